	.target	sm_80

	.elftype	@"ET_EXEC"


//--------------------- .note.nv.tkinfo           --------------------------
	.section	.note.nv.tkinfo,"",@"SHT_NOTE"
	.sectionflags	@"SHF_NOTE_NV_TKINFO"
	.tkinfo
        /*0018*/ 	.word	0x00000002
        /*0030*/ 	.string	""
        /*0030*/ 	.string	"ptxas"
        /*0030*/ 	.string	"Cuda compilation tools, release 13.0, V13.0.88"
        /*0030*/ 	.string	"Build cuda_13.0.r13.0/compiler.36424714_0"
        /*0030*/ 	.string	"-arch sm_80 -m 64 "



//--------------------- .note.nv.cuinfo           --------------------------
	.section	.note.nv.cuinfo,"",@"SHT_NOTE"
	.sectionflags	@"SHF_NOTE_NV_CUINFO"
        /*0018*/ 	.short	0x0002
        /*001a*/ 	.short	0x0050
        /*001c*/ 	.short	0x0082
	.zero		2


//--------------------- .nv.info                  --------------------------
	.section	.nv.info,"",@"SHT_CUDA_INFO"
	.align	4


	//----- nvinfo : EIATTR_REGCOUNT
	.align		4
        /*0000*/ 	.byte	0x04, 0x2f
        /*0002*/ 	.short	(.L_12 - .L_11)
	.align		4
.L_11:
        /*0004*/ 	.word	index@(_ZN5flash24flash_fwd_splitkv_kernelI23Flash_fwd_kernel_traitsILi192ELi64ELi64ELi4ELb0ELb0EN7cutlass10bfloat16_tE19Flash_kernel_traitsILi192ELi64ELi64ELi4ES3_EELb0ELb1ELb1ELb0ELb0ELb1ELb1ELb1EEEvNS_16Flash_fwd_paramsE)
        /*0008*/ 	.word	0x000000ff


	//----- nvinfo : EIATTR_FRAME_SIZE
	.align		4
.L_12:
        /*000c*/ 	.byte	0x04, 0x11
        /*000e*/ 	.short	(.L_14 - .L_13)
	.align		4
.L_13:
        /*0010*/ 	.word	index@($__internal_33_$__cuda_sm70_shflsync_bfly_p)
        /*0014*/ 	.word	0x00000000


	//----- nvinfo : EIATTR_FRAME_SIZE
	.align		4
.L_14:
        /*0018*/ 	.byte	0x04, 0x11
        /*001a*/ 	.short	(.L_16 - .L_15)
	.align		4
.L_15:
        /*001c*/ 	.word	index@($_ZN5flash24flash_fwd_splitkv_kernelI23Flash_fwd_kernel_traitsILi192ELi64ELi64ELi4ELb0ELb0EN7cutlass10bfloat16_tE19Flash_kernel_traitsILi192ELi64ELi64ELi4ES3_EELb0ELb1ELb1ELb0ELb0ELb1ELb1ELb1EEEvNS_16Flash_fwd_paramsE$_ZN5flash30compute_attn_1rowblock_splitkvI23Flash_fwd_kernel_traitsILi192ELi64ELi64ELi4ELb0ELb0EN7cutlass10bfloat16_tE19Flash_kernel_traitsILi192ELi64ELi64ELi4ES3_EELb0ELb1ELb1ELb0ELb0ELb1ELb1ELb1ENS_16Flash_fwd_paramsEEEvRKT8_iiiii)
        /*0020*/ 	.word	0x00000000


	//----- nvinfo : EIATTR_FRAME_SIZE
	.align		4
.L_16:
        /*0024*/ 	.byte	0x04, 0x11
        /*0026*/ 	.short	(.L_18 - .L_17)
	.align		4
.L_17:
        /*0028*/ 	.word	index@(_ZN5flash24flash_fwd_splitkv_kernelI23Flash_fwd_kernel_traitsILi192ELi64ELi64ELi4ELb0ELb0EN7cutlass10bfloat16_tE19Flash_kernel_traitsILi192ELi64ELi64ELi4ES3_EELb0ELb1ELb1ELb0ELb0ELb1ELb1ELb1EEEvNS_16Flash_fwd_paramsE)
        /*002c*/ 	.word	0x00000000


	//----- nvinfo : EIATTR_REGCOUNT
	.align		4
.L_18:
        /*0030*/ 	.byte	0x04, 0x2f
        /*0032*/ 	.short	(.L_20 - .L_19)
	.align		4
.L_19:
        /*0034*/ 	.word	index@(_ZN5flash24flash_fwd_splitkv_kernelI23Flash_fwd_kernel_traitsILi192ELi64ELi64ELi4ELb0ELb0EN7cutlass10bfloat16_tE19Flash_kernel_traitsILi192ELi64ELi64ELi4ES3_EELb0ELb1ELb1ELb0ELb0ELb0ELb1ELb1EEEvNS_16Flash_fwd_paramsE)
        /*0038*/ 	.word	0x000000f8


	//----- nvinfo : EIATTR_FRAME_SIZE
	.align		4
.L_20:
        /*003c*/ 	.byte	0x04, 0x11
        /*003e*/ 	.short	(.L_22 - .L_21)
	.align		4
.L_21:
        /*0040*/ 	.word	index@($__internal_32_$__cuda_sm70_shflsync_bfly_p)
        /*0044*/ 	.word	0x00000000


	//----- nvinfo : EIATTR_FRAME_SIZE
	.align		4
.L_22:
        /*0048*/ 	.byte	0x04, 0x11
        /*004a*/ 	.short	(.L_24 - .L_23)
	.align		4
.L_23:
        /*004c*/ 	.word	index@($_ZN5flash24flash_fwd_splitkv_kernelI23Flash_fwd_kernel_traitsILi192ELi64ELi64ELi4ELb0ELb0EN7cutlass10bfloat16_tE19Flash_kernel_traitsILi192ELi64ELi64ELi4ES3_EELb0ELb1ELb1ELb0ELb0ELb0ELb1ELb1EEEvNS_16Flash_fwd_paramsE$_ZN5flash30compute_attn_1rowblock_splitkvI23Flash_fwd_kernel_traitsILi192ELi64ELi64ELi4ELb0ELb0EN7cutlass10bfloat16_tE19Flash_kernel_traitsILi192ELi64ELi64ELi4ES3_EELb0ELb1ELb1ELb0ELb0ELb0ELb1ELb1ENS_16Flash_fwd_paramsEEEvRKT8_iiiii)
        /*0050*/ 	.word	0x00000000


	//----- nvinfo : EIATTR_FRAME_SIZE
	.align		4
.L_24:
        /*0054*/ 	.byte	0x04, 0x11
        /*0056*/ 	.short	(.L_26 - .L_25)
	.align		4
.L_25:
        /*0058*/ 	.word	index@(_ZN5flash24flash_fwd_splitkv_kernelI23Flash_fwd_kernel_traitsILi192ELi64ELi64ELi4ELb0ELb0EN7cutlass10bfloat16_tE19Flash_kernel_traitsILi192ELi64ELi64ELi4ES3_EELb0ELb1ELb1ELb0ELb0ELb0ELb1ELb1EEEvNS_16Flash_fwd_paramsE)
        /*005c*/ 	.word	0x00000000


	//----- nvinfo : EIATTR_REGCOUNT
	.align		4
.L_26:
        /*0060*/ 	.byte	0x04, 0x2f
        /*0062*/ 	.short	(.L_28 - .L_27)
	.align		4
.L_27:
        /*0064*/ 	.word	index@(_ZN5flash24flash_fwd_splitkv_kernelI23Flash_fwd_kernel_traitsILi192ELi64ELi64ELi4ELb0ELb0EN7cutlass10bfloat16_tE19Flash_kernel_traitsILi192ELi64ELi64ELi4ES3_EELb0ELb1ELb0ELb0ELb1ELb1ELb1ELb1EEEvNS_16Flash_fwd_paramsE)
        /*0068*/ 	.word	0x000000f4


	//----- nvinfo : EIATTR_FRAME_SIZE
	.align		4
.L_28:
        /*006c*/ 	.byte	0x04, 0x11
        /*006e*/ 	.short	(.L_30 - .L_29)
	.align		4
.L_29:
        /*0070*/ 	.word	index@($__internal_31_$__cuda_sm70_shflsync_bfly_p)
        /*0074*/ 	.word	0x00000000


	//----- nvinfo : EIATTR_FRAME_SIZE
	.align		4
.L_30:
        /*0078*/ 	.byte	0x04, 0x11
        /*007a*/ 	.short	(.L_32 - .L_31)
	.align		4
.L_31:
        /*007c*/ 	.word	index@($_ZN5flash24flash_fwd_splitkv_kernelI23Flash_fwd_kernel_traitsILi192ELi64ELi64ELi4ELb0ELb0EN7cutlass10bfloat16_tE19Flash_kernel_traitsILi192ELi64ELi64ELi4ES3_EELb0ELb1ELb0ELb0ELb1ELb1ELb1ELb1EEEvNS_16Flash_fwd_paramsE$_ZN5flash30compute_attn_1rowblock_splitkvI23Flash_fwd_kernel_traitsILi192ELi64ELi64ELi4ELb0ELb0EN7cutlass10bfloat16_tE19Flash_kernel_traitsILi192ELi64ELi64ELi4ES3_EELb0ELb1ELb0ELb0ELb1ELb1ELb1ELb1ENS_16Flash_fwd_paramsEEEvRKT8_iiiii)
        /*0080*/ 	.word	0x00000000


	//----- nvinfo : EIATTR_FRAME_SIZE
	.align		4
.L_32:
        /*0084*/ 	.byte	0x04, 0x11
        /*0086*/ 	.short	(.L_34 - .L_33)
	.align		4
.L_33:
        /*0088*/ 	.word	index@(_ZN5flash24flash_fwd_splitkv_kernelI23Flash_fwd_kernel_traitsILi192ELi64ELi64ELi4ELb0ELb0EN7cutlass10bfloat16_tE19Flash_kernel_traitsILi192ELi64ELi64ELi4ES3_EELb0ELb1ELb0ELb0ELb1ELb1ELb1ELb1EEEvNS_16Flash_fwd_paramsE)
        /*008c*/ 	.word	0x00000000


	//----- nvinfo : EIATTR_REGCOUNT
	.align		4
.L_34:
        /*0090*/ 	.byte	0x04, 0x2f
        /*0092*/ 	.short	(.L_36 - .L_35)
	.align		4
.L_35:
        /*0094*/ 	.word	index@(_ZN5flash24flash_fwd_splitkv_kernelI23Flash_fwd_kernel_traitsILi192ELi64ELi64ELi4ELb0ELb0EN7cutlass10bfloat16_tE19Flash_kernel_traitsILi192ELi64ELi64ELi4ES3_EELb0ELb1ELb0ELb0ELb1ELb0ELb1ELb1EEEvNS_16Flash_fwd_paramsE)
        /*0098*/ 	.word	0x000000f3


	//----- nvinfo : EIATTR_FRAME_SIZE
	.align		4
.L_36:
        /*009c*/ 	.byte	0x04, 0x11
        /*009e*/ 	.short	(.L_38 - .L_37)
	.align		4
.L_37:
        /*00a0*/ 	.word	index@($__internal_30_$__cuda_sm70_shflsync_bfly_p)
        /*00a4*/ 	.word	0x00000000


	//----- nvinfo : EIATTR_FRAME_SIZE
	.align		4
.L_38:
        /*00a8*/ 	.byte	0x04, 0x11
        /*00aa*/ 	.short	(.L_40 - .L_39)
	.align		4
.L_39:
        /*00ac*/ 	.word	index@($_ZN5flash24flash_fwd_splitkv_kernelI23Flash_fwd_kernel_traitsILi192ELi64ELi64ELi4ELb0ELb0EN7cutlass10bfloat16_tE19Flash_kernel_traitsILi192ELi64ELi64ELi4ES3_EELb0ELb1ELb0ELb0ELb1ELb0ELb1ELb1EEEvNS_16Flash_fwd_paramsE$_ZN5flash30compute_attn_1rowblock_splitkvI23Flash_fwd_kernel_traitsILi192ELi64ELi64ELi4ELb0ELb0EN7cutlass10bfloat16_tE19Flash_kernel_traitsILi192ELi64ELi64ELi4ES3_EELb0ELb1ELb0ELb0ELb1ELb0ELb1ELb1ENS_16Flash_fwd_paramsEEEvRKT8_iiiii)
        /*00b0*/ 	.word	0x00000000


	//----- nvinfo : EIATTR_FRAME_SIZE
	.align		4
.L_40:
        /*00b4*/ 	.byte	0x04, 0x11
        /*00b6*/ 	.short	(.L_42 - .L_41)
	.align		4
.L_41:
        /*00b8*/ 	.word	index@(_ZN5flash24flash_fwd_splitkv_kernelI23Flash_fwd_kernel_traitsILi192ELi64ELi64ELi4ELb0ELb0EN7cutlass10bfloat16_tE19Flash_kernel_traitsILi192ELi64ELi64ELi4ES3_EELb0ELb1ELb0ELb0ELb1ELb0ELb1ELb1EEEvNS_16Flash_fwd_paramsE)
        /*00bc*/ 	.word	0x00000000


	//----- nvinfo : EIATTR_REGCOUNT
	.align		4
.L_42:
        /*00c0*/ 	.byte	0x04, 0x2f
        /*00c2*/ 	.short	(.L_44 - .L_43)
	.align		4
.L_43:
        /*00c4*/ 	.word	index@(_ZN5flash24flash_fwd_splitkv_kernelI23Flash_fwd_kernel_traitsILi192ELi64ELi64ELi4ELb0ELb0EN7cutlass10bfloat16_tE19Flash_kernel_traitsILi192ELi64ELi64ELi4ES3_EELb0ELb1ELb1ELb0ELb0ELb1ELb1ELb0EEEvNS_16Flash_fwd_paramsE)
        /*00c8*/ 	.word	0x000000ff


	//----- nvinfo : EIATTR_FRAME_SIZE
	.align		4
.L_44:
        /*00cc*/ 	.byte	0x04, 0x11
        /*00ce*/ 	.short	(.L_46 - .L_45)
	.align		4
.L_45:
        /*00d0*/ 	.word	index@(_ZN5flash24flash_fwd_splitkv_kernelI23Flash_fwd_kernel_traitsILi192ELi64ELi64ELi4ELb0ELb0EN7cutlass10bfloat16_tE19Flash_kernel_traitsILi192ELi64ELi64ELi4ES3_EELb0ELb1ELb1ELb0ELb0ELb1ELb1ELb0EEEvNS_16Flash_fwd_paramsE)
        /*00d4*/ 	.word	0x00000000


	//----- nvinfo : EIATTR_REGCOUNT
	.align		4
.L_46:
        /*00d8*/ 	.byte	0x04, 0x2f
        /*00da*/ 	.short	(.L_48 - .L_47)
	.align		4
.L_47:
        /*00dc*/ 	.word	index@(_ZN5flash24flash_fwd_splitkv_kernelI23Flash_fwd_kernel_traitsILi192ELi64ELi64ELi4ELb0ELb0EN7cutlass10bfloat16_tE19Flash_kernel_traitsILi192ELi64ELi64ELi4ES3_EELb0ELb1ELb1ELb0ELb0ELb0ELb1ELb0EEEvNS_16Flash_fwd_paramsE)
        /*00e0*/ 	.word	0x000000f0


	//----- nvinfo : EIATTR_FRAME_SIZE
	.align		4
.L_48:
        /*00e4*/ 	.byte	0x04, 0x11
        /*00e6*/ 	.short	(.L_50 - .L_49)
	.align		4
.L_49:
        /*00e8*/ 	.word	index@(_ZN5flash24flash_fwd_splitkv_kernelI23Flash_fwd_kernel_traitsILi192ELi64ELi64ELi4ELb0ELb0EN7cutlass10bfloat16_tE19Flash_kernel_traitsILi192ELi64ELi64ELi4ES3_EELb0ELb1ELb1ELb0ELb0ELb0ELb1ELb0EEEvNS_16Flash_fwd_paramsE)
        /*00ec*/ 	.word	0x00000000


	//----- nvinfo : EIATTR_REGCOUNT
	.align		4
.L_50:
        /*00f0*/ 	.byte	0x04, 0x2f
        /*00f2*/ 	.short	(.L_52 - .L_51)
	.align		4
.L_51:
        /*00f4*/ 	.word	index@(_ZN5flash24flash_fwd_splitkv_kernelI23Flash_fwd_kernel_traitsILi192ELi64ELi64ELi4ELb0ELb0EN7cutlass10bfloat16_tE19Flash_kernel_traitsILi192ELi64ELi64ELi4ES3_EELb0ELb1ELb0ELb0ELb1ELb1ELb1ELb0EEEvNS_16Flash_fwd_paramsE)
        /*00f8*/ 	.word	0x000000ff


	//----- nvinfo : EIATTR_FRAME_SIZE
	.align		4
.L_52:
        /*00fc*/ 	.byte	0x04, 0x11
        /*00fe*/ 	.short	(.L_54 - .L_53)
	.align		4
.L_53:
        /*0100*/ 	.word	index@(_ZN5flash24flash_fwd_splitkv_kernelI23Flash_fwd_kernel_traitsILi192ELi64ELi64ELi4ELb0ELb0EN7cutlass10bfloat16_tE19Flash_kernel_traitsILi192ELi64ELi64ELi4ES3_EELb0ELb1ELb0ELb0ELb1ELb1ELb1ELb0EEEvNS_16Flash_fwd_paramsE)
        /*0104*/ 	.word	0x00000000


	//----- nvinfo : EIATTR_REGCOUNT
	.align		4
.L_54:
        /*0108*/ 	.byte	0x04, 0x2f
        /*010a*/ 	.short	(.L_56 - .L_55)
	.align		4
.L_55:
        /*010c*/ 	.word	index@(_ZN5flash24flash_fwd_splitkv_kernelI23Flash_fwd_kernel_traitsILi192ELi64ELi64ELi4ELb0ELb0EN7cutlass10bfloat16_tE19Flash_kernel_traitsILi192ELi64ELi64ELi4ES3_EELb0ELb1ELb0ELb0ELb1ELb0ELb1ELb0EEEvNS_16Flash_fwd_paramsE)
        /*0110*/ 	.word	0x000000ee


	//----- nvinfo : EIATTR_FRAME_SIZE
	.align		4
.L_56:
        /*0114*/ 	.byte	0x04, 0x11
        /*0116*/ 	.short	(.L_58 - .L_57)
	.align		4
.L_57:
        /*0118*/ 	.word	index@(_ZN5flash24flash_fwd_splitkv_kernelI23Flash_fwd_kernel_traitsILi192ELi64ELi64ELi4ELb0ELb0EN7cutlass10bfloat16_tE19Flash_kernel_traitsILi192ELi64ELi64ELi4ES3_EELb0ELb1ELb0ELb0ELb1ELb0ELb1ELb0EEEvNS_16Flash_fwd_paramsE)
        /*011c*/ 	.word	0x00000000


	//----- nvinfo : EIATTR_REGCOUNT
	.align		4
.L_58:
        /*0120*/ 	.byte	0x04, 0x2f
        /*0122*/ 	.short	(.L_60 - .L_59)
	.align		4
.L_59:
        /*0124*/ 	.word	index@(_ZN5flash24flash_fwd_splitkv_kernelI23Flash_fwd_kernel_traitsILi192ELi64ELi64ELi4ELb0ELb0EN7cutlass10bfloat16_tE19Flash_kernel_traitsILi192ELi64ELi64ELi4ES3_EELb0ELb1ELb1ELb0ELb0ELb1ELb0ELb1EEEvNS_16Flash_fwd_paramsE)
        /*0128*/ 	.word	0x000000fe


	//----- nvinfo : EIATTR_FRAME_SIZE
	.align		4
.L_60:
        /*012c*/ 	.byte	0x04, 0x11
        /*012e*/ 	.short	(.L_62 - .L_61)
	.align		4
.L_61:
        /*0130*/ 	.word	index@($__internal_29_$__cuda_sm70_shflsync_bfly_p)
        /*0134*/ 	.word	0x00000000


	//----- nvinfo : EIATTR_FRAME_SIZE
	.align		4
.L_62:
        /*0138*/ 	.byte	0x04, 0x11
        /*013a*/ 	.short	(.L_64 - .L_63)
	.align		4
.L_63:
        /*013c*/ 	.word	index@($_ZN5flash24flash_fwd_splitkv_kernelI23Flash_fwd_kernel_traitsILi192ELi64ELi64ELi4ELb0ELb0EN7cutlass10bfloat16_tE19Flash_kernel_traitsILi192ELi64ELi64ELi4ES3_EELb0ELb1ELb1ELb0ELb0ELb1ELb0ELb1EEEvNS_16Flash_fwd_paramsE$_ZN5flash30compute_attn_1rowblock_splitkvI23Flash_fwd_kernel_traitsILi192ELi64ELi64ELi4ELb0ELb0EN7cutlass10bfloat16_tE19Flash_kernel_traitsILi192ELi64ELi64ELi4ES3_EELb0ELb1ELb1ELb0ELb0ELb1ELb0ELb1ENS_16Flash_fwd_paramsEEEvRKT8_iiiii)
        /*0140*/ 	.word	0x00000000


	//----- nvinfo : EIATTR_FRAME_SIZE
	.align		4
.L_64:
        /*0144*/ 	.byte	0x04, 0x11
        /*0146*/ 	.short	(.L_66 - .L_65)
	.align		4
.L_65:
        /*0148*/ 	.word	index@(_ZN5flash24flash_fwd_splitkv_kernelI23Flash_fwd_kernel_traitsILi192ELi64ELi64ELi4ELb0ELb0EN7cutlass10bfloat16_tE19Flash_kernel_traitsILi192ELi64ELi64ELi4ES3_EELb0ELb1ELb1ELb0ELb0ELb1ELb0ELb1EEEvNS_16Flash_fwd_paramsE)
        /*014c*/ 	.word	0x00000000


	//----- nvinfo : EIATTR_REGCOUNT
	.align		4
.L_66:
        /*0150*/ 	.byte	0x04, 0x2f
        /*0152*/ 	.short	(.L_68 - .L_67)
	.align		4
.L_67:
        /*0154*/ 	.word	index@(_ZN5flash24flash_fwd_splitkv_kernelI23Flash_fwd_kernel_traitsILi192ELi64ELi64ELi4ELb0ELb0EN7cutlass10bfloat16_tE19Flash_kernel_traitsILi192ELi64ELi64ELi4ES3_EELb0ELb1ELb1ELb0ELb0ELb0ELb0ELb1EEEvNS_16Flash_fwd_paramsE)
        /*0158*/ 	.word	0x000000f8


	//----- nvinfo : EIATTR_FRAME_SIZE
	.align		4
.L_68:
        /*015c*/ 	.byte	0x04, 0x11
        /*015e*/ 	.short	(.L_70 - .L_69)
	.align		4
.L_69:
        /*0160*/ 	.word	index@($__internal_28_$__cuda_sm70_shflsync_bfly_p)
        /*0164*/ 	.word	0x00000000


	//----- nvinfo : EIATTR_FRAME_SIZE
	.align		4
.L_70:
        /*0168*/ 	.byte	0x04, 0x11
        /*016a*/ 	.short	(.L_72 - .L_71)
	.align		4
.L_71:
        /*016c*/ 	.word	index@($_ZN5flash24flash_fwd_splitkv_kernelI23Flash_fwd_kernel_traitsILi192ELi64ELi64ELi4ELb0ELb0EN7cutlass10bfloat16_tE19Flash_kernel_traitsILi192ELi64ELi64ELi4ES3_EELb0ELb1ELb1ELb0ELb0ELb0ELb0ELb1EEEvNS_16Flash_fwd_paramsE$_ZN5flash30compute_attn_1rowblock_splitkvI23Flash_fwd_kernel_traitsILi192ELi64ELi64ELi4ELb0ELb0EN7cutlass10bfloat16_tE19Flash_kernel_traitsILi192ELi64ELi64ELi4ES3_EELb0ELb1ELb1ELb0ELb0ELb0ELb0ELb1ENS_16Flash_fwd_paramsEEEvRKT8_iiiii)
        /*0170*/ 	.word	0x00000000


	//----- nvinfo : EIATTR_FRAME_SIZE
	.align		4
.L_72:
        /*0174*/ 	.byte	0x04, 0x11
        /*0176*/ 	.short	(.L_74 - .L_73)
	.align		4
.L_73:
        /*0178*/ 	.word	index@(_ZN5flash24flash_fwd_splitkv_kernelI23Flash_fwd_kernel_traitsILi192ELi64ELi64ELi4ELb0ELb0EN7cutlass10bfloat16_tE19Flash_kernel_traitsILi192ELi64ELi64ELi4ES3_EELb0ELb1ELb1ELb0ELb0ELb0ELb0ELb1EEEvNS_16Flash_fwd_paramsE)
        /*017c*/ 	.word	0x00000000


	//----- nvinfo : EIATTR_REGCOUNT
	.align		4
.L_74:
        /*0180*/ 	.byte	0x04, 0x2f
        /*0182*/ 	.short	(.L_76 - .L_75)
	.align		4
.L_75:
        /*0184*/ 	.word	index@(_ZN5flash24flash_fwd_splitkv_kernelI23Flash_fwd_kernel_traitsILi192ELi64ELi64ELi4ELb0ELb0EN7cutlass10bfloat16_tE19Flash_kernel_traitsILi192ELi64ELi64ELi4ES3_EELb0ELb1ELb0ELb0ELb1ELb1ELb0ELb1EEEvNS_16Flash_fwd_paramsE)
        /*0188*/ 	.word	0x000000f6


	//----- nvinfo : EIATTR_FRAME_SIZE
	.align		4
.L_76:
        /*018c*/ 	.byte	0x04, 0x11
        /*018e*/ 	.short	(.L_78 - .L_77)
	.align		4
.L_77:
        /*0190*/ 	.word	index@($__internal_27_$__cuda_sm70_shflsync_bfly_p)
        /*0194*/ 	.word	0x00000000


	//----- nvinfo : EIATTR_FRAME_SIZE
	.align		4
.L_78:
        /*0198*/ 	.byte	0x04, 0x11
        /*019a*/ 	.short	(.L_80 - .L_79)
	.align		4
.L_79:
        /*019c*/ 	.word	index@($_ZN5flash24flash_fwd_splitkv_kernelI23Flash_fwd_kernel_traitsILi192ELi64ELi64ELi4ELb0ELb0EN7cutlass10bfloat16_tE19Flash_kernel_traitsILi192ELi64ELi64ELi4ES3_EELb0ELb1ELb0ELb0ELb1ELb1ELb0ELb1EEEvNS_16Flash_fwd_paramsE$_ZN5flash30compute_attn_1rowblock_splitkvI23Flash_fwd_kernel_traitsILi192ELi64ELi64ELi4ELb0ELb0EN7cutlass10bfloat16_tE19Flash_kernel_traitsILi192ELi64ELi64ELi4ES3_EELb0ELb1ELb0ELb0ELb1ELb1ELb0ELb1ENS_16Flash_fwd_paramsEEEvRKT8_iiiii)
        /*01a0*/ 	.word	0x00000000


	//----- nvinfo : EIATTR_FRAME_SIZE
	.align		4
.L_80:
        /*01a4*/ 	.byte	0x04, 0x11
        /*01a6*/ 	.short	(.L_82 - .L_81)
	.align		4
.L_81:
        /*01a8*/ 	.word	index@(_ZN5flash24flash_fwd_splitkv_kernelI23Flash_fwd_kernel_traitsILi192ELi64ELi64ELi4ELb0ELb0EN7cutlass10bfloat16_tE19Flash_kernel_traitsILi192ELi64ELi64ELi4ES3_EELb0ELb1ELb0ELb0ELb1ELb1ELb0ELb1EEEvNS_16Flash_fwd_paramsE)
        /*01ac*/ 	.word	0x00000000


	//----- nvinfo : EIATTR_REGCOUNT
	.align		4
.L_82:
        /*01b0*/ 	.byte	0x04, 0x2f
        /*01b2*/ 	.short	(.L_84 - .L_83)
	.align		4
.L_83:
        /*01b4*/ 	.word	index@(_ZN5flash24flash_fwd_splitkv_kernelI23Flash_fwd_kernel_traitsILi192ELi64ELi64ELi4ELb0ELb0EN7cutlass10bfloat16_tE19Flash_kernel_traitsILi192ELi64ELi64ELi4ES3_EELb0ELb1ELb0ELb0ELb1ELb0ELb0ELb1EEEvNS_16Flash_fwd_paramsE)
        /*01b8*/ 	.word	0x000000f4


	//----- nvinfo : EIATTR_FRAME_SIZE
	.align		4
.L_84:
        /*01bc*/ 	.byte	0x04, 0x11
        /*01be*/ 	.short	(.L_86 - .L_85)
	.align		4
.L_85:
        /*01c0*/ 	.word	index@($__internal_26_$__cuda_sm70_shflsync_bfly_p)
        /*01c4*/ 	.word	0x00000000


	//----- nvinfo : EIATTR_FRAME_SIZE
	.align		4
.L_86:
        /*01c8*/ 	.byte	0x04, 0x11
        /*01ca*/ 	.short	(.L_88 - .L_87)
	.align		4
.L_87:
        /*01cc*/ 	.word	index@($_ZN5flash24flash_fwd_splitkv_kernelI23Flash_fwd_kernel_traitsILi192ELi64ELi64ELi4ELb0ELb0EN7cutlass10bfloat16_tE19Flash_kernel_traitsILi192ELi64ELi64ELi4ES3_EELb0ELb1ELb0ELb0ELb1ELb0ELb0ELb1EEEvNS_16Flash_fwd_paramsE$_ZN5flash30compute_attn_1rowblock_splitkvI23Flash_fwd_kernel_traitsILi192ELi64ELi64ELi4ELb0ELb0EN7cutlass10bfloat16_tE19Flash_kernel_traitsILi192ELi64ELi64ELi4ES3_EELb0ELb1ELb0ELb0ELb1ELb0ELb0ELb1ENS_16Flash_fwd_paramsEEEvRKT8_iiiii)
        /*01d0*/ 	.word	0x00000000


	//----- nvinfo : EIATTR_FRAME_SIZE
	.align		4
.L_88:
        /*01d4*/ 	.byte	0x04, 0x11
        /*01d6*/ 	.short	(.L_90 - .L_89)
	.align		4
.L_89:
        /*01d8*/ 	.word	index@(_ZN5flash24flash_fwd_splitkv_kernelI23Flash_fwd_kernel_traitsILi192ELi64ELi64ELi4ELb0ELb0EN7cutlass10bfloat16_tE19Flash_kernel_traitsILi192ELi64ELi64ELi4ES3_EELb0ELb1ELb0ELb0ELb1ELb0ELb0ELb1EEEvNS_16Flash_fwd_paramsE)
        /*01dc*/ 	.word	0x00000000


	//----- nvinfo : EIATTR_REGCOUNT
	.align		4
.L_90:
        /*01e0*/ 	.byte	0x04, 0x2f
        /*01e2*/ 	.short	(.L_92 - .L_91)
	.align		4
.L_91:
        /*01e4*/ 	.word	index@(_ZN5flash24flash_fwd_splitkv_kernelI23Flash_fwd_kernel_traitsILi192ELi64ELi64ELi4ELb0ELb0EN7cutlass10bfloat16_tE19Flash_kernel_traitsILi192ELi64ELi64ELi4ES3_EELb0ELb1ELb1ELb0ELb0ELb1ELb0ELb0EEEvNS_16Flash_fwd_paramsE)
        /*01e8*/ 	.word	0x000000ff


	//----- nvinfo : EIATTR_FRAME_SIZE
	.align		4
.L_92:
        /*01ec*/ 	.byte	0x04, 0x11
        /*01ee*/ 	.short	(.L_94 - .L_93)
	.align		4
.L_93:
        /*01f0*/ 	.word	index@(_ZN5flash24flash_fwd_splitkv_kernelI23Flash_fwd_kernel_traitsILi192ELi64ELi64ELi4ELb0ELb0EN7cutlass10bfloat16_tE19Flash_kernel_traitsILi192ELi64ELi64ELi4ES3_EELb0ELb1ELb1ELb0ELb0ELb1ELb0ELb0EEEvNS_16Flash_fwd_paramsE)
        /*01f4*/ 	.word	0x00000000


	//----- nvinfo : EIATTR_REGCOUNT
	.align		4
.L_94:
        /*01f8*/ 	.byte	0x04, 0x2f
        /*01fa*/ 	.short	(.L_96 - .L_95)
	.align		4
.L_95:
        /*01fc*/ 	.word	index@(_ZN5flash24flash_fwd_splitkv_kernelI23Flash_fwd_kernel_traitsILi192ELi64ELi64ELi4ELb0ELb0EN7cutlass10bfloat16_tE19Flash_kernel_traitsILi192ELi64ELi64ELi4ES3_EELb0ELb1ELb1ELb0ELb0ELb0ELb0ELb0EEEvNS_16Flash_fwd_paramsE)
        /*0200*/ 	.word	0x000000f2


	//----- nvinfo : EIATTR_FRAME_SIZE
	.align		4
.L_96:
        /*0204*/ 	.byte	0x04, 0x11
        /*0206*/ 	.short	(.L_98 - .L_97)
	.align		4
.L_97:
        /*0208*/ 	.word	index@(_ZN5flash24flash_fwd_splitkv_kernelI23Flash_fwd_kernel_traitsILi192ELi64ELi64ELi4ELb0ELb0EN7cutlass10bfloat16_tE19Flash_kernel_traitsILi192ELi64ELi64ELi4ES3_EELb0ELb1ELb1ELb0ELb0ELb0ELb0ELb0EEEvNS_16Flash_fwd_paramsE)
        /*020c*/ 	.word	0x00000000


	//----- nvinfo : EIATTR_REGCOUNT
	.align		4
.L_98:
        /*0210*/ 	.byte	0x04, 0x2f
        /*0212*/ 	.short	(.L_100 - .L_99)
	.align		4
.L_99:
        /*0214*/ 	.word	index@(_ZN5flash24flash_fwd_splitkv_kernelI23Flash_fwd_kernel_traitsILi192ELi64ELi64ELi4ELb0ELb0EN7cutlass10bfloat16_tE19Flash_kernel_traitsILi192ELi64ELi64ELi4ES3_EELb0ELb1ELb0ELb0ELb1ELb1ELb0ELb0EEEvNS_16Flash_fwd_paramsE)
        /*0218*/ 	.word	0x000000ff


	//----- nvinfo : EIATTR_FRAME_SIZE
	.align		4
.L_100:
        /*021c*/ 	.byte	0x04, 0x11
        /*021e*/ 	.short	(.L_102 - .L_101)
	.align		4
.L_101:
        /*0220*/ 	.word	index@(_ZN5flash24flash_fwd_splitkv_kernelI23Flash_fwd_kernel_traitsILi192ELi64ELi64ELi4ELb0ELb0EN7cutlass10bfloat16_tE19Flash_kernel_traitsILi192ELi64ELi64ELi4ES3_EELb0ELb1ELb0ELb0ELb1ELb1ELb0ELb0EEEvNS_16Flash_fwd_paramsE)
        /*0224*/ 	.word	0x00000000


	//----- nvinfo : EIATTR_REGCOUNT
	.align		4
.L_102:
        /*0228*/ 	.byte	0x04, 0x2f
        /*022a*/ 	.short	(.L_104 - .L_103)
	.align		4
.L_103:
        /*022c*/ 	.word	index@(_ZN5flash24flash_fwd_splitkv_kernelI23Flash_fwd_kernel_traitsILi192ELi64ELi64ELi4ELb0ELb0EN7cutlass10bfloat16_tE19Flash_kernel_traitsILi192ELi64ELi64ELi4ES3_EELb0ELb1ELb0ELb0ELb1ELb0ELb0ELb0EEEvNS_16Flash_fwd_paramsE)
        /*0230*/ 	.word	0x000000ee


	//----- nvinfo : EIATTR_FRAME_SIZE
	.align		4
.L_104:
        /*0234*/ 	.byte	0x04, 0x11
        /*0236*/ 	.short	(.L_106 - .L_105)
	.align		4
.L_105:
        /*0238*/ 	.word	index@(_ZN5flash24flash_fwd_splitkv_kernelI23Flash_fwd_kernel_traitsILi192ELi64ELi64ELi4ELb0ELb0EN7cutlass10bfloat16_tE19Flash_kernel_traitsILi192ELi64ELi64ELi4ES3_EELb0ELb1ELb0ELb0ELb1ELb0ELb0ELb0EEEvNS_16Flash_fwd_paramsE)
        /*023c*/ 	.word	0x00000000


	//----- nvinfo : EIATTR_REGCOUNT
	.align		4
.L_106:
        /*0240*/ 	.byte	0x04, 0x2f
        /*0242*/ 	.short	(.L_108 - .L_107)
	.align		4
.L_107:
        /*0244*/ 	.word	index@(_ZN5flash24flash_fwd_splitkv_kernelI23Flash_fwd_kernel_traitsILi192ELi64ELi64ELi4ELb0ELb0EN7cutlass10bfloat16_tE19Flash_kernel_traitsILi192ELi64ELi64ELi4ES3_EELb0ELb0ELb1ELb0ELb0ELb1ELb1ELb1EEEvNS_16Flash_fwd_paramsE)
        /*0248*/ 	.word	0x000000f6


	//----- nvinfo : EIATTR_FRAME_SIZE
	.align		4
.L_108:
        /*024c*/ 	.byte	0x04, 0x11
        /*024e*/ 	.short	(.L_110 - .L_109)
	.align		4
.L_109:
        /*0250*/ 	.word	index@($__internal_25_$__cuda_sm70_shflsync_bfly_p)
        /*0254*/ 	.word	0x00000000


	//----- nvinfo : EIATTR_FRAME_SIZE
	.align		4
.L_110:
        /*0258*/ 	.byte	0x04, 0x11
        /*025a*/ 	.short	(.L_112 - .L_111)
	.align		4
.L_111:
        /*025c*/ 	.word	index@($_ZN5flash24flash_fwd_splitkv_kernelI23Flash_fwd_kernel_traitsILi192ELi64ELi64ELi4ELb0ELb0EN7cutlass10bfloat16_tE19Flash_kernel_traitsILi192ELi64ELi64ELi4ES3_EELb0ELb0ELb1ELb0ELb0ELb1ELb1ELb1EEEvNS_16Flash_fwd_paramsE$_ZN5flash30compute_attn_1rowblock_splitkvI23Flash_fwd_kernel_traitsILi192ELi64ELi64ELi4ELb0ELb0EN7cutlass10bfloat16_tE19Flash_kernel_traitsILi192ELi64ELi64ELi4ES3_EELb0ELb0ELb1ELb0ELb0ELb1ELb1ELb1ENS_16Flash_fwd_paramsEEEvRKT8_iiiii)
        /*0260*/ 	.word	0x00000000


	//----- nvinfo : EIATTR_FRAME_SIZE
	.align		4
.L_112:
        /*0264*/ 	.byte	0x04, 0x11
        /*0266*/ 	.short	(.L_114 - .L_113)
	.align		4
.L_113:
        /*0268*/ 	.word	index@(_ZN5flash24flash_fwd_splitkv_kernelI23Flash_fwd_kernel_traitsILi192ELi64ELi64ELi4ELb0ELb0EN7cutlass10bfloat16_tE19Flash_kernel_traitsILi192ELi64ELi64ELi4ES3_EELb0ELb0ELb1ELb0ELb0ELb1ELb1ELb1EEEvNS_16Flash_fwd_paramsE)
        /*026c*/ 	.word	0x00000000


	//----- nvinfo : EIATTR_REGCOUNT
	.align		4
.L_114:
        /*0270*/ 	.byte	0x04, 0x2f
        /*0272*/ 	.short	(.L_116 - .L_115)
	.align		4
.L_115:
        /*0274*/ 	.word	index@(_ZN5flash24flash_fwd_splitkv_kernelI23Flash_fwd_kernel_traitsILi192ELi64ELi64ELi4ELb0ELb0EN7cutlass10bfloat16_tE19Flash_kernel_traitsILi192ELi64ELi64ELi4ES3_EELb0ELb0ELb1ELb0ELb0ELb0ELb1ELb1EEEvNS_16Flash_fwd_paramsE)
        /*0278*/ 	.word	0x000000e6


	//----- nvinfo : EIATTR_FRAME_SIZE
	.align		4
.L_116:
        /*027c*/ 	.byte	0x04, 0x11
        /*027e*/ 	.short	(.L_118 - .L_117)
	.align		4
.L_117:
        /*0280*/ 	.word	index@($__internal_24_$__cuda_sm70_shflsync_bfly_p)
        /*0284*/ 	.word	0x00000000


	//----- nvinfo : EIATTR_FRAME_SIZE
	.align		4
.L_118:
        /*0288*/ 	.byte	0x04, 0x11
        /*028a*/ 	.short	(.L_120 - .L_119)
	.align		4
.L_119:
        /*028c*/ 	.word	index@($_ZN5flash24flash_fwd_splitkv_kernelI23Flash_fwd_kernel_traitsILi192ELi64ELi64ELi4ELb0ELb0EN7cutlass10bfloat16_tE19Flash_kernel_traitsILi192ELi64ELi64ELi4ES3_EELb0ELb0ELb1ELb0ELb0ELb0ELb1ELb1EEEvNS_16Flash_fwd_paramsE$_ZN5flash30compute_attn_1rowblock_splitkvI23Flash_fwd_kernel_traitsILi192ELi64ELi64ELi4ELb0ELb0EN7cutlass10bfloat16_tE19Flash_kernel_traitsILi192ELi64ELi64ELi4ES3_EELb0ELb0ELb1ELb0ELb0ELb0ELb1ELb1ENS_16Flash_fwd_paramsEEEvRKT8_iiiii)
        /*0290*/ 	.word	0x00000000


	//----- nvinfo : EIATTR_FRAME_SIZE
	.align		4
.L_120:
        /*0294*/ 	.byte	0x04, 0x11
        /*0296*/ 	.short	(.L_122 - .L_121)
	.align		4
.L_121:
        /*0298*/ 	.word	index@(_ZN5flash24flash_fwd_splitkv_kernelI23Flash_fwd_kernel_traitsILi192ELi64ELi64ELi4ELb0ELb0EN7cutlass10bfloat16_tE19Flash_kernel_traitsILi192ELi64ELi64ELi4ES3_EELb0ELb0ELb1ELb0ELb0ELb0ELb1ELb1EEEvNS_16Flash_fwd_paramsE)
        /*029c*/ 	.word	0x00000000


	//----- nvinfo : EIATTR_REGCOUNT
	.align		4
.L_122:
        /*02a0*/ 	.byte	0x04, 0x2f
        /*02a2*/ 	.short	(.L_124 - .L_123)
	.align		4
.L_123:
        /*02a4*/ 	.word	index@(_ZN5flash24flash_fwd_splitkv_kernelI23Flash_fwd_kernel_traitsILi192ELi64ELi64ELi4ELb0ELb0EN7cutlass10bfloat16_tE19Flash_kernel_traitsILi192ELi64ELi64ELi4ES3_EELb0ELb0ELb0ELb0ELb1ELb1ELb1ELb1EEEvNS_16Flash_fwd_paramsE)
        /*02a8*/ 	.word	0x000000f2


	//----- nvinfo : EIATTR_FRAME_SIZE
	.align		4
.L_124:
        /*02ac*/ 	.byte	0x04, 0x11
        /*02ae*/ 	.short	(.L_126 - .L_125)
	.align		4
.L_125:
        /*02b0*/ 	.word	index@(_ZN5flash24flash_fwd_splitkv_kernelI23Flash_fwd_kernel_traitsILi192ELi64ELi64ELi4ELb0ELb0EN7cutlass10bfloat16_tE19Flash_kernel_traitsILi192ELi64ELi64ELi4ES3_EELb0ELb0ELb0ELb0ELb1ELb1ELb1ELb1EEEvNS_16Flash_fwd_paramsE)
        /*02b4*/ 	.word	0x00000000


	//----- nvinfo : EIATTR_REGCOUNT
	.align		4
.L_126:
        /*02b8*/ 	.byte	0x04, 0x2f
        /*02ba*/ 	.short	(.L_128 - .L_127)
	.align		4
.L_127:
        /*02bc*/ 	.word	index@(_ZN5flash24flash_fwd_splitkv_kernelI23Flash_fwd_kernel_traitsILi192ELi64ELi64ELi4ELb0ELb0EN7cutlass10bfloat16_tE19Flash_kernel_traitsILi192ELi64ELi64ELi4ES3_EELb0ELb0ELb0ELb0ELb1ELb0ELb1ELb1EEEvNS_16Flash_fwd_paramsE)
        /*02c0*/ 	.word	0x000000de


	//----- nvinfo : EIATTR_FRAME_SIZE
	.align		4
.L_128:
        /*02c4*/ 	.byte	0x04, 0x11
        /*02c6*/ 	.short	(.L_130 - .L_129)
	.align		4
.L_129:
        /*02c8*/ 	.word	index@(_ZN5flash24flash_fwd_splitkv_kernelI23Flash_fwd_kernel_traitsILi192ELi64ELi64ELi4ELb0ELb0EN7cutlass10bfloat16_tE19Flash_kernel_traitsILi192ELi64ELi64ELi4ES3_EELb0ELb0ELb0ELb0ELb1ELb0ELb1ELb1EEEvNS_16Flash_fwd_paramsE)
        /*02cc*/ 	.word	0x00000000


	//----- nvinfo : EIATTR_REGCOUNT
	.align		4
.L_130:
        /*02d0*/ 	.byte	0x04, 0x2f
        /*02d2*/ 	.short	(.L_132 - .L_131)
	.align		4
.L_131:
        /*02d4*/ 	.word	index@(_ZN5flash24flash_fwd_splitkv_kernelI23Flash_fwd_kernel_traitsILi192ELi64ELi64ELi4ELb0ELb0EN7cutlass10bfloat16_tE19Flash_kernel_traitsILi192ELi64ELi64ELi4ES3_EELb0ELb0ELb1ELb0ELb0ELb1ELb1ELb0EEEvNS_16Flash_fwd_paramsE)
        /*02d8*/ 	.word	0x000000f3


	//----- nvinfo : EIATTR_FRAME_SIZE
	.align		4
.L_132:
        /*02dc*/ 	.byte	0x04, 0x11
        /*02de*/ 	.short	(.L_134 - .L_133)
	.align		4
.L_133:
        /*02e0*/ 	.word	index@(_ZN5flash24flash_fwd_splitkv_kernelI23Flash_fwd_kernel_traitsILi192ELi64ELi64ELi4ELb0ELb0EN7cutlass10bfloat16_tE19Flash_kernel_traitsILi192ELi64ELi64ELi4ES3_EELb0ELb0ELb1ELb0ELb0ELb1ELb1ELb0EEEvNS_16Flash_fwd_paramsE)
        /*02e4*/ 	.word	0x00000000


	//----- nvinfo : EIATTR_REGCOUNT
	.align		4
.L_134:
        /*02e8*/ 	.byte	0x04, 0x2f
        /*02ea*/ 	.short	(.L_136 - .L_135)
	.align		4
.L_135:
        /*02ec*/ 	.word	index@(_ZN5flash24flash_fwd_splitkv_kernelI23Flash_fwd_kernel_traitsILi192ELi64ELi64ELi4ELb0ELb0EN7cutlass10bfloat16_tE19Flash_kernel_traitsILi192ELi64ELi64ELi4ES3_EELb0ELb0ELb1ELb0ELb0ELb0ELb1ELb0EEEvNS_16Flash_fwd_paramsE)
        /*02f0*/ 	.word	0x000000e8


	//----- nvinfo : EIATTR_FRAME_SIZE
	.align		4
.L_136:
        /*02f4*/ 	.byte	0x04, 0x11
        /*02f6*/ 	.short	(.L_138 - .L_137)
	.align		4
.L_137:
        /*02f8*/ 	.word	index@(_ZN5flash24flash_fwd_splitkv_kernelI23Flash_fwd_kernel_traitsILi192ELi64ELi64ELi4ELb0ELb0EN7cutlass10bfloat16_tE19Flash_kernel_traitsILi192ELi64ELi64ELi4ES3_EELb0ELb0ELb1ELb0ELb0ELb0ELb1ELb0EEEvNS_16Flash_fwd_paramsE)
        /*02fc*/ 	.word	0x00000000


	//----- nvinfo : EIATTR_REGCOUNT
	.align		4
.L_138:
        /*0300*/ 	.byte	0x04, 0x2f
        /*0302*/ 	.short	(.L_140 - .L_139)
	.align		4
.L_139:
        /*0304*/ 	.word	index@(_ZN5flash24flash_fwd_splitkv_kernelI23Flash_fwd_kernel_traitsILi192ELi64ELi64ELi4ELb0ELb0EN7cutlass10bfloat16_tE19Flash_kernel_traitsILi192ELi64ELi64ELi4ES3_EELb0ELb0ELb0ELb0ELb1ELb1ELb1ELb0EEEvNS_16Flash_fwd_paramsE)
        /*0308*/ 	.word	0x000000ff


	//----- nvinfo : EIATTR_FRAME_SIZE
	.align		4
.L_140:
        /*030c*/ 	.byte	0x04, 0x11
        /*030e*/ 	.short	(.L_142 - .L_141)
	.align		4
.L_141:
        /*0310*/ 	.word	index@(_ZN5flash24flash_fwd_splitkv_kernelI23Flash_fwd_kernel_traitsILi192ELi64ELi64ELi4ELb0ELb0EN7cutlass10bfloat16_tE19Flash_kernel_traitsILi192ELi64ELi64ELi4ES3_EELb0ELb0ELb0ELb0ELb1ELb1ELb1ELb0EEEvNS_16Flash_fwd_paramsE)
        /*0314*/ 	.word	0x00000000


	//----- nvinfo : EIATTR_REGCOUNT
	.align		4
.L_142:
        /*0318*/ 	.byte	0x04, 0x2f
        /*031a*/ 	.short	(.L_144 - .L_143)
	.align		4
.L_143:
        /*031c*/ 	.word	index@(_ZN5flash24flash_fwd_splitkv_kernelI23Flash_fwd_kernel_traitsILi192ELi64ELi64ELi4ELb0ELb0EN7cutlass10bfloat16_tE19Flash_kernel_traitsILi192ELi64ELi64ELi4ES3_EELb0ELb0ELb0ELb0ELb1ELb0ELb1ELb0EEEvNS_16Flash_fwd_paramsE)
        /*0320*/ 	.word	0x000000de


	//----- nvinfo : EIATTR_FRAME_SIZE
	.align		4
.L_144:
        /*0324*/ 	.byte	0x04, 0x11
        /*0326*/ 	.short	(.L_146 - .L_145)
	.align		4
.L_145:
        /*0328*/ 	.word	index@(_ZN5flash24flash_fwd_splitkv_kernelI23Flash_fwd_kernel_traitsILi192ELi64ELi64ELi4ELb0ELb0EN7cutlass10bfloat16_tE19Flash_kernel_traitsILi192ELi64ELi64ELi4ES3_EELb0ELb0ELb0ELb0ELb1ELb0ELb1ELb0EEEvNS_16Flash_fwd_paramsE)
        /*032c*/ 	.word	0x00000000


	//----- nvinfo : EIATTR_REGCOUNT
	.align		4
.L_146:
        /*0330*/ 	.byte	0x04, 0x2f
        /*0332*/ 	.short	(.L_148 - .L_147)
	.align		4
.L_147:
        /*0334*/ 	.word	index@(_ZN5flash24flash_fwd_splitkv_kernelI23Flash_fwd_kernel_traitsILi192ELi64ELi64ELi4ELb0ELb0EN7cutlass10bfloat16_tE19Flash_kernel_traitsILi192ELi64ELi64ELi4ES3_EELb0ELb0ELb1ELb0ELb0ELb1ELb0ELb1EEEvNS_16Flash_fwd_paramsE)
        /*0338*/ 	.word	0x000000f6


	//----- nvinfo : EIATTR_FRAME_SIZE
	.align		4
.L_148:
        /*033c*/ 	.byte	0x04, 0x11
        /*033e*/ 	.short	(.L_150 - .L_149)
	.align		4
.L_149:
        /*0340*/ 	.word	index@($__internal_23_$__cuda_sm70_shflsync_bfly_p)
        /*0344*/ 	.word	0x00000000


	//----- nvinfo : EIATTR_FRAME_SIZE
	.align		4
.L_150:
        /*0348*/ 	.byte	0x04, 0x11
        /*034a*/ 	.short	(.L_152 - .L_151)
	.align		4
.L_151:
        /*034c*/ 	.word	index@($_ZN5flash24flash_fwd_splitkv_kernelI23Flash_fwd_kernel_traitsILi192ELi64ELi64ELi4ELb0ELb0EN7cutlass10bfloat16_tE19Flash_kernel_traitsILi192ELi64ELi64ELi4ES3_EELb0ELb0ELb1ELb0ELb0ELb1ELb0ELb1EEEvNS_16Flash_fwd_paramsE$_ZN5flash30compute_attn_1rowblock_splitkvI23Flash_fwd_kernel_traitsILi192ELi64ELi64ELi4ELb0ELb0EN7cutlass10bfloat16_tE19Flash_kernel_traitsILi192ELi64ELi64ELi4ES3_EELb0ELb0ELb1ELb0ELb0ELb1ELb0ELb1ENS_16Flash_fwd_paramsEEEvRKT8_iiiii)
        /*0350*/ 	.word	0x00000000


	//----- nvinfo : EIATTR_FRAME_SIZE
	.align		4
.L_152:
        /*0354*/ 	.byte	0x04, 0x11
        /*0356*/ 	.short	(.L_154 - .L_153)
	.align		4
.L_153:
        /*0358*/ 	.word	index@(_ZN5flash24flash_fwd_splitkv_kernelI23Flash_fwd_kernel_traitsILi192ELi64ELi64ELi4ELb0ELb0EN7cutlass10bfloat16_tE19Flash_kernel_traitsILi192ELi64ELi64ELi4ES3_EELb0ELb0ELb1ELb0ELb0ELb1ELb0ELb1EEEvNS_16Flash_fwd_paramsE)
        /*035c*/ 	.word	0x00000000


	//----- nvinfo : EIATTR_REGCOUNT
	.align		4
.L_154:
        /*0360*/ 	.byte	0x04, 0x2f
        /*0362*/ 	.short	(.L_156 - .L_155)
	.align		4
.L_155:
        /*0364*/ 	.word	index@(_ZN5flash24flash_fwd_splitkv_kernelI23Flash_fwd_kernel_traitsILi192ELi64ELi64ELi4ELb0ELb0EN7cutlass10bfloat16_tE19Flash_kernel_traitsILi192ELi64ELi64ELi4ES3_EELb0ELb0ELb1ELb0ELb0ELb0ELb0ELb1EEEvNS_16Flash_fwd_paramsE)
        /*0368*/ 	.word	0x000000e6


	//----- nvinfo : EIATTR_FRAME_SIZE
	.align		4
.L_156:
        /*036c*/ 	.byte	0x04, 0x11
        /*036e*/ 	.short	(.L_158 - .L_157)
	.align		4
.L_157:
        /*0370*/ 	.word	index@($__internal_22_$__cuda_sm70_shflsync_bfly_p)
        /*0374*/ 	.word	0x00000000


	//----- nvinfo : EIATTR_FRAME_SIZE
	.align		4
.L_158:
        /*0378*/ 	.byte	0x04, 0x11
        /*037a*/ 	.short	(.L_160 - .L_159)
	.align		4
.L_159:
        /*037c*/ 	.word	index@($_ZN5flash24flash_fwd_splitkv_kernelI23Flash_fwd_kernel_traitsILi192ELi64ELi64ELi4ELb0ELb0EN7cutlass10bfloat16_tE19Flash_kernel_traitsILi192ELi64ELi64ELi4ES3_EELb0ELb0ELb1ELb0ELb0ELb0ELb0ELb1EEEvNS_16Flash_fwd_paramsE$_ZN5flash30compute_attn_1rowblock_splitkvI23Flash_fwd_kernel_traitsILi192ELi64ELi64ELi4ELb0ELb0EN7cutlass10bfloat16_tE19Flash_kernel_traitsILi192ELi64ELi64ELi4ES3_EELb0ELb0ELb1ELb0ELb0ELb0ELb0ELb1ENS_16Flash_fwd_paramsEEEvRKT8_iiiii)
        /*0380*/ 	.word	0x00000000


	//----- nvinfo : EIATTR_FRAME_SIZE
	.align		4
.L_160:
        /*0384*/ 	.byte	0x04, 0x11
        /*0386*/ 	.short	(.L_162 - .L_161)
	.align		4
.L_161:
        /*0388*/ 	.word	index@(_ZN5flash24flash_fwd_splitkv_kernelI23Flash_fwd_kernel_traitsILi192ELi64ELi64ELi4ELb0ELb0EN7cutlass10bfloat16_tE19Flash_kernel_traitsILi192ELi64ELi64ELi4ES3_EELb0ELb0ELb1ELb0ELb0ELb0ELb0ELb1EEEvNS_16Flash_fwd_paramsE)
        /*038c*/ 	.word	0x00000000


	//----- nvinfo : EIATTR_REGCOUNT
	.align		4
.L_162:
        /*0390*/ 	.byte	0x04, 0x2f
        /*0392*/ 	.short	(.L_164 - .L_163)
	.align		4
.L_163:
        /*0394*/ 	.word	index@(_ZN5flash24flash_fwd_splitkv_kernelI23Flash_fwd_kernel_traitsILi192ELi64ELi64ELi4ELb0ELb0EN7cutlass10bfloat16_tE19Flash_kernel_traitsILi192ELi64ELi64ELi4ES3_EELb0ELb0ELb0ELb0ELb1ELb1ELb0ELb1EEEvNS_16Flash_fwd_paramsE)
        /*0398*/ 	.word	0x000000f0


	//----- nvinfo : EIATTR_FRAME_SIZE
	.align		4
.L_164:
        /*039c*/ 	.byte	0x04, 0x11
        /*039e*/ 	.short	(.L_166 - .L_165)
	.align		4
.L_165:
        /*03a0*/ 	.word	index@(_ZN5flash24flash_fwd_splitkv_kernelI23Flash_fwd_kernel_traitsILi192ELi64ELi64ELi4ELb0ELb0EN7cutlass10bfloat16_tE19Flash_kernel_traitsILi192ELi64ELi64ELi4ES3_EELb0ELb0ELb0ELb0ELb1ELb1ELb0ELb1EEEvNS_16Flash_fwd_paramsE)
        /*03a4*/ 	.word	0x00000000


	//----- nvinfo : EIATTR_REGCOUNT
	.align		4
.L_166:
        /*03a8*/ 	.byte	0x04, 0x2f
        /*03aa*/ 	.short	(.L_168 - .L_167)
	.align		4
.L_167:
        /*03ac*/ 	.word	index@(_ZN5flash24flash_fwd_splitkv_kernelI23Flash_fwd_kernel_traitsILi192ELi64ELi64ELi4ELb0ELb0EN7cutlass10bfloat16_tE19Flash_kernel_traitsILi192ELi64ELi64ELi4ES3_EELb0ELb0ELb0ELb0ELb1ELb0ELb0ELb1EEEvNS_16Flash_fwd_paramsE)
        /*03b0*/ 	.word	0x000000dc


	//----- nvinfo : EIATTR_FRAME_SIZE
	.align		4
.L_168:
        /*03b4*/ 	.byte	0x04, 0x11
        /*03b6*/ 	.short	(.L_170 - .L_169)
	.align		4
.L_169:
        /*03b8*/ 	.word	index@(_ZN5flash24flash_fwd_splitkv_kernelI23Flash_fwd_kernel_traitsILi192ELi64ELi64ELi4ELb0ELb0EN7cutlass10bfloat16_tE19Flash_kernel_traitsILi192ELi64ELi64ELi4ES3_EELb0ELb0ELb0ELb0ELb1ELb0ELb0ELb1EEEvNS_16Flash_fwd_paramsE)
        /*03bc*/ 	.word	0x00000000


	//----- nvinfo : EIATTR_REGCOUNT
	.align		4
.L_170:
        /*03c0*/ 	.byte	0x04, 0x2f
        /*03c2*/ 	.short	(.L_172 - .L_171)
	.align		4
.L_171:
        /*03c4*/ 	.word	index@(_ZN5flash24flash_fwd_splitkv_kernelI23Flash_fwd_kernel_traitsILi192ELi64ELi64ELi4ELb0ELb0EN7cutlass10bfloat16_tE19Flash_kernel_traitsILi192ELi64ELi64ELi4ES3_EELb0ELb0ELb1ELb0ELb0ELb1ELb0ELb0EEEvNS_16Flash_fwd_paramsE)
        /*03c8*/ 	.word	0x000000fe


	//----- nvinfo : EIATTR_FRAME_SIZE
	.align		4
.L_172:
        /*03cc*/ 	.byte	0x04, 0x11
        /*03ce*/ 	.short	(.L_174 - .L_173)
	.align		4
.L_173:
        /*03d0*/ 	.word	index@(_ZN5flash24flash_fwd_splitkv_kernelI23Flash_fwd_kernel_traitsILi192ELi64ELi64ELi4ELb0ELb0EN7cutlass10bfloat16_tE19Flash_kernel_traitsILi192ELi64ELi64ELi4ES3_EELb0ELb0ELb1ELb0ELb0ELb1ELb0ELb0EEEvNS_16Flash_fwd_paramsE)
        /*03d4*/ 	.word	0x00000000


	//----- nvinfo : EIATTR_REGCOUNT
	.align		4
.L_174:
        /*03d8*/ 	.byte	0x04, 0x2f
        /*03da*/ 	.short	(.L_176 - .L_175)
	.align		4
.L_175:
        /*03dc*/ 	.word	index@(_ZN5flash24flash_fwd_splitkv_kernelI23Flash_fwd_kernel_traitsILi192ELi64ELi64ELi4ELb0ELb0EN7cutlass10bfloat16_tE19Flash_kernel_traitsILi192ELi64ELi64ELi4ES3_EELb0ELb0ELb1ELb0ELb0ELb0ELb0ELb0EEEvNS_16Flash_fwd_paramsE)
        /*03e0*/ 	.word	0x000000f2


	//----- nvinfo : EIATTR_FRAME_SIZE
	.align		4
.L_176:
        /*03e4*/ 	.byte	0x04, 0x11
        /*03e6*/ 	.short	(.L_178 - .L_177)
	.align		4
.L_177:
        /*03e8*/ 	.word	index@(_ZN5flash24flash_fwd_splitkv_kernelI23Flash_fwd_kernel_traitsILi192ELi64ELi64ELi4ELb0ELb0EN7cutlass10bfloat16_tE19Flash_kernel_traitsILi192ELi64ELi64ELi4ES3_EELb0ELb0ELb1ELb0ELb0ELb0ELb0ELb0EEEvNS_16Flash_fwd_paramsE)
        /*03ec*/ 	.word	0x00000000


	//----- nvinfo : EIATTR_REGCOUNT
	.align		4
.L_178:
        /*03f0*/ 	.byte	0x04, 0x2f
        /*03f2*/ 	.short	(.L_180 - .L_179)
	.align		4
.L_179:
        /*03f4*/ 	.word	index@(_ZN5flash24flash_fwd_splitkv_kernelI23Flash_fwd_kernel_traitsILi192ELi64ELi64ELi4ELb0ELb0EN7cutlass10bfloat16_tE19Flash_kernel_traitsILi192ELi64ELi64ELi4ES3_EELb0ELb0ELb0ELb0ELb1ELb1ELb0ELb0EEEvNS_16Flash_fwd_paramsE)
        /*03f8*/ 	.word	0x000000ff


	//----- nvinfo : EIATTR_FRAME_SIZE
	.align		4
.L_180:
        /*03fc*/ 	.byte	0x04, 0x11
        /*03fe*/ 	.short	(.L_182 - .L_181)
	.align		4
.L_181:
        /*0400*/ 	.word	index@(_ZN5flash24flash_fwd_splitkv_kernelI23Flash_fwd_kernel_traitsILi192ELi64ELi64ELi4ELb0ELb0EN7cutlass10bfloat16_tE19Flash_kernel_traitsILi192ELi64ELi64ELi4ES3_EELb0ELb0ELb0ELb0ELb1ELb1ELb0ELb0EEEvNS_16Flash_fwd_paramsE)
        /*0404*/ 	.word	0x00000000


	//----- nvinfo : EIATTR_REGCOUNT
	.align		4
.L_182:
        /*0408*/ 	.byte	0x04, 0x2f
        /*040a*/ 	.short	(.L_184 - .L_183)
	.align		4
.L_183:
        /*040c*/ 	.word	index@(_ZN5flash24flash_fwd_splitkv_kernelI23Flash_fwd_kernel_traitsILi192ELi64ELi64ELi4ELb0ELb0EN7cutlass10bfloat16_tE19Flash_kernel_traitsILi192ELi64ELi64ELi4ES3_EELb0ELb0ELb0ELb0ELb1ELb0ELb0ELb0EEEvNS_16Flash_fwd_paramsE)
        /*0410*/ 	.word	0x000000df


	//----- nvinfo : EIATTR_FRAME_SIZE
	.align		4
.L_184:
        /*0414*/ 	.byte	0x04, 0x11
        /*0416*/ 	.short	(.L_186 - .L_185)
	.align		4
.L_185:
        /*0418*/ 	.word	index@(_ZN5flash24flash_fwd_splitkv_kernelI23Flash_fwd_kernel_traitsILi192ELi64ELi64ELi4ELb0ELb0EN7cutlass10bfloat16_tE19Flash_kernel_traitsILi192ELi64ELi64ELi4ES3_EELb0ELb0ELb0ELb0ELb1ELb0ELb0ELb0EEEvNS_16Flash_fwd_paramsE)
        /*041c*/ 	.word	0x00000000


	//----- nvinfo : EIATTR_REGCOUNT
	.align		4
.L_186:
        /*0420*/ 	.byte	0x04, 0x2f
        /*0422*/ 	.short	(.L_188 - .L_187)
	.align		4
.L_187:
        /*0424*/ 	.word	index@(_ZN5flash24flash_fwd_splitkv_kernelI23Flash_fwd_kernel_traitsILi192ELi64ELi64ELi4ELb0ELb0EN7cutlass10bfloat16_tE19Flash_kernel_traitsILi192ELi64ELi64ELi4ES3_EELb0ELb1ELb0ELb0ELb0ELb1ELb1ELb1EEEvNS_16Flash_fwd_paramsE)
        /*0428*/ 	.word	0x000000f4


	//----- nvinfo : EIATTR_FRAME_SIZE
	.align		4
.L_188:
        /*042c*/ 	.byte	0x04, 0x11
        /*042e*/ 	.short	(.L_190 - .L_189)
	.align		4
.L_189:
        /*0430*/ 	.word	index@($__internal_21_$__cuda_sm70_shflsync_bfly_p)
        /*0434*/ 	.word	0x00000000


	//----- nvinfo : EIATTR_FRAME_SIZE
	.align		4
.L_190:
        /*0438*/ 	.byte	0x04, 0x11
        /*043a*/ 	.short	(.L_192 - .L_191)
	.align		4
.L_191:
        /*043c*/ 	.word	index@($_ZN5flash24flash_fwd_splitkv_kernelI23Flash_fwd_kernel_traitsILi192ELi64ELi64ELi4ELb0ELb0EN7cutlass10bfloat16_tE19Flash_kernel_traitsILi192ELi64ELi64ELi4ES3_EELb0ELb1ELb0ELb0ELb0ELb1ELb1ELb1EEEvNS_16Flash_fwd_paramsE$_ZN5flash30compute_attn_1rowblock_splitkvI23Flash_fwd_kernel_traitsILi192ELi64ELi64ELi4ELb0ELb0EN7cutlass10bfloat16_tE19Flash_kernel_traitsILi192ELi64ELi64ELi4ES3_EELb0ELb1ELb0ELb0ELb0ELb1ELb1ELb1ENS_16Flash_fwd_paramsEEEvRKT8_iiiii)
        /*0440*/ 	.word	0x00000000


	//----- nvinfo : EIATTR_FRAME_SIZE
	.align		4
.L_192:
        /*0444*/ 	.byte	0x04, 0x11
        /*0446*/ 	.short	(.L_194 - .L_193)
	.align		4
.L_193:
        /*0448*/ 	.word	index@(_ZN5flash24flash_fwd_splitkv_kernelI23Flash_fwd_kernel_traitsILi192ELi64ELi64ELi4ELb0ELb0EN7cutlass10bfloat16_tE19Flash_kernel_traitsILi192ELi64ELi64ELi4ES3_EELb0ELb1ELb0ELb0ELb0ELb1ELb1ELb1EEEvNS_16Flash_fwd_paramsE)
        /*044c*/ 	.word	0x00000000


	//----- nvinfo : EIATTR_REGCOUNT
	.align		4
.L_194:
        /*0450*/ 	.byte	0x04, 0x2f
        /*0452*/ 	.short	(.L_196 - .L_195)
	.align		4
.L_195:
        /*0454*/ 	.word	index@(_ZN5flash24flash_fwd_splitkv_kernelI23Flash_fwd_kernel_traitsILi192ELi64ELi64ELi4ELb0ELb0EN7cutlass10bfloat16_tE19Flash_kernel_traitsILi192ELi64ELi64ELi4ES3_EELb0ELb1ELb0ELb0ELb0ELb0ELb1ELb1EEEvNS_16Flash_fwd_paramsE)
        /*0458*/ 	.word	0x000000f4


	//----- nvinfo : EIATTR_FRAME_SIZE
	.align		4
.L_196:
        /*045c*/ 	.byte	0x04, 0x11
        /*045e*/ 	.short	(.L_198 - .L_197)
	.align		4
.L_197:
        /*0460*/ 	.word	index@($__internal_20_$__cuda_sm70_shflsync_bfly_p)
        /*0464*/ 	.word	0x00000000


	//----- nvinfo : EIATTR_FRAME_SIZE
	.align		4
.L_198:
        /*0468*/ 	.byte	0x04, 0x11
        /*046a*/ 	.short	(.L_200 - .L_199)
	.align		4
.L_199:
        /*046c*/ 	.word	index@($_ZN5flash24flash_fwd_splitkv_kernelI23Flash_fwd_kernel_traitsILi192ELi64ELi64ELi4ELb0ELb0EN7cutlass10bfloat16_tE19Flash_kernel_traitsILi192ELi64ELi64ELi4ES3_EELb0ELb1ELb0ELb0ELb0ELb0ELb1ELb1EEEvNS_16Flash_fwd_paramsE$_ZN5flash30compute_attn_1rowblock_splitkvI23Flash_fwd_kernel_traitsILi192ELi64ELi64ELi4ELb0ELb0EN7cutlass10bfloat16_tE19Flash_kernel_traitsILi192ELi64ELi64ELi4ES3_EELb0ELb1ELb0ELb0ELb0ELb0ELb1ELb1ENS_16Flash_fwd_paramsEEEvRKT8_iiiii)
        /*0470*/ 	.word	0x00000000


	//----- nvinfo : EIATTR_FRAME_SIZE
	.align		4
.L_200:
        /*0474*/ 	.byte	0x04, 0x11
        /*0476*/ 	.short	(.L_202 - .L_201)
	.align		4
.L_201:
        /*0478*/ 	.word	index@(_ZN5flash24flash_fwd_splitkv_kernelI23Flash_fwd_kernel_traitsILi192ELi64ELi64ELi4ELb0ELb0EN7cutlass10bfloat16_tE19Flash_kernel_traitsILi192ELi64ELi64ELi4ES3_EELb0ELb1ELb0ELb0ELb0ELb0ELb1ELb1EEEvNS_16Flash_fwd_paramsE)
        /*047c*/ 	.word	0x00000000


	//----- nvinfo : EIATTR_REGCOUNT
	.align		4
.L_202:
        /*0480*/ 	.byte	0x04, 0x2f
        /*0482*/ 	.short	(.L_204 - .L_203)
	.align		4
.L_203:
        /*0484*/ 	.word	index@(_ZN5flash24flash_fwd_splitkv_kernelI23Flash_fwd_kernel_traitsILi192ELi64ELi64ELi4ELb0ELb0EN7cutlass10bfloat16_tE19Flash_kernel_traitsILi192ELi64ELi64ELi4ES3_EELb0ELb1ELb0ELb0ELb0ELb1ELb1ELb0EEEvNS_16Flash_fwd_paramsE)
        /*0488*/ 	.word	0x000000ff


	//----- nvinfo : EIATTR_FRAME_SIZE
	.align		4
.L_204:
        /*048c*/ 	.byte	0x04, 0x11
        /*048e*/ 	.short	(.L_206 - .L_205)
	.align		4
.L_205:
        /*0490*/ 	.word	index@(_ZN5flash24flash_fwd_splitkv_kernelI23Flash_fwd_kernel_traitsILi192ELi64ELi64ELi4ELb0ELb0EN7cutlass10bfloat16_tE19Flash_kernel_traitsILi192ELi64ELi64ELi4ES3_EELb0ELb1ELb0ELb0ELb0ELb1ELb1ELb0EEEvNS_16Flash_fwd_paramsE)
        /*0494*/ 	.word	0x00000000


	//----- nvinfo : EIATTR_REGCOUNT
	.align		4
.L_206:
        /*0498*/ 	.byte	0x04, 0x2f
        /*049a*/ 	.short	(.L_208 - .L_207)
	.align		4
.L_207:
        /*049c*/ 	.word	index@(_ZN5flash24flash_fwd_splitkv_kernelI23Flash_fwd_kernel_traitsILi192ELi64ELi64ELi4ELb0ELb0EN7cutlass10bfloat16_tE19Flash_kernel_traitsILi192ELi64ELi64ELi4ES3_EELb0ELb1ELb0ELb0ELb0ELb0ELb1ELb0EEEvNS_16Flash_fwd_paramsE)
        /*04a0*/ 	.word	0x000000f4


	//----- nvinfo : EIATTR_FRAME_SIZE
	.align		4
.L_208:
        /*04a4*/ 	.byte	0x04, 0x11
        /*04a6*/ 	.short	(.L_210 - .L_209)
	.align		4
.L_209:
        /*04a8*/ 	.word	index@(_ZN5flash24flash_fwd_splitkv_kernelI23Flash_fwd_kernel_traitsILi192ELi64ELi64ELi4ELb0ELb0EN7cutlass10bfloat16_tE19Flash_kernel_traitsILi192ELi64ELi64ELi4ES3_EELb0ELb1ELb0ELb0ELb0ELb0ELb1ELb0EEEvNS_16Flash_fwd_paramsE)
        /*04ac*/ 	.word	0x00000000


	//----- nvinfo : EIATTR_REGCOUNT
	.align		4
.L_210:
        /*04b0*/ 	.byte	0x04, 0x2f
        /*04b2*/ 	.short	(.L_212 - .L_211)
	.align		4
.L_211:
        /*04b4*/ 	.word	index@(_ZN5flash24flash_fwd_splitkv_kernelI23Flash_fwd_kernel_traitsILi192ELi64ELi64ELi4ELb0ELb0EN7cutlass10bfloat16_tE19Flash_kernel_traitsILi192ELi64ELi64ELi4ES3_EELb0ELb1ELb0ELb0ELb0ELb1ELb0ELb1EEEvNS_16Flash_fwd_paramsE)
        /*04b8*/ 	.word	0x000000f6


	//----- nvinfo : EIATTR_FRAME_SIZE
	.align		4
.L_212:
        /*04bc*/ 	.byte	0x04, 0x11
        /*04be*/ 	.short	(.L_214 - .L_213)
	.align		4
.L_213:
        /*04c0*/ 	.word	index@($__internal_19_$__cuda_sm70_shflsync_bfly_p)
        /*04c4*/ 	.word	0x00000000


	//----- nvinfo : EIATTR_FRAME_SIZE
	.align		4
.L_214:
        /*04c8*/ 	.byte	0x04, 0x11
        /*04ca*/ 	.short	(.L_216 - .L_215)
	.align		4
.L_215:
        /*04cc*/ 	.word	index@($_ZN5flash24flash_fwd_splitkv_kernelI23Flash_fwd_kernel_traitsILi192ELi64ELi64ELi4ELb0ELb0EN7cutlass10bfloat16_tE19Flash_kernel_traitsILi192ELi64ELi64ELi4ES3_EELb0ELb1ELb0ELb0ELb0ELb1ELb0ELb1EEEvNS_16Flash_fwd_paramsE$_ZN5flash30compute_attn_1rowblock_splitkvI23Flash_fwd_kernel_traitsILi192ELi64ELi64ELi4ELb0ELb0EN7cutlass10bfloat16_tE19Flash_kernel_traitsILi192ELi64ELi64ELi4ES3_EELb0ELb1ELb0ELb0ELb0ELb1ELb0ELb1ENS_16Flash_fwd_paramsEEEvRKT8_iiiii)
        /*04d0*/ 	.word	0x00000000


	//----- nvinfo : EIATTR_FRAME_SIZE
	.align		4
.L_216:
        /*04d4*/ 	.byte	0x04, 0x11
        /*04d6*/ 	.short	(.L_218 - .L_217)
	.align		4
.L_217:
        /*04d8*/ 	.word	index@(_ZN5flash24flash_fwd_splitkv_kernelI23Flash_fwd_kernel_traitsILi192ELi64ELi64ELi4ELb0ELb0EN7cutlass10bfloat16_tE19Flash_kernel_traitsILi192ELi64ELi64ELi4ES3_EELb0ELb1ELb0ELb0ELb0ELb1ELb0ELb1EEEvNS_16Flash_fwd_paramsE)
        /*04dc*/ 	.word	0x00000000


	//----- nvinfo : EIATTR_REGCOUNT
	.align		4
.L_218:
        /*04e0*/ 	.byte	0x04, 0x2f
        /*04e2*/ 	.short	(.L_220 - .L_219)
	.align		4
.L_219:
        /*04e4*/ 	.word	index@(_ZN5flash24flash_fwd_splitkv_kernelI23Flash_fwd_kernel_traitsILi192ELi64ELi64ELi4ELb0ELb0EN7cutlass10bfloat16_tE19Flash_kernel_traitsILi192ELi64ELi64ELi4ES3_EELb0ELb1ELb0ELb0ELb0ELb0ELb0ELb1EEEvNS_16Flash_fwd_paramsE)
        /*04e8*/ 	.word	0x000000f6


	//----- nvinfo : EIATTR_FRAME_SIZE
	.align		4
.L_220:
        /*04ec*/ 	.byte	0x04, 0x11
        /*04ee*/ 	.short	(.L_222 - .L_221)
	.align		4
.L_221:
        /*04f0*/ 	.word	index@($__internal_18_$__cuda_sm70_shflsync_bfly_p)
        /*04f4*/ 	.word	0x00000000


	//----- nvinfo : EIATTR_FRAME_SIZE
	.align		4
.L_222:
        /*04f8*/ 	.byte	0x04, 0x11
        /*04fa*/ 	.short	(.L_224 - .L_223)
	.align		4
.L_223:
        /*04fc*/ 	.word	index@($_ZN5flash24flash_fwd_splitkv_kernelI23Flash_fwd_kernel_traitsILi192ELi64ELi64ELi4ELb0ELb0EN7cutlass10bfloat16_tE19Flash_kernel_traitsILi192ELi64ELi64ELi4ES3_EELb0ELb1ELb0ELb0ELb0ELb0ELb0ELb1EEEvNS_16Flash_fwd_paramsE$_ZN5flash30compute_attn_1rowblock_splitkvI23Flash_fwd_kernel_traitsILi192ELi64ELi64ELi4ELb0ELb0EN7cutlass10bfloat16_tE19Flash_kernel_traitsILi192ELi64ELi64ELi4ES3_EELb0ELb1ELb0ELb0ELb0ELb0ELb0ELb1ENS_16Flash_fwd_paramsEEEvRKT8_iiiii)
        /*0500*/ 	.word	0x00000000


	//----- nvinfo : EIATTR_FRAME_SIZE
	.align		4
.L_224:
        /*0504*/ 	.byte	0x04, 0x11
        /*0506*/ 	.short	(.L_226 - .L_225)
	.align		4
.L_225:
        /*0508*/ 	.word	index@(_ZN5flash24flash_fwd_splitkv_kernelI23Flash_fwd_kernel_traitsILi192ELi64ELi64ELi4ELb0ELb0EN7cutlass10bfloat16_tE19Flash_kernel_traitsILi192ELi64ELi64ELi4ES3_EELb0ELb1ELb0ELb0ELb0ELb0ELb0ELb1EEEvNS_16Flash_fwd_paramsE)
        /*050c*/ 	.word	0x00000000


	//----- nvinfo : EIATTR_REGCOUNT
	.align		4
.L_226:
        /*0510*/ 	.byte	0x04, 0x2f
        /*0512*/ 	.short	(.L_228 - .L_227)
	.align		4
.L_227:
        /*0514*/ 	.word	index@(_ZN5flash24flash_fwd_splitkv_kernelI23Flash_fwd_kernel_traitsILi192ELi64ELi64ELi4ELb0ELb0EN7cutlass10bfloat16_tE19Flash_kernel_traitsILi192ELi64ELi64ELi4ES3_EELb0ELb1ELb0ELb0ELb0ELb1ELb0ELb0EEEvNS_16Flash_fwd_paramsE)
        /*0518*/ 	.word	0x000000ff


	//----- nvinfo : EIATTR_FRAME_SIZE
	.align		4
.L_228:
        /*051c*/ 	.byte	0x04, 0x11
        /*051e*/ 	.short	(.L_230 - .L_229)
	.align		4
.L_229:
        /*0520*/ 	.word	index@(_ZN5flash24flash_fwd_splitkv_kernelI23Flash_fwd_kernel_traitsILi192ELi64ELi64ELi4ELb0ELb0EN7cutlass10bfloat16_tE19Flash_kernel_traitsILi192ELi64ELi64ELi4ES3_EELb0ELb1ELb0ELb0ELb0ELb1ELb0ELb0EEEvNS_16Flash_fwd_paramsE)
        /*0524*/ 	.word	0x00000000


	//----- nvinfo : EIATTR_REGCOUNT
	.align		4
.L_230:
        /*0528*/ 	.byte	0x04, 0x2f
        /*052a*/ 	.short	(.L_232 - .L_231)
	.align		4
.L_231:
        /*052c*/ 	.word	index@(_ZN5flash24flash_fwd_splitkv_kernelI23Flash_fwd_kernel_traitsILi192ELi64ELi64ELi4ELb0ELb0EN7cutlass10bfloat16_tE19Flash_kernel_traitsILi192ELi64ELi64ELi4ES3_EELb0ELb1ELb0ELb0ELb0ELb0ELb0ELb0EEEvNS_16Flash_fwd_paramsE)
        /*0530*/ 	.word	0x000000f0


	//----- nvinfo : EIATTR_FRAME_SIZE
	.align		4
.L_232:
        /*0534*/ 	.byte	0x04, 0x11
        /*0536*/ 	.short	(.L_234 - .L_233)
	.align		4
.L_233:
        /*0538*/ 	.word	index@(_ZN5flash24flash_fwd_splitkv_kernelI23Flash_fwd_kernel_traitsILi192ELi64ELi64ELi4ELb0ELb0EN7cutlass10bfloat16_tE19Flash_kernel_traitsILi192ELi64ELi64ELi4ES3_EELb0ELb1ELb0ELb0ELb0ELb0ELb0ELb0EEEvNS_16Flash_fwd_paramsE)
        /*053c*/ 	.word	0x00000000


	//----- nvinfo : EIATTR_REGCOUNT
	.align		4
.L_234:
        /*0540*/ 	.byte	0x04, 0x2f
        /*0542*/ 	.short	(.L_236 - .L_235)
	.align		4
.L_235:
        /*0544*/ 	.word	index@(_ZN5flash24flash_fwd_splitkv_kernelI23Flash_fwd_kernel_traitsILi192ELi64ELi64ELi4ELb0ELb0EN7cutlass10bfloat16_tE19Flash_kernel_traitsILi192ELi64ELi64ELi4ES3_EELb0ELb0ELb0ELb0ELb0ELb1ELb1ELb1EEEvNS_16Flash_fwd_paramsE)
        /*0548*/ 	.word	0x000000f4


	//----- nvinfo : EIATTR_FRAME_SIZE
	.align		4
.L_236:
        /*054c*/ 	.byte	0x04, 0x11
        /*054e*/ 	.short	(.L_238 - .L_237)
	.align		4
.L_237:
        /*0550*/ 	.word	index@($__internal_17_$__cuda_sm70_shflsync_bfly_p)
        /*0554*/ 	.word	0x00000000


	//----- nvinfo : EIATTR_FRAME_SIZE
	.align		4
.L_238:
        /*0558*/ 	.byte	0x04, 0x11
        /*055a*/ 	.short	(.L_240 - .L_239)
	.align		4
.L_239:
        /*055c*/ 	.word	index@($_ZN5flash24flash_fwd_splitkv_kernelI23Flash_fwd_kernel_traitsILi192ELi64ELi64ELi4ELb0ELb0EN7cutlass10bfloat16_tE19Flash_kernel_traitsILi192ELi64ELi64ELi4ES3_EELb0ELb0ELb0ELb0ELb0ELb1ELb1ELb1EEEvNS_16Flash_fwd_paramsE$_ZN5flash30compute_attn_1rowblock_splitkvI23Flash_fwd_kernel_traitsILi192ELi64ELi64ELi4ELb0ELb0EN7cutlass10bfloat16_tE19Flash_kernel_traitsILi192ELi64ELi64ELi4ES3_EELb0ELb0ELb0ELb0ELb0ELb1ELb1ELb1ENS_16Flash_fwd_paramsEEEvRKT8_iiiii)
        /*0560*/ 	.word	0x00000000


	//----- nvinfo : EIATTR_FRAME_SIZE
	.align		4
.L_240:
        /*0564*/ 	.byte	0x04, 0x11
        /*0566*/ 	.short	(.L_242 - .L_241)
	.align		4
.L_241:
        /*0568*/ 	.word	index@(_ZN5flash24flash_fwd_splitkv_kernelI23Flash_fwd_kernel_traitsILi192ELi64ELi64ELi4ELb0ELb0EN7cutlass10bfloat16_tE19Flash_kernel_traitsILi192ELi64ELi64ELi4ES3_EELb0ELb0ELb0ELb0ELb0ELb1ELb1ELb1EEEvNS_16Flash_fwd_paramsE)
        /*056c*/ 	.word	0x00000000


	//----- nvinfo : EIATTR_REGCOUNT
	.align		4
.L_242:
        /*0570*/ 	.byte	0x04, 0x2f
        /*0572*/ 	.short	(.L_244 - .L_243)
	.align		4
.L_243:
        /*0574*/ 	.word	index@(_ZN5flash24flash_fwd_splitkv_kernelI23Flash_fwd_kernel_traitsILi192ELi64ELi64ELi4ELb0ELb0EN7cutlass10bfloat16_tE19Flash_kernel_traitsILi192ELi64ELi64ELi4ES3_EELb0ELb0ELb0ELb0ELb0ELb0ELb1ELb1EEEvNS_16Flash_fwd_paramsE)
        /*0578*/ 	.word	0x000000e2


	//----- nvinfo : EIATTR_FRAME_SIZE
	.align		4
.L_244:
        /*057c*/ 	.byte	0x04, 0x11
        /*057e*/ 	.short	(.L_246 - .L_245)
	.align		4
.L_245:
        /*0580*/ 	.word	index@($__internal_16_$__cuda_sm70_shflsync_bfly_p)
        /*0584*/ 	.word	0x00000000


	//----- nvinfo : EIATTR_FRAME_SIZE
	.align		4
.L_246:
        /*0588*/ 	.byte	0x04, 0x11
        /*058a*/ 	.short	(.L_248 - .L_247)
	.align		4
.L_247:
        /*058c*/ 	.word	index@($_ZN5flash24flash_fwd_splitkv_kernelI23Flash_fwd_kernel_traitsILi192ELi64ELi64ELi4ELb0ELb0EN7cutlass10bfloat16_tE19Flash_kernel_traitsILi192ELi64ELi64ELi4ES3_EELb0ELb0ELb0ELb0ELb0ELb0ELb1ELb1EEEvNS_16Flash_fwd_paramsE$_ZN5flash30compute_attn_1rowblock_splitkvI23Flash_fwd_kernel_traitsILi192ELi64ELi64ELi4ELb0ELb0EN7cutlass10bfloat16_tE19Flash_kernel_traitsILi192ELi64ELi64ELi4ES3_EELb0ELb0ELb0ELb0ELb0ELb0ELb1ELb1ENS_16Flash_fwd_paramsEEEvRKT8_iiiii)
        /*0590*/ 	.word	0x00000000


	//----- nvinfo : EIATTR_FRAME_SIZE
	.align		4
.L_248:
        /*0594*/ 	.byte	0x04, 0x11
        /*0596*/ 	.short	(.L_250 - .L_249)
	.align		4
.L_249:
        /*0598*/ 	.word	index@(_ZN5flash24flash_fwd_splitkv_kernelI23Flash_fwd_kernel_traitsILi192ELi64ELi64ELi4ELb0ELb0EN7cutlass10bfloat16_tE19Flash_kernel_traitsILi192ELi64ELi64ELi4ES3_EELb0ELb0ELb0ELb0ELb0ELb0ELb1ELb1EEEvNS_16Flash_fwd_paramsE)
        /*059c*/ 	.word	0x00000000


	//----- nvinfo : EIATTR_REGCOUNT
	.align		4
.L_250:
        /*05a0*/ 	.byte	0x04, 0x2f
        /*05a2*/ 	.short	(.L_252 - .L_251)
	.align		4
.L_251:
        /*05a4*/ 	.word	index@(_ZN5flash24flash_fwd_splitkv_kernelI23Flash_fwd_kernel_traitsILi192ELi64ELi64ELi4ELb0ELb0EN7cutlass10bfloat16_tE19Flash_kernel_traitsILi192ELi64ELi64ELi4ES3_EELb0ELb0ELb0ELb0ELb0ELb1ELb1ELb0EEEvNS_16Flash_fwd_paramsE)
        /*05a8*/ 	.word	0x000000ff


	//----- nvinfo : EIATTR_FRAME_SIZE
	.align		4
.L_252:
        /*05ac*/ 	.byte	0x04, 0x11
        /*05ae*/ 	.short	(.L_254 - .L_253)
	.align		4
.L_253:
        /*05b0*/ 	.word	index@(_ZN5flash24flash_fwd_splitkv_kernelI23Flash_fwd_kernel_traitsILi192ELi64ELi64ELi4ELb0ELb0EN7cutlass10bfloat16_tE19Flash_kernel_traitsILi192ELi64ELi64ELi4ES3_EELb0ELb0ELb0ELb0ELb0ELb1ELb1ELb0EEEvNS_16Flash_fwd_paramsE)
        /*05b4*/ 	.word	0x00000000


	//----- nvinfo : EIATTR_REGCOUNT
	.align		4
.L_254:
        /*05b8*/ 	.byte	0x04, 0x2f
        /*05ba*/ 	.short	(.L_256 - .L_255)
	.align		4
.L_255:
        /*05bc*/ 	.word	index@(_ZN5flash24flash_fwd_splitkv_kernelI23Flash_fwd_kernel_traitsILi192ELi64ELi64ELi4ELb0ELb0EN7cutlass10bfloat16_tE19Flash_kernel_traitsILi192ELi64ELi64ELi4ES3_EELb0ELb0ELb0ELb0ELb0ELb0ELb1ELb0EEEvNS_16Flash_fwd_paramsE)
        /*05c0*/ 	.word	0x000000f0


	//----- nvinfo : EIATTR_FRAME_SIZE
	.align		4
.L_256:
        /*05c4*/ 	.byte	0x04, 0x11
        /*05c6*/ 	.short	(.L_258 - .L_257)
	.align		4
.L_257:
        /*05c8*/ 	.word	index@(_ZN5flash24flash_fwd_splitkv_kernelI23Flash_fwd_kernel_traitsILi192ELi64ELi64ELi4ELb0ELb0EN7cutlass10bfloat16_tE19Flash_kernel_traitsILi192ELi64ELi64ELi4ES3_EELb0ELb0ELb0ELb0ELb0ELb0ELb1ELb0EEEvNS_16Flash_fwd_paramsE)
        /*05cc*/ 	.word	0x00000000


	//----- nvinfo : EIATTR_REGCOUNT
	.align		4
.L_258:
        /*05d0*/ 	.byte	0x04, 0x2f
        /*05d2*/ 	.short	(.L_260 - .L_259)
	.align		4
.L_259:
        /*05d4*/ 	.word	index@(_ZN5flash24flash_fwd_splitkv_kernelI23Flash_fwd_kernel_traitsILi192ELi64ELi64ELi4ELb0ELb0EN7cutlass10bfloat16_tE19Flash_kernel_traitsILi192ELi64ELi64ELi4ES3_EELb0ELb0ELb0ELb0ELb0ELb1ELb0ELb1EEEvNS_16Flash_fwd_paramsE)
        /*05d8*/ 	.word	0x000000f6


	//----- nvinfo : EIATTR_FRAME_SIZE
	.align		4
.L_260:
        /*05dc*/ 	.byte	0x04, 0x11
        /*05de*/ 	.short	(.L_262 - .L_261)
	.align		4
.L_261:
        /*05e0*/ 	.word	index@($__internal_15_$__cuda_sm70_shflsync_bfly_p)
        /*05e4*/ 	.word	0x00000000


	//----- nvinfo : EIATTR_FRAME_SIZE
	.align		4
.L_262:
        /*05e8*/ 	.byte	0x04, 0x11
        /*05ea*/ 	.short	(.L_264 - .L_263)
	.align		4
.L_263:
        /*05ec*/ 	.word	index@($_ZN5flash24flash_fwd_splitkv_kernelI23Flash_fwd_kernel_traitsILi192ELi64ELi64ELi4ELb0ELb0EN7cutlass10bfloat16_tE19Flash_kernel_traitsILi192ELi64ELi64ELi4ES3_EELb0ELb0ELb0ELb0ELb0ELb1ELb0ELb1EEEvNS_16Flash_fwd_paramsE$_ZN5flash30compute_attn_1rowblock_splitkvI23Flash_fwd_kernel_traitsILi192ELi64ELi64ELi4ELb0ELb0EN7cutlass10bfloat16_tE19Flash_kernel_traitsILi192ELi64ELi64ELi4ES3_EELb0ELb0ELb0ELb0ELb0ELb1ELb0ELb1ENS_16Flash_fwd_paramsEEEvRKT8_iiiii)
        /*05f0*/ 	.word	0x00000000


	//----- nvinfo : EIATTR_FRAME_SIZE
	.align		4
.L_264:
        /*05f4*/ 	.byte	0x04, 0x11
        /*05f6*/ 	.short	(.L_266 - .L_265)
	.align		4
.L_265:
        /*05f8*/ 	.word	index@(_ZN5flash24flash_fwd_splitkv_kernelI23Flash_fwd_kernel_traitsILi192ELi64ELi64ELi4ELb0ELb0EN7cutlass10bfloat16_tE19Flash_kernel_traitsILi192ELi64ELi64ELi4ES3_EELb0ELb0ELb0ELb0ELb0ELb1ELb0ELb1EEEvNS_16Flash_fwd_paramsE)
        /*05fc*/ 	.word	0x00000000


	//----- nvinfo : EIATTR_REGCOUNT
	.align		4
.L_266:
        /*0600*/ 	.byte	0x04, 0x2f
        /*0602*/ 	.short	(.L_268 - .L_267)
	.align		4
.L_267:
        /*0604*/ 	.word	index@(_ZN5flash24flash_fwd_splitkv_kernelI23Flash_fwd_kernel_traitsILi192ELi64ELi64ELi4ELb0ELb0EN7cutlass10bfloat16_tE19Flash_kernel_traitsILi192ELi64ELi64ELi4ES3_EELb0ELb0ELb0ELb0ELb0ELb0ELb0ELb1EEEvNS_16Flash_fwd_paramsE)
        /*0608*/ 	.word	0x000000e5


	//----- nvinfo : EIATTR_FRAME_SIZE
	.align		4
.L_268:
        /*060c*/ 	.byte	0x04, 0x11
        /*060e*/ 	.short	(.L_270 - .L_269)
	.align		4
.L_269:
        /*0610*/ 	.word	index@($__internal_14_$__cuda_sm70_shflsync_bfly_p)
        /*0614*/ 	.word	0x00000000


	//----- nvinfo : EIATTR_FRAME_SIZE
	.align		4
.L_270:
        /*0618*/ 	.byte	0x04, 0x11
        /*061a*/ 	.short	(.L_272 - .L_271)
	.align		4
.L_271:
        /*061c*/ 	.word	index@($_ZN5flash24flash_fwd_splitkv_kernelI23Flash_fwd_kernel_traitsILi192ELi64ELi64ELi4ELb0ELb0EN7cutlass10bfloat16_tE19Flash_kernel_traitsILi192ELi64ELi64ELi4ES3_EELb0ELb0ELb0ELb0ELb0ELb0ELb0ELb1EEEvNS_16Flash_fwd_paramsE$_ZN5flash30compute_attn_1rowblock_splitkvI23Flash_fwd_kernel_traitsILi192ELi64ELi64ELi4ELb0ELb0EN7cutlass10bfloat16_tE19Flash_kernel_traitsILi192ELi64ELi64ELi4ES3_EELb0ELb0ELb0ELb0ELb0ELb0ELb0ELb1ENS_16Flash_fwd_paramsEEEvRKT8_iiiii)
        /*0620*/ 	.word	0x00000000


	//----- nvinfo : EIATTR_FRAME_SIZE
	.align		4
.L_272:
        /*0624*/ 	.byte	0x04, 0x11
        /*0626*/ 	.short	(.L_274 - .L_273)
	.align		4
.L_273:
        /*0628*/ 	.word	index@(_ZN5flash24flash_fwd_splitkv_kernelI23Flash_fwd_kernel_traitsILi192ELi64ELi64ELi4ELb0ELb0EN7cutlass10bfloat16_tE19Flash_kernel_traitsILi192ELi64ELi64ELi4ES3_EELb0ELb0ELb0ELb0ELb0ELb0ELb0ELb1EEEvNS_16Flash_fwd_paramsE)
        /*062c*/ 	.word	0x00000000


	//----- nvinfo : EIATTR_REGCOUNT
	.align		4
.L_274:
        /*0630*/ 	.byte	0x04, 0x2f
        /*0632*/ 	.short	(.L_276 - .L_275)
	.align		4
.L_275:
        /*0634*/ 	.word	index@(_ZN5flash24flash_fwd_splitkv_kernelI23Flash_fwd_kernel_traitsILi192ELi64ELi64ELi4ELb0ELb0EN7cutlass10bfloat16_tE19Flash_kernel_traitsILi192ELi64ELi64ELi4ES3_EELb0ELb0ELb0ELb0ELb0ELb1ELb0ELb0EEEvNS_16Flash_fwd_paramsE)
        /*0638*/ 	.word	0x000000ff


	//----- nvinfo : EIATTR_FRAME_SIZE
	.align		4
.L_276:
        /*063c*/ 	.byte	0x04, 0x11
        /*063e*/ 	.short	(.L_278 - .L_277)
	.align		4
.L_277:
        /*0640*/ 	.word	index@(_ZN5flash24flash_fwd_splitkv_kernelI23Flash_fwd_kernel_traitsILi192ELi64ELi64ELi4ELb0ELb0EN7cutlass10bfloat16_tE19Flash_kernel_traitsILi192ELi64ELi64ELi4ES3_EELb0ELb0ELb0ELb0ELb0ELb1ELb0ELb0EEEvNS_16Flash_fwd_paramsE)
        /*0644*/ 	.word	0x00000000


	//----- nvinfo : EIATTR_REGCOUNT
	.align		4
.L_278:
        /*0648*/ 	.byte	0x04, 0x2f
        /*064a*/ 	.short	(.L_280 - .L_279)
	.align		4
.L_279:
        /*064c*/ 	.word	index@(_ZN5flash24flash_fwd_splitkv_kernelI23Flash_fwd_kernel_traitsILi192ELi64ELi64ELi4ELb0ELb0EN7cutlass10bfloat16_tE19Flash_kernel_traitsILi192ELi64ELi64ELi4ES3_EELb0ELb0ELb0ELb0ELb0ELb0ELb0ELb0EEEvNS_16Flash_fwd_paramsE)
        /*0650*/ 	.word	0x000000f2


	//----- nvinfo : EIATTR_FRAME_SIZE
	.align		4
.L_280:
        /*0654*/ 	.byte	0x04, 0x11
        /*0656*/ 	.short	(.L_282 - .L_281)
	.align		4
.L_281:
        /*0658*/ 	.word	index@(_ZN5flash24flash_fwd_splitkv_kernelI23Flash_fwd_kernel_traitsILi192ELi64ELi64ELi4ELb0ELb0EN7cutlass10bfloat16_tE19Flash_kernel_traitsILi192ELi64ELi64ELi4ES3_EELb0ELb0ELb0ELb0ELb0ELb0ELb0ELb0EEEvNS_16Flash_fwd_paramsE)
        /*065c*/ 	.word	0x00000000


	//----- nvinfo : EIATTR_REGCOUNT
	.align		4
.L_282:
        /*0660*/ 	.byte	0x04, 0x2f
        /*0662*/ 	.short	(.L_284 - .L_283)
	.align		4
.L_283:
        /*0664*/ 	.word	index@(_ZN5flash32flash_fwd_splitkv_combine_kernelI23Flash_fwd_kernel_traitsILi192ELi64ELi64ELi4ELb0ELb0EN7cutlass10bfloat16_tE19Flash_kernel_traitsILi192ELi64ELi64ELi4ES3_EELi8ELi1ELb1EEEvNS_16Flash_fwd_paramsE)
        /*0668*/ 	.word	0x00000036


	//----- nvinfo : EIATTR_FRAME_SIZE
	.align		4
.L_284:
        /*066c*/ 	.byte	0x04, 0x11
        /*066e*/ 	.short	(.L_286 - .L_285)
	.align		4
.L_285:
        /*0670*/ 	.word	index@($__internal_13_$__cuda_sm20_div_s64)
        /*0674*/ 	.word	0x00000000


	//----- nvinfo : EIATTR_FRAME_SIZE
	.align		4
.L_286:
        /*0678*/ 	.byte	0x04, 0x11
        /*067a*/ 	.short	(.L_288 - .L_287)
	.align		4
.L_287:
        /*067c*/ 	.word	index@(_ZN5flash32flash_fwd_splitkv_combine_kernelI23Flash_fwd_kernel_traitsILi192ELi64ELi64ELi4ELb0ELb0EN7cutlass10bfloat16_tE19Flash_kernel_traitsILi192ELi64ELi64ELi4ES3_EELi8ELi1ELb1EEEvNS_16Flash_fwd_paramsE)
        /*0680*/ 	.word	0x00000000


	//----- nvinfo : EIATTR_REGCOUNT
	.align		4
.L_288:
        /*0684*/ 	.byte	0x04, 0x2f
        /*0686*/ 	.short	(.L_290 - .L_289)
	.align		4
.L_289:
        /*0688*/ 	.word	index@(_ZN5flash32flash_fwd_splitkv_combine_kernelI23Flash_fwd_kernel_traitsILi192ELi64ELi64ELi4ELb0ELb0EN7cutlass10bfloat16_tE19Flash_kernel_traitsILi192ELi64ELi64ELi4ES3_EELi8ELi2ELb1EEEvNS_16Flash_fwd_paramsE)
        /*068c*/ 	.word	0x00000036


	//----- nvinfo : EIATTR_FRAME_SIZE
	.align		4
.L_290:
        /*0690*/ 	.byte	0x04, 0x11
        /*0692*/ 	.short	(.L_292 - .L_291)
	.align		4
.L_291:
        /*0694*/ 	.word	index@($__internal_12_$__cuda_sm20_div_s64)
        /*0698*/ 	.word	0x00000000


	//----- nvinfo : EIATTR_FRAME_SIZE
	.align		4
.L_292:
        /*069c*/ 	.byte	0x04, 0x11
        /*069e*/ 	.short	(.L_294 - .L_293)
	.align		4
.L_293:
        /*06a0*/ 	.word	index@(_ZN5flash32flash_fwd_splitkv_combine_kernelI23Flash_fwd_kernel_traitsILi192ELi64ELi64ELi4ELb0ELb0EN7cutlass10bfloat16_tE19Flash_kernel_traitsILi192ELi64ELi64ELi4ES3_EELi8ELi2ELb1EEEvNS_16Flash_fwd_paramsE)
        /*06a4*/ 	.word	0x00000000


	//----- nvinfo : EIATTR_REGCOUNT
	.align		4
.L_294:
        /*06a8*/ 	.byte	0x04, 0x2f
        /*06aa*/ 	.short	(.L_296 - .L_295)
	.align		4
.L_295:
        /*06ac*/ 	.word	index@(_ZN5flash32flash_fwd_splitkv_combine_kernelI23Flash_fwd_kernel_traitsILi192ELi64ELi64ELi4ELb0ELb0EN7cutlass10bfloat16_tE19Flash_kernel_traitsILi192ELi64ELi64ELi4ES3_EELi8ELi3ELb1EEEvNS_16Flash_fwd_paramsE)
        /*06b0*/ 	.word	0x00000034


	//----- nvinfo : EIATTR_FRAME_SIZE
	.align		4
.L_296:
        /*06b4*/ 	.byte	0x04, 0x11
        /*06b6*/ 	.short	(.L_298 - .L_297)
	.align		4
.L_297:
        /*06b8*/ 	.word	index@($__internal_11_$__cuda_sm20_div_s64)
        /*06bc*/ 	.word	0x00000000


	//----- nvinfo : EIATTR_FRAME_SIZE
	.align		4
.L_298:
        /*06c0*/ 	.byte	0x04, 0x11
        /*06c2*/ 	.short	(.L_300 - .L_299)
	.align		4
.L_299:
        /*06c4*/ 	.word	index@(_ZN5flash32flash_fwd_splitkv_combine_kernelI23Flash_fwd_kernel_traitsILi192ELi64ELi64ELi4ELb0ELb0EN7cutlass10bfloat16_tE19Flash_kernel_traitsILi192ELi64ELi64ELi4ES3_EELi8ELi3ELb1EEEvNS_16Flash_fwd_paramsE)
        /*06c8*/ 	.word	0x00000000


	//----- nvinfo : EIATTR_REGCOUNT
	.align		4
.L_300:
        /*06cc*/ 	.byte	0x04, 0x2f
        /*06ce*/ 	.short	(.L_302 - .L_301)
	.align		4
.L_301:
        /*06d0*/ 	.word	index@(_ZN5flash32flash_fwd_splitkv_combine_kernelI23Flash_fwd_kernel_traitsILi192ELi64ELi64ELi4ELb0ELb0EN7cutlass10bfloat16_tE19Flash_kernel_traitsILi192ELi64ELi64ELi4ES3_EELi8ELi4ELb1EEEvNS_16Flash_fwd_paramsE)
        /*06d4*/ 	.word	0x00000036


	//----- nvinfo : EIATTR_FRAME_SIZE
	.align		4
.L_302:
        /*06d8*/ 	.byte	0x04, 0x11
        /*06da*/ 	.short	(.L_304 - .L_303)
	.align		4
.L_303:
        /*06dc*/ 	.word	index@($__internal_10_$__cuda_sm20_div_s64)
        /*06e0*/ 	.word	0x00000000


	//----- nvinfo : EIATTR_FRAME_SIZE
	.align		4
.L_304:
        /*06e4*/ 	.byte	0x04, 0x11
        /*06e6*/ 	.short	(.L_306 - .L_305)
	.align		4
.L_305:
        /*06e8*/ 	.word	index@(_ZN5flash32flash_fwd_splitkv_combine_kernelI23Flash_fwd_kernel_traitsILi192ELi64ELi64ELi4ELb0ELb0EN7cutlass10bfloat16_tE19Flash_kernel_traitsILi192ELi64ELi64ELi4ES3_EELi8ELi4ELb1EEEvNS_16Flash_fwd_paramsE)
        /*06ec*/ 	.word	0x00000000


	//----- nvinfo : EIATTR_REGCOUNT
	.align		4
.L_306:
        /*06f0*/ 	.byte	0x04, 0x2f
        /*06f2*/ 	.short	(.L_308 - .L_307)
	.align		4
.L_307:
        /*06f4*/ 	.word	index@(_ZN5flash32flash_fwd_splitkv_combine_kernelI23Flash_fwd_kernel_traitsILi192ELi64ELi64ELi4ELb0ELb0EN7cutlass10bfloat16_tE19Flash_kernel_traitsILi192ELi64ELi64ELi4ES3_EELi8ELi5ELb1EEEvNS_16Flash_fwd_paramsE)
        /*06f8*/ 	.word	0x0000003e


	//----- nvinfo : EIATTR_FRAME_SIZE
	.align		4
.L_308:
        /*06fc*/ 	.byte	0x04, 0x11
        /*06fe*/ 	.short	(.L_310 - .L_309)
	.align		4
.L_309:
        /*0700*/ 	.word	index@($__internal_9_$__cuda_sm20_div_s64)
        /*0704*/ 	.word	0x00000000


	//----- nvinfo : EIATTR_FRAME_SIZE
	.align		4
.L_310:
        /*0708*/ 	.byte	0x04, 0x11
        /*070a*/ 	.short	(.L_312 - .L_311)
	.align		4
.L_311:
        /*070c*/ 	.word	index@(_ZN5flash32flash_fwd_splitkv_combine_kernelI23Flash_fwd_kernel_traitsILi192ELi64ELi64ELi4ELb0ELb0EN7cutlass10bfloat16_tE19Flash_kernel_traitsILi192ELi64ELi64ELi4ES3_EELi8ELi5ELb1EEEvNS_16Flash_fwd_paramsE)
        /*0710*/ 	.word	0x00000000


	//----- nvinfo : EIATTR_REGCOUNT
	.align		4
.L_312:
        /*0714*/ 	.byte	0x04, 0x2f
        /*0716*/ 	.short	(.L_314 - .L_313)
	.align		4
.L_313:
        /*0718*/ 	.word	index@(_ZN5flash32flash_fwd_splitkv_combine_kernelI23Flash_fwd_kernel_traitsILi192ELi64ELi64ELi4ELb0ELb0EN7cutlass10bfloat16_tE19Flash_kernel_traitsILi192ELi64ELi64ELi4ES3_EELi8ELi6ELb1EEEvNS_16Flash_fwd_paramsE)
        /*071c*/ 	.word	0x00000040


	//----- nvinfo : EIATTR_FRAME_SIZE
	.align		4
.L_314:
        /*0720*/ 	.byte	0x04, 0x11
        /*0722*/ 	.short	(.L_316 - .L_315)
	.align		4
.L_315:
        /*0724*/ 	.word	index@($__internal_8_$__cuda_sm20_div_s64)
        /*0728*/ 	.word	0x00000000


	//----- nvinfo : EIATTR_FRAME_SIZE
	.align		4
.L_316:
        /*072c*/ 	.byte	0x04, 0x11
        /*072e*/ 	.short	(.L_318 - .L_317)
	.align		4
.L_317:
        /*0730*/ 	.word	index@(_ZN5flash32flash_fwd_splitkv_combine_kernelI23Flash_fwd_kernel_traitsILi192ELi64ELi64ELi4ELb0ELb0EN7cutlass10bfloat16_tE19Flash_kernel_traitsILi192ELi64ELi64ELi4ES3_EELi8ELi6ELb1EEEvNS_16Flash_fwd_paramsE)
        /*0734*/ 	.word	0x00000000


	//----- nvinfo : EIATTR_REGCOUNT
	.align		4
.L_318:
        /*0738*/ 	.byte	0x04, 0x2f
        /*073a*/ 	.short	(.L_320 - .L_319)
	.align		4
.L_319:
        /*073c*/ 	.word	index@(_ZN5flash32flash_fwd_splitkv_combine_kernelI23Flash_fwd_kernel_traitsILi192ELi64ELi64ELi4ELb0ELb0EN7cutlass10bfloat16_tE19Flash_kernel_traitsILi192ELi64ELi64ELi4ES3_EELi8ELi7ELb1EEEvNS_16Flash_fwd_paramsE)
        /*0740*/ 	.word	0x0000003e


	//----- nvinfo : EIATTR_FRAME_SIZE
	.align		4
.L_320:
        /*0744*/ 	.byte	0x04, 0x11
        /*0746*/ 	.short	(.L_322 - .L_321)
	.align		4
.L_321:
        /*0748*/ 	.word	index@($__internal_7_$__cuda_sm20_div_s64)
        /*074c*/ 	.word	0x00000000


	//----- nvinfo : EIATTR_FRAME_SIZE
	.align		4
.L_322:
        /*0750*/ 	.byte	0x04, 0x11
        /*0752*/ 	.short	(.L_324 - .L_323)
	.align		4
.L_323:
        /*0754*/ 	.word	index@(_ZN5flash32flash_fwd_splitkv_combine_kernelI23Flash_fwd_kernel_traitsILi192ELi64ELi64ELi4ELb0ELb0EN7cutlass10bfloat16_tE19Flash_kernel_traitsILi192ELi64ELi64ELi4ES3_EELi8ELi7ELb1EEEvNS_16Flash_fwd_paramsE)
        /*0758*/ 	.word	0x00000000


	//----- nvinfo : EIATTR_REGCOUNT
	.align		4
.L_324:
        /*075c*/ 	.byte	0x04, 0x2f
        /*075e*/ 	.short	(.L_326 - .L_325)
	.align		4
.L_325:
        /*0760*/ 	.word	index@(_ZN5flash32flash_fwd_splitkv_combine_kernelI23Flash_fwd_kernel_traitsILi192ELi64ELi64ELi4ELb0ELb0EN7cutlass10bfloat16_tE19Flash_kernel_traitsILi192ELi64ELi64ELi4ES3_EELi8ELi1ELb0EEEvNS_16Flash_fwd_paramsE)
        /*0764*/ 	.word	0x00000036


	//----- nvinfo : EIATTR_FRAME_SIZE
	.align		4
.L_326:
        /*0768*/ 	.byte	0x04, 0x11
        /*076a*/ 	.short	(.L_328 - .L_327)
	.align		4
.L_327:
        /*076c*/ 	.word	index@($__internal_6_$__cuda_sm20_div_s64)
        /*0770*/ 	.word	0x00000000


	//----- nvinfo : EIATTR_FRAME_SIZE
	.align		4
.L_328:
        /*0774*/ 	.byte	0x04, 0x11
        /*0776*/ 	.short	(.L_330 - .L_329)
	.align		4
.L_329:
        /*0778*/ 	.word	index@(_ZN5flash32flash_fwd_splitkv_combine_kernelI23Flash_fwd_kernel_traitsILi192ELi64ELi64ELi4ELb0ELb0EN7cutlass10bfloat16_tE19Flash_kernel_traitsILi192ELi64ELi64ELi4ES3_EELi8ELi1ELb0EEEvNS_16Flash_fwd_paramsE)
        /*077c*/ 	.word	0x00000000


	//----- nvinfo : EIATTR_REGCOUNT
	.align		4
.L_330:
        /*0780*/ 	.byte	0x04, 0x2f
        /*0782*/ 	.short	(.L_332 - .L_331)
	.align		4
.L_331:
        /*0784*/ 	.word	index@(_ZN5flash32flash_fwd_splitkv_combine_kernelI23Flash_fwd_kernel_traitsILi192ELi64ELi64ELi4ELb0ELb0EN7cutlass10bfloat16_tE19Flash_kernel_traitsILi192ELi64ELi64ELi4ES3_EELi8ELi2ELb0EEEvNS_16Flash_fwd_paramsE)
        /*0788*/ 	.word	0x00000036


	//----- nvinfo : EIATTR_FRAME_SIZE
	.align		4
.L_332:
        /*078c*/ 	.byte	0x04, 0x11
        /*078e*/ 	.short	(.L_334 - .L_333)
	.align		4
.L_333:
        /*0790*/ 	.word	index@($__internal_5_$__cuda_sm20_div_s64)
        /*0794*/ 	.word	0x00000000


	//----- nvinfo : EIATTR_FRAME_SIZE
	.align		4
.L_334:
        /*0798*/ 	.byte	0x04, 0x11
        /*079a*/ 	.short	(.L_336 - .L_335)
	.align		4
.L_335:
        /*079c*/ 	.word	index@(_ZN5flash32flash_fwd_splitkv_combine_kernelI23Flash_fwd_kernel_traitsILi192ELi64ELi64ELi4ELb0ELb0EN7cutlass10bfloat16_tE19Flash_kernel_traitsILi192ELi64ELi64ELi4ES3_EELi8ELi2ELb0EEEvNS_16Flash_fwd_paramsE)
        /*07a0*/ 	.word	0x00000000


	//----- nvinfo : EIATTR_REGCOUNT
	.align		4
.L_336:
        /*07a4*/ 	.byte	0x04, 0x2f
        /*07a6*/ 	.short	(.L_338 - .L_337)
	.align		4
.L_337:
        /*07a8*/ 	.word	index@(_ZN5flash32flash_fwd_splitkv_combine_kernelI23Flash_fwd_kernel_traitsILi192ELi64ELi64ELi4ELb0ELb0EN7cutlass10bfloat16_tE19Flash_kernel_traitsILi192ELi64ELi64ELi4ES3_EELi8ELi3ELb0EEEvNS_16Flash_fwd_paramsE)
        /*07ac*/ 	.word	0x00000036


	//----- nvinfo : EIATTR_FRAME_SIZE
	.align		4
.L_338:
        /*07b0*/ 	.byte	0x04, 0x11
        /*07b2*/ 	.short	(.L_340 - .L_339)
	.align		4
.L_339:
        /*07b4*/ 	.word	index@($__internal_4_$__cuda_sm20_div_s64)
        /*07b8*/ 	.word	0x00000000


	//----- nvinfo : EIATTR_FRAME_SIZE
	.align		4
.L_340:
        /*07bc*/ 	.byte	0x04, 0x11
        /*07be*/ 	.short	(.L_342 - .L_341)
	.align		4
.L_341:
        /*07c0*/ 	.word	index@(_ZN5flash32flash_fwd_splitkv_combine_kernelI23Flash_fwd_kernel_traitsILi192ELi64ELi64ELi4ELb0ELb0EN7cutlass10bfloat16_tE19Flash_kernel_traitsILi192ELi64ELi64ELi4ES3_EELi8ELi3ELb0EEEvNS_16Flash_fwd_paramsE)
        /*07c4*/ 	.word	0x00000000


	//----- nvinfo : EIATTR_REGCOUNT
	.align		4
.L_342:
        /*07c8*/ 	.byte	0x04, 0x2f
        /*07ca*/ 	.short	(.L_344 - .L_343)
	.align		4
.L_343:
        /*07cc*/ 	.word	index@(_ZN5flash32flash_fwd_splitkv_combine_kernelI23Flash_fwd_kernel_traitsILi192ELi64ELi64ELi4ELb0ELb0EN7cutlass10bfloat16_tE19Flash_kernel_traitsILi192ELi64ELi64ELi4ES3_EELi8ELi4ELb0EEEvNS_16Flash_fwd_paramsE)
        /*07d0*/ 	.word	0x00000036


	//----- nvinfo : EIATTR_FRAME_SIZE
	.align		4
.L_344:
        /*07d4*/ 	.byte	0x04, 0x11
        /*07d6*/ 	.short	(.L_346 - .L_345)
	.align		4
.L_345:
        /*07d8*/ 	.word	index@($__internal_3_$__cuda_sm20_div_s64)
        /*07dc*/ 	.word	0x00000000


	//----- nvinfo : EIATTR_FRAME_SIZE
	.align		4
.L_346:
        /*07e0*/ 	.byte	0x04, 0x11
        /*07e2*/ 	.short	(.L_348 - .L_347)
	.align		4
.L_347:
        /*07e4*/ 	.word	index@(_ZN5flash32flash_fwd_splitkv_combine_kernelI23Flash_fwd_kernel_traitsILi192ELi64ELi64ELi4ELb0ELb0EN7cutlass10bfloat16_tE19Flash_kernel_traitsILi192ELi64ELi64ELi4ES3_EELi8ELi4ELb0EEEvNS_16Flash_fwd_paramsE)
        /*07e8*/ 	.word	0x00000000


	//----- nvinfo : EIATTR_REGCOUNT
	.align		4
.L_348:
        /*07ec*/ 	.byte	0x04, 0x2f
        /*07ee*/ 	.short	(.L_350 - .L_349)
	.align		4
.L_349:
        /*07f0*/ 	.word	index@(_ZN5flash32flash_fwd_splitkv_combine_kernelI23Flash_fwd_kernel_traitsILi192ELi64ELi64ELi4ELb0ELb0EN7cutlass10bfloat16_tE19Flash_kernel_traitsILi192ELi64ELi64ELi4ES3_EELi8ELi5ELb0EEEvNS_16Flash_fwd_paramsE)
        /*07f4*/ 	.word	0x0000003e


	//----- nvinfo : EIATTR_FRAME_SIZE
	.align		4
.L_350:
        /*07f8*/ 	.byte	0x04, 0x11
        /*07fa*/ 	.short	(.L_352 - .L_351)
	.align		4
.L_351:
        /*07fc*/ 	.word	index@($__internal_2_$__cuda_sm20_div_s64)
        /*0800*/ 	.word	0x00000000


	//----- nvinfo : EIATTR_FRAME_SIZE
	.align		4
.L_352:
        /*0804*/ 	.byte	0x04, 0x11
        /*0806*/ 	.short	(.L_354 - .L_353)
	.align		4
.L_353:
        /*0808*/ 	.word	index@(_ZN5flash32flash_fwd_splitkv_combine_kernelI23Flash_fwd_kernel_traitsILi192ELi64ELi64ELi4ELb0ELb0EN7cutlass10bfloat16_tE19Flash_kernel_traitsILi192ELi64ELi64ELi4ES3_EELi8ELi5ELb0EEEvNS_16Flash_fwd_paramsE)
        /*080c*/ 	.word	0x00000000


	//----- nvinfo : EIATTR_REGCOUNT
	.align		4
.L_354:
        /*0810*/ 	.byte	0x04, 0x2f
        /*0812*/ 	.short	(.L_356 - .L_355)
	.align		4
.L_355:
        /*0814*/ 	.word	index@(_ZN5flash32flash_fwd_splitkv_combine_kernelI23Flash_fwd_kernel_traitsILi192ELi64ELi64ELi4ELb0ELb0EN7cutlass10bfloat16_tE19Flash_kernel_traitsILi192ELi64ELi64ELi4ES3_EELi8ELi6ELb0EEEvNS_16Flash_fwd_paramsE)
        /*0818*/ 	.word	0x00000040


	//----- nvinfo : EIATTR_FRAME_SIZE
	.align		4
.L_356:
        /*081c*/ 	.byte	0x04, 0x11
        /*081e*/ 	.short	(.L_358 - .L_357)
	.align		4
.L_357:
        /*0820*/ 	.word	index@($__internal_1_$__cuda_sm20_div_s64)
        /*0824*/ 	.word	0x00000000


	//----- nvinfo : EIATTR_FRAME_SIZE
	.align		4
.L_358:
        /*0828*/ 	.byte	0x04, 0x11
        /*082a*/ 	.short	(.L_360 - .L_359)
	.align		4
.L_359:
        /*082c*/ 	.word	index@(_ZN5flash32flash_fwd_splitkv_combine_kernelI23Flash_fwd_kernel_traitsILi192ELi64ELi64ELi4ELb0ELb0EN7cutlass10bfloat16_tE19Flash_kernel_traitsILi192ELi64ELi64ELi4ES3_EELi8ELi6ELb0EEEvNS_16Flash_fwd_paramsE)
        /*0830*/ 	.word	0x00000000


	//----- nvinfo : EIATTR_REGCOUNT
	.align		4
.L_360:
        /*0834*/ 	.byte	0x04, 0x2f
        /*0836*/ 	.short	(.L_362 - .L_361)
	.align		4
.L_361:
        /*0838*/ 	.word	index@(_ZN5flash32flash_fwd_splitkv_combine_kernelI23Flash_fwd_kernel_traitsILi192ELi64ELi64ELi4ELb0ELb0EN7cutlass10bfloat16_tE19Flash_kernel_traitsILi192ELi64ELi64ELi4ES3_EELi8ELi7ELb0EEEvNS_16Flash_fwd_paramsE)
        /*083c*/ 	.word	0x0000003e


	//----- nvinfo : EIATTR_FRAME_SIZE
	.align		4
.L_362:
        /*0840*/ 	.byte	0x04, 0x11
        /*0842*/ 	.short	(.L_364 - .L_363)
	.align		4
.L_363:
        /*0844*/ 	.word	index@($__internal_0_$__cuda_sm20_div_s64)
        /*0848*/ 	.word	0x00000000


	//----- nvinfo : EIATTR_FRAME_SIZE
	.align		4
.L_364:
        /*084c*/ 	.byte	0x04, 0x11
        /*084e*/ 	.short	(.L_366 - .L_365)
	.align		4
.L_365:
        /*0850*/ 	.word	index@(_ZN5flash32flash_fwd_splitkv_combine_kernelI23Flash_fwd_kernel_traitsILi192ELi64ELi64ELi4ELb0ELb0EN7cutlass10bfloat16_tE19Flash_kernel_traitsILi192ELi64ELi64ELi4ES3_EELi8ELi7ELb0EEEvNS_16Flash_fwd_paramsE)
        /*0854*/ 	.word	0x00000000


	//----- nvinfo : EIATTR_MIN_STACK_SIZE
	.align		4
.L_366:
        /*0858*/ 	.byte	0x04, 0x12
        /*085a*/ 	.short	(.L_368 - .L_367)
	.align		4
.L_367:
        /*085c*/ 	.word	index@(_ZN5flash32flash_fwd_splitkv_combine_kernelI23Flash_fwd_kernel_traitsILi192ELi64ELi64ELi4ELb0ELb0EN7cutlass10bfloat16_tE19Flash_kernel_traitsILi192ELi64ELi64ELi4ES3_EELi8ELi7ELb0EEEvNS_16Flash_fwd_paramsE)
        /*0860*/ 	.word	0x00000000


	//----- nvinfo : EIATTR_MIN_STACK_SIZE
	.align		4
.L_368:
        /*0864*/ 	.byte	0x04, 0x12
        /*0866*/ 	.short	(.L_370 - .L_369)
	.align		4
.L_369:
        /*0868*/ 	.word	index@(_ZN5flash32flash_fwd_splitkv_combine_kernelI23Flash_fwd_kernel_traitsILi192ELi64ELi64ELi4ELb0ELb0EN7cutlass10bfloat16_tE19Flash_kernel_traitsILi192ELi64ELi64ELi4ES3_EELi8ELi6ELb0EEEvNS_16Flash_fwd_paramsE)
        /*086c*/ 	.word	0x00000000


	//----- nvinfo : EIATTR_MIN_STACK_SIZE
	.align		4
.L_370:
        /*0870*/ 	.byte	0x04, 0x12
        /*0872*/ 	.short	(.L_372 - .L_371)
	.align		4
.L_371:
        /*0874*/ 	.word	index@(_ZN5flash32flash_fwd_splitkv_combine_kernelI23Flash_fwd_kernel_traitsILi192ELi64ELi64ELi4ELb0ELb0EN7cutlass10bfloat16_tE19Flash_kernel_traitsILi192ELi64ELi64ELi4ES3_EELi8ELi5ELb0EEEvNS_16Flash_fwd_paramsE)
        /*0878*/ 	.word	0x00000000


	//----- nvinfo : EIATTR_MIN_STACK_SIZE
	.align		4
.L_372:
        /*087c*/ 	.byte	0x04, 0x12
        /*087e*/ 	.short	(.L_374 - .L_373)
	.align		4
.L_373:
        /*0880*/ 	.word	index@(_ZN5flash32flash_fwd_splitkv_combine_kernelI23Flash_fwd_kernel_traitsILi192ELi64ELi64ELi4ELb0ELb0EN7cutlass10bfloat16_tE19Flash_kernel_traitsILi192ELi64ELi64ELi4ES3_EELi8ELi4ELb0EEEvNS_16Flash_fwd_paramsE)
        /*0884*/ 	.word	0x00000000


	//----- nvinfo : EIATTR_MIN_STACK_SIZE
	.align		4
.L_374:
        /*0888*/ 	.byte	0x04, 0x12
        /*088a*/ 	.short	(.L_376 - .L_375)
	.align		4
.L_375:
        /*088c*/ 	.word	index@(_ZN5flash32flash_fwd_splitkv_combine_kernelI23Flash_fwd_kernel_traitsILi192ELi64ELi64ELi4ELb0ELb0EN7cutlass10bfloat16_tE19Flash_kernel_traitsILi192ELi64ELi64ELi4ES3_EELi8ELi3ELb0EEEvNS_16Flash_fwd_paramsE)
        /*0890*/ 	.word	0x00000000


	//----- nvinfo : EIATTR_MIN_STACK_SIZE
	.align		4
.L_376:
        /*0894*/ 	.byte	0x04, 0x12
        /*0896*/ 	.short	(.L_378 - .L_377)
	.align		4
.L_377:
        /*0898*/ 	.word	index@(_ZN5flash32flash_fwd_splitkv_combine_kernelI23Flash_fwd_kernel_traitsILi192ELi64ELi64ELi4ELb0ELb0EN7cutlass10bfloat16_tE19Flash_kernel_traitsILi192ELi64ELi64ELi4ES3_EELi8ELi2ELb0EEEvNS_16Flash_fwd_paramsE)
        /*089c*/ 	.word	0x00000000


	//----- nvinfo : EIATTR_MIN_STACK_SIZE
	.align		4
.L_378:
        /*08a0*/ 	.byte	0x04, 0x12
        /*08a2*/ 	.short	(.L_380 - .L_379)
	.align		4
.L_379:
        /*08a4*/ 	.word	index@(_ZN5flash32flash_fwd_splitkv_combine_kernelI23Flash_fwd_kernel_traitsILi192ELi64ELi64ELi4ELb0ELb0EN7cutlass10bfloat16_tE19Flash_kernel_traitsILi192ELi64ELi64ELi4ES3_EELi8ELi1ELb0EEEvNS_16Flash_fwd_paramsE)
        /*08a8*/ 	.word	0x00000000


	//----- nvinfo : EIATTR_MIN_STACK_SIZE
	.align		4
.L_380:
        /*08ac*/ 	.byte	0x04, 0x12
        /*08ae*/ 	.short	(.L_382 - .L_381)
	.align		4
.L_381:
        /*08b0*/ 	.word	index@(_ZN5flash32flash_fwd_splitkv_combine_kernelI23Flash_fwd_kernel_traitsILi192ELi64ELi64ELi4ELb0ELb0EN7cutlass10bfloat16_tE19Flash_kernel_traitsILi192ELi64ELi64ELi4ES3_EELi8ELi7ELb1EEEvNS_16Flash_fwd_paramsE)
        /*08b4*/ 	.word	0x00000000


	//----- nvinfo : EIATTR_MIN_STACK_SIZE
	.align		4
.L_382:
        /*08b8*/ 	.byte	0x04, 0x12
        /*08ba*/ 	.short	(.L_384 - .L_383)
	.align		4
.L_383:
        /*08bc*/ 	.word	index@(_ZN5flash32flash_fwd_splitkv_combine_kernelI23Flash_fwd_kernel_traitsILi192ELi64ELi64ELi4ELb0ELb0EN7cutlass10bfloat16_tE19Flash_kernel_traitsILi192ELi64ELi64ELi4ES3_EELi8ELi6ELb1EEEvNS_16Flash_fwd_paramsE)
        /*08c0*/ 	.word	0x00000000


	//----- nvinfo : EIATTR_MIN_STACK_SIZE
	.align		4
.L_384:
        /*08c4*/ 	.byte	0x04, 0x12
        /*08c6*/ 	.short	(.L_386 - .L_385)
	.align		4
.L_385:
        /*08c8*/ 	.word	index@(_ZN5flash32flash_fwd_splitkv_combine_kernelI23Flash_fwd_kernel_traitsILi192ELi64ELi64ELi4ELb0ELb0EN7cutlass10bfloat16_tE19Flash_kernel_traitsILi192ELi64ELi64ELi4ES3_EELi8ELi5ELb1EEEvNS_16Flash_fwd_paramsE)
        /*08cc*/ 	.word	0x00000000


	//----- nvinfo : EIATTR_MIN_STACK_SIZE
	.align		4
.L_386:
        /*08d0*/ 	.byte	0x04, 0x12
        /*08d2*/ 	.short	(.L_388 - .L_387)
	.align		4
.L_387:
        /*08d4*/ 	.word	index@(_ZN5flash32flash_fwd_splitkv_combine_kernelI23Flash_fwd_kernel_traitsILi192ELi64ELi64ELi4ELb0ELb0EN7cutlass10bfloat16_tE19Flash_kernel_traitsILi192ELi64ELi64ELi4ES3_EELi8ELi4ELb1EEEvNS_16Flash_fwd_paramsE)
        /*08d8*/ 	.word	0x00000000


	//----- nvinfo : EIATTR_MIN_STACK_SIZE
	.align		4
.L_388:
        /*08dc*/ 	.byte	0x04, 0x12
        /*08de*/ 	.short	(.L_390 - .L_389)
	.align		4
.L_389:
        /*08e0*/ 	.word	index@(_ZN5flash32flash_fwd_splitkv_combine_kernelI23Flash_fwd_kernel_traitsILi192ELi64ELi64ELi4ELb0ELb0EN7cutlass10bfloat16_tE19Flash_kernel_traitsILi192ELi64ELi64ELi4ES3_EELi8ELi3ELb1EEEvNS_16Flash_fwd_paramsE)
        /*08e4*/ 	.word	0x00000000


	//----- nvinfo : EIATTR_MIN_STACK_SIZE
	.align		4
.L_390:
        /*08e8*/ 	.byte	0x04, 0x12
        /*08ea*/ 	.short	(.L_392 - .L_391)
	.align		4
.L_391:
        /*08ec*/ 	.word	index@(_ZN5flash32flash_fwd_splitkv_combine_kernelI23Flash_fwd_kernel_traitsILi192ELi64ELi64ELi4ELb0ELb0EN7cutlass10bfloat16_tE19Flash_kernel_traitsILi192ELi64ELi64ELi4ES3_EELi8ELi2ELb1EEEvNS_16Flash_fwd_paramsE)
        /*08f0*/ 	.word	0x00000000


	//----- nvinfo : EIATTR_MIN_STACK_SIZE
	.align		4
.L_392:
        /*08f4*/ 	.byte	0x04, 0x12
        /*08f6*/ 	.short	(.L_394 - .L_393)
	.align		4
.L_393:
        /*08f8*/ 	.word	index@(_ZN5flash32flash_fwd_splitkv_combine_kernelI23Flash_fwd_kernel_traitsILi192ELi64ELi64ELi4ELb0ELb0EN7cutlass10bfloat16_tE19Flash_kernel_traitsILi192ELi64ELi64ELi4ES3_EELi8ELi1ELb1EEEvNS_16Flash_fwd_paramsE)
        /*08fc*/ 	.word	0x00000000


	//----- nvinfo : EIATTR_MIN_STACK_SIZE
	.align		4
.L_394:
        /*0900*/ 	.byte	0x04, 0x12
        /*0902*/ 	.short	(.L_396 - .L_395)
	.align		4
.L_395:
        /*0904*/ 	.word	index@(_ZN5flash24flash_fwd_splitkv_kernelI23Flash_fwd_kernel_traitsILi192ELi64ELi64ELi4ELb0ELb0EN7cutlass10bfloat16_tE19Flash_kernel_traitsILi192ELi64ELi64ELi4ES3_EELb0ELb0ELb0ELb0ELb0ELb0ELb0ELb0EEEvNS_16Flash_fwd_paramsE)
        /*0908*/ 	.word	0x00000000


	//----- nvinfo : EIATTR_MIN_STACK_SIZE
	.align		4
.L_396:
        /*090c*/ 	.byte	0x04, 0x12
        /*090e*/ 	.short	(.L_398 - .L_397)
	.align		4
.L_397:
        /*0910*/ 	.word	index@(_ZN5flash24flash_fwd_splitkv_kernelI23Flash_fwd_kernel_traitsILi192ELi64ELi64ELi4ELb0ELb0EN7cutlass10bfloat16_tE19Flash_kernel_traitsILi192ELi64ELi64ELi4ES3_EELb0ELb0ELb0ELb0ELb0ELb1ELb0ELb0EEEvNS_16Flash_fwd_paramsE)
        /*0914*/ 	.word	0x00000000


	//----- nvinfo : EIATTR_MIN_STACK_SIZE
	.align		4
.L_398:
        /*0918*/ 	.byte	0x04, 0x12
        /*091a*/ 	.short	(.L_400 - .L_399)
	.align		4
.L_399:
        /*091c*/ 	.word	index@(_ZN5flash24flash_fwd_splitkv_kernelI23Flash_fwd_kernel_traitsILi192ELi64ELi64ELi4ELb0ELb0EN7cutlass10bfloat16_tE19Flash_kernel_traitsILi192ELi64ELi64ELi4ES3_EELb0ELb0ELb0ELb0ELb0ELb0ELb0ELb1EEEvNS_16Flash_fwd_paramsE)
        /*0920*/ 	.word	0x00000000


	//----- nvinfo : EIATTR_MIN_STACK_SIZE
	.align		4
.L_400:
        /*0924*/ 	.byte	0x04, 0x12
        /*0926*/ 	.short	(.L_402 - .L_401)
	.align		4
.L_401:
        /*0928*/ 	.word	index@(_ZN5flash24flash_fwd_splitkv_kernelI23Flash_fwd_kernel_traitsILi192ELi64ELi64ELi4ELb0ELb0EN7cutlass10bfloat16_tE19Flash_kernel_traitsILi192ELi64ELi64ELi4ES3_EELb0ELb0ELb0ELb0ELb0ELb1ELb0ELb1EEEvNS_16Flash_fwd_paramsE)
        /*092c*/ 	.word	0x00000000


	//----- nvinfo : EIATTR_MIN_STACK_SIZE
	.align		4
.L_402:
        /*0930*/ 	.byte	0x04, 0x12
        /*0932*/ 	.short	(.L_404 - .L_403)
	.align		4
.L_403:
        /*0934*/ 	.word	index@(_ZN5flash24flash_fwd_splitkv_kernelI23Flash_fwd_kernel_traitsILi192ELi64ELi64ELi4ELb0ELb0EN7cutlass10bfloat16_tE19Flash_kernel_traitsILi192ELi64ELi64ELi4ES3_EELb0ELb0ELb0ELb0ELb0ELb0ELb1ELb0EEEvNS_16Flash_fwd_paramsE)
        /*0938*/ 	.word	0x00000000


	//----- nvinfo : EIATTR_MIN_STACK_SIZE
	.align		4
.L_404:
        /*093c*/ 	.byte	0x04, 0x12
        /*093e*/ 	.short	(.L_406 - .L_405)
	.align		4
.L_405:
        /*0940*/ 	.word	index@(_ZN5flash24flash_fwd_splitkv_kernelI23Flash_fwd_kernel_traitsILi192ELi64ELi64ELi4ELb0ELb0EN7cutlass10bfloat16_tE19Flash_kernel_traitsILi192ELi64ELi64ELi4ES3_EELb0ELb0ELb0ELb0ELb0ELb1ELb1ELb0EEEvNS_16Flash_fwd_paramsE)
        /*0944*/ 	.word	0x00000000


	//----- nvinfo : EIATTR_MIN_STACK_SIZE
	.align		4
.L_406:
        /*0948*/ 	.byte	0x04, 0x12
        /*094a*/ 	.short	(.L_408 - .L_407)
	.align		4
.L_407:
        /*094c*/ 	.word	index@(_ZN5flash24flash_fwd_splitkv_kernelI23Flash_fwd_kernel_traitsILi192ELi64ELi64ELi4ELb0ELb0EN7cutlass10bfloat16_tE19Flash_kernel_traitsILi192ELi64ELi64ELi4ES3_EELb0ELb0ELb0ELb0ELb0ELb0ELb1ELb1EEEvNS_16Flash_fwd_paramsE)
        /*0950*/ 	.word	0x00000000


	//----- nvinfo : EIATTR_MIN_STACK_SIZE
	.align		4
.L_408:
        /*0954*/ 	.byte	0x04, 0x12
        /*0956*/ 	.short	(.L_410 - .L_409)
	.align		4
.L_409:
        /*0958*/ 	.word	index@(_ZN5flash24flash_fwd_splitkv_kernelI23Flash_fwd_kernel_traitsILi192ELi64ELi64ELi4ELb0ELb0EN7cutlass10bfloat16_tE19Flash_kernel_traitsILi192ELi64ELi64ELi4ES3_EELb0ELb0ELb0ELb0ELb0ELb1ELb1ELb1EEEvNS_16Flash_fwd_paramsE)
        /*095c*/ 	.word	0x00000000


	//----- nvinfo : EIATTR_MIN_STACK_SIZE
	.align		4
.L_410:
        /*0960*/ 	.byte	0x04, 0x12
        /*0962*/ 	.short	(.L_412 - .L_411)
	.align		4
.L_411:
        /*0964*/ 	.word	index@(_ZN5flash24flash_fwd_splitkv_kernelI23Flash_fwd_kernel_traitsILi192ELi64ELi64ELi4ELb0ELb0EN7cutlass10bfloat16_tE19Flash_kernel_traitsILi192ELi64ELi64ELi4ES3_EELb0ELb1ELb0ELb0ELb0ELb0ELb0ELb0EEEvNS_16Flash_fwd_paramsE)
        /*0968*/ 	.word	0x00000000


	//----- nvinfo : EIATTR_MIN_STACK_SIZE
	.align		4
.L_412:
        /*096c*/ 	.byte	0x04, 0x12
        /*096e*/ 	.short	(.L_414 - .L_413)
	.align		4
.L_413:
        /*0970*/ 	.word	index@(_ZN5flash24flash_fwd_splitkv_kernelI23Flash_fwd_kernel_traitsILi192ELi64ELi64ELi4ELb0ELb0EN7cutlass10bfloat16_tE19Flash_kernel_traitsILi192ELi64ELi64ELi4ES3_EELb0ELb1ELb0ELb0ELb0ELb1ELb0ELb0EEEvNS_16Flash_fwd_paramsE)
        /*0974*/ 	.word	0x00000000


	//----- nvinfo : EIATTR_MIN_STACK_SIZE
	.align		4
.L_414:
        /*0978*/ 	.byte	0x04, 0x12
        /*097a*/ 	.short	(.L_416 - .L_415)
	.align		4
.L_415:
        /*097c*/ 	.word	index@(_ZN5flash24flash_fwd_splitkv_kernelI23Flash_fwd_kernel_traitsILi192ELi64ELi64ELi4ELb0ELb0EN7cutlass10bfloat16_tE19Flash_kernel_traitsILi192ELi64ELi64ELi4ES3_EELb0ELb1ELb0ELb0ELb0ELb0ELb0ELb1EEEvNS_16Flash_fwd_paramsE)
        /*0980*/ 	.word	0x00000000


	//----- nvinfo : EIATTR_MIN_STACK_SIZE
	.align		4
.L_416:
        /*0984*/ 	.byte	0x04, 0x12
        /*0986*/ 	.short	(.L_418 - .L_417)
	.align		4
.L_417:
        /*0988*/ 	.word	index@(_ZN5flash24flash_fwd_splitkv_kernelI23Flash_fwd_kernel_traitsILi192ELi64ELi64ELi4ELb0ELb0EN7cutlass10bfloat16_tE19Flash_kernel_traitsILi192ELi64ELi64ELi4ES3_EELb0ELb1ELb0ELb0ELb0ELb1ELb0ELb1EEEvNS_16Flash_fwd_paramsE)
        /*098c*/ 	.word	0x00000000


	//----- nvinfo : EIATTR_MIN_STACK_SIZE
	.align		4
.L_418:
        /*0990*/ 	.byte	0x04, 0x12
        /*0992*/ 	.short	(.L_420 - .L_419)
	.align		4
.L_419:
        /*0994*/ 	.word	index@(_ZN5flash24flash_fwd_splitkv_kernelI23Flash_fwd_kernel_traitsILi192ELi64ELi64ELi4ELb0ELb0EN7cutlass10bfloat16_tE19Flash_kernel_traitsILi192ELi64ELi64ELi4ES3_EELb0ELb1ELb0ELb0ELb0ELb0ELb1ELb0EEEvNS_16Flash_fwd_paramsE)
        /*0998*/ 	.word	0x00000000


	//----- nvinfo : EIATTR_MIN_STACK_SIZE
	.align		4
.L_420:
        /*099c*/ 	.byte	0x04, 0x12
        /*099e*/ 	.short	(.L_422 - .L_421)
	.align		4
.L_421:
        /*09a0*/ 	.word	index@(_ZN5flash24flash_fwd_splitkv_kernelI23Flash_fwd_kernel_traitsILi192ELi64ELi64ELi4ELb0ELb0EN7cutlass10bfloat16_tE19Flash_kernel_traitsILi192ELi64ELi64ELi4ES3_EELb0ELb1ELb0ELb0ELb0ELb1ELb1ELb0EEEvNS_16Flash_fwd_paramsE)
        /*09a4*/ 	.word	0x00000000


	//----- nvinfo : EIATTR_MIN_STACK_SIZE
	.align		4
.L_422:
        /*09a8*/ 	.byte	0x04, 0x12
        /*09aa*/ 	.short	(.L_424 - .L_423)
	.align		4
.L_423:
        /*09ac*/ 	.word	index@(_ZN5flash24flash_fwd_splitkv_kernelI23Flash_fwd_kernel_traitsILi192ELi64ELi64ELi4ELb0ELb0EN7cutlass10bfloat16_tE19Flash_kernel_traitsILi192ELi64ELi64ELi4ES3_EELb0ELb1ELb0ELb0ELb0ELb0ELb1ELb1EEEvNS_16Flash_fwd_paramsE)
        /*09b0*/ 	.word	0x00000000


	//----- nvinfo : EIATTR_MIN_STACK_SIZE
	.align		4
.L_424:
        /*09b4*/ 	.byte	0x04, 0x12
        /*09b6*/ 	.short	(.L_426 - .L_425)
	.align		4
.L_425:
        /*09b8*/ 	.word	index@(_ZN5flash24flash_fwd_splitkv_kernelI23Flash_fwd_kernel_traitsILi192ELi64ELi64ELi4ELb0ELb0EN7cutlass10bfloat16_tE19Flash_kernel_traitsILi192ELi64ELi64ELi4ES3_EELb0ELb1ELb0ELb0ELb0ELb1ELb1ELb1EEEvNS_16Flash_fwd_paramsE)
        /*09bc*/ 	.word	0x00000000


	//----- nvinfo : EIATTR_MIN_STACK_SIZE
	.align		4
.L_426:
        /*09c0*/ 	.byte	0x04, 0x12
        /*09c2*/ 	.short	(.L_428 - .L_427)
	.align		4
.L_427:
        /*09c4*/ 	.word	index@(_ZN5flash24flash_fwd_splitkv_kernelI23Flash_fwd_kernel_traitsILi192ELi64ELi64ELi4ELb0ELb0EN7cutlass10bfloat16_tE19Flash_kernel_traitsILi192ELi64ELi64ELi4ES3_EELb0ELb0ELb0ELb0ELb1ELb0ELb0ELb0EEEvNS_16Flash_fwd_paramsE)
        /*09c8*/ 	.word	0x00000000


	//----- nvinfo : EIATTR_MIN_STACK_SIZE
	.align		4
.L_428:
        /*09cc*/ 	.byte	0x04, 0x12
        /*09ce*/ 	.short	(.L_430 - .L_429)
	.align		4
.L_429:
        /*09d0*/ 	.word	index@(_ZN5flash24flash_fwd_splitkv_kernelI23Flash_fwd_kernel_traitsILi192ELi64ELi64ELi4ELb0ELb0EN7cutlass10bfloat16_tE19Flash_kernel_traitsILi192ELi64ELi64ELi4ES3_EELb0ELb0ELb0ELb0ELb1ELb1ELb0ELb0EEEvNS_16Flash_fwd_paramsE)
        /*09d4*/ 	.word	0x00000000


	//----- nvinfo : EIATTR_MIN_STACK_SIZE
	.align		4
.L_430:
        /*09d8*/ 	.byte	0x04, 0x12
        /*09da*/ 	.short	(.L_432 - .L_431)
	.align		4
.L_431:
        /*09dc*/ 	.word	index@(_ZN5flash24flash_fwd_splitkv_kernelI23Flash_fwd_kernel_traitsILi192ELi64ELi64ELi4ELb0ELb0EN7cutlass10bfloat16_tE19Flash_kernel_traitsILi192ELi64ELi64ELi4ES3_EELb0ELb0ELb1ELb0ELb0ELb0ELb0ELb0EEEvNS_16Flash_fwd_paramsE)
        /*09e0*/ 	.word	0x00000000


	//----- nvinfo : EIATTR_MIN_STACK_SIZE
	.align		4
.L_432:
        /*09e4*/ 	.byte	0x04, 0x12
        /*09e6*/ 	.short	(.L_434 - .L_433)
	.align		4
.L_433:
        /*09e8*/ 	.word	index@(_ZN5flash24flash_fwd_splitkv_kernelI23Flash_fwd_kernel_traitsILi192ELi64ELi64ELi4ELb0ELb0EN7cutlass10bfloat16_tE19Flash_kernel_traitsILi192ELi64ELi64ELi4ES3_EELb0ELb0ELb1ELb0ELb0ELb1ELb0ELb0EEEvNS_16Flash_fwd_paramsE)
        /*09ec*/ 	.word	0x00000000


	//----- nvinfo : EIATTR_MIN_STACK_SIZE
	.align		4
.L_434:
        /*09f0*/ 	.byte	0x04, 0x12
        /*09f2*/ 	.short	(.L_436 - .L_435)
	.align		4
.L_435:
        /*09f4*/ 	.word	index@(_ZN5flash24flash_fwd_splitkv_kernelI23Flash_fwd_kernel_traitsILi192ELi64ELi64ELi4ELb0ELb0EN7cutlass10bfloat16_tE19Flash_kernel_traitsILi192ELi64ELi64ELi4ES3_EELb0ELb0ELb0ELb0ELb1ELb0ELb0ELb1EEEvNS_16Flash_fwd_paramsE)
        /*09f8*/ 	.word	0x00000000


	//----- nvinfo : EIATTR_MIN_STACK_SIZE
	.align		4
.L_436:
        /*09fc*/ 	.byte	0x04, 0x12
        /*09fe*/ 	.short	(.L_438 - .L_437)
	.align		4
.L_437:
        /*0a00*/ 	.word	index@(_ZN5flash24flash_fwd_splitkv_kernelI23Flash_fwd_kernel_traitsILi192ELi64ELi64ELi4ELb0ELb0EN7cutlass10bfloat16_tE19Flash_kernel_traitsILi192ELi64ELi64ELi4ES3_EELb0ELb0ELb0ELb0ELb1ELb1ELb0ELb1EEEvNS_16Flash_fwd_paramsE)
        /*0a04*/ 	.word	0x00000000


	//----- nvinfo : EIATTR_MIN_STACK_SIZE
	.align		4
.L_438:
        /*0a08*/ 	.byte	0x04, 0x12
        /*0a0a*/ 	.short	(.L_440 - .L_439)
	.align		4
.L_439:
        /*0a0c*/ 	.word	index@(_ZN5flash24flash_fwd_splitkv_kernelI23Flash_fwd_kernel_traitsILi192ELi64ELi64ELi4ELb0ELb0EN7cutlass10bfloat16_tE19Flash_kernel_traitsILi192ELi64ELi64ELi4ES3_EELb0ELb0ELb1ELb0ELb0ELb0ELb0ELb1EEEvNS_16Flash_fwd_paramsE)
        /*0a10*/ 	.word	0x00000000


	//----- nvinfo : EIATTR_MIN_STACK_SIZE
	.align		4
.L_440:
        /*0a14*/ 	.byte	0x04, 0x12
        /*0a16*/ 	.short	(.L_442 - .L_441)
	.align		4
.L_441:
        /*0a18*/ 	.word	index@(_ZN5flash24flash_fwd_splitkv_kernelI23Flash_fwd_kernel_traitsILi192ELi64ELi64ELi4ELb0ELb0EN7cutlass10bfloat16_tE19Flash_kernel_traitsILi192ELi64ELi64ELi4ES3_EELb0ELb0ELb1ELb0ELb0ELb1ELb0ELb1EEEvNS_16Flash_fwd_paramsE)
        /*0a1c*/ 	.word	0x00000000


	//----- nvinfo : EIATTR_MIN_STACK_SIZE
	.align		4
.L_442:
        /*0a20*/ 	.byte	0x04, 0x12
        /*0a22*/ 	.short	(.L_444 - .L_443)
	.align		4
.L_443:
        /*0a24*/ 	.word	index@(_ZN5flash24flash_fwd_splitkv_kernelI23Flash_fwd_kernel_traitsILi192ELi64ELi64ELi4ELb0ELb0EN7cutlass10bfloat16_tE19Flash_kernel_traitsILi192ELi64ELi64ELi4ES3_EELb0ELb0ELb0ELb0ELb1ELb0ELb1ELb0EEEvNS_16Flash_fwd_paramsE)
        /*0a28*/ 	.word	0x00000000


	//----- nvinfo : EIATTR_MIN_STACK_SIZE
	.align		4
.L_444:
        /*0a2c*/ 	.byte	0x04, 0x12
        /*0a2e*/ 	.short	(.L_446 - .L_445)
	.align		4
.L_445:
        /*0a30*/ 	.word	index@(_ZN5flash24flash_fwd_splitkv_kernelI23Flash_fwd_kernel_traitsILi192ELi64ELi64ELi4ELb0ELb0EN7cutlass10bfloat16_tE19Flash_kernel_traitsILi192ELi64ELi64ELi4ES3_EELb0ELb0ELb0ELb0ELb1ELb1ELb1ELb0EEEvNS_16Flash_fwd_paramsE)
        /*0a34*/ 	.word	0x00000000


	//----- nvinfo : EIATTR_MIN_STACK_SIZE
	.align		4
.L_446:
        /*0a38*/ 	.byte	0x04, 0x12
        /*0a3a*/ 	.short	(.L_448 - .L_447)
	.align		4
.L_447:
        /*0a3c*/ 	.word	index@(_ZN5flash24flash_fwd_splitkv_kernelI23Flash_fwd_kernel_traitsILi192ELi64ELi64ELi4ELb0ELb0EN7cutlass10bfloat16_tE19Flash_kernel_traitsILi192ELi64ELi64ELi4ES3_EELb0ELb0ELb1ELb0ELb0ELb0ELb1ELb0EEEvNS_16Flash_fwd_paramsE)
        /*0a40*/ 	.word	0x00000000


	//----- nvinfo : EIATTR_MIN_STACK_SIZE
	.align		4
.L_448:
        /*0a44*/ 	.byte	0x04, 0x12
        /*0a46*/ 	.short	(.L_450 - .L_449)
	.align		4
.L_449:
        /*0a48*/ 	.word	index@(_ZN5flash24flash_fwd_splitkv_kernelI23Flash_fwd_kernel_traitsILi192ELi64ELi64ELi4ELb0ELb0EN7cutlass10bfloat16_tE19Flash_kernel_traitsILi192ELi64ELi64ELi4ES3_EELb0ELb0ELb1ELb0ELb0ELb1ELb1ELb0EEEvNS_16Flash_fwd_paramsE)
        /*0a4c*/ 	.word	0x00000000


	//----- nvinfo : EIATTR_MIN_STACK_SIZE
	.align		4
.L_450:
        /*0a50*/ 	.byte	0x04, 0x12
        /*0a52*/ 	.short	(.L_452 - .L_451)
	.align		4
.L_451:
        /*0a54*/ 	.word	index@(_ZN5flash24flash_fwd_splitkv_kernelI23Flash_fwd_kernel_traitsILi192ELi64ELi64ELi4ELb0ELb0EN7cutlass10bfloat16_tE19Flash_kernel_traitsILi192ELi64ELi64ELi4ES3_EELb0ELb0ELb0ELb0ELb1ELb0ELb1ELb1EEEvNS_16Flash_fwd_paramsE)
        /*0a58*/ 	.word	0x00000000


	//----- nvinfo : EIATTR_MIN_STACK_SIZE
	.align		4
.L_452:
        /*0a5c*/ 	.byte	0x04, 0x12
        /*0a5e*/ 	.short	(.L_454 - .L_453)
	.align		4
.L_453:
        /*0a60*/ 	.word	index@(_ZN5flash24flash_fwd_splitkv_kernelI23Flash_fwd_kernel_traitsILi192ELi64ELi64ELi4ELb0ELb0EN7cutlass10bfloat16_tE19Flash_kernel_traitsILi192ELi64ELi64ELi4ES3_EELb0ELb0ELb0ELb0ELb1ELb1ELb1ELb1EEEvNS_16Flash_fwd_paramsE)
        /*0a64*/ 	.word	0x00000000


	//----- nvinfo : EIATTR_MIN_STACK_SIZE
	.align		4
.L_454:
        /*0a68*/ 	.byte	0x04, 0x12
        /*0a6a*/ 	.short	(.L_456 - .L_455)
	.align		4
.L_455:
        /*0a6c*/ 	.word	index@(_ZN5flash24flash_fwd_splitkv_kernelI23Flash_fwd_kernel_traitsILi192ELi64ELi64ELi4ELb0ELb0EN7cutlass10bfloat16_tE19Flash_kernel_traitsILi192ELi64ELi64ELi4ES3_EELb0ELb0ELb1ELb0ELb0ELb0ELb1ELb1EEEvNS_16Flash_fwd_paramsE)
        /*0a70*/ 	.word	0x00000000


	//----- nvinfo : EIATTR_MIN_STACK_SIZE
	.align		4
.L_456:
        /*0a74*/ 	.byte	0x04, 0x12
        /*0a76*/ 	.short	(.L_458 - .L_457)
	.align		4
.L_457:
        /*0a78*/ 	.word	index@(_ZN5flash24flash_fwd_splitkv_kernelI23Flash_fwd_kernel_traitsILi192ELi64ELi64ELi4ELb0ELb0EN7cutlass10bfloat16_tE19Flash_kernel_traitsILi192ELi64ELi64ELi4ES3_EELb0ELb0ELb1ELb0ELb0ELb1ELb1ELb1EEEvNS_16Flash_fwd_paramsE)
        /*0a7c*/ 	.word	0x00000000


	//----- nvinfo : EIATTR_MIN_STACK_SIZE
	.align		4
.L_458:
        /*0a80*/ 	.byte	0x04, 0x12
        /*0a82*/ 	.short	(.L_460 - .L_459)
	.align		4
.L_459:
        /*0a84*/ 	.word	index@(_ZN5flash24flash_fwd_splitkv_kernelI23Flash_fwd_kernel_traitsILi192ELi64ELi64ELi4ELb0ELb0EN7cutlass10bfloat16_tE19Flash_kernel_traitsILi192ELi64ELi64ELi4ES3_EELb0ELb1ELb0ELb0ELb1ELb0ELb0ELb0EEEvNS_16Flash_fwd_paramsE)
        /*0a88*/ 	.word	0x00000000


	//----- nvinfo : EIATTR_MIN_STACK_SIZE
	.align		4
.L_460:
        /*0a8c*/ 	.byte	0x04, 0x12
        /*0a8e*/ 	.short	(.L_462 - .L_461)
	.align		4
.L_461:
        /*0a90*/ 	.word	index@(_ZN5flash24flash_fwd_splitkv_kernelI23Flash_fwd_kernel_traitsILi192ELi64ELi64ELi4ELb0ELb0EN7cutlass10bfloat16_tE19Flash_kernel_traitsILi192ELi64ELi64ELi4ES3_EELb0ELb1ELb0ELb0ELb1ELb1ELb0ELb0EEEvNS_16Flash_fwd_paramsE)
        /*0a94*/ 	.word	0x00000000


	//----- nvinfo : EIATTR_MIN_STACK_SIZE
	.align		4
.L_462:
        /*0a98*/ 	.byte	0x04, 0x12
        /*0a9a*/ 	.short	(.L_464 - .L_463)
	.align		4
.L_463:
        /*0a9c*/ 	.word	index@(_ZN5flash24flash_fwd_splitkv_kernelI23Flash_fwd_kernel_traitsILi192ELi64ELi64ELi4ELb0ELb0EN7cutlass10bfloat16_tE19Flash_kernel_traitsILi192ELi64ELi64ELi4ES3_EELb0ELb1ELb1ELb0ELb0ELb0ELb0ELb0EEEvNS_16Flash_fwd_paramsE)
        /*0aa0*/ 	.word	0x00000000


	//----- nvinfo : EIATTR_MIN_STACK_SIZE
	.align		4
.L_464:
        /*0aa4*/ 	.byte	0x04, 0x12
        /*0aa6*/ 	.short	(.L_466 - .L_465)
	.align		4
.L_465:
        /*0aa8*/ 	.word	index@(_ZN5flash24flash_fwd_splitkv_kernelI23Flash_fwd_kernel_traitsILi192ELi64ELi64ELi4ELb0ELb0EN7cutlass10bfloat16_tE19Flash_kernel_traitsILi192ELi64ELi64ELi4ES3_EELb0ELb1ELb1ELb0ELb0ELb1ELb0ELb0EEEvNS_16Flash_fwd_paramsE)
        /*0aac*/ 	.word	0x00000000


	//----- nvinfo : EIATTR_MIN_STACK_SIZE
	.align		4
.L_466:
        /*0ab0*/ 	.byte	0x04, 0x12
        /*0ab2*/ 	.short	(.L_468 - .L_467)
	.align		4
.L_467:
        /*0ab4*/ 	.word	index@(_ZN5flash24flash_fwd_splitkv_kernelI23Flash_fwd_kernel_traitsILi192ELi64ELi64ELi4ELb0ELb0EN7cutlass10bfloat16_tE19Flash_kernel_traitsILi192ELi64ELi64ELi4ES3_EELb0ELb1ELb0ELb0ELb1ELb0ELb0ELb1EEEvNS_16Flash_fwd_paramsE)
        /*0ab8*/ 	.word	0x00000000


	//----- nvinfo : EIATTR_MIN_STACK_SIZE
	.align		4
.L_468:
        /*0abc*/ 	.byte	0x04, 0x12
        /*0abe*/ 	.short	(.L_470 - .L_469)
	.align		4
.L_469:
        /*0ac0*/ 	.word	index@(_ZN5flash24flash_fwd_splitkv_kernelI23Flash_fwd_kernel_traitsILi192ELi64ELi64ELi4ELb0ELb0EN7cutlass10bfloat16_tE19Flash_kernel_traitsILi192ELi64ELi64ELi4ES3_EELb0ELb1ELb0ELb0ELb1ELb1ELb0ELb1EEEvNS_16Flash_fwd_paramsE)
        /*0ac4*/ 	.word	0x00000000


	//----- nvinfo : EIATTR_MIN_STACK_SIZE
	.align		4
.L_470:
        /*0ac8*/ 	.byte	0x04, 0x12
        /*0aca*/ 	.short	(.L_472 - .L_471)
	.align		4
.L_471:
        /*0acc*/ 	.word	index@(_ZN5flash24flash_fwd_splitkv_kernelI23Flash_fwd_kernel_traitsILi192ELi64ELi64ELi4ELb0ELb0EN7cutlass10bfloat16_tE19Flash_kernel_traitsILi192ELi64ELi64ELi4ES3_EELb0ELb1ELb1ELb0ELb0ELb0ELb0ELb1EEEvNS_16Flash_fwd_paramsE)
        /*0ad0*/ 	.word	0x00000000


	//----- nvinfo : EIATTR_MIN_STACK_SIZE
	.align		4
.L_472:
        /*0ad4*/ 	.byte	0x04, 0x12
        /*0ad6*/ 	.short	(.L_474 - .L_473)
	.align		4
.L_473:
        /*0ad8*/ 	.word	index@(_ZN5flash24flash_fwd_splitkv_kernelI23Flash_fwd_kernel_traitsILi192ELi64ELi64ELi4ELb0ELb0EN7cutlass10bfloat16_tE19Flash_kernel_traitsILi192ELi64ELi64ELi4ES3_EELb0ELb1ELb1ELb0ELb0ELb1ELb0ELb1EEEvNS_16Flash_fwd_paramsE)
        /*0adc*/ 	.word	0x00000000


	//----- nvinfo : EIATTR_MIN_STACK_SIZE
	.align		4
.L_474:
        /*0ae0*/ 	.byte	0x04, 0x12
        /*0ae2*/ 	.short	(.L_476 - .L_475)
	.align		4
.L_475:
        /*0ae4*/ 	.word	index@(_ZN5flash24flash_fwd_splitkv_kernelI23Flash_fwd_kernel_traitsILi192ELi64ELi64ELi4ELb0ELb0EN7cutlass10bfloat16_tE19Flash_kernel_traitsILi192ELi64ELi64ELi4ES3_EELb0ELb1ELb0ELb0ELb1ELb0ELb1ELb0EEEvNS_16Flash_fwd_paramsE)
        /*0ae8*/ 	.word	0x00000000


	//----- nvinfo : EIATTR_MIN_STACK_SIZE
	.align		4
.L_476:
        /*0aec*/ 	.byte	0x04, 0x12
        /*0aee*/ 	.short	(.L_478 - .L_477)
	.align		4
.L_477:
        /*0af0*/ 	.word	index@(_ZN5flash24flash_fwd_splitkv_kernelI23Flash_fwd_kernel_traitsILi192ELi64ELi64ELi4ELb0ELb0EN7cutlass10bfloat16_tE19Flash_kernel_traitsILi192ELi64ELi64ELi4ES3_EELb0ELb1ELb0ELb0ELb1ELb1ELb1ELb0EEEvNS_16Flash_fwd_paramsE)
        /*0af4*/ 	.word	0x00000000


	//----- nvinfo : EIATTR_MIN_STACK_SIZE
	.align		4
.L_478:
        /*0af8*/ 	.byte	0x04, 0x12
        /*0afa*/ 	.short	(.L_480 - .L_479)
	.align		4
.L_479:
        /*0afc*/ 	.word	index@(_ZN5flash24flash_fwd_splitkv_kernelI23Flash_fwd_kernel_traitsILi192ELi64ELi64ELi4ELb0ELb0EN7cutlass10bfloat16_tE19Flash_kernel_traitsILi192ELi64ELi64ELi4ES3_EELb0ELb1ELb1ELb0ELb0ELb0ELb1ELb0EEEvNS_16Flash_fwd_paramsE)
        /*0b00*/ 	.word	0x00000000


	//----- nvinfo : EIATTR_MIN_STACK_SIZE
	.align		4
.L_480:
        /*0b04*/ 	.byte	0x04, 0x12
        /*0b06*/ 	.short	(.L_482 - .L_481)
	.align		4
.L_481:
        /*0b08*/ 	.word	index@(_ZN5flash24flash_fwd_splitkv_kernelI23Flash_fwd_kernel_traitsILi192ELi64ELi64ELi4ELb0ELb0EN7cutlass10bfloat16_tE19Flash_kernel_traitsILi192ELi64ELi64ELi4ES3_EELb0ELb1ELb1ELb0ELb0ELb1ELb1ELb0EEEvNS_16Flash_fwd_paramsE)
        /*0b0c*/ 	.word	0x00000000


	//----- nvinfo : EIATTR_MIN_STACK_SIZE
	.align		4
.L_482:
        /*0b10*/ 	.byte	0x04, 0x12
        /*0b12*/ 	.short	(.L_484 - .L_483)
	.align		4
.L_483:
        /*0b14*/ 	.word	index@(_ZN5flash24flash_fwd_splitkv_kernelI23Flash_fwd_kernel_traitsILi192ELi64ELi64ELi4ELb0ELb0EN7cutlass10bfloat16_tE19Flash_kernel_traitsILi192ELi64ELi64ELi4ES3_EELb0ELb1ELb0ELb0ELb1ELb0ELb1ELb1EEEvNS_16Flash_fwd_paramsE)
        /*0b18*/ 	.word	0x00000000


	//----- nvinfo : EIATTR_MIN_STACK_SIZE
	.align		4
.L_484:
        /*0b1c*/ 	.byte	0x04, 0x12
        /*0b1e*/ 	.short	(.L_486 - .L_485)
	.align		4
.L_485:
        /*0b20*/ 	.word	index@(_ZN5flash24flash_fwd_splitkv_kernelI23Flash_fwd_kernel_traitsILi192ELi64ELi64ELi4ELb0ELb0EN7cutlass10bfloat16_tE19Flash_kernel_traitsILi192ELi64ELi64ELi4ES3_EELb0ELb1ELb0ELb0ELb1ELb1ELb1ELb1EEEvNS_16Flash_fwd_paramsE)
        /*0b24*/ 	.word	0x00000000


	//----- nvinfo : EIATTR_MIN_STACK_SIZE
	.align		4
.L_486:
        /*0b28*/ 	.byte	0x04, 0x12
        /*0b2a*/ 	.short	(.L_488 - .L_487)
	.align		4
.L_487:
        /*0b2c*/ 	.word	index@(_ZN5flash24flash_fwd_splitkv_kernelI23Flash_fwd_kernel_traitsILi192ELi64ELi64ELi4ELb0ELb0EN7cutlass10bfloat16_tE19Flash_kernel_traitsILi192ELi64ELi64ELi4ES3_EELb0ELb1ELb1ELb0ELb0ELb0ELb1ELb1EEEvNS_16Flash_fwd_paramsE)
        /*0b30*/ 	.word	0x00000000


	//----- nvinfo : EIATTR_MIN_STACK_SIZE
	.align		4
.L_488:
        /*0b34*/ 	.byte	0x04, 0x12
        /*0b36*/ 	.short	(.L_490 - .L_489)
	.align		4
.L_489:
        /*0b38*/ 	.word	index@(_ZN5flash24flash_fwd_splitkv_kernelI23Flash_fwd_kernel_traitsILi192ELi64ELi64ELi4ELb0ELb0EN7cutlass10bfloat16_tE19Flash_kernel_traitsILi192ELi64ELi64ELi4ES3_EELb0ELb1ELb1ELb0ELb0ELb1ELb1ELb1EEEvNS_16Flash_fwd_paramsE)
        /*0b3c*/ 	.word	0x00000000
.L_490:


//--------------------- .nv.info._ZN5flash32flash_fwd_splitkv_combine_kernelI23Flash_fwd_kernel_traitsILi192ELi64ELi64ELi4ELb0ELb0EN7cutlass10bfloat16_tE19Flash_kernel_traitsILi192ELi64ELi64ELi4ES3_EELi8ELi7ELb0EEEvNS_16Flash_fwd_paramsE --------------------------
	.section	.nv.info._ZN5flash32flash_fwd_splitkv_combine_kernelI23Flash_fwd_kernel_traitsILi192ELi64ELi64ELi4ELb0ELb0EN7cutlass10bfloat16_tE19Flash_kernel_traitsILi192ELi64ELi64ELi4ES3_EELi8ELi7ELb0EEEvNS_16Flash_fwd_paramsE,"",@"SHT_CUDA_INFO"
	.sectionflags	@""
	.align	4


	//----- nvinfo : EIATTR_CUDA_API_VERSION
	.align		4
        /*0000*/ 	.byte	0x04, 0x37
        /*0002*/ 	.short	(.L_492 - .L_491)
.L_491:
        /*0004*/ 	.word	0x00000082


	//----- nvinfo : EIATTR_SW2861232_WAR
	.align		4
.L_492:
        /*0008*/ 	.byte	0x01, 0x35
	.zero		2


	//----- nvinfo : EIATTR_PARAM_CBANK
	.align		4
        /*000c*/ 	.byte	0x04, 0x0a
        /*000e*/ 	.short	(.L_494 - .L_493)
	.align		4
.L_493:
        /*0010*/ 	.word	index@(.nv.constant0._ZN5flash32flash_fwd_splitkv_combine_kernelI23Flash_fwd_kernel_traitsILi192ELi64ELi64ELi4ELb0ELb0EN7cutlass10bfloat16_tE19Flash_kernel_traitsILi192ELi64ELi64ELi4ES3_EELi8ELi7ELb0EEEvNS_16Flash_fwd_paramsE)
        /*0014*/ 	.short	0x0160
        /*0016*/ 	.short	0x01d0


	//----- nvinfo : EIATTR_CBANK_PARAM_SIZE
	.align		4
.L_494:
        /*0018*/ 	.byte	0x03, 0x19
        /*001a*/ 	.short	0x01d0


	//----- nvinfo : EIATTR_KPARAM_INFO
	.align		4
        /*001c*/ 	.byte	0x04, 0x17
        /*001e*/ 	.short	(.L_496 - .L_495)
.L_495:
        /*0020*/ 	.word	0x00000000
        /*0024*/ 	.short	0x0000
        /*0026*/ 	.short	0x0000
        /*0028*/ 	.byte	0x00, 0xf0, 0x41, 0x07


	//----- nvinfo : EIATTR_MAXREG_COUNT
	.align		4
.L_496:
        /*002c*/ 	.byte	0x03, 0x1b
        /*002e*/ 	.short	0x00ff


	//----- nvinfo : EIATTR_NUM_BARRIERS
	.align		4
        /*0030*/ 	.byte	0x02, 0x4c
        /*0032*/ 	.byte	0x01
	.zero		1


	//----- nvinfo : EIATTR_MERCURY_ISA_VERSION
	.align		4
        /*0034*/ 	.byte	0x03, 0x5f
        /*0036*/ 	.short	0x0000


	//----- nvinfo : EIATTR_COOP_GROUP_MASK_REGIDS
	.align		4
        /*0038*/ 	.byte	0x04, 0x29
        /*003a*/ 	.short	(.L_498 - .L_497)


	//   ....[0]....
.L_497:
        /*003c*/ 	.word	0xffffffff


	//   ....[1]....
        /*0040*/ 	.word	0xffffffff


	//   ....[2]....
        /*0044*/ 	.word	0xffffffff


	//   ....[3]....
        /*0048*/ 	.word	0xffffffff


	//   ....[4]....
        /*004c*/ 	.word	0xffffffff


	//   ....[5]....
        /*0050*/ 	.word	0xffffffff


	//   ....[6]....
        /*0054*/ 	.word	0xffffffff


	//   ....[7]....
        /*0058*/ 	.word	0xffffffff


	//----- nvinfo : EIATTR_COOP_GROUP_INSTR_OFFSETS
	.align		4
.L_498:
        /*005c*/ 	.byte	0x04, 0x28
        /*005e*/ 	.short	(.L_500 - .L_499)


	//   ....[0]....
.L_499:
        /*0060*/ 	.word	0x00001fc0


	//   ....[1]....
        /*0064*/ 	.word	0x00001fe0


	//   ....[2]....
        /*0068*/ 	.word	0x00002000


	//   ....[3]....
        /*006c*/ 	.word	0x00002020


	//   ....[4]....
        /*0070*/ 	.word	0x00002290


	//   ....[5]....
        /*0074*/ 	.word	0x000022f0


	//   ....[6]....
        /*0078*/ 	.word	0x000023b0


	//   ....[7]....
        /*007c*/ 	.word	0x00002490


	//----- nvinfo : EIATTR_EXIT_INSTR_OFFSETS
	.align		4
.L_500:
        /*0080*/ 	.byte	0x04, 0x1c
        /*0082*/ 	.short	(.L_502 - .L_501)


	//   ....[0]....
.L_501:
        /*0084*/ 	.word	0x00004cd0


	//   ....[1]....
        /*0088*/ 	.word	0x000051f0


	//   ....[2]....
        /*008c*/ 	.word	0x00005250


	//----- nvinfo : EIATTR_CRS_STACK_SIZE
	.align		4
.L_502:
        /*0090*/ 	.byte	0x04, 0x1e
        /*0092*/ 	.short	(.L_504 - .L_503)
.L_503:
        /*0094*/ 	.word	0x00000000
.L_504:


//--------------------- .nv.info._ZN5flash32flash_fwd_splitkv_combine_kernelI23Flash_fwd_kernel_traitsILi192ELi64ELi64ELi4ELb0ELb0EN7cutlass10bfloat16_tE19Flash_kernel_traitsILi192ELi64ELi64ELi4ES3_EELi8ELi6ELb0EEEvNS_16Flash_fwd_paramsE --------------------------
	.section	.nv.info._ZN5flash32flash_fwd_splitkv_combine_kernelI23Flash_fwd_kernel_traitsILi192ELi64ELi64ELi4ELb0ELb0EN7cutlass10bfloat16_tE19Flash_kernel_traitsILi192ELi64ELi64ELi4ES3_EELi8ELi6ELb0EEEvNS_16Flash_fwd_paramsE,"",@"SHT_CUDA_INFO"
	.sectionflags	@""
	.align	4


	//----- nvinfo : EIATTR_CUDA_API_VERSION
	.align		4
        /*0000*/ 	.byte	0x04, 0x37
        /*0002*/ 	.short	(.L_506 - .L_505)
.L_505:
        /*0004*/ 	.word	0x00000082


	//----- nvinfo : EIATTR_SW2861232_WAR
	.align		4
.L_506:
        /*0008*/ 	.byte	0x01, 0x35
	.zero		2


	//----- nvinfo : EIATTR_PARAM_CBANK
	.align		4
        /*000c*/ 	.byte	0x04, 0x0a
        /*000e*/ 	.short	(.L_508 - .L_507)
	.align		4
.L_507:
        /*0010*/ 	.word	index@(.nv.constant0._ZN5flash32flash_fwd_splitkv_combine_kernelI23Flash_fwd_kernel_traitsILi192ELi64ELi64ELi4ELb0ELb0EN7cutlass10bfloat16_tE19Flash_kernel_traitsILi192ELi64ELi64ELi4ES3_EELi8ELi6ELb0EEEvNS_16Flash_fwd_paramsE)
        /*0014*/ 	.short	0x0160
        /*0016*/ 	.short	0x01d0


	//----- nvinfo : EIATTR_CBANK_PARAM_SIZE
	.align		4
.L_508:
        /*0018*/ 	.byte	0x03, 0x19
        /*001a*/ 	.short	0x01d0


	//----- nvinfo : EIATTR_KPARAM_INFO
	.align		4
        /*001c*/ 	.byte	0x04, 0x17
        /*001e*/ 	.short	(.L_510 - .L_509)
.L_509:
        /*0020*/ 	.word	0x00000000
        /*0024*/ 	.short	0x0000
        /*0026*/ 	.short	0x0000
        /*0028*/ 	.byte	0x00, 0xf0, 0x41, 0x07


	//----- nvinfo : EIATTR_MAXREG_COUNT
	.align		4
.L_510:
        /*002c*/ 	.byte	0x03, 0x1b
        /*002e*/ 	.short	0x00ff


	//----- nvinfo : EIATTR_NUM_BARRIERS
	.align		4
        /*0030*/ 	.byte	0x02, 0x4c
        /*0032*/ 	.byte	0x01
	.zero		1


	//----- nvinfo : EIATTR_MERCURY_ISA_VERSION
	.align		4
        /*0034*/ 	.byte	0x03, 0x5f
        /*0036*/ 	.short	0x0000


	//----- nvinfo : EIATTR_COOP_GROUP_MASK_REGIDS
	.align		4
        /*0038*/ 	.byte	0x04, 0x29
        /*003a*/ 	.short	(.L_512 - .L_511)


	//   ....[0]....
.L_511:
        /*003c*/ 	.word	0xffffffff


	//   ....[1]....
        /*0040*/ 	.word	0xffffffff


	//   ....[2]....
        /*0044*/ 	.word	0xffffffff


	//   ....[3]....
        /*0048*/ 	.word	0xffffffff


	//   ....[4]....
        /*004c*/ 	.word	0xffffffff


	//   ....[5]....
        /*0050*/ 	.word	0xffffffff


	//   ....[6]....
        /*0054*/ 	.word	0xffffffff


	//   ....[7]....
        /*0058*/ 	.word	0xffffffff


	//----- nvinfo : EIATTR_COOP_GROUP_INSTR_OFFSETS
	.align		4
.L_512:
        /*005c*/ 	.byte	0x04, 0x28
        /*005e*/ 	.short	(.L_514 - .L_513)


	//   ....[0]....
.L_513:
        /*0060*/ 	.word	0x00001aa0


	//   ....[1]....
        /*0064*/ 	.word	0x00001ac0


	//   ....[2]....
        /*0068*/ 	.word	0x00001ae0


	//   ....[3]....
        /*006c*/ 	.word	0x00001b00


	//   ....[4]....
        /*0070*/ 	.word	0x00001c60


	//   ....[5]....
        /*0074*/ 	.word	0x00001cd0


	//   ....[6]....
        /*0078*/ 	.word	0x00001dc0


	//   ....[7]....
        /*007c*/ 	.word	0x00001e90


	//----- nvinfo : EIATTR_EXIT_INSTR_OFFSETS
	.align		4
.L_514:
        /*0080*/ 	.byte	0x04, 0x1c
        /*0082*/ 	.short	(.L_516 - .L_515)


	//   ....[0]....
.L_515:
        /*0084*/ 	.word	0x00004470


	//   ....[1]....
        /*0088*/ 	.word	0x00004990


	//   ....[2]....
        /*008c*/ 	.word	0x000049f0


	//----- nvinfo : EIATTR_CRS_STACK_SIZE
	.align		4
.L_516:
        /*0090*/ 	.byte	0x04, 0x1e
        /*0092*/ 	.short	(.L_518 - .L_517)
.L_517:
        /*0094*/ 	.word	0x00000000
.L_518:


//--------------------- .nv.info._ZN5flash32flash_fwd_splitkv_combine_kernelI23Flash_fwd_kernel_traitsILi192ELi64ELi64ELi4ELb0ELb0EN7cutlass10bfloat16_tE19Flash_kernel_traitsILi192ELi64ELi64ELi4ES3_EELi8ELi5ELb0EEEvNS_16Flash_fwd_paramsE --------------------------
	.section	.nv.info._ZN5flash32flash_fwd_splitkv_combine_kernelI23Flash_fwd_kernel_traitsILi192ELi64ELi64ELi4ELb0ELb0EN7cutlass10bfloat16_tE19Flash_kernel_traitsILi192ELi64ELi64ELi4ES3_EELi8ELi5ELb0EEEvNS_16Flash_fwd_paramsE,"",@"SHT_CUDA_INFO"
	.sectionflags	@""
	.align	4


	//----- nvinfo : EIATTR_CUDA_API_VERSION
	.align		4
        /*0000*/ 	.byte	0x04, 0x37
        /*0002*/ 	.short	(.L_520 - .L_519)
.L_519:
        /*0004*/ 	.word	0x00000082


	//----- nvinfo : EIATTR_SW2861232_WAR
	.align		4
.L_520:
        /*0008*/ 	.byte	0x01, 0x35
	.zero		2


	//----- nvinfo : EIATTR_PARAM_CBANK
	.align		4
        /*000c*/ 	.byte	0x04, 0x0a
        /*000e*/ 	.short	(.L_522 - .L_521)
	.align		4
.L_521:
        /*0010*/ 	.word	index@(.nv.constant0._ZN5flash32flash_fwd_splitkv_combine_kernelI23Flash_fwd_kernel_traitsILi192ELi64ELi64ELi4ELb0ELb0EN7cutlass10bfloat16_tE19Flash_kernel_traitsILi192ELi64ELi64ELi4ES3_EELi8ELi5ELb0EEEvNS_16Flash_fwd_paramsE)
        /*0014*/ 	.short	0x0160
        /*0016*/ 	.short	0x01d0


	//----- nvinfo : EIATTR_CBANK_PARAM_SIZE
	.align		4
.L_522:
        /*0018*/ 	.byte	0x03, 0x19
        /*001a*/ 	.short	0x01d0


	//----- nvinfo : EIATTR_KPARAM_INFO
	.align		4
        /*001c*/ 	.byte	0x04, 0x17
        /*001e*/ 	.short	(.L_524 - .L_523)
.L_523:
        /*0020*/ 	.word	0x00000000
        /*0024*/ 	.short	0x0000
        /*0026*/ 	.short	0x0000
        /*0028*/ 	.byte	0x00, 0xf0, 0x41, 0x07


	//----- nvinfo : EIATTR_MAXREG_COUNT
	.align		4
.L_524:
        /*002c*/ 	.byte	0x03, 0x1b
        /*002e*/ 	.short	0x00ff


	//----- nvinfo : EIATTR_NUM_BARRIERS
	.align		4
        /*0030*/ 	.byte	0x02, 0x4c
        /*0032*/ 	.byte	0x01
	.zero		1


	//----- nvinfo : EIATTR_MERCURY_ISA_VERSION
	.align		4
        /*0034*/ 	.byte	0x03, 0x5f
        /*0036*/ 	.short	0x0000


	//----- nvinfo : EIATTR_COOP_GROUP_MASK_REGIDS
	.align		4
        /*0038*/ 	.byte	0x04, 0x29
        /*003a*/ 	.short	(.L_526 - .L_525)


	//   ....[0]....
.L_525:
        /*003c*/ 	.word	0xffffffff


	//   ....[1]....
        /*0040*/ 	.word	0xffffffff


	//   ....[2]....
        /*0044*/ 	.word	0xffffffff


	//   ....[3]....
        /*0048*/ 	.word	0xffffffff


	//   ....[4]....
        /*004c*/ 	.word	0xffffffff


	//   ....[5]....
        /*0050*/ 	.word	0xffffffff


	//   ....[6]....
        /*0054*/ 	.word	0xffffffff


	//   ....[7]....
        /*0058*/ 	.word	0xffffffff


	//----- nvinfo : EIATTR_COOP_GROUP_INSTR_OFFSETS
	.align		4
.L_526:
        /*005c*/ 	.byte	0x04, 0x28
        /*005e*/ 	.short	(.L_528 - .L_527)


	//   ....[0]....
.L_527:
        /*0060*/ 	.word	0x00001720


	//   ....[1]....
        /*0064*/ 	.word	0x00001740


	//   ....[2]....
        /*0068*/ 	.word	0x00001770


	//   ....[3]....
        /*006c*/ 	.word	0x000017f0


	//   ....[4]....
        /*0070*/ 	.word	0x00001980


	//   ....[5]....
        /*0074*/ 	.word	0x00001a30


	//   ....[6]....
        /*0078*/ 	.word	0x00001b10


	//   ....[7]....
        /*007c*/ 	.word	0x00001c30


	//----- nvinfo : EIATTR_EXIT_INSTR_OFFSETS
	.align		4
.L_528:
        /*0080*/ 	.byte	0x04, 0x1c
        /*0082*/ 	.short	(.L_530 - .L_529)


	//   ....[0]....
.L_529:
        /*0084*/ 	.word	0x00004120


	//   ....[1]....
        /*0088*/ 	.word	0x00004640


	//   ....[2]....
        /*008c*/ 	.word	0x000046a0


	//----- nvinfo : EIATTR_CRS_STACK_SIZE
	.align		4
.L_530:
        /*0090*/ 	.byte	0x04, 0x1e
        /*0092*/ 	.short	(.L_532 - .L_531)
.L_531:
        /*0094*/ 	.word	0x00000000
.L_532:


//--------------------- .nv.info._ZN5flash32flash_fwd_splitkv_combine_kernelI23Flash_fwd_kernel_traitsILi192ELi64ELi64ELi4ELb0ELb0EN7cutlass10bfloat16_tE19Flash_kernel_traitsILi192ELi64ELi64ELi4ES3_EELi8ELi4ELb0EEEvNS_16Flash_fwd_paramsE --------------------------
	.section	.nv.info._ZN5flash32flash_fwd_splitkv_combine_kernelI23Flash_fwd_kernel_traitsILi192ELi64ELi64ELi4ELb0ELb0EN7cutlass10bfloat16_tE19Flash_kernel_traitsILi192ELi64ELi64ELi4ES3_EELi8ELi4ELb0EEEvNS_16Flash_fwd_paramsE,"",@"SHT_CUDA_INFO"
	.sectionflags	@""
	.align	4


	//----- nvinfo : EIATTR_CUDA_API_VERSION
	.align		4
        /*0000*/ 	.byte	0x04, 0x37
        /*0002*/ 	.short	(.L_534 - .L_533)
.L_533:
        /*0004*/ 	.word	0x00000082


	//----- nvinfo : EIATTR_SW2861232_WAR
	.align		4
.L_534:
        /*0008*/ 	.byte	0x01, 0x35
	.zero		2


	//----- nvinfo : EIATTR_PARAM_CBANK
	.align		4
        /*000c*/ 	.byte	0x04, 0x0a
        /*000e*/ 	.short	(.L_536 - .L_535)
	.align		4
.L_535:
        /*0010*/ 	.word	index@(.nv.constant0._ZN5flash32flash_fwd_splitkv_combine_kernelI23Flash_fwd_kernel_traitsILi192ELi64ELi64ELi4ELb0ELb0EN7cutlass10bfloat16_tE19Flash_kernel_traitsILi192ELi64ELi64ELi4ES3_EELi8ELi4ELb0EEEvNS_16Flash_fwd_paramsE)
        /*0014*/ 	.short	0x0160
        /*0016*/ 	.short	0x01d0


	//----- nvinfo : EIATTR_CBANK_PARAM_SIZE
	.align		4
.L_536:
        /*0018*/ 	.byte	0x03, 0x19
        /*001a*/ 	.short	0x01d0


	//----- nvinfo : EIATTR_KPARAM_INFO
	.align		4
        /*001c*/ 	.byte	0x04, 0x17
        /*001e*/ 	.short	(.L_538 - .L_537)
.L_537:
        /*0020*/ 	.word	0x00000000
        /*0024*/ 	.short	0x0000
        /*0026*/ 	.short	0x0000
        /*0028*/ 	.byte	0x00, 0xf0, 0x41, 0x07


	//----- nvinfo : EIATTR_MAXREG_COUNT
	.align		4
.L_538:
        /*002c*/ 	.byte	0x03, 0x1b
        /*002e*/ 	.short	0x00ff


	//----- nvinfo : EIATTR_NUM_BARRIERS
	.align		4
        /*0030*/ 	.byte	0x02, 0x4c
        /*0032*/ 	.byte	0x01
	.zero		1


	//----- nvinfo : EIATTR_MERCURY_ISA_VERSION
	.align		4
        /*0034*/ 	.byte	0x03, 0x5f
        /*0036*/ 	.short	0x0000


	//----- nvinfo : EIATTR_COOP_GROUP_MASK_REGIDS
	.align		4
        /*0038*/ 	.byte	0x04, 0x29
        /*003a*/ 	.short	(.L_540 - .L_539)


	//   ....[0]....
.L_539:
        /*003c*/ 	.word	0xffffffff


	//   ....[1]....
        /*0040*/ 	.word	0xffffffff


	//   ....[2]....
        /*0044*/ 	.word	0xffffffff


	//   ....[3]....
        /*0048*/ 	.word	0xffffffff


	//   ....[4]....
        /*004c*/ 	.word	0xffffffff


	//   ....[5]....
        /*0050*/ 	.word	0xffffffff


	//   ....[6]....
        /*0054*/ 	.word	0xffffffff


	//   ....[7]....
        /*0058*/ 	.word	0xffffffff


	//----- nvinfo : EIATTR_COOP_GROUP_INSTR_OFFSETS
	.align		4
.L_540:
        /*005c*/ 	.byte	0x04, 0x28
        /*005e*/ 	.short	(.L_542 - .L_541)


	//   ....[0]....
.L_541:
        /*0060*/ 	.word	0x00001c20


	//   ....[1]....
        /*0064*/ 	.word	0x00001c40


	//   ....[2]....
        /*0068*/ 	.word	0x00001c60


	//   ....[3]....
        /*006c*/ 	.word	0x00001c80


	//   ....[4]....
        /*0070*/ 	.word	0x00001cf0


	//   ....[5]....
        /*0074*/ 	.word	0x00001d20


	//   ....[6]....
        /*0078*/ 	.word	0x00001d40


	//   ....[7]....
        /*007c*/ 	.word	0x00001d60


	//----- nvinfo : EIATTR_EXIT_INSTR_OFFSETS
	.align		4
.L_542:
        /*0080*/ 	.byte	0x04, 0x1c
        /*0082*/ 	.short	(.L_544 - .L_543)


	//   ....[0]....
.L_543:
        /*0084*/ 	.word	0x00004070


	//   ....[1]....
        /*0088*/ 	.word	0x00004590


	//   ....[2]....
        /*008c*/ 	.word	0x000045f0


	//----- nvinfo : EIATTR_CRS_STACK_SIZE
	.align		4
.L_544:
        /*0090*/ 	.byte	0x04, 0x1e
        /*0092*/ 	.short	(.L_546 - .L_545)
.L_545:
        /*0094*/ 	.word	0x00000000
.L_546:


//--------------------- .nv.info._ZN5flash32flash_fwd_splitkv_combine_kernelI23Flash_fwd_kernel_traitsILi192ELi64ELi64ELi4ELb0ELb0EN7cutlass10bfloat16_tE19Flash_kernel_traitsILi192ELi64ELi64ELi4ES3_EELi8ELi3ELb0EEEvNS_16Flash_fwd_paramsE --------------------------
	.section	.nv.info._ZN5flash32flash_fwd_splitkv_combine_kernelI23Flash_fwd_kernel_traitsILi192ELi64ELi64ELi4ELb0ELb0EN7cutlass10bfloat16_tE19Flash_kernel_traitsILi192ELi64ELi64ELi4ES3_EELi8ELi3ELb0EEEvNS_16Flash_fwd_paramsE,"",@"SHT_CUDA_INFO"
	.sectionflags	@""
	.align	4


	//----- nvinfo : EIATTR_CUDA_API_VERSION
	.align		4
        /*0000*/ 	.byte	0x04, 0x37
        /*0002*/ 	.short	(.L_548 - .L_547)
.L_547:
        /*0004*/ 	.word	0x00000082


	//----- nvinfo : EIATTR_SW2861232_WAR
	.align		4
.L_548:
        /*0008*/ 	.byte	0x01, 0x35
	.zero		2


	//----- nvinfo : EIATTR_PARAM_CBANK
	.align		4
        /*000c*/ 	.byte	0x04, 0x0a
        /*000e*/ 	.short	(.L_550 - .L_549)
	.align		4
.L_549:
        /*0010*/ 	.word	index@(.nv.constant0._ZN5flash32flash_fwd_splitkv_combine_kernelI23Flash_fwd_kernel_traitsILi192ELi64ELi64ELi4ELb0ELb0EN7cutlass10bfloat16_tE19Flash_kernel_traitsILi192ELi64ELi64ELi4ES3_EELi8ELi3ELb0EEEvNS_16Flash_fwd_paramsE)
        /*0014*/ 	.short	0x0160
        /*0016*/ 	.short	0x01d0


	//----- nvinfo : EIATTR_CBANK_PARAM_SIZE
	.align		4
.L_550:
        /*0018*/ 	.byte	0x03, 0x19
        /*001a*/ 	.short	0x01d0


	//----- nvinfo : EIATTR_KPARAM_INFO
	.align		4
        /*001c*/ 	.byte	0x04, 0x17
        /*001e*/ 	.short	(.L_552 - .L_551)
.L_551:
        /*0020*/ 	.word	0x00000000
        /*0024*/ 	.short	0x0000
        /*0026*/ 	.short	0x0000
        /*0028*/ 	.byte	0x00, 0xf0, 0x41, 0x07


	//----- nvinfo : EIATTR_MAXREG_COUNT
	.align		4
.L_552:
        /*002c*/ 	.byte	0x03, 0x1b
        /*002e*/ 	.short	0x00ff


	//----- nvinfo : EIATTR_NUM_BARRIERS
	.align		4
        /*0030*/ 	.byte	0x02, 0x4c
        /*0032*/ 	.byte	0x01
	.zero		1


	//----- nvinfo : EIATTR_MERCURY_ISA_VERSION
	.align		4
        /*0034*/ 	.byte	0x03, 0x5f
        /*0036*/ 	.short	0x0000


	//----- nvinfo : EIATTR_COOP_GROUP_MASK_REGIDS
	.align		4
        /*0038*/ 	.byte	0x04, 0x29
        /*003a*/ 	.short	(.L_554 - .L_553)


	//   ....[0]....
.L_553:
        /*003c*/ 	.word	0xffffffff


	//   ....[1]....
        /*0040*/ 	.word	0xffffffff


	//   ....[2]....
        /*0044*/ 	.word	0xffffffff


	//   ....[3]....
        /*0048*/ 	.word	0xffffffff


	//   ....[4]....
        /*004c*/ 	.word	0xffffffff


	//   ....[5]....
        /*0050*/ 	.word	0xffffffff


	//----- nvinfo : EIATTR_COOP_GROUP_INSTR_OFFSETS
	.align		4
.L_554:
        /*0054*/ 	.byte	0x04, 0x28
        /*0056*/ 	.short	(.L_556 - .L_555)


	//   ....[0]....
.L_555:
        /*0058*/ 	.word	0x00001c00


	//   ....[1]....
        /*005c*/ 	.word	0x00001c20


	//   ....[2]....
        /*0060*/ 	.word	0x00001c50


	//   ....[3]....
        /*0064*/ 	.word	0x00001cc0


	//   ....[4]....
        /*0068*/ 	.word	0x00001ce0


	//   ....[5]....
        /*006c*/ 	.word	0x00001d00


	//----- nvinfo : EIATTR_EXIT_INSTR_OFFSETS
	.align		4
.L_556:
        /*0070*/ 	.byte	0x04, 0x1c
        /*0072*/ 	.short	(.L_558 - .L_557)


	//   ....[0]....
.L_557:
        /*0074*/ 	.word	0x00004030


	//   ....[1]....
        /*0078*/ 	.word	0x00004550


	//   ....[2]....
        /*007c*/ 	.word	0x000045b0


	//----- nvinfo : EIATTR_CRS_STACK_SIZE
	.align		4
.L_558:
        /*0080*/ 	.byte	0x04, 0x1e
        /*0082*/ 	.short	(.L_560 - .L_559)
.L_559:
        /*0084*/ 	.word	0x00000000
.L_560:


//--------------------- .nv.info._ZN5flash32flash_fwd_splitkv_combine_kernelI23Flash_fwd_kernel_traitsILi192ELi64ELi64ELi4ELb0ELb0EN7cutlass10bfloat16_tE19Flash_kernel_traitsILi192ELi64ELi64ELi4ES3_EELi8ELi2ELb0EEEvNS_16Flash_fwd_paramsE --------------------------
	.section	.nv.info._ZN5flash32flash_fwd_splitkv_combine_kernelI23Flash_fwd_kernel_traitsILi192ELi64ELi64ELi4ELb0ELb0EN7cutlass10bfloat16_tE19Flash_kernel_traitsILi192ELi64ELi64ELi4ES3_EELi8ELi2ELb0EEEvNS_16Flash_fwd_paramsE,"",@"SHT_CUDA_INFO"
	.sectionflags	@""
	.align	4


	//----- nvinfo : EIATTR_CUDA_API_VERSION
	.align		4
        /*0000*/ 	.byte	0x04, 0x37
        /*0002*/ 	.short	(.L_562 - .L_561)
.L_561:
        /*0004*/ 	.word	0x00000082


	//----- nvinfo : EIATTR_SW2861232_WAR
	.align		4
.L_562:
        /*0008*/ 	.byte	0x01, 0x35
	.zero		2


	//----- nvinfo : EIATTR_PARAM_CBANK
	.align		4
        /*000c*/ 	.byte	0x04, 0x0a
        /*000e*/ 	.short	(.L_564 - .L_563)
	.align		4
.L_563:
        /*0010*/ 	.word	index@(.nv.constant0._ZN5flash32flash_fwd_splitkv_combine_kernelI23Flash_fwd_kernel_traitsILi192ELi64ELi64ELi4ELb0ELb0EN7cutlass10bfloat16_tE19Flash_kernel_traitsILi192ELi64ELi64ELi4ES3_EELi8ELi2ELb0EEEvNS_16Flash_fwd_paramsE)
        /*0014*/ 	.short	0x0160
        /*0016*/ 	.short	0x01d0


	//----- nvinfo : EIATTR_CBANK_PARAM_SIZE
	.align		4
.L_564:
        /*0018*/ 	.byte	0x03, 0x19
        /*001a*/ 	.short	0x01d0


	//----- nvinfo : EIATTR_KPARAM_INFO
	.align		4
        /*001c*/ 	.byte	0x04, 0x17
        /*001e*/ 	.short	(.L_566 - .L_565)
.L_565:
        /*0020*/ 	.word	0x00000000
        /*0024*/ 	.short	0x0000
        /*0026*/ 	.short	0x0000
        /*0028*/ 	.byte	0x00, 0xf0, 0x41, 0x07


	//----- nvinfo : EIATTR_MAXREG_COUNT
	.align		4
.L_566:
        /*002c*/ 	.byte	0x03, 0x1b
        /*002e*/ 	.short	0x00ff


	//----- nvinfo : EIATTR_NUM_BARRIERS
	.align		4
        /*0030*/ 	.byte	0x02, 0x4c
        /*0032*/ 	.byte	0x01
	.zero		1


	//----- nvinfo : EIATTR_MERCURY_ISA_VERSION
	.align		4
        /*0034*/ 	.byte	0x03, 0x5f
        /*0036*/ 	.short	0x0000


	//----- nvinfo : EIATTR_COOP_GROUP_MASK_REGIDS
	.align		4
        /*0038*/ 	.byte	0x04, 0x29
        /*003a*/ 	.short	(.L_568 - .L_567)


	//   ....[0]....
.L_567:
        /*003c*/ 	.word	0xffffffff


	//   ....[1]....
        /*0040*/ 	.word	0xffffffff


	//   ....[2]....
        /*0044*/ 	.word	0xffffffff


	//   ....[3]....
        /*0048*/ 	.word	0xffffffff


	//----- nvinfo : EIATTR_COOP_GROUP_INSTR_OFFSETS
	.align		4
.L_568:
        /*004c*/ 	.byte	0x04, 0x28
        /*004e*/ 	.short	(.L_570 - .L_569)


	//   ....[0]....
.L_569:
        /*0050*/ 	.word	0x00001c20


	//   ....[1]....
        /*0054*/ 	.word	0x00001c40


	//   ....[2]....
        /*0058*/ 	.word	0x00001cb0


	//   ....[3]....
        /*005c*/ 	.word	0x00001cd0


	//----- nvinfo : EIATTR_EXIT_INSTR_OFFSETS
	.align		4
.L_570:
        /*0060*/ 	.byte	0x04, 0x1c
        /*0062*/ 	.short	(.L_572 - .L_571)


	//   ....[0]....
.L_571:
        /*0064*/ 	.word	0x00004000


	//   ....[1]....
        /*0068*/ 	.word	0x00004520


	//   ....[2]....
        /*006c*/ 	.word	0x00004580


	//----- nvinfo : EIATTR_CRS_STACK_SIZE
	.align		4
.L_572:
        /*0070*/ 	.byte	0x04, 0x1e
        /*0072*/ 	.short	(.L_574 - .L_573)
.L_573:
        /*0074*/ 	.word	0x00000000
.L_574:


//--------------------- .nv.info._ZN5flash32flash_fwd_splitkv_combine_kernelI23Flash_fwd_kernel_traitsILi192ELi64ELi64ELi4ELb0ELb0EN7cutlass10bfloat16_tE19Flash_kernel_traitsILi192ELi64ELi64ELi4ES3_EELi8ELi1ELb0EEEvNS_16Flash_fwd_paramsE --------------------------
	.section	.nv.info._ZN5flash32flash_fwd_splitkv_combine_kernelI23Flash_fwd_kernel_traitsILi192ELi64ELi64ELi4ELb0ELb0EN7cutlass10bfloat16_tE19Flash_kernel_traitsILi192ELi64ELi64ELi4ES3_EELi8ELi1ELb0EEEvNS_16Flash_fwd_paramsE,"",@"SHT_CUDA_INFO"
	.sectionflags	@""
	.align	4


	//----- nvinfo : EIATTR_CUDA_API_VERSION
	.align		4
        /*0000*/ 	.byte	0x04, 0x37
        /*0002*/ 	.short	(.L_576 - .L_575)
.L_575:
        /*0004*/ 	.word	0x00000082


	//----- nvinfo : EIATTR_SW2861232_WAR
	.align		4
.L_576:
        /*0008*/ 	.byte	0x01, 0x35
	.zero		2


	//----- nvinfo : EIATTR_PARAM_CBANK
	.align		4
        /*000c*/ 	.byte	0x04, 0x0a
        /*000e*/ 	.short	(.L_578 - .L_577)
	.align		4
.L_577:
        /*0010*/ 	.word	index@(.nv.constant0._ZN5flash32flash_fwd_splitkv_combine_kernelI23Flash_fwd_kernel_traitsILi192ELi64ELi64ELi4ELb0ELb0EN7cutlass10bfloat16_tE19Flash_kernel_traitsILi192ELi64ELi64ELi4ES3_EELi8ELi1ELb0EEEvNS_16Flash_fwd_paramsE)
        /*0014*/ 	.short	0x0160
        /*0016*/ 	.short	0x01d0


	//----- nvinfo : EIATTR_CBANK_PARAM_SIZE
	.align		4
.L_578:
        /*0018*/ 	.byte	0x03, 0x19
        /*001a*/ 	.short	0x01d0


	//----- nvinfo : EIATTR_KPARAM_INFO
	.align		4
        /*001c*/ 	.byte	0x04, 0x17
        /*001e*/ 	.short	(.L_580 - .L_579)
.L_579:
        /*0020*/ 	.word	0x00000000
        /*0024*/ 	.short	0x0000
        /*0026*/ 	.short	0x0000
        /*0028*/ 	.byte	0x00, 0xf0, 0x41, 0x07


	//----- nvinfo : EIATTR_MAXREG_COUNT
	.align		4
.L_580:
        /*002c*/ 	.byte	0x03, 0x1b
        /*002e*/ 	.short	0x00ff


	//----- nvinfo : EIATTR_NUM_BARRIERS
	.align		4
        /*0030*/ 	.byte	0x02, 0x4c
        /*0032*/ 	.byte	0x01
	.zero		1


	//----- nvinfo : EIATTR_MERCURY_ISA_VERSION
	.align		4
        /*0034*/ 	.byte	0x03, 0x5f
        /*0036*/ 	.short	0x0000


	//----- nvinfo : EIATTR_COOP_GROUP_MASK_REGIDS
	.align		4
        /*0038*/ 	.byte	0x04, 0x29
        /*003a*/ 	.short	(.L_582 - .L_581)


	//   ....[0]....
.L_581:
        /*003c*/ 	.word	0xffffffff


	//   ....[1]....
        /*0040*/ 	.word	0xffffffff


	//----- nvinfo : EIATTR_COOP_GROUP_INSTR_OFFSETS
	.align		4
.L_582:
        /*0044*/ 	.byte	0x04, 0x28
        /*0046*/ 	.short	(.L_584 - .L_583)


	//   ....[0]....
.L_583:
        /*0048*/ 	.word	0x00001c60


	//   ....[1]....
        /*004c*/ 	.word	0x00001cd0


	//----- nvinfo : EIATTR_EXIT_INSTR_OFFSETS
	.align		4
.L_584:
        /*0050*/ 	.byte	0x04, 0x1c
        /*0052*/ 	.short	(.L_586 - .L_585)


	//   ....[0]....
.L_585:
        /*0054*/ 	.word	0x00004020


	//   ....[1]....
        /*0058*/ 	.word	0x00004540


	//   ....[2]....
        /*005c*/ 	.word	0x000045a0


	//----- nvinfo : EIATTR_CRS_STACK_SIZE
	.align		4
.L_586:
        /*0060*/ 	.byte	0x04, 0x1e
        /*0062*/ 	.short	(.L_588 - .L_587)
.L_587:
        /*0064*/ 	.word	0x00000000
.L_588:


//--------------------- .nv.info._ZN5flash32flash_fwd_splitkv_combine_kernelI23Flash_fwd_kernel_traitsILi192ELi64ELi64ELi4ELb0ELb0EN7cutlass10bfloat16_tE19Flash_kernel_traitsILi192ELi64ELi64ELi4ES3_EELi8ELi7ELb1EEEvNS_16Flash_fwd_paramsE --------------------------
	.section	.nv.info._ZN5flash32flash_fwd_splitkv_combine_kernelI23Flash_fwd_kernel_traitsILi192ELi64ELi64ELi4ELb0ELb0EN7cutlass10bfloat16_tE19Flash_kernel_traitsILi192ELi64ELi64ELi4ES3_EELi8ELi7ELb1EEEvNS_16Flash_fwd_paramsE,"",@"SHT_CUDA_INFO"
	.sectionflags	@""
	.align	4


	//----- nvinfo : EIATTR_CUDA_API_VERSION
	.align		4
        /*0000*/ 	.byte	0x04, 0x37
        /*0002*/ 	.short	(.L_590 - .L_589)
.L_589:
        /*0004*/ 	.word	0x00000082


	//----- nvinfo : EIATTR_SW2861232_WAR
	.align		4
.L_590:
        /*0008*/ 	.byte	0x01, 0x35
	.zero		2


	//----- nvinfo : EIATTR_PARAM_CBANK
	.align		4
        /*000c*/ 	.byte	0x04, 0x0a
        /*000e*/ 	.short	(.L_592 - .L_591)
	.align		4
.L_591:
        /*0010*/ 	.word	index@(.nv.constant0._ZN5flash32flash_fwd_splitkv_combine_kernelI23Flash_fwd_kernel_traitsILi192ELi64ELi64ELi4ELb0ELb0EN7cutlass10bfloat16_tE19Flash_kernel_traitsILi192ELi64ELi64ELi4ES3_EELi8ELi7ELb1EEEvNS_16Flash_fwd_paramsE)
        /*0014*/ 	.short	0x0160
        /*0016*/ 	.short	0x01d0


	//----- nvinfo : EIATTR_CBANK_PARAM_SIZE
	.align		4
.L_592:
        /*0018*/ 	.byte	0x03, 0x19
        /*001a*/ 	.short	0x01d0


	//----- nvinfo : EIATTR_KPARAM_INFO
	.align		4
        /*001c*/ 	.byte	0x04, 0x17
        /*001e*/ 	.short	(.L_594 - .L_593)
.L_593:
        /*0020*/ 	.word	0x00000000
        /*0024*/ 	.short	0x0000
        /*0026*/ 	.short	0x0000
        /*0028*/ 	.byte	0x00, 0xf0, 0x41, 0x07


	//----- nvinfo : EIATTR_MAXREG_COUNT
	.align		4
.L_594:
        /*002c*/ 	.byte	0x03, 0x1b
        /*002e*/ 	.short	0x00ff


	//----- nvinfo : EIATTR_NUM_BARRIERS
	.align		4
        /*0030*/ 	.byte	0x02, 0x4c
        /*0032*/ 	.byte	0x01
	.zero		1


	//----- nvinfo : EIATTR_MERCURY_ISA_VERSION
	.align		4
        /*0034*/ 	.byte	0x03, 0x5f
        /*0036*/ 	.short	0x0000


	//----- nvinfo : EIATTR_COOP_GROUP_MASK_REGIDS
	.align		4
        /*0038*/ 	.byte	0x04, 0x29
        /*003a*/ 	.short	(.L_596 - .L_595)


	//   ....[0]....
.L_595:
        /*003c*/ 	.word	0xffffffff


	//   ....[1]....
        /*0040*/ 	.word	0xffffffff


	//   ....[2]....
        /*0044*/ 	.word	0xffffffff


	//   ....[3]....
        /*0048*/ 	.word	0xffffffff


	//   ....[4]....
        /*004c*/ 	.word	0xffffffff


	//   ....[5]....
        /*0050*/ 	.word	0xffffffff


	//   ....[6]....
        /*0054*/ 	.word	0xffffffff


	//   ....[7]....
        /*0058*/ 	.word	0xffffffff


	//----- nvinfo : EIATTR_COOP_GROUP_INSTR_OFFSETS
	.align		4
.L_596:
        /*005c*/ 	.byte	0x04, 0x28
        /*005e*/ 	.short	(.L_598 - .L_597)


	//   ....[0]....
.L_597:
        /*0060*/ 	.word	0x00001fc0


	//   ....[1]....
        /*0064*/ 	.word	0x00001fe0


	//   ....[2]....
        /*0068*/ 	.word	0x00002000


	//   ....[3]....
        /*006c*/ 	.word	0x00002020


	//   ....[4]....
        /*0070*/ 	.word	0x00002290


	//   ....[5]....
        /*0074*/ 	.word	0x000022f0


	//   ....[6]....
        /*0078*/ 	.word	0x000023b0


	//   ....[7]....
        /*007c*/ 	.word	0x00002490


	//----- nvinfo : EIATTR_EXIT_INSTR_OFFSETS
	.align		4
.L_598:
        /*0080*/ 	.byte	0x04, 0x1c
        /*0082*/ 	.short	(.L_600 - .L_599)


	//   ....[0]....
.L_599:
        /*0084*/ 	.word	0x000053a0


	//   ....[1]....
        /*0088*/ 	.word	0x00005900


	//----- nvinfo : EIATTR_CRS_STACK_SIZE
	.align		4
.L_600:
        /*008c*/ 	.byte	0x04, 0x1e
        /*008e*/ 	.short	(.L_602 - .L_601)
.L_601:
        /*0090*/ 	.word	0x00000000
.L_602:


//--------------------- .nv.info._ZN5flash32flash_fwd_splitkv_combine_kernelI23Flash_fwd_kernel_traitsILi192ELi64ELi64ELi4ELb0ELb0EN7cutlass10bfloat16_tE19Flash_kernel_traitsILi192ELi64ELi64ELi4ES3_EELi8ELi6ELb1EEEvNS_16Flash_fwd_paramsE --------------------------
	.section	.nv.info._ZN5flash32flash_fwd_splitkv_combine_kernelI23Flash_fwd_kernel_traitsILi192ELi64ELi64ELi4ELb0ELb0EN7cutlass10bfloat16_tE19Flash_kernel_traitsILi192ELi64ELi64ELi4ES3_EELi8ELi6ELb1EEEvNS_16Flash_fwd_paramsE,"",@"SHT_CUDA_INFO"
	.sectionflags	@""
	.align	4


	//----- nvinfo : EIATTR_CUDA_API_VERSION
	.align		4
        /*0000*/ 	.byte	0x04, 0x37
        /*0002*/ 	.short	(.L_604 - .L_603)
.L_603:
        /*0004*/ 	.word	0x00000082


	//----- nvinfo : EIATTR_SW2861232_WAR
	.align		4
.L_604:
        /*0008*/ 	.byte	0x01, 0x35
	.zero		2


	//----- nvinfo : EIATTR_PARAM_CBANK
	.align		4
        /*000c*/ 	.byte	0x04, 0x0a
        /*000e*/ 	.short	(.L_606 - .L_605)
	.align		4
.L_605:
        /*0010*/ 	.word	index@(.nv.constant0._ZN5flash32flash_fwd_splitkv_combine_kernelI23Flash_fwd_kernel_traitsILi192ELi64ELi64ELi4ELb0ELb0EN7cutlass10bfloat16_tE19Flash_kernel_traitsILi192ELi64ELi64ELi4ES3_EELi8ELi6ELb1EEEvNS_16Flash_fwd_paramsE)
        /*0014*/ 	.short	0x0160
        /*0016*/ 	.short	0x01d0


	//----- nvinfo : EIATTR_CBANK_PARAM_SIZE
	.align		4
.L_606:
        /*0018*/ 	.byte	0x03, 0x19
        /*001a*/ 	.short	0x01d0


	//----- nvinfo : EIATTR_KPARAM_INFO
	.align		4
        /*001c*/ 	.byte	0x04, 0x17
        /*001e*/ 	.short	(.L_608 - .L_607)
.L_607:
        /*0020*/ 	.word	0x00000000
        /*0024*/ 	.short	0x0000
        /*0026*/ 	.short	0x0000
        /*0028*/ 	.byte	0x00, 0xf0, 0x41, 0x07


	//----- nvinfo : EIATTR_MAXREG_COUNT
	.align		4
.L_608:
        /*002c*/ 	.byte	0x03, 0x1b
        /*002e*/ 	.short	0x00ff


	//----- nvinfo : EIATTR_NUM_BARRIERS
	.align		4
        /*0030*/ 	.byte	0x02, 0x4c
        /*0032*/ 	.byte	0x01
	.zero		1


	//----- nvinfo : EIATTR_MERCURY_ISA_VERSION
	.align		4
        /*0034*/ 	.byte	0x03, 0x5f
        /*0036*/ 	.short	0x0000


	//----- nvinfo : EIATTR_COOP_GROUP_MASK_REGIDS
	.align		4
        /*0038*/ 	.byte	0x04, 0x29
        /*003a*/ 	.short	(.L_610 - .L_609)


	//   ....[0]....
.L_609:
        /*003c*/ 	.word	0xffffffff


	//   ....[1]....
        /*0040*/ 	.word	0xffffffff


	//   ....[2]....
        /*0044*/ 	.word	0xffffffff


	//   ....[3]....
        /*0048*/ 	.word	0xffffffff


	//   ....[4]....
        /*004c*/ 	.word	0xffffffff


	//   ....[5]....
        /*0050*/ 	.word	0xffffffff


	//   ....[6]....
        /*0054*/ 	.word	0xffffffff


	//   ....[7]....
        /*0058*/ 	.word	0xffffffff


	//----- nvinfo : EIATTR_COOP_GROUP_INSTR_OFFSETS
	.align		4
.L_610:
        /*005c*/ 	.byte	0x04, 0x28
        /*005e*/ 	.short	(.L_612 - .L_611)


	//   ....[0]....
.L_611:
        /*0060*/ 	.word	0x00001aa0


	//   ....[1]....
        /*0064*/ 	.word	0x00001ac0


	//   ....[2]....
        /*0068*/ 	.word	0x00001ae0


	//   ....[3]....
        /*006c*/ 	.word	0x00001b00


	//   ....[4]....
        /*0070*/ 	.word	0x00001c60


	//   ....[5]....
        /*0074*/ 	.word	0x00001cd0


	//   ....[6]....
        /*0078*/ 	.word	0x00001dc0


	//   ....[7]....
        /*007c*/ 	.word	0x00001e90


	//----- nvinfo : EIATTR_EXIT_INSTR_OFFSETS
	.align		4
.L_612:
        /*0080*/ 	.byte	0x04, 0x1c
        /*0082*/ 	.short	(.L_614 - .L_613)


	//   ....[0]....
.L_613:
        /*0084*/ 	.word	0x00004b50


	//   ....[1]....
        /*0088*/ 	.word	0x000050b0


	//----- nvinfo : EIATTR_CRS_STACK_SIZE
	.align		4
.L_614:
        /*008c*/ 	.byte	0x04, 0x1e
        /*008e*/ 	.short	(.L_616 - .L_615)
.L_615:
        /*0090*/ 	.word	0x00000000
.L_616:


//--------------------- .nv.info._ZN5flash32flash_fwd_splitkv_combine_kernelI23Flash_fwd_kernel_traitsILi192ELi64ELi64ELi4ELb0ELb0EN7cutlass10bfloat16_tE19Flash_kernel_traitsILi192ELi64ELi64ELi4ES3_EELi8ELi5ELb1EEEvNS_16Flash_fwd_paramsE --------------------------
	.section	.nv.info._ZN5flash32flash_fwd_splitkv_combine_kernelI23Flash_fwd_kernel_traitsILi192ELi64ELi64ELi4ELb0ELb0EN7cutlass10bfloat16_tE19Flash_kernel_traitsILi192ELi64ELi64ELi4ES3_EELi8ELi5ELb1EEEvNS_16Flash_fwd_paramsE,"",@"SHT_CUDA_INFO"
	.sectionflags	@""
	.align	4


	//----- nvinfo : EIATTR_CUDA_API_VERSION
	.align		4
        /*0000*/ 	.byte	0x04, 0x37
        /*0002*/ 	.short	(.L_618 - .L_617)
.L_617:
        /*0004*/ 	.word	0x00000082


	//----- nvinfo : EIATTR_SW2861232_WAR
	.align		4
.L_618:
        /*0008*/ 	.byte	0x01, 0x35
	.zero		2


	//----- nvinfo : EIATTR_PARAM_CBANK
	.align		4
        /*000c*/ 	.byte	0x04, 0x0a
        /*000e*/ 	.short	(.L_620 - .L_619)
	.align		4
.L_619:
        /*0010*/ 	.word	index@(.nv.constant0._ZN5flash32flash_fwd_splitkv_combine_kernelI23Flash_fwd_kernel_traitsILi192ELi64ELi64ELi4ELb0ELb0EN7cutlass10bfloat16_tE19Flash_kernel_traitsILi192ELi64ELi64ELi4ES3_EELi8ELi5ELb1EEEvNS_16Flash_fwd_paramsE)
        /*0014*/ 	.short	0x0160
        /*0016*/ 	.short	0x01d0


	//----- nvinfo : EIATTR_CBANK_PARAM_SIZE
	.align		4
.L_620:
        /*0018*/ 	.byte	0x03, 0x19
        /*001a*/ 	.short	0x01d0


	//----- nvinfo : EIATTR_KPARAM_INFO
	.align		4
        /*001c*/ 	.byte	0x04, 0x17
        /*001e*/ 	.short	(.L_622 - .L_621)
.L_621:
        /*0020*/ 	.word	0x00000000
        /*0024*/ 	.short	0x0000
        /*0026*/ 	.short	0x0000
        /*0028*/ 	.byte	0x00, 0xf0, 0x41, 0x07


	//----- nvinfo : EIATTR_MAXREG_COUNT
	.align		4
.L_622:
        /*002c*/ 	.byte	0x03, 0x1b
        /*002e*/ 	.short	0x00ff


	//----- nvinfo : EIATTR_NUM_BARRIERS
	.align		4
        /*0030*/ 	.byte	0x02, 0x4c
        /*0032*/ 	.byte	0x01
	.zero		1


	//----- nvinfo : EIATTR_MERCURY_ISA_VERSION
	.align		4
        /*0034*/ 	.byte	0x03, 0x5f
        /*0036*/ 	.short	0x0000


	//----- nvinfo : EIATTR_COOP_GROUP_MASK_REGIDS
	.align		4
        /*0038*/ 	.byte	0x04, 0x29
        /*003a*/ 	.short	(.L_624 - .L_623)


	//   ....[0]....
.L_623:
        /*003c*/ 	.word	0xffffffff


	//   ....[1]....
        /*0040*/ 	.word	0xffffffff


	//   ....[2]....
        /*0044*/ 	.word	0xffffffff


	//   ....[3]....
        /*0048*/ 	.word	0xffffffff


	//   ....[4]....
        /*004c*/ 	.word	0xffffffff


	//   ....[5]....
        /*0050*/ 	.word	0xffffffff


	//   ....[6]....
        /*0054*/ 	.word	0xffffffff


	//   ....[7]....
        /*0058*/ 	.word	0xffffffff


	//----- nvinfo : EIATTR_COOP_GROUP_INSTR_OFFSETS
	.align		4
.L_624:
        /*005c*/ 	.byte	0x04, 0x28
        /*005e*/ 	.short	(.L_626 - .L_625)


	//   ....[0]....
.L_625:
        /*0060*/ 	.word	0x00001720


	//   ....[1]....
        /*0064*/ 	.word	0x00001740


	//   ....[2]....
        /*0068*/ 	.word	0x00001770


	//   ....[3]....
        /*006c*/ 	.word	0x000017f0


	//   ....[4]....
        /*0070*/ 	.word	0x00001980


	//   ....[5]....
        /*0074*/ 	.word	0x00001a30


	//   ....[6]....
        /*0078*/ 	.word	0x00001b10


	//   ....[7]....
        /*007c*/ 	.word	0x00001c30


	//----- nvinfo : EIATTR_EXIT_INSTR_OFFSETS
	.align		4
.L_626:
        /*0080*/ 	.byte	0x04, 0x1c
        /*0082*/ 	.short	(.L_628 - .L_627)


	//   ....[0]....
.L_627:
        /*0084*/ 	.word	0x00004800


	//   ....[1]....
        /*0088*/ 	.word	0x00004d60


	//----- nvinfo : EIATTR_CRS_STACK_SIZE
	.align		4
.L_628:
        /*008c*/ 	.byte	0x04, 0x1e
        /*008e*/ 	.short	(.L_630 - .L_629)
.L_629:
        /*0090*/ 	.word	0x00000000
.L_630:


//--------------------- .nv.info._ZN5flash32flash_fwd_splitkv_combine_kernelI23Flash_fwd_kernel_traitsILi192ELi64ELi64ELi4ELb0ELb0EN7cutlass10bfloat16_tE19Flash_kernel_traitsILi192ELi64ELi64ELi4ES3_EELi8ELi4ELb1EEEvNS_16Flash_fwd_paramsE --------------------------
	.section	.nv.info._ZN5flash32flash_fwd_splitkv_combine_kernelI23Flash_fwd_kernel_traitsILi192ELi64ELi64ELi4ELb0ELb0EN7cutlass10bfloat16_tE19Flash_kernel_traitsILi192ELi64ELi64ELi4ES3_EELi8ELi4ELb1EEEvNS_16Flash_fwd_paramsE,"",@"SHT_CUDA_INFO"
	.sectionflags	@""
	.align	4


	//----- nvinfo : EIATTR_CUDA_API_VERSION
	.align		4
        /*0000*/ 	.byte	0x04, 0x37
        /*0002*/ 	.short	(.L_632 - .L_631)
.L_631:
        /*0004*/ 	.word	0x00000082


	//----- nvinfo : EIATTR_SW2861232_WAR
	.align		4
.L_632:
        /*0008*/ 	.byte	0x01, 0x35
	.zero		2


	//----- nvinfo : EIATTR_PARAM_CBANK
	.align		4
        /*000c*/ 	.byte	0x04, 0x0a
        /*000e*/ 	.short	(.L_634 - .L_633)
	.align		4
.L_633:
        /*0010*/ 	.word	index@(.nv.constant0._ZN5flash32flash_fwd_splitkv_combine_kernelI23Flash_fwd_kernel_traitsILi192ELi64ELi64ELi4ELb0ELb0EN7cutlass10bfloat16_tE19Flash_kernel_traitsILi192ELi64ELi64ELi4ES3_EELi8ELi4ELb1EEEvNS_16Flash_fwd_paramsE)
        /*0014*/ 	.short	0x0160
        /*0016*/ 	.short	0x01d0


	//----- nvinfo : EIATTR_CBANK_PARAM_SIZE
	.align		4
.L_634:
        /*0018*/ 	.byte	0x03, 0x19
        /*001a*/ 	.short	0x01d0


	//----- nvinfo : EIATTR_KPARAM_INFO
	.align		4
        /*001c*/ 	.byte	0x04, 0x17
        /*001e*/ 	.short	(.L_636 - .L_635)
.L_635:
        /*0020*/ 	.word	0x00000000
        /*0024*/ 	.short	0x0000
        /*0026*/ 	.short	0x0000
        /*0028*/ 	.byte	0x00, 0xf0, 0x41, 0x07


	//----- nvinfo : EIATTR_MAXREG_COUNT
	.align		4
.L_636:
        /*002c*/ 	.byte	0x03, 0x1b
        /*002e*/ 	.short	0x00ff


	//----- nvinfo : EIATTR_NUM_BARRIERS
	.align		4
        /*0030*/ 	.byte	0x02, 0x4c
        /*0032*/ 	.byte	0x01
	.zero		1


	//----- nvinfo : EIATTR_MERCURY_ISA_VERSION
	.align		4
        /*0034*/ 	.byte	0x03, 0x5f
        /*0036*/ 	.short	0x0000


	//----- nvinfo : EIATTR_COOP_GROUP_MASK_REGIDS
	.align		4
        /*0038*/ 	.byte	0x04, 0x29
        /*003a*/ 	.short	(.L_638 - .L_637)


	//   ....[0]....
.L_637:
        /*003c*/ 	.word	0xffffffff


	//   ....[1]....
        /*0040*/ 	.word	0xffffffff


	//   ....[2]....
        /*0044*/ 	.word	0xffffffff


	//   ....[3]....
        /*0048*/ 	.word	0xffffffff


	//   ....[4]....
        /*004c*/ 	.word	0xffffffff


	//   ....[5]....
        /*0050*/ 	.word	0xffffffff


	//   ....[6]....
        /*0054*/ 	.word	0xffffffff


	//   ....[7]....
        /*0058*/ 	.word	0xffffffff


	//----- nvinfo : EIATTR_COOP_GROUP_INSTR_OFFSETS
	.align		4
.L_638:
        /*005c*/ 	.byte	0x04, 0x28
        /*005e*/ 	.short	(.L_640 - .L_639)


	//   ....[0]....
.L_639:
        /*0060*/ 	.word	0x00001c70


	//   ....[1]....
        /*0064*/ 	.word	0x00001c90


	//   ....[2]....
        /*0068*/ 	.word	0x00001cb0


	//   ....[3]....
        /*006c*/ 	.word	0x00001cd0


	//   ....[4]....
        /*0070*/ 	.word	0x00001d40


	//   ....[5]....
        /*0074*/ 	.word	0x00001d70


	//   ....[6]....
        /*0078*/ 	.word	0x00001d90


	//   ....[7]....
        /*007c*/ 	.word	0x00001db0


	//----- nvinfo : EIATTR_EXIT_INSTR_OFFSETS
	.align		4
.L_640:
        /*0080*/ 	.byte	0x04, 0x1c
        /*0082*/ 	.short	(.L_642 - .L_641)


	//   ....[0]....
.L_641:
        /*0084*/ 	.word	0x000047c0


	//   ....[1]....
        /*0088*/ 	.word	0x00004d20


	//----- nvinfo : EIATTR_CRS_STACK_SIZE
	.align		4
.L_642:
        /*008c*/ 	.byte	0x04, 0x1e
        /*008e*/ 	.short	(.L_644 - .L_643)
.L_643:
        /*0090*/ 	.word	0x00000000
.L_644:


//--------------------- .nv.info._ZN5flash32flash_fwd_splitkv_combine_kernelI23Flash_fwd_kernel_traitsILi192ELi64ELi64ELi4ELb0ELb0EN7cutlass10bfloat16_tE19Flash_kernel_traitsILi192ELi64ELi64ELi4ES3_EELi8ELi3ELb1EEEvNS_16Flash_fwd_paramsE --------------------------
	.section	.nv.info._ZN5flash32flash_fwd_splitkv_combine_kernelI23Flash_fwd_kernel_traitsILi192ELi64ELi64ELi4ELb0ELb0EN7cutlass10bfloat16_tE19Flash_kernel_traitsILi192ELi64ELi64ELi4ES3_EELi8ELi3ELb1EEEvNS_16Flash_fwd_paramsE,"",@"SHT_CUDA_INFO"
	.sectionflags	@""
	.align	4


	//----- nvinfo : EIATTR_CUDA_API_VERSION
	.align		4
        /*0000*/ 	.byte	0x04, 0x37
        /*0002*/ 	.short	(.L_646 - .L_645)
.L_645:
        /*0004*/ 	.word	0x00000082


	//----- nvinfo : EIATTR_SW2861232_WAR
	.align		4
.L_646:
        /*0008*/ 	.byte	0x01, 0x35
	.zero		2


	//----- nvinfo : EIATTR_PARAM_CBANK
	.align		4
        /*000c*/ 	.byte	0x04, 0x0a
        /*000e*/ 	.short	(.L_648 - .L_647)
	.align		4
.L_647:
        /*0010*/ 	.word	index@(.nv.constant0._ZN5flash32flash_fwd_splitkv_combine_kernelI23Flash_fwd_kernel_traitsILi192ELi64ELi64ELi4ELb0ELb0EN7cutlass10bfloat16_tE19Flash_kernel_traitsILi192ELi64ELi64ELi4ES3_EELi8ELi3ELb1EEEvNS_16Flash_fwd_paramsE)
        /*0014*/ 	.short	0x0160
        /*0016*/ 	.short	0x01d0


	//----- nvinfo : EIATTR_CBANK_PARAM_SIZE
	.align		4
.L_648:
        /*0018*/ 	.byte	0x03, 0x19
        /*001a*/ 	.short	0x01d0


	//----- nvinfo : EIATTR_KPARAM_INFO
	.align		4
        /*001c*/ 	.byte	0x04, 0x17
        /*001e*/ 	.short	(.L_650 - .L_649)
.L_649:
        /*0020*/ 	.word	0x00000000
        /*0024*/ 	.short	0x0000
        /*0026*/ 	.short	0x0000
        /*0028*/ 	.byte	0x00, 0xf0, 0x41, 0x07


	//----- nvinfo : EIATTR_MAXREG_COUNT
	.align		4
.L_650:
        /*002c*/ 	.byte	0x03, 0x1b
        /*002e*/ 	.short	0x00ff


	//----- nvinfo : EIATTR_NUM_BARRIERS
	.align		4
        /*0030*/ 	.byte	0x02, 0x4c
        /*0032*/ 	.byte	0x01
	.zero		1


	//----- nvinfo : EIATTR_MERCURY_ISA_VERSION
	.align		4
        /*0034*/ 	.byte	0x03, 0x5f
        /*0036*/ 	.short	0x0000


	//----- nvinfo : EIATTR_COOP_GROUP_MASK_REGIDS
	.align		4
        /*0038*/ 	.byte	0x04, 0x29
        /*003a*/ 	.short	(.L_652 - .L_651)


	//   ....[0]....
.L_651:
        /*003c*/ 	.word	0xffffffff


	//   ....[1]....
        /*0040*/ 	.word	0xffffffff


	//   ....[2]....
        /*0044*/ 	.word	0xffffffff


	//   ....[3]....
        /*0048*/ 	.word	0xffffffff


	//   ....[4]....
        /*004c*/ 	.word	0xffffffff


	//   ....[5]....
        /*0050*/ 	.word	0xffffffff


	//----- nvinfo : EIATTR_COOP_GROUP_INSTR_OFFSETS
	.align		4
.L_652:
        /*0054*/ 	.byte	0x04, 0x28
        /*0056*/ 	.short	(.L_654 - .L_653)


	//   ....[0]....
.L_653:
        /*0058*/ 	.word	0x00001c30


	//   ....[1]....
        /*005c*/ 	.word	0x00001c50


	//   ....[2]....
        /*0060*/ 	.word	0x00001c70


	//   ....[3]....
        /*0064*/ 	.word	0x00001cf0


	//   ....[4]....
        /*0068*/ 	.word	0x00001d30


	//   ....[5]....
        /*006c*/ 	.word	0x00001d60


	//----- nvinfo : EIATTR_EXIT_INSTR_OFFSETS
	.align		4
.L_654:
        /*0070*/ 	.byte	0x04, 0x1c
        /*0072*/ 	.short	(.L_656 - .L_655)


	//   ....[0]....
.L_655:
        /*0074*/ 	.word	0x00004740


	//   ....[1]....
        /*0078*/ 	.word	0x00004ca0


	//----- nvinfo : EIATTR_CRS_STACK_SIZE
	.align		4
.L_656:
        /*007c*/ 	.byte	0x04, 0x1e
        /*007e*/ 	.short	(.L_658 - .L_657)
.L_657:
        /*0080*/ 	.word	0x00000000
.L_658:


//--------------------- .nv.info._ZN5flash32flash_fwd_splitkv_combine_kernelI23Flash_fwd_kernel_traitsILi192ELi64ELi64ELi4ELb0ELb0EN7cutlass10bfloat16_tE19Flash_kernel_traitsILi192ELi64ELi64ELi4ES3_EELi8ELi2ELb1EEEvNS_16Flash_fwd_paramsE --------------------------
	.section	.nv.info._ZN5flash32flash_fwd_splitkv_combine_kernelI23Flash_fwd_kernel_traitsILi192ELi64ELi64ELi4ELb0ELb0EN7cutlass10bfloat16_tE19Flash_kernel_traitsILi192ELi64ELi64ELi4ES3_EELi8ELi2ELb1EEEvNS_16Flash_fwd_paramsE,"",@"SHT_CUDA_INFO"
	.sectionflags	@""
	.align	4


	//----- nvinfo : EIATTR_CUDA_API_VERSION
	.align		4
        /*0000*/ 	.byte	0x04, 0x37
        /*0002*/ 	.short	(.L_660 - .L_659)
.L_659:
        /*0004*/ 	.word	0x00000082


	//----- nvinfo : EIATTR_SW2861232_WAR
	.align		4
.L_660:
        /*0008*/ 	.byte	0x01, 0x35
	.zero		2


	//----- nvinfo : EIATTR_PARAM_CBANK
	.align		4
        /*000c*/ 	.byte	0x04, 0x0a
        /*000e*/ 	.short	(.L_662 - .L_661)
	.align		4
.L_661:
        /*0010*/ 	.word	index@(.nv.constant0._ZN5flash32flash_fwd_splitkv_combine_kernelI23Flash_fwd_kernel_traitsILi192ELi64ELi64ELi4ELb0ELb0EN7cutlass10bfloat16_tE19Flash_kernel_traitsILi192ELi64ELi64ELi4ES3_EELi8ELi2ELb1EEEvNS_16Flash_fwd_paramsE)
        /*0014*/ 	.short	0x0160
        /*0016*/ 	.short	0x01d0


	//----- nvinfo : EIATTR_CBANK_PARAM_SIZE
	.align		4
.L_662:
        /*0018*/ 	.byte	0x03, 0x19
        /*001a*/ 	.short	0x01d0


	//----- nvinfo : EIATTR_KPARAM_INFO
	.align		4
        /*001c*/ 	.byte	0x04, 0x17
        /*001e*/ 	.short	(.L_664 - .L_663)
.L_663:
        /*0020*/ 	.word	0x00000000
        /*0024*/ 	.short	0x0000
        /*0026*/ 	.short	0x0000
        /*0028*/ 	.byte	0x00, 0xf0, 0x41, 0x07


	//----- nvinfo : EIATTR_MAXREG_COUNT
	.align		4
.L_664:
        /*002c*/ 	.byte	0x03, 0x1b
        /*002e*/ 	.short	0x00ff


	//----- nvinfo : EIATTR_NUM_BARRIERS
	.align		4
        /*0030*/ 	.byte	0x02, 0x4c
        /*0032*/ 	.byte	0x01
	.zero		1


	//----- nvinfo : EIATTR_MERCURY_ISA_VERSION
	.align		4
        /*0034*/ 	.byte	0x03, 0x5f
        /*0036*/ 	.short	0x0000


	//----- nvinfo : EIATTR_COOP_GROUP_MASK_REGIDS
	.align		4
        /*0038*/ 	.byte	0x04, 0x29
        /*003a*/ 	.short	(.L_666 - .L_665)


	//   ....[0]....
.L_665:
        /*003c*/ 	.word	0xffffffff


	//   ....[1]....
        /*0040*/ 	.word	0xffffffff


	//   ....[2]....
        /*0044*/ 	.word	0xffffffff


	//   ....[3]....
        /*0048*/ 	.word	0xffffffff


	//----- nvinfo : EIATTR_COOP_GROUP_INSTR_OFFSETS
	.align		4
.L_666:
        /*004c*/ 	.byte	0x04, 0x28
        /*004e*/ 	.short	(.L_668 - .L_667)


	//   ....[0]....
.L_667:
        /*0050*/ 	.word	0x00001c70


	//   ....[1]....
        /*0054*/ 	.word	0x00001c90


	//   ....[2]....
        /*0058*/ 	.word	0x00001d00


	//   ....[3]....
        /*005c*/ 	.word	0x00001d20


	//----- nvinfo : EIATTR_EXIT_INSTR_OFFSETS
	.align		4
.L_668:
        /*0060*/ 	.byte	0x04, 0x1c
        /*0062*/ 	.short	(.L_670 - .L_669)


	//   ....[0]....
.L_669:
        /*0064*/ 	.word	0x00004760


	//   ....[1]....
        /*0068*/ 	.word	0x00004cc0


	//----- nvinfo : EIATTR_CRS_STACK_SIZE
	.align		4
.L_670:
        /*006c*/ 	.byte	0x04, 0x1e
        /*006e*/ 	.short	(.L_672 - .L_671)
.L_671:
        /*0070*/ 	.word	0x00000000
.L_672:


//--------------------- .nv.info._ZN5flash32flash_fwd_splitkv_combine_kernelI23Flash_fwd_kernel_traitsILi192ELi64ELi64ELi4ELb0ELb0EN7cutlass10bfloat16_tE19Flash_kernel_traitsILi192ELi64ELi64ELi4ES3_EELi8ELi1ELb1EEEvNS_16Flash_fwd_paramsE --------------------------
	.section	.nv.info._ZN5flash32flash_fwd_splitkv_combine_kernelI23Flash_fwd_kernel_traitsILi192ELi64ELi64ELi4ELb0ELb0EN7cutlass10bfloat16_tE19Flash_kernel_traitsILi192ELi64ELi64ELi4ES3_EELi8ELi1ELb1EEEvNS_16Flash_fwd_paramsE,"",@"SHT_CUDA_INFO"
	.sectionflags	@""
	.align	4


	//----- nvinfo : EIATTR_CUDA_API_VERSION
	.align		4
        /*0000*/ 	.byte	0x04, 0x37
        /*0002*/ 	.short	(.L_674 - .L_673)
.L_673:
        /*0004*/ 	.word	0x00000082


	//----- nvinfo : EIATTR_SW2861232_WAR
	.align		4
.L_674:
        /*0008*/ 	.byte	0x01, 0x35
	.zero		2


	//----- nvinfo : EIATTR_PARAM_CBANK
	.align		4
        /*000c*/ 	.byte	0x04, 0x0a
        /*000e*/ 	.short	(.L_676 - .L_675)
	.align		4
.L_675:
        /*0010*/ 	.word	index@(.nv.constant0._ZN5flash32flash_fwd_splitkv_combine_kernelI23Flash_fwd_kernel_traitsILi192ELi64ELi64ELi4ELb0ELb0EN7cutlass10bfloat16_tE19Flash_kernel_traitsILi192ELi64ELi64ELi4ES3_EELi8ELi1ELb1EEEvNS_16Flash_fwd_paramsE)
        /*0014*/ 	.short	0x0160
        /*0016*/ 	.short	0x01d0


	//----- nvinfo : EIATTR_CBANK_PARAM_SIZE
	.align		4
.L_676:
        /*0018*/ 	.byte	0x03, 0x19
        /*001a*/ 	.short	0x01d0


	//----- nvinfo : EIATTR_KPARAM_INFO
	.align		4
        /*001c*/ 	.byte	0x04, 0x17
        /*001e*/ 	.short	(.L_678 - .L_677)
.L_677:
        /*0020*/ 	.word	0x00000000
        /*0024*/ 	.short	0x0000
        /*0026*/ 	.short	0x0000
        /*0028*/ 	.byte	0x00, 0xf0, 0x41, 0x07


	//----- nvinfo : EIATTR_MAXREG_COUNT
	.align		4
.L_678:
        /*002c*/ 	.byte	0x03, 0x1b
        /*002e*/ 	.short	0x00ff


	//----- nvinfo : EIATTR_NUM_BARRIERS
	.align		4
        /*0030*/ 	.byte	0x02, 0x4c
        /*0032*/ 	.byte	0x01
	.zero		1


	//----- nvinfo : EIATTR_MERCURY_ISA_VERSION
	.align		4
        /*0034*/ 	.byte	0x03, 0x5f
        /*0036*/ 	.short	0x0000


	//----- nvinfo : EIATTR_COOP_GROUP_MASK_REGIDS
	.align		4
        /*0038*/ 	.byte	0x04, 0x29
        /*003a*/ 	.short	(.L_680 - .L_679)


	//   ....[0]....
.L_679:
        /*003c*/ 	.word	0xffffffff


	//   ....[1]....
        /*0040*/ 	.word	0xffffffff


	//----- nvinfo : EIATTR_COOP_GROUP_INSTR_OFFSETS
	.align		4
.L_680:
        /*0044*/ 	.byte	0x04, 0x28
        /*0046*/ 	.short	(.L_682 - .L_681)


	//   ....[0]....
.L_681:
        /*0048*/ 	.word	0x00001ca0


	//   ....[1]....
        /*004c*/ 	.word	0x00001d30


	//----- nvinfo : EIATTR_EXIT_INSTR_OFFSETS
	.align		4
.L_682:
        /*0050*/ 	.byte	0x04, 0x1c
        /*0052*/ 	.short	(.L_684 - .L_683)


	//   ....[0]....
.L_683:
        /*0054*/ 	.word	0x000047c0


	//   ....[1]....
        /*0058*/ 	.word	0x00004d20


	//----- nvinfo : EIATTR_CRS_STACK_SIZE
	.align		4
.L_684:
        /*005c*/ 	.byte	0x04, 0x1e
        /*005e*/ 	.short	(.L_686 - .L_685)
.L_685:
        /*0060*/ 	.word	0x00000000
.L_686:


//--------------------- .nv.info._ZN5flash24flash_fwd_splitkv_kernelI23Flash_fwd_kernel_traitsILi192ELi64ELi64ELi4ELb0ELb0EN7cutlass10bfloat16_tE19Flash_kernel_traitsILi192ELi64ELi64ELi4ES3_EELb0ELb0ELb0ELb0ELb0ELb0ELb0ELb0EEEvNS_16Flash_fwd_paramsE --------------------------
	.section	.nv.info._ZN5flash24flash_fwd_splitkv_kernelI23Flash_fwd_kernel_traitsILi192ELi64ELi64ELi4ELb0ELb0EN7cutlass10bfloat16_tE19Flash_kernel_traitsILi192ELi64ELi64ELi4ES3_EELb0ELb0ELb0ELb0ELb0ELb0ELb0ELb0EEEvNS_16Flash_fwd_paramsE,"",@"SHT_CUDA_INFO"
	.sectionflags	@""
	.align	4


	//----- nvinfo : EIATTR_CUDA_API_VERSION
	.align		4
        /*0000*/ 	.byte	0x04, 0x37
        /*0002*/ 	.short	(.L_688 - .L_687)
.L_687:
        /*0004*/ 	.word	0x00000082


	//----- nvinfo : EIATTR_SW2861232_WAR
	.align		4
.L_688:
        /*0008*/ 	.byte	0x01, 0x35
	.zero		2


	//----- nvinfo : EIATTR_PARAM_CBANK
	.align		4
        /*000c*/ 	.byte	0x04, 0x0a
        /*000e*/ 	.short	(.L_690 - .L_689)
	.align		4
.L_689:
        /*0010*/ 	.word	index@(.nv.constant0._ZN5flash24flash_fwd_splitkv_kernelI23Flash_fwd_kernel_traitsILi192ELi64ELi64ELi4ELb0ELb0EN7cutlass10bfloat16_tE19Flash_kernel_traitsILi192ELi64ELi64ELi4ES3_EELb0ELb0ELb0ELb0ELb0ELb0ELb0ELb0EEEvNS_16Flash_fwd_paramsE)
        /*0014*/ 	.short	0x0160
        /*0016*/ 	.short	0x01d0


	//----- nvinfo : EIATTR_CBANK_PARAM_SIZE
	.align		4
.L_690:
        /*0018*/ 	.byte	0x03, 0x19
        /*001a*/ 	.short	0x01d0


	//----- nvinfo : EIATTR_KPARAM_INFO
	.align		4
        /*001c*/ 	.byte	0x04, 0x17
        /*001e*/ 	.short	(.L_692 - .L_691)
.L_691:
        /*0020*/ 	.word	0x00000000
        /*0024*/ 	.short	0x0000
        /*0026*/ 	.short	0x0000
        /*0028*/ 	.byte	0x00, 0xf0, 0x41, 0x07


	//----- nvinfo : EIATTR_MAXREG_COUNT
	.align		4
.L_692:
        /*002c*/ 	.byte	0x03, 0x1b
        /*002e*/ 	.short	0x00ff


	//----- nvinfo : EIATTR_NUM_BARRIERS
	.align		4
        /*0030*/ 	.byte	0x02, 0x4c
        /*0032*/ 	.byte	0x01
	.zero		1


	//----- nvinfo : EIATTR_MERCURY_ISA_VERSION
	.align		4
        /*0034*/ 	.byte	0x03, 0x5f
        /*0036*/ 	.short	0x0000


	//----- nvinfo : EIATTR_COOP_GROUP_MASK_REGIDS
	.align		4
        /*0038*/ 	.byte	0x04, 0x29
        /*003a*/ 	.short	(.L_694 - .L_693)


	//   ....[0]....
.L_693:
        /*003c*/ 	.word	0xffffffff


	//   ....[1]....
        /*0040*/ 	.word	0xffffffff


	//   ....[2]....
        /*0044*/ 	.word	0xffffffff


	//   ....[3]....
        /*0048*/ 	.word	0xffffffff


	//   ....[4]....
        /*004c*/ 	.word	0xffffffff


	//   ....[5]....
        /*0050*/ 	.word	0xffffffff


	//   ....[6]....
        /*0054*/ 	.word	0xffffffff


	//   ....[7]....
        /*0058*/ 	.word	0xffffffff


	//   ....[8]....
        /*005c*/ 	.word	0xffffffff


	//   ....[9]....
        /*0060*/ 	.word	0xffffffff


	//   ....[10]....
        /*0064*/ 	.word	0xffffffff


	//   ....[11]....
        /*0068*/ 	.word	0xffffffff


	//----- nvinfo : EIATTR_COOP_GROUP_INSTR_OFFSETS
	.align		4
.L_694:
        /*006c*/ 	.byte	0x04, 0x28
        /*006e*/ 	.short	(.L_696 - .L_695)


	//   ....[0]....
.L_695:
        /*0070*/ 	.word	0x00005310


	//   ....[1]....
        /*0074*/ 	.word	0x00005330


	//   ....[2]....
        /*0078*/ 	.word	0x000053d0


	//   ....[3]....
        /*007c*/ 	.word	0x000053e0


	//   ....[4]....
        /*0080*/ 	.word	0x00008480


	//   ....[5]....
        /*0084*/ 	.word	0x000084a0


	//   ....[6]....
        /*0088*/ 	.word	0x000084d0


	//   ....[7]....
        /*008c*/ 	.word	0x000084e0


	//   ....[8]....
        /*0090*/ 	.word	0x00009bd0


	//   ....[9]....
        /*0094*/ 	.word	0x00009c10


	//   ....[10]....
        /*0098*/ 	.word	0x00009c50


	//   ....[11]....
        /*009c*/ 	.word	0x00009c60


	//----- nvinfo : EIATTR_EXIT_INSTR_OFFSETS
	.align		4
.L_696:
        /*00a0*/ 	.byte	0x04, 0x1c
        /*00a2*/ 	.short	(.L_698 - .L_697)


	//   ....[0]....
.L_697:
        /*00a4*/ 	.word	0x000002e0


	//   ....[1]....
        /*00a8*/ 	.word	0x00000ba0


	//   ....[2]....
        /*00ac*/ 	.word	0x00000bd0


	//   ....[3]....
        /*00b0*/ 	.word	0x0000b420


	//   ....[4]....
        /*00b4*/ 	.word	0x0000b520


	//   ....[5]....
        /*00b8*/ 	.word	0x0000b540


	//----- nvinfo : EIATTR_CTAIDZ_USED
	.align		4
.L_698:
        /*00bc*/ 	.byte	0x01, 0x04
	.zero		2


	//----- nvinfo : EIATTR_CRS_STACK_SIZE
	.align		4
        /*00c0*/ 	.byte	0x04, 0x1e
        /*00c2*/ 	.short	(.L_700 - .L_699)
.L_699:
        /*00c4*/ 	.word	0x00000000
.L_700:


//--------------------- .nv.info._ZN5flash24flash_fwd_splitkv_kernelI23Flash_fwd_kernel_traitsILi192ELi64ELi64ELi4ELb0ELb0EN7cutlass10bfloat16_tE19Flash_kernel_traitsILi192ELi64ELi64ELi4ES3_EELb0ELb0ELb0ELb0ELb0ELb1ELb0ELb0EEEvNS_16Flash_fwd_paramsE --------------------------
	.section	.nv.info._ZN5flash24flash_fwd_splitkv_kernelI23Flash_fwd_kernel_traitsILi192ELi64ELi64ELi4ELb0ELb0EN7cutlass10bfloat16_tE19Flash_kernel_traitsILi192ELi64ELi64ELi4ES3_EELb0ELb0ELb0ELb0ELb0ELb1ELb0ELb0EEEvNS_16Flash_fwd_paramsE,"",@"SHT_CUDA_INFO"
	.sectionflags	@""
	.align	4


	//----- nvinfo : EIATTR_CUDA_API_VERSION
	.align		4
        /*0000*/ 	.byte	0x04, 0x37
        /*0002*/ 	.short	(.L_702 - .L_701)
.L_701:
        /*0004*/ 	.word	0x00000082


	//----- nvinfo : EIATTR_SW2861232_WAR
	.align		4
.L_702:
        /*0008*/ 	.byte	0x01, 0x35
	.zero		2


	//----- nvinfo : EIATTR_PARAM_CBANK
	.align		4
        /*000c*/ 	.byte	0x04, 0x0a
        /*000e*/ 	.short	(.L_704 - .L_703)
	.align		4
.L_703:
        /*0010*/ 	.word	index@(.nv.constant0._ZN5flash24flash_fwd_splitkv_kernelI23Flash_fwd_kernel_traitsILi192ELi64ELi64ELi4ELb0ELb0EN7cutlass10bfloat16_tE19Flash_kernel_traitsILi192ELi64ELi64ELi4ES3_EELb0ELb0ELb0ELb0ELb0ELb1ELb0ELb0EEEvNS_16Flash_fwd_paramsE)
        /*0014*/ 	.short	0x0160
        /*0016*/ 	.short	0x01d0


	//----- nvinfo : EIATTR_CBANK_PARAM_SIZE
	.align		4
.L_704:
        /*0018*/ 	.byte	0x03, 0x19
        /*001a*/ 	.short	0x01d0


	//----- nvinfo : EIATTR_KPARAM_INFO
	.align		4
        /*001c*/ 	.byte	0x04, 0x17
        /*001e*/ 	.short	(.L_706 - .L_705)
.L_705:
        /*0020*/ 	.word	0x00000000
        /*0024*/ 	.short	0x0000
        /*0026*/ 	.short	0x0000
        /*0028*/ 	.byte	0x00, 0xf0, 0x41, 0x07


	//----- nvinfo : EIATTR_MAXREG_COUNT
	.align		4
.L_706:
        /*002c*/ 	.byte	0x03, 0x1b
        /*002e*/ 	.short	0x00ff


	//----- nvinfo : EIATTR_NUM_BARRIERS
	.align		4
        /*0030*/ 	.byte	0x02, 0x4c
        /*0032*/ 	.byte	0x01
	.zero		1


	//----- nvinfo : EIATTR_MERCURY_ISA_VERSION
	.align		4
        /*0034*/ 	.byte	0x03, 0x5f
        /*0036*/ 	.short	0x0000


	//----- nvinfo : EIATTR_COOP_GROUP_MASK_REGIDS
	.align		4
        /*0038*/ 	.byte	0x04, 0x29
        /*003a*/ 	.short	(.L_708 - .L_707)


	//   ....[0]....
.L_707:
        /*003c*/ 	.word	0xffffffff


	//   ....[1]....
        /*0040*/ 	.word	0xffffffff


	//   ....[2]....
        /*0044*/ 	.word	0xffffffff


	//   ....[3]....
        /*0048*/ 	.word	0xffffffff


	//   ....[4]....
        /*004c*/ 	.word	0xffffffff


	//   ....[5]....
        /*0050*/ 	.word	0xffffffff


	//   ....[6]....
        /*0054*/ 	.word	0xffffffff


	//   ....[7]....
        /*0058*/ 	.word	0xffffffff


	//   ....[8]....
        /*005c*/ 	.word	0xffffffff


	//   ....[9]....
        /*0060*/ 	.word	0xffffffff


	//   ....[10]....
        /*0064*/ 	.word	0xffffffff


	//   ....[11]....
        /*0068*/ 	.word	0xffffffff


	//----- nvinfo : EIATTR_COOP_GROUP_INSTR_OFFSETS
	.align		4
.L_708:
        /*006c*/ 	.byte	0x04, 0x28
        /*006e*/ 	.short	(.L_710 - .L_709)


	//   ....[0]....
.L_709:
        /*0070*/ 	.word	0x00005710


	//   ....[1]....
        /*0074*/ 	.word	0x00005730


	//   ....[2]....
        /*0078*/ 	.word	0x000057d0


	//   ....[3]....
        /*007c*/ 	.word	0x000057e0


	//   ....[4]....
        /*0080*/ 	.word	0x00008ca0


	//   ....[5]....
        /*0084*/ 	.word	0x00008cb0


	//   ....[6]....
        /*0088*/ 	.word	0x00008ce0


	//   ....[7]....
        /*008c*/ 	.word	0x00008d00


	//   ....[8]....
        /*0090*/ 	.word	0x0000a3c0


	//   ....[9]....
        /*0094*/ 	.word	0x0000a400


	//   ....[10]....
        /*0098*/ 	.word	0x0000a440


	//   ....[11]....
        /*009c*/ 	.word	0x0000a450


	//----- nvinfo : EIATTR_EXIT_INSTR_OFFSETS
	.align		4
.L_710:
        /*00a0*/ 	.byte	0x04, 0x1c
        /*00a2*/ 	.short	(.L_712 - .L_711)


	//   ....[0]....
.L_711:
        /*00a4*/ 	.word	0x000002e0


	//   ....[1]....
        /*00a8*/ 	.word	0x00000ba0


	//   ....[2]....
        /*00ac*/ 	.word	0x00000bd0


	//   ....[3]....
        /*00b0*/ 	.word	0x0000bc00


	//   ....[4]....
        /*00b4*/ 	.word	0x0000bd00


	//   ....[5]....
        /*00b8*/ 	.word	0x0000bd20


	//----- nvinfo : EIATTR_CTAIDZ_USED
	.align		4
.L_712:
        /*00bc*/ 	.byte	0x01, 0x04
	.zero		2


	//----- nvinfo : EIATTR_CRS_STACK_SIZE
	.align		4
        /*00c0*/ 	.byte	0x04, 0x1e
        /*00c2*/ 	.short	(.L_714 - .L_713)
.L_713:
        /*00c4*/ 	.word	0x00000000
.L_714:


//--------------------- .nv.info._ZN5flash24flash_fwd_splitkv_kernelI23Flash_fwd_kernel_traitsILi192ELi64ELi64ELi4ELb0ELb0EN7cutlass10bfloat16_tE19Flash_kernel_traitsILi192ELi64ELi64ELi4ES3_EELb0ELb0ELb0ELb0ELb0ELb0ELb0ELb1EEEvNS_16Flash_fwd_paramsE --------------------------
	.section	.nv.info._ZN5flash24flash_fwd_splitkv_kernelI23Flash_fwd_kernel_traitsILi192ELi64ELi64ELi4ELb0ELb0EN7cutlass10bfloat16_tE19Flash_kernel_traitsILi192ELi64ELi64ELi4ES3_EELb0ELb0ELb0ELb0ELb0ELb0ELb0ELb1EEEvNS_16Flash_fwd_paramsE,"",@"SHT_CUDA_INFO"
	.sectionflags	@""
	.align	4


	//----- nvinfo : EIATTR_CUDA_API_VERSION
	.align		4
        /*0000*/ 	.byte	0x04, 0x37
        /*0002*/ 	.short	(.L_716 - .L_715)
.L_715:
        /*0004*/ 	.word	0x00000082


	//----- nvinfo : EIATTR_SW2861232_WAR
	.align		4
.L_716:
        /*0008*/ 	.byte	0x01, 0x35
	.zero		2


	//----- nvinfo : EIATTR_PARAM_CBANK
	.align		4
        /*000c*/ 	.byte	0x04, 0x0a
        /*000e*/ 	.short	(.L_718 - .L_717)
	.align		4
.L_717:
        /*0010*/ 	.word	index@(.nv.constant0._ZN5flash24flash_fwd_splitkv_kernelI23Flash_fwd_kernel_traitsILi192ELi64ELi64ELi4ELb0ELb0EN7cutlass10bfloat16_tE19Flash_kernel_traitsILi192ELi64ELi64ELi4ES3_EELb0ELb0ELb0ELb0ELb0ELb0ELb0ELb1EEEvNS_16Flash_fwd_paramsE)
        /*0014*/ 	.short	0x0160
        /*0016*/ 	.short	0x01d0


	//----- nvinfo : EIATTR_CBANK_PARAM_SIZE
	.align		4
.L_718:
        /*0018*/ 	.byte	0x03, 0x19
        /*001a*/ 	.short	0x01d0


	//----- nvinfo : EIATTR_KPARAM_INFO
	.align		4
        /*001c*/ 	.byte	0x04, 0x17
        /*001e*/ 	.short	(.L_720 - .L_719)
.L_719:
        /*0020*/ 	.word	0x00000000
        /*0024*/ 	.short	0x0000
        /*0026*/ 	.short	0x0000
        /*0028*/ 	.byte	0x00, 0xf0, 0x41, 0x07


	//----- nvinfo : EIATTR_MAXREG_COUNT
	.align		4
.L_720:
        /*002c*/ 	.byte	0x03, 0x1b
        /*002e*/ 	.short	0x00ff


	//----- nvinfo : EIATTR_NUM_BARRIERS
	.align		4
        /*0030*/ 	.byte	0x02, 0x4c
        /*0032*/ 	.byte	0x01
	.zero		1


	//----- nvinfo : EIATTR_MERCURY_ISA_VERSION
	.align		4
        /*0034*/ 	.byte	0x03, 0x5f
        /*0036*/ 	.short	0x0000


	//----- nvinfo : EIATTR_COOP_GROUP_MASK_REGIDS
	.align		4
        /*0038*/ 	.byte	0x04, 0x29
        /*003a*/ 	.short	(.L_722 - .L_721)


	//   ....[0]....
.L_721:
        /*003c*/ 	.word	0xffffffff


	//   ....[1]....
        /*0040*/ 	.word	0xffffffff


	//   ....[2]....
        /*0044*/ 	.word	0xffffffff


	//   ....[3]....
        /*0048*/ 	.word	0xffffffff


	//   ....[4]....
        /*004c*/ 	.word	0xffffffff


	//   ....[5]....
        /*0050*/ 	.word	0xffffffff


	//   ....[6]....
        /*0054*/ 	.word	0xffffffff


	//   ....[7]....
        /*0058*/ 	.word	0xffffffff


	//   ....[8]....
        /*005c*/ 	.word	0xffffffff


	//   ....[9]....
        /*0060*/ 	.word	0xffffffff


	//   ....[10]....
        /*0064*/ 	.word	0xffffffff


	//   ....[11]....
        /*0068*/ 	.word	0xffffffff


	//   ....[12]....
        /*006c*/ 	.word	0xffffffff


	//   ....[13]....
        /*0070*/ 	.word	0xffffffff


	//   ....[14]....
        /*0074*/ 	.word	0xffffffff


	//   ....[15]....
        /*0078*/ 	.word	0xffffffff


	//----- nvinfo : EIATTR_COOP_GROUP_INSTR_OFFSETS
	.align		4
.L_722:
        /*007c*/ 	.byte	0x04, 0x28
        /*007e*/ 	.short	(.L_724 - .L_723)


	//   ....[0]....
.L_723:
        /*0080*/ 	.word	0x000155a0


	//   ....[1]....
        /*0084*/ 	.word	0x00015610


	//   ....[2]....
        /*0088*/ 	.word	0x00015630


	//   ....[3]....
        /*008c*/ 	.word	0x00015660


	//   ....[4]....
        /*0090*/ 	.word	0x00018790


	//   ....[5]....
        /*0094*/ 	.word	0x000187b0


	//   ....[6]....
        /*0098*/ 	.word	0x000187d0


	//   ....[7]....
        /*009c*/ 	.word	0x000187f0


	//   ....[8]....
        /*00a0*/ 	.word	0x00019f90


	//   ....[9]....
        /*00a4*/ 	.word	0x00019fc0


	//   ....[10]....
        /*00a8*/ 	.word	0x00019fd0


	//   ....[11]....
        /*00ac*/ 	.word	0x0001a000


	//   ....[12]....
        /*00b0*/ 	.word	0x0001bb50


	//   ....[13]....
        /*00b4*/ 	.word	0x0001bb90


	//   ....[14]....
        /*00b8*/ 	.word	0x0001bbe0


	//   ....[15]....
        /*00bc*/ 	.word	0x0001bc30


	//----- nvinfo : EIATTR_EXIT_INSTR_OFFSETS
	.align		4
.L_724:
        /*00c0*/ 	.byte	0x04, 0x1c
        /*00c2*/ 	.short	(.L_726 - .L_725)


	//   ....[0]....
.L_725:
        /*00c4*/ 	.word	0x000000b0


	//----- nvinfo : EIATTR_CTAIDZ_USED
	.align		4
.L_726:
        /*00c8*/ 	.byte	0x01, 0x04
	.zero		2


	//----- nvinfo : EIATTR_CRS_STACK_SIZE
	.align		4
        /*00cc*/ 	.byte	0x04, 0x1e
        /*00ce*/ 	.short	(.L_728 - .L_727)
.L_727:
        /*00d0*/ 	.word	0x00000000
.L_728:


//--------------------- .nv.info._ZN5flash24flash_fwd_splitkv_kernelI23Flash_fwd_kernel_traitsILi192ELi64ELi64ELi4ELb0ELb0EN7cutlass10bfloat16_tE19Flash_kernel_traitsILi192ELi64ELi64ELi4ES3_EELb0ELb0ELb0ELb0ELb0ELb1ELb0ELb1EEEvNS_16Flash_fwd_paramsE --------------------------
	.section	.nv.info._ZN5flash24flash_fwd_splitkv_kernelI23Flash_fwd_kernel_traitsILi192ELi64ELi64ELi4ELb0ELb0EN7cutlass10bfloat16_tE19Flash_kernel_traitsILi192ELi64ELi64ELi4ES3_EELb0ELb0ELb0ELb0ELb0ELb1ELb0ELb1EEEvNS_16Flash_fwd_paramsE,"",@"SHT_CUDA_INFO"
	.sectionflags	@""
	.align	4


	//----- nvinfo : EIATTR_CUDA_API_VERSION
	.align		4
        /*0000*/ 	.byte	0x04, 0x37
        /*0002*/ 	.short	(.L_730 - .L_729)
.L_729:
        /*0004*/ 	.word	0x00000082


	//----- nvinfo : EIATTR_SW2861232_WAR
	.align		4
.L_730:
        /*0008*/ 	.byte	0x01, 0x35
	.zero		2


	//----- nvinfo : EIATTR_PARAM_CBANK
	.align		4
        /*000c*/ 	.byte	0x04, 0x0a
        /*000e*/ 	.short	(.L_732 - .L_731)
	.align		4
.L_731:
        /*0010*/ 	.word	index@(.nv.constant0._ZN5flash24flash_fwd_splitkv_kernelI23Flash_fwd_kernel_traitsILi192ELi64ELi64ELi4ELb0ELb0EN7cutlass10bfloat16_tE19Flash_kernel_traitsILi192ELi64ELi64ELi4ES3_EELb0ELb0ELb0ELb0ELb0ELb1ELb0ELb1EEEvNS_16Flash_fwd_paramsE)
        /*0014*/ 	.short	0x0160
        /*0016*/ 	.short	0x01d0


	//----- nvinfo : EIATTR_CBANK_PARAM_SIZE
	.align		4
.L_732:
        /*0018*/ 	.byte	0x03, 0x19
        /*001a*/ 	.short	0x01d0


	//----- nvinfo : EIATTR_KPARAM_INFO
	.align		4
        /*001c*/ 	.byte	0x04, 0x17
        /*001e*/ 	.short	(.L_734 - .L_733)
.L_733:
        /*0020*/ 	.word	0x00000000
        /*0024*/ 	.short	0x0000
        /*0026*/ 	.short	0x0000
        /*0028*/ 	.byte	0x00, 0xf0, 0x41, 0x07


	//----- nvinfo : EIATTR_MAXREG_COUNT
	.align		4
.L_734:
        /*002c*/ 	.byte	0x03, 0x1b
        /*002e*/ 	.short	0x00ff


	//----- nvinfo : EIATTR_NUM_BARRIERS
	.align		4
        /*0030*/ 	.byte	0x02, 0x4c
        /*0032*/ 	.byte	0x01
	.zero		1


	//----- nvinfo : EIATTR_MERCURY_ISA_VERSION
	.align		4
        /*0034*/ 	.byte	0x03, 0x5f
        /*0036*/ 	.short	0x0000


	//----- nvinfo : EIATTR_COOP_GROUP_MASK_REGIDS
	.align		4
        /*0038*/ 	.byte	0x04, 0x29
        /*003a*/ 	.short	(.L_736 - .L_735)


	//   ....[0]....
.L_735:
        /*003c*/ 	.word	0xffffffff


	//   ....[1]....
        /*0040*/ 	.word	0xffffffff


	//   ....[2]....
        /*0044*/ 	.word	0xffffffff


	//   ....[3]....
        /*0048*/ 	.word	0xffffffff


	//   ....[4]....
        /*004c*/ 	.word	0xffffffff


	//   ....[5]....
        /*0050*/ 	.word	0xffffffff


	//   ....[6]....
        /*0054*/ 	.word	0xffffffff


	//   ....[7]....
        /*0058*/ 	.word	0xffffffff


	//   ....[8]....
        /*005c*/ 	.word	0xffffffff


	//   ....[9]....
        /*0060*/ 	.word	0xffffffff


	//   ....[10]....
        /*0064*/ 	.word	0xffffffff


	//   ....[11]....
        /*0068*/ 	.word	0xffffffff


	//   ....[12]....
        /*006c*/ 	.word	0xffffffff


	//   ....[13]....
        /*0070*/ 	.word	0xffffffff


	//   ....[14]....
        /*0074*/ 	.word	0xffffffff


	//   ....[15]....
        /*0078*/ 	.word	0xffffffff


	//----- nvinfo : EIATTR_COOP_GROUP_INSTR_OFFSETS
	.align		4
.L_736:
        /*007c*/ 	.byte	0x04, 0x28
        /*007e*/ 	.short	(.L_738 - .L_737)


	//   ....[0]....
.L_737:
        /*0080*/ 	.word	0x00015980


	//   ....[1]....
        /*0084*/ 	.word	0x000159f0


	//   ....[2]....
        /*0088*/ 	.word	0x00015a20


	//   ....[3]....
        /*008c*/ 	.word	0x00015a40


	//   ....[4]....
        /*0090*/ 	.word	0x00018fd0


	//   ....[5]....
        /*0094*/ 	.word	0x00018ff0


	//   ....[6]....
        /*0098*/ 	.word	0x00019010


	//   ....[7]....
        /*009c*/ 	.word	0x00019030


	//   ....[8]....
        /*00a0*/ 	.word	0x0001a7b0


	//   ....[9]....
        /*00a4*/ 	.word	0x0001a7e0


	//   ....[10]....
        /*00a8*/ 	.word	0x0001a7f0


	//   ....[11]....
        /*00ac*/ 	.word	0x0001a820


	//   ....[12]....
        /*00b0*/ 	.word	0x0001c370


	//   ....[13]....
        /*00b4*/ 	.word	0x0001c3b0


	//   ....[14]....
        /*00b8*/ 	.word	0x0001c400


	//   ....[15]....
        /*00bc*/ 	.word	0x0001c450


	//----- nvinfo : EIATTR_EXIT_INSTR_OFFSETS
	.align		4
.L_738:
        /*00c0*/ 	.byte	0x04, 0x1c
        /*00c2*/ 	.short	(.L_740 - .L_739)


	//   ....[0]....
.L_739:
        /*00c4*/ 	.word	0x000000b0


	//----- nvinfo : EIATTR_CTAIDZ_USED
	.align		4
.L_740:
        /*00c8*/ 	.byte	0x01, 0x04
	.zero		2


	//----- nvinfo : EIATTR_CRS_STACK_SIZE
	.align		4
        /*00cc*/ 	.byte	0x04, 0x1e
        /*00ce*/ 	.short	(.L_742 - .L_741)
.L_741:
        /*00d0*/ 	.word	0x00000000
.L_742:


//--------------------- .nv.info._ZN5flash24flash_fwd_splitkv_kernelI23Flash_fwd_kernel_traitsILi192ELi64ELi64ELi4ELb0ELb0EN7cutlass10bfloat16_tE19Flash_kernel_traitsILi192ELi64ELi64ELi4ES3_EELb0ELb0ELb0ELb0ELb0ELb0ELb1ELb0EEEvNS_16Flash_fwd_paramsE --------------------------
	.section	.nv.info._ZN5flash24flash_fwd_splitkv_kernelI23Flash_fwd_kernel_traitsILi192ELi64ELi64ELi4ELb0ELb0EN7cutlass10bfloat16_tE19Flash_kernel_traitsILi192ELi64ELi64ELi4ES3_EELb0ELb0ELb0ELb0ELb0ELb0ELb1ELb0EEEvNS_16Flash_fwd_paramsE,"",@"SHT_CUDA_INFO"
	.sectionflags	@""
	.align	4


	//----- nvinfo : EIATTR_CUDA_API_VERSION
	.align		4
        /*0000*/ 	.byte	0x04, 0x37
        /*0002*/ 	.short	(.L_744 - .L_743)
.L_743:
        /*0004*/ 	.word	0x00000082


	//----- nvinfo : EIATTR_SW2861232_WAR
	.align		4
.L_744:
        /*0008*/ 	.byte	0x01, 0x35
	.zero		2


	//----- nvinfo : EIATTR_PARAM_CBANK
	.align		4
        /*000c*/ 	.byte	0x04, 0x0a
        /*000e*/ 	.short	(.L_746 - .L_745)
	.align		4
.L_745:
        /*0010*/ 	.word	index@(.nv.constant0._ZN5flash24flash_fwd_splitkv_kernelI23Flash_fwd_kernel_traitsILi192ELi64ELi64ELi4ELb0ELb0EN7cutlass10bfloat16_tE19Flash_kernel_traitsILi192ELi64ELi64ELi4ES3_EELb0ELb0ELb0ELb0ELb0ELb0ELb1ELb0EEEvNS_16Flash_fwd_paramsE)
        /*0014*/ 	.short	0x0160
        /*0016*/ 	.short	0x01d0


	//----- nvinfo : EIATTR_CBANK_PARAM_SIZE
	.align		4
.L_746:
        /*0018*/ 	.byte	0x03, 0x19
        /*001a*/ 	.short	0x01d0


	//----- nvinfo : EIATTR_KPARAM_INFO
	.align		4
        /*001c*/ 	.byte	0x04, 0x17
        /*001e*/ 	.short	(.L_748 - .L_747)
.L_747:
        /*0020*/ 	.word	0x00000000
        /*0024*/ 	.short	0x0000
        /*0026*/ 	.short	0x0000
        /*0028*/ 	.byte	0x00, 0xf0, 0x41, 0x07


	//----- nvinfo : EIATTR_MAXREG_COUNT
	.align		4
.L_748:
        /*002c*/ 	.byte	0x03, 0x1b
        /*002e*/ 	.short	0x00ff


	//----- nvinfo : EIATTR_NUM_BARRIERS
	.align		4
        /*0030*/ 	.byte	0x02, 0x4c
        /*0032*/ 	.byte	0x01
	.zero		1


	//----- nvinfo : EIATTR_MERCURY_ISA_VERSION
	.align		4
        /*0034*/ 	.byte	0x03, 0x5f
        /*0036*/ 	.short	0x0000


	//----- nvinfo : EIATTR_COOP_GROUP_MASK_REGIDS
	.align		4
        /*0038*/ 	.byte	0x04, 0x29
        /*003a*/ 	.short	(.L_750 - .L_749)


	//   ....[0]....
.L_749:
        /*003c*/ 	.word	0xffffffff


	//   ....[1]....
        /*0040*/ 	.word	0xffffffff


	//   ....[2]....
        /*0044*/ 	.word	0xffffffff


	//   ....[3]....
        /*0048*/ 	.word	0xffffffff


	//   ....[4]....
        /*004c*/ 	.word	0xffffffff


	//   ....[5]....
        /*0050*/ 	.word	0xffffffff


	//   ....[6]....
        /*0054*/ 	.word	0xffffffff


	//   ....[7]....
        /*0058*/ 	.word	0xffffffff


	//   ....[8]....
        /*005c*/ 	.word	0xffffffff


	//   ....[9]....
        /*0060*/ 	.word	0xffffffff


	//   ....[10]....
        /*0064*/ 	.word	0xffffffff


	//   ....[11]....
        /*0068*/ 	.word	0xffffffff


	//----- nvinfo : EIATTR_COOP_GROUP_INSTR_OFFSETS
	.align		4
.L_750:
        /*006c*/ 	.byte	0x04, 0x28
        /*006e*/ 	.short	(.L_752 - .L_751)


	//   ....[0]....
.L_751:
        /*0070*/ 	.word	0x00005630


	//   ....[1]....
        /*0074*/ 	.word	0x00005650


	//   ....[2]....
        /*0078*/ 	.word	0x000056f0


	//   ....[3]....
        /*007c*/ 	.word	0x00005700


	//   ....[4]....
        /*0080*/ 	.word	0x000087d0


	//   ....[5]....
        /*0084*/ 	.word	0x000087f0


	//   ....[6]....
        /*0088*/ 	.word	0x00008820


	//   ....[7]....
        /*008c*/ 	.word	0x00008830


	//   ....[8]....
        /*0090*/ 	.word	0x00009f20


	//   ....[9]....
        /*0094*/ 	.word	0x00009f60


	//   ....[10]....
        /*0098*/ 	.word	0x00009fd0


	//   ....[11]....
        /*009c*/ 	.word	0x00009ff0


	//----- nvinfo : EIATTR_EXIT_INSTR_OFFSETS
	.align		4
.L_752:
        /*00a0*/ 	.byte	0x04, 0x1c
        /*00a2*/ 	.short	(.L_754 - .L_753)


	//   ....[0]....
.L_753:
        /*00a4*/ 	.word	0x00000420


	//   ....[1]....
        /*00a8*/ 	.word	0x00000ef0


	//   ....[2]....
        /*00ac*/ 	.word	0x00000f20


	//   ....[3]....
        /*00b0*/ 	.word	0x0000b650


	//   ....[4]....
        /*00b4*/ 	.word	0x0000b6c0


	//   ....[5]....
        /*00b8*/ 	.word	0x0000b6e0


	//----- nvinfo : EIATTR_CTAIDZ_USED
	.align		4
.L_754:
        /*00bc*/ 	.byte	0x01, 0x04
	.zero		2


	//----- nvinfo : EIATTR_CRS_STACK_SIZE
	.align		4
        /*00c0*/ 	.byte	0x04, 0x1e
        /*00c2*/ 	.short	(.L_756 - .L_755)
.L_755:
        /*00c4*/ 	.word	0x00000000
.L_756:


//--------------------- .nv.info._ZN5flash24flash_fwd_splitkv_kernelI23Flash_fwd_kernel_traitsILi192ELi64ELi64ELi4ELb0ELb0EN7cutlass10bfloat16_tE19Flash_kernel_traitsILi192ELi64ELi64ELi4ES3_EELb0ELb0ELb0ELb0ELb0ELb1ELb1ELb0EEEvNS_16Flash_fwd_paramsE --------------------------
	.section	.nv.info._ZN5flash24flash_fwd_splitkv_kernelI23Flash_fwd_kernel_traitsILi192ELi64ELi64ELi4ELb0ELb0EN7cutlass10bfloat16_tE19Flash_kernel_traitsILi192ELi64ELi64ELi4ES3_EELb0ELb0ELb0ELb0ELb0ELb1ELb1ELb0EEEvNS_16Flash_fwd_paramsE,"",@"SHT_CUDA_INFO"
	.sectionflags	@""
	.align	4


	//----- nvinfo : EIATTR_CUDA_API_VERSION
	.align		4
        /*0000*/ 	.byte	0x04, 0x37
        /*0002*/ 	.short	(.L_758 - .L_757)
.L_757:
        /*0004*/ 	.word	0x00000082


	//----- nvinfo : EIATTR_SW2861232_WAR
	.align		4
.L_758:
        /*0008*/ 	.byte	0x01, 0x35
	.zero		2


	//----- nvinfo : EIATTR_PARAM_CBANK
	.align		4
        /*000c*/ 	.byte	0x04, 0x0a
        /*000e*/ 	.short	(.L_760 - .L_759)
	.align		4
.L_759:
        /*0010*/ 	.word	index@(.nv.constant0._ZN5flash24flash_fwd_splitkv_kernelI23Flash_fwd_kernel_traitsILi192ELi64ELi64ELi4ELb0ELb0EN7cutlass10bfloat16_tE19Flash_kernel_traitsILi192ELi64ELi64ELi4ES3_EELb0ELb0ELb0ELb0ELb0ELb1ELb1ELb0EEEvNS_16Flash_fwd_paramsE)
        /*0014*/ 	.short	0x0160
        /*0016*/ 	.short	0x01d0


	//----- nvinfo : EIATTR_CBANK_PARAM_SIZE
	.align		4
.L_760:
        /*0018*/ 	.byte	0x03, 0x19
        /*001a*/ 	.short	0x01d0


	//----- nvinfo : EIATTR_KPARAM_INFO
	.align		4
        /*001c*/ 	.byte	0x04, 0x17
        /*001e*/ 	.short	(.L_762 - .L_761)
.L_761:
        /*0020*/ 	.word	0x00000000
        /*0024*/ 	.short	0x0000
        /*0026*/ 	.short	0x0000
        /*0028*/ 	.byte	0x00, 0xf0, 0x41, 0x07


	//----- nvinfo : EIATTR_MAXREG_COUNT
	.align		4
.L_762:
        /*002c*/ 	.byte	0x03, 0x1b
        /*002e*/ 	.short	0x00ff


	//----- nvinfo : EIATTR_NUM_BARRIERS
	.align		4
        /*0030*/ 	.byte	0x02, 0x4c
        /*0032*/ 	.byte	0x01
	.zero		1


	//----- nvinfo : EIATTR_MERCURY_ISA_VERSION
	.align		4
        /*0034*/ 	.byte	0x03, 0x5f
        /*0036*/ 	.short	0x0000


	//----- nvinfo : EIATTR_COOP_GROUP_MASK_REGIDS
	.align		4
        /*0038*/ 	.byte	0x04, 0x29
        /*003a*/ 	.short	(.L_764 - .L_763)


	//   ....[0]....
.L_763:
        /*003c*/ 	.word	0xffffffff


	//   ....[1]....
        /*0040*/ 	.word	0xffffffff


	//   ....[2]....
        /*0044*/ 	.word	0xffffffff


	//   ....[3]....
        /*0048*/ 	.word	0xffffffff


	//   ....[4]....
        /*004c*/ 	.word	0xffffffff


	//   ....[5]....
        /*0050*/ 	.word	0xffffffff


	//   ....[6]....
        /*0054*/ 	.word	0xffffffff


	//   ....[7]....
        /*0058*/ 	.word	0xffffffff


	//   ....[8]....
        /*005c*/ 	.word	0xffffffff


	//   ....[9]....
        /*0060*/ 	.word	0xffffffff


	//   ....[10]....
        /*0064*/ 	.word	0xffffffff


	//   ....[11]....
        /*0068*/ 	.word	0xffffffff


	//----- nvinfo : EIATTR_COOP_GROUP_INSTR_OFFSETS
	.align		4
.L_764:
        /*006c*/ 	.byte	0x04, 0x28
        /*006e*/ 	.short	(.L_766 - .L_765)


	//   ....[0]....
.L_765:
        /*0070*/ 	.word	0x00005a30


	//   ....[1]....
        /*0074*/ 	.word	0x00005a50


	//   ....[2]....
        /*0078*/ 	.word	0x00005af0


	//   ....[3]....
        /*007c*/ 	.word	0x00005b00


	//   ....[4]....
        /*0080*/ 	.word	0x00009000


	//   ....[5]....
        /*0084*/ 	.word	0x00009010


	//   ....[6]....
        /*0088*/ 	.word	0x00009040


	//   ....[7]....
        /*008c*/ 	.word	0x00009060


	//   ....[8]....
        /*0090*/ 	.word	0x0000a720


	//   ....[9]....
        /*0094*/ 	.word	0x0000a760


	//   ....[10]....
        /*0098*/ 	.word	0x0000a7d0


	//   ....[11]....
        /*009c*/ 	.word	0x0000a7f0


	//----- nvinfo : EIATTR_EXIT_INSTR_OFFSETS
	.align		4
.L_766:
        /*00a0*/ 	.byte	0x04, 0x1c
        /*00a2*/ 	.short	(.L_768 - .L_767)


	//   ....[0]....
.L_767:
        /*00a4*/ 	.word	0x00000420


	//   ....[1]....
        /*00a8*/ 	.word	0x00000ef0


	//   ....[2]....
        /*00ac*/ 	.word	0x00000f20


	//   ....[3]....
        /*00b0*/ 	.word	0x0000be50


	//   ....[4]....
        /*00b4*/ 	.word	0x0000bec0


	//   ....[5]....
        /*00b8*/ 	.word	0x0000bee0


	//----- nvinfo : EIATTR_CTAIDZ_USED
	.align		4
.L_768:
        /*00bc*/ 	.byte	0x01, 0x04
	.zero		2


	//----- nvinfo : EIATTR_CRS_STACK_SIZE
	.align		4
        /*00c0*/ 	.byte	0x04, 0x1e
        /*00c2*/ 	.short	(.L_770 - .L_769)
.L_769:
        /*00c4*/ 	.word	0x00000000
.L_770:


//--------------------- .nv.info._ZN5flash24flash_fwd_splitkv_kernelI23Flash_fwd_kernel_traitsILi192ELi64ELi64ELi4ELb0ELb0EN7cutlass10bfloat16_tE19Flash_kernel_traitsILi192ELi64ELi64ELi4ES3_EELb0ELb0ELb0ELb0ELb0ELb0ELb1ELb1EEEvNS_16Flash_fwd_paramsE --------------------------
	.section	.nv.info._ZN5flash24flash_fwd_splitkv_kernelI23Flash_fwd_kernel_traitsILi192ELi64ELi64ELi4ELb0ELb0EN7cutlass10bfloat16_tE19Flash_kernel_traitsILi192ELi64ELi64ELi4ES3_EELb0ELb0ELb0ELb0ELb0ELb0ELb1ELb1EEEvNS_16Flash_fwd_paramsE,"",@"SHT_CUDA_INFO"
	.sectionflags	@""
	.align	4


	//----- nvinfo : EIATTR_CUDA_API_VERSION
	.align		4
        /*0000*/ 	.byte	0x04, 0x37
        /*0002*/ 	.short	(.L_772 - .L_771)
.L_771:
        /*0004*/ 	.word	0x00000082


	//----- nvinfo : EIATTR_SW2861232_WAR
	.align		4
.L_772:
        /*0008*/ 	.byte	0x01, 0x35
	.zero		2


	//----- nvinfo : EIATTR_PARAM_CBANK
	.align		4
        /*000c*/ 	.byte	0x04, 0x0a
        /*000e*/ 	.short	(.L_774 - .L_773)
	.align		4
.L_773:
        /*0010*/ 	.word	index@(.nv.constant0._ZN5flash24flash_fwd_splitkv_kernelI23Flash_fwd_kernel_traitsILi192ELi64ELi64ELi4ELb0ELb0EN7cutlass10bfloat16_tE19Flash_kernel_traitsILi192ELi64ELi64ELi4ES3_EELb0ELb0ELb0ELb0ELb0ELb0ELb1ELb1EEEvNS_16Flash_fwd_paramsE)
        /*0014*/ 	.short	0x0160
        /*0016*/ 	.short	0x01d0


	//----- nvinfo : EIATTR_CBANK_PARAM_SIZE
	.align		4
.L_774:
        /*0018*/ 	.byte	0x03, 0x19
        /*001a*/ 	.short	0x01d0


	//----- nvinfo : EIATTR_KPARAM_INFO
	.align		4
        /*001c*/ 	.byte	0x04, 0x17
        /*001e*/ 	.short	(.L_776 - .L_775)
.L_775:
        /*0020*/ 	.word	0x00000000
        /*0024*/ 	.short	0x0000
        /*0026*/ 	.short	0x0000
        /*0028*/ 	.byte	0x00, 0xf0, 0x41, 0x07


	//----- nvinfo : EIATTR_MAXREG_COUNT
	.align		4
.L_776:
        /*002c*/ 	.byte	0x03, 0x1b
        /*002e*/ 	.short	0x00ff


	//----- nvinfo : EIATTR_NUM_BARRIERS
	.align		4
        /*0030*/ 	.byte	0x02, 0x4c
        /*0032*/ 	.byte	0x01
	.zero		1


	//----- nvinfo : EIATTR_MERCURY_ISA_VERSION
	.align		4
        /*0034*/ 	.byte	0x03, 0x5f
        /*0036*/ 	.short	0x0000


	//----- nvinfo : EIATTR_COOP_GROUP_MASK_REGIDS
	.align		4
        /*0038*/ 	.byte	0x04, 0x29
        /*003a*/ 	.short	(.L_778 - .L_777)


	//   ....[0]....
.L_777:
        /*003c*/ 	.word	0xffffffff


	//   ....[1]....
        /*0040*/ 	.word	0xffffffff


	//   ....[2]....
        /*0044*/ 	.word	0xffffffff


	//   ....[3]....
        /*0048*/ 	.word	0xffffffff


	//   ....[4]....
        /*004c*/ 	.word	0xffffffff


	//   ....[5]....
        /*0050*/ 	.word	0xffffffff


	//   ....[6]....
        /*0054*/ 	.word	0xffffffff


	//   ....[7]....
        /*0058*/ 	.word	0xffffffff


	//   ....[8]....
        /*005c*/ 	.word	0xffffffff


	//   ....[9]....
        /*0060*/ 	.word	0xffffffff


	//   ....[10]....
        /*0064*/ 	.word	0xffffffff


	//   ....[11]....
        /*0068*/ 	.word	0xffffffff


	//   ....[12]....
        /*006c*/ 	.word	0xffffffff


	//   ....[13]....
        /*0070*/ 	.word	0xffffffff


	//   ....[14]....
        /*0074*/ 	.word	0xffffffff


	//   ....[15]....
        /*0078*/ 	.word	0xffffffff


	//----- nvinfo : EIATTR_COOP_GROUP_INSTR_OFFSETS
	.align		4
.L_778:
        /*007c*/ 	.byte	0x04, 0x28
        /*007e*/ 	.short	(.L_780 - .L_779)


	//   ....[0]....
.L_779:
        /*0080*/ 	.word	0x00015870


	//   ....[1]....
        /*0084*/ 	.word	0x000158e0


	//   ....[2]....
        /*0088*/ 	.word	0x00015900


	//   ....[3]....
        /*008c*/ 	.word	0x00015920


	//   ....[4]....
        /*0090*/ 	.word	0x00018b90


	//   ....[5]....
        /*0094*/ 	.word	0x00018bb0


	//   ....[6]....
        /*0098*/ 	.word	0x00018bd0


	//   ....[7]....
        /*009c*/ 	.word	0x00018bf0


	//   ....[8]....
        /*00a0*/ 	.word	0x0001a390


	//   ....[9]....
        /*00a4*/ 	.word	0x0001a3c0


	//   ....[10]....
        /*00a8*/ 	.word	0x0001a3d0


	//   ....[11]....
        /*00ac*/ 	.word	0x0001a400


	//   ....[12]....
        /*00b0*/ 	.word	0x0001bca0


	//   ....[13]....
        /*00b4*/ 	.word	0x0001bce0


	//   ....[14]....
        /*00b8*/ 	.word	0x0001bd30


	//   ....[15]....
        /*00bc*/ 	.word	0x0001bd80


	//----- nvinfo : EIATTR_EXIT_INSTR_OFFSETS
	.align		4
.L_780:
        /*00c0*/ 	.byte	0x04, 0x1c
        /*00c2*/ 	.short	(.L_782 - .L_781)


	//   ....[0]....
.L_781:
        /*00c4*/ 	.word	0x000001f0


	//----- nvinfo : EIATTR_CTAIDZ_USED
	.align		4
.L_782:
        /*00c8*/ 	.byte	0x01, 0x04
	.zero		2


	//----- nvinfo : EIATTR_CRS_STACK_SIZE
	.align		4
        /*00cc*/ 	.byte	0x04, 0x1e
        /*00ce*/ 	.short	(.L_784 - .L_783)
.L_783:
        /*00d0*/ 	.word	0x00000000
.L_784:


//--------------------- .nv.info._ZN5flash24flash_fwd_splitkv_kernelI23Flash_fwd_kernel_traitsILi192ELi64ELi64ELi4ELb0ELb0EN7cutlass10bfloat16_tE19Flash_kernel_traitsILi192ELi64ELi64ELi4ES3_EELb0ELb0ELb0ELb0ELb0ELb1ELb1ELb1EEEvNS_16Flash_fwd_paramsE --------------------------
	.section	.nv.info._ZN5flash24flash_fwd_splitkv_kernelI23Flash_fwd_kernel_traitsILi192ELi64ELi64ELi4ELb0ELb0EN7cutlass10bfloat16_tE19Flash_kernel_traitsILi192ELi64ELi64ELi4ES3_EELb0ELb0ELb0ELb0ELb0ELb1ELb1ELb1EEEvNS_16Flash_fwd_paramsE,"",@"SHT_CUDA_INFO"
	.sectionflags	@""
	.align	4


	//----- nvinfo : EIATTR_CUDA_API_VERSION
	.align		4
        /*0000*/ 	.byte	0x04, 0x37
        /*0002*/ 	.short	(.L_786 - .L_785)
.L_785:
        /*0004*/ 	.word	0x00000082


	//----- nvinfo : EIATTR_SW2861232_WAR
	.align		4
.L_786:
        /*0008*/ 	.byte	0x01, 0x35
	.zero		2


	//----- nvinfo : EIATTR_PARAM_CBANK
	.align		4
        /*000c*/ 	.byte	0x04, 0x0a
        /*000e*/ 	.short	(.L_788 - .L_787)
	.align		4
.L_787:
        /*0010*/ 	.word	index@(.nv.constant0._ZN5flash24flash_fwd_splitkv_kernelI23Flash_fwd_kernel_traitsILi192ELi64ELi64ELi4ELb0ELb0EN7cutlass10bfloat16_tE19Flash_kernel_traitsILi192ELi64ELi64ELi4ES3_EELb0ELb0ELb0ELb0ELb0ELb1ELb1ELb1EEEvNS_16Flash_fwd_paramsE)
        /*0014*/ 	.short	0x0160
        /*0016*/ 	.short	0x01d0


	//----- nvinfo : EIATTR_CBANK_PARAM_SIZE
	.align		4
.L_788:
        /*0018*/ 	.byte	0x03, 0x19
        /*001a*/ 	.short	0x01d0


	//----- nvinfo : EIATTR_KPARAM_INFO
	.align		4
        /*001c*/ 	.byte	0x04, 0x17
        /*001e*/ 	.short	(.L_790 - .L_789)
.L_789:
        /*0020*/ 	.word	0x00000000
        /*0024*/ 	.short	0x0000
        /*0026*/ 	.short	0x0000
        /*0028*/ 	.byte	0x00, 0xf0, 0x41, 0x07


	//----- nvinfo : EIATTR_MAXREG_COUNT
	.align		4
.L_790:
        /*002c*/ 	.byte	0x03, 0x1b
        /*002e*/ 	.short	0x00ff


	//----- nvinfo : EIATTR_NUM_BARRIERS
	.align		4
        /*0030*/ 	.byte	0x02, 0x4c
        /*0032*/ 	.byte	0x01
	.zero		1


	//----- nvinfo : EIATTR_MERCURY_ISA_VERSION
	.align		4
        /*0034*/ 	.byte	0x03, 0x5f
        /*0036*/ 	.short	0x0000


	//----- nvinfo : EIATTR_COOP_GROUP_MASK_REGIDS
	.align		4
        /*0038*/ 	.byte	0x04, 0x29
        /*003a*/ 	.short	(.L_792 - .L_791)


	//   ....[0]....
.L_791:
        /*003c*/ 	.word	0xffffffff


	//   ....[1]....
        /*0040*/ 	.word	0xffffffff


	//   ....[2]....
        /*0044*/ 	.word	0xffffffff


	//   ....[3]....
        /*0048*/ 	.word	0xffffffff


	//   ....[4]....
        /*004c*/ 	.word	0xffffffff


	//   ....[5]....
        /*0050*/ 	.word	0xffffffff


	//   ....[6]....
        /*0054*/ 	.word	0xffffffff


	//   ....[7]....
        /*0058*/ 	.word	0xffffffff


	//   ....[8]....
        /*005c*/ 	.word	0xffffffff


	//   ....[9]....
        /*0060*/ 	.word	0xffffffff


	//   ....[10]....
        /*0064*/ 	.word	0xffffffff


	//   ....[11]....
        /*0068*/ 	.word	0xffffffff


	//   ....[12]....
        /*006c*/ 	.word	0xffffffff


	//   ....[13]....
        /*0070*/ 	.word	0xffffffff


	//   ....[14]....
        /*0074*/ 	.word	0xffffffff


	//   ....[15]....
        /*0078*/ 	.word	0xffffffff


	//----- nvinfo : EIATTR_COOP_GROUP_INSTR_OFFSETS
	.align		4
.L_792:
        /*007c*/ 	.byte	0x04, 0x28
        /*007e*/ 	.short	(.L_794 - .L_793)


	//   ....[0]....
.L_793:
        /*0080*/ 	.word	0x00015c40


	//   ....[1]....
        /*0084*/ 	.word	0x00015c90


	//   ....[2]....
        /*0088*/ 	.word	0x00015cb0


	//   ....[3]....
        /*008c*/ 	.word	0x00015cd0


	//   ....[4]....
        /*0090*/ 	.word	0x00019250


	//   ....[5]....
        /*0094*/ 	.word	0x00019270


	//   ....[6]....
        /*0098*/ 	.word	0x00019290


	//   ....[7]....
        /*009c*/ 	.word	0x000192b0


	//   ....[8]....
        /*00a0*/ 	.word	0x0001aa30


	//   ....[9]....
        /*00a4*/ 	.word	0x0001aa60


	//   ....[10]....
        /*00a8*/ 	.word	0x0001aa70


	//   ....[11]....
        /*00ac*/ 	.word	0x0001aaa0


	//   ....[12]....
        /*00b0*/ 	.word	0x0001c340


	//   ....[13]....
        /*00b4*/ 	.word	0x0001c380


	//   ....[14]....
        /*00b8*/ 	.word	0x0001c3d0


	//   ....[15]....
        /*00bc*/ 	.word	0x0001c420


	//----- nvinfo : EIATTR_EXIT_INSTR_OFFSETS
	.align		4
.L_794:
        /*00c0*/ 	.byte	0x04, 0x1c
        /*00c2*/ 	.short	(.L_796 - .L_795)


	//   ....[0]....
.L_795:
        /*00c4*/ 	.word	0x000001f0


	//----- nvinfo : EIATTR_CTAIDZ_USED
	.align		4
.L_796:
        /*00c8*/ 	.byte	0x01, 0x04
	.zero		2


	//----- nvinfo : EIATTR_CRS_STACK_SIZE
	.align		4
        /*00cc*/ 	.byte	0x04, 0x1e
        /*00ce*/ 	.short	(.L_798 - .L_797)
.L_797:
        /*00d0*/ 	.word	0x00000000
.L_798:


//--------------------- .nv.info._ZN5flash24flash_fwd_splitkv_kernelI23Flash_fwd_kernel_traitsILi192ELi64ELi64ELi4ELb0ELb0EN7cutlass10bfloat16_tE19Flash_kernel_traitsILi192ELi64ELi64ELi4ES3_EELb0ELb1ELb0ELb0ELb0ELb0ELb0ELb0EEEvNS_16Flash_fwd_paramsE --------------------------
	.section	.nv.info._ZN5flash24flash_fwd_splitkv_kernelI23Flash_fwd_kernel_traitsILi192ELi64ELi64ELi4ELb0ELb0EN7cutlass10bfloat16_tE19Flash_kernel_traitsILi192ELi64ELi64ELi4ES3_EELb0ELb1ELb0ELb0ELb0ELb0ELb0ELb0EEEvNS_16Flash_fwd_paramsE,"",@"SHT_CUDA_INFO"
	.sectionflags	@""
	.align	4


	//----- nvinfo : EIATTR_CUDA_API_VERSION
	.align		4
        /*0000*/ 	.byte	0x04, 0x37
        /*0002*/ 	.short	(.L_800 - .L_799)
.L_799:
        /*0004*/ 	.word	0x00000082


	//----- nvinfo : EIATTR_SW2861232_WAR
	.align		4
.L_800:
        /*0008*/ 	.byte	0x01, 0x35
	.zero		2


	//----- nvinfo : EIATTR_PARAM_CBANK
	.align		4
        /*000c*/ 	.byte	0x04, 0x0a
        /*000e*/ 	.short	(.L_802 - .L_801)
	.align		4
.L_801:
        /*0010*/ 	.word	index@(.nv.constant0._ZN5flash24flash_fwd_splitkv_kernelI23Flash_fwd_kernel_traitsILi192ELi64ELi64ELi4ELb0ELb0EN7cutlass10bfloat16_tE19Flash_kernel_traitsILi192ELi64ELi64ELi4ES3_EELb0ELb1ELb0ELb0ELb0ELb0ELb0ELb0EEEvNS_16Flash_fwd_paramsE)
        /*0014*/ 	.short	0x0160
        /*0016*/ 	.short	0x01d0


	//----- nvinfo : EIATTR_CBANK_PARAM_SIZE
	.align		4
.L_802:
        /*0018*/ 	.byte	0x03, 0x19
        /*001a*/ 	.short	0x01d0


	//----- nvinfo : EIATTR_KPARAM_INFO
	.align		4
        /*001c*/ 	.byte	0x04, 0x17
        /*001e*/ 	.short	(.L_804 - .L_803)
.L_803:
        /*0020*/ 	.word	0x00000000
        /*0024*/ 	.short	0x0000
        /*0026*/ 	.short	0x0000
        /*0028*/ 	.byte	0x00, 0xf0, 0x41, 0x07


	//----- nvinfo : EIATTR_MAXREG_COUNT
	.align		4
.L_804:
        /*002c*/ 	.byte	0x03, 0x1b
        /*002e*/ 	.short	0x00ff


	//----- nvinfo : EIATTR_NUM_BARRIERS
	.align		4
        /*0030*/ 	.byte	0x02, 0x4c
        /*0032*/ 	.byte	0x01
	.zero		1


	//----- nvinfo : EIATTR_MERCURY_ISA_VERSION
	.align		4
        /*0034*/ 	.byte	0x03, 0x5f
        /*0036*/ 	.short	0x0000


	//----- nvinfo : EIATTR_COOP_GROUP_MASK_REGIDS
	.align		4
        /*0038*/ 	.byte	0x04, 0x29
        /*003a*/ 	.short	(.L_806 - .L_805)


	//   ....[0]....
.L_805:
        /*003c*/ 	.word	0xffffffff


	//   ....[1]....
        /*0040*/ 	.word	0xffffffff


	//   ....[2]....
        /*0044*/ 	.word	0xffffffff


	//   ....[3]....
        /*0048*/ 	.word	0xffffffff


	//   ....[4]....
        /*004c*/ 	.word	0xffffffff


	//   ....[5]....
        /*0050*/ 	.word	0xffffffff


	//   ....[6]....
        /*0054*/ 	.word	0xffffffff


	//   ....[7]....
        /*0058*/ 	.word	0xffffffff


	//   ....[8]....
        /*005c*/ 	.word	0xffffffff


	//   ....[9]....
        /*0060*/ 	.word	0xffffffff


	//   ....[10]....
        /*0064*/ 	.word	0xffffffff


	//   ....[11]....
        /*0068*/ 	.word	0xffffffff


	//   ....[12]....
        /*006c*/ 	.word	0xffffffff


	//   ....[13]....
        /*0070*/ 	.word	0xffffffff


	//   ....[14]....
        /*0074*/ 	.word	0xffffffff


	//   ....[15]....
        /*0078*/ 	.word	0xffffffff


	//----- nvinfo : EIATTR_COOP_GROUP_INSTR_OFFSETS
	.align		4
.L_806:
        /*007c*/ 	.byte	0x04, 0x28
        /*007e*/ 	.short	(.L_808 - .L_807)


	//   ....[0]....
.L_807:
        /*0080*/ 	.word	0x000060a0


	//   ....[1]....
        /*0084*/ 	.word	0x000060c0


	//   ....[2]....
        /*0088*/ 	.word	0x000060f0


	//   ....[3]....
        /*008c*/ 	.word	0x00006110


	//   ....[4]....
        /*0090*/ 	.word	0x00009d40


	//   ....[5]....
        /*0094*/ 	.word	0x00009d50


	//   ....[6]....
        /*0098*/ 	.word	0x00009d80


	//   ....[7]....
        /*009c*/ 	.word	0x00009d90


	//   ....[8]....
        /*00a0*/ 	.word	0x0000df30


	//   ....[9]....
        /*00a4*/ 	.word	0x0000df50


	//   ....[10]....
        /*00a8*/ 	.word	0x0000df80


	//   ....[11]....
        /*00ac*/ 	.word	0x0000df90


	//   ....[12]....
        /*00b0*/ 	.word	0x0000f6b0


	//   ....[13]....
        /*00b4*/ 	.word	0x0000f6f0


	//   ....[14]....
        /*00b8*/ 	.word	0x0000f7d0


	//   ....[15]....
        /*00bc*/ 	.word	0x0000f800


	//----- nvinfo : EIATTR_EXIT_INSTR_OFFSETS
	.align		4
.L_808:
        /*00c0*/ 	.byte	0x04, 0x1c
        /*00c2*/ 	.short	(.L_810 - .L_809)


	//   ....[0]....
.L_809:
        /*00c4*/ 	.word	0x000004c0


	//   ....[1]....
        /*00c8*/ 	.word	0x00000f50


	//   ....[2]....
        /*00cc*/ 	.word	0x00000f80


	//   ....[3]....
        /*00d0*/ 	.word	0x00010fb0


	//   ....[4]....
        /*00d4*/ 	.word	0x000110a0


	//   ....[5]....
        /*00d8*/ 	.word	0x000110c0


	//----- nvinfo : EIATTR_CTAIDZ_USED
	.align		4
.L_810:
        /*00dc*/ 	.byte	0x01, 0x04
	.zero		2


	//----- nvinfo : EIATTR_CRS_STACK_SIZE
	.align		4
        /*00e0*/ 	.byte	0x04, 0x1e
        /*00e2*/ 	.short	(.L_812 - .L_811)
.L_811:
        /*00e4*/ 	.word	0x00000000
.L_812:


//--------------------- .nv.info._ZN5flash24flash_fwd_splitkv_kernelI23Flash_fwd_kernel_traitsILi192ELi64ELi64ELi4ELb0ELb0EN7cutlass10bfloat16_tE19Flash_kernel_traitsILi192ELi64ELi64ELi4ES3_EELb0ELb1ELb0ELb0ELb0ELb1ELb0ELb0EEEvNS_16Flash_fwd_paramsE --------------------------
	.section	.nv.info._ZN5flash24flash_fwd_splitkv_kernelI23Flash_fwd_kernel_traitsILi192ELi64ELi64ELi4ELb0ELb0EN7cutlass10bfloat16_tE19Flash_kernel_traitsILi192ELi64ELi64ELi4ES3_EELb0ELb1ELb0ELb0ELb0ELb1ELb0ELb0EEEvNS_16Flash_fwd_paramsE,"",@"SHT_CUDA_INFO"
	.sectionflags	@""
	.align	4


	//----- nvinfo : EIATTR_CUDA_API_VERSION
	.align		4
        /*0000*/ 	.byte	0x04, 0x37
        /*0002*/ 	.short	(.L_814 - .L_813)
.L_813:
        /*0004*/ 	.word	0x00000082


	//----- nvinfo : EIATTR_SW2861232_WAR
	.align		4
.L_814:
        /*0008*/ 	.byte	0x01, 0x35
	.zero		2


	//----- nvinfo : EIATTR_PARAM_CBANK
	.align		4
        /*000c*/ 	.byte	0x04, 0x0a
        /*000e*/ 	.short	(.L_816 - .L_815)
	.align		4
.L_815:
        /*0010*/ 	.word	index@(.nv.constant0._ZN5flash24flash_fwd_splitkv_kernelI23Flash_fwd_kernel_traitsILi192ELi64ELi64ELi4ELb0ELb0EN7cutlass10bfloat16_tE19Flash_kernel_traitsILi192ELi64ELi64ELi4ES3_EELb0ELb1ELb0ELb0ELb0ELb1ELb0ELb0EEEvNS_16Flash_fwd_paramsE)
        /*0014*/ 	.short	0x0160
        /*0016*/ 	.short	0x01d0


	//----- nvinfo : EIATTR_CBANK_PARAM_SIZE
	.align		4
.L_816:
        /*0018*/ 	.byte	0x03, 0x19
        /*001a*/ 	.short	0x01d0


	//----- nvinfo : EIATTR_KPARAM_INFO
	.align		4
        /*001c*/ 	.byte	0x04, 0x17
        /*001e*/ 	.short	(.L_818 - .L_817)
.L_817:
        /*0020*/ 	.word	0x00000000
        /*0024*/ 	.short	0x0000
        /*0026*/ 	.short	0x0000
        /*0028*/ 	.byte	0x00, 0xf0, 0x41, 0x07


	//----- nvinfo : EIATTR_MAXREG_COUNT
	.align		4
.L_818:
        /*002c*/ 	.byte	0x03, 0x1b
        /*002e*/ 	.short	0x00ff


	//----- nvinfo : EIATTR_NUM_BARRIERS
	.align		4
        /*0030*/ 	.byte	0x02, 0x4c
        /*0032*/ 	.byte	0x01
	.zero		1


	//----- nvinfo : EIATTR_MERCURY_ISA_VERSION
	.align		4
        /*0034*/ 	.byte	0x03, 0x5f
        /*0036*/ 	.short	0x0000


	//----- nvinfo : EIATTR_COOP_GROUP_MASK_REGIDS
	.align		4
        /*0038*/ 	.byte	0x04, 0x29
        /*003a*/ 	.short	(.L_820 - .L_819)


	//   ....[0]....
.L_819:
        /*003c*/ 	.word	0xffffffff


	//   ....[1]....
        /*0040*/ 	.word	0xffffffff


	//   ....[2]....
        /*0044*/ 	.word	0xffffffff


	//   ....[3]....
        /*0048*/ 	.word	0xffffffff


	//   ....[4]....
        /*004c*/ 	.word	0xffffffff


	//   ....[5]....
        /*0050*/ 	.word	0xffffffff


	//   ....[6]....
        /*0054*/ 	.word	0xffffffff


	//   ....[7]....
        /*0058*/ 	.word	0xffffffff


	//   ....[8]....
        /*005c*/ 	.word	0xffffffff


	//   ....[9]....
        /*0060*/ 	.word	0xffffffff


	//   ....[10]....
        /*0064*/ 	.word	0xffffffff


	//   ....[11]....
        /*0068*/ 	.word	0xffffffff


	//   ....[12]....
        /*006c*/ 	.word	0xffffffff


	//   ....[13]....
        /*0070*/ 	.word	0xffffffff


	//   ....[14]....
        /*0074*/ 	.word	0xffffffff


	//   ....[15]....
        /*0078*/ 	.word	0xffffffff


	//----- nvinfo : EIATTR_COOP_GROUP_INSTR_OFFSETS
	.align		4
.L_820:
        /*007c*/ 	.byte	0x04, 0x28
        /*007e*/ 	.short	(.L_822 - .L_821)


	//   ....[0]....
.L_821:
        /*0080*/ 	.word	0x000064a0


	//   ....[1]....
        /*0084*/ 	.word	0x000064c0


	//   ....[2]....
        /*0088*/ 	.word	0x000064e0


	//   ....[3]....
        /*008c*/ 	.word	0x00006500


	//   ....[4]....
        /*0090*/ 	.word	0x0000a540


	//   ....[5]....
        /*0094*/ 	.word	0x0000a550


	//   ....[6]....
        /*0098*/ 	.word	0x0000a580


	//   ....[7]....
        /*009c*/ 	.word	0x0000a590


	//   ....[8]....
        /*00a0*/ 	.word	0x0000eb20


	//   ....[9]....
        /*00a4*/ 	.word	0x0000eb40


	//   ....[10]....
        /*00a8*/ 	.word	0x0000eb80


	//   ....[11]....
        /*00ac*/ 	.word	0x0000eb90


	//   ....[12]....
        /*00b0*/ 	.word	0x000102b0


	//   ....[13]....
        /*00b4*/ 	.word	0x000102f0


	//   ....[14]....
        /*00b8*/ 	.word	0x000103d0


	//   ....[15]....
        /*00bc*/ 	.word	0x00010400


	//----- nvinfo : EIATTR_EXIT_INSTR_OFFSETS
	.align		4
.L_822:
        /*00c0*/ 	.byte	0x04, 0x1c
        /*00c2*/ 	.short	(.L_824 - .L_823)


	//   ....[0]....
.L_823:
        /*00c4*/ 	.word	0x000004c0


	//   ....[1]....
        /*00c8*/ 	.word	0x00000f50


	//   ....[2]....
        /*00cc*/ 	.word	0x00000f80


	//   ....[3]....
        /*00d0*/ 	.word	0x00011bb0


	//   ....[4]....
        /*00d4*/ 	.word	0x00011ca0


	//   ....[5]....
        /*00d8*/ 	.word	0x00011cc0


	//----- nvinfo : EIATTR_CTAIDZ_USED
	.align		4
.L_824:
        /*00dc*/ 	.byte	0x01, 0x04
	.zero		2


	//----- nvinfo : EIATTR_CRS_STACK_SIZE
	.align		4
        /*00e0*/ 	.byte	0x04, 0x1e
        /*00e2*/ 	.short	(.L_826 - .L_825)
.L_825:
        /*00e4*/ 	.word	0x00000000
.L_826:


//--------------------- .nv.info._ZN5flash24flash_fwd_splitkv_kernelI23Flash_fwd_kernel_traitsILi192ELi64ELi64ELi4ELb0ELb0EN7cutlass10bfloat16_tE19Flash_kernel_traitsILi192ELi64ELi64ELi4ES3_EELb0ELb1ELb0ELb0ELb0ELb0ELb0ELb1EEEvNS_16Flash_fwd_paramsE --------------------------
	.section	.nv.info._ZN5flash24flash_fwd_splitkv_kernelI23Flash_fwd_kernel_traitsILi192ELi64ELi64ELi4ELb0ELb0EN7cutlass10bfloat16_tE19Flash_kernel_traitsILi192ELi64ELi64ELi4ES3_EELb0ELb1ELb0ELb0ELb0ELb0ELb0ELb1EEEvNS_16Flash_fwd_paramsE,"",@"SHT_CUDA_INFO"
	.sectionflags	@""
	.align	4


	//----- nvinfo : EIATTR_CUDA_API_VERSION
	.align		4
        /*0000*/ 	.byte	0x04, 0x37
        /*0002*/ 	.short	(.L_828 - .L_827)
.L_827:
        /*0004*/ 	.word	0x00000082


	//----- nvinfo : EIATTR_SW2861232_WAR
	.align		4
.L_828:
        /*0008*/ 	.byte	0x01, 0x35
	.zero		2


	//----- nvinfo : EIATTR_PARAM_CBANK
	.align		4
        /*000c*/ 	.byte	0x04, 0x0a
        /*000e*/ 	.short	(.L_830 - .L_829)
	.align		4
.L_829:
        /*0010*/ 	.word	index@(.nv.constant0._ZN5flash24flash_fwd_splitkv_kernelI23Flash_fwd_kernel_traitsILi192ELi64ELi64ELi4ELb0ELb0EN7cutlass10bfloat16_tE19Flash_kernel_traitsILi192ELi64ELi64ELi4ES3_EELb0ELb1ELb0ELb0ELb0ELb0ELb0ELb1EEEvNS_16Flash_fwd_paramsE)
        /*0014*/ 	.short	0x0160
        /*0016*/ 	.short	0x01d0


	//----- nvinfo : EIATTR_CBANK_PARAM_SIZE
	.align		4
.L_830:
        /*0018*/ 	.byte	0x03, 0x19
        /*001a*/ 	.short	0x01d0


	//----- nvinfo : EIATTR_KPARAM_INFO
	.align		4
        /*001c*/ 	.byte	0x04, 0x17
        /*001e*/ 	.short	(.L_832 - .L_831)
.L_831:
        /*0020*/ 	.word	0x00000000
        /*0024*/ 	.short	0x0000
        /*0026*/ 	.short	0x0000
        /*0028*/ 	.byte	0x00, 0xf0, 0x41, 0x07


	//----- nvinfo : EIATTR_MAXREG_COUNT
	.align		4
.L_832:
        /*002c*/ 	.byte	0x03, 0x1b
        /*002e*/ 	.short	0x00ff


	//----- nvinfo : EIATTR_NUM_BARRIERS
	.align		4
        /*0030*/ 	.byte	0x02, 0x4c
        /*0032*/ 	.byte	0x01
	.zero		1


	//----- nvinfo : EIATTR_MERCURY_ISA_VERSION
	.align		4
        /*0034*/ 	.byte	0x03, 0x5f
        /*0036*/ 	.short	0x0000


	//----- nvinfo : EIATTR_COOP_GROUP_MASK_REGIDS
	.align		4
        /*0038*/ 	.byte	0x04, 0x29
        /*003a*/ 	.short	(.L_834 - .L_833)


	//   ....[0]....
.L_833:
        /*003c*/ 	.word	0xffffffff


	//   ....[1]....
        /*0040*/ 	.word	0xffffffff


	//   ....[2]....
        /*0044*/ 	.word	0xffffffff


	//   ....[3]....
        /*0048*/ 	.word	0xffffffff


	//   ....[4]....
        /*004c*/ 	.word	0xffffffff


	//   ....[5]....
        /*0050*/ 	.word	0xffffffff


	//   ....[6]....
        /*0054*/ 	.word	0xffffffff


	//   ....[7]....
        /*0058*/ 	.word	0xffffffff


	//   ....[8]....
        /*005c*/ 	.word	0xffffffff


	//   ....[9]....
        /*0060*/ 	.word	0xffffffff


	//   ....[10]....
        /*0064*/ 	.word	0xffffffff


	//   ....[11]....
        /*0068*/ 	.word	0xffffffff


	//   ....[12]....
        /*006c*/ 	.word	0xffffffff


	//   ....[13]....
        /*0070*/ 	.word	0xffffffff


	//   ....[14]....
        /*0074*/ 	.word	0xffffffff


	//   ....[15]....
        /*0078*/ 	.word	0xffffffff


	//   ....[16]....
        /*007c*/ 	.word	0xffffffff


	//   ....[17]....
        /*0080*/ 	.word	0xffffffff


	//   ....[18]....
        /*0084*/ 	.word	0xffffffff


	//   ....[19]....
        /*0088*/ 	.word	0xffffffff


	//----- nvinfo : EIATTR_COOP_GROUP_INSTR_OFFSETS
	.align		4
.L_834:
        /*008c*/ 	.byte	0x04, 0x28
        /*008e*/ 	.short	(.L_836 - .L_835)


	//   ....[0]....
.L_835:
        /*0090*/ 	.word	0x00015e00


	//   ....[1]....
        /*0094*/ 	.word	0x00015e20


	//   ....[2]....
        /*0098*/ 	.word	0x00015e40


	//   ....[3]....
        /*009c*/ 	.word	0x00015e60


	//   ....[4]....
        /*00a0*/ 	.word	0x00019690


	//   ....[5]....
        /*00a4*/ 	.word	0x000196e0


	//   ....[6]....
        /*00a8*/ 	.word	0x00019700


	//   ....[7]....
        /*00ac*/ 	.word	0x00019720


	//   ....[8]....
        /*00b0*/ 	.word	0x0001d690


	//   ....[9]....
        /*00b4*/ 	.word	0x0001d730


	//   ....[10]....
        /*00b8*/ 	.word	0x0001d750


	//   ....[11]....
        /*00bc*/ 	.word	0x0001d770


	//   ....[12]....
        /*00c0*/ 	.word	0x0001ef40


	//   ....[13]....
        /*00c4*/ 	.word	0x0001ef70


	//   ....[14]....
        /*00c8*/ 	.word	0x0001ef80


	//   ....[15]....
        /*00cc*/ 	.word	0x0001efb0


	//   ....[16]....
        /*00d0*/ 	.word	0x00020b30


	//   ....[17]....
        /*00d4*/ 	.word	0x00020b70


	//   ....[18]....
        /*00d8*/ 	.word	0x00020bc0


	//   ....[19]....
        /*00dc*/ 	.word	0x00020c10


	//----- nvinfo : EIATTR_EXIT_INSTR_OFFSETS
	.align		4
.L_836:
        /*00e0*/ 	.byte	0x04, 0x1c
        /*00e2*/ 	.short	(.L_838 - .L_837)


	//   ....[0]....
.L_837:
        /*00e4*/ 	.word	0x000000b0


	//----- nvinfo : EIATTR_CTAIDZ_USED
	.align		4
.L_838:
        /*00e8*/ 	.byte	0x01, 0x04
	.zero		2


	//----- nvinfo : EIATTR_CRS_STACK_SIZE
	.align		4
        /*00ec*/ 	.byte	0x04, 0x1e
        /*00ee*/ 	.short	(.L_840 - .L_839)
.L_839:
        /*00f0*/ 	.word	0x00000000
.L_840:


//--------------------- .nv.info._ZN5flash24flash_fwd_splitkv_kernelI23Flash_fwd_kernel_traitsILi192ELi64ELi64ELi4ELb0ELb0EN7cutlass10bfloat16_tE19Flash_kernel_traitsILi192ELi64ELi64ELi4ES3_EELb0ELb1ELb0ELb0ELb0ELb1ELb0ELb1EEEvNS_16Flash_fwd_paramsE --------------------------
	.section	.nv.info._ZN5flash24flash_fwd_splitkv_kernelI23Flash_fwd_kernel_traitsILi192ELi64ELi64ELi4ELb0ELb0EN7cutlass10bfloat16_tE19Flash_kernel_traitsILi192ELi64ELi64ELi4ES3_EELb0ELb1ELb0ELb0ELb0ELb1ELb0ELb1EEEvNS_16Flash_fwd_paramsE,"",@"SHT_CUDA_INFO"
	.sectionflags	@""
	.align	4


	//----- nvinfo : EIATTR_CUDA_API_VERSION
	.align		4
        /*0000*/ 	.byte	0x04, 0x37
        /*0002*/ 	.short	(.L_842 - .L_841)
.L_841:
        /*0004*/ 	.word	0x00000082


	//----- nvinfo : EIATTR_SW2861232_WAR
	.align		4
.L_842:
        /*0008*/ 	.byte	0x01, 0x35
	.zero		2


	//----- nvinfo : EIATTR_PARAM_CBANK
	.align		4
        /*000c*/ 	.byte	0x04, 0x0a
        /*000e*/ 	.short	(.L_844 - .L_843)
	.align		4
.L_843:
        /*0010*/ 	.word	index@(.nv.constant0._ZN5flash24flash_fwd_splitkv_kernelI23Flash_fwd_kernel_traitsILi192ELi64ELi64ELi4ELb0ELb0EN7cutlass10bfloat16_tE19Flash_kernel_traitsILi192ELi64ELi64ELi4ES3_EELb0ELb1ELb0ELb0ELb0ELb1ELb0ELb1EEEvNS_16Flash_fwd_paramsE)
        /*0014*/ 	.short	0x0160
        /*0016*/ 	.short	0x01d0


	//----- nvinfo : EIATTR_CBANK_PARAM_SIZE
	.align		4
.L_844:
        /*0018*/ 	.byte	0x03, 0x19
        /*001a*/ 	.short	0x01d0


	//----- nvinfo : EIATTR_KPARAM_INFO
	.align		4
        /*001c*/ 	.byte	0x04, 0x17
        /*001e*/ 	.short	(.L_846 - .L_845)
.L_845:
        /*0020*/ 	.word	0x00000000
        /*0024*/ 	.short	0x0000
        /*0026*/ 	.short	0x0000
        /*0028*/ 	.byte	0x00, 0xf0, 0x41, 0x07


	//----- nvinfo : EIATTR_MAXREG_COUNT
	.align		4
.L_846:
        /*002c*/ 	.byte	0x03, 0x1b
        /*002e*/ 	.short	0x00ff


	//----- nvinfo : EIATTR_NUM_BARRIERS
	.align		4
        /*0030*/ 	.byte	0x02, 0x4c
        /*0032*/ 	.byte	0x01
	.zero		1


	//----- nvinfo : EIATTR_MERCURY_ISA_VERSION
	.align		4
        /*0034*/ 	.byte	0x03, 0x5f
        /*0036*/ 	.short	0x0000


	//----- nvinfo : EIATTR_COOP_GROUP_MASK_REGIDS
	.align		4
        /*0038*/ 	.byte	0x04, 0x29
        /*003a*/ 	.short	(.L_848 - .L_847)


	//   ....[0]....
.L_847:
        /*003c*/ 	.word	0xffffffff


	//   ....[1]....
        /*0040*/ 	.word	0xffffffff


	//   ....[2]....
        /*0044*/ 	.word	0xffffffff


	//   ....[3]....
        /*0048*/ 	.word	0xffffffff


	//   ....[4]....
        /*004c*/ 	.word	0xffffffff


	//   ....[5]....
        /*0050*/ 	.word	0xffffffff


	//   ....[6]....
        /*0054*/ 	.word	0xffffffff


	//   ....[7]....
        /*0058*/ 	.word	0xffffffff


	//   ....[8]....
        /*005c*/ 	.word	0xffffffff


	//   ....[9]....
        /*0060*/ 	.word	0xffffffff


	//   ....[10]....
        /*0064*/ 	.word	0xffffffff


	//   ....[11]....
        /*0068*/ 	.word	0xffffffff


	//   ....[12]....
        /*006c*/ 	.word	0xffffffff


	//   ....[13]....
        /*0070*/ 	.word	0xffffffff


	//   ....[14]....
        /*0074*/ 	.word	0xffffffff


	//   ....[15]....
        /*0078*/ 	.word	0xffffffff


	//   ....[16]....
        /*007c*/ 	.word	0xffffffff


	//   ....[17]....
        /*0080*/ 	.word	0xffffffff


	//   ....[18]....
        /*0084*/ 	.word	0xffffffff


	//   ....[19]....
        /*0088*/ 	.word	0xffffffff


	//----- nvinfo : EIATTR_COOP_GROUP_INSTR_OFFSETS
	.align		4
.L_848:
        /*008c*/ 	.byte	0x04, 0x28
        /*008e*/ 	.short	(.L_850 - .L_849)


	//   ....[0]....
.L_849:
        /*0090*/ 	.word	0x00016150


	//   ....[1]....
        /*0094*/ 	.word	0x00016220


	//   ....[2]....
        /*0098*/ 	.word	0x00016230


	//   ....[3]....
        /*009c*/ 	.word	0x00016260


	//   ....[4]....
        /*00a0*/ 	.word	0x00019eb0


	//   ....[5]....
        /*00a4*/ 	.word	0x00019f00


	//   ....[6]....
        /*00a8*/ 	.word	0x00019f20


	//   ....[7]....
        /*00ac*/ 	.word	0x00019f40


	//   ....[8]....
        /*00b0*/ 	.word	0x0001e290


	//   ....[9]....
        /*00b4*/ 	.word	0x0001e330


	//   ....[10]....
        /*00b8*/ 	.word	0x0001e350


	//   ....[11]....
        /*00bc*/ 	.word	0x0001e370


	//   ....[12]....
        /*00c0*/ 	.word	0x0001fb50


	//   ....[13]....
        /*00c4*/ 	.word	0x0001fb80


	//   ....[14]....
        /*00c8*/ 	.word	0x0001fb90


	//   ....[15]....
        /*00cc*/ 	.word	0x0001fbc0


	//   ....[16]....
        /*00d0*/ 	.word	0x00021740


	//   ....[17]....
        /*00d4*/ 	.word	0x00021780


	//   ....[18]....
        /*00d8*/ 	.word	0x000217d0


	//   ....[19]....
        /*00dc*/ 	.word	0x00021820


	//----- nvinfo : EIATTR_EXIT_INSTR_OFFSETS
	.align		4
.L_850:
        /*00e0*/ 	.byte	0x04, 0x1c
        /*00e2*/ 	.short	(.L_852 - .L_851)


	//   ....[0]....
.L_851:
        /*00e4*/ 	.word	0x000000b0


	//----- nvinfo : EIATTR_CTAIDZ_USED
	.align		4
.L_852:
        /*00e8*/ 	.byte	0x01, 0x04
	.zero		2


	//----- nvinfo : EIATTR_CRS_STACK_SIZE
	.align		4
        /*00ec*/ 	.byte	0x04, 0x1e
        /*00ee*/ 	.short	(.L_854 - .L_853)
.L_853:
        /*00f0*/ 	.word	0x00000000
.L_854:


//--------------------- .nv.info._ZN5flash24flash_fwd_splitkv_kernelI23Flash_fwd_kernel_traitsILi192ELi64ELi64ELi4ELb0ELb0EN7cutlass10bfloat16_tE19Flash_kernel_traitsILi192ELi64ELi64ELi4ES3_EELb0ELb1ELb0ELb0ELb0ELb0ELb1ELb0EEEvNS_16Flash_fwd_paramsE --------------------------
	.section	.nv.info._ZN5flash24flash_fwd_splitkv_kernelI23Flash_fwd_kernel_traitsILi192ELi64ELi64ELi4ELb0ELb0EN7cutlass10bfloat16_tE19Flash_kernel_traitsILi192ELi64ELi64ELi4ES3_EELb0ELb1ELb0ELb0ELb0ELb0ELb1ELb0EEEvNS_16Flash_fwd_paramsE,"",@"SHT_CUDA_INFO"
	.sectionflags	@""
	.align	4


	//----- nvinfo : EIATTR_CUDA_API_VERSION
	.align		4
        /*0000*/ 	.byte	0x04, 0x37
        /*0002*/ 	.short	(.L_856 - .L_855)
.L_855:
        /*0004*/ 	.word	0x00000082


	//----- nvinfo : EIATTR_SW2861232_WAR
	.align		4
.L_856:
        /*0008*/ 	.byte	0x01, 0x35
	.zero		2


	//----- nvinfo : EIATTR_PARAM_CBANK
	.align		4
        /*000c*/ 	.byte	0x04, 0x0a
        /*000e*/ 	.short	(.L_858 - .L_857)
	.align		4
.L_857:
        /*0010*/ 	.word	index@(.nv.constant0._ZN5flash24flash_fwd_splitkv_kernelI23Flash_fwd_kernel_traitsILi192ELi64ELi64ELi4ELb0ELb0EN7cutlass10bfloat16_tE19Flash_kernel_traitsILi192ELi64ELi64ELi4ES3_EELb0ELb1ELb0ELb0ELb0ELb0ELb1ELb0EEEvNS_16Flash_fwd_paramsE)
        /*0014*/ 	.short	0x0160
        /*0016*/ 	.short	0x01d0


	//----- nvinfo : EIATTR_CBANK_PARAM_SIZE
	.align		4
.L_858:
        /*0018*/ 	.byte	0x03, 0x19
        /*001a*/ 	.short	0x01d0


	//----- nvinfo : EIATTR_KPARAM_INFO
	.align		4
        /*001c*/ 	.byte	0x04, 0x17
        /*001e*/ 	.short	(.L_860 - .L_859)
.L_859:
        /*0020*/ 	.word	0x00000000
        /*0024*/ 	.short	0x0000
        /*0026*/ 	.short	0x0000
        /*0028*/ 	.byte	0x00, 0xf0, 0x41, 0x07


	//----- nvinfo : EIATTR_MAXREG_COUNT
	.align		4
.L_860:
        /*002c*/ 	.byte	0x03, 0x1b
        /*002e*/ 	.short	0x00ff


	//----- nvinfo : EIATTR_NUM_BARRIERS
	.align		4
        /*0030*/ 	.byte	0x02, 0x4c
        /*0032*/ 	.byte	0x01
	.zero		1


	//----- nvinfo : EIATTR_MERCURY_ISA_VERSION
	.align		4
        /*0034*/ 	.byte	0x03, 0x5f
        /*0036*/ 	.short	0x0000


	//----- nvinfo : EIATTR_COOP_GROUP_MASK_REGIDS
	.align		4
        /*0038*/ 	.byte	0x04, 0x29
        /*003a*/ 	.short	(.L_862 - .L_861)


	//   ....[0]....
.L_861:
        /*003c*/ 	.word	0xffffffff


	//   ....[1]....
        /*0040*/ 	.word	0xffffffff


	//   ....[2]....
        /*0044*/ 	.word	0xffffffff


	//   ....[3]....
        /*0048*/ 	.word	0xffffffff


	//   ....[4]....
        /*004c*/ 	.word	0xffffffff


	//   ....[5]....
        /*0050*/ 	.word	0xffffffff


	//   ....[6]....
        /*0054*/ 	.word	0xffffffff


	//   ....[7]....
        /*0058*/ 	.word	0xffffffff


	//   ....[8]....
        /*005c*/ 	.word	0xffffffff


	//   ....[9]....
        /*0060*/ 	.word	0xffffffff


	//   ....[10]....
        /*0064*/ 	.word	0xffffffff


	//   ....[11]....
        /*0068*/ 	.word	0xffffffff


	//   ....[12]....
        /*006c*/ 	.word	0xffffffff


	//   ....[13]....
        /*0070*/ 	.word	0xffffffff


	//   ....[14]....
        /*0074*/ 	.word	0xffffffff


	//   ....[15]....
        /*0078*/ 	.word	0xffffffff


	//----- nvinfo : EIATTR_COOP_GROUP_INSTR_OFFSETS
	.align		4
.L_862:
        /*007c*/ 	.byte	0x04, 0x28
        /*007e*/ 	.short	(.L_864 - .L_863)


	//   ....[0]....
.L_863:
        /*0080*/ 	.word	0x00005bd0


	//   ....[1]....
        /*0084*/ 	.word	0x00005c60


	//   ....[2]....
        /*0088*/ 	.word	0x00005c90


	//   ....[3]....
        /*008c*/ 	.word	0x00005cb0


	//   ....[4]....
        /*0090*/ 	.word	0x000095e0


	//   ....[5]....
        /*0094*/ 	.word	0x000095f0


	//   ....[6]....
        /*0098*/ 	.word	0x00009620


	//   ....[7]....
        /*009c*/ 	.word	0x00009630


	//   ....[8]....
        /*00a0*/ 	.word	0x0000d4c0


	//   ....[9]....
        /*00a4*/ 	.word	0x0000d4e0


	//   ....[10]....
        /*00a8*/ 	.word	0x0000d510


	//   ....[11]....
        /*00ac*/ 	.word	0x0000d520


	//   ....[12]....
        /*00b0*/ 	.word	0x0000ec40


	//   ....[13]....
        /*00b4*/ 	.word	0x0000ec80


	//   ....[14]....
        /*00b8*/ 	.word	0x0000ece0


	//   ....[15]....
        /*00bc*/ 	.word	0x0000ecf0


	//----- nvinfo : EIATTR_EXIT_INSTR_OFFSETS
	.align		4
.L_864:
        /*00c0*/ 	.byte	0x04, 0x1c
        /*00c2*/ 	.short	(.L_866 - .L_865)


	//   ....[0]....
.L_865:
        /*00c4*/ 	.word	0x00000410


	//   ....[1]....
        /*00c8*/ 	.word	0x00000fc0


	//   ....[2]....
        /*00cc*/ 	.word	0x00000ff0


	//   ....[3]....
        /*00d0*/ 	.word	0x000103a0


	//   ....[4]....
        /*00d4*/ 	.word	0x00010410


	//   ....[5]....
        /*00d8*/ 	.word	0x00010430


	//----- nvinfo : EIATTR_CTAIDZ_USED
	.align		4
.L_866:
        /*00dc*/ 	.byte	0x01, 0x04
	.zero		2


	//----- nvinfo : EIATTR_CRS_STACK_SIZE
	.align		4
        /*00e0*/ 	.byte	0x04, 0x1e
        /*00e2*/ 	.short	(.L_868 - .L_867)
.L_867:
        /*00e4*/ 	.word	0x00000000
.L_868:


//--------------------- .nv.info._ZN5flash24flash_fwd_splitkv_kernelI23Flash_fwd_kernel_traitsILi192ELi64ELi64ELi4ELb0ELb0EN7cutlass10bfloat16_tE19Flash_kernel_traitsILi192ELi64ELi64ELi4ES3_EELb0ELb1ELb0ELb0ELb0ELb1ELb1ELb0EEEvNS_16Flash_fwd_paramsE --------------------------
	.section	.nv.info._ZN5flash24flash_fwd_splitkv_kernelI23Flash_fwd_kernel_traitsILi192ELi64ELi64ELi4ELb0ELb0EN7cutlass10bfloat16_tE19Flash_kernel_traitsILi192ELi64ELi64ELi4ES3_EELb0ELb1ELb0ELb0ELb0ELb1ELb1ELb0EEEvNS_16Flash_fwd_paramsE,"",@"SHT_CUDA_INFO"
	.sectionflags	@""
	.align	4


	//----- nvinfo : EIATTR_CUDA_API_VERSION
	.align		4
        /*0000*/ 	.byte	0x04, 0x37
        /*0002*/ 	.short	(.L_870 - .L_869)
.L_869:
        /*0004*/ 	.word	0x00000082


	//----- nvinfo : EIATTR_SW2861232_WAR
	.align		4
.L_870:
        /*0008*/ 	.byte	0x01, 0x35
	.zero		2


	//----- nvinfo : EIATTR_PARAM_CBANK
	.align		4
        /*000c*/ 	.byte	0x04, 0x0a
        /*000e*/ 	.short	(.L_872 - .L_871)
	.align		4
.L_871:
        /*0010*/ 	.word	index@(.nv.constant0._ZN5flash24flash_fwd_splitkv_kernelI23Flash_fwd_kernel_traitsILi192ELi64ELi64ELi4ELb0ELb0EN7cutlass10bfloat16_tE19Flash_kernel_traitsILi192ELi64ELi64ELi4ES3_EELb0ELb1ELb0ELb0ELb0ELb1ELb1ELb0EEEvNS_16Flash_fwd_paramsE)
        /*0014*/ 	.short	0x0160
        /*0016*/ 	.short	0x01d0


	//----- nvinfo : EIATTR_CBANK_PARAM_SIZE
	.align		4
.L_872:
        /*0018*/ 	.byte	0x03, 0x19
        /*001a*/ 	.short	0x01d0


	//----- nvinfo : EIATTR_KPARAM_INFO
	.align		4
        /*001c*/ 	.byte	0x04, 0x17
        /*001e*/ 	.short	(.L_874 - .L_873)
.L_873:
        /*0020*/ 	.word	0x00000000
        /*0024*/ 	.short	0x0000
        /*0026*/ 	.short	0x0000
        /*0028*/ 	.byte	0x00, 0xf0, 0x41, 0x07


	//----- nvinfo : EIATTR_MAXREG_COUNT
	.align		4
.L_874:
        /*002c*/ 	.byte	0x03, 0x1b
        /*002e*/ 	.short	0x00ff


	//----- nvinfo : EIATTR_NUM_BARRIERS
	.align		4
        /*0030*/ 	.byte	0x02, 0x4c
        /*0032*/ 	.byte	0x01
	.zero		1


	//----- nvinfo : EIATTR_MERCURY_ISA_VERSION
	.align		4
        /*0034*/ 	.byte	0x03, 0x5f
        /*0036*/ 	.short	0x0000


	//----- nvinfo : EIATTR_COOP_GROUP_MASK_REGIDS
	.align		4
        /*0038*/ 	.byte	0x04, 0x29
        /*003a*/ 	.short	(.L_876 - .L_875)


	//   ....[0]....
.L_875:
        /*003c*/ 	.word	0xffffffff


	//   ....[1]....
        /*0040*/ 	.word	0xffffffff


	//   ....[2]....
        /*0044*/ 	.word	0xffffffff


	//   ....[3]....
        /*0048*/ 	.word	0xffffffff


	//   ....[4]....
        /*004c*/ 	.word	0xffffffff


	//   ....[5]....
        /*0050*/ 	.word	0xffffffff


	//   ....[6]....
        /*0054*/ 	.word	0xffffffff


	//   ....[7]....
        /*0058*/ 	.word	0xffffffff


	//   ....[8]....
        /*005c*/ 	.word	0xffffffff


	//   ....[9]....
        /*0060*/ 	.word	0xffffffff


	//   ....[10]....
        /*0064*/ 	.word	0xffffffff


	//   ....[11]....
        /*0068*/ 	.word	0xffffffff


	//   ....[12]....
        /*006c*/ 	.word	0xffffffff


	//   ....[13]....
        /*0070*/ 	.word	0xffffffff


	//   ....[14]....
        /*0074*/ 	.word	0xffffffff


	//   ....[15]....
        /*0078*/ 	.word	0xffffffff


	//----- nvinfo : EIATTR_COOP_GROUP_INSTR_OFFSETS
	.align		4
.L_876:
        /*007c*/ 	.byte	0x04, 0x28
        /*007e*/ 	.short	(.L_878 - .L_877)


	//   ....[0]....
.L_877:
        /*0080*/ 	.word	0x00006020


	//   ....[1]....
        /*0084*/ 	.word	0x00006040


	//   ....[2]....
        /*0088*/ 	.word	0x00006060


	//   ....[3]....
        /*008c*/ 	.word	0x00006080


	//   ....[4]....
        /*0090*/ 	.word	0x00009dd0


	//   ....[5]....
        /*0094*/ 	.word	0x00009de0


	//   ....[6]....
        /*0098*/ 	.word	0x00009e10


	//   ....[7]....
        /*009c*/ 	.word	0x00009e20


	//   ....[8]....
        /*00a0*/ 	.word	0x0000e090


	//   ....[9]....
        /*00a4*/ 	.word	0x0000e0b0


	//   ....[10]....
        /*00a8*/ 	.word	0x0000e0f0


	//   ....[11]....
        /*00ac*/ 	.word	0x0000e100


	//   ....[12]....
        /*00b0*/ 	.word	0x0000f820


	//   ....[13]....
        /*00b4*/ 	.word	0x0000f860


	//   ....[14]....
        /*00b8*/ 	.word	0x0000f8c0


	//   ....[15]....
        /*00bc*/ 	.word	0x0000f8d0


	//----- nvinfo : EIATTR_EXIT_INSTR_OFFSETS
	.align		4
.L_878:
        /*00c0*/ 	.byte	0x04, 0x1c
        /*00c2*/ 	.short	(.L_880 - .L_879)


	//   ....[0]....
.L_879:
        /*00c4*/ 	.word	0x00000410


	//   ....[1]....
        /*00c8*/ 	.word	0x00000fc0


	//   ....[2]....
        /*00cc*/ 	.word	0x00000ff0


	//   ....[3]....
        /*00d0*/ 	.word	0x00010f80


	//   ....[4]....
        /*00d4*/ 	.word	0x00010ff0


	//   ....[5]....
        /*00d8*/ 	.word	0x00011010


	//----- nvinfo : EIATTR_CTAIDZ_USED
	.align		4
.L_880:
        /*00dc*/ 	.byte	0x01, 0x04
	.zero		2


	//----- nvinfo : EIATTR_CRS_STACK_SIZE
	.align		4
        /*00e0*/ 	.byte	0x04, 0x1e
        /*00e2*/ 	.short	(.L_882 - .L_881)
.L_881:
        /*00e4*/ 	.word	0x00000000
.L_882:


//--------------------- .nv.info._ZN5flash24flash_fwd_splitkv_kernelI23Flash_fwd_kernel_traitsILi192ELi64ELi64ELi4ELb0ELb0EN7cutlass10bfloat16_tE19Flash_kernel_traitsILi192ELi64ELi64ELi4ES3_EELb0ELb1ELb0ELb0ELb0ELb0ELb1ELb1EEEvNS_16Flash_fwd_paramsE --------------------------
	.section	.nv.info._ZN5flash24flash_fwd_splitkv_kernelI23Flash_fwd_kernel_traitsILi192ELi64ELi64ELi4ELb0ELb0EN7cutlass10bfloat16_tE19Flash_kernel_traitsILi192ELi64ELi64ELi4ES3_EELb0ELb1ELb0ELb0ELb0ELb0ELb1ELb1EEEvNS_16Flash_fwd_paramsE,"",@"SHT_CUDA_INFO"
	.sectionflags	@""
	.align	4


	//----- nvinfo : EIATTR_CUDA_API_VERSION
	.align		4
        /*0000*/ 	.byte	0x04, 0x37
        /*0002*/ 	.short	(.L_884 - .L_883)
.L_883:
        /*0004*/ 	.word	0x00000082


	//----- nvinfo : EIATTR_SW2861232_WAR
	.align		4
.L_884:
        /*0008*/ 	.byte	0x01, 0x35
	.zero		2


	//----- nvinfo : EIATTR_PARAM_CBANK
	.align		4
        /*000c*/ 	.byte	0x04, 0x0a
        /*000e*/ 	.short	(.L_886 - .L_885)
	.align		4
.L_885:
        /*0010*/ 	.word	index@(.nv.constant0._ZN5flash24flash_fwd_splitkv_kernelI23Flash_fwd_kernel_traitsILi192ELi64ELi64ELi4ELb0ELb0EN7cutlass10bfloat16_tE19Flash_kernel_traitsILi192ELi64ELi64ELi4ES3_EELb0ELb1ELb0ELb0ELb0ELb0ELb1ELb1EEEvNS_16Flash_fwd_paramsE)
        /*0014*/ 	.short	0x0160
        /*0016*/ 	.short	0x01d0


	//----- nvinfo : EIATTR_CBANK_PARAM_SIZE
	.align		4
.L_886:
        /*0018*/ 	.byte	0x03, 0x19
        /*001a*/ 	.short	0x01d0


	//----- nvinfo : EIATTR_KPARAM_INFO
	.align		4
        /*001c*/ 	.byte	0x04, 0x17
        /*001e*/ 	.short	(.L_888 - .L_887)
.L_887:
        /*0020*/ 	.word	0x00000000
        /*0024*/ 	.short	0x0000
        /*0026*/ 	.short	0x0000
        /*0028*/ 	.byte	0x00, 0xf0, 0x41, 0x07


	//----- nvinfo : EIATTR_MAXREG_COUNT
	.align		4
.L_888:
        /*002c*/ 	.byte	0x03, 0x1b
        /*002e*/ 	.short	0x00ff


	//----- nvinfo : EIATTR_NUM_BARRIERS
	.align		4
        /*0030*/ 	.byte	0x02, 0x4c
        /*0032*/ 	.byte	0x01
	.zero		1


	//----- nvinfo : EIATTR_MERCURY_ISA_VERSION
	.align		4
        /*0034*/ 	.byte	0x03, 0x5f
        /*0036*/ 	.short	0x0000


	//----- nvinfo : EIATTR_COOP_GROUP_MASK_REGIDS
	.align		4
        /*0038*/ 	.byte	0x04, 0x29
        /*003a*/ 	.short	(.L_890 - .L_889)


	//   ....[0]....
.L_889:
        /*003c*/ 	.word	0xffffffff


	//   ....[1]....
        /*0040*/ 	.word	0xffffffff


	//   ....[2]....
        /*0044*/ 	.word	0xffffffff


	//   ....[3]....
        /*0048*/ 	.word	0xffffffff


	//   ....[4]....
        /*004c*/ 	.word	0xffffffff


	//   ....[5]....
        /*0050*/ 	.word	0xffffffff


	//   ....[6]....
        /*0054*/ 	.word	0xffffffff


	//   ....[7]....
        /*0058*/ 	.word	0xffffffff


	//   ....[8]....
        /*005c*/ 	.word	0xffffffff


	//   ....[9]....
        /*0060*/ 	.word	0xffffffff


	//   ....[10]....
        /*0064*/ 	.word	0xffffffff


	//   ....[11]....
        /*0068*/ 	.word	0xffffffff


	//   ....[12]....
        /*006c*/ 	.word	0xffffffff


	//   ....[13]....
        /*0070*/ 	.word	0xffffffff


	//   ....[14]....
        /*0074*/ 	.word	0xffffffff


	//   ....[15]....
        /*0078*/ 	.word	0xffffffff


	//   ....[16]....
        /*007c*/ 	.word	0xffffffff


	//   ....[17]....
        /*0080*/ 	.word	0xffffffff


	//   ....[18]....
        /*0084*/ 	.word	0xffffffff


	//   ....[19]....
        /*0088*/ 	.word	0xffffffff


	//----- nvinfo : EIATTR_COOP_GROUP_INSTR_OFFSETS
	.align		4
.L_890:
        /*008c*/ 	.byte	0x04, 0x28
        /*008e*/ 	.short	(.L_892 - .L_891)


	//   ....[0]....
.L_891:
        /*0090*/ 	.word	0x000160f0


	//   ....[1]....
        /*0094*/ 	.word	0x00016120


	//   ....[2]....
        /*0098*/ 	.word	0x00016140


	//   ....[3]....
        /*009c*/ 	.word	0x00016160


	//   ....[4]....
        /*00a0*/ 	.word	0x00019990


	//   ....[5]....
        /*00a4*/ 	.word	0x000199e0


	//   ....[6]....
        /*00a8*/ 	.word	0x00019a00


	//   ....[7]....
        /*00ac*/ 	.word	0x00019a20


	//   ....[8]....
        /*00b0*/ 	.word	0x0001d990


	//   ....[9]....
        /*00b4*/ 	.word	0x0001da30


	//   ....[10]....
        /*00b8*/ 	.word	0x0001da50


	//   ....[11]....
        /*00bc*/ 	.word	0x0001da70


	//   ....[12]....
        /*00c0*/ 	.word	0x0001f240


	//   ....[13]....
        /*00c4*/ 	.word	0x0001f270


	//   ....[14]....
        /*00c8*/ 	.word	0x0001f280


	//   ....[15]....
        /*00cc*/ 	.word	0x0001f2b0


	//   ....[16]....
        /*00d0*/ 	.word	0x00020b80


	//   ....[17]....
        /*00d4*/ 	.word	0x00020bc0


	//   ....[18]....
        /*00d8*/ 	.word	0x00020c10


	//   ....[19]....
        /*00dc*/ 	.word	0x00020c60


	//----- nvinfo : EIATTR_EXIT_INSTR_OFFSETS
	.align		4
.L_892:
        /*00e0*/ 	.byte	0x04, 0x1c
        /*00e2*/ 	.short	(.L_894 - .L_893)


	//   ....[0]....
.L_893:
        /*00e4*/ 	.word	0x000001f0


	//----- nvinfo : EIATTR_CTAIDZ_USED
	.align		4
.L_894:
        /*00e8*/ 	.byte	0x01, 0x04
	.zero		2


	//----- nvinfo : EIATTR_CRS_STACK_SIZE
	.align		4
        /*00ec*/ 	.byte	0x04, 0x1e
        /*00ee*/ 	.short	(.L_896 - .L_895)
.L_895:
        /*00f0*/ 	.word	0x00000000
.L_896:


//--------------------- .nv.info._ZN5flash24flash_fwd_splitkv_kernelI23Flash_fwd_kernel_traitsILi192ELi64ELi64ELi4ELb0ELb0EN7cutlass10bfloat16_tE19Flash_kernel_traitsILi192ELi64ELi64ELi4ES3_EELb0ELb1ELb0ELb0ELb0ELb1ELb1ELb1EEEvNS_16Flash_fwd_paramsE --------------------------
	.section	.nv.info._ZN5flash24flash_fwd_splitkv_kernelI23Flash_fwd_kernel_traitsILi192ELi64ELi64ELi4ELb0ELb0EN7cutlass10bfloat16_tE19Flash_kernel_traitsILi192ELi64ELi64ELi4ES3_EELb0ELb1ELb0ELb0ELb0ELb1ELb1ELb1EEEvNS_16Flash_fwd_paramsE,"",@"SHT_CUDA_INFO"
	.sectionflags	@""
	.align	4


	//----- nvinfo : EIATTR_CUDA_API_VERSION
	.align		4
        /*0000*/ 	.byte	0x04, 0x37
        /*0002*/ 	.short	(.L_898 - .L_897)
.L_897:
        /*0004*/ 	.word	0x00000082


	//----- nvinfo : EIATTR_SW2861232_WAR
	.align		4
.L_898:
        /*0008*/ 	.byte	0x01, 0x35
	.zero		2


	//----- nvinfo : EIATTR_PARAM_CBANK
	.align		4
        /*000c*/ 	.byte	0x04, 0x0a
        /*000e*/ 	.short	(.L_900 - .L_899)
	.align		4
.L_899:
        /*0010*/ 	.word	index@(.nv.constant0._ZN5flash24flash_fwd_splitkv_kernelI23Flash_fwd_kernel_traitsILi192ELi64ELi64ELi4ELb0ELb0EN7cutlass10bfloat16_tE19Flash_kernel_traitsILi192ELi64ELi64ELi4ES3_EELb0ELb1ELb0ELb0ELb0ELb1ELb1ELb1EEEvNS_16Flash_fwd_paramsE)
        /*0014*/ 	.short	0x0160
        /*0016*/ 	.short	0x01d0


	//----- nvinfo : EIATTR_CBANK_PARAM_SIZE
	.align		4
.L_900:
        /*0018*/ 	.byte	0x03, 0x19
        /*001a*/ 	.short	0x01d0


	//----- nvinfo : EIATTR_KPARAM_INFO
	.align		4
        /*001c*/ 	.byte	0x04, 0x17
        /*001e*/ 	.short	(.L_902 - .L_901)
.L_901:
        /*0020*/ 	.word	0x00000000
        /*0024*/ 	.short	0x0000
        /*0026*/ 	.short	0x0000
        /*0028*/ 	.byte	0x00, 0xf0, 0x41, 0x07


	//----- nvinfo : EIATTR_MAXREG_COUNT
	.align		4
.L_902:
        /*002c*/ 	.byte	0x03, 0x1b
        /*002e*/ 	.short	0x00ff


	//----- nvinfo : EIATTR_NUM_BARRIERS
	.align		4
        /*0030*/ 	.byte	0x02, 0x4c
        /*0032*/ 	.byte	0x01
	.zero		1


	//----- nvinfo : EIATTR_MERCURY_ISA_VERSION
	.align		4
        /*0034*/ 	.byte	0x03, 0x5f
        /*0036*/ 	.short	0x0000


	//----- nvinfo : EIATTR_COOP_GROUP_MASK_REGIDS
	.align		4
        /*0038*/ 	.byte	0x04, 0x29
        /*003a*/ 	.short	(.L_904 - .L_903)


	//   ....[0]....
.L_903:
        /*003c*/ 	.word	0xffffffff


	//   ....[1]....
        /*0040*/ 	.word	0xffffffff


	//   ....[2]....
        /*0044*/ 	.word	0xffffffff


	//   ....[3]....
        /*0048*/ 	.word	0xffffffff


	//   ....[4]....
        /*004c*/ 	.word	0xffffffff


	//   ....[5]....
        /*0050*/ 	.word	0xffffffff


	//   ....[6]....
        /*0054*/ 	.word	0xffffffff


	//   ....[7]....
        /*0058*/ 	.word	0xffffffff


	//   ....[8]....
        /*005c*/ 	.word	0xffffffff


	//   ....[9]....
        /*0060*/ 	.word	0xffffffff


	//   ....[10]....
        /*0064*/ 	.word	0xffffffff


	//   ....[11]....
        /*0068*/ 	.word	0xffffffff


	//   ....[12]....
        /*006c*/ 	.word	0xffffffff


	//   ....[13]....
        /*0070*/ 	.word	0xffffffff


	//   ....[14]....
        /*0074*/ 	.word	0xffffffff


	//   ....[15]....
        /*0078*/ 	.word	0xffffffff


	//   ....[16]....
        /*007c*/ 	.word	0xffffffff


	//   ....[17]....
        /*0080*/ 	.word	0xffffffff


	//   ....[18]....
        /*0084*/ 	.word	0xffffffff


	//   ....[19]....
        /*0088*/ 	.word	0xffffffff


	//----- nvinfo : EIATTR_COOP_GROUP_INSTR_OFFSETS
	.align		4
.L_904:
        /*008c*/ 	.byte	0x04, 0x28
        /*008e*/ 	.short	(.L_906 - .L_905)


	//   ....[0]....
.L_905:
        /*0090*/ 	.word	0x00016440


	//   ....[1]....
        /*0094*/ 	.word	0x00016520


	//   ....[2]....
        /*0098*/ 	.word	0x00016530


	//   ....[3]....
        /*009c*/ 	.word	0x00016560


	//   ....[4]....
        /*00a0*/ 	.word	0x0001a1b0


	//   ....[5]....
        /*00a4*/ 	.word	0x0001a200


	//   ....[6]....
        /*00a8*/ 	.word	0x0001a220


	//   ....[7]....
        /*00ac*/ 	.word	0x0001a240


	//   ....[8]....
        /*00b0*/ 	.word	0x0001e590


	//   ....[9]....
        /*00b4*/ 	.word	0x0001e630


	//   ....[10]....
        /*00b8*/ 	.word	0x0001e650


	//   ....[11]....
        /*00bc*/ 	.word	0x0001e670


	//   ....[12]....
        /*00c0*/ 	.word	0x0001fe50


	//   ....[13]....
        /*00c4*/ 	.word	0x0001fe80


	//   ....[14]....
        /*00c8*/ 	.word	0x0001fe90


	//   ....[15]....
        /*00cc*/ 	.word	0x0001fec0


	//   ....[16]....
        /*00d0*/ 	.word	0x00021790


	//   ....[17]....
        /*00d4*/ 	.word	0x000217d0


	//   ....[18]....
        /*00d8*/ 	.word	0x00021820


	//   ....[19]....
        /*00dc*/ 	.word	0x00021870


	//----- nvinfo : EIATTR_EXIT_INSTR_OFFSETS
	.align		4
.L_906:
        /*00e0*/ 	.byte	0x04, 0x1c
        /*00e2*/ 	.short	(.L_908 - .L_907)


	//   ....[0]....
.L_907:
        /*00e4*/ 	.word	0x000001f0


	//----- nvinfo : EIATTR_CTAIDZ_USED
	.align		4
.L_908:
        /*00e8*/ 	.byte	0x01, 0x04
	.zero		2


	//----- nvinfo : EIATTR_CRS_STACK_SIZE
	.align		4
        /*00ec*/ 	.byte	0x04, 0x1e
        /*00ee*/ 	.short	(.L_910 - .L_909)
.L_909:
        /*00f0*/ 	.word	0x00000000
.L_910:


//--------------------- .nv.info._ZN5flash24flash_fwd_splitkv_kernelI23Flash_fwd_kernel_traitsILi192ELi64ELi64ELi4ELb0ELb0EN7cutlass10bfloat16_tE19Flash_kernel_traitsILi192ELi64ELi64ELi4ES3_EELb0ELb0ELb0ELb0ELb1ELb0ELb0ELb0EEEvNS_16Flash_fwd_paramsE --------------------------
	.section	.nv.info._ZN5flash24flash_fwd_splitkv_kernelI23Flash_fwd_kernel_traitsILi192ELi64ELi64ELi4ELb0ELb0EN7cutlass10bfloat16_tE19Flash_kernel_traitsILi192ELi64ELi64ELi4ES3_EELb0ELb0ELb0ELb0ELb1ELb0ELb0ELb0EEEvNS_16Flash_fwd_paramsE,"",@"SHT_CUDA_INFO"
	.sectionflags	@""
	.align	4


	//----- nvinfo : EIATTR_CUDA_API_VERSION
	.align		4
        /*0000*/ 	.byte	0x04, 0x37
        /*0002*/ 	.short	(.L_912 - .L_911)
.L_911:
        /*0004*/ 	.word	0x00000082


	//----- nvinfo : EIATTR_SW2861232_WAR
	.align		4
.L_912:
        /*0008*/ 	.byte	0x01, 0x35
	.zero		2


	//----- nvinfo : EIATTR_PARAM_CBANK
	.align		4
        /*000c*/ 	.byte	0x04, 0x0a
        /*000e*/ 	.short	(.L_914 - .L_913)
	.align		4
.L_913:
        /*0010*/ 	.word	index@(.nv.constant0._ZN5flash24flash_fwd_splitkv_kernelI23Flash_fwd_kernel_traitsILi192ELi64ELi64ELi4ELb0ELb0EN7cutlass10bfloat16_tE19Flash_kernel_traitsILi192ELi64ELi64ELi4ES3_EELb0ELb0ELb0ELb0ELb1ELb0ELb0ELb0EEEvNS_16Flash_fwd_paramsE)
        /*0014*/ 	.short	0x0160
        /*0016*/ 	.short	0x01d0


	//----- nvinfo : EIATTR_CBANK_PARAM_SIZE
	.align		4
.L_914:
        /*0018*/ 	.byte	0x03, 0x19
        /*001a*/ 	.short	0x01d0


	//----- nvinfo : EIATTR_KPARAM_INFO
	.align		4
        /*001c*/ 	.byte	0x04, 0x17
        /*001e*/ 	.short	(.L_916 - .L_915)
.L_915:
        /*0020*/ 	.word	0x00000000
        /*0024*/ 	.short	0x0000
        /*0026*/ 	.short	0x0000
        /*0028*/ 	.byte	0x00, 0xf0, 0x41, 0x07


	//----- nvinfo : EIATTR_MAXREG_COUNT
	.align		4
.L_916:
        /*002c*/ 	.byte	0x03, 0x1b
        /*002e*/ 	.short	0x00ff


	//----- nvinfo : EIATTR_NUM_BARRIERS
	.align		4
        /*0030*/ 	.byte	0x02, 0x4c
        /*0032*/ 	.byte	0x01
	.zero		1


	//----- nvinfo : EIATTR_MERCURY_ISA_VERSION
	.align		4
        /*0034*/ 	.byte	0x03, 0x5f
        /*0036*/ 	.short	0x0000


	//----- nvinfo : EIATTR_COOP_GROUP_MASK_REGIDS
	.align		4
        /*0038*/ 	.byte	0x04, 0x29
        /*003a*/ 	.short	(.L_918 - .L_917)


	//   ....[0]....
.L_917:
        /*003c*/ 	.word	0xffffffff


	//   ....[1]....
        /*0040*/ 	.word	0xffffffff


	//   ....[2]....
        /*0044*/ 	.word	0xffffffff


	//   ....[3]....
        /*0048*/ 	.word	0xffffffff


	//   ....[4]....
        /*004c*/ 	.word	0xffffffff


	//   ....[5]....
        /*0050*/ 	.word	0xffffffff


	//   ....[6]....
        /*0054*/ 	.word	0xffffffff


	//   ....[7]....
        /*0058*/ 	.word	0xffffffff


	//   ....[8]....
        /*005c*/ 	.word	0xffffffff


	//   ....[9]....
        /*0060*/ 	.word	0xffffffff


	//   ....[10]....
        /*0064*/ 	.word	0xffffffff


	//   ....[11]....
        /*0068*/ 	.word	0xffffffff


	//----- nvinfo : EIATTR_COOP_GROUP_INSTR_OFFSETS
	.align		4
.L_918:
        /*006c*/ 	.byte	0x04, 0x28
        /*006e*/ 	.short	(.L_920 - .L_919)


	//   ....[0]....
.L_919:
        /*0070*/ 	.word	0x00003be0


	//   ....[1]....
        /*0074*/ 	.word	0x00003c00


	//   ....[2]....
        /*0078*/ 	.word	0x00003ca0


	//   ....[3]....
        /*007c*/ 	.word	0x00003cb0


	//   ....[4]....
        /*0080*/ 	.word	0x00006540


	//   ....[5]....
        /*0084*/ 	.word	0x00006560


	//   ....[6]....
        /*0088*/ 	.word	0x00006590


	//   ....[7]....
        /*008c*/ 	.word	0x000065a0


	//   ....[8]....
        /*0090*/ 	.word	0x00007c90


	//   ....[9]....
        /*0094*/ 	.word	0x00007cd0


	//   ....[10]....
        /*0098*/ 	.word	0x00007d00


	//   ....[11]....
        /*009c*/ 	.word	0x00007d10


	//----- nvinfo : EIATTR_EXIT_INSTR_OFFSETS
	.align		4
.L_920:
        /*00a0*/ 	.byte	0x04, 0x1c
        /*00a2*/ 	.short	(.L_922 - .L_921)


	//   ....[0]....
.L_921:
        /*00a4*/ 	.word	0x000002e0


	//   ....[1]....
        /*00a8*/ 	.word	0x00000ac0


	//   ....[2]....
        /*00ac*/ 	.word	0x00000af0


	//   ....[3]....
        /*00b0*/ 	.word	0x000093b0


	//   ....[4]....
        /*00b4*/ 	.word	0x00009480


	//----- nvinfo : EIATTR_CTAIDZ_USED
	.align		4
.L_922:
        /*00b8*/ 	.byte	0x01, 0x04
	.zero		2


	//----- nvinfo : EIATTR_CRS_STACK_SIZE
	.align		4
        /*00bc*/ 	.byte	0x04, 0x1e
        /*00be*/ 	.short	(.L_924 - .L_923)
.L_923:
        /*00c0*/ 	.word	0x00000000
.L_924:


//--------------------- .nv.info._ZN5flash24flash_fwd_splitkv_kernelI23Flash_fwd_kernel_traitsILi192ELi64ELi64ELi4ELb0ELb0EN7cutlass10bfloat16_tE19Flash_kernel_traitsILi192ELi64ELi64ELi4ES3_EELb0ELb0ELb0ELb0ELb1ELb1ELb0ELb0EEEvNS_16Flash_fwd_paramsE --------------------------
	.section	.nv.info._ZN5flash24flash_fwd_splitkv_kernelI23Flash_fwd_kernel_traitsILi192ELi64ELi64ELi4ELb0ELb0EN7cutlass10bfloat16_tE19Flash_kernel_traitsILi192ELi64ELi64ELi4ES3_EELb0ELb0ELb0ELb0ELb1ELb1ELb0ELb0EEEvNS_16Flash_fwd_paramsE,"",@"SHT_CUDA_INFO"
	.sectionflags	@""
	.align	4


	//----- nvinfo : EIATTR_CUDA_API_VERSION
	.align		4
        /*0000*/ 	.byte	0x04, 0x37
        /*0002*/ 	.short	(.L_926 - .L_925)
.L_925:
        /*0004*/ 	.word	0x00000082


	//----- nvinfo : EIATTR_SW2861232_WAR
	.align		4
.L_926:
        /*0008*/ 	.byte	0x01, 0x35
	.zero		2


	//----- nvinfo : EIATTR_PARAM_CBANK
	.align		4
        /*000c*/ 	.byte	0x04, 0x0a
        /*000e*/ 	.short	(.L_928 - .L_927)
	.align		4
.L_927:
        /*0010*/ 	.word	index@(.nv.constant0._ZN5flash24flash_fwd_splitkv_kernelI23Flash_fwd_kernel_traitsILi192ELi64ELi64ELi4ELb0ELb0EN7cutlass10bfloat16_tE19Flash_kernel_traitsILi192ELi64ELi64ELi4ES3_EELb0ELb0ELb0ELb0ELb1ELb1ELb0ELb0EEEvNS_16Flash_fwd_paramsE)
        /*0014*/ 	.short	0x0160
        /*0016*/ 	.short	0x01d0


	//----- nvinfo : EIATTR_CBANK_PARAM_SIZE
	.align		4
.L_928:
        /*0018*/ 	.byte	0x03, 0x19
        /*001a*/ 	.short	0x01d0


	//----- nvinfo : EIATTR_KPARAM_INFO
	.align		4
        /*001c*/ 	.byte	0x04, 0x17
        /*001e*/ 	.short	(.L_930 - .L_929)
.L_929:
        /*0020*/ 	.word	0x00000000
        /*0024*/ 	.short	0x0000
        /*0026*/ 	.short	0x0000
        /*0028*/ 	.byte	0x00, 0xf0, 0x41, 0x07


	//----- nvinfo : EIATTR_MAXREG_COUNT
	.align		4
.L_930:
        /*002c*/ 	.byte	0x03, 0x1b
        /*002e*/ 	.short	0x00ff


	//----- nvinfo : EIATTR_NUM_BARRIERS
	.align		4
        /*0030*/ 	.byte	0x02, 0x4c
        /*0032*/ 	.byte	0x01
	.zero		1


	//----- nvinfo : EIATTR_MERCURY_ISA_VERSION
	.align		4
        /*0034*/ 	.byte	0x03, 0x5f
        /*0036*/ 	.short	0x0000


	//----- nvinfo : EIATTR_COOP_GROUP_MASK_REGIDS
	.align		4
        /*0038*/ 	.byte	0x04, 0x29
        /*003a*/ 	.short	(.L_932 - .L_931)


	//   ....[0]....
.L_931:
        /*003c*/ 	.word	0xffffffff


	//   ....[1]....
        /*0040*/ 	.word	0xffffffff


	//   ....[2]....
        /*0044*/ 	.word	0xffffffff


	//   ....[3]....
        /*0048*/ 	.word	0xffffffff


	//   ....[4]....
        /*004c*/ 	.word	0xffffffff


	//   ....[5]....
        /*0050*/ 	.word	0xffffffff


	//   ....[6]....
        /*0054*/ 	.word	0xffffffff


	//   ....[7]....
        /*0058*/ 	.word	0xffffffff


	//   ....[8]....
        /*005c*/ 	.word	0xffffffff


	//   ....[9]....
        /*0060*/ 	.word	0xffffffff


	//   ....[10]....
        /*0064*/ 	.word	0xffffffff


	//   ....[11]....
        /*0068*/ 	.word	0xffffffff


	//----- nvinfo : EIATTR_COOP_GROUP_INSTR_OFFSETS
	.align		4
.L_932:
        /*006c*/ 	.byte	0x04, 0x28
        /*006e*/ 	.short	(.L_934 - .L_933)


	//   ....[0]....
.L_933:
        /*0070*/ 	.word	0x00003fe0


	//   ....[1]....
        /*0074*/ 	.word	0x00004000


	//   ....[2]....
        /*0078*/ 	.word	0x000040a0


	//   ....[3]....
        /*007c*/ 	.word	0x000040b0


	//   ....[4]....
        /*0080*/ 	.word	0x00006d70


	//   ....[5]....
        /*0084*/ 	.word	0x00006d80


	//   ....[6]....
        /*0088*/ 	.word	0x00006dd0


	//   ....[7]....
        /*008c*/ 	.word	0x00006de0


	//   ....[8]....
        /*0090*/ 	.word	0x00008490


	//   ....[9]....
        /*0094*/ 	.word	0x000084d0


	//   ....[10]....
        /*0098*/ 	.word	0x00008500


	//   ....[11]....
        /*009c*/ 	.word	0x00008510


	//----- nvinfo : EIATTR_EXIT_INSTR_OFFSETS
	.align		4
.L_934:
        /*00a0*/ 	.byte	0x04, 0x1c
        /*00a2*/ 	.short	(.L_936 - .L_935)


	//   ....[0]....
.L_935:
        /*00a4*/ 	.word	0x000002e0


	//   ....[1]....
        /*00a8*/ 	.word	0x00000ac0


	//   ....[2]....
        /*00ac*/ 	.word	0x00000af0


	//   ....[3]....
        /*00b0*/ 	.word	0x00009bb0


	//   ....[4]....
        /*00b4*/ 	.word	0x00009c80


	//----- nvinfo : EIATTR_CTAIDZ_USED
	.align		4
.L_936:
        /*00b8*/ 	.byte	0x01, 0x04
	.zero		2


	//----- nvinfo : EIATTR_CRS_STACK_SIZE
	.align		4
        /*00bc*/ 	.byte	0x04, 0x1e
        /*00be*/ 	.short	(.L_938 - .L_937)
.L_937:
        /*00c0*/ 	.word	0x00000000
.L_938:


//--------------------- .nv.info._ZN5flash24flash_fwd_splitkv_kernelI23Flash_fwd_kernel_traitsILi192ELi64ELi64ELi4ELb0ELb0EN7cutlass10bfloat16_tE19Flash_kernel_traitsILi192ELi64ELi64ELi4ES3_EELb0ELb0ELb1ELb0ELb0ELb0ELb0ELb0EEEvNS_16Flash_fwd_paramsE --------------------------
	.section	.nv.info._ZN5flash24flash_fwd_splitkv_kernelI23Flash_fwd_kernel_traitsILi192ELi64ELi64ELi4ELb0ELb0EN7cutlass10bfloat16_tE19Flash_kernel_traitsILi192ELi64ELi64ELi4ES3_EELb0ELb0ELb1ELb0ELb0ELb0ELb0ELb0EEEvNS_16Flash_fwd_paramsE,"",@"SHT_CUDA_INFO"
	.sectionflags	@""
	.align	4


	//----- nvinfo : EIATTR_CUDA_API_VERSION
	.align		4
        /*0000*/ 	.byte	0x04, 0x37
        /*0002*/ 	.short	(.L_940 - .L_939)
.L_939:
        /*0004*/ 	.word	0x00000082


	//----- nvinfo : EIATTR_SW2861232_WAR
	.align		4
.L_940:
        /*0008*/ 	.byte	0x01, 0x35
	.zero		2


	//----- nvinfo : EIATTR_PARAM_CBANK
	.align		4
        /*000c*/ 	.byte	0x04, 0x0a
        /*000e*/ 	.short	(.L_942 - .L_941)
	.align		4
.L_941:
        /*0010*/ 	.word	index@(.nv.constant0._ZN5flash24flash_fwd_splitkv_kernelI23Flash_fwd_kernel_traitsILi192ELi64ELi64ELi4ELb0ELb0EN7cutlass10bfloat16_tE19Flash_kernel_traitsILi192ELi64ELi64ELi4ES3_EELb0ELb0ELb1ELb0ELb0ELb0ELb0ELb0EEEvNS_16Flash_fwd_paramsE)
        /*0014*/ 	.short	0x0160
        /*0016*/ 	.short	0x01d0


	//----- nvinfo : EIATTR_CBANK_PARAM_SIZE
	.align		4
.L_942:
        /*0018*/ 	.byte	0x03, 0x19
        /*001a*/ 	.short	0x01d0


	//----- nvinfo : EIATTR_KPARAM_INFO
	.align		4
        /*001c*/ 	.byte	0x04, 0x17
        /*001e*/ 	.short	(.L_944 - .L_943)
.L_943:
        /*0020*/ 	.word	0x00000000
        /*0024*/ 	.short	0x0000
        /*0026*/ 	.short	0x0000
        /*0028*/ 	.byte	0x00, 0xf0, 0x41, 0x07


	//----- nvinfo : EIATTR_MAXREG_COUNT
	.align		4
.L_944:
        /*002c*/ 	.byte	0x03, 0x1b
        /*002e*/ 	.short	0x00ff


	//----- nvinfo : EIATTR_NUM_BARRIERS
	.align		4
        /*0030*/ 	.byte	0x02, 0x4c
        /*0032*/ 	.byte	0x01
	.zero		1


	//----- nvinfo : EIATTR_MERCURY_ISA_VERSION
	.align		4
        /*0034*/ 	.byte	0x03, 0x5f
        /*0036*/ 	.short	0x0000


	//----- nvinfo : EIATTR_COOP_GROUP_MASK_REGIDS
	.align		4
        /*0038*/ 	.byte	0x04, 0x29
        /*003a*/ 	.short	(.L_946 - .L_945)


	//   ....[0]....
.L_945:
        /*003c*/ 	.word	0xffffffff


	//   ....[1]....
        /*0040*/ 	.word	0xffffffff


	//   ....[2]....
        /*0044*/ 	.word	0xffffffff


	//   ....[3]....
        /*0048*/ 	.word	0xffffffff


	//   ....[4]....
        /*004c*/ 	.word	0xffffffff


	//   ....[5]....
        /*0050*/ 	.word	0xffffffff


	//   ....[6]....
        /*0054*/ 	.word	0xffffffff


	//   ....[7]....
        /*0058*/ 	.word	0xffffffff


	//   ....[8]....
        /*005c*/ 	.word	0xffffffff


	//   ....[9]....
        /*0060*/ 	.word	0xffffffff


	//   ....[10]....
        /*0064*/ 	.word	0xffffffff


	//   ....[11]....
        /*0068*/ 	.word	0xffffffff


	//----- nvinfo : EIATTR_COOP_GROUP_INSTR_OFFSETS
	.align		4
.L_946:
        /*006c*/ 	.byte	0x04, 0x28
        /*006e*/ 	.short	(.L_948 - .L_947)


	//   ....[0]....
.L_947:
        /*0070*/ 	.word	0x00005d10


	//   ....[1]....
        /*0074*/ 	.word	0x00005d30


	//   ....[2]....
        /*0078*/ 	.word	0x00005dd0


	//   ....[3]....
        /*007c*/ 	.word	0x00005de0


	//   ....[4]....
        /*0080*/ 	.word	0x00009520


	//   ....[5]....
        /*0084*/ 	.word	0x00009530


	//   ....[6]....
        /*0088*/ 	.word	0x00009560


	//   ....[7]....
        /*008c*/ 	.word	0x00009580


	//   ....[8]....
        /*0090*/ 	.word	0x0000ac80


	//   ....[9]....
        /*0094*/ 	.word	0x0000acc0


	//   ....[10]....
        /*0098*/ 	.word	0x0000acf0


	//   ....[11]....
        /*009c*/ 	.word	0x0000ad00


	//----- nvinfo : EIATTR_EXIT_INSTR_OFFSETS
	.align		4
.L_948:
        /*00a0*/ 	.byte	0x04, 0x1c
        /*00a2*/ 	.short	(.L_950 - .L_949)


	//   ....[0]....
.L_949:
        /*00a4*/ 	.word	0x000002e0


	//   ....[1]....
        /*00a8*/ 	.word	0x00000ba0


	//   ....[2]....
        /*00ac*/ 	.word	0x00000bd0


	//   ....[3]....
        /*00b0*/ 	.word	0x0000c540


	//   ....[4]....
        /*00b4*/ 	.word	0x0000c630


	//   ....[5]....
        /*00b8*/ 	.word	0x0000c650


	//----- nvinfo : EIATTR_CTAIDZ_USED
	.align		4
.L_950:
        /*00bc*/ 	.byte	0x01, 0x04
	.zero		2


	//----- nvinfo : EIATTR_CRS_STACK_SIZE
	.align		4
        /*00c0*/ 	.byte	0x04, 0x1e
        /*00c2*/ 	.short	(.L_952 - .L_951)
.L_951:
        /*00c4*/ 	.word	0x00000000
.L_952:


//--------------------- .nv.info._ZN5flash24flash_fwd_splitkv_kernelI23Flash_fwd_kernel_traitsILi192ELi64ELi64ELi4ELb0ELb0EN7cutlass10bfloat16_tE19Flash_kernel_traitsILi192ELi64ELi64ELi4ES3_EELb0ELb0ELb1ELb0ELb0ELb1ELb0ELb0EEEvNS_16Flash_fwd_paramsE --------------------------
	.section	.nv.info._ZN5flash24flash_fwd_splitkv_kernelI23Flash_fwd_kernel_traitsILi192ELi64ELi64ELi4ELb0ELb0EN7cutlass10bfloat16_tE19Flash_kernel_traitsILi192ELi64ELi64ELi4ES3_EELb0ELb0ELb1ELb0ELb0ELb1ELb0ELb0EEEvNS_16Flash_fwd_paramsE,"",@"SHT_CUDA_INFO"
	.sectionflags	@""
	.align	4


	//----- nvinfo : EIATTR_CUDA_API_VERSION
	.align		4
        /*0000*/ 	.byte	0x04, 0x37
        /*0002*/ 	.short	(.L_954 - .L_953)
.L_953:
        /*0004*/ 	.word	0x00000082


	//----- nvinfo : EIATTR_SW2861232_WAR
	.align		4
.L_954:
        /*0008*/ 	.byte	0x01, 0x35
	.zero		2


	//----- nvinfo : EIATTR_PARAM_CBANK
	.align		4
        /*000c*/ 	.byte	0x04, 0x0a
        /*000e*/ 	.short	(.L_956 - .L_955)
	.align		4
.L_955:
        /*0010*/ 	.word	index@(.nv.constant0._ZN5flash24flash_fwd_splitkv_kernelI23Flash_fwd_kernel_traitsILi192ELi64ELi64ELi4ELb0ELb0EN7cutlass10bfloat16_tE19Flash_kernel_traitsILi192ELi64ELi64ELi4ES3_EELb0ELb0ELb1ELb0ELb0ELb1ELb0ELb0EEEvNS_16Flash_fwd_paramsE)
        /*0014*/ 	.short	0x0160
        /*0016*/ 	.short	0x01d0


	//----- nvinfo : EIATTR_CBANK_PARAM_SIZE
	.align		4
.L_956:
        /*0018*/ 	.byte	0x03, 0x19
        /*001a*/ 	.short	0x01d0


	//----- nvinfo : EIATTR_KPARAM_INFO
	.align		4
        /*001c*/ 	.byte	0x04, 0x17
        /*001e*/ 	.short	(.L_958 - .L_957)
.L_957:
        /*0020*/ 	.word	0x00000000
        /*0024*/ 	.short	0x0000
        /*0026*/ 	.short	0x0000
        /*0028*/ 	.byte	0x00, 0xf0, 0x41, 0x07


	//----- nvinfo : EIATTR_MAXREG_COUNT
	.align		4
.L_958:
        /*002c*/ 	.byte	0x03, 0x1b
        /*002e*/ 	.short	0x00ff


	//----- nvinfo : EIATTR_NUM_BARRIERS
	.align		4
        /*0030*/ 	.byte	0x02, 0x4c
        /*0032*/ 	.byte	0x01
	.zero		1


	//----- nvinfo : EIATTR_MERCURY_ISA_VERSION
	.align		4
        /*0034*/ 	.byte	0x03, 0x5f
        /*0036*/ 	.short	0x0000


	//----- nvinfo : EIATTR_COOP_GROUP_MASK_REGIDS
	.align		4
        /*0038*/ 	.byte	0x04, 0x29
        /*003a*/ 	.short	(.L_960 - .L_959)


	//   ....[0]....
.L_959:
        /*003c*/ 	.word	0xffffffff


	//   ....[1]....
        /*0040*/ 	.word	0xffffffff


	//   ....[2]....
        /*0044*/ 	.word	0xffffffff


	//   ....[3]....
        /*0048*/ 	.word	0xffffffff


	//   ....[4]....
        /*004c*/ 	.word	0xffffffff


	//   ....[5]....
        /*0050*/ 	.word	0xffffffff


	//   ....[6]....
        /*0054*/ 	.word	0xffffffff


	//   ....[7]....
        /*0058*/ 	.word	0xffffffff


	//   ....[8]....
        /*005c*/ 	.word	0xffffffff


	//   ....[9]....
        /*0060*/ 	.word	0xffffffff


	//   ....[10]....
        /*0064*/ 	.word	0xffffffff


	//   ....[11]....
        /*0068*/ 	.word	0xffffffff


	//----- nvinfo : EIATTR_COOP_GROUP_INSTR_OFFSETS
	.align		4
.L_960:
        /*006c*/ 	.byte	0x04, 0x28
        /*006e*/ 	.short	(.L_962 - .L_961)


	//   ....[0]....
.L_961:
        /*0070*/ 	.word	0x00006150


	//   ....[1]....
        /*0074*/ 	.word	0x00006170


	//   ....[2]....
        /*0078*/ 	.word	0x00006210


	//   ....[3]....
        /*007c*/ 	.word	0x00006220


	//   ....[4]....
        /*0080*/ 	.word	0x00009d50


	//   ....[5]....
        /*0084*/ 	.word	0x00009d60


	//   ....[6]....
        /*0088*/ 	.word	0x00009d80


	//   ....[7]....
        /*008c*/ 	.word	0x00009da0


	//   ....[8]....
        /*0090*/ 	.word	0x0000b4b0


	//   ....[9]....
        /*0094*/ 	.word	0x0000b4f0


	//   ....[10]....
        /*0098*/ 	.word	0x0000b520


	//   ....[11]....
        /*009c*/ 	.word	0x0000b530


	//----- nvinfo : EIATTR_EXIT_INSTR_OFFSETS
	.align		4
.L_962:
        /*00a0*/ 	.byte	0x04, 0x1c
        /*00a2*/ 	.short	(.L_964 - .L_963)


	//   ....[0]....
.L_963:
        /*00a4*/ 	.word	0x000002e0


	//   ....[1]....
        /*00a8*/ 	.word	0x00000ba0


	//   ....[2]....
        /*00ac*/ 	.word	0x00000bd0


	//   ....[3]....
        /*00b0*/ 	.word	0x0000cd70


	//   ....[4]....
        /*00b4*/ 	.word	0x0000ce60


	//   ....[5]....
        /*00b8*/ 	.word	0x0000ce80


	//----- nvinfo : EIATTR_CTAIDZ_USED
	.align		4
.L_964:
        /*00bc*/ 	.byte	0x01, 0x04
	.zero		2


	//----- nvinfo : EIATTR_CRS_STACK_SIZE
	.align		4
        /*00c0*/ 	.byte	0x04, 0x1e
        /*00c2*/ 	.short	(.L_966 - .L_965)
.L_965:
        /*00c4*/ 	.word	0x00000000
.L_966:


//--------------------- .nv.info._ZN5flash24flash_fwd_splitkv_kernelI23Flash_fwd_kernel_traitsILi192ELi64ELi64ELi4ELb0ELb0EN7cutlass10bfloat16_tE19Flash_kernel_traitsILi192ELi64ELi64ELi4ES3_EELb0ELb0ELb0ELb0ELb1ELb0ELb0ELb1EEEvNS_16Flash_fwd_paramsE --------------------------
	.section	.nv.info._ZN5flash24flash_fwd_splitkv_kernelI23Flash_fwd_kernel_traitsILi192ELi64ELi64ELi4ELb0ELb0EN7cutlass10bfloat16_tE19Flash_kernel_traitsILi192ELi64ELi64ELi4ES3_EELb0ELb0ELb0ELb0ELb1ELb0ELb0ELb1EEEvNS_16Flash_fwd_paramsE,"",@"SHT_CUDA_INFO"
	.sectionflags	@""
	.align	4


	//----- nvinfo : EIATTR_CUDA_API_VERSION
	.align		4
        /*0000*/ 	.byte	0x04, 0x37
        /*0002*/ 	.short	(.L_968 - .L_967)
.L_967:
        /*0004*/ 	.word	0x00000082


	//----- nvinfo : EIATTR_SW2861232_WAR
	.align		4
.L_968:
        /*0008*/ 	.byte	0x01, 0x35
	.zero		2


	//----- nvinfo : EIATTR_PARAM_CBANK
	.align		4
        /*000c*/ 	.byte	0x04, 0x0a
        /*000e*/ 	.short	(.L_970 - .L_969)
	.align		4
.L_969:
        /*0010*/ 	.word	index@(.nv.constant0._ZN5flash24flash_fwd_splitkv_kernelI23Flash_fwd_kernel_traitsILi192ELi64ELi64ELi4ELb0ELb0EN7cutlass10bfloat16_tE19Flash_kernel_traitsILi192ELi64ELi64ELi4ES3_EELb0ELb0ELb0ELb0ELb1ELb0ELb0ELb1EEEvNS_16Flash_fwd_paramsE)
        /*0014*/ 	.short	0x0160
        /*0016*/ 	.short	0x01d0


	//----- nvinfo : EIATTR_CBANK_PARAM_SIZE
	.align		4
.L_970:
        /*0018*/ 	.byte	0x03, 0x19
        /*001a*/ 	.short	0x01d0


	//----- nvinfo : EIATTR_KPARAM_INFO
	.align		4
        /*001c*/ 	.byte	0x04, 0x17
        /*001e*/ 	.short	(.L_972 - .L_971)
.L_971:
        /*0020*/ 	.word	0x00000000
        /*0024*/ 	.short	0x0000
        /*0026*/ 	.short	0x0000
        /*0028*/ 	.byte	0x00, 0xf0, 0x41, 0x07


	//----- nvinfo : EIATTR_MAXREG_COUNT
	.align		4
.L_972:
        /*002c*/ 	.byte	0x03, 0x1b
        /*002e*/ 	.short	0x00ff


	//----- nvinfo : EIATTR_NUM_BARRIERS
	.align		4
        /*0030*/ 	.byte	0x02, 0x4c
        /*0032*/ 	.byte	0x01
	.zero		1


	//----- nvinfo : EIATTR_MERCURY_ISA_VERSION
	.align		4
        /*0034*/ 	.byte	0x03, 0x5f
        /*0036*/ 	.short	0x0000


	//----- nvinfo : EIATTR_COOP_GROUP_MASK_REGIDS
	.align		4
        /*0038*/ 	.byte	0x04, 0x29
        /*003a*/ 	.short	(.L_974 - .L_973)


	//   ....[0]....
.L_973:
        /*003c*/ 	.word	0xffffffff


	//   ....[1]....
        /*0040*/ 	.word	0xffffffff


	//   ....[2]....
        /*0044*/ 	.word	0xffffffff


	//   ....[3]....
        /*0048*/ 	.word	0xffffffff


	//   ....[4]....
        /*004c*/ 	.word	0xffffffff


	//   ....[5]....
        /*0050*/ 	.word	0xffffffff


	//   ....[6]....
        /*0054*/ 	.word	0xffffffff


	//   ....[7]....
        /*0058*/ 	.word	0xffffffff


	//   ....[8]....
        /*005c*/ 	.word	0xffffffff


	//   ....[9]....
        /*0060*/ 	.word	0xffffffff


	//   ....[10]....
        /*0064*/ 	.word	0xffffffff


	//   ....[11]....
        /*0068*/ 	.word	0xffffffff


	//----- nvinfo : EIATTR_COOP_GROUP_INSTR_OFFSETS
	.align		4
.L_974:
        /*006c*/ 	.byte	0x04, 0x28
        /*006e*/ 	.short	(.L_976 - .L_975)


	//   ....[0]....
.L_975:
        /*0070*/ 	.word	0x00012800


	//   ....[1]....
        /*0074*/ 	.word	0x00012820


	//   ....[2]....
        /*0078*/ 	.word	0x000128d0


	//   ....[3]....
        /*007c*/ 	.word	0x000128e0


	//   ....[4]....
        /*0080*/ 	.word	0x00015170


	//   ....[5]....
        /*0084*/ 	.word	0x00015190


	//   ....[6]....
        /*0088*/ 	.word	0x000151c0


	//   ....[7]....
        /*008c*/ 	.word	0x000151d0


	//   ....[8]....
        /*0090*/ 	.word	0x000168c0


	//   ....[9]....
        /*0094*/ 	.word	0x00016900


	//   ....[10]....
        /*0098*/ 	.word	0x00016930


	//   ....[11]....
        /*009c*/ 	.word	0x00016940


	//----- nvinfo : EIATTR_EXIT_INSTR_OFFSETS
	.align		4
.L_976:
        /*00a0*/ 	.byte	0x04, 0x1c
        /*00a2*/ 	.short	(.L_978 - .L_977)


	//   ....[0]....
.L_977:
        /*00a4*/ 	.word	0x00000320


	//   ....[1]....
        /*00a8*/ 	.word	0x00000b00


	//   ....[2]....
        /*00ac*/ 	.word	0x00000b30


	//   ....[3]....
        /*00b0*/ 	.word	0x00018090


	//   ....[4]....
        /*00b4*/ 	.word	0x00018170


	//----- nvinfo : EIATTR_CTAIDZ_USED
	.align		4
.L_978:
        /*00b8*/ 	.byte	0x01, 0x04
	.zero		2


	//----- nvinfo : EIATTR_CRS_STACK_SIZE
	.align		4
        /*00bc*/ 	.byte	0x04, 0x1e
        /*00be*/ 	.short	(.L_980 - .L_979)
.L_979:
        /*00c0*/ 	.word	0x00000000
.L_980:


//--------------------- .nv.info._ZN5flash24flash_fwd_splitkv_kernelI23Flash_fwd_kernel_traitsILi192ELi64ELi64ELi4ELb0ELb0EN7cutlass10bfloat16_tE19Flash_kernel_traitsILi192ELi64ELi64ELi4ES3_EELb0ELb0ELb0ELb0ELb1ELb1ELb0ELb1EEEvNS_16Flash_fwd_paramsE --------------------------
	.section	.nv.info._ZN5flash24flash_fwd_splitkv_kernelI23Flash_fwd_kernel_traitsILi192ELi64ELi64ELi4ELb0ELb0EN7cutlass10bfloat16_tE19Flash_kernel_traitsILi192ELi64ELi64ELi4ES3_EELb0ELb0ELb0ELb0ELb1ELb1ELb0ELb1EEEvNS_16Flash_fwd_paramsE,"",@"SHT_CUDA_INFO"
	.sectionflags	@""
	.align	4


	//----- nvinfo : EIATTR_CUDA_API_VERSION
	.align		4
        /*0000*/ 	.byte	0x04, 0x37
        /*0002*/ 	.short	(.L_982 - .L_981)
.L_981:
        /*0004*/ 	.word	0x00000082


	//----- nvinfo : EIATTR_SW2861232_WAR
	.align		4
.L_982:
        /*0008*/ 	.byte	0x01, 0x35
	.zero		2


	//----- nvinfo : EIATTR_PARAM_CBANK
	.align		4
        /*000c*/ 	.byte	0x04, 0x0a
        /*000e*/ 	.short	(.L_984 - .L_983)
	.align		4
.L_983:
        /*0010*/ 	.word	index@(.nv.constant0._ZN5flash24flash_fwd_splitkv_kernelI23Flash_fwd_kernel_traitsILi192ELi64ELi64ELi4ELb0ELb0EN7cutlass10bfloat16_tE19Flash_kernel_traitsILi192ELi64ELi64ELi4ES3_EELb0ELb0ELb0ELb0ELb1ELb1ELb0ELb1EEEvNS_16Flash_fwd_paramsE)
        /*0014*/ 	.short	0x0160
        /*0016*/ 	.short	0x01d0


	//----- nvinfo : EIATTR_CBANK_PARAM_SIZE
	.align		4
.L_984:
        /*0018*/ 	.byte	0x03, 0x19
        /*001a*/ 	.short	0x01d0


	//----- nvinfo : EIATTR_KPARAM_INFO
	.align		4
        /*001c*/ 	.byte	0x04, 0x17
        /*001e*/ 	.short	(.L_986 - .L_985)
.L_985:
        /*0020*/ 	.word	0x00000000
        /*0024*/ 	.short	0x0000
        /*0026*/ 	.short	0x0000
        /*0028*/ 	.byte	0x00, 0xf0, 0x41, 0x07


	//----- nvinfo : EIATTR_MAXREG_COUNT
	.align		4
.L_986:
        /*002c*/ 	.byte	0x03, 0x1b
        /*002e*/ 	.short	0x00ff


	//----- nvinfo : EIATTR_NUM_BARRIERS
	.align		4
        /*0030*/ 	.byte	0x02, 0x4c
        /*0032*/ 	.byte	0x01
	.zero		1


	//----- nvinfo : EIATTR_MERCURY_ISA_VERSION
	.align		4
        /*0034*/ 	.byte	0x03, 0x5f
        /*0036*/ 	.short	0x0000


	//----- nvinfo : EIATTR_COOP_GROUP_MASK_REGIDS
	.align		4
        /*0038*/ 	.byte	0x04, 0x29
        /*003a*/ 	.short	(.L_988 - .L_987)


	//   ....[0]....
.L_987:
        /*003c*/ 	.word	0xffffffff


	//   ....[1]....
        /*0040*/ 	.word	0xffffffff


	//   ....[2]....
        /*0044*/ 	.word	0xffffffff


	//   ....[3]....
        /*0048*/ 	.word	0xffffffff


	//   ....[4]....
        /*004c*/ 	.word	0xffffffff


	//   ....[5]....
        /*0050*/ 	.word	0xffffffff


	//   ....[6]....
        /*0054*/ 	.word	0xffffffff


	//   ....[7]....
        /*0058*/ 	.word	0xffffffff


	//   ....[8]....
        /*005c*/ 	.word	0xffffffff


	//   ....[9]....
        /*0060*/ 	.word	0xffffffff


	//   ....[10]....
        /*0064*/ 	.word	0xffffffff


	//   ....[11]....
        /*0068*/ 	.word	0xffffffff


	//----- nvinfo : EIATTR_COOP_GROUP_INSTR_OFFSETS
	.align		4
.L_988:
        /*006c*/ 	.byte	0x04, 0x28
        /*006e*/ 	.short	(.L_990 - .L_989)


	//   ....[0]....
.L_989:
        /*0070*/ 	.word	0x00012c00


	//   ....[1]....
        /*0074*/ 	.word	0x00012c20


	//   ....[2]....
        /*0078*/ 	.word	0x00012cd0


	//   ....[3]....
        /*007c*/ 	.word	0x00012ce0


	//   ....[4]....
        /*0080*/ 	.word	0x00015940


	//   ....[5]....
        /*0084*/ 	.word	0x00015960


	//   ....[6]....
        /*0088*/ 	.word	0x00015990


	//   ....[7]....
        /*008c*/ 	.word	0x000159a0


	//   ....[8]....
        /*0090*/ 	.word	0x000170c0


	//   ....[9]....
        /*0094*/ 	.word	0x00017100


	//   ....[10]....
        /*0098*/ 	.word	0x00017130


	//   ....[11]....
        /*009c*/ 	.word	0x00017140


	//----- nvinfo : EIATTR_EXIT_INSTR_OFFSETS
	.align		4
.L_990:
        /*00a0*/ 	.byte	0x04, 0x1c
        /*00a2*/ 	.short	(.L_992 - .L_991)


	//   ....[0]....
.L_991:
        /*00a4*/ 	.word	0x00000320


	//   ....[1]....
        /*00a8*/ 	.word	0x00000b00


	//   ....[2]....
        /*00ac*/ 	.word	0x00000b30


	//   ....[3]....
        /*00b0*/ 	.word	0x00018890


	//   ....[4]....
        /*00b4*/ 	.word	0x00018970


	//----- nvinfo : EIATTR_CTAIDZ_USED
	.align		4
.L_992:
        /*00b8*/ 	.byte	0x01, 0x04
	.zero		2


	//----- nvinfo : EIATTR_CRS_STACK_SIZE
	.align		4
        /*00bc*/ 	.byte	0x04, 0x1e
        /*00be*/ 	.short	(.L_994 - .L_993)
.L_993:
        /*00c0*/ 	.word	0x00000000
.L_994:


//--------------------- .nv.info._ZN5flash24flash_fwd_splitkv_kernelI23Flash_fwd_kernel_traitsILi192ELi64ELi64ELi4ELb0ELb0EN7cutlass10bfloat16_tE19Flash_kernel_traitsILi192ELi64ELi64ELi4ES3_EELb0ELb0ELb1ELb0ELb0ELb0ELb0ELb1EEEvNS_16Flash_fwd_paramsE --------------------------
	.section	.nv.info._ZN5flash24flash_fwd_splitkv_kernelI23Flash_fwd_kernel_traitsILi192ELi64ELi64ELi4ELb0ELb0EN7cutlass10bfloat16_tE19Flash_kernel_traitsILi192ELi64ELi64ELi4ES3_EELb0ELb0ELb1ELb0ELb0ELb0ELb0ELb1EEEvNS_16Flash_fwd_paramsE,"",@"SHT_CUDA_INFO"
	.sectionflags	@""
	.align	4


	//----- nvinfo : EIATTR_CUDA_API_VERSION
	.align		4
        /*0000*/ 	.byte	0x04, 0x37
        /*0002*/ 	.short	(.L_996 - .L_995)
.L_995:
        /*0004*/ 	.word	0x00000082


	//----- nvinfo : EIATTR_SW2861232_WAR
	.align		4
.L_996:
        /*0008*/ 	.byte	0x01, 0x35
	.zero		2


	//----- nvinfo : EIATTR_PARAM_CBANK
	.align		4
        /*000c*/ 	.byte	0x04, 0x0a
        /*000e*/ 	.short	(.L_998 - .L_997)
	.align		4
.L_997:
        /*0010*/ 	.word	index@(.nv.constant0._ZN5flash24flash_fwd_splitkv_kernelI23Flash_fwd_kernel_traitsILi192ELi64ELi64ELi4ELb0ELb0EN7cutlass10bfloat16_tE19Flash_kernel_traitsILi192ELi64ELi64ELi4ES3_EELb0ELb0ELb1ELb0ELb0ELb0ELb0ELb1EEEvNS_16Flash_fwd_paramsE)
        /*0014*/ 	.short	0x0160
        /*0016*/ 	.short	0x01d0


	//----- nvinfo : EIATTR_CBANK_PARAM_SIZE
	.align		4
.L_998:
        /*0018*/ 	.byte	0x03, 0x19
        /*001a*/ 	.short	0x01d0


	//----- nvinfo : EIATTR_KPARAM_INFO
	.align		4
        /*001c*/ 	.byte	0x04, 0x17
        /*001e*/ 	.short	(.L_1000 - .L_999)
.L_999:
        /*0020*/ 	.word	0x00000000
        /*0024*/ 	.short	0x0000
        /*0026*/ 	.short	0x0000
        /*0028*/ 	.byte	0x00, 0xf0, 0x41, 0x07


	//----- nvinfo : EIATTR_MAXREG_COUNT
	.align		4
.L_1000:
        /*002c*/ 	.byte	0x03, 0x1b
        /*002e*/ 	.short	0x00ff


	//----- nvinfo : EIATTR_NUM_BARRIERS
	.align		4
        /*0030*/ 	.byte	0x02, 0x4c
        /*0032*/ 	.byte	0x01
	.zero		1


	//----- nvinfo : EIATTR_MERCURY_ISA_VERSION
	.align		4
        /*0034*/ 	.byte	0x03, 0x5f
        /*0036*/ 	.short	0x0000


	//----- nvinfo : EIATTR_COOP_GROUP_MASK_REGIDS
	.align		4
        /*0038*/ 	.byte	0x04, 0x29
        /*003a*/ 	.short	(.L_1002 - .L_1001)


	//   ....[0]....
.L_1001:
        /*003c*/ 	.word	0xffffffff


	//   ....[1]....
        /*0040*/ 	.word	0xffffffff


	//   ....[2]....
        /*0044*/ 	.word	0xffffffff


	//   ....[3]....
        /*0048*/ 	.word	0xffffffff


	//   ....[4]....
        /*004c*/ 	.word	0xffffffff


	//   ....[5]....
        /*0050*/ 	.word	0xffffffff


	//   ....[6]....
        /*0054*/ 	.word	0xffffffff


	//   ....[7]....
        /*0058*/ 	.word	0xffffffff


	//   ....[8]....
        /*005c*/ 	.word	0xffffffff


	//   ....[9]....
        /*0060*/ 	.word	0xffffffff


	//   ....[10]....
        /*0064*/ 	.word	0xffffffff


	//   ....[11]....
        /*0068*/ 	.word	0xffffffff


	//   ....[12]....
        /*006c*/ 	.word	0xffffffff


	//   ....[13]....
        /*0070*/ 	.word	0xffffffff


	//   ....[14]....
        /*0074*/ 	.word	0xffffffff


	//   ....[15]....
        /*0078*/ 	.word	0xffffffff


	//----- nvinfo : EIATTR_COOP_GROUP_INSTR_OFFSETS
	.align		4
.L_1002:
        /*007c*/ 	.byte	0x04, 0x28
        /*007e*/ 	.short	(.L_1004 - .L_1003)


	//   ....[0]....
.L_1003:
        /*0080*/ 	.word	0x00015fc0


	//   ....[1]....
        /*0084*/ 	.word	0x00016010


	//   ....[2]....
        /*0088*/ 	.word	0x00016030


	//   ....[3]....
        /*008c*/ 	.word	0x00016050


	//   ....[4]....
        /*0090*/ 	.word	0x00019820


	//   ....[5]....
        /*0094*/ 	.word	0x00019860


	//   ....[6]....
        /*0098*/ 	.word	0x00019880


	//   ....[7]....
        /*009c*/ 	.word	0x000198a0


	//   ....[8]....
        /*00a0*/ 	.word	0x0001b050


	//   ....[9]....
        /*00a4*/ 	.word	0x0001b080


	//   ....[10]....
        /*00a8*/ 	.word	0x0001b090


	//   ....[11]....
        /*00ac*/ 	.word	0x0001b0c0


	//   ....[12]....
        /*00b0*/ 	.word	0x0001cc50


	//   ....[13]....
        /*00b4*/ 	.word	0x0001cc90


	//   ....[14]....
        /*00b8*/ 	.word	0x0001cce0


	//   ....[15]....
        /*00bc*/ 	.word	0x0001cd30


	//----- nvinfo : EIATTR_EXIT_INSTR_OFFSETS
	.align		4
.L_1004:
        /*00c0*/ 	.byte	0x04, 0x1c
        /*00c2*/ 	.short	(.L_1006 - .L_1005)


	//   ....[0]....
.L_1005:
        /*00c4*/ 	.word	0x000000b0


	//----- nvinfo : EIATTR_CTAIDZ_USED
	.align		4
.L_1006:
        /*00c8*/ 	.byte	0x01, 0x04
	.zero		2


	//----- nvinfo : EIATTR_CRS_STACK_SIZE
	.align		4
        /*00cc*/ 	.byte	0x04, 0x1e
        /*00ce*/ 	.short	(.L_1008 - .L_1007)
.L_1007:
        /*00d0*/ 	.word	0x00000000
.L_1008:


//--------------------- .nv.info._ZN5flash24flash_fwd_splitkv_kernelI23Flash_fwd_kernel_traitsILi192ELi64ELi64ELi4ELb0ELb0EN7cutlass10bfloat16_tE19Flash_kernel_traitsILi192ELi64ELi64ELi4ES3_EELb0ELb0ELb1ELb0ELb0ELb1ELb0ELb1EEEvNS_16Flash_fwd_paramsE --------------------------
	.section	.nv.info._ZN5flash24flash_fwd_splitkv_kernelI23Flash_fwd_kernel_traitsILi192ELi64ELi64ELi4ELb0ELb0EN7cutlass10bfloat16_tE19Flash_kernel_traitsILi192ELi64ELi64ELi4ES3_EELb0ELb0ELb1ELb0ELb0ELb1ELb0ELb1EEEvNS_16Flash_fwd_paramsE,"",@"SHT_CUDA_INFO"
	.sectionflags	@""
	.align	4


	//----- nvinfo : EIATTR_CUDA_API_VERSION
	.align		4
        /*0000*/ 	.byte	0x04, 0x37
        /*0002*/ 	.short	(.L_1010 - .L_1009)
.L_1009:
        /*0004*/ 	.word	0x00000082


	//----- nvinfo : EIATTR_SW2861232_WAR
	.align		4
.L_1010:
        /*0008*/ 	.byte	0x01, 0x35
	.zero		2


	//----- nvinfo : EIATTR_PARAM_CBANK
	.align		4
        /*000c*/ 	.byte	0x04, 0x0a
        /*000e*/ 	.short	(.L_1012 - .L_1011)
	.align		4
.L_1011:
        /*0010*/ 	.word	index@(.nv.constant0._ZN5flash24flash_fwd_splitkv_kernelI23Flash_fwd_kernel_traitsILi192ELi64ELi64ELi4ELb0ELb0EN7cutlass10bfloat16_tE19Flash_kernel_traitsILi192ELi64ELi64ELi4ES3_EELb0ELb0ELb1ELb0ELb0ELb1ELb0ELb1EEEvNS_16Flash_fwd_paramsE)
        /*0014*/ 	.short	0x0160
        /*0016*/ 	.short	0x01d0


	//----- nvinfo : EIATTR_CBANK_PARAM_SIZE
	.align		4
.L_1012:
        /*0018*/ 	.byte	0x03, 0x19
        /*001a*/ 	.short	0x01d0


	//----- nvinfo : EIATTR_KPARAM_INFO
	.align		4
        /*001c*/ 	.byte	0x04, 0x17
        /*001e*/ 	.short	(.L_1014 - .L_1013)
.L_1013:
        /*0020*/ 	.word	0x00000000
        /*0024*/ 	.short	0x0000
        /*0026*/ 	.short	0x0000
        /*0028*/ 	.byte	0x00, 0xf0, 0x41, 0x07


	//----- nvinfo : EIATTR_MAXREG_COUNT
	.align		4
.L_1014:
        /*002c*/ 	.byte	0x03, 0x1b
        /*002e*/ 	.short	0x00ff


	//----- nvinfo : EIATTR_NUM_BARRIERS
	.align		4
        /*0030*/ 	.byte	0x02, 0x4c
        /*0032*/ 	.byte	0x01
	.zero		1


	//----- nvinfo : EIATTR_MERCURY_ISA_VERSION
	.align		4
        /*0034*/ 	.byte	0x03, 0x5f
        /*0036*/ 	.short	0x0000


	//----- nvinfo : EIATTR_COOP_GROUP_MASK_REGIDS
	.align		4
        /*0038*/ 	.byte	0x04, 0x29
        /*003a*/ 	.short	(.L_1016 - .L_1015)


	//   ....[0]....
.L_1015:
        /*003c*/ 	.word	0xffffffff


	//   ....[1]....
        /*0040*/ 	.word	0xffffffff


	//   ....[2]....
        /*0044*/ 	.word	0xffffffff


	//   ....[3]....
        /*0048*/ 	.word	0xffffffff


	//   ....[4]....
        /*004c*/ 	.word	0xffffffff


	//   ....[5]....
        /*0050*/ 	.word	0xffffffff


	//   ....[6]....
        /*0054*/ 	.word	0xffffffff


	//   ....[7]....
        /*0058*/ 	.word	0xffffffff


	//   ....[8]....
        /*005c*/ 	.word	0xffffffff


	//   ....[9]....
        /*0060*/ 	.word	0xffffffff


	//   ....[10]....
        /*0064*/ 	.word	0xffffffff


	//   ....[11]....
        /*0068*/ 	.word	0xffffffff


	//   ....[12]....
        /*006c*/ 	.word	0xffffffff


	//   ....[13]....
        /*0070*/ 	.word	0xffffffff


	//   ....[14]....
        /*0074*/ 	.word	0xffffffff


	//   ....[15]....
        /*0078*/ 	.word	0xffffffff


	//----- nvinfo : EIATTR_COOP_GROUP_INSTR_OFFSETS
	.align		4
.L_1016:
        /*007c*/ 	.byte	0x04, 0x28
        /*007e*/ 	.short	(.L_1018 - .L_1017)


	//   ....[0]....
.L_1017:
        /*0080*/ 	.word	0x00016430


	//   ....[1]....
        /*0084*/ 	.word	0x00016470


	//   ....[2]....
        /*0088*/ 	.word	0x00016490


	//   ....[3]....
        /*008c*/ 	.word	0x000164b0


	//   ....[4]....
        /*0090*/ 	.word	0x0001a090


	//   ....[5]....
        /*0094*/ 	.word	0x0001a0b0


	//   ....[6]....
        /*0098*/ 	.word	0x0001a0f0


	//   ....[7]....
        /*009c*/ 	.word	0x0001a100


	//   ....[8]....
        /*00a0*/ 	.word	0x0001b8c0


	//   ....[9]....
        /*00a4*/ 	.word	0x0001b8f0


	//   ....[10]....
        /*00a8*/ 	.word	0x0001b900


	//   ....[11]....
        /*00ac*/ 	.word	0x0001b930


	//   ....[12]....
        /*00b0*/ 	.word	0x0001d4c0


	//   ....[13]....
        /*00b4*/ 	.word	0x0001d500


	//   ....[14]....
        /*00b8*/ 	.word	0x0001d550


	//   ....[15]....
        /*00bc*/ 	.word	0x0001d5a0


	//----- nvinfo : EIATTR_EXIT_INSTR_OFFSETS
	.align		4
.L_1018:
        /*00c0*/ 	.byte	0x04, 0x1c
        /*00c2*/ 	.short	(.L_1020 - .L_1019)


	//   ....[0]....
.L_1019:
        /*00c4*/ 	.word	0x000000b0


	//----- nvinfo : EIATTR_CTAIDZ_USED
	.align		4
.L_1020:
        /*00c8*/ 	.byte	0x01, 0x04
	.zero		2


	//----- nvinfo : EIATTR_CRS_STACK_SIZE
	.align		4
        /*00cc*/ 	.byte	0x04, 0x1e
        /*00ce*/ 	.short	(.L_1022 - .L_1021)
.L_1021:
        /*00d0*/ 	.word	0x00000000
.L_1022:


//--------------------- .nv.info._ZN5flash24flash_fwd_splitkv_kernelI23Flash_fwd_kernel_traitsILi192ELi64ELi64ELi4ELb0ELb0EN7cutlass10bfloat16_tE19Flash_kernel_traitsILi192ELi64ELi64ELi4ES3_EELb0ELb0ELb0ELb0ELb1ELb0ELb1ELb0EEEvNS_16Flash_fwd_paramsE --------------------------
	.section	.nv.info._ZN5flash24flash_fwd_splitkv_kernelI23Flash_fwd_kernel_traitsILi192ELi64ELi64ELi4ELb0ELb0EN7cutlass10bfloat16_tE19Flash_kernel_traitsILi192ELi64ELi64ELi4ES3_EELb0ELb0ELb0ELb0ELb1ELb0ELb1ELb0EEEvNS_16Flash_fwd_paramsE,"",@"SHT_CUDA_INFO"
	.sectionflags	@""
	.align	4


	//----- nvinfo : EIATTR_CUDA_API_VERSION
	.align		4
        /*0000*/ 	.byte	0x04, 0x37
        /*0002*/ 	.short	(.L_1024 - .L_1023)
.L_1023:
        /*0004*/ 	.word	0x00000082


	//----- nvinfo : EIATTR_SW2861232_WAR
	.align		4
.L_1024:
        /*0008*/ 	.byte	0x01, 0x35
	.zero		2


	//----- nvinfo : EIATTR_PARAM_CBANK
	.align		4
        /*000c*/ 	.byte	0x04, 0x0a
        /*000e*/ 	.short	(.L_1026 - .L_1025)
	.align		4
.L_1025:
        /*0010*/ 	.word	index@(.nv.constant0._ZN5flash24flash_fwd_splitkv_kernelI23Flash_fwd_kernel_traitsILi192ELi64ELi64ELi4ELb0ELb0EN7cutlass10bfloat16_tE19Flash_kernel_traitsILi192ELi64ELi64ELi4ES3_EELb0ELb0ELb0ELb0ELb1ELb0ELb1ELb0EEEvNS_16Flash_fwd_paramsE)
        /*0014*/ 	.short	0x0160
        /*0016*/ 	.short	0x01d0


	//----- nvinfo : EIATTR_CBANK_PARAM_SIZE
	.align		4
.L_1026:
        /*0018*/ 	.byte	0x03, 0x19
        /*001a*/ 	.short	0x01d0


	//----- nvinfo : EIATTR_KPARAM_INFO
	.align		4
        /*001c*/ 	.byte	0x04, 0x17
        /*001e*/ 	.short	(.L_1028 - .L_1027)
.L_1027:
        /*0020*/ 	.word	0x00000000
        /*0024*/ 	.short	0x0000
        /*0026*/ 	.short	0x0000
        /*0028*/ 	.byte	0x00, 0xf0, 0x41, 0x07


	//----- nvinfo : EIATTR_MAXREG_COUNT
	.align		4
.L_1028:
        /*002c*/ 	.byte	0x03, 0x1b
        /*002e*/ 	.short	0x00ff


	//----- nvinfo : EIATTR_NUM_BARRIERS
	.align		4
        /*0030*/ 	.byte	0x02, 0x4c
        /*0032*/ 	.byte	0x01
	.zero		1


	//----- nvinfo : EIATTR_MERCURY_ISA_VERSION
	.align		4
        /*0034*/ 	.byte	0x03, 0x5f
        /*0036*/ 	.short	0x0000


	//----- nvinfo : EIATTR_COOP_GROUP_MASK_REGIDS
	.align		4
        /*0038*/ 	.byte	0x04, 0x29
        /*003a*/ 	.short	(.L_1030 - .L_1029)


	//   ....[0]....
.L_1029:
        /*003c*/ 	.word	0xffffffff


	//   ....[1]....
        /*0040*/ 	.word	0xffffffff


	//   ....[2]....
        /*0044*/ 	.word	0xffffffff


	//   ....[3]....
        /*0048*/ 	.word	0xffffffff


	//   ....[4]....
        /*004c*/ 	.word	0xffffffff


	//   ....[5]....
        /*0050*/ 	.word	0xffffffff


	//   ....[6]....
        /*0054*/ 	.word	0xffffffff


	//   ....[7]....
        /*0058*/ 	.word	0xffffffff


	//   ....[8]....
        /*005c*/ 	.word	0xffffffff


	//   ....[9]....
        /*0060*/ 	.word	0xffffffff


	//   ....[10]....
        /*0064*/ 	.word	0xffffffff


	//   ....[11]....
        /*0068*/ 	.word	0xffffffff


	//----- nvinfo : EIATTR_COOP_GROUP_INSTR_OFFSETS
	.align		4
.L_1030:
        /*006c*/ 	.byte	0x04, 0x28
        /*006e*/ 	.short	(.L_1032 - .L_1031)


	//   ....[0]....
.L_1031:
        /*0070*/ 	.word	0x00003c90


	//   ....[1]....
        /*0074*/ 	.word	0x00003cb0


	//   ....[2]....
        /*0078*/ 	.word	0x00003d50


	//   ....[3]....
        /*007c*/ 	.word	0x00003d60


	//   ....[4]....
        /*0080*/ 	.word	0x00006600


	//   ....[5]....
        /*0084*/ 	.word	0x00006620


	//   ....[6]....
        /*0088*/ 	.word	0x00006650


	//   ....[7]....
        /*008c*/ 	.word	0x00006660


	//   ....[8]....
        /*0090*/ 	.word	0x00007d50


	//   ....[9]....
        /*0094*/ 	.word	0x00007d90


	//   ....[10]....
        /*0098*/ 	.word	0x00007e00


	//   ....[11]....
        /*009c*/ 	.word	0x00007e20


	//----- nvinfo : EIATTR_EXIT_INSTR_OFFSETS
	.align		4
.L_1032:
        /*00a0*/ 	.byte	0x04, 0x1c
        /*00a2*/ 	.short	(.L_1034 - .L_1033)


	//   ....[0]....
.L_1033:
        /*00a4*/ 	.word	0x00000420


	//   ....[1]....
        /*00a8*/ 	.word	0x00000bd0


	//   ....[2]....
        /*00ac*/ 	.word	0x00000c00


	//   ....[3]....
        /*00b0*/ 	.word	0x000090e0


	//   ....[4]....
        /*00b4*/ 	.word	0x00009120


	//----- nvinfo : EIATTR_CTAIDZ_USED
	.align		4
.L_1034:
        /*00b8*/ 	.byte	0x01, 0x04
	.zero		2


	//----- nvinfo : EIATTR_CRS_STACK_SIZE
	.align		4
        /*00bc*/ 	.byte	0x04, 0x1e
        /*00be*/ 	.short	(.L_1036 - .L_1035)
.L_1035:
        /*00c0*/ 	.word	0x00000000
.L_1036:


//--------------------- .nv.info._ZN5flash24flash_fwd_splitkv_kernelI23Flash_fwd_kernel_traitsILi192ELi64ELi64ELi4ELb0ELb0EN7cutlass10bfloat16_tE19Flash_kernel_traitsILi192ELi64ELi64ELi4ES3_EELb0ELb0ELb0ELb0ELb1ELb1ELb1ELb0EEEvNS_16Flash_fwd_paramsE --------------------------
	.section	.nv.info._ZN5flash24flash_fwd_splitkv_kernelI23Flash_fwd_kernel_traitsILi192ELi64ELi64ELi4ELb0ELb0EN7cutlass10bfloat16_tE19Flash_kernel_traitsILi192ELi64ELi64ELi4ES3_EELb0ELb0ELb0ELb0ELb1ELb1ELb1ELb0EEEvNS_16Flash_fwd_paramsE,"",@"SHT_CUDA_INFO"
	.sectionflags	@""
	.align	4


	//----- nvinfo : EIATTR_CUDA_API_VERSION
	.align		4
        /*0000*/ 	.byte	0x04, 0x37
        /*0002*/ 	.short	(.L_1038 - .L_1037)
.L_1037:
        /*0004*/ 	.word	0x00000082


	//----- nvinfo : EIATTR_SW2861232_WAR
	.align		4
.L_1038:
        /*0008*/ 	.byte	0x01, 0x35
	.zero		2


	//----- nvinfo : EIATTR_PARAM_CBANK
	.align		4
        /*000c*/ 	.byte	0x04, 0x0a
        /*000e*/ 	.short	(.L_1040 - .L_1039)
	.align		4
.L_1039:
        /*0010*/ 	.word	index@(.nv.constant0._ZN5flash24flash_fwd_splitkv_kernelI23Flash_fwd_kernel_traitsILi192ELi64ELi64ELi4ELb0ELb0EN7cutlass10bfloat16_tE19Flash_kernel_traitsILi192ELi64ELi64ELi4ES3_EELb0ELb0ELb0ELb0ELb1ELb1ELb1ELb0EEEvNS_16Flash_fwd_paramsE)
        /*0014*/ 	.short	0x0160
        /*0016*/ 	.short	0x01d0


	//----- nvinfo : EIATTR_CBANK_PARAM_SIZE
	.align		4
.L_1040:
        /*0018*/ 	.byte	0x03, 0x19
        /*001a*/ 	.short	0x01d0


	//----- nvinfo : EIATTR_KPARAM_INFO
	.align		4
        /*001c*/ 	.byte	0x04, 0x17
        /*001e*/ 	.short	(.L_1042 - .L_1041)
.L_1041:
        /*0020*/ 	.word	0x00000000
        /*0024*/ 	.short	0x0000
        /*0026*/ 	.short	0x0000
        /*0028*/ 	.byte	0x00, 0xf0, 0x41, 0x07


	//----- nvinfo : EIATTR_MAXREG_COUNT
	.align		4
.L_1042:
        /*002c*/ 	.byte	0x03, 0x1b
        /*002e*/ 	.short	0x00ff


	//----- nvinfo : EIATTR_NUM_BARRIERS
	.align		4
        /*0030*/ 	.byte	0x02, 0x4c
        /*0032*/ 	.byte	0x01
	.zero		1


	//----- nvinfo : EIATTR_MERCURY_ISA_VERSION
	.align		4
        /*0034*/ 	.byte	0x03, 0x5f
        /*0036*/ 	.short	0x0000


	//----- nvinfo : EIATTR_COOP_GROUP_MASK_REGIDS
	.align		4
        /*0038*/ 	.byte	0x04, 0x29
        /*003a*/ 	.short	(.L_1044 - .L_1043)


	//   ....[0]....
.L_1043:
        /*003c*/ 	.word	0xffffffff


	//   ....[1]....
        /*0040*/ 	.word	0xffffffff


	//   ....[2]....
        /*0044*/ 	.word	0xffffffff


	//   ....[3]....
        /*0048*/ 	.word	0xffffffff


	//   ....[4]....
        /*004c*/ 	.word	0xffffffff


	//   ....[5]....
        /*0050*/ 	.word	0xffffffff


	//   ....[6]....
        /*0054*/ 	.word	0xffffffff


	//   ....[7]....
        /*0058*/ 	.word	0xffffffff


	//   ....[8]....
        /*005c*/ 	.word	0xffffffff


	//   ....[9]....
        /*0060*/ 	.word	0xffffffff


	//   ....[10]....
        /*0064*/ 	.word	0xffffffff


	//   ....[11]....
        /*0068*/ 	.word	0xffffffff


	//----- nvinfo : EIATTR_COOP_GROUP_INSTR_OFFSETS
	.align		4
.L_1044:
        /*006c*/ 	.byte	0x04, 0x28
        /*006e*/ 	.short	(.L_1046 - .L_1045)


	//   ....[0]....
.L_1045:
        /*0070*/ 	.word	0x00004090


	//   ....[1]....
        /*0074*/ 	.word	0x000040b0


	//   ....[2]....
        /*0078*/ 	.word	0x00004150


	//   ....[3]....
        /*007c*/ 	.word	0x00004160


	//   ....[4]....
        /*0080*/ 	.word	0x00006e30


	//   ....[5]....
        /*0084*/ 	.word	0x00006e40


	//   ....[6]....
        /*0088*/ 	.word	0x00006e90


	//   ....[7]....
        /*008c*/ 	.word	0x00006ea0


	//   ....[8]....
        /*0090*/ 	.word	0x00008550


	//   ....[9]....
        /*0094*/ 	.word	0x00008590


	//   ....[10]....
        /*0098*/ 	.word	0x00008600


	//   ....[11]....
        /*009c*/ 	.word	0x00008620


	//----- nvinfo : EIATTR_EXIT_INSTR_OFFSETS
	.align		4
.L_1046:
        /*00a0*/ 	.byte	0x04, 0x1c
        /*00a2*/ 	.short	(.L_1048 - .L_1047)


	//   ....[0]....
.L_1047:
        /*00a4*/ 	.word	0x00000420


	//   ....[1]....
        /*00a8*/ 	.word	0x00000bd0


	//   ....[2]....
        /*00ac*/ 	.word	0x00000c00


	//   ....[3]....
        /*00b0*/ 	.word	0x000098e0


	//   ....[4]....
        /*00b4*/ 	.word	0x00009920


	//----- nvinfo : EIATTR_CTAIDZ_USED
	.align		4
.L_1048:
        /*00b8*/ 	.byte	0x01, 0x04
	.zero		2


	//----- nvinfo : EIATTR_CRS_STACK_SIZE
	.align		4
        /*00bc*/ 	.byte	0x04, 0x1e
        /*00be*/ 	.short	(.L_1050 - .L_1049)
.L_1049:
        /*00c0*/ 	.word	0x00000000
.L_1050:


//--------------------- .nv.info._ZN5flash24flash_fwd_splitkv_kernelI23Flash_fwd_kernel_traitsILi192ELi64ELi64ELi4ELb0ELb0EN7cutlass10bfloat16_tE19Flash_kernel_traitsILi192ELi64ELi64ELi4ES3_EELb0ELb0ELb1ELb0ELb0ELb0ELb1ELb0EEEvNS_16Flash_fwd_paramsE --------------------------
	.section	.nv.info._ZN5flash24flash_fwd_splitkv_kernelI23Flash_fwd_kernel_traitsILi192ELi64ELi64ELi4ELb0ELb0EN7cutlass10bfloat16_tE19Flash_kernel_traitsILi192ELi64ELi64ELi4ES3_EELb0ELb0ELb1ELb0ELb0ELb0ELb1ELb0EEEvNS_16Flash_fwd_paramsE,"",@"SHT_CUDA_INFO"
	.sectionflags	@""
	.align	4


	//----- nvinfo : EIATTR_CUDA_API_VERSION
	.align		4
        /*0000*/ 	.byte	0x04, 0x37
        /*0002*/ 	.short	(.L_1052 - .L_1051)
.L_1051:
        /*0004*/ 	.word	0x00000082


	//----- nvinfo : EIATTR_SW2861232_WAR
	.align		4
.L_1052:
        /*0008*/ 	.byte	0x01, 0x35
	.zero		2


	//----- nvinfo : EIATTR_PARAM_CBANK
	.align		4
        /*000c*/ 	.byte	0x04, 0x0a
        /*000e*/ 	.short	(.L_1054 - .L_1053)
	.align		4
.L_1053:
        /*0010*/ 	.word	index@(.nv.constant0._ZN5flash24flash_fwd_splitkv_kernelI23Flash_fwd_kernel_traitsILi192ELi64ELi64ELi4ELb0ELb0EN7cutlass10bfloat16_tE19Flash_kernel_traitsILi192ELi64ELi64ELi4ES3_EELb0ELb0ELb1ELb0ELb0ELb0ELb1ELb0EEEvNS_16Flash_fwd_paramsE)
        /*0014*/ 	.short	0x0160
        /*0016*/ 	.short	0x01d0


	//----- nvinfo : EIATTR_CBANK_PARAM_SIZE
	.align		4
.L_1054:
        /*0018*/ 	.byte	0x03, 0x19
        /*001a*/ 	.short	0x01d0


	//----- nvinfo : EIATTR_KPARAM_INFO
	.align		4
        /*001c*/ 	.byte	0x04, 0x17
        /*001e*/ 	.short	(.L_1056 - .L_1055)
.L_1055:
        /*0020*/ 	.word	0x00000000
        /*0024*/ 	.short	0x0000
        /*0026*/ 	.short	0x0000
        /*0028*/ 	.byte	0x00, 0xf0, 0x41, 0x07


	//----- nvinfo : EIATTR_MAXREG_COUNT
	.align		4
.L_1056:
        /*002c*/ 	.byte	0x03, 0x1b
        /*002e*/ 	.short	0x00ff


	//----- nvinfo : EIATTR_NUM_BARRIERS
	.align		4
        /*0030*/ 	.byte	0x02, 0x4c
        /*0032*/ 	.byte	0x01
	.zero		1


	//----- nvinfo : EIATTR_MERCURY_ISA_VERSION
	.align		4
        /*0034*/ 	.byte	0x03, 0x5f
        /*0036*/ 	.short	0x0000


	//----- nvinfo : EIATTR_COOP_GROUP_MASK_REGIDS
	.align		4
        /*0038*/ 	.byte	0x04, 0x29
        /*003a*/ 	.short	(.L_1058 - .L_1057)


	//   ....[0]....
.L_1057:
        /*003c*/ 	.word	0xffffffff


	//   ....[1]....
        /*0040*/ 	.word	0xffffffff


	//   ....[2]....
        /*0044*/ 	.word	0xffffffff


	//   ....[3]....
        /*0048*/ 	.word	0xffffffff


	//   ....[4]....
        /*004c*/ 	.word	0xffffffff


	//   ....[5]....
        /*0050*/ 	.word	0xffffffff


	//   ....[6]....
        /*0054*/ 	.word	0xffffffff


	//   ....[7]....
        /*0058*/ 	.word	0xffffffff


	//   ....[8]....
        /*005c*/ 	.word	0xffffffff


	//   ....[9]....
        /*0060*/ 	.word	0xffffffff


	//   ....[10]....
        /*0064*/ 	.word	0xffffffff


	//   ....[11]....
        /*0068*/ 	.word	0xffffffff


	//----- nvinfo : EIATTR_COOP_GROUP_INSTR_OFFSETS
	.align		4
.L_1058:
        /*006c*/ 	.byte	0x04, 0x28
        /*006e*/ 	.short	(.L_1060 - .L_1059)


	//   ....[0]....
.L_1059:
        /*0070*/ 	.word	0x00006620


	//   ....[1]....
        /*0074*/ 	.word	0x00006640


	//   ....[2]....
        /*0078*/ 	.word	0x000066e0


	//   ....[3]....
        /*007c*/ 	.word	0x000066f0


	//   ....[4]....
        /*0080*/ 	.word	0x00009e80


	//   ....[5]....
        /*0084*/ 	.word	0x00009e90


	//   ....[6]....
        /*0088*/ 	.word	0x00009ec0


	//   ....[7]....
        /*008c*/ 	.word	0x00009ee0


	//   ....[8]....
        /*0090*/ 	.word	0x0000b5e0


	//   ....[9]....
        /*0094*/ 	.word	0x0000b620


	//   ....[10]....
        /*0098*/ 	.word	0x0000b6e0


	//   ....[11]....
        /*009c*/ 	.word	0x0000b6f0


	//----- nvinfo : EIATTR_EXIT_INSTR_OFFSETS
	.align		4
.L_1060:
        /*00a0*/ 	.byte	0x04, 0x1c
        /*00a2*/ 	.short	(.L_1062 - .L_1061)


	//   ....[0]....
.L_1061:
        /*00a4*/ 	.word	0x00000630


	//   ....[1]....
        /*00a8*/ 	.word	0x00001150


	//   ....[2]....
        /*00ac*/ 	.word	0x00001180


	//   ....[3]....
        /*00b0*/ 	.word	0x0000cd90


	//   ....[4]....
        /*00b4*/ 	.word	0x0000ce00


	//   ....[5]....
        /*00b8*/ 	.word	0x0000ce20


	//----- nvinfo : EIATTR_CTAIDZ_USED
	.align		4
.L_1062:
        /*00bc*/ 	.byte	0x01, 0x04
	.zero		2


	//----- nvinfo : EIATTR_CRS_STACK_SIZE
	.align		4
        /*00c0*/ 	.byte	0x04, 0x1e
        /*00c2*/ 	.short	(.L_1064 - .L_1063)
.L_1063:
        /*00c4*/ 	.word	0x00000000
.L_1064:


//--------------------- .nv.info._ZN5flash24flash_fwd_splitkv_kernelI23Flash_fwd_kernel_traitsILi192ELi64ELi64ELi4ELb0ELb0EN7cutlass10bfloat16_tE19Flash_kernel_traitsILi192ELi64ELi64ELi4ES3_EELb0ELb0ELb1ELb0ELb0ELb1ELb1ELb0EEEvNS_16Flash_fwd_paramsE --------------------------
	.section	.nv.info._ZN5flash24flash_fwd_splitkv_kernelI23Flash_fwd_kernel_traitsILi192ELi64ELi64ELi4ELb0ELb0EN7cutlass10bfloat16_tE19Flash_kernel_traitsILi192ELi64ELi64ELi4ES3_EELb0ELb0ELb1ELb0ELb0ELb1ELb1ELb0EEEvNS_16Flash_fwd_paramsE,"",@"SHT_CUDA_INFO"
	.sectionflags	@""
	.align	4


	//----- nvinfo : EIATTR_CUDA_API_VERSION
	.align		4
        /*0000*/ 	.byte	0x04, 0x37
        /*0002*/ 	.short	(.L_1066 - .L_1065)
.L_1065:
        /*0004*/ 	.word	0x00000082


	//----- nvinfo : EIATTR_SW2861232_WAR
	.align		4
.L_1066:
        /*0008*/ 	.byte	0x01, 0x35
	.zero		2


	//----- nvinfo : EIATTR_PARAM_CBANK
	.align		4
        /*000c*/ 	.byte	0x04, 0x0a
        /*000e*/ 	.short	(.L_1068 - .L_1067)
	.align		4
.L_1067:
        /*0010*/ 	.word	index@(.nv.constant0._ZN5flash24flash_fwd_splitkv_kernelI23Flash_fwd_kernel_traitsILi192ELi64ELi64ELi4ELb0ELb0EN7cutlass10bfloat16_tE19Flash_kernel_traitsILi192ELi64ELi64ELi4ES3_EELb0ELb0ELb1ELb0ELb0ELb1ELb1ELb0EEEvNS_16Flash_fwd_paramsE)
        /*0014*/ 	.short	0x0160
        /*0016*/ 	.short	0x01d0


	//----- nvinfo : EIATTR_CBANK_PARAM_SIZE
	.align		4
.L_1068:
        /*0018*/ 	.byte	0x03, 0x19
        /*001a*/ 	.short	0x01d0


	//----- nvinfo : EIATTR_KPARAM_INFO
	.align		4
        /*001c*/ 	.byte	0x04, 0x17
        /*001e*/ 	.short	(.L_1070 - .L_1069)
.L_1069:
        /*0020*/ 	.word	0x00000000
        /*0024*/ 	.short	0x0000
        /*0026*/ 	.short	0x0000
        /*0028*/ 	.byte	0x00, 0xf0, 0x41, 0x07


	//----- nvinfo : EIATTR_MAXREG_COUNT
	.align		4
.L_1070:
        /*002c*/ 	.byte	0x03, 0x1b
        /*002e*/ 	.short	0x00ff


	//----- nvinfo : EIATTR_NUM_BARRIERS
	.align		4
        /*0030*/ 	.byte	0x02, 0x4c
        /*0032*/ 	.byte	0x01
	.zero		1


	//----- nvinfo : EIATTR_MERCURY_ISA_VERSION
	.align		4
        /*0034*/ 	.byte	0x03, 0x5f
        /*0036*/ 	.short	0x0000


	//----- nvinfo : EIATTR_COOP_GROUP_MASK_REGIDS
	.align		4
        /*0038*/ 	.byte	0x04, 0x29
        /*003a*/ 	.short	(.L_1072 - .L_1071)


	//   ....[0]....
.L_1071:
        /*003c*/ 	.word	0xffffffff


	//   ....[1]....
        /*0040*/ 	.word	0xffffffff


	//   ....[2]....
        /*0044*/ 	.word	0xffffffff


	//   ....[3]....
        /*0048*/ 	.word	0xffffffff


	//   ....[4]....
        /*004c*/ 	.word	0xffffffff


	//   ....[5]....
        /*0050*/ 	.word	0xffffffff


	//   ....[6]....
        /*0054*/ 	.word	0xffffffff


	//   ....[7]....
        /*0058*/ 	.word	0xffffffff


	//   ....[8]....
        /*005c*/ 	.word	0xffffffff


	//   ....[9]....
        /*0060*/ 	.word	0xffffffff


	//   ....[10]....
        /*0064*/ 	.word	0xffffffff


	//   ....[11]....
        /*0068*/ 	.word	0xffffffff


	//----- nvinfo : EIATTR_COOP_GROUP_INSTR_OFFSETS
	.align		4
.L_1072:
        /*006c*/ 	.byte	0x04, 0x28
        /*006e*/ 	.short	(.L_1074 - .L_1073)


	//   ....[0]....
.L_1073:
        /*0070*/ 	.word	0x00006a60


	//   ....[1]....
        /*0074*/ 	.word	0x00006a80


	//   ....[2]....
        /*0078*/ 	.word	0x00006b20


	//   ....[3]....
        /*007c*/ 	.word	0x00006b30


	//   ....[4]....
        /*0080*/ 	.word	0x0000a6d0


	//   ....[5]....
        /*0084*/ 	.word	0x0000a6e0


	//   ....[6]....
        /*0088*/ 	.word	0x0000a700


	//   ....[7]....
        /*008c*/ 	.word	0x0000a720


	//   ....[8]....
        /*0090*/ 	.word	0x0000be20


	//   ....[9]....
        /*0094*/ 	.word	0x0000be60


	//   ....[10]....
        /*0098*/ 	.word	0x0000bf20


	//   ....[11]....
        /*009c*/ 	.word	0x0000bf30


	//----- nvinfo : EIATTR_EXIT_INSTR_OFFSETS
	.align		4
.L_1074:
        /*00a0*/ 	.byte	0x04, 0x1c
        /*00a2*/ 	.short	(.L_1076 - .L_1075)


	//   ....[0]....
.L_1075:
        /*00a4*/ 	.word	0x00000630


	//   ....[1]....
        /*00a8*/ 	.word	0x00001150


	//   ....[2]....
        /*00ac*/ 	.word	0x00001180


	//   ....[3]....
        /*00b0*/ 	.word	0x0000d5d0


	//   ....[4]....
        /*00b4*/ 	.word	0x0000d640


	//   ....[5]....
        /*00b8*/ 	.word	0x0000d660


	//----- nvinfo : EIATTR_CTAIDZ_USED
	.align		4
.L_1076:
        /*00bc*/ 	.byte	0x01, 0x04
	.zero		2


	//----- nvinfo : EIATTR_CRS_STACK_SIZE
	.align		4
        /*00c0*/ 	.byte	0x04, 0x1e
        /*00c2*/ 	.short	(.L_1078 - .L_1077)
.L_1077:
        /*00c4*/ 	.word	0x00000000
.L_1078:


//--------------------- .nv.info._ZN5flash24flash_fwd_splitkv_kernelI23Flash_fwd_kernel_traitsILi192ELi64ELi64ELi4ELb0ELb0EN7cutlass10bfloat16_tE19Flash_kernel_traitsILi192ELi64ELi64ELi4ES3_EELb0ELb0ELb0ELb0ELb1ELb0ELb1ELb1EEEvNS_16Flash_fwd_paramsE --------------------------
	.section	.nv.info._ZN5flash24flash_fwd_splitkv_kernelI23Flash_fwd_kernel_traitsILi192ELi64ELi64ELi4ELb0ELb0EN7cutlass10bfloat16_tE19Flash_kernel_traitsILi192ELi64ELi64ELi4ES3_EELb0ELb0ELb0ELb0ELb1ELb0ELb1ELb1EEEvNS_16Flash_fwd_paramsE,"",@"SHT_CUDA_INFO"
	.sectionflags	@""
	.align	4


	//----- nvinfo : EIATTR_CUDA_API_VERSION
	.align		4
        /*0000*/ 	.byte	0x04, 0x37
        /*0002*/ 	.short	(.L_1080 - .L_1079)
.L_1079:
        /*0004*/ 	.word	0x00000082


	//----- nvinfo : EIATTR_SW2861232_WAR
	.align		4
.L_1080:
        /*0008*/ 	.byte	0x01, 0x35
	.zero		2


	//----- nvinfo : EIATTR_PARAM_CBANK
	.align		4
        /*000c*/ 	.byte	0x04, 0x0a
        /*000e*/ 	.short	(.L_1082 - .L_1081)
	.align		4
.L_1081:
        /*0010*/ 	.word	index@(.nv.constant0._ZN5flash24flash_fwd_splitkv_kernelI23Flash_fwd_kernel_traitsILi192ELi64ELi64ELi4ELb0ELb0EN7cutlass10bfloat16_tE19Flash_kernel_traitsILi192ELi64ELi64ELi4ES3_EELb0ELb0ELb0ELb0ELb1ELb0ELb1ELb1EEEvNS_16Flash_fwd_paramsE)
        /*0014*/ 	.short	0x0160
        /*0016*/ 	.short	0x01d0


	//----- nvinfo : EIATTR_CBANK_PARAM_SIZE
	.align		4
.L_1082:
        /*0018*/ 	.byte	0x03, 0x19
        /*001a*/ 	.short	0x01d0


	//----- nvinfo : EIATTR_KPARAM_INFO
	.align		4
        /*001c*/ 	.byte	0x04, 0x17
        /*001e*/ 	.short	(.L_1084 - .L_1083)
.L_1083:
        /*0020*/ 	.word	0x00000000
        /*0024*/ 	.short	0x0000
        /*0026*/ 	.short	0x0000
        /*0028*/ 	.byte	0x00, 0xf0, 0x41, 0x07


	//----- nvinfo : EIATTR_MAXREG_COUNT
	.align		4
.L_1084:
        /*002c*/ 	.byte	0x03, 0x1b
        /*002e*/ 	.short	0x00ff


	//----- nvinfo : EIATTR_NUM_BARRIERS
	.align		4
        /*0030*/ 	.byte	0x02, 0x4c
        /*0032*/ 	.byte	0x01
	.zero		1


	//----- nvinfo : EIATTR_MERCURY_ISA_VERSION
	.align		4
        /*0034*/ 	.byte	0x03, 0x5f
        /*0036*/ 	.short	0x0000


	//----- nvinfo : EIATTR_COOP_GROUP_MASK_REGIDS
	.align		4
        /*0038*/ 	.byte	0x04, 0x29
        /*003a*/ 	.short	(.L_1086 - .L_1085)


	//   ....[0]....
.L_1085:
        /*003c*/ 	.word	0xffffffff


	//   ....[1]....
        /*0040*/ 	.word	0xffffffff


	//   ....[2]....
        /*0044*/ 	.word	0xffffffff


	//   ....[3]....
        /*0048*/ 	.word	0xffffffff


	//   ....[4]....
        /*004c*/ 	.word	0xffffffff


	//   ....[5]....
        /*0050*/ 	.word	0xffffffff


	//   ....[6]....
        /*0054*/ 	.word	0xffffffff


	//   ....[7]....
        /*0058*/ 	.word	0xffffffff


	//   ....[8]....
        /*005c*/ 	.word	0xffffffff


	//   ....[9]....
        /*0060*/ 	.word	0xffffffff


	//   ....[10]....
        /*0064*/ 	.word	0xffffffff


	//   ....[11]....
        /*0068*/ 	.word	0xffffffff


	//----- nvinfo : EIATTR_COOP_GROUP_INSTR_OFFSETS
	.align		4
.L_1086:
        /*006c*/ 	.byte	0x04, 0x28
        /*006e*/ 	.short	(.L_1088 - .L_1087)


	//   ....[0]....
.L_1087:
        /*0070*/ 	.word	0x000128b0


	//   ....[1]....
        /*0074*/ 	.word	0x000128d0


	//   ....[2]....
        /*0078*/ 	.word	0x00012970


	//   ....[3]....
        /*007c*/ 	.word	0x00012980


	//   ....[4]....
        /*0080*/ 	.word	0x00015210


	//   ....[5]....
        /*0084*/ 	.word	0x00015230


	//   ....[6]....
        /*0088*/ 	.word	0x00015260


	//   ....[7]....
        /*008c*/ 	.word	0x00015270


	//   ....[8]....
        /*0090*/ 	.word	0x00016960


	//   ....[9]....
        /*0094*/ 	.word	0x000169a0


	//   ....[10]....
        /*0098*/ 	.word	0x00016a10


	//   ....[11]....
        /*009c*/ 	.word	0x00016a30


	//----- nvinfo : EIATTR_EXIT_INSTR_OFFSETS
	.align		4
.L_1088:
        /*00a0*/ 	.byte	0x04, 0x1c
        /*00a2*/ 	.short	(.L_1090 - .L_1089)


	//   ....[0]....
.L_1089:
        /*00a4*/ 	.word	0x00000430


	//   ....[1]....
        /*00a8*/ 	.word	0x00000bf0


	//   ....[2]....
        /*00ac*/ 	.word	0x00000c20


	//   ....[3]....
        /*00b0*/ 	.word	0x00017d10


	//   ....[4]....
        /*00b4*/ 	.word	0x00017d50


	//----- nvinfo : EIATTR_CTAIDZ_USED
	.align		4
.L_1090:
        /*00b8*/ 	.byte	0x01, 0x04
	.zero		2


	//----- nvinfo : EIATTR_CRS_STACK_SIZE
	.align		4
        /*00bc*/ 	.byte	0x04, 0x1e
        /*00be*/ 	.short	(.L_1092 - .L_1091)
.L_1091:
        /*00c0*/ 	.word	0x00000000
.L_1092:


//--------------------- .nv.info._ZN5flash24flash_fwd_splitkv_kernelI23Flash_fwd_kernel_traitsILi192ELi64ELi64ELi4ELb0ELb0EN7cutlass10bfloat16_tE19Flash_kernel_traitsILi192ELi64ELi64ELi4ES3_EELb0ELb0ELb0ELb0ELb1ELb1ELb1ELb1EEEvNS_16Flash_fwd_paramsE --------------------------
	.section	.nv.info._ZN5flash24flash_fwd_splitkv_kernelI23Flash_fwd_kernel_traitsILi192ELi64ELi64ELi4ELb0ELb0EN7cutlass10bfloat16_tE19Flash_kernel_traitsILi192ELi64ELi64ELi4ES3_EELb0ELb0ELb0ELb0ELb1ELb1ELb1ELb1EEEvNS_16Flash_fwd_paramsE,"",@"SHT_CUDA_INFO"
	.sectionflags	@""
	.align	4


	//----- nvinfo : EIATTR_CUDA_API_VERSION
	.align		4
        /*0000*/ 	.byte	0x04, 0x37
        /*0002*/ 	.short	(.L_1094 - .L_1093)
.L_1093:
        /*0004*/ 	.word	0x00000082


	//----- nvinfo : EIATTR_SW2861232_WAR
	.align		4
.L_1094:
        /*0008*/ 	.byte	0x01, 0x35
	.zero		2


	//----- nvinfo : EIATTR_PARAM_CBANK
	.align		4
        /*000c*/ 	.byte	0x04, 0x0a
        /*000e*/ 	.short	(.L_1096 - .L_1095)
	.align		4
.L_1095:
        /*0010*/ 	.word	index@(.nv.constant0._ZN5flash24flash_fwd_splitkv_kernelI23Flash_fwd_kernel_traitsILi192ELi64ELi64ELi4ELb0ELb0EN7cutlass10bfloat16_tE19Flash_kernel_traitsILi192ELi64ELi64ELi4ES3_EELb0ELb0ELb0ELb0ELb1ELb1ELb1ELb1EEEvNS_16Flash_fwd_paramsE)
        /*0014*/ 	.short	0x0160
        /*0016*/ 	.short	0x01d0


	//----- nvinfo : EIATTR_CBANK_PARAM_SIZE
	.align		4
.L_1096:
        /*0018*/ 	.byte	0x03, 0x19
        /*001a*/ 	.short	0x01d0


	//----- nvinfo : EIATTR_KPARAM_INFO
	.align		4
        /*001c*/ 	.byte	0x04, 0x17
        /*001e*/ 	.short	(.L_1098 - .L_1097)
.L_1097:
        /*0020*/ 	.word	0x00000000
        /*0024*/ 	.short	0x0000
        /*0026*/ 	.short	0x0000
        /*0028*/ 	.byte	0x00, 0xf0, 0x41, 0x07


	//----- nvinfo : EIATTR_MAXREG_COUNT
	.align		4
.L_1098:
        /*002c*/ 	.byte	0x03, 0x1b
        /*002e*/ 	.short	0x00ff


	//----- nvinfo : EIATTR_NUM_BARRIERS
	.align		4
        /*0030*/ 	.byte	0x02, 0x4c
        /*0032*/ 	.byte	0x01
	.zero		1


	//----- nvinfo : EIATTR_MERCURY_ISA_VERSION
	.align		4
        /*0034*/ 	.byte	0x03, 0x5f
        /*0036*/ 	.short	0x0000


	//----- nvinfo : EIATTR_COOP_GROUP_MASK_REGIDS
	.align		4
        /*0038*/ 	.byte	0x04, 0x29
        /*003a*/ 	.short	(.L_1100 - .L_1099)


	//   ....[0]....
.L_1099:
        /*003c*/ 	.word	0xffffffff


	//   ....[1]....
        /*0040*/ 	.word	0xffffffff


	//   ....[2]....
        /*0044*/ 	.word	0xffffffff


	//   ....[3]....
        /*0048*/ 	.word	0xffffffff


	//   ....[4]....
        /*004c*/ 	.word	0xffffffff


	//   ....[5]....
        /*0050*/ 	.word	0xffffffff


	//   ....[6]....
        /*0054*/ 	.word	0xffffffff


	//   ....[7]....
        /*0058*/ 	.word	0xffffffff


	//   ....[8]....
        /*005c*/ 	.word	0xffffffff


	//   ....[9]....
        /*0060*/ 	.word	0xffffffff


	//   ....[10]....
        /*0064*/ 	.word	0xffffffff


	//   ....[11]....
        /*0068*/ 	.word	0xffffffff


	//----- nvinfo : EIATTR_COOP_GROUP_INSTR_OFFSETS
	.align		4
.L_1100:
        /*006c*/ 	.byte	0x04, 0x28
        /*006e*/ 	.short	(.L_1102 - .L_1101)


	//   ....[0]....
.L_1101:
        /*0070*/ 	.word	0x00012cb0


	//   ....[1]....
        /*0074*/ 	.word	0x00012cd0


	//   ....[2]....
        /*0078*/ 	.word	0x00012d70


	//   ....[3]....
        /*007c*/ 	.word	0x00012d80


	//   ....[4]....
        /*0080*/ 	.word	0x000159e0


	//   ....[5]....
        /*0084*/ 	.word	0x00015a00


	//   ....[6]....
        /*0088*/ 	.word	0x00015a30


	//   ....[7]....
        /*008c*/ 	.word	0x00015a40


	//   ....[8]....
        /*0090*/ 	.word	0x00017160


	//   ....[9]....
        /*0094*/ 	.word	0x000171a0


	//   ....[10]....
        /*0098*/ 	.word	0x00017210


	//   ....[11]....
        /*009c*/ 	.word	0x00017230


	//----- nvinfo : EIATTR_EXIT_INSTR_OFFSETS
	.align		4
.L_1102:
        /*00a0*/ 	.byte	0x04, 0x1c
        /*00a2*/ 	.short	(.L_1104 - .L_1103)


	//   ....[0]....
.L_1103:
        /*00a4*/ 	.word	0x00000430


	//   ....[1]....
        /*00a8*/ 	.word	0x00000bf0


	//   ....[2]....
        /*00ac*/ 	.word	0x00000c20


	//   ....[3]....
        /*00b0*/ 	.word	0x00018510


	//   ....[4]....
        /*00b4*/ 	.word	0x00018550


	//----- nvinfo : EIATTR_CTAIDZ_USED
	.align		4
.L_1104:
        /*00b8*/ 	.byte	0x01, 0x04
	.zero		2


	//----- nvinfo : EIATTR_CRS_STACK_SIZE
	.align		4
        /*00bc*/ 	.byte	0x04, 0x1e
        /*00be*/ 	.short	(.L_1106 - .L_1105)
.L_1105:
        /*00c0*/ 	.word	0x00000000
.L_1106:


//--------------------- .nv.info._ZN5flash24flash_fwd_splitkv_kernelI23Flash_fwd_kernel_traitsILi192ELi64ELi64ELi4ELb0ELb0EN7cutlass10bfloat16_tE19Flash_kernel_traitsILi192ELi64ELi64ELi4ES3_EELb0ELb0ELb1ELb0ELb0ELb0ELb1ELb1EEEvNS_16Flash_fwd_paramsE --------------------------
	.section	.nv.info._ZN5flash24flash_fwd_splitkv_kernelI23Flash_fwd_kernel_traitsILi192ELi64ELi64ELi4ELb0ELb0EN7cutlass10bfloat16_tE19Flash_kernel_traitsILi192ELi64ELi64ELi4ES3_EELb0ELb0ELb1ELb0ELb0ELb0ELb1ELb1EEEvNS_16Flash_fwd_paramsE,"",@"SHT_CUDA_INFO"
	.sectionflags	@""
	.align	4


	//----- nvinfo : EIATTR_CUDA_API_VERSION
	.align		4
        /*0000*/ 	.byte	0x04, 0x37
        /*0002*/ 	.short	(.L_1108 - .L_1107)
.L_1107:
        /*0004*/ 	.word	0x00000082


	//----- nvinfo : EIATTR_SW2861232_WAR
	.align		4
.L_1108:
        /*0008*/ 	.byte	0x01, 0x35
	.zero		2


	//----- nvinfo : EIATTR_PARAM_CBANK
	.align		4
        /*000c*/ 	.byte	0x04, 0x0a
        /*000e*/ 	.short	(.L_1110 - .L_1109)
	.align		4
.L_1109:
        /*0010*/ 	.word	index@(.nv.constant0._ZN5flash24flash_fwd_splitkv_kernelI23Flash_fwd_kernel_traitsILi192ELi64ELi64ELi4ELb0ELb0EN7cutlass10bfloat16_tE19Flash_kernel_traitsILi192ELi64ELi64ELi4ES3_EELb0ELb0ELb1ELb0ELb0ELb0ELb1ELb1EEEvNS_16Flash_fwd_paramsE)
        /*0014*/ 	.short	0x0160
        /*0016*/ 	.short	0x01d0


	//----- nvinfo : EIATTR_CBANK_PARAM_SIZE
	.align		4
.L_1110:
        /*0018*/ 	.byte	0x03, 0x19
        /*001a*/ 	.short	0x01d0


	//----- nvinfo : EIATTR_KPARAM_INFO
	.align		4
        /*001c*/ 	.byte	0x04, 0x17
        /*001e*/ 	.short	(.L_1112 - .L_1111)
.L_1111:
        /*0020*/ 	.word	0x00000000
        /*0024*/ 	.short	0x0000
        /*0026*/ 	.short	0x0000
        /*0028*/ 	.byte	0x00, 0xf0, 0x41, 0x07


	//----- nvinfo : EIATTR_MAXREG_COUNT
	.align		4
.L_1112:
        /*002c*/ 	.byte	0x03, 0x1b
        /*002e*/ 	.short	0x00ff


	//----- nvinfo : EIATTR_NUM_BARRIERS
	.align		4
        /*0030*/ 	.byte	0x02, 0x4c
        /*0032*/ 	.byte	0x01
	.zero		1


	//----- nvinfo : EIATTR_MERCURY_ISA_VERSION
	.align		4
        /*0034*/ 	.byte	0x03, 0x5f
        /*0036*/ 	.short	0x0000


	//----- nvinfo : EIATTR_COOP_GROUP_MASK_REGIDS
	.align		4
        /*0038*/ 	.byte	0x04, 0x29
        /*003a*/ 	.short	(.L_1114 - .L_1113)


	//   ....[0]....
.L_1113:
        /*003c*/ 	.word	0xffffffff


	//   ....[1]....
        /*0040*/ 	.word	0xffffffff


	//   ....[2]....
        /*0044*/ 	.word	0xffffffff


	//   ....[3]....
        /*0048*/ 	.word	0xffffffff


	//   ....[4]....
        /*004c*/ 	.word	0xffffffff


	//   ....[5]....
        /*0050*/ 	.word	0xffffffff


	//   ....[6]....
        /*0054*/ 	.word	0xffffffff


	//   ....[7]....
        /*0058*/ 	.word	0xffffffff


	//   ....[8]....
        /*005c*/ 	.word	0xffffffff


	//   ....[9]....
        /*0060*/ 	.word	0xffffffff


	//   ....[10]....
        /*0064*/ 	.word	0xffffffff


	//   ....[11]....
        /*0068*/ 	.word	0xffffffff


	//   ....[12]....
        /*006c*/ 	.word	0xffffffff


	//   ....[13]....
        /*0070*/ 	.word	0xffffffff


	//   ....[14]....
        /*0074*/ 	.word	0xffffffff


	//   ....[15]....
        /*0078*/ 	.word	0xffffffff


	//----- nvinfo : EIATTR_COOP_GROUP_INSTR_OFFSETS
	.align		4
.L_1114:
        /*007c*/ 	.byte	0x04, 0x28
        /*007e*/ 	.short	(.L_1116 - .L_1115)


	//   ....[0]....
.L_1115:
        /*0080*/ 	.word	0x000160c0


	//   ....[1]....
        /*0084*/ 	.word	0x000160e0


	//   ....[2]....
        /*0088*/ 	.word	0x00016100


	//   ....[3]....
        /*008c*/ 	.word	0x00016120


	//   ....[4]....
        /*0090*/ 	.word	0x00019a10


	//   ....[5]....
        /*0094*/ 	.word	0x00019a50


	//   ....[6]....
        /*0098*/ 	.word	0x00019a70


	//   ....[7]....
        /*009c*/ 	.word	0x00019a90


	//   ....[8]....
        /*00a0*/ 	.word	0x0001b240


	//   ....[9]....
        /*00a4*/ 	.word	0x0001b270


	//   ....[10]....
        /*00a8*/ 	.word	0x0001b280


	//   ....[11]....
        /*00ac*/ 	.word	0x0001b2b0


	//   ....[12]....
        /*00b0*/ 	.word	0x0001cb80


	//   ....[13]....
        /*00b4*/ 	.word	0x0001cbd0


	//   ....[14]....
        /*00b8*/ 	.word	0x0001cc20


	//   ....[15]....
        /*00bc*/ 	.word	0x0001cc70


	//----- nvinfo : EIATTR_EXIT_INSTR_OFFSETS
	.align		4
.L_1116:
        /*00c0*/ 	.byte	0x04, 0x1c
        /*00c2*/ 	.short	(.L_1118 - .L_1117)


	//   ....[0]....
.L_1117:
        /*00c4*/ 	.word	0x000001f0


	//----- nvinfo : EIATTR_CTAIDZ_USED
	.align		4
.L_1118:
        /*00c8*/ 	.byte	0x01, 0x04
	.zero		2


	//----- nvinfo : EIATTR_CRS_STACK_SIZE
	.align		4
        /*00cc*/ 	.byte	0x04, 0x1e
        /*00ce*/ 	.short	(.L_1120 - .L_1119)
.L_1119:
        /*00d0*/ 	.word	0x00000000
.L_1120:


//--------------------- .nv.info._ZN5flash24flash_fwd_splitkv_kernelI23Flash_fwd_kernel_traitsILi192ELi64ELi64ELi4ELb0ELb0EN7cutlass10bfloat16_tE19Flash_kernel_traitsILi192ELi64ELi64ELi4ES3_EELb0ELb0ELb1ELb0ELb0ELb1ELb1ELb1EEEvNS_16Flash_fwd_paramsE --------------------------
	.section	.nv.info._ZN5flash24flash_fwd_splitkv_kernelI23Flash_fwd_kernel_traitsILi192ELi64ELi64ELi4ELb0ELb0EN7cutlass10bfloat16_tE19Flash_kernel_traitsILi192ELi64ELi64ELi4ES3_EELb0ELb0ELb1ELb0ELb0ELb1ELb1ELb1EEEvNS_16Flash_fwd_paramsE,"",@"SHT_CUDA_INFO"
	.sectionflags	@""
	.align	4


	//----- nvinfo : EIATTR_CUDA_API_VERSION
	.align		4
        /*0000*/ 	.byte	0x04, 0x37
        /*0002*/ 	.short	(.L_1122 - .L_1121)
.L_1121:
        /*0004*/ 	.word	0x00000082


	//----- nvinfo : EIATTR_SW2861232_WAR
	.align		4
.L_1122:
        /*0008*/ 	.byte	0x01, 0x35
	.zero		2


	//----- nvinfo : EIATTR_PARAM_CBANK
	.align		4
        /*000c*/ 	.byte	0x04, 0x0a
        /*000e*/ 	.short	(.L_1124 - .L_1123)
	.align		4
.L_1123:
        /*0010*/ 	.word	index@(.nv.constant0._ZN5flash24flash_fwd_splitkv_kernelI23Flash_fwd_kernel_traitsILi192ELi64ELi64ELi4ELb0ELb0EN7cutlass10bfloat16_tE19Flash_kernel_traitsILi192ELi64ELi64ELi4ES3_EELb0ELb0ELb1ELb0ELb0ELb1ELb1ELb1EEEvNS_16Flash_fwd_paramsE)
        /*0014*/ 	.short	0x0160
        /*0016*/ 	.short	0x01d0


	//----- nvinfo : EIATTR_CBANK_PARAM_SIZE
	.align		4
.L_1124:
        /*0018*/ 	.byte	0x03, 0x19
        /*001a*/ 	.short	0x01d0


	//----- nvinfo : EIATTR_KPARAM_INFO
	.align		4
        /*001c*/ 	.byte	0x04, 0x17
        /*001e*/ 	.short	(.L_1126 - .L_1125)
.L_1125:
        /*0020*/ 	.word	0x00000000
        /*0024*/ 	.short	0x0000
        /*0026*/ 	.short	0x0000
        /*0028*/ 	.byte	0x00, 0xf0, 0x41, 0x07


	//----- nvinfo : EIATTR_MAXREG_COUNT
	.align		4
.L_1126:
        /*002c*/ 	.byte	0x03, 0x1b
        /*002e*/ 	.short	0x00ff


	//----- nvinfo : EIATTR_NUM_BARRIERS
	.align		4
        /*0030*/ 	.byte	0x02, 0x4c
        /*0032*/ 	.byte	0x01
	.zero		1


	//----- nvinfo : EIATTR_MERCURY_ISA_VERSION
	.align		4
        /*0034*/ 	.byte	0x03, 0x5f
        /*0036*/ 	.short	0x0000


	//----- nvinfo : EIATTR_COOP_GROUP_MASK_REGIDS
	.align		4
        /*0038*/ 	.byte	0x04, 0x29
        /*003a*/ 	.short	(.L_1128 - .L_1127)


	//   ....[0]....
.L_1127:
        /*003c*/ 	.word	0xffffffff


	//   ....[1]....
        /*0040*/ 	.word	0xffffffff


	//   ....[2]....
        /*0044*/ 	.word	0xffffffff


	//   ....[3]....
        /*0048*/ 	.word	0xffffffff


	//   ....[4]....
        /*004c*/ 	.word	0xffffffff


	//   ....[5]....
        /*0050*/ 	.word	0xffffffff


	//   ....[6]....
        /*0054*/ 	.word	0xffffffff


	//   ....[7]....
        /*0058*/ 	.word	0xffffffff


	//   ....[8]....
        /*005c*/ 	.word	0xffffffff


	//   ....[9]....
        /*0060*/ 	.word	0xffffffff


	//   ....[10]....
        /*0064*/ 	.word	0xffffffff


	//   ....[11]....
        /*0068*/ 	.word	0xffffffff


	//   ....[12]....
        /*006c*/ 	.word	0xffffffff


	//   ....[13]....
        /*0070*/ 	.word	0xffffffff


	//   ....[14]....
        /*0074*/ 	.word	0xffffffff


	//   ....[15]....
        /*0078*/ 	.word	0xffffffff


	//----- nvinfo : EIATTR_COOP_GROUP_INSTR_OFFSETS
	.align		4
.L_1128:
        /*007c*/ 	.byte	0x04, 0x28
        /*007e*/ 	.short	(.L_1130 - .L_1129)


	//   ....[0]....
.L_1129:
        /*0080*/ 	.word	0x000164d0


	//   ....[1]....
        /*0084*/ 	.word	0x000164f0


	//   ....[2]....
        /*0088*/ 	.word	0x00016510


	//   ....[3]....
        /*008c*/ 	.word	0x00016530


	//   ....[4]....
        /*0090*/ 	.word	0x0001a230


	//   ....[5]....
        /*0094*/ 	.word	0x0001a250


	//   ....[6]....
        /*0098*/ 	.word	0x0001a290


	//   ....[7]....
        /*009c*/ 	.word	0x0001a2a0


	//   ....[8]....
        /*00a0*/ 	.word	0x0001ba60


	//   ....[9]....
        /*00a4*/ 	.word	0x0001ba90


	//   ....[10]....
        /*00a8*/ 	.word	0x0001baa0


	//   ....[11]....
        /*00ac*/ 	.word	0x0001bad0


	//   ....[12]....
        /*00b0*/ 	.word	0x0001d3a0


	//   ....[13]....
        /*00b4*/ 	.word	0x0001d3f0


	//   ....[14]....
        /*00b8*/ 	.word	0x0001d440


	//   ....[15]....
        /*00bc*/ 	.word	0x0001d490


	//----- nvinfo : EIATTR_EXIT_INSTR_OFFSETS
	.align		4
.L_1130:
        /*00c0*/ 	.byte	0x04, 0x1c
        /*00c2*/ 	.short	(.L_1132 - .L_1131)


	//   ....[0]....
.L_1131:
        /*00c4*/ 	.word	0x000001f0


	//----- nvinfo : EIATTR_CTAIDZ_USED
	.align		4
.L_1132:
        /*00c8*/ 	.byte	0x01, 0x04
	.zero		2


	//----- nvinfo : EIATTR_CRS_STACK_SIZE
	.align		4
        /*00cc*/ 	.byte	0x04, 0x1e
        /*00ce*/ 	.short	(.L_1134 - .L_1133)
.L_1133:
        /*00d0*/ 	.word	0x00000000
.L_1134:


//--------------------- .nv.info._ZN5flash24flash_fwd_splitkv_kernelI23Flash_fwd_kernel_traitsILi192ELi64ELi64ELi4ELb0ELb0EN7cutlass10bfloat16_tE19Flash_kernel_traitsILi192ELi64ELi64ELi4ES3_EELb0ELb1ELb0ELb0ELb1ELb0ELb0ELb0EEEvNS_16Flash_fwd_paramsE --------------------------
	.section	.nv.info._ZN5flash24flash_fwd_splitkv_kernelI23Flash_fwd_kernel_traitsILi192ELi64ELi64ELi4ELb0ELb0EN7cutlass10bfloat16_tE19Flash_kernel_traitsILi192ELi64ELi64ELi4ES3_EELb0ELb1ELb0ELb0ELb1ELb0ELb0ELb0EEEvNS_16Flash_fwd_paramsE,"",@"SHT_CUDA_INFO"
	.sectionflags	@""
	.align	4


	//----- nvinfo : EIATTR_CUDA_API_VERSION
	.align		4
        /*0000*/ 	.byte	0x04, 0x37
        /*0002*/ 	.short	(.L_1136 - .L_1135)
.L_1135:
        /*0004*/ 	.word	0x00000082


	//----- nvinfo : EIATTR_SW2861232_WAR
	.align		4
.L_1136:
        /*0008*/ 	.byte	0x01, 0x35
	.zero		2


	//----- nvinfo : EIATTR_PARAM_CBANK
	.align		4
        /*000c*/ 	.byte	0x04, 0x0a
        /*000e*/ 	.short	(.L_1138 - .L_1137)
	.align		4
.L_1137:
        /*0010*/ 	.word	index@(.nv.constant0._ZN5flash24flash_fwd_splitkv_kernelI23Flash_fwd_kernel_traitsILi192ELi64ELi64ELi4ELb0ELb0EN7cutlass10bfloat16_tE19Flash_kernel_traitsILi192ELi64ELi64ELi4ES3_EELb0ELb1ELb0ELb0ELb1ELb0ELb0ELb0EEEvNS_16Flash_fwd_paramsE)
        /*0014*/ 	.short	0x0160
        /*0016*/ 	.short	0x01d0


	//----- nvinfo : EIATTR_CBANK_PARAM_SIZE
	.align		4
.L_1138:
        /*0018*/ 	.byte	0x03, 0x19
        /*001a*/ 	.short	0x01d0


	//----- nvinfo : EIATTR_KPARAM_INFO
	.align		4
        /*001c*/ 	.byte	0x04, 0x17
        /*001e*/ 	.short	(.L_1140 - .L_1139)
.L_1139:
        /*0020*/ 	.word	0x00000000
        /*0024*/ 	.short	0x0000
        /*0026*/ 	.short	0x0000
        /*0028*/ 	.byte	0x00, 0xf0, 0x41, 0x07


	//----- nvinfo : EIATTR_MAXREG_COUNT
	.align		4
.L_1140:
        /*002c*/ 	.byte	0x03, 0x1b
        /*002e*/ 	.short	0x00ff


	//----- nvinfo : EIATTR_NUM_BARRIERS
	.align		4
        /*0030*/ 	.byte	0x02, 0x4c
        /*0032*/ 	.byte	0x01
	.zero		1


	//----- nvinfo : EIATTR_MERCURY_ISA_VERSION
	.align		4
        /*0034*/ 	.byte	0x03, 0x5f
        /*0036*/ 	.short	0x0000


	//----- nvinfo : EIATTR_COOP_GROUP_MASK_REGIDS
	.align		4
        /*0038*/ 	.byte	0x04, 0x29
        /*003a*/ 	.short	(.L_1142 - .L_1141)


	//   ....[0]....
.L_1141:
        /*003c*/ 	.word	0xffffffff


	//   ....[1]....
        /*0040*/ 	.word	0xffffffff


	//   ....[2]....
        /*0044*/ 	.word	0xffffffff


	//   ....[3]....
        /*0048*/ 	.word	0xffffffff


	//   ....[4]....
        /*004c*/ 	.word	0xffffffff


	//   ....[5]....
        /*0050*/ 	.word	0xffffffff


	//   ....[6]....
        /*0054*/ 	.word	0xffffffff


	//   ....[7]....
        /*0058*/ 	.word	0xffffffff


	//   ....[8]....
        /*005c*/ 	.word	0xffffffff


	//   ....[9]....
        /*0060*/ 	.word	0xffffffff


	//   ....[10]....
        /*0064*/ 	.word	0xffffffff


	//   ....[11]....
        /*0068*/ 	.word	0xffffffff


	//   ....[12]....
        /*006c*/ 	.word	0xffffffff


	//   ....[13]....
        /*0070*/ 	.word	0xffffffff


	//   ....[14]....
        /*0074*/ 	.word	0xffffffff


	//   ....[15]....
        /*0078*/ 	.word	0xffffffff


	//----- nvinfo : EIATTR_COOP_GROUP_INSTR_OFFSETS
	.align		4
.L_1142:
        /*007c*/ 	.byte	0x04, 0x28
        /*007e*/ 	.short	(.L_1144 - .L_1143)


	//   ....[0]....
.L_1143:
        /*0080*/ 	.word	0x00004130


	//   ....[1]....
        /*0084*/ 	.word	0x00004160


	//   ....[2]....
        /*0088*/ 	.word	0x00004200


	//   ....[3]....
        /*008c*/ 	.word	0x00004210


	//   ....[4]....
        /*0090*/ 	.word	0x000072e0


	//   ....[5]....
        /*0094*/ 	.word	0x000072f0


	//   ....[6]....
        /*0098*/ 	.word	0x00007320


	//   ....[7]....
        /*009c*/ 	.word	0x00007330


	//   ....[8]....
        /*00a0*/ 	.word	0x0000a940


	//   ....[9]....
        /*00a4*/ 	.word	0x0000a990


	//   ....[10]....
        /*00a8*/ 	.word	0x0000a9b0


	//   ....[11]....
        /*00ac*/ 	.word	0x0000a9d0


	//   ....[12]....
        /*00b0*/ 	.word	0x0000c100


	//   ....[13]....
        /*00b4*/ 	.word	0x0000c140


	//   ....[14]....
        /*00b8*/ 	.word	0x0000c1b0


	//   ....[15]....
        /*00bc*/ 	.word	0x0000c1c0


	//----- nvinfo : EIATTR_EXIT_INSTR_OFFSETS
	.align		4
.L_1144:
        /*00c0*/ 	.byte	0x04, 0x1c
        /*00c2*/ 	.short	(.L_1146 - .L_1145)


	//   ....[0]....
.L_1145:
        /*00c4*/ 	.word	0x000002e0


	//   ....[1]....
        /*00c8*/ 	.word	0x00000b90


	//   ....[2]....
        /*00cc*/ 	.word	0x00000bc0


	//   ....[3]....
        /*00d0*/ 	.word	0x0000d8e0


	//   ....[4]....
        /*00d4*/ 	.word	0x0000d9b0


	//----- nvinfo : EIATTR_CTAIDZ_USED
	.align		4
.L_1146:
        /*00d8*/ 	.byte	0x01, 0x04
	.zero		2


	//----- nvinfo : EIATTR_CRS_STACK_SIZE
	.align		4
        /*00dc*/ 	.byte	0x04, 0x1e
        /*00de*/ 	.short	(.L_1148 - .L_1147)
.L_1147:
        /*00e0*/ 	.word	0x00000000
.L_1148:


//--------------------- .nv.info._ZN5flash24flash_fwd_splitkv_kernelI23Flash_fwd_kernel_traitsILi192ELi64ELi64ELi4ELb0ELb0EN7cutlass10bfloat16_tE19Flash_kernel_traitsILi192ELi64ELi64ELi4ES3_EELb0ELb1ELb0ELb0ELb1ELb1ELb0ELb0EEEvNS_16Flash_fwd_paramsE --------------------------
	.section	.nv.info._ZN5flash24flash_fwd_splitkv_kernelI23Flash_fwd_kernel_traitsILi192ELi64ELi64ELi4ELb0ELb0EN7cutlass10bfloat16_tE19Flash_kernel_traitsILi192ELi64ELi64ELi4ES3_EELb0ELb1ELb0ELb0ELb1ELb1ELb0ELb0EEEvNS_16Flash_fwd_paramsE,"",@"SHT_CUDA_INFO"
	.sectionflags	@""
	.align	4


	//----- nvinfo : EIATTR_CUDA_API_VERSION
	.align		4
        /*0000*/ 	.byte	0x04, 0x37
        /*0002*/ 	.short	(.L_1150 - .L_1149)
.L_1149:
        /*0004*/ 	.word	0x00000082


	//----- nvinfo : EIATTR_SW2861232_WAR
	.align		4
.L_1150:
        /*0008*/ 	.byte	0x01, 0x35
	.zero		2


	//----- nvinfo : EIATTR_PARAM_CBANK
	.align		4
        /*000c*/ 	.byte	0x04, 0x0a
        /*000e*/ 	.short	(.L_1152 - .L_1151)
	.align		4
.L_1151:
        /*0010*/ 	.word	index@(.nv.constant0._ZN5flash24flash_fwd_splitkv_kernelI23Flash_fwd_kernel_traitsILi192ELi64ELi64ELi4ELb0ELb0EN7cutlass10bfloat16_tE19Flash_kernel_traitsILi192ELi64ELi64ELi4ES3_EELb0ELb1ELb0ELb0ELb1ELb1ELb0ELb0EEEvNS_16Flash_fwd_paramsE)
        /*0014*/ 	.short	0x0160
        /*0016*/ 	.short	0x01d0


	//----- nvinfo : EIATTR_CBANK_PARAM_SIZE
	.align		4
.L_1152:
        /*0018*/ 	.byte	0x03, 0x19
        /*001a*/ 	.short	0x01d0


	//----- nvinfo : EIATTR_KPARAM_INFO
	.align		4
        /*001c*/ 	.byte	0x04, 0x17
        /*001e*/ 	.short	(.L_1154 - .L_1153)
.L_1153:
        /*0020*/ 	.word	0x00000000
        /*0024*/ 	.short	0x0000
        /*0026*/ 	.short	0x0000
        /*0028*/ 	.byte	0x00, 0xf0, 0x41, 0x07


	//----- nvinfo : EIATTR_MAXREG_COUNT
	.align		4
.L_1154:
        /*002c*/ 	.byte	0x03, 0x1b
        /*002e*/ 	.short	0x00ff


	//----- nvinfo : EIATTR_NUM_BARRIERS
	.align		4
        /*0030*/ 	.byte	0x02, 0x4c
        /*0032*/ 	.byte	0x01
	.zero		1


	//----- nvinfo : EIATTR_MERCURY_ISA_VERSION
	.align		4
        /*0034*/ 	.byte	0x03, 0x5f
        /*0036*/ 	.short	0x0000


	//----- nvinfo : EIATTR_COOP_GROUP_MASK_REGIDS
	.align		4
        /*0038*/ 	.byte	0x04, 0x29
        /*003a*/ 	.short	(.L_1156 - .L_1155)


	//   ....[0]....
.L_1155:
        /*003c*/ 	.word	0xffffffff


	//   ....[1]....
        /*0040*/ 	.word	0xffffffff


	//   ....[2]....
        /*0044*/ 	.word	0xffffffff


	//   ....[3]....
        /*0048*/ 	.word	0xffffffff


	//   ....[4]....
        /*004c*/ 	.word	0xffffffff


	//   ....[5]....
        /*0050*/ 	.word	0xffffffff


	//   ....[6]....
        /*0054*/ 	.word	0xffffffff


	//   ....[7]....
        /*0058*/ 	.word	0xffffffff


	//   ....[8]....
        /*005c*/ 	.word	0xffffffff


	//   ....[9]....
        /*0060*/ 	.word	0xffffffff


	//   ....[10]....
        /*0064*/ 	.word	0xffffffff


	//   ....[11]....
        /*0068*/ 	.word	0xffffffff


	//   ....[12]....
        /*006c*/ 	.word	0xffffffff


	//   ....[13]....
        /*0070*/ 	.word	0xffffffff


	//   ....[14]....
        /*0074*/ 	.word	0xffffffff


	//   ....[15]....
        /*0078*/ 	.word	0xffffffff


	//----- nvinfo : EIATTR_COOP_GROUP_INSTR_OFFSETS
	.align		4
.L_1156:
        /*007c*/ 	.byte	0x04, 0x28
        /*007e*/ 	.short	(.L_1158 - .L_1157)


	//   ....[0]....
.L_1157:
        /*0080*/ 	.word	0x00004530


	//   ....[1]....
        /*0084*/ 	.word	0x00004560


	//   ....[2]....
        /*0088*/ 	.word	0x00004600


	//   ....[3]....
        /*008c*/ 	.word	0x00004610


	//   ....[4]....
        /*0090*/ 	.word	0x00007af0


	//   ....[5]....
        /*0094*/ 	.word	0x00007b00


	//   ....[6]....
        /*0098*/ 	.word	0x00007b30


	//   ....[7]....
        /*009c*/ 	.word	0x00007b40


	//   ....[8]....
        /*00a0*/ 	.word	0x0000b570


	//   ....[9]....
        /*00a4*/ 	.word	0x0000b580


	//   ....[10]....
        /*00a8*/ 	.word	0x0000b5a0


	//   ....[11]....
        /*00ac*/ 	.word	0x0000b5c0


	//   ....[12]....
        /*00b0*/ 	.word	0x0000ccf0


	//   ....[13]....
        /*00b4*/ 	.word	0x0000cd30


	//   ....[14]....
        /*00b8*/ 	.word	0x0000cda0


	//   ....[15]....
        /*00bc*/ 	.word	0x0000cdb0


	//----- nvinfo : EIATTR_EXIT_INSTR_OFFSETS
	.align		4
.L_1158:
        /*00c0*/ 	.byte	0x04, 0x1c
        /*00c2*/ 	.short	(.L_1160 - .L_1159)


	//   ....[0]....
.L_1159:
        /*00c4*/ 	.word	0x000002e0


	//   ....[1]....
        /*00c8*/ 	.word	0x00000b90


	//   ....[2]....
        /*00cc*/ 	.word	0x00000bc0


	//   ....[3]....
        /*00d0*/ 	.word	0x0000e4d0


	//   ....[4]....
        /*00d4*/ 	.word	0x0000e5a0


	//----- nvinfo : EIATTR_CTAIDZ_USED
	.align		4
.L_1160:
        /*00d8*/ 	.byte	0x01, 0x04
	.zero		2


	//----- nvinfo : EIATTR_CRS_STACK_SIZE
	.align		4
        /*00dc*/ 	.byte	0x04, 0x1e
        /*00de*/ 	.short	(.L_1162 - .L_1161)
.L_1161:
        /*00e0*/ 	.word	0x00000000
.L_1162:


//--------------------- .nv.info._ZN5flash24flash_fwd_splitkv_kernelI23Flash_fwd_kernel_traitsILi192ELi64ELi64ELi4ELb0ELb0EN7cutlass10bfloat16_tE19Flash_kernel_traitsILi192ELi64ELi64ELi4ES3_EELb0ELb1ELb1ELb0ELb0ELb0ELb0ELb0EEEvNS_16Flash_fwd_paramsE --------------------------
	.section	.nv.info._ZN5flash24flash_fwd_splitkv_kernelI23Flash_fwd_kernel_traitsILi192ELi64ELi64ELi4ELb0ELb0EN7cutlass10bfloat16_tE19Flash_kernel_traitsILi192ELi64ELi64ELi4ES3_EELb0ELb1ELb1ELb0ELb0ELb0ELb0ELb0EEEvNS_16Flash_fwd_paramsE,"",@"SHT_CUDA_INFO"
	.sectionflags	@""
	.align	4


	//----- nvinfo : EIATTR_CUDA_API_VERSION
	.align		4
        /*0000*/ 	.byte	0x04, 0x37
        /*0002*/ 	.short	(.L_1164 - .L_1163)
.L_1163:
        /*0004*/ 	.word	0x00000082


	//----- nvinfo : EIATTR_SW2861232_WAR
	.align		4
.L_1164:
        /*0008*/ 	.byte	0x01, 0x35
	.zero		2


	//----- nvinfo : EIATTR_PARAM_CBANK
	.align		4
        /*000c*/ 	.byte	0x04, 0x0a
        /*000e*/ 	.short	(.L_1166 - .L_1165)
	.align		4
.L_1165:
        /*0010*/ 	.word	index@(.nv.constant0._ZN5flash24flash_fwd_splitkv_kernelI23Flash_fwd_kernel_traitsILi192ELi64ELi64ELi4ELb0ELb0EN7cutlass10bfloat16_tE19Flash_kernel_traitsILi192ELi64ELi64ELi4ES3_EELb0ELb1ELb1ELb0ELb0ELb0ELb0ELb0EEEvNS_16Flash_fwd_paramsE)
        /*0014*/ 	.short	0x0160
        /*0016*/ 	.short	0x01d0


	//----- nvinfo : EIATTR_CBANK_PARAM_SIZE
	.align		4
.L_1166:
        /*0018*/ 	.byte	0x03, 0x19
        /*001a*/ 	.short	0x01d0


	//----- nvinfo : EIATTR_KPARAM_INFO
	.align		4
        /*001c*/ 	.byte	0x04, 0x17
        /*001e*/ 	.short	(.L_1168 - .L_1167)
.L_1167:
        /*0020*/ 	.word	0x00000000
        /*0024*/ 	.short	0x0000
        /*0026*/ 	.short	0x0000
        /*0028*/ 	.byte	0x00, 0xf0, 0x41, 0x07


	//----- nvinfo : EIATTR_MAXREG_COUNT
	.align		4
.L_1168:
        /*002c*/ 	.byte	0x03, 0x1b
        /*002e*/ 	.short	0x00ff


	//----- nvinfo : EIATTR_NUM_BARRIERS
	.align		4
        /*0030*/ 	.byte	0x02, 0x4c
        /*0032*/ 	.byte	0x01
	.zero		1


	//----- nvinfo : EIATTR_MERCURY_ISA_VERSION
	.align		4
        /*0034*/ 	.byte	0x03, 0x5f
        /*0036*/ 	.short	0x0000


	//----- nvinfo : EIATTR_COOP_GROUP_MASK_REGIDS
	.align		4
        /*0038*/ 	.byte	0x04, 0x29
        /*003a*/ 	.short	(.L_1170 - .L_1169)


	//   ....[0]....
.L_1169:
        /*003c*/ 	.word	0xffffffff


	//   ....[1]....
        /*0040*/ 	.word	0xffffffff


	//   ....[2]....
        /*0044*/ 	.word	0xffffffff


	//   ....[3]....
        /*0048*/ 	.word	0xffffffff


	//   ....[4]....
        /*004c*/ 	.word	0xffffffff


	//   ....[5]....
        /*0050*/ 	.word	0xffffffff


	//   ....[6]....
        /*0054*/ 	.word	0xffffffff


	//   ....[7]....
        /*0058*/ 	.word	0xffffffff


	//   ....[8]....
        /*005c*/ 	.word	0xffffffff


	//   ....[9]....
        /*0060*/ 	.word	0xffffffff


	//   ....[10]....
        /*0064*/ 	.word	0xffffffff


	//   ....[11]....
        /*0068*/ 	.word	0xffffffff


	//   ....[12]....
        /*006c*/ 	.word	0xffffffff


	//   ....[13]....
        /*0070*/ 	.word	0xffffffff


	//   ....[14]....
        /*0074*/ 	.word	0xffffffff


	//   ....[15]....
        /*0078*/ 	.word	0xffffffff


	//----- nvinfo : EIATTR_COOP_GROUP_INSTR_OFFSETS
	.align		4
.L_1170:
        /*007c*/ 	.byte	0x04, 0x28
        /*007e*/ 	.short	(.L_1172 - .L_1171)


	//   ....[0]....
.L_1171:
        /*0080*/ 	.word	0x000069b0


	//   ....[1]....
        /*0084*/ 	.word	0x000069e0


	//   ....[2]....
        /*0088*/ 	.word	0x00006a00


	//   ....[3]....
        /*008c*/ 	.word	0x00006a20


	//   ....[4]....
        /*0090*/ 	.word	0x0000aef0


	//   ....[5]....
        /*0094*/ 	.word	0x0000af00


	//   ....[6]....
        /*0098*/ 	.word	0x0000af30


	//   ....[7]....
        /*009c*/ 	.word	0x0000af40


	//   ....[8]....
        /*00a0*/ 	.word	0x0000f8f0


	//   ....[9]....
        /*00a4*/ 	.word	0x0000f910


	//   ....[10]....
        /*00a8*/ 	.word	0x0000f930


	//   ....[11]....
        /*00ac*/ 	.word	0x0000f950


	//   ....[12]....
        /*00b0*/ 	.word	0x00011080


	//   ....[13]....
        /*00b4*/ 	.word	0x000110c0


	//   ....[14]....
        /*00b8*/ 	.word	0x000110f0


	//   ....[15]....
        /*00bc*/ 	.word	0x00011100


	//----- nvinfo : EIATTR_EXIT_INSTR_OFFSETS
	.align		4
.L_1172:
        /*00c0*/ 	.byte	0x04, 0x1c
        /*00c2*/ 	.short	(.L_1174 - .L_1173)


	//   ....[0]....
.L_1173:
        /*00c4*/ 	.word	0x000004c0


	//   ....[1]....
        /*00c8*/ 	.word	0x00000f50


	//   ....[2]....
        /*00cc*/ 	.word	0x00000f80


	//   ....[3]....
        /*00d0*/ 	.word	0x000129c0


	//   ....[4]....
        /*00d4*/ 	.word	0x00012ab0


	//   ....[5]....
        /*00d8*/ 	.word	0x00012ad0


	//----- nvinfo : EIATTR_CTAIDZ_USED
	.align		4
.L_1174:
        /*00dc*/ 	.byte	0x01, 0x04
	.zero		2


	//----- nvinfo : EIATTR_CRS_STACK_SIZE
	.align		4
        /*00e0*/ 	.byte	0x04, 0x1e
        /*00e2*/ 	.short	(.L_1176 - .L_1175)
.L_1175:
        /*00e4*/ 	.word	0x00000000
.L_1176:


//--------------------- .nv.info._ZN5flash24flash_fwd_splitkv_kernelI23Flash_fwd_kernel_traitsILi192ELi64ELi64ELi4ELb0ELb0EN7cutlass10bfloat16_tE19Flash_kernel_traitsILi192ELi64ELi64ELi4ES3_EELb0ELb1ELb1ELb0ELb0ELb1ELb0ELb0EEEvNS_16Flash_fwd_paramsE --------------------------
	.section	.nv.info._ZN5flash24flash_fwd_splitkv_kernelI23Flash_fwd_kernel_traitsILi192ELi64ELi64ELi4ELb0ELb0EN7cutlass10bfloat16_tE19Flash_kernel_traitsILi192ELi64ELi64ELi4ES3_EELb0ELb1ELb1ELb0ELb0ELb1ELb0ELb0EEEvNS_16Flash_fwd_paramsE,"",@"SHT_CUDA_INFO"
	.sectionflags	@""
	.align	4


	//----- nvinfo : EIATTR_CUDA_API_VERSION
	.align		4
        /*0000*/ 	.byte	0x04, 0x37
        /*0002*/ 	.short	(.L_1178 - .L_1177)
.L_1177:
        /*0004*/ 	.word	0x00000082


	//----- nvinfo : EIATTR_SW2861232_WAR
	.align		4
.L_1178:
        /*0008*/ 	.byte	0x01, 0x35
	.zero		2


	//----- nvinfo : EIATTR_PARAM_CBANK
	.align		4
        /*000c*/ 	.byte	0x04, 0x0a
        /*000e*/ 	.short	(.L_1180 - .L_1179)
	.align		4
.L_1179:
        /*0010*/ 	.word	index@(.nv.constant0._ZN5flash24flash_fwd_splitkv_kernelI23Flash_fwd_kernel_traitsILi192ELi64ELi64ELi4ELb0ELb0EN7cutlass10bfloat16_tE19Flash_kernel_traitsILi192ELi64ELi64ELi4ES3_EELb0ELb1ELb1ELb0ELb0ELb1ELb0ELb0EEEvNS_16Flash_fwd_paramsE)
        /*0014*/ 	.short	0x0160
        /*0016*/ 	.short	0x01d0


	//----- nvinfo : EIATTR_CBANK_PARAM_SIZE
	.align		4
.L_1180:
        /*0018*/ 	.byte	0x03, 0x19
        /*001a*/ 	.short	0x01d0


	//----- nvinfo : EIATTR_KPARAM_INFO
	.align		4
        /*001c*/ 	.byte	0x04, 0x17
        /*001e*/ 	.short	(.L_1182 - .L_1181)
.L_1181:
        /*0020*/ 	.word	0x00000000
        /*0024*/ 	.short	0x0000
        /*0026*/ 	.short	0x0000
        /*0028*/ 	.byte	0x00, 0xf0, 0x41, 0x07


	//----- nvinfo : EIATTR_MAXREG_COUNT
	.align		4
.L_1182:
        /*002c*/ 	.byte	0x03, 0x1b
        /*002e*/ 	.short	0x00ff


	//----- nvinfo : EIATTR_NUM_BARRIERS
	.align		4
        /*0030*/ 	.byte	0x02, 0x4c
        /*0032*/ 	.byte	0x01
	.zero		1


	//----- nvinfo : EIATTR_MERCURY_ISA_VERSION
	.align		4
        /*0034*/ 	.byte	0x03, 0x5f
        /*0036*/ 	.short	0x0000


	//----- nvinfo : EIATTR_COOP_GROUP_MASK_REGIDS
	.align		4
        /*0038*/ 	.byte	0x04, 0x29
        /*003a*/ 	.short	(.L_1184 - .L_1183)


	//   ....[0]....
.L_1183:
        /*003c*/ 	.word	0xffffffff


	//   ....[1]....
        /*0040*/ 	.word	0xffffffff


	//   ....[2]....
        /*0044*/ 	.word	0xffffffff


	//   ....[3]....
        /*0048*/ 	.word	0xffffffff


	//   ....[4]....
        /*004c*/ 	.word	0xffffffff


	//   ....[5]....
        /*0050*/ 	.word	0xffffffff


	//   ....[6]....
        /*0054*/ 	.word	0xffffffff


	//   ....[7]....
        /*0058*/ 	.word	0xffffffff


	//   ....[8]....
        /*005c*/ 	.word	0xffffffff


	//   ....[9]....
        /*0060*/ 	.word	0xffffffff


	//   ....[10]....
        /*0064*/ 	.word	0xffffffff


	//   ....[11]....
        /*0068*/ 	.word	0xffffffff


	//   ....[12]....
        /*006c*/ 	.word	0xffffffff


	//   ....[13]....
        /*0070*/ 	.word	0xffffffff


	//   ....[14]....
        /*0074*/ 	.word	0xffffffff


	//   ....[15]....
        /*0078*/ 	.word	0xffffffff


	//----- nvinfo : EIATTR_COOP_GROUP_INSTR_OFFSETS
	.align		4
.L_1184:
        /*007c*/ 	.byte	0x04, 0x28
        /*007e*/ 	.short	(.L_1186 - .L_1185)


	//   ....[0]....
.L_1185:
        /*0080*/ 	.word	0x00006dd0


	//   ....[1]....
        /*0084*/ 	.word	0x00006df0


	//   ....[2]....
        /*0088*/ 	.word	0x00006e10


	//   ....[3]....
        /*008c*/ 	.word	0x00006e30


	//   ....[4]....
        /*0090*/ 	.word	0x0000b760


	//   ....[5]....
        /*0094*/ 	.word	0x0000b770


	//   ....[6]....
        /*0098*/ 	.word	0x0000b7a0


	//   ....[7]....
        /*009c*/ 	.word	0x0000b7b0


	//   ....[8]....
        /*00a0*/ 	.word	0x00010580


	//   ....[9]....
        /*00a4*/ 	.word	0x000105a0


	//   ....[10]....
        /*00a8*/ 	.word	0x000105c0


	//   ....[11]....
        /*00ac*/ 	.word	0x000105e0


	//   ....[12]....
        /*00b0*/ 	.word	0x00011d10


	//   ....[13]....
        /*00b4*/ 	.word	0x00011d50


	//   ....[14]....
        /*00b8*/ 	.word	0x00011d80


	//   ....[15]....
        /*00bc*/ 	.word	0x00011d90


	//----- nvinfo : EIATTR_EXIT_INSTR_OFFSETS
	.align		4
.L_1186:
        /*00c0*/ 	.byte	0x04, 0x1c
        /*00c2*/ 	.short	(.L_1188 - .L_1187)


	//   ....[0]....
.L_1187:
        /*00c4*/ 	.word	0x000004c0


	//   ....[1]....
        /*00c8*/ 	.word	0x00000f50


	//   ....[2]....
        /*00cc*/ 	.word	0x00000f80


	//   ....[3]....
        /*00d0*/ 	.word	0x00013650


	//   ....[4]....
        /*00d4*/ 	.word	0x00013740


	//   ....[5]....
        /*00d8*/ 	.word	0x00013760


	//----- nvinfo : EIATTR_CTAIDZ_USED
	.align		4
.L_1188:
        /*00dc*/ 	.byte	0x01, 0x04
	.zero		2


	//----- nvinfo : EIATTR_CRS_STACK_SIZE
	.align		4
        /*00e0*/ 	.byte	0x04, 0x1e
        /*00e2*/ 	.short	(.L_1190 - .L_1189)
.L_1189:
        /*00e4*/ 	.word	0x00000000
.L_1190:


//--------------------- .nv.info._ZN5flash24flash_fwd_splitkv_kernelI23Flash_fwd_kernel_traitsILi192ELi64ELi64ELi4ELb0ELb0EN7cutlass10bfloat16_tE19Flash_kernel_traitsILi192ELi64ELi64ELi4ES3_EELb0ELb1ELb0ELb0ELb1ELb0ELb0ELb1EEEvNS_16Flash_fwd_paramsE --------------------------
	.section	.nv.info._ZN5flash24flash_fwd_splitkv_kernelI23Flash_fwd_kernel_traitsILi192ELi64ELi64ELi4ELb0ELb0EN7cutlass10bfloat16_tE19Flash_kernel_traitsILi192ELi64ELi64ELi4ES3_EELb0ELb1ELb0ELb0ELb1ELb0ELb0ELb1EEEvNS_16Flash_fwd_paramsE,"",@"SHT_CUDA_INFO"
	.sectionflags	@""
	.align	4


	//----- nvinfo : EIATTR_CUDA_API_VERSION
	.align		4
        /*0000*/ 	.byte	0x04, 0x37
        /*0002*/ 	.short	(.L_1192 - .L_1191)
.L_1191:
        /*0004*/ 	.word	0x00000082


	//----- nvinfo : EIATTR_SW2861232_WAR
	.align		4
.L_1192:
        /*0008*/ 	.byte	0x01, 0x35
	.zero		2


	//----- nvinfo : EIATTR_PARAM_CBANK
	.align		4
        /*000c*/ 	.byte	0x04, 0x0a
        /*000e*/ 	.short	(.L_1194 - .L_1193)
	.align		4
.L_1193:
        /*0010*/ 	.word	index@(.nv.constant0._ZN5flash24flash_fwd_splitkv_kernelI23Flash_fwd_kernel_traitsILi192ELi64ELi64ELi4ELb0ELb0EN7cutlass10bfloat16_tE19Flash_kernel_traitsILi192ELi64ELi64ELi4ES3_EELb0ELb1ELb0ELb0ELb1ELb0ELb0ELb1EEEvNS_16Flash_fwd_paramsE)
        /*0014*/ 	.short	0x0160
        /*0016*/ 	.short	0x01d0


	//----- nvinfo : EIATTR_CBANK_PARAM_SIZE
	.align		4
.L_1194:
        /*0018*/ 	.byte	0x03, 0x19
        /*001a*/ 	.short	0x01d0


	//----- nvinfo : EIATTR_KPARAM_INFO
	.align		4
        /*001c*/ 	.byte	0x04, 0x17
        /*001e*/ 	.short	(.L_1196 - .L_1195)
.L_1195:
        /*0020*/ 	.word	0x00000000
        /*0024*/ 	.short	0x0000
        /*0026*/ 	.short	0x0000
        /*0028*/ 	.byte	0x00, 0xf0, 0x41, 0x07


	//----- nvinfo : EIATTR_MAXREG_COUNT
	.align		4
.L_1196:
        /*002c*/ 	.byte	0x03, 0x1b
        /*002e*/ 	.short	0x00ff


	//----- nvinfo : EIATTR_NUM_BARRIERS
	.align		4
        /*0030*/ 	.byte	0x02, 0x4c
        /*0032*/ 	.byte	0x01
	.zero		1


	//----- nvinfo : EIATTR_MERCURY_ISA_VERSION
	.align		4
        /*0034*/ 	.byte	0x03, 0x5f
        /*0036*/ 	.short	0x0000


	//----- nvinfo : EIATTR_COOP_GROUP_MASK_REGIDS
	.align		4
        /*0038*/ 	.byte	0x04, 0x29
        /*003a*/ 	.short	(.L_1198 - .L_1197)


	//   ....[0]....
.L_1197:
        /*003c*/ 	.word	0xffffffff


	//   ....[1]....
        /*0040*/ 	.word	0xffffffff


	//   ....[2]....
        /*0044*/ 	.word	0xffffffff


	//   ....[3]....
        /*0048*/ 	.word	0xffffffff


	//   ....[4]....
        /*004c*/ 	.word	0xffffffff


	//   ....[5]....
        /*0050*/ 	.word	0xffffffff


	//   ....[6]....
        /*0054*/ 	.word	0xffffffff


	//   ....[7]....
        /*0058*/ 	.word	0xffffffff


	//   ....[8]....
        /*005c*/ 	.word	0xffffffff


	//   ....[9]....
        /*0060*/ 	.word	0xffffffff


	//   ....[10]....
        /*0064*/ 	.word	0xffffffff


	//   ....[11]....
        /*0068*/ 	.word	0xffffffff


	//   ....[12]....
        /*006c*/ 	.word	0xffffffff


	//   ....[13]....
        /*0070*/ 	.word	0xffffffff


	//   ....[14]....
        /*0074*/ 	.word	0xffffffff


	//   ....[15]....
        /*0078*/ 	.word	0xffffffff


	//   ....[16]....
        /*007c*/ 	.word	0xffffffff


	//   ....[17]....
        /*0080*/ 	.word	0xffffffff


	//   ....[18]....
        /*0084*/ 	.word	0xffffffff


	//   ....[19]....
        /*0088*/ 	.word	0xffffffff


	//----- nvinfo : EIATTR_COOP_GROUP_INSTR_OFFSETS
	.align		4
.L_1198:
        /*008c*/ 	.byte	0x04, 0x28
        /*008e*/ 	.short	(.L_1200 - .L_1199)


	//   ....[0]....
.L_1199:
        /*0090*/ 	.word	0x000135e0


	//   ....[1]....
        /*0094*/ 	.word	0x00013620


	//   ....[2]....
        /*0098*/ 	.word	0x00013640


	//   ....[3]....
        /*009c*/ 	.word	0x00013660


	//   ....[4]....
        /*00a0*/ 	.word	0x000165d0


	//   ....[5]....
        /*00a4*/ 	.word	0x00016620


	//   ....[6]....
        /*00a8*/ 	.word	0x00016640


	//   ....[7]....
        /*00ac*/ 	.word	0x00016660


	//   ....[8]....
        /*00b0*/ 	.word	0x00019dd0


	//   ....[9]....
        /*00b4*/ 	.word	0x00019e70


	//   ....[10]....
        /*00b8*/ 	.word	0x00019e90


	//   ....[11]....
        /*00bc*/ 	.word	0x00019eb0


	//   ....[12]....
        /*00c0*/ 	.word	0x0001b680


	//   ....[13]....
        /*00c4*/ 	.word	0x0001b6b0


	//   ....[14]....
        /*00c8*/ 	.word	0x0001b6c0


	//   ....[15]....
        /*00cc*/ 	.word	0x0001b6f0


	//   ....[16]....
        /*00d0*/ 	.word	0x0001d120


	//   ....[17]....
        /*00d4*/ 	.word	0x0001d160


	//   ....[18]....
        /*00d8*/ 	.word	0x0001d1b0


	//   ....[19]....
        /*00dc*/ 	.word	0x0001d200


	//----- nvinfo : EIATTR_EXIT_INSTR_OFFSETS
	.align		4
.L_1200:
        /*00e0*/ 	.byte	0x04, 0x1c
        /*00e2*/ 	.short	(.L_1202 - .L_1201)


	//   ....[0]....
.L_1201:
        /*00e4*/ 	.word	0x000000b0


	//----- nvinfo : EIATTR_CTAIDZ_USED
	.align		4
.L_1202:
        /*00e8*/ 	.byte	0x01, 0x04
	.zero		2


	//----- nvinfo : EIATTR_CRS_STACK_SIZE
	.align		4
        /*00ec*/ 	.byte	0x04, 0x1e
        /*00ee*/ 	.short	(.L_1204 - .L_1203)
.L_1203:
        /*00f0*/ 	.word	0x00000000
.L_1204:


//--------------------- .nv.info._ZN5flash24flash_fwd_splitkv_kernelI23Flash_fwd_kernel_traitsILi192ELi64ELi64ELi4ELb0ELb0EN7cutlass10bfloat16_tE19Flash_kernel_traitsILi192ELi64ELi64ELi4ES3_EELb0ELb1ELb0ELb0ELb1ELb1ELb0ELb1EEEvNS_16Flash_fwd_paramsE --------------------------
	.section	.nv.info._ZN5flash24flash_fwd_splitkv_kernelI23Flash_fwd_kernel_traitsILi192ELi64ELi64ELi4ELb0ELb0EN7cutlass10bfloat16_tE19Flash_kernel_traitsILi192ELi64ELi64ELi4ES3_EELb0ELb1ELb0ELb0ELb1ELb1ELb0ELb1EEEvNS_16Flash_fwd_paramsE,"",@"SHT_CUDA_INFO"
	.sectionflags	@""
	.align	4


	//----- nvinfo : EIATTR_CUDA_API_VERSION
	.align		4
        /*0000*/ 	.byte	0x04, 0x37
        /*0002*/ 	.short	(.L_1206 - .L_1205)
.L_1205:
        /*0004*/ 	.word	0x00000082


	//----- nvinfo : EIATTR_SW2861232_WAR
	.align		4
.L_1206:
        /*0008*/ 	.byte	0x01, 0x35
	.zero		2


	//----- nvinfo : EIATTR_PARAM_CBANK
	.align		4
        /*000c*/ 	.byte	0x04, 0x0a
        /*000e*/ 	.short	(.L_1208 - .L_1207)
	.align		4
.L_1207:
        /*0010*/ 	.word	index@(.nv.constant0._ZN5flash24flash_fwd_splitkv_kernelI23Flash_fwd_kernel_traitsILi192ELi64ELi64ELi4ELb0ELb0EN7cutlass10bfloat16_tE19Flash_kernel_traitsILi192ELi64ELi64ELi4ES3_EELb0ELb1ELb0ELb0ELb1ELb1ELb0ELb1EEEvNS_16Flash_fwd_paramsE)
        /*0014*/ 	.short	0x0160
        /*0016*/ 	.short	0x01d0


	//----- nvinfo : EIATTR_CBANK_PARAM_SIZE
	.align		4
.L_1208:
        /*0018*/ 	.byte	0x03, 0x19
        /*001a*/ 	.short	0x01d0


	//----- nvinfo : EIATTR_KPARAM_INFO
	.align		4
        /*001c*/ 	.byte	0x04, 0x17
        /*001e*/ 	.short	(.L_1210 - .L_1209)
.L_1209:
        /*0020*/ 	.word	0x00000000
        /*0024*/ 	.short	0x0000
        /*0026*/ 	.short	0x0000
        /*0028*/ 	.byte	0x00, 0xf0, 0x41, 0x07


	//----- nvinfo : EIATTR_MAXREG_COUNT
	.align		4
.L_1210:
        /*002c*/ 	.byte	0x03, 0x1b
        /*002e*/ 	.short	0x00ff


	//----- nvinfo : EIATTR_NUM_BARRIERS
	.align		4
        /*0030*/ 	.byte	0x02, 0x4c
        /*0032*/ 	.byte	0x01
	.zero		1


	//----- nvinfo : EIATTR_MERCURY_ISA_VERSION
	.align		4
        /*0034*/ 	.byte	0x03, 0x5f
        /*0036*/ 	.short	0x0000


	//----- nvinfo : EIATTR_COOP_GROUP_MASK_REGIDS
	.align		4
        /*0038*/ 	.byte	0x04, 0x29
        /*003a*/ 	.short	(.L_1212 - .L_1211)


	//   ....[0]....
.L_1211:
        /*003c*/ 	.word	0xffffffff


	//   ....[1]....
        /*0040*/ 	.word	0xffffffff


	//   ....[2]....
        /*0044*/ 	.word	0xffffffff


	//   ....[3]....
        /*0048*/ 	.word	0xffffffff


	//   ....[4]....
        /*004c*/ 	.word	0xffffffff


	//   ....[5]....
        /*0050*/ 	.word	0xffffffff


	//   ....[6]....
        /*0054*/ 	.word	0xffffffff


	//   ....[7]....
        /*0058*/ 	.word	0xffffffff


	//   ....[8]....
        /*005c*/ 	.word	0xffffffff


	//   ....[9]....
        /*0060*/ 	.word	0xffffffff


	//   ....[10]....
        /*0064*/ 	.word	0xffffffff


	//   ....[11]....
        /*0068*/ 	.word	0xffffffff


	//   ....[12]....
        /*006c*/ 	.word	0xffffffff


	//   ....[13]....
        /*0070*/ 	.word	0xffffffff


	//   ....[14]....
        /*0074*/ 	.word	0xffffffff


	//   ....[15]....
        /*0078*/ 	.word	0xffffffff


	//   ....[16]....
        /*007c*/ 	.word	0xffffffff


	//   ....[17]....
        /*0080*/ 	.word	0xffffffff


	//   ....[18]....
        /*0084*/ 	.word	0xffffffff


	//   ....[19]....
        /*0088*/ 	.word	0xffffffff


	//----- nvinfo : EIATTR_COOP_GROUP_INSTR_OFFSETS
	.align		4
.L_1212:
        /*008c*/ 	.byte	0x04, 0x28
        /*008e*/ 	.short	(.L_1214 - .L_1213)


	//   ....[0]....
.L_1213:
        /*0090*/ 	.word	0x000139b0


	//   ....[1]....
        /*0094*/ 	.word	0x00013a10


	//   ....[2]....
        /*0098*/ 	.word	0x00013a30


	//   ....[3]....
        /*009c*/ 	.word	0x00013a50


	//   ....[4]....
        /*00a0*/ 	.word	0x00016df0


	//   ....[5]....
        /*00a4*/ 	.word	0x00016e40


	//   ....[6]....
        /*00a8*/ 	.word	0x00016e60


	//   ....[7]....
        /*00ac*/ 	.word	0x00016e80


	//   ....[8]....
        /*00b0*/ 	.word	0x0001aa50


	//   ....[9]....
        /*00b4*/ 	.word	0x0001aa70


	//   ....[10]....
        /*00b8*/ 	.word	0x0001aaa0


	//   ....[11]....
        /*00bc*/ 	.word	0x0001aac0


	//   ....[12]....
        /*00c0*/ 	.word	0x0001c280


	//   ....[13]....
        /*00c4*/ 	.word	0x0001c2b0


	//   ....[14]....
        /*00c8*/ 	.word	0x0001c2c0


	//   ....[15]....
        /*00cc*/ 	.word	0x0001c2f0


	//   ....[16]....
        /*00d0*/ 	.word	0x0001dd20


	//   ....[17]....
        /*00d4*/ 	.word	0x0001dd60


	//   ....[18]....
        /*00d8*/ 	.word	0x0001ddb0


	//   ....[19]....
        /*00dc*/ 	.word	0x0001de00


	//----- nvinfo : EIATTR_EXIT_INSTR_OFFSETS
	.align		4
.L_1214:
        /*00e0*/ 	.byte	0x04, 0x1c
        /*00e2*/ 	.short	(.L_1216 - .L_1215)


	//   ....[0]....
.L_1215:
        /*00e4*/ 	.word	0x000000b0


	//----- nvinfo : EIATTR_CTAIDZ_USED
	.align		4
.L_1216:
        /*00e8*/ 	.byte	0x01, 0x04
	.zero		2


	//----- nvinfo : EIATTR_CRS_STACK_SIZE
	.align		4
        /*00ec*/ 	.byte	0x04, 0x1e
        /*00ee*/ 	.short	(.L_1218 - .L_1217)
.L_1217:
        /*00f0*/ 	.word	0x00000000
.L_1218:


//--------------------- .nv.info._ZN5flash24flash_fwd_splitkv_kernelI23Flash_fwd_kernel_traitsILi192ELi64ELi64ELi4ELb0ELb0EN7cutlass10bfloat16_tE19Flash_kernel_traitsILi192ELi64ELi64ELi4ES3_EELb0ELb1ELb1ELb0ELb0ELb0ELb0ELb1EEEvNS_16Flash_fwd_paramsE --------------------------
	.section	.nv.info._ZN5flash24flash_fwd_splitkv_kernelI23Flash_fwd_kernel_traitsILi192ELi64ELi64ELi4ELb0ELb0EN7cutlass10bfloat16_tE19Flash_kernel_traitsILi192ELi64ELi64ELi4ES3_EELb0ELb1ELb1ELb0ELb0ELb0ELb0ELb1EEEvNS_16Flash_fwd_paramsE,"",@"SHT_CUDA_INFO"
	.sectionflags	@""
	.align	4


	//----- nvinfo : EIATTR_CUDA_API_VERSION
	.align		4
        /*0000*/ 	.byte	0x04, 0x37
        /*0002*/ 	.short	(.L_1220 - .L_1219)
.L_1219:
        /*0004*/ 	.word	0x00000082


	//----- nvinfo : EIATTR_SW2861232_WAR
	.align		4
.L_1220:
        /*0008*/ 	.byte	0x01, 0x35
	.zero		2


	//----- nvinfo : EIATTR_PARAM_CBANK
	.align		4
        /*000c*/ 	.byte	0x04, 0x0a
        /*000e*/ 	.short	(.L_1222 - .L_1221)
	.align		4
.L_1221:
        /*0010*/ 	.word	index@(.nv.constant0._ZN5flash24flash_fwd_splitkv_kernelI23Flash_fwd_kernel_traitsILi192ELi64ELi64ELi4ELb0ELb0EN7cutlass10bfloat16_tE19Flash_kernel_traitsILi192ELi64ELi64ELi4ES3_EELb0ELb1ELb1ELb0ELb0ELb0ELb0ELb1EEEvNS_16Flash_fwd_paramsE)
        /*0014*/ 	.short	0x0160
        /*0016*/ 	.short	0x01d0


	//----- nvinfo : EIATTR_CBANK_PARAM_SIZE
	.align		4
.L_1222:
        /*0018*/ 	.byte	0x03, 0x19
        /*001a*/ 	.short	0x01d0


	//----- nvinfo : EIATTR_KPARAM_INFO
	.align		4
        /*001c*/ 	.byte	0x04, 0x17
        /*001e*/ 	.short	(.L_1224 - .L_1223)
.L_1223:
        /*0020*/ 	.word	0x00000000
        /*0024*/ 	.short	0x0000
        /*0026*/ 	.short	0x0000
        /*0028*/ 	.byte	0x00, 0xf0, 0x41, 0x07


	//----- nvinfo : EIATTR_MAXREG_COUNT
	.align		4
.L_1224:
        /*002c*/ 	.byte	0x03, 0x1b
        /*002e*/ 	.short	0x00ff


	//----- nvinfo : EIATTR_NUM_BARRIERS
	.align		4
        /*0030*/ 	.byte	0x02, 0x4c
        /*0032*/ 	.byte	0x01
	.zero		1


	//----- nvinfo : EIATTR_MERCURY_ISA_VERSION
	.align		4
        /*0034*/ 	.byte	0x03, 0x5f
        /*0036*/ 	.short	0x0000


	//----- nvinfo : EIATTR_COOP_GROUP_MASK_REGIDS
	.align		4
        /*0038*/ 	.byte	0x04, 0x29
        /*003a*/ 	.short	(.L_1226 - .L_1225)


	//   ....[0]....
.L_1225:
        /*003c*/ 	.word	0xffffffff


	//   ....[1]....
        /*0040*/ 	.word	0xffffffff


	//   ....[2]....
        /*0044*/ 	.word	0xffffffff


	//   ....[3]....
        /*0048*/ 	.word	0xffffffff


	//   ....[4]....
        /*004c*/ 	.word	0xffffffff


	//   ....[5]....
        /*0050*/ 	.word	0xffffffff


	//   ....[6]....
        /*0054*/ 	.word	0xffffffff


	//   ....[7]....
        /*0058*/ 	.word	0xffffffff


	//   ....[8]....
        /*005c*/ 	.word	0xffffffff


	//   ....[9]....
        /*0060*/ 	.word	0xffffffff


	//   ....[10]....
        /*0064*/ 	.word	0xffffffff


	//   ....[11]....
        /*0068*/ 	.word	0xffffffff


	//   ....[12]....
        /*006c*/ 	.word	0xffffffff


	//   ....[13]....
        /*0070*/ 	.word	0xffffffff


	//   ....[14]....
        /*0074*/ 	.word	0xffffffff


	//   ....[15]....
        /*0078*/ 	.word	0xffffffff


	//   ....[16]....
        /*007c*/ 	.word	0xffffffff


	//   ....[17]....
        /*0080*/ 	.word	0xffffffff


	//   ....[18]....
        /*0084*/ 	.word	0xffffffff


	//   ....[19]....
        /*0088*/ 	.word	0xffffffff


	//----- nvinfo : EIATTR_COOP_GROUP_INSTR_OFFSETS
	.align		4
.L_1226:
        /*008c*/ 	.byte	0x04, 0x28
        /*008e*/ 	.short	(.L_1228 - .L_1227)


	//   ....[0]....
.L_1227:
        /*0090*/ 	.word	0x000165a0


	//   ....[1]....
        /*0094*/ 	.word	0x000165c0


	//   ....[2]....
        /*0098*/ 	.word	0x000165e0


	//   ....[3]....
        /*009c*/ 	.word	0x00016600


	//   ....[4]....
        /*00a0*/ 	.word	0x0001a810


	//   ....[5]....
        /*00a4*/ 	.word	0x0001a860


	//   ....[6]....
        /*00a8*/ 	.word	0x0001a880


	//   ....[7]....
        /*00ac*/ 	.word	0x0001a8a0


	//   ....[8]....
        /*00b0*/ 	.word	0x0001f010


	//   ....[9]....
        /*00b4*/ 	.word	0x0001f0c0


	//   ....[10]....
        /*00b8*/ 	.word	0x0001f0e0


	//   ....[11]....
        /*00bc*/ 	.word	0x0001f100


	//   ....[12]....
        /*00c0*/ 	.word	0x000208d0


	//   ....[13]....
        /*00c4*/ 	.word	0x00020900


	//   ....[14]....
        /*00c8*/ 	.word	0x00020910


	//   ....[15]....
        /*00cc*/ 	.word	0x00020940


	//   ....[16]....
        /*00d0*/ 	.word	0x000224c0


	//   ....[17]....
        /*00d4*/ 	.word	0x00022500


	//   ....[18]....
        /*00d8*/ 	.word	0x00022550


	//   ....[19]....
        /*00dc*/ 	.word	0x000225a0


	//----- nvinfo : EIATTR_EXIT_INSTR_OFFSETS
	.align		4
.L_1228:
        /*00e0*/ 	.byte	0x04, 0x1c
        /*00e2*/ 	.short	(.L_1230 - .L_1229)


	//   ....[0]....
.L_1229:
        /*00e4*/ 	.word	0x000000b0


	//----- nvinfo : EIATTR_CTAIDZ_USED
	.align		4
.L_1230:
        /*00e8*/ 	.byte	0x01, 0x04
	.zero		2


	//----- nvinfo : EIATTR_CRS_STACK_SIZE
	.align		4
        /*00ec*/ 	.byte	0x04, 0x1e
        /*00ee*/ 	.short	(.L_1232 - .L_1231)
.L_1231:
        /*00f0*/ 	.word	0x00000000
.L_1232:


//--------------------- .nv.info._ZN5flash24flash_fwd_splitkv_kernelI23Flash_fwd_kernel_traitsILi192ELi64ELi64ELi4ELb0ELb0EN7cutlass10bfloat16_tE19Flash_kernel_traitsILi192ELi64ELi64ELi4ES3_EELb0ELb1ELb1ELb0ELb0ELb1ELb0ELb1EEEvNS_16Flash_fwd_paramsE --------------------------
	.section	.nv.info._ZN5flash24flash_fwd_splitkv_kernelI23Flash_fwd_kernel_traitsILi192ELi64ELi64ELi4ELb0ELb0EN7cutlass10bfloat16_tE19Flash_kernel_traitsILi192ELi64ELi64ELi4ES3_EELb0ELb1ELb1ELb0ELb0ELb1ELb0ELb1EEEvNS_16Flash_fwd_paramsE,"",@"SHT_CUDA_INFO"
	.sectionflags	@""
	.align	4


	//----- nvinfo : EIATTR_CUDA_API_VERSION
	.align		4
        /*0000*/ 	.byte	0x04, 0x37
        /*0002*/ 	.short	(.L_1234 - .L_1233)
.L_1233:
        /*0004*/ 	.word	0x00000082


	//----- nvinfo : EIATTR_SW2861232_WAR
	.align		4
.L_1234:
        /*0008*/ 	.byte	0x01, 0x35
	.zero		2


	//----- nvinfo : EIATTR_PARAM_CBANK
	.align		4
        /*000c*/ 	.byte	0x04, 0x0a
        /*000e*/ 	.short	(.L_1236 - .L_1235)
	.align		4
.L_1235:
        /*0010*/ 	.word	index@(.nv.constant0._ZN5flash24flash_fwd_splitkv_kernelI23Flash_fwd_kernel_traitsILi192ELi64ELi64ELi4ELb0ELb0EN7cutlass10bfloat16_tE19Flash_kernel_traitsILi192ELi64ELi64ELi4ES3_EELb0ELb1ELb1ELb0ELb0ELb1ELb0ELb1EEEvNS_16Flash_fwd_paramsE)
        /*0014*/ 	.short	0x0160
        /*0016*/ 	.short	0x01d0


	//----- nvinfo : EIATTR_CBANK_PARAM_SIZE
	.align		4
.L_1236:
        /*0018*/ 	.byte	0x03, 0x19
        /*001a*/ 	.short	0x01d0


	//----- nvinfo : EIATTR_KPARAM_INFO
	.align		4
        /*001c*/ 	.byte	0x04, 0x17
        /*001e*/ 	.short	(.L_1238 - .L_1237)
.L_1237:
        /*0020*/ 	.word	0x00000000
        /*0024*/ 	.short	0x0000
        /*0026*/ 	.short	0x0000
        /*0028*/ 	.byte	0x00, 0xf0, 0x41, 0x07


	//----- nvinfo : EIATTR_MAXREG_COUNT
	.align		4
.L_1238:
        /*002c*/ 	.byte	0x03, 0x1b
        /*002e*/ 	.short	0x00ff


	//----- nvinfo : EIATTR_NUM_BARRIERS
	.align		4
        /*0030*/ 	.byte	0x02, 0x4c
        /*0032*/ 	.byte	0x01
	.zero		1


	//----- nvinfo : EIATTR_MERCURY_ISA_VERSION
	.align		4
        /*0034*/ 	.byte	0x03, 0x5f
        /*0036*/ 	.short	0x0000


	//----- nvinfo : EIATTR_COOP_GROUP_MASK_REGIDS
	.align		4
        /*0038*/ 	.byte	0x04, 0x29
        /*003a*/ 	.short	(.L_1240 - .L_1239)


	//   ....[0]....
.L_1239:
        /*003c*/ 	.word	0xffffffff


	//   ....[1]....
        /*0040*/ 	.word	0xffffffff


	//   ....[2]....
        /*0044*/ 	.word	0xffffffff


	//   ....[3]....
        /*0048*/ 	.word	0xffffffff


	//   ....[4]....
        /*004c*/ 	.word	0xffffffff


	//   ....[5]....
        /*0050*/ 	.word	0xffffffff


	//   ....[6]....
        /*0054*/ 	.word	0xffffffff


	//   ....[7]....
        /*0058*/ 	.word	0xffffffff


	//   ....[8]....
        /*005c*/ 	.word	0xffffffff


	//   ....[9]....
        /*0060*/ 	.word	0xffffffff


	//   ....[10]....
        /*0064*/ 	.word	0xffffffff


	//   ....[11]....
        /*0068*/ 	.word	0xffffffff


	//   ....[12]....
        /*006c*/ 	.word	0xffffffff


	//   ....[13]....
        /*0070*/ 	.word	0xffffffff


	//   ....[14]....
        /*0074*/ 	.word	0xffffffff


	//   ....[15]....
        /*0078*/ 	.word	0xffffffff


	//   ....[16]....
        /*007c*/ 	.word	0xffffffff


	//   ....[17]....
        /*0080*/ 	.word	0xffffffff


	//   ....[18]....
        /*0084*/ 	.word	0xffffffff


	//   ....[19]....
        /*0088*/ 	.word	0xffffffff


	//----- nvinfo : EIATTR_COOP_GROUP_INSTR_OFFSETS
	.align		4
.L_1240:
        /*008c*/ 	.byte	0x04, 0x28
        /*008e*/ 	.short	(.L_1242 - .L_1241)


	//   ....[0]....
.L_1241:
        /*0090*/ 	.word	0x000168f0


	//   ....[1]....
        /*0094*/ 	.word	0x00016990


	//   ....[2]....
        /*0098*/ 	.word	0x000169b0


	//   ....[3]....
        /*009c*/ 	.word	0x000169d0


	//   ....[4]....
        /*00a0*/ 	.word	0x0001b060


	//   ....[5]....
        /*00a4*/ 	.word	0x0001b0a0


	//   ....[6]....
        /*00a8*/ 	.word	0x0001b0c0


	//   ....[7]....
        /*00ac*/ 	.word	0x0001b0e0


	//   ....[8]....
        /*00b0*/ 	.word	0x0001fc30


	//   ....[9]....
        /*00b4*/ 	.word	0x0001fcc0


	//   ....[10]....
        /*00b8*/ 	.word	0x0001fce0


	//   ....[11]....
        /*00bc*/ 	.word	0x0001fd10


	//   ....[12]....
        /*00c0*/ 	.word	0x000214f0


	//   ....[13]....
        /*00c4*/ 	.word	0x00021520


	//   ....[14]....
        /*00c8*/ 	.word	0x00021530


	//   ....[15]....
        /*00cc*/ 	.word	0x00021560


	//   ....[16]....
        /*00d0*/ 	.word	0x000230e0


	//   ....[17]....
        /*00d4*/ 	.word	0x00023120


	//   ....[18]....
        /*00d8*/ 	.word	0x00023170


	//   ....[19]....
        /*00dc*/ 	.word	0x000231c0


	//----- nvinfo : EIATTR_EXIT_INSTR_OFFSETS
	.align		4
.L_1242:
        /*00e0*/ 	.byte	0x04, 0x1c
        /*00e2*/ 	.short	(.L_1244 - .L_1243)


	//   ....[0]....
.L_1243:
        /*00e4*/ 	.word	0x000000b0


	//----- nvinfo : EIATTR_CTAIDZ_USED
	.align		4
.L_1244:
        /*00e8*/ 	.byte	0x01, 0x04
	.zero		2


	//----- nvinfo : EIATTR_CRS_STACK_SIZE
	.align		4
        /*00ec*/ 	.byte	0x04, 0x1e
        /*00ee*/ 	.short	(.L_1246 - .L_1245)
.L_1245:
        /*00f0*/ 	.word	0x00000000
.L_1246:


//--------------------- .nv.info._ZN5flash24flash_fwd_splitkv_kernelI23Flash_fwd_kernel_traitsILi192ELi64ELi64ELi4ELb0ELb0EN7cutlass10bfloat16_tE19Flash_kernel_traitsILi192ELi64ELi64ELi4ES3_EELb0ELb1ELb0ELb0ELb1ELb0ELb1ELb0EEEvNS_16Flash_fwd_paramsE --------------------------
	.section	.nv.info._ZN5flash24flash_fwd_splitkv_kernelI23Flash_fwd_kernel_traitsILi192ELi64ELi64ELi4ELb0ELb0EN7cutlass10bfloat16_tE19Flash_kernel_traitsILi192ELi64ELi64ELi4ES3_EELb0ELb1ELb0ELb0ELb1ELb0ELb1ELb0EEEvNS_16Flash_fwd_paramsE,"",@"SHT_CUDA_INFO"
	.sectionflags	@""
	.align	4


	//----- nvinfo : EIATTR_CUDA_API_VERSION
	.align		4
        /*0000*/ 	.byte	0x04, 0x37
        /*0002*/ 	.short	(.L_1248 - .L_1247)
.L_1247:
        /*0004*/ 	.word	0x00000082


	//----- nvinfo : EIATTR_SW2861232_WAR
	.align		4
.L_1248:
        /*0008*/ 	.byte	0x01, 0x35
	.zero		2


	//----- nvinfo : EIATTR_PARAM_CBANK
	.align		4
        /*000c*/ 	.byte	0x04, 0x0a
        /*000e*/ 	.short	(.L_1250 - .L_1249)
	.align		4
.L_1249:
        /*0010*/ 	.word	index@(.nv.constant0._ZN5flash24flash_fwd_splitkv_kernelI23Flash_fwd_kernel_traitsILi192ELi64ELi64ELi4ELb0ELb0EN7cutlass10bfloat16_tE19Flash_kernel_traitsILi192ELi64ELi64ELi4ES3_EELb0ELb1ELb0ELb0ELb1ELb0ELb1ELb0EEEvNS_16Flash_fwd_paramsE)
        /*0014*/ 	.short	0x0160
        /*0016*/ 	.short	0x01d0


	//----- nvinfo : EIATTR_CBANK_PARAM_SIZE
	.align		4
.L_1250:
        /*0018*/ 	.byte	0x03, 0x19
        /*001a*/ 	.short	0x01d0


	//----- nvinfo : EIATTR_KPARAM_INFO
	.align		4
        /*001c*/ 	.byte	0x04, 0x17
        /*001e*/ 	.short	(.L_1252 - .L_1251)
.L_1251:
        /*0020*/ 	.word	0x00000000
        /*0024*/ 	.short	0x0000
        /*0026*/ 	.short	0x0000
        /*0028*/ 	.byte	0x00, 0xf0, 0x41, 0x07


	//----- nvinfo : EIATTR_MAXREG_COUNT
	.align		4
.L_1252:
        /*002c*/ 	.byte	0x03, 0x1b
        /*002e*/ 	.short	0x00ff


	//----- nvinfo : EIATTR_NUM_BARRIERS
	.align		4
        /*0030*/ 	.byte	0x02, 0x4c
        /*0032*/ 	.byte	0x01
	.zero		1


	//----- nvinfo : EIATTR_MERCURY_ISA_VERSION
	.align		4
        /*0034*/ 	.byte	0x03, 0x5f
        /*0036*/ 	.short	0x0000


	//----- nvinfo : EIATTR_COOP_GROUP_MASK_REGIDS
	.align		4
        /*0038*/ 	.byte	0x04, 0x29
        /*003a*/ 	.short	(.L_1254 - .L_1253)


	//   ....[0]....
.L_1253:
        /*003c*/ 	.word	0xffffffff


	//   ....[1]....
        /*0040*/ 	.word	0xffffffff


	//   ....[2]....
        /*0044*/ 	.word	0xffffffff


	//   ....[3]....
        /*0048*/ 	.word	0xffffffff


	//   ....[4]....
        /*004c*/ 	.word	0xffffffff


	//   ....[5]....
        /*0050*/ 	.word	0xffffffff


	//   ....[6]....
        /*0054*/ 	.word	0xffffffff


	//   ....[7]....
        /*0058*/ 	.word	0xffffffff


	//   ....[8]....
        /*005c*/ 	.word	0xffffffff


	//   ....[9]....
        /*0060*/ 	.word	0xffffffff


	//   ....[10]....
        /*0064*/ 	.word	0xffffffff


	//   ....[11]....
        /*0068*/ 	.word	0xffffffff


	//   ....[12]....
        /*006c*/ 	.word	0xffffffff


	//   ....[13]....
        /*0070*/ 	.word	0xffffffff


	//   ....[14]....
        /*0074*/ 	.word	0xffffffff


	//   ....[15]....
        /*0078*/ 	.word	0xffffffff


	//----- nvinfo : EIATTR_COOP_GROUP_INSTR_OFFSETS
	.align		4
.L_1254:
        /*007c*/ 	.byte	0x04, 0x28
        /*007e*/ 	.short	(.L_1256 - .L_1255)


	//   ....[0]....
.L_1255:
        /*0080*/ 	.word	0x00004290


	//   ....[1]....
        /*0084*/ 	.word	0x000042c0


	//   ....[2]....
        /*0088*/ 	.word	0x00004360


	//   ....[3]....
        /*008c*/ 	.word	0x00004370


	//   ....[4]....
        /*0090*/ 	.word	0x00007430


	//   ....[5]....
        /*0094*/ 	.word	0x00007440


	//   ....[6]....
        /*0098*/ 	.word	0x00007470


	//   ....[7]....
        /*009c*/ 	.word	0x00007480


	//   ....[8]....
        /*00a0*/ 	.word	0x0000aa90


	//   ....[9]....
        /*00a4*/ 	.word	0x0000aae0


	//   ....[10]....
        /*00a8*/ 	.word	0x0000ab00


	//   ....[11]....
        /*00ac*/ 	.word	0x0000ab20


	//   ....[12]....
        /*00b0*/ 	.word	0x0000c250


	//   ....[13]....
        /*00b4*/ 	.word	0x0000c290


	//   ....[14]....
        /*00b8*/ 	.word	0x0000c2e0


	//   ....[15]....
        /*00bc*/ 	.word	0x0000c2f0


	//----- nvinfo : EIATTR_EXIT_INSTR_OFFSETS
	.align		4
.L_1256:
        /*00c0*/ 	.byte	0x04, 0x1c
        /*00c2*/ 	.short	(.L_1258 - .L_1257)


	//   ....[0]....
.L_1257:
        /*00c4*/ 	.word	0x00000420


	//   ....[1]....
        /*00c8*/ 	.word	0x00000ca0


	//   ....[2]....
        /*00cc*/ 	.word	0x00000cd0


	//   ....[3]....
        /*00d0*/ 	.word	0x0000d670


	//   ....[4]....
        /*00d4*/ 	.word	0x0000d6b0


	//----- nvinfo : EIATTR_CTAIDZ_USED
	.align		4
.L_1258:
        /*00d8*/ 	.byte	0x01, 0x04
	.zero		2


	//----- nvinfo : EIATTR_CRS_STACK_SIZE
	.align		4
        /*00dc*/ 	.byte	0x04, 0x1e
        /*00de*/ 	.short	(.L_1260 - .L_1259)
.L_1259:
        /*00e0*/ 	.word	0x00000000
.L_1260:


//--------------------- .nv.info._ZN5flash24flash_fwd_splitkv_kernelI23Flash_fwd_kernel_traitsILi192ELi64ELi64ELi4ELb0ELb0EN7cutlass10bfloat16_tE19Flash_kernel_traitsILi192ELi64ELi64ELi4ES3_EELb0ELb1ELb0ELb0ELb1ELb1ELb1ELb0EEEvNS_16Flash_fwd_paramsE --------------------------
	.section	.nv.info._ZN5flash24flash_fwd_splitkv_kernelI23Flash_fwd_kernel_traitsILi192ELi64ELi64ELi4ELb0ELb0EN7cutlass10bfloat16_tE19Flash_kernel_traitsILi192ELi64ELi64ELi4ES3_EELb0ELb1ELb0ELb0ELb1ELb1ELb1ELb0EEEvNS_16Flash_fwd_paramsE,"",@"SHT_CUDA_INFO"
	.sectionflags	@""
	.align	4


	//----- nvinfo : EIATTR_CUDA_API_VERSION
	.align		4
        /*0000*/ 	.byte	0x04, 0x37
        /*0002*/ 	.short	(.L_1262 - .L_1261)
.L_1261:
        /*0004*/ 	.word	0x00000082


	//----- nvinfo : EIATTR_SW2861232_WAR
	.align		4
.L_1262:
        /*0008*/ 	.byte	0x01, 0x35
	.zero		2


	//----- nvinfo : EIATTR_PARAM_CBANK
	.align		4
        /*000c*/ 	.byte	0x04, 0x0a
        /*000e*/ 	.short	(.L_1264 - .L_1263)
	.align		4
.L_1263:
        /*0010*/ 	.word	index@(.nv.constant0._ZN5flash24flash_fwd_splitkv_kernelI23Flash_fwd_kernel_traitsILi192ELi64ELi64ELi4ELb0ELb0EN7cutlass10bfloat16_tE19Flash_kernel_traitsILi192ELi64ELi64ELi4ES3_EELb0ELb1ELb0ELb0ELb1ELb1ELb1ELb0EEEvNS_16Flash_fwd_paramsE)
        /*0014*/ 	.short	0x0160
        /*0016*/ 	.short	0x01d0


	//----- nvinfo : EIATTR_CBANK_PARAM_SIZE
	.align		4
.L_1264:
        /*0018*/ 	.byte	0x03, 0x19
        /*001a*/ 	.short	0x01d0


	//----- nvinfo : EIATTR_KPARAM_INFO
	.align		4
        /*001c*/ 	.byte	0x04, 0x17
        /*001e*/ 	.short	(.L_1266 - .L_1265)
.L_1265:
        /*0020*/ 	.word	0x00000000
        /*0024*/ 	.short	0x0000
        /*0026*/ 	.short	0x0000
        /*0028*/ 	.byte	0x00, 0xf0, 0x41, 0x07


	//----- nvinfo : EIATTR_MAXREG_COUNT
	.align		4
.L_1266:
        /*002c*/ 	.byte	0x03, 0x1b
        /*002e*/ 	.short	0x00ff


	//----- nvinfo : EIATTR_NUM_BARRIERS
	.align		4
        /*0030*/ 	.byte	0x02, 0x4c
        /*0032*/ 	.byte	0x01
	.zero		1


	//----- nvinfo : EIATTR_MERCURY_ISA_VERSION
	.align		4
        /*0034*/ 	.byte	0x03, 0x5f
        /*0036*/ 	.short	0x0000


	//----- nvinfo : EIATTR_COOP_GROUP_MASK_REGIDS
	.align		4
        /*0038*/ 	.byte	0x04, 0x29
        /*003a*/ 	.short	(.L_1268 - .L_1267)


	//   ....[0]....
.L_1267:
        /*003c*/ 	.word	0xffffffff


	//   ....[1]....
        /*0040*/ 	.word	0xffffffff


	//   ....[2]....
        /*0044*/ 	.word	0xffffffff


	//   ....[3]....
        /*0048*/ 	.word	0xffffffff


	//   ....[4]....
        /*004c*/ 	.word	0xffffffff


	//   ....[5]....
        /*0050*/ 	.word	0xffffffff


	//   ....[6]....
        /*0054*/ 	.word	0xffffffff


	//   ....[7]....
        /*0058*/ 	.word	0xffffffff


	//   ....[8]....
        /*005c*/ 	.word	0xffffffff


	//   ....[9]....
        /*0060*/ 	.word	0xffffffff


	//   ....[10]....
        /*0064*/ 	.word	0xffffffff


	//   ....[11]....
        /*0068*/ 	.word	0xffffffff


	//   ....[12]....
        /*006c*/ 	.word	0xffffffff


	//   ....[13]....
        /*0070*/ 	.word	0xffffffff


	//   ....[14]....
        /*0074*/ 	.word	0xffffffff


	//   ....[15]....
        /*0078*/ 	.word	0xffffffff


	//----- nvinfo : EIATTR_COOP_GROUP_INSTR_OFFSETS
	.align		4
.L_1268:
        /*007c*/ 	.byte	0x04, 0x28
        /*007e*/ 	.short	(.L_1270 - .L_1269)


	//   ....[0]....
.L_1269:
        /*0080*/ 	.word	0x00004690


	//   ....[1]....
        /*0084*/ 	.word	0x000046c0


	//   ....[2]....
        /*0088*/ 	.word	0x00004760


	//   ....[3]....
        /*008c*/ 	.word	0x00004770


	//   ....[4]....
        /*0090*/ 	.word	0x00007c40


	//   ....[5]....
        /*0094*/ 	.word	0x00007c50


	//   ....[6]....
        /*0098*/ 	.word	0x00007c80


	//   ....[7]....
        /*009c*/ 	.word	0x00007c90


	//   ....[8]....
        /*00a0*/ 	.word	0x0000b6c0


	//   ....[9]....
        /*00a4*/ 	.word	0x0000b6d0


	//   ....[10]....
        /*00a8*/ 	.word	0x0000b6f0


	//   ....[11]....
        /*00ac*/ 	.word	0x0000b710


	//   ....[12]....
        /*00b0*/ 	.word	0x0000ce40


	//   ....[13]....
        /*00b4*/ 	.word	0x0000ce80


	//   ....[14]....
        /*00b8*/ 	.word	0x0000ced0


	//   ....[15]....
        /*00bc*/ 	.word	0x0000cee0


	//----- nvinfo : EIATTR_EXIT_INSTR_OFFSETS
	.align		4
.L_1270:
        /*00c0*/ 	.byte	0x04, 0x1c
        /*00c2*/ 	.short	(.L_1272 - .L_1271)


	//   ....[0]....
.L_1271:
        /*00c4*/ 	.word	0x00000420


	//   ....[1]....
        /*00c8*/ 	.word	0x00000ca0


	//   ....[2]....
        /*00cc*/ 	.word	0x00000cd0


	//   ....[3]....
        /*00d0*/ 	.word	0x0000e260


	//   ....[4]....
        /*00d4*/ 	.word	0x0000e2a0


	//----- nvinfo : EIATTR_CTAIDZ_USED
	.align		4
.L_1272:
        /*00d8*/ 	.byte	0x01, 0x04
	.zero		2


	//----- nvinfo : EIATTR_CRS_STACK_SIZE
	.align		4
        /*00dc*/ 	.byte	0x04, 0x1e
        /*00de*/ 	.short	(.L_1274 - .L_1273)
.L_1273:
        /*00e0*/ 	.word	0x00000000
.L_1274:


//--------------------- .nv.info._ZN5flash24flash_fwd_splitkv_kernelI23Flash_fwd_kernel_traitsILi192ELi64ELi64ELi4ELb0ELb0EN7cutlass10bfloat16_tE19Flash_kernel_traitsILi192ELi64ELi64ELi4ES3_EELb0ELb1ELb1ELb0ELb0ELb0ELb1ELb0EEEvNS_16Flash_fwd_paramsE --------------------------
	.section	.nv.info._ZN5flash24flash_fwd_splitkv_kernelI23Flash_fwd_kernel_traitsILi192ELi64ELi64ELi4ELb0ELb0EN7cutlass10bfloat16_tE19Flash_kernel_traitsILi192ELi64ELi64ELi4ES3_EELb0ELb1ELb1ELb0ELb0ELb0ELb1ELb0EEEvNS_16Flash_fwd_paramsE,"",@"SHT_CUDA_INFO"
	.sectionflags	@""
	.align	4


	//----- nvinfo : EIATTR_CUDA_API_VERSION
	.align		4
        /*0000*/ 	.byte	0x04, 0x37
        /*0002*/ 	.short	(.L_1276 - .L_1275)
.L_1275:
        /*0004*/ 	.word	0x00000082


	//----- nvinfo : EIATTR_SW2861232_WAR
	.align		4
.L_1276:
        /*0008*/ 	.byte	0x01, 0x35
	.zero		2


	//----- nvinfo : EIATTR_PARAM_CBANK
	.align		4
        /*000c*/ 	.byte	0x04, 0x0a
        /*000e*/ 	.short	(.L_1278 - .L_1277)
	.align		4
.L_1277:
        /*0010*/ 	.word	index@(.nv.constant0._ZN5flash24flash_fwd_splitkv_kernelI23Flash_fwd_kernel_traitsILi192ELi64ELi64ELi4ELb0ELb0EN7cutlass10bfloat16_tE19Flash_kernel_traitsILi192ELi64ELi64ELi4ES3_EELb0ELb1ELb1ELb0ELb0ELb0ELb1ELb0EEEvNS_16Flash_fwd_paramsE)
        /*0014*/ 	.short	0x0160
        /*0016*/ 	.short	0x01d0


	//----- nvinfo : EIATTR_CBANK_PARAM_SIZE
	.align		4
.L_1278:
        /*0018*/ 	.byte	0x03, 0x19
        /*001a*/ 	.short	0x01d0


	//----- nvinfo : EIATTR_KPARAM_INFO
	.align		4
        /*001c*/ 	.byte	0x04, 0x17
        /*001e*/ 	.short	(.L_1280 - .L_1279)
.L_1279:
        /*0020*/ 	.word	0x00000000
        /*0024*/ 	.short	0x0000
        /*0026*/ 	.short	0x0000
        /*0028*/ 	.byte	0x00, 0xf0, 0x41, 0x07


	//----- nvinfo : EIATTR_MAXREG_COUNT
	.align		4
.L_1280:
        /*002c*/ 	.byte	0x03, 0x1b
        /*002e*/ 	.short	0x00ff


	//----- nvinfo : EIATTR_NUM_BARRIERS
	.align		4
        /*0030*/ 	.byte	0x02, 0x4c
        /*0032*/ 	.byte	0x01
	.zero		1


	//----- nvinfo : EIATTR_MERCURY_ISA_VERSION
	.align		4
        /*0034*/ 	.byte	0x03, 0x5f
        /*0036*/ 	.short	0x0000


	//----- nvinfo : EIATTR_COOP_GROUP_MASK_REGIDS
	.align		4
        /*0038*/ 	.byte	0x04, 0x29
        /*003a*/ 	.short	(.L_1282 - .L_1281)


	//   ....[0]....
.L_1281:
        /*003c*/ 	.word	0xffffffff


	//   ....[1]....
        /*0040*/ 	.word	0xffffffff


	//   ....[2]....
        /*0044*/ 	.word	0xffffffff


	//   ....[3]....
        /*0048*/ 	.word	0xffffffff


	//   ....[4]....
        /*004c*/ 	.word	0xffffffff


	//   ....[5]....
        /*0050*/ 	.word	0xffffffff


	//   ....[6]....
        /*0054*/ 	.word	0xffffffff


	//   ....[7]....
        /*0058*/ 	.word	0xffffffff


	//   ....[8]....
        /*005c*/ 	.word	0xffffffff


	//   ....[9]....
        /*0060*/ 	.word	0xffffffff


	//   ....[10]....
        /*0064*/ 	.word	0xffffffff


	//   ....[11]....
        /*0068*/ 	.word	0xffffffff


	//   ....[12]....
        /*006c*/ 	.word	0xffffffff


	//   ....[13]....
        /*0070*/ 	.word	0xffffffff


	//   ....[14]....
        /*0074*/ 	.word	0xffffffff


	//   ....[15]....
        /*0078*/ 	.word	0xffffffff


	//----- nvinfo : EIATTR_COOP_GROUP_INSTR_OFFSETS
	.align		4
.L_1282:
        /*007c*/ 	.byte	0x04, 0x28
        /*007e*/ 	.short	(.L_1284 - .L_1283)


	//   ....[0]....
.L_1283:
        /*0080*/ 	.word	0x00006d40


	//   ....[1]....
        /*0084*/ 	.word	0x00006d70


	//   ....[2]....
        /*0088*/ 	.word	0x00006d90


	//   ....[3]....
        /*008c*/ 	.word	0x00006db0


	//   ....[4]....
        /*0090*/ 	.word	0x0000b2b0


	//   ....[5]....
        /*0094*/ 	.word	0x0000b2c0


	//   ....[6]....
        /*0098*/ 	.word	0x0000b2f0


	//   ....[7]....
        /*009c*/ 	.word	0x0000b300


	//   ....[8]....
        /*00a0*/ 	.word	0x0000fcb0


	//   ....[9]....
        /*00a4*/ 	.word	0x0000fcd0


	//   ....[10]....
        /*00a8*/ 	.word	0x0000fcf0


	//   ....[11]....
        /*00ac*/ 	.word	0x0000fd10


	//   ....[12]....
        /*00b0*/ 	.word	0x00011440


	//   ....[13]....
        /*00b4*/ 	.word	0x00011480


	//   ....[14]....
        /*00b8*/ 	.word	0x00011540


	//   ....[15]....
        /*00bc*/ 	.word	0x00011550


	//----- nvinfo : EIATTR_EXIT_INSTR_OFFSETS
	.align		4
.L_1284:
        /*00c0*/ 	.byte	0x04, 0x1c
        /*00c2*/ 	.short	(.L_1286 - .L_1285)


	//   ....[0]....
.L_1285:
        /*00c4*/ 	.word	0x00000620


	//   ....[1]....
        /*00c8*/ 	.word	0x000012d0


	//   ....[2]....
        /*00cc*/ 	.word	0x00001300


	//   ....[3]....
        /*00d0*/ 	.word	0x00012bf0


	//   ....[4]....
        /*00d4*/ 	.word	0x00012c60


	//   ....[5]....
        /*00d8*/ 	.word	0x00012c80


	//----- nvinfo : EIATTR_CTAIDZ_USED
	.align		4
.L_1286:
        /*00dc*/ 	.byte	0x01, 0x04
	.zero		2


	//----- nvinfo : EIATTR_CRS_STACK_SIZE
	.align		4
        /*00e0*/ 	.byte	0x04, 0x1e
        /*00e2*/ 	.short	(.L_1288 - .L_1287)
.L_1287:
        /*00e4*/ 	.word	0x00000000
.L_1288:


//--------------------- .nv.info._ZN5flash24flash_fwd_splitkv_kernelI23Flash_fwd_kernel_traitsILi192ELi64ELi64ELi4ELb0ELb0EN7cutlass10bfloat16_tE19Flash_kernel_traitsILi192ELi64ELi64ELi4ES3_EELb0ELb1ELb1ELb0ELb0ELb1ELb1ELb0EEEvNS_16Flash_fwd_paramsE --------------------------
	.section	.nv.info._ZN5flash24flash_fwd_splitkv_kernelI23Flash_fwd_kernel_traitsILi192ELi64ELi64ELi4ELb0ELb0EN7cutlass10bfloat16_tE19Flash_kernel_traitsILi192ELi64ELi64ELi4ES3_EELb0ELb1ELb1ELb0ELb0ELb1ELb1ELb0EEEvNS_16Flash_fwd_paramsE,"",@"SHT_CUDA_INFO"
	.sectionflags	@""
	.align	4


	//----- nvinfo : EIATTR_CUDA_API_VERSION
	.align		4
        /*0000*/ 	.byte	0x04, 0x37
        /*0002*/ 	.short	(.L_1290 - .L_1289)
.L_1289:
        /*0004*/ 	.word	0x00000082


	//----- nvinfo : EIATTR_SW2861232_WAR
	.align		4
.L_1290:
        /*0008*/ 	.byte	0x01, 0x35
	.zero		2


	//----- nvinfo : EIATTR_PARAM_CBANK
	.align		4
        /*000c*/ 	.byte	0x04, 0x0a
        /*000e*/ 	.short	(.L_1292 - .L_1291)
	.align		4
.L_1291:
        /*0010*/ 	.word	index@(.nv.constant0._ZN5flash24flash_fwd_splitkv_kernelI23Flash_fwd_kernel_traitsILi192ELi64ELi64ELi4ELb0ELb0EN7cutlass10bfloat16_tE19Flash_kernel_traitsILi192ELi64ELi64ELi4ES3_EELb0ELb1ELb1ELb0ELb0ELb1ELb1ELb0EEEvNS_16Flash_fwd_paramsE)
        /*0014*/ 	.short	0x0160
        /*0016*/ 	.short	0x01d0


	//----- nvinfo : EIATTR_CBANK_PARAM_SIZE
	.align		4
.L_1292:
        /*0018*/ 	.byte	0x03, 0x19
        /*001a*/ 	.short	0x01d0


	//----- nvinfo : EIATTR_KPARAM_INFO
	.align		4
        /*001c*/ 	.byte	0x04, 0x17
        /*001e*/ 	.short	(.L_1294 - .L_1293)
.L_1293:
        /*0020*/ 	.word	0x00000000
        /*0024*/ 	.short	0x0000
        /*0026*/ 	.short	0x0000
        /*0028*/ 	.byte	0x00, 0xf0, 0x41, 0x07


	//----- nvinfo : EIATTR_MAXREG_COUNT
	.align		4
.L_1294:
        /*002c*/ 	.byte	0x03, 0x1b
        /*002e*/ 	.short	0x00ff


	//----- nvinfo : EIATTR_NUM_BARRIERS
	.align		4
        /*0030*/ 	.byte	0x02, 0x4c
        /*0032*/ 	.byte	0x01
	.zero		1


	//----- nvinfo : EIATTR_MERCURY_ISA_VERSION
	.align		4
        /*0034*/ 	.byte	0x03, 0x5f
        /*0036*/ 	.short	0x0000


	//----- nvinfo : EIATTR_COOP_GROUP_MASK_REGIDS
	.align		4
        /*0038*/ 	.byte	0x04, 0x29
        /*003a*/ 	.short	(.L_1296 - .L_1295)


	//   ....[0]....
.L_1295:
        /*003c*/ 	.word	0xffffffff


	//   ....[1]....
        /*0040*/ 	.word	0xffffffff


	//   ....[2]....
        /*0044*/ 	.word	0xffffffff


	//   ....[3]....
        /*0048*/ 	.word	0xffffffff


	//   ....[4]....
        /*004c*/ 	.word	0xffffffff


	//   ....[5]....
        /*0050*/ 	.word	0xffffffff


	//   ....[6]....
        /*0054*/ 	.word	0xffffffff


	//   ....[7]....
        /*0058*/ 	.word	0xffffffff


	//   ....[8]....
        /*005c*/ 	.word	0xffffffff


	//   ....[9]....
        /*0060*/ 	.word	0xffffffff


	//   ....[10]....
        /*0064*/ 	.word	0xffffffff


	//   ....[11]....
        /*0068*/ 	.word	0xffffffff


	//   ....[12]....
        /*006c*/ 	.word	0xffffffff


	//   ....[13]....
        /*0070*/ 	.word	0xffffffff


	//   ....[14]....
        /*0074*/ 	.word	0xffffffff


	//   ....[15]....
        /*0078*/ 	.word	0xffffffff


	//----- nvinfo : EIATTR_COOP_GROUP_INSTR_OFFSETS
	.align		4
.L_1296:
        /*007c*/ 	.byte	0x04, 0x28
        /*007e*/ 	.short	(.L_1298 - .L_1297)


	//   ....[0]....
.L_1297:
        /*0080*/ 	.word	0x00007130


	//   ....[1]....
        /*0084*/ 	.word	0x00007150


	//   ....[2]....
        /*0088*/ 	.word	0x00007170


	//   ....[3]....
        /*008c*/ 	.word	0x00007190


	//   ....[4]....
        /*0090*/ 	.word	0x0000bb00


	//   ....[5]....
        /*0094*/ 	.word	0x0000bb10


	//   ....[6]....
        /*0098*/ 	.word	0x0000bb40


	//   ....[7]....
        /*009c*/ 	.word	0x0000bb50


	//   ....[8]....
        /*00a0*/ 	.word	0x00010930


	//   ....[9]....
        /*00a4*/ 	.word	0x00010950


	//   ....[10]....
        /*00a8*/ 	.word	0x00010970


	//   ....[11]....
        /*00ac*/ 	.word	0x00010990


	//   ....[12]....
        /*00b0*/ 	.word	0x000120c0


	//   ....[13]....
        /*00b4*/ 	.word	0x00012100


	//   ....[14]....
        /*00b8*/ 	.word	0x000121c0


	//   ....[15]....
        /*00bc*/ 	.word	0x000121d0


	//----- nvinfo : EIATTR_EXIT_INSTR_OFFSETS
	.align		4
.L_1298:
        /*00c0*/ 	.byte	0x04, 0x1c
        /*00c2*/ 	.short	(.L_1300 - .L_1299)


	//   ....[0]....
.L_1299:
        /*00c4*/ 	.word	0x00000620


	//   ....[1]....
        /*00c8*/ 	.word	0x000012d0


	//   ....[2]....
        /*00cc*/ 	.word	0x00001300


	//   ....[3]....
        /*00d0*/ 	.word	0x00013870


	//   ....[4]....
        /*00d4*/ 	.word	0x000138e0


	//   ....[5]....
        /*00d8*/ 	.word	0x00013900


	//----- nvinfo : EIATTR_CTAIDZ_USED
	.align		4
.L_1300:
        /*00dc*/ 	.byte	0x01, 0x04
	.zero		2


	//----- nvinfo : EIATTR_CRS_STACK_SIZE
	.align		4
        /*00e0*/ 	.byte	0x04, 0x1e
        /*00e2*/ 	.short	(.L_1302 - .L_1301)
.L_1301:
        /*00e4*/ 	.word	0x00000000
.L_1302:


//--------------------- .nv.info._ZN5flash24flash_fwd_splitkv_kernelI23Flash_fwd_kernel_traitsILi192ELi64ELi64ELi4ELb0ELb0EN7cutlass10bfloat16_tE19Flash_kernel_traitsILi192ELi64ELi64ELi4ES3_EELb0ELb1ELb0ELb0ELb1ELb0ELb1ELb1EEEvNS_16Flash_fwd_paramsE --------------------------
	.section	.nv.info._ZN5flash24flash_fwd_splitkv_kernelI23Flash_fwd_kernel_traitsILi192ELi64ELi64ELi4ELb0ELb0EN7cutlass10bfloat16_tE19Flash_kernel_traitsILi192ELi64ELi64ELi4ES3_EELb0ELb1ELb0ELb0ELb1ELb0ELb1ELb1EEEvNS_16Flash_fwd_paramsE,"",@"SHT_CUDA_INFO"
	.sectionflags	@""
	.align	4


	//----- nvinfo : EIATTR_CUDA_API_VERSION
	.align		4
        /*0000*/ 	.byte	0x04, 0x37
        /*0002*/ 	.short	(.L_1304 - .L_1303)
.L_1303:
        /*0004*/ 	.word	0x00000082


	//----- nvinfo : EIATTR_SW2861232_WAR
	.align		4
.L_1304:
        /*0008*/ 	.byte	0x01, 0x35
	.zero		2


	//----- nvinfo : EIATTR_PARAM_CBANK
	.align		4
        /*000c*/ 	.byte	0x04, 0x0a
        /*000e*/ 	.short	(.L_1306 - .L_1305)
	.align		4
.L_1305:
        /*0010*/ 	.word	index@(.nv.constant0._ZN5flash24flash_fwd_splitkv_kernelI23Flash_fwd_kernel_traitsILi192ELi64ELi64ELi4ELb0ELb0EN7cutlass10bfloat16_tE19Flash_kernel_traitsILi192ELi64ELi64ELi4ES3_EELb0ELb1ELb0ELb0ELb1ELb0ELb1ELb1EEEvNS_16Flash_fwd_paramsE)
        /*0014*/ 	.short	0x0160
        /*0016*/ 	.short	0x01d0


	//----- nvinfo : EIATTR_CBANK_PARAM_SIZE
	.align		4
.L_1306:
        /*0018*/ 	.byte	0x03, 0x19
        /*001a*/ 	.short	0x01d0


	//----- nvinfo : EIATTR_KPARAM_INFO
	.align		4
        /*001c*/ 	.byte	0x04, 0x17
        /*001e*/ 	.short	(.L_1308 - .L_1307)
.L_1307:
        /*0020*/ 	.word	0x00000000
        /*0024*/ 	.short	0x0000
        /*0026*/ 	.short	0x0000
        /*0028*/ 	.byte	0x00, 0xf0, 0x41, 0x07


	//----- nvinfo : EIATTR_MAXREG_COUNT
	.align		4
.L_1308:
        /*002c*/ 	.byte	0x03, 0x1b
        /*002e*/ 	.short	0x00ff


	//----- nvinfo : EIATTR_NUM_BARRIERS
	.align		4
        /*0030*/ 	.byte	0x02, 0x4c
        /*0032*/ 	.byte	0x01
	.zero		1


	//----- nvinfo : EIATTR_MERCURY_ISA_VERSION
	.align		4
        /*0034*/ 	.byte	0x03, 0x5f
        /*0036*/ 	.short	0x0000


	//----- nvinfo : EIATTR_COOP_GROUP_MASK_REGIDS
	.align		4
        /*0038*/ 	.byte	0x04, 0x29
        /*003a*/ 	.short	(.L_1310 - .L_1309)


	//   ....[0]....
.L_1309:
        /*003c*/ 	.word	0xffffffff


	//   ....[1]....
        /*0040*/ 	.word	0xffffffff


	//   ....[2]....
        /*0044*/ 	.word	0xffffffff


	//   ....[3]....
        /*0048*/ 	.word	0xffffffff


	//   ....[4]....
        /*004c*/ 	.word	0xffffffff


	//   ....[5]....
        /*0050*/ 	.word	0xffffffff


	//   ....[6]....
        /*0054*/ 	.word	0xffffffff


	//   ....[7]....
        /*0058*/ 	.word	0xffffffff


	//   ....[8]....
        /*005c*/ 	.word	0xffffffff


	//   ....[9]....
        /*0060*/ 	.word	0xffffffff


	//   ....[10]....
        /*0064*/ 	.word	0xffffffff


	//   ....[11]....
        /*0068*/ 	.word	0xffffffff


	//   ....[12]....
        /*006c*/ 	.word	0xffffffff


	//   ....[13]....
        /*0070*/ 	.word	0xffffffff


	//   ....[14]....
        /*0074*/ 	.word	0xffffffff


	//   ....[15]....
        /*0078*/ 	.word	0xffffffff


	//   ....[16]....
        /*007c*/ 	.word	0xffffffff


	//   ....[17]....
        /*0080*/ 	.word	0xffffffff


	//   ....[18]....
        /*0084*/ 	.word	0xffffffff


	//   ....[19]....
        /*0088*/ 	.word	0xffffffff


	//----- nvinfo : EIATTR_COOP_GROUP_INSTR_OFFSETS
	.align		4
.L_1310:
        /*008c*/ 	.byte	0x04, 0x28
        /*008e*/ 	.short	(.L_1312 - .L_1311)


	//   ....[0]....
.L_1311:
        /*0090*/ 	.word	0x00013680


	//   ....[1]....
        /*0094*/ 	.word	0x000136d0


	//   ....[2]....
        /*0098*/ 	.word	0x000136f0


	//   ....[3]....
        /*009c*/ 	.word	0x00013710


	//   ....[4]....
        /*00a0*/ 	.word	0x00016690


	//   ....[5]....
        /*00a4*/ 	.word	0x000166e0


	//   ....[6]....
        /*00a8*/ 	.word	0x00016700


	//   ....[7]....
        /*00ac*/ 	.word	0x00016720


	//   ....[8]....
        /*00b0*/ 	.word	0x00019ec0


	//   ....[9]....
        /*00b4*/ 	.word	0x00019f30


	//   ....[10]....
        /*00b8*/ 	.word	0x00019f60


	//   ....[11]....
        /*00bc*/ 	.word	0x00019f80


	//   ....[12]....
        /*00c0*/ 	.word	0x0001b740


	//   ....[13]....
        /*00c4*/ 	.word	0x0001b770


	//   ....[14]....
        /*00c8*/ 	.word	0x0001b780


	//   ....[15]....
        /*00cc*/ 	.word	0x0001b7b0


	//   ....[16]....
        /*00d0*/ 	.word	0x0001cc60


	//   ....[17]....
        /*00d4*/ 	.word	0x0001cca0


	//   ....[18]....
        /*00d8*/ 	.word	0x0001ccf0


	//   ....[19]....
        /*00dc*/ 	.word	0x0001cd40


	//----- nvinfo : EIATTR_EXIT_INSTR_OFFSETS
	.align		4
.L_1312:
        /*00e0*/ 	.byte	0x04, 0x1c
        /*00e2*/ 	.short	(.L_1314 - .L_1313)


	//   ....[0]....
.L_1313:
        /*00e4*/ 	.word	0x000001f0


	//----- nvinfo : EIATTR_CTAIDZ_USED
	.align		4
.L_1314:
        /*00e8*/ 	.byte	0x01, 0x04
	.zero		2


	//----- nvinfo : EIATTR_CRS_STACK_SIZE
	.align		4
        /*00ec*/ 	.byte	0x04, 0x1e
        /*00ee*/ 	.short	(.L_1316 - .L_1315)
.L_1315:
        /*00f0*/ 	.word	0x00000000
.L_1316:


//--------------------- .nv.info._ZN5flash24flash_fwd_splitkv_kernelI23Flash_fwd_kernel_traitsILi192ELi64ELi64ELi4ELb0ELb0EN7cutlass10bfloat16_tE19Flash_kernel_traitsILi192ELi64ELi64ELi4ES3_EELb0ELb1ELb0ELb0ELb1ELb1ELb1ELb1EEEvNS_16Flash_fwd_paramsE --------------------------
	.section	.nv.info._ZN5flash24flash_fwd_splitkv_kernelI23Flash_fwd_kernel_traitsILi192ELi64ELi64ELi4ELb0ELb0EN7cutlass10bfloat16_tE19Flash_kernel_traitsILi192ELi64ELi64ELi4ES3_EELb0ELb1ELb0ELb0ELb1ELb1ELb1ELb1EEEvNS_16Flash_fwd_paramsE,"",@"SHT_CUDA_INFO"
	.sectionflags	@""
	.align	4


	//----- nvinfo : EIATTR_CUDA_API_VERSION
	.align		4
        /*0000*/ 	.byte	0x04, 0x37
        /*0002*/ 	.short	(.L_1318 - .L_1317)
.L_1317:
        /*0004*/ 	.word	0x00000082


	//----- nvinfo : EIATTR_SW2861232_WAR
	.align		4
.L_1318:
        /*0008*/ 	.byte	0x01, 0x35
	.zero		2


	//----- nvinfo : EIATTR_PARAM_CBANK
	.align		4
        /*000c*/ 	.byte	0x04, 0x0a
        /*000e*/ 	.short	(.L_1320 - .L_1319)
	.align		4
.L_1319:
        /*0010*/ 	.word	index@(.nv.constant0._ZN5flash24flash_fwd_splitkv_kernelI23Flash_fwd_kernel_traitsILi192ELi64ELi64ELi4ELb0ELb0EN7cutlass10bfloat16_tE19Flash_kernel_traitsILi192ELi64ELi64ELi4ES3_EELb0ELb1ELb0ELb0ELb1ELb1ELb1ELb1EEEvNS_16Flash_fwd_paramsE)
        /*0014*/ 	.short	0x0160
        /*0016*/ 	.short	0x01d0


	//----- nvinfo : EIATTR_CBANK_PARAM_SIZE
	.align		4
.L_1320:
        /*0018*/ 	.byte	0x03, 0x19
        /*001a*/ 	.short	0x01d0


	//----- nvinfo : EIATTR_KPARAM_INFO
	.align		4
        /*001c*/ 	.byte	0x04, 0x17
        /*001e*/ 	.short	(.L_1322 - .L_1321)
.L_1321:
        /*0020*/ 	.word	0x00000000
        /*0024*/ 	.short	0x0000
        /*0026*/ 	.short	0x0000
        /*0028*/ 	.byte	0x00, 0xf0, 0x41, 0x07


	//----- nvinfo : EIATTR_MAXREG_COUNT
	.align		4
.L_1322:
        /*002c*/ 	.byte	0x03, 0x1b
        /*002e*/ 	.short	0x00ff


	//----- nvinfo : EIATTR_NUM_BARRIERS
	.align		4
        /*0030*/ 	.byte	0x02, 0x4c
        /*0032*/ 	.byte	0x01
	.zero		1


	//----- nvinfo : EIATTR_MERCURY_ISA_VERSION
	.align		4
        /*0034*/ 	.byte	0x03, 0x5f
        /*0036*/ 	.short	0x0000


	//----- nvinfo : EIATTR_COOP_GROUP_MASK_REGIDS
	.align		4
        /*0038*/ 	.byte	0x04, 0x29
        /*003a*/ 	.short	(.L_1324 - .L_1323)


	//   ....[0]....
.L_1323:
        /*003c*/ 	.word	0xffffffff


	//   ....[1]....
        /*0040*/ 	.word	0xffffffff


	//   ....[2]....
        /*0044*/ 	.word	0xffffffff


	//   ....[3]....
        /*0048*/ 	.word	0xffffffff


	//   ....[4]....
        /*004c*/ 	.word	0xffffffff


	//   ....[5]....
        /*0050*/ 	.word	0xffffffff


	//   ....[6]....
        /*0054*/ 	.word	0xffffffff


	//   ....[7]....
        /*0058*/ 	.word	0xffffffff


	//   ....[8]....
        /*005c*/ 	.word	0xffffffff


	//   ....[9]....
        /*0060*/ 	.word	0xffffffff


	//   ....[10]....
        /*0064*/ 	.word	0xffffffff


	//   ....[11]....
        /*0068*/ 	.word	0xffffffff


	//   ....[12]....
        /*006c*/ 	.word	0xffffffff


	//   ....[13]....
        /*0070*/ 	.word	0xffffffff


	//   ....[14]....
        /*0074*/ 	.word	0xffffffff


	//   ....[15]....
        /*0078*/ 	.word	0xffffffff


	//   ....[16]....
        /*007c*/ 	.word	0xffffffff


	//   ....[17]....
        /*0080*/ 	.word	0xffffffff


	//   ....[18]....
        /*0084*/ 	.word	0xffffffff


	//   ....[19]....
        /*0088*/ 	.word	0xffffffff


	//----- nvinfo : EIATTR_COOP_GROUP_INSTR_OFFSETS
	.align		4
.L_1324:
        /*008c*/ 	.byte	0x04, 0x28
        /*008e*/ 	.short	(.L_1326 - .L_1325)


	//   ....[0]....
.L_1325:
        /*0090*/ 	.word	0x00013a60


	//   ....[1]....
        /*0094*/ 	.word	0x00013ac0


	//   ....[2]....
        /*0098*/ 	.word	0x00013ae0


	//   ....[3]....
        /*009c*/ 	.word	0x00013b10


	//   ....[4]....
        /*00a0*/ 	.word	0x00016e90


	//   ....[5]....
        /*00a4*/ 	.word	0x00016ee0


	//   ....[6]....
        /*00a8*/ 	.word	0x00016f00


	//   ....[7]....
        /*00ac*/ 	.word	0x00016f20


	//   ....[8]....
        /*00b0*/ 	.word	0x0001ab00


	//   ....[9]....
        /*00b4*/ 	.word	0x0001ab10


	//   ....[10]....
        /*00b8*/ 	.word	0x0001ab40


	//   ....[11]....
        /*00bc*/ 	.word	0x0001ab60


	//   ....[12]....
        /*00c0*/ 	.word	0x0001c320


	//   ....[13]....
        /*00c4*/ 	.word	0x0001c350


	//   ....[14]....
        /*00c8*/ 	.word	0x0001c360


	//   ....[15]....
        /*00cc*/ 	.word	0x0001c390


	//   ....[16]....
        /*00d0*/ 	.word	0x0001d840


	//   ....[17]....
        /*00d4*/ 	.word	0x0001d880


	//   ....[18]....
        /*00d8*/ 	.word	0x0001d8d0


	//   ....[19]....
        /*00dc*/ 	.word	0x0001d920


	//----- nvinfo : EIATTR_EXIT_INSTR_OFFSETS
	.align		4
.L_1326:
        /*00e0*/ 	.byte	0x04, 0x1c
        /*00e2*/ 	.short	(.L_1328 - .L_1327)


	//   ....[0]....
.L_1327:
        /*00e4*/ 	.word	0x000001f0


	//----- nvinfo : EIATTR_CTAIDZ_USED
	.align		4
.L_1328:
        /*00e8*/ 	.byte	0x01, 0x04
	.zero		2


	//----- nvinfo : EIATTR_CRS_STACK_SIZE
	.align		4
        /*00ec*/ 	.byte	0x04, 0x1e
        /*00ee*/ 	.short	(.L_1330 - .L_1329)
.L_1329:
        /*00f0*/ 	.word	0x00000000
.L_1330:


//--------------------- .nv.info._ZN5flash24flash_fwd_splitkv_kernelI23Flash_fwd_kernel_traitsILi192ELi64ELi64ELi4ELb0ELb0EN7cutlass10bfloat16_tE19Flash_kernel_traitsILi192ELi64ELi64ELi4ES3_EELb0ELb1ELb1ELb0ELb0ELb0ELb1ELb1EEEvNS_16Flash_fwd_paramsE --------------------------
	.section	.nv.info._ZN5flash24flash_fwd_splitkv_kernelI23Flash_fwd_kernel_traitsILi192ELi64ELi64ELi4ELb0ELb0EN7cutlass10bfloat16_tE19Flash_kernel_traitsILi192ELi64ELi64ELi4ES3_EELb0ELb1ELb1ELb0ELb0ELb0ELb1ELb1EEEvNS_16Flash_fwd_paramsE,"",@"SHT_CUDA_INFO"
	.sectionflags	@""
	.align	4


	//----- nvinfo : EIATTR_CUDA_API_VERSION
	.align		4
        /*0000*/ 	.byte	0x04, 0x37
        /*0002*/ 	.short	(.L_1332 - .L_1331)
.L_1331:
        /*0004*/ 	.word	0x00000082


	//----- nvinfo : EIATTR_SW2861232_WAR
	.align		4
.L_1332:
        /*0008*/ 	.byte	0x01, 0x35
	.zero		2


	//----- nvinfo : EIATTR_PARAM_CBANK
	.align		4
        /*000c*/ 	.byte	0x04, 0x0a
        /*000e*/ 	.short	(.L_1334 - .L_1333)
	.align		4
.L_1333:
        /*0010*/ 	.word	index@(.nv.constant0._ZN5flash24flash_fwd_splitkv_kernelI23Flash_fwd_kernel_traitsILi192ELi64ELi64ELi4ELb0ELb0EN7cutlass10bfloat16_tE19Flash_kernel_traitsILi192ELi64ELi64ELi4ES3_EELb0ELb1ELb1ELb0ELb0ELb0ELb1ELb1EEEvNS_16Flash_fwd_paramsE)
        /*0014*/ 	.short	0x0160
        /*0016*/ 	.short	0x01d0


	//----- nvinfo : EIATTR_CBANK_PARAM_SIZE
	.align		4
.L_1334:
        /*0018*/ 	.byte	0x03, 0x19
        /*001a*/ 	.short	0x01d0


	//----- nvinfo : EIATTR_KPARAM_INFO
	.align		4
        /*001c*/ 	.byte	0x04, 0x17
        /*001e*/ 	.short	(.L_1336 - .L_1335)
.L_1335:
        /*0020*/ 	.word	0x00000000
        /*0024*/ 	.short	0x0000
        /*0026*/ 	.short	0x0000
        /*0028*/ 	.byte	0x00, 0xf0, 0x41, 0x07


	//----- nvinfo : EIATTR_MAXREG_COUNT
	.align		4
.L_1336:
        /*002c*/ 	.byte	0x03, 0x1b
        /*002e*/ 	.short	0x00ff


	//----- nvinfo : EIATTR_NUM_BARRIERS
	.align		4
        /*0030*/ 	.byte	0x02, 0x4c
        /*0032*/ 	.byte	0x01
	.zero		1


	//----- nvinfo : EIATTR_MERCURY_ISA_VERSION
	.align		4
        /*0034*/ 	.byte	0x03, 0x5f
        /*0036*/ 	.short	0x0000


	//----- nvinfo : EIATTR_COOP_GROUP_MASK_REGIDS
	.align		4
        /*0038*/ 	.byte	0x04, 0x29
        /*003a*/ 	.short	(.L_1338 - .L_1337)


	//   ....[0]....
.L_1337:
        /*003c*/ 	.word	0xffffffff


	//   ....[1]....
        /*0040*/ 	.word	0xffffffff


	//   ....[2]....
        /*0044*/ 	.word	0xffffffff


	//   ....[3]....
        /*0048*/ 	.word	0xffffffff


	//   ....[4]....
        /*004c*/ 	.word	0xffffffff


	//   ....[5]....
        /*0050*/ 	.word	0xffffffff


	//   ....[6]....
        /*0054*/ 	.word	0xffffffff


	//   ....[7]....
        /*0058*/ 	.word	0xffffffff


	//   ....[8]....
        /*005c*/ 	.word	0xffffffff


	//   ....[9]....
        /*0060*/ 	.word	0xffffffff


	//   ....[10]....
        /*0064*/ 	.word	0xffffffff


	//   ....[11]....
        /*0068*/ 	.word	0xffffffff


	//   ....[12]....
        /*006c*/ 	.word	0xffffffff


	//   ....[13]....
        /*0070*/ 	.word	0xffffffff


	//   ....[14]....
        /*0074*/ 	.word	0xffffffff


	//   ....[15]....
        /*0078*/ 	.word	0xffffffff


	//   ....[16]....
        /*007c*/ 	.word	0xffffffff


	//   ....[17]....
        /*0080*/ 	.word	0xffffffff


	//   ....[18]....
        /*0084*/ 	.word	0xffffffff


	//   ....[19]....
        /*0088*/ 	.word	0xffffffff


	//----- nvinfo : EIATTR_COOP_GROUP_INSTR_OFFSETS
	.align		4
.L_1338:
        /*008c*/ 	.byte	0x04, 0x28
        /*008e*/ 	.short	(.L_1340 - .L_1339)


	//   ....[0]....
.L_1339:
        /*0090*/ 	.word	0x000168b0


	//   ....[1]....
        /*0094*/ 	.word	0x000168d0


	//   ....[2]....
        /*0098*/ 	.word	0x000168f0


	//   ....[3]....
        /*009c*/ 	.word	0x00016910


	//   ....[4]....
        /*00a0*/ 	.word	0x0001ab00


	//   ....[5]....
        /*00a4*/ 	.word	0x0001ab50


	//   ....[6]....
        /*00a8*/ 	.word	0x0001ab70


	//   ....[7]....
        /*00ac*/ 	.word	0x0001ab90


	//   ....[8]....
        /*00b0*/ 	.word	0x0001f300


	//   ....[9]....
        /*00b4*/ 	.word	0x0001f3a0


	//   ....[10]....
        /*00b8*/ 	.word	0x0001f3c0


	//   ....[11]....
        /*00bc*/ 	.word	0x0001f3e0


	//   ....[12]....
        /*00c0*/ 	.word	0x00020bb0


	//   ....[13]....
        /*00c4*/ 	.word	0x00020be0


	//   ....[14]....
        /*00c8*/ 	.word	0x00020bf0


	//   ....[15]....
        /*00cc*/ 	.word	0x00020c20


	//   ....[16]....
        /*00d0*/ 	.word	0x000224f0


	//   ....[17]....
        /*00d4*/ 	.word	0x00022530


	//   ....[18]....
        /*00d8*/ 	.word	0x00022580


	//   ....[19]....
        /*00dc*/ 	.word	0x000225d0


	//----- nvinfo : EIATTR_EXIT_INSTR_OFFSETS
	.align		4
.L_1340:
        /*00e0*/ 	.byte	0x04, 0x1c
        /*00e2*/ 	.short	(.L_1342 - .L_1341)


	//   ....[0]....
.L_1341:
        /*00e4*/ 	.word	0x000001f0


	//----- nvinfo : EIATTR_CTAIDZ_USED
	.align		4
.L_1342:
        /*00e8*/ 	.byte	0x01, 0x04
	.zero		2


	//----- nvinfo : EIATTR_CRS_STACK_SIZE
	.align		4
        /*00ec*/ 	.byte	0x04, 0x1e
        /*00ee*/ 	.short	(.L_1344 - .L_1343)
.L_1343:
        /*00f0*/ 	.word	0x00000000
.L_1344:


//--------------------- .nv.info._ZN5flash24flash_fwd_splitkv_kernelI23Flash_fwd_kernel_traitsILi192ELi64ELi64ELi4ELb0ELb0EN7cutlass10bfloat16_tE19Flash_kernel_traitsILi192ELi64ELi64ELi4ES3_EELb0ELb1ELb1ELb0ELb0ELb1ELb1ELb1EEEvNS_16Flash_fwd_paramsE --------------------------
	.section	.nv.info._ZN5flash24flash_fwd_splitkv_kernelI23Flash_fwd_kernel_traitsILi192ELi64ELi64ELi4ELb0ELb0EN7cutlass10bfloat16_tE19Flash_kernel_traitsILi192ELi64ELi64ELi4ES3_EELb0ELb1ELb1ELb0ELb0ELb1ELb1ELb1EEEvNS_16Flash_fwd_paramsE,"",@"SHT_CUDA_INFO"
	.sectionflags	@""
	.align	4


	//----- nvinfo : EIATTR_CUDA_API_VERSION
	.align		4
        /*0000*/ 	.byte	0x04, 0x37
        /*0002*/ 	.short	(.L_1346 - .L_1345)
.L_1345:
        /*0004*/ 	.word	0x00000082


	//----- nvinfo : EIATTR_SW2861232_WAR
	.align		4
.L_1346:
        /*0008*/ 	.byte	0x01, 0x35
	.zero		2


	//----- nvinfo : EIATTR_PARAM_CBANK
	.align		4
        /*000c*/ 	.byte	0x04, 0x0a
        /*000e*/ 	.short	(.L_1348 - .L_1347)
	.align		4
.L_1347:
        /*0010*/ 	.word	index@(.nv.constant0._ZN5flash24flash_fwd_splitkv_kernelI23Flash_fwd_kernel_traitsILi192ELi64ELi64ELi4ELb0ELb0EN7cutlass10bfloat16_tE19Flash_kernel_traitsILi192ELi64ELi64ELi4ES3_EELb0ELb1ELb1ELb0ELb0ELb1ELb1ELb1EEEvNS_16Flash_fwd_paramsE)
        /*0014*/ 	.short	0x0160
        /*0016*/ 	.short	0x01d0


	//----- nvinfo : EIATTR_CBANK_PARAM_SIZE
	.align		4
.L_1348:
        /*0018*/ 	.byte	0x03, 0x19
        /*001a*/ 	.short	0x01d0


	//----- nvinfo : EIATTR_KPARAM_INFO
	.align		4
        /*001c*/ 	.byte	0x04, 0x17
        /*001e*/ 	.short	(.L_1350 - .L_1349)
.L_1349:
        /*0020*/ 	.word	0x00000000
        /*0024*/ 	.short	0x0000
        /*0026*/ 	.short	0x0000
        /*0028*/ 	.byte	0x00, 0xf0, 0x41, 0x07


	//----- nvinfo : EIATTR_MAXREG_COUNT
	.align		4
.L_1350:
        /*002c*/ 	.byte	0x03, 0x1b
        /*002e*/ 	.short	0x00ff


	//----- nvinfo : EIATTR_NUM_BARRIERS
	.align		4
        /*0030*/ 	.byte	0x02, 0x4c
        /*0032*/ 	.byte	0x01
	.zero		1


	//----- nvinfo : EIATTR_MERCURY_ISA_VERSION
	.align		4
        /*0034*/ 	.byte	0x03, 0x5f
        /*0036*/ 	.short	0x0000


	//----- nvinfo : EIATTR_COOP_GROUP_MASK_REGIDS
	.align		4
        /*0038*/ 	.byte	0x04, 0x29
        /*003a*/ 	.short	(.L_1352 - .L_1351)


	//   ....[0]....
.L_1351:
        /*003c*/ 	.word	0xffffffff


	//   ....[1]....
        /*0040*/ 	.word	0xffffffff


	//   ....[2]....
        /*0044*/ 	.word	0xffffffff


	//   ....[3]....
        /*0048*/ 	.word	0xffffffff


	//   ....[4]....
        /*004c*/ 	.word	0xffffffff


	//   ....[5]....
        /*0050*/ 	.word	0xffffffff


	//   ....[6]....
        /*0054*/ 	.word	0xffffffff


	//   ....[7]....
        /*0058*/ 	.word	0xffffffff


	//   ....[8]....
        /*005c*/ 	.word	0xffffffff


	//   ....[9]....
        /*0060*/ 	.word	0xffffffff


	//   ....[10]....
        /*0064*/ 	.word	0xffffffff


	//   ....[11]....
        /*0068*/ 	.word	0xffffffff


	//   ....[12]....
        /*006c*/ 	.word	0xffffffff


	//   ....[13]....
        /*0070*/ 	.word	0xffffffff


	//   ....[14]....
        /*0074*/ 	.word	0xffffffff


	//   ....[15]....
        /*0078*/ 	.word	0xffffffff


	//   ....[16]....
        /*007c*/ 	.word	0xffffffff


	//   ....[17]....
        /*0080*/ 	.word	0xffffffff


	//   ....[18]....
        /*0084*/ 	.word	0xffffffff


	//   ....[19]....
        /*0088*/ 	.word	0xffffffff


	//----- nvinfo : EIATTR_COOP_GROUP_INSTR_OFFSETS
	.align		4
.L_1352:
        /*008c*/ 	.byte	0x04, 0x28
        /*008e*/ 	.short	(.L_1354 - .L_1353)


	//   ....[0]....
.L_1353:
        /*0090*/ 	.word	0x00016cc0


	//   ....[1]....
        /*0094*/ 	.word	0x00016ce0


	//   ....[2]....
        /*0098*/ 	.word	0x00016d00


	//   ....[3]....
        /*009c*/ 	.word	0x00016d20


	//   ....[4]....
        /*00a0*/ 	.word	0x0001b3a0


	//   ....[5]....
        /*00a4*/ 	.word	0x0001b3f0


	//   ....[6]....
        /*00a8*/ 	.word	0x0001b410


	//   ....[7]....
        /*00ac*/ 	.word	0x0001b430


	//   ....[8]....
        /*00b0*/ 	.word	0x00020020


	//   ....[9]....
        /*00b4*/ 	.word	0x00020030


	//   ....[10]....
        /*00b8*/ 	.word	0x00020060


	//   ....[11]....
        /*00bc*/ 	.word	0x00020080


	//   ....[12]....
        /*00c0*/ 	.word	0x00021850


	//   ....[13]....
        /*00c4*/ 	.word	0x00021880


	//   ....[14]....
        /*00c8*/ 	.word	0x00021890


	//   ....[15]....
        /*00cc*/ 	.word	0x000218c0


	//   ....[16]....
        /*00d0*/ 	.word	0x00023190


	//   ....[17]....
        /*00d4*/ 	.word	0x000231d0


	//   ....[18]....
        /*00d8*/ 	.word	0x00023220


	//   ....[19]....
        /*00dc*/ 	.word	0x00023270


	//----- nvinfo : EIATTR_EXIT_INSTR_OFFSETS
	.align		4
.L_1354:
        /*00e0*/ 	.byte	0x04, 0x1c
        /*00e2*/ 	.short	(.L_1356 - .L_1355)


	//   ....[0]....
.L_1355:
        /*00e4*/ 	.word	0x000001f0


	//----- nvinfo : EIATTR_CTAIDZ_USED
	.align		4
.L_1356:
        /*00e8*/ 	.byte	0x01, 0x04
	.zero		2


	//----- nvinfo : EIATTR_CRS_STACK_SIZE
	.align		4
        /*00ec*/ 	.byte	0x04, 0x1e
        /*00ee*/ 	.short	(.L_1358 - .L_1357)
.L_1357:
        /*00f0*/ 	.word	0x00000000
.L_1358:


//--------------------- .nv.callgraph             --------------------------
	.section	.nv.callgraph,"",@"SHT_CUDA_CALLGRAPH"
	.align	4
	.sectionentsize	8
	.align		4
        /*0000*/ 	.word	0x00000000
	.align		4
        /*0004*/ 	.word	0xffffffff
	.align		4
        /*0008*/ 	.word	0x00000000
	.align		4
        /*000c*/ 	.word	0xfffffffe
	.align		4
        /*0010*/ 	.word	0x00000000
	.align		4
        /*0014*/ 	.word	0xfffffffd
	.align		4
        /*0018*/ 	.word	0x00000000
	.align		4
        /*001c*/ 	.word	0xfffffffc


//--------------------- .nv.rel.action            --------------------------
	.section	.nv.rel.action,"",@"SHT_CUDA_RELOCINFO"
	.align	8
	.sectionentsize	8
        /*0000*/ 	.byte	0x73, 0x00, 0x00, 0x00, 0x00, 0x00, 0x00, 0x00, 0x00, 0x00, 0x00, 0x11, 0x25, 0x00, 0x05, 0x36


//--------------------- .nv.constant4             --------------------------
	.section	.nv.constant4,"a",@progbits
	.align	8
	.align		8
.nv.constant4:
        /*0000*/ 	.dword	_ZN72_INTERNAL_70f211c6_36_flash_fwd_split_hdim192_bf16_sm80_cu_60c5005d_29084cuda3std3__45__cpo5beginE
	.align		8
        /*0008*/ 	.dword	_ZN72_INTERNAL_70f211c6_36_flash_fwd_split_hdim192_bf16_sm80_cu_60c5005d_29084cuda3std3__45__cpo3endE
	.align		8
        /*0010*/ 	.dword	_ZN72_INTERNAL_70f211c6_36_flash_fwd_split_hdim192_bf16_sm80_cu_60c5005d_29084cuda3std3__45__cpo6cbeginE
	.align		8
        /*0018*/ 	.dword	_ZN72_INTERNAL_70f211c6_36_flash_fwd_split_hdim192_bf16_sm80_cu_60c5005d_29084cuda3std3__45__cpo4cendE
	.align		8
        /*0020*/ 	.dword	_ZN72_INTERNAL_70f211c6_36_flash_fwd_split_hdim192_bf16_sm80_cu_60c5005d_29084cuda3std3__474_GLOBAL__N__70f211c6_36_flash_fwd_split_hdim192_bf16_sm80_cu_60c5005d_29086ignoreE
	.align		8
        /*0028*/ 	.dword	_ZN72_INTERNAL_70f211c6_36_flash_fwd_split_hdim192_bf16_sm80_cu_60c5005d_29084cuda3std3__419piecewise_constructE
	.align		8
        /*0030*/ 	.dword	_ZN72_INTERNAL_70f211c6_36_flash_fwd_split_hdim192_bf16_sm80_cu_60c5005d_29084cuda3std3__48in_placeE
	.align		8
        /*0038*/ 	.dword	_ZN72_INTERNAL_70f211c6_36_flash_fwd_split_hdim192_bf16_sm80_cu_60c5005d_29084cuda3std6ranges3__45__cpo4swapE
	.align		8
        /*0040*/ 	.dword	_ZN72_INTERNAL_70f211c6_36_flash_fwd_split_hdim192_bf16_sm80_cu_60c5005d_29084cuda3std6ranges3__45__cpo9iter_moveE
	.align		8
        /*0048*/ 	.dword	_ZN72_INTERNAL_70f211c6_36_flash_fwd_split_hdim192_bf16_sm80_cu_60c5005d_29084cute7productE
	.align		8
        /*0050*/ 	.dword	_ZN72_INTERNAL_70f211c6_36_flash_fwd_split_hdim192_bf16_sm80_cu_60c5005d_29084cute1_E


//--------------------- .nv.constant0._ZN5flash32flash_fwd_splitkv_combine_kernelI23Flash_fwd_kernel_traitsILi192ELi64ELi64ELi4ELb0ELb0EN7cutlass10bfloat16_tE19Flash_kernel_traitsILi192ELi64ELi64ELi4ES3_EELi8ELi7ELb0EEEvNS_16Flash_fwd_paramsE --------------------------
	.section	.nv.constant0._ZN5flash32flash_fwd_splitkv_combine_kernelI23Flash_fwd_kernel_traitsILi192ELi64ELi64ELi4ELb0ELb0EN7cutlass10bfloat16_tE19Flash_kernel_traitsILi192ELi64ELi64ELi4ES3_EELi8ELi7ELb0EEEvNS_16Flash_fwd_paramsE,"a",@progbits
	.sectionflags	@""
	.align	4
.nv.constant0._ZN5flash32flash_fwd_splitkv_combine_kernelI23Flash_fwd_kernel_traitsILi192ELi64ELi64ELi4ELb0ELb0EN7cutlass10bfloat16_tE19Flash_kernel_traitsILi192ELi64ELi64ELi4ES3_EELi8ELi7ELb0EEEvNS_16Flash_fwd_paramsE:
	.zero		816


//--------------------- .nv.constant0._ZN5flash32flash_fwd_splitkv_combine_kernelI23Flash_fwd_kernel_traitsILi192ELi64ELi64ELi4ELb0ELb0EN7cutlass10bfloat16_tE19Flash_kernel_traitsILi192ELi64ELi64ELi4ES3_EELi8ELi6ELb0EEEvNS_16Flash_fwd_paramsE --------------------------
	.section	.nv.constant0._ZN5flash32flash_fwd_splitkv_combine_kernelI23Flash_fwd_kernel_traitsILi192ELi64ELi64ELi4ELb0ELb0EN7cutlass10bfloat16_tE19Flash_kernel_traitsILi192ELi64ELi64ELi4ES3_EELi8ELi6ELb0EEEvNS_16Flash_fwd_paramsE,"a",@progbits
	.sectionflags	@""
	.align	4
.nv.constant0._ZN5flash32flash_fwd_splitkv_combine_kernelI23Flash_fwd_kernel_traitsILi192ELi64ELi64ELi4ELb0ELb0EN7cutlass10bfloat16_tE19Flash_kernel_traitsILi192ELi64ELi64ELi4ES3_EELi8ELi6ELb0EEEvNS_16Flash_fwd_paramsE:
	.zero		816


//--------------------- .nv.constant0._ZN5flash32flash_fwd_splitkv_combine_kernelI23Flash_fwd_kernel_traitsILi192ELi64ELi64ELi4ELb0ELb0EN7cutlass10bfloat16_tE19Flash_kernel_traitsILi192ELi64ELi64ELi4ES3_EELi8ELi5ELb0EEEvNS_16Flash_fwd_paramsE --------------------------
	.section	.nv.constant0._ZN5flash32flash_fwd_splitkv_combine_kernelI23Flash_fwd_kernel_traitsILi192ELi64ELi64ELi4ELb0ELb0EN7cutlass10bfloat16_tE19Flash_kernel_traitsILi192ELi64ELi64ELi4ES3_EELi8ELi5ELb0EEEvNS_16Flash_fwd_paramsE,"a",@progbits
	.sectionflags	@""
	.align	4
.nv.constant0._ZN5flash32flash_fwd_splitkv_combine_kernelI23Flash_fwd_kernel_traitsILi192ELi64ELi64ELi4ELb0ELb0EN7cutlass10bfloat16_tE19Flash_kernel_traitsILi192ELi64ELi64ELi4ES3_EELi8ELi5ELb0EEEvNS_16Flash_fwd_paramsE:
	.zero		816


//--------------------- .nv.constant0._ZN5flash32flash_fwd_splitkv_combine_kernelI23Flash_fwd_kernel_traitsILi192ELi64ELi64ELi4ELb0ELb0EN7cutlass10bfloat16_tE19Flash_kernel_traitsILi192ELi64ELi64ELi4ES3_EELi8ELi4ELb0EEEvNS_16Flash_fwd_paramsE --------------------------
	.section	.nv.constant0._ZN5flash32flash_fwd_splitkv_combine_kernelI23Flash_fwd_kernel_traitsILi192ELi64ELi64ELi4ELb0ELb0EN7cutlass10bfloat16_tE19Flash_kernel_traitsILi192ELi64ELi64ELi4ES3_EELi8ELi4ELb0EEEvNS_16Flash_fwd_paramsE,"a",@progbits
	.sectionflags	@""
	.align	4
.nv.constant0._ZN5flash32flash_fwd_splitkv_combine_kernelI23Flash_fwd_kernel_traitsILi192ELi64ELi64ELi4ELb0ELb0EN7cutlass10bfloat16_tE19Flash_kernel_traitsILi192ELi64ELi64ELi4ES3_EELi8ELi4ELb0EEEvNS_16Flash_fwd_paramsE:
	.zero		816


//--------------------- .nv.constant0._ZN5flash32flash_fwd_splitkv_combine_kernelI23Flash_fwd_kernel_traitsILi192ELi64ELi64ELi4ELb0ELb0EN7cutlass10bfloat16_tE19Flash_kernel_traitsILi192ELi64ELi64ELi4ES3_EELi8ELi3ELb0EEEvNS_16Flash_fwd_paramsE --------------------------
	.section	.nv.constant0._ZN5flash32flash_fwd_splitkv_combine_kernelI23Flash_fwd_kernel_traitsILi192ELi64ELi64ELi4ELb0ELb0EN7cutlass10bfloat16_tE19Flash_kernel_traitsILi192ELi64ELi64ELi4ES3_EELi8ELi3ELb0EEEvNS_16Flash_fwd_paramsE,"a",@progbits
	.sectionflags	@""
	.align	4
.nv.constant0._ZN5flash32flash_fwd_splitkv_combine_kernelI23Flash_fwd_kernel_traitsILi192ELi64ELi64ELi4ELb0ELb0EN7cutlass10bfloat16_tE19Flash_kernel_traitsILi192ELi64ELi64ELi4ES3_EELi8ELi3ELb0EEEvNS_16Flash_fwd_paramsE:
	.zero		816


//--------------------- .nv.constant0._ZN5flash32flash_fwd_splitkv_combine_kernelI23Flash_fwd_kernel_traitsILi192ELi64ELi64ELi4ELb0ELb0EN7cutlass10bfloat16_tE19Flash_kernel_traitsILi192ELi64ELi64ELi4ES3_EELi8ELi2ELb0EEEvNS_16Flash_fwd_paramsE --------------------------
	.section	.nv.constant0._ZN5flash32flash_fwd_splitkv_combine_kernelI23Flash_fwd_kernel_traitsILi192ELi64ELi64ELi4ELb0ELb0EN7cutlass10bfloat16_tE19Flash_kernel_traitsILi192ELi64ELi64ELi4ES3_EELi8ELi2ELb0EEEvNS_16Flash_fwd_paramsE,"a",@progbits
	.sectionflags	@""
	.align	4
.nv.constant0._ZN5flash32flash_fwd_splitkv_combine_kernelI23Flash_fwd_kernel_traitsILi192ELi64ELi64ELi4ELb0ELb0EN7cutlass10bfloat16_tE19Flash_kernel_traitsILi192ELi64ELi64ELi4ES3_EELi8ELi2ELb0EEEvNS_16Flash_fwd_paramsE:
	.zero		816


//--------------------- .nv.constant0._ZN5flash32flash_fwd_splitkv_combine_kernelI23Flash_fwd_kernel_traitsILi192ELi64ELi64ELi4ELb0ELb0EN7cutlass10bfloat16_tE19Flash_kernel_traitsILi192ELi64ELi64ELi4ES3_EELi8ELi1ELb0EEEvNS_16Flash_fwd_paramsE --------------------------
	.section	.nv.constant0._ZN5flash32flash_fwd_splitkv_combine_kernelI23Flash_fwd_kernel_traitsILi192ELi64ELi64ELi4ELb0ELb0EN7cutlass10bfloat16_tE19Flash_kernel_traitsILi192ELi64ELi64ELi4ES3_EELi8ELi1ELb0EEEvNS_16Flash_fwd_paramsE,"a",@progbits
	.sectionflags	@""
	.align	4
.nv.constant0._ZN5flash32flash_fwd_splitkv_combine_kernelI23Flash_fwd_kernel_traitsILi192ELi64ELi64ELi4ELb0ELb0EN7cutlass10bfloat16_tE19Flash_kernel_traitsILi192ELi64ELi64ELi4ES3_EELi8ELi1ELb0EEEvNS_16Flash_fwd_paramsE:
	.zero		816


//--------------------- .nv.constant0._ZN5flash32flash_fwd_splitkv_combine_kernelI23Flash_fwd_kernel_traitsILi192ELi64ELi64ELi4ELb0ELb0EN7cutlass10bfloat16_tE19Flash_kernel_traitsILi192ELi64ELi64ELi4ES3_EELi8ELi7ELb1EEEvNS_16Flash_fwd_paramsE --------------------------
	.section	.nv.constant0._ZN5flash32flash_fwd_splitkv_combine_kernelI23Flash_fwd_kernel_traitsILi192ELi64ELi64ELi4ELb0ELb0EN7cutlass10bfloat16_tE19Flash_kernel_traitsILi192ELi64ELi64ELi4ES3_EELi8ELi7ELb1EEEvNS_16Flash_fwd_paramsE,"a",@progbits
	.sectionflags	@""
	.align	4
.nv.constant0._ZN5flash32flash_fwd_splitkv_combine_kernelI23Flash_fwd_kernel_traitsILi192ELi64ELi64ELi4ELb0ELb0EN7cutlass10bfloat16_tE19Flash_kernel_traitsILi192ELi64ELi64ELi4ES3_EELi8ELi7ELb1EEEvNS_16Flash_fwd_paramsE:
	.zero		816


//--------------------- .nv.constant0._ZN5flash32flash_fwd_splitkv_combine_kernelI23Flash_fwd_kernel_traitsILi192ELi64ELi64ELi4ELb0ELb0EN7cutlass10bfloat16_tE19Flash_kernel_traitsILi192ELi64ELi64ELi4ES3_EELi8ELi6ELb1EEEvNS_16Flash_fwd_paramsE --------------------------
	.section	.nv.constant0._ZN5flash32flash_fwd_splitkv_combine_kernelI23Flash_fwd_kernel_traitsILi192ELi64ELi64ELi4ELb0ELb0EN7cutlass10bfloat16_tE19Flash_kernel_traitsILi192ELi64ELi64ELi4ES3_EELi8ELi6ELb1EEEvNS_16Flash_fwd_paramsE,"a",@progbits
	.sectionflags	@""
	.align	4
.nv.constant0._ZN5flash32flash_fwd_splitkv_combine_kernelI23Flash_fwd_kernel_traitsILi192ELi64ELi64ELi4ELb0ELb0EN7cutlass10bfloat16_tE19Flash_kernel_traitsILi192ELi64ELi64ELi4ES3_EELi8ELi6ELb1EEEvNS_16Flash_fwd_paramsE:
	.zero		816


//--------------------- .nv.constant0._ZN5flash32flash_fwd_splitkv_combine_kernelI23Flash_fwd_kernel_traitsILi192ELi64ELi64ELi4ELb0ELb0EN7cutlass10bfloat16_tE19Flash_kernel_traitsILi192ELi64ELi64ELi4ES3_EELi8ELi5ELb1EEEvNS_16Flash_fwd_paramsE --------------------------
	.section	.nv.constant0._ZN5flash32flash_fwd_splitkv_combine_kernelI23Flash_fwd_kernel_traitsILi192ELi64ELi64ELi4ELb0ELb0EN7cutlass10bfloat16_tE19Flash_kernel_traitsILi192ELi64ELi64ELi4ES3_EELi8ELi5ELb1EEEvNS_16Flash_fwd_paramsE,"a",@progbits
	.sectionflags	@""
	.align	4
.nv.constant0._ZN5flash32flash_fwd_splitkv_combine_kernelI23Flash_fwd_kernel_traitsILi192ELi64ELi64ELi4ELb0ELb0EN7cutlass10bfloat16_tE19Flash_kernel_traitsILi192ELi64ELi64ELi4ES3_EELi8ELi5ELb1EEEvNS_16Flash_fwd_paramsE:
	.zero		816


//--------------------- .nv.constant0._ZN5flash32flash_fwd_splitkv_combine_kernelI23Flash_fwd_kernel_traitsILi192ELi64ELi64ELi4ELb0ELb0EN7cutlass10bfloat16_tE19Flash_kernel_traitsILi192ELi64ELi64ELi4ES3_EELi8ELi4ELb1EEEvNS_16Flash_fwd_paramsE --------------------------
	.section	.nv.constant0._ZN5flash32flash_fwd_splitkv_combine_kernelI23Flash_fwd_kernel_traitsILi192ELi64ELi64ELi4ELb0ELb0EN7cutlass10bfloat16_tE19Flash_kernel_traitsILi192ELi64ELi64ELi4ES3_EELi8ELi4ELb1EEEvNS_16Flash_fwd_paramsE,"a",@progbits
	.sectionflags	@""
	.align	4
.nv.constant0._ZN5flash32flash_fwd_splitkv_combine_kernelI23Flash_fwd_kernel_traitsILi192ELi64ELi64ELi4ELb0ELb0EN7cutlass10bfloat16_tE19Flash_kernel_traitsILi192ELi64ELi64ELi4ES3_EELi8ELi4ELb1EEEvNS_16Flash_fwd_paramsE:
	.zero		816


//--------------------- .nv.constant0._ZN5flash32flash_fwd_splitkv_combine_kernelI23Flash_fwd_kernel_traitsILi192ELi64ELi64ELi4ELb0ELb0EN7cutlass10bfloat16_tE19Flash_kernel_traitsILi192ELi64ELi64ELi4ES3_EELi8ELi3ELb1EEEvNS_16Flash_fwd_paramsE --------------------------
	.section	.nv.constant0._ZN5flash32flash_fwd_splitkv_combine_kernelI23Flash_fwd_kernel_traitsILi192ELi64ELi64ELi4ELb0ELb0EN7cutlass10bfloat16_tE19Flash_kernel_traitsILi192ELi64ELi64ELi4ES3_EELi8ELi3ELb1EEEvNS_16Flash_fwd_paramsE,"a",@progbits
	.sectionflags	@""
	.align	4
.nv.constant0._ZN5flash32flash_fwd_splitkv_combine_kernelI23Flash_fwd_kernel_traitsILi192ELi64ELi64ELi4ELb0ELb0EN7cutlass10bfloat16_tE19Flash_kernel_traitsILi192ELi64ELi64ELi4ES3_EELi8ELi3ELb1EEEvNS_16Flash_fwd_paramsE:
	.zero		816


//--------------------- .nv.constant0._ZN5flash32flash_fwd_splitkv_combine_kernelI23Flash_fwd_kernel_traitsILi192ELi64ELi64ELi4ELb0ELb0EN7cutlass10bfloat16_tE19Flash_kernel_traitsILi192ELi64ELi64ELi4ES3_EELi8ELi2ELb1EEEvNS_16Flash_fwd_paramsE --------------------------
	.section	.nv.constant0._ZN5flash32flash_fwd_splitkv_combine_kernelI23Flash_fwd_kernel_traitsILi192ELi64ELi64ELi4ELb0ELb0EN7cutlass10bfloat16_tE19Flash_kernel_traitsILi192ELi64ELi64ELi4ES3_EELi8ELi2ELb1EEEvNS_16Flash_fwd_paramsE,"a",@progbits
	.sectionflags	@""
	.align	4
.nv.constant0._ZN5flash32flash_fwd_splitkv_combine_kernelI23Flash_fwd_kernel_traitsILi192ELi64ELi64ELi4ELb0ELb0EN7cutlass10bfloat16_tE19Flash_kernel_traitsILi192ELi64ELi64ELi4ES3_EELi8ELi2ELb1EEEvNS_16Flash_fwd_paramsE:
	.zero		816


//--------------------- .nv.constant0._ZN5flash32flash_fwd_splitkv_combine_kernelI23Flash_fwd_kernel_traitsILi192ELi64ELi64ELi4ELb0ELb0EN7cutlass10bfloat16_tE19Flash_kernel_traitsILi192ELi64ELi64ELi4ES3_EELi8ELi1ELb1EEEvNS_16Flash_fwd_paramsE --------------------------
	.section	.nv.constant0._ZN5flash32flash_fwd_splitkv_combine_kernelI23Flash_fwd_kernel_traitsILi192ELi64ELi64ELi4ELb0ELb0EN7cutlass10bfloat16_tE19Flash_kernel_traitsILi192ELi64ELi64ELi4ES3_EELi8ELi1ELb1EEEvNS_16Flash_fwd_paramsE,"a",@progbits
	.sectionflags	@""
	.align	4
.nv.constant0._ZN5flash32flash_fwd_splitkv_combine_kernelI23Flash_fwd_kernel_traitsILi192ELi64ELi64ELi4ELb0ELb0EN7cutlass10bfloat16_tE19Flash_kernel_traitsILi192ELi64ELi64ELi4ES3_EELi8ELi1ELb1EEEvNS_16Flash_fwd_paramsE:
	.zero		816


//--------------------- .nv.constant0._ZN5flash24flash_fwd_splitkv_kernelI23Flash_fwd_kernel_traitsILi192ELi64ELi64ELi4ELb0ELb0EN7cutlass10bfloat16_tE19Flash_kernel_traitsILi192ELi64ELi64ELi4ES3_EELb0ELb0ELb0ELb0ELb0ELb0ELb0ELb0EEEvNS_16Flash_fwd_paramsE --------------------------
	.section	.nv.constant0._ZN5flash24flash_fwd_splitkv_kernelI23Flash_fwd_kernel_traitsILi192ELi64ELi64ELi4ELb0ELb0EN7cutlass10bfloat16_tE19Flash_kernel_traitsILi192ELi64ELi64ELi4ES3_EELb0ELb0ELb0ELb0ELb0ELb0ELb0ELb0EEEvNS_16Flash_fwd_paramsE,"a",@progbits
	.sectionflags	@""
	.align	4
.nv.constant0._ZN5flash24flash_fwd_splitkv_kernelI23Flash_fwd_kernel_traitsILi192ELi64ELi64ELi4ELb0ELb0EN7cutlass10bfloat16_tE19Flash_kernel_traitsILi192ELi64ELi64ELi4ES3_EELb0ELb0ELb0ELb0ELb0ELb0ELb0ELb0EEEvNS_16Flash_fwd_paramsE:
	.zero		816


//--------------------- .nv.constant0._ZN5flash24flash_fwd_splitkv_kernelI23Flash_fwd_kernel_traitsILi192ELi64ELi64ELi4ELb0ELb0EN7cutlass10bfloat16_tE19Flash_kernel_traitsILi192ELi64ELi64ELi4ES3_EELb0ELb0ELb0ELb0ELb0ELb1ELb0ELb0EEEvNS_16Flash_fwd_paramsE --------------------------
	.section	.nv.constant0._ZN5flash24flash_fwd_splitkv_kernelI23Flash_fwd_kernel_traitsILi192ELi64ELi64ELi4ELb0ELb0EN7cutlass10bfloat16_tE19Flash_kernel_traitsILi192ELi64ELi64ELi4ES3_EELb0ELb0ELb0ELb0ELb0ELb1ELb0ELb0EEEvNS_16Flash_fwd_paramsE,"a",@progbits
	.sectionflags	@""
	.align	4
.nv.constant0._ZN5flash24flash_fwd_splitkv_kernelI23Flash_fwd_kernel_traitsILi192ELi64ELi64ELi4ELb0ELb0EN7cutlass10bfloat16_tE19Flash_kernel_traitsILi192ELi64ELi64ELi4ES3_EELb0ELb0ELb0ELb0ELb0ELb1ELb0ELb0EEEvNS_16Flash_fwd_paramsE:
	.zero		816


//--------------------- .nv.constant0._ZN5flash24flash_fwd_splitkv_kernelI23Flash_fwd_kernel_traitsILi192ELi64ELi64ELi4ELb0ELb0EN7cutlass10bfloat16_tE19Flash_kernel_traitsILi192ELi64ELi64ELi4ES3_EELb0ELb0ELb0ELb0ELb0ELb0ELb0ELb1EEEvNS_16Flash_fwd_paramsE --------------------------
	.section	.nv.constant0._ZN5flash24flash_fwd_splitkv_kernelI23Flash_fwd_kernel_traitsILi192ELi64ELi64ELi4ELb0ELb0EN7cutlass10bfloat16_tE19Flash_kernel_traitsILi192ELi64ELi64ELi4ES3_EELb0ELb0ELb0ELb0ELb0ELb0ELb0ELb1EEEvNS_16Flash_fwd_paramsE,"a",@progbits
	.sectionflags	@""
	.align	4
.nv.constant0._ZN5flash24flash_fwd_splitkv_kernelI23Flash_fwd_kernel_traitsILi192ELi64ELi64ELi4ELb0ELb0EN7cutlass10bfloat16_tE19Flash_kernel_traitsILi192ELi64ELi64ELi4ES3_EELb0ELb0ELb0ELb0ELb0ELb0ELb0ELb1EEEvNS_16Flash_fwd_paramsE:
	.zero		816


//--------------------- .nv.constant0._ZN5flash24flash_fwd_splitkv_kernelI23Flash_fwd_kernel_traitsILi192ELi64ELi64ELi4ELb0ELb0EN7cutlass10bfloat16_tE19Flash_kernel_traitsILi192ELi64ELi64ELi4ES3_EELb0ELb0ELb0ELb0ELb0ELb1ELb0ELb1EEEvNS_16Flash_fwd_paramsE --------------------------
	.section	.nv.constant0._ZN5flash24flash_fwd_splitkv_kernelI23Flash_fwd_kernel_traitsILi192ELi64ELi64ELi4ELb0ELb0EN7cutlass10bfloat16_tE19Flash_kernel_traitsILi192ELi64ELi64ELi4ES3_EELb0ELb0ELb0ELb0ELb0ELb1ELb0ELb1EEEvNS_16Flash_fwd_paramsE,"a",@progbits
	.sectionflags	@""
	.align	4
.nv.constant0._ZN5flash24flash_fwd_splitkv_kernelI23Flash_fwd_kernel_traitsILi192ELi64ELi64ELi4ELb0ELb0EN7cutlass10bfloat16_tE19Flash_kernel_traitsILi192ELi64ELi64ELi4ES3_EELb0ELb0ELb0ELb0ELb0ELb1ELb0ELb1EEEvNS_16Flash_fwd_paramsE:
	.zero		816


//--------------------- .nv.constant0._ZN5flash24flash_fwd_splitkv_kernelI23Flash_fwd_kernel_traitsILi192ELi64ELi64ELi4ELb0ELb0EN7cutlass10bfloat16_tE19Flash_kernel_traitsILi192ELi64ELi64ELi4ES3_EELb0ELb0ELb0ELb0ELb0ELb0ELb1ELb0EEEvNS_16Flash_fwd_paramsE --------------------------
	.section	.nv.constant0._ZN5flash24flash_fwd_splitkv_kernelI23Flash_fwd_kernel_traitsILi192ELi64ELi64ELi4ELb0ELb0EN7cutlass10bfloat16_tE19Flash_kernel_traitsILi192ELi64ELi64ELi4ES3_EELb0ELb0ELb0ELb0ELb0ELb0ELb1ELb0EEEvNS_16Flash_fwd_paramsE,"a",@progbits
	.sectionflags	@""
	.align	4
.nv.constant0._ZN5flash24flash_fwd_splitkv_kernelI23Flash_fwd_kernel_traitsILi192ELi64ELi64ELi4ELb0ELb0EN7cutlass10bfloat16_tE19Flash_kernel_traitsILi192ELi64ELi64ELi4ES3_EELb0ELb0ELb0ELb0ELb0ELb0ELb1ELb0EEEvNS_16Flash_fwd_paramsE:
	.zero		816


//--------------------- .nv.constant0._ZN5flash24flash_fwd_splitkv_kernelI23Flash_fwd_kernel_traitsILi192ELi64ELi64ELi4ELb0ELb0EN7cutlass10bfloat16_tE19Flash_kernel_traitsILi192ELi64ELi64ELi4ES3_EELb0ELb0ELb0ELb0ELb0ELb1ELb1ELb0EEEvNS_16Flash_fwd_paramsE --------------------------
	.section	.nv.constant0._ZN5flash24flash_fwd_splitkv_kernelI23Flash_fwd_kernel_traitsILi192ELi64ELi64ELi4ELb0ELb0EN7cutlass10bfloat16_tE19Flash_kernel_traitsILi192ELi64ELi64ELi4ES3_EELb0ELb0ELb0ELb0ELb0ELb1ELb1ELb0EEEvNS_16Flash_fwd_paramsE,"a",@progbits
	.sectionflags	@""
	.align	4
.nv.constant0._ZN5flash24flash_fwd_splitkv_kernelI23Flash_fwd_kernel_traitsILi192ELi64ELi64ELi4ELb0ELb0EN7cutlass10bfloat16_tE19Flash_kernel_traitsILi192ELi64ELi64ELi4ES3_EELb0ELb0ELb0ELb0ELb0ELb1ELb1ELb0EEEvNS_16Flash_fwd_paramsE:
	.zero		816


//--------------------- .nv.constant0._ZN5flash24flash_fwd_splitkv_kernelI23Flash_fwd_kernel_traitsILi192ELi64ELi64ELi4ELb0ELb0EN7cutlass10bfloat16_tE19Flash_kernel_traitsILi192ELi64ELi64ELi4ES3_EELb0ELb0ELb0ELb0ELb0ELb0ELb1ELb1EEEvNS_16Flash_fwd_paramsE --------------------------
	.section	.nv.constant0._ZN5flash24flash_fwd_splitkv_kernelI23Flash_fwd_kernel_traitsILi192ELi64ELi64ELi4ELb0ELb0EN7cutlass10bfloat16_tE19Flash_kernel_traitsILi192ELi64ELi64ELi4ES3_EELb0ELb0ELb0ELb0ELb0ELb0ELb1ELb1EEEvNS_16Flash_fwd_paramsE,"a",@progbits
	.sectionflags	@""
	.align	4
.nv.constant0._ZN5flash24flash_fwd_splitkv_kernelI23Flash_fwd_kernel_traitsILi192ELi64ELi64ELi4ELb0ELb0EN7cutlass10bfloat16_tE19Flash_kernel_traitsILi192ELi64ELi64ELi4ES3_EELb0ELb0ELb0ELb0ELb0ELb0ELb1ELb1EEEvNS_16Flash_fwd_paramsE:
	.zero		816


//--------------------- .nv.constant0._ZN5flash24flash_fwd_splitkv_kernelI23Flash_fwd_kernel_traitsILi192ELi64ELi64ELi4ELb0ELb0EN7cutlass10bfloat16_tE19Flash_kernel_traitsILi192ELi64ELi64ELi4ES3_EELb0ELb0ELb0ELb0ELb0ELb1ELb1ELb1EEEvNS_16Flash_fwd_paramsE --------------------------
	.section	.nv.constant0._ZN5flash24flash_fwd_splitkv_kernelI23Flash_fwd_kernel_traitsILi192ELi64ELi64ELi4ELb0ELb0EN7cutlass10bfloat16_tE19Flash_kernel_traitsILi192ELi64ELi64ELi4ES3_EELb0ELb0ELb0ELb0ELb0ELb1ELb1ELb1EEEvNS_16Flash_fwd_paramsE,"a",@progbits
	.sectionflags	@""
	.align	4
.nv.constant0._ZN5flash24flash_fwd_splitkv_kernelI23Flash_fwd_kernel_traitsILi192ELi64ELi64ELi4ELb0ELb0EN7cutlass10bfloat16_tE19Flash_kernel_traitsILi192ELi64ELi64ELi4ES3_EELb0ELb0ELb0ELb0ELb0ELb1ELb1ELb1EEEvNS_16Flash_fwd_paramsE:
	.zero		816


//--------------------- .nv.constant0._ZN5flash24flash_fwd_splitkv_kernelI23Flash_fwd_kernel_traitsILi192ELi64ELi64ELi4ELb0ELb0EN7cutlass10bfloat16_tE19Flash_kernel_traitsILi192ELi64ELi64ELi4ES3_EELb0ELb1ELb0ELb0ELb0ELb0ELb0ELb0EEEvNS_16Flash_fwd_paramsE --------------------------
	.section	.nv.constant0._ZN5flash24flash_fwd_splitkv_kernelI23Flash_fwd_kernel_traitsILi192ELi64ELi64ELi4ELb0ELb0EN7cutlass10bfloat16_tE19Flash_kernel_traitsILi192ELi64ELi64ELi4ES3_EELb0ELb1ELb0ELb0ELb0ELb0ELb0ELb0EEEvNS_16Flash_fwd_paramsE,"a",@progbits
	.sectionflags	@""
	.align	4
.nv.constant0._ZN5flash24flash_fwd_splitkv_kernelI23Flash_fwd_kernel_traitsILi192ELi64ELi64ELi4ELb0ELb0EN7cutlass10bfloat16_tE19Flash_kernel_traitsILi192ELi64ELi64ELi4ES3_EELb0ELb1ELb0ELb0ELb0ELb0ELb0ELb0EEEvNS_16Flash_fwd_paramsE:
	.zero		816


//--------------------- .nv.constant0._ZN5flash24flash_fwd_splitkv_kernelI23Flash_fwd_kernel_traitsILi192ELi64ELi64ELi4ELb0ELb0EN7cutlass10bfloat16_tE19Flash_kernel_traitsILi192ELi64ELi64ELi4ES3_EELb0ELb1ELb0ELb0ELb0ELb1ELb0ELb0EEEvNS_16Flash_fwd_paramsE --------------------------
	.section	.nv.constant0._ZN5flash24flash_fwd_splitkv_kernelI23Flash_fwd_kernel_traitsILi192ELi64ELi64ELi4ELb0ELb0EN7cutlass10bfloat16_tE19Flash_kernel_traitsILi192ELi64ELi64ELi4ES3_EELb0ELb1ELb0ELb0ELb0ELb1ELb0ELb0EEEvNS_16Flash_fwd_paramsE,"a",@progbits
	.sectionflags	@""
	.align	4
.nv.constant0._ZN5flash24flash_fwd_splitkv_kernelI23Flash_fwd_kernel_traitsILi192ELi64ELi64ELi4ELb0ELb0EN7cutlass10bfloat16_tE19Flash_kernel_traitsILi192ELi64ELi64ELi4ES3_EELb0ELb1ELb0ELb0ELb0ELb1ELb0ELb0EEEvNS_16Flash_fwd_paramsE:
	.zero		816


//--------------------- .nv.constant0._ZN5flash24flash_fwd_splitkv_kernelI23Flash_fwd_kernel_traitsILi192ELi64ELi64ELi4ELb0ELb0EN7cutlass10bfloat16_tE19Flash_kernel_traitsILi192ELi64ELi64ELi4ES3_EELb0ELb1ELb0ELb0ELb0ELb0ELb0ELb1EEEvNS_16Flash_fwd_paramsE --------------------------
	.section	.nv.constant0._ZN5flash24flash_fwd_splitkv_kernelI23Flash_fwd_kernel_traitsILi192ELi64ELi64ELi4ELb0ELb0EN7cutlass10bfloat16_tE19Flash_kernel_traitsILi192ELi64ELi64ELi4ES3_EELb0ELb1ELb0ELb0ELb0ELb0ELb0ELb1EEEvNS_16Flash_fwd_paramsE,"a",@progbits
	.sectionflags	@""
	.align	4
.nv.constant0._ZN5flash24flash_fwd_splitkv_kernelI23Flash_fwd_kernel_traitsILi192ELi64ELi64ELi4ELb0ELb0EN7cutlass10bfloat16_tE19Flash_kernel_traitsILi192ELi64ELi64ELi4ES3_EELb0ELb1ELb0ELb0ELb0ELb0ELb0ELb1EEEvNS_16Flash_fwd_paramsE:
	.zero		816


//--------------------- .nv.constant0._ZN5flash24flash_fwd_splitkv_kernelI23Flash_fwd_kernel_traitsILi192ELi64ELi64ELi4ELb0ELb0EN7cutlass10bfloat16_tE19Flash_kernel_traitsILi192ELi64ELi64ELi4ES3_EELb0ELb1ELb0ELb0ELb0ELb1ELb0ELb1EEEvNS_16Flash_fwd_paramsE --------------------------
	.section	.nv.constant0._ZN5flash24flash_fwd_splitkv_kernelI23Flash_fwd_kernel_traitsILi192ELi64ELi64ELi4ELb0ELb0EN7cutlass10bfloat16_tE19Flash_kernel_traitsILi192ELi64ELi64ELi4ES3_EELb0ELb1ELb0ELb0ELb0ELb1ELb0ELb1EEEvNS_16Flash_fwd_paramsE,"a",@progbits
	.sectionflags	@""
	.align	4
.nv.constant0._ZN5flash24flash_fwd_splitkv_kernelI23Flash_fwd_kernel_traitsILi192ELi64ELi64ELi4ELb0ELb0EN7cutlass10bfloat16_tE19Flash_kernel_traitsILi192ELi64ELi64ELi4ES3_EELb0ELb1ELb0ELb0ELb0ELb1ELb0ELb1EEEvNS_16Flash_fwd_paramsE:
	.zero		816


//--------------------- .nv.constant0._ZN5flash24flash_fwd_splitkv_kernelI23Flash_fwd_kernel_traitsILi192ELi64ELi64ELi4ELb0ELb0EN7cutlass10bfloat16_tE19Flash_kernel_traitsILi192ELi64ELi64ELi4ES3_EELb0ELb1ELb0ELb0ELb0ELb0ELb1ELb0EEEvNS_16Flash_fwd_paramsE --------------------------
	.section	.nv.constant0._ZN5flash24flash_fwd_splitkv_kernelI23Flash_fwd_kernel_traitsILi192ELi64ELi64ELi4ELb0ELb0EN7cutlass10bfloat16_tE19Flash_kernel_traitsILi192ELi64ELi64ELi4ES3_EELb0ELb1ELb0ELb0ELb0ELb0ELb1ELb0EEEvNS_16Flash_fwd_paramsE,"a",@progbits
	.sectionflags	@""
	.align	4
.nv.constant0._ZN5flash24flash_fwd_splitkv_kernelI23Flash_fwd_kernel_traitsILi192ELi64ELi64ELi4ELb0ELb0EN7cutlass10bfloat16_tE19Flash_kernel_traitsILi192ELi64ELi64ELi4ES3_EELb0ELb1ELb0ELb0ELb0ELb0ELb1ELb0EEEvNS_16Flash_fwd_paramsE:
	.zero		816


//--------------------- .nv.constant0._ZN5flash24flash_fwd_splitkv_kernelI23Flash_fwd_kernel_traitsILi192ELi64ELi64ELi4ELb0ELb0EN7cutlass10bfloat16_tE19Flash_kernel_traitsILi192ELi64ELi64ELi4ES3_EELb0ELb1ELb0ELb0ELb0ELb1ELb1ELb0EEEvNS_16Flash_fwd_paramsE --------------------------
	.section	.nv.constant0._ZN5flash24flash_fwd_splitkv_kernelI23Flash_fwd_kernel_traitsILi192ELi64ELi64ELi4ELb0ELb0EN7cutlass10bfloat16_tE19Flash_kernel_traitsILi192ELi64ELi64ELi4ES3_EELb0ELb1ELb0ELb0ELb0ELb1ELb1ELb0EEEvNS_16Flash_fwd_paramsE,"a",@progbits
	.sectionflags	@""
	.align	4
.nv.constant0._ZN5flash24flash_fwd_splitkv_kernelI23Flash_fwd_kernel_traitsILi192ELi64ELi64ELi4ELb0ELb0EN7cutlass10bfloat16_tE19Flash_kernel_traitsILi192ELi64ELi64ELi4ES3_EELb0ELb1ELb0ELb0ELb0ELb1ELb1ELb0EEEvNS_16Flash_fwd_paramsE:
	.zero		816


//--------------------- .nv.constant0._ZN5flash24flash_fwd_splitkv_kernelI23Flash_fwd_kernel_traitsILi192ELi64ELi64ELi4ELb0ELb0EN7cutlass10bfloat16_tE19Flash_kernel_traitsILi192ELi64ELi64ELi4ES3_EELb0ELb1ELb0ELb0ELb0ELb0ELb1ELb1EEEvNS_16Flash_fwd_paramsE --------------------------
	.section	.nv.constant0._ZN5flash24flash_fwd_splitkv_kernelI23Flash_fwd_kernel_traitsILi192ELi64ELi64ELi4ELb0ELb0EN7cutlass10bfloat16_tE19Flash_kernel_traitsILi192ELi64ELi64ELi4ES3_EELb0ELb1ELb0ELb0ELb0ELb0ELb1ELb1EEEvNS_16Flash_fwd_paramsE,"a",@progbits
	.sectionflags	@""
	.align	4
.nv.constant0._ZN5flash24flash_fwd_splitkv_kernelI23Flash_fwd_kernel_traitsILi192ELi64ELi64ELi4ELb0ELb0EN7cutlass10bfloat16_tE19Flash_kernel_traitsILi192ELi64ELi64ELi4ES3_EELb0ELb1ELb0ELb0ELb0ELb0ELb1ELb1EEEvNS_16Flash_fwd_paramsE:
	.zero		816


//--------------------- .nv.constant0._ZN5flash24flash_fwd_splitkv_kernelI23Flash_fwd_kernel_traitsILi192ELi64ELi64ELi4ELb0ELb0EN7cutlass10bfloat16_tE19Flash_kernel_traitsILi192ELi64ELi64ELi4ES3_EELb0ELb1ELb0ELb0ELb0ELb1ELb1ELb1EEEvNS_16Flash_fwd_paramsE --------------------------
	.section	.nv.constant0._ZN5flash24flash_fwd_splitkv_kernelI23Flash_fwd_kernel_traitsILi192ELi64ELi64ELi4ELb0ELb0EN7cutlass10bfloat16_tE19Flash_kernel_traitsILi192ELi64ELi64ELi4ES3_EELb0ELb1ELb0ELb0ELb0ELb1ELb1ELb1EEEvNS_16Flash_fwd_paramsE,"a",@progbits
	.sectionflags	@""
	.align	4
.nv.constant0._ZN5flash24flash_fwd_splitkv_kernelI23Flash_fwd_kernel_traitsILi192ELi64ELi64ELi4ELb0ELb0EN7cutlass10bfloat16_tE19Flash_kernel_traitsILi192ELi64ELi64ELi4ES3_EELb0ELb1ELb0ELb0ELb0ELb1ELb1ELb1EEEvNS_16Flash_fwd_paramsE:
	.zero		816


//--------------------- .nv.constant0._ZN5flash24flash_fwd_splitkv_kernelI23Flash_fwd_kernel_traitsILi192ELi64ELi64ELi4ELb0ELb0EN7cutlass10bfloat16_tE19Flash_kernel_traitsILi192ELi64ELi64ELi4ES3_EELb0ELb0ELb0ELb0ELb1ELb0ELb0ELb0EEEvNS_16Flash_fwd_paramsE --------------------------
	.section	.nv.constant0._ZN5flash24flash_fwd_splitkv_kernelI23Flash_fwd_kernel_traitsILi192ELi64ELi64ELi4ELb0ELb0EN7cutlass10bfloat16_tE19Flash_kernel_traitsILi192ELi64ELi64ELi4ES3_EELb0ELb0ELb0ELb0ELb1ELb0ELb0ELb0EEEvNS_16Flash_fwd_paramsE,"a",@progbits
	.sectionflags	@""
	.align	4
.nv.constant0._ZN5flash24flash_fwd_splitkv_kernelI23Flash_fwd_kernel_traitsILi192ELi64ELi64ELi4ELb0ELb0EN7cutlass10bfloat16_tE19Flash_kernel_traitsILi192ELi64ELi64ELi4ES3_EELb0ELb0ELb0ELb0ELb1ELb0ELb0ELb0EEEvNS_16Flash_fwd_paramsE:
	.zero		816


//--------------------- .nv.constant0._ZN5flash24flash_fwd_splitkv_kernelI23Flash_fwd_kernel_traitsILi192ELi64ELi64ELi4ELb0ELb0EN7cutlass10bfloat16_tE19Flash_kernel_traitsILi192ELi64ELi64ELi4ES3_EELb0ELb0ELb0ELb0ELb1ELb1ELb0ELb0EEEvNS_16Flash_fwd_paramsE --------------------------
	.section	.nv.constant0._ZN5flash24flash_fwd_splitkv_kernelI23Flash_fwd_kernel_traitsILi192ELi64ELi64ELi4ELb0ELb0EN7cutlass10bfloat16_tE19Flash_kernel_traitsILi192ELi64ELi64ELi4ES3_EELb0ELb0ELb0ELb0ELb1ELb1ELb0ELb0EEEvNS_16Flash_fwd_paramsE,"a",@progbits
	.sectionflags	@""
	.align	4
.nv.constant0._ZN5flash24flash_fwd_splitkv_kernelI23Flash_fwd_kernel_traitsILi192ELi64ELi64ELi4ELb0ELb0EN7cutlass10bfloat16_tE19Flash_kernel_traitsILi192ELi64ELi64ELi4ES3_EELb0ELb0ELb0ELb0ELb1ELb1ELb0ELb0EEEvNS_16Flash_fwd_paramsE:
	.zero		816


//--------------------- .nv.constant0._ZN5flash24flash_fwd_splitkv_kernelI23Flash_fwd_kernel_traitsILi192ELi64ELi64ELi4ELb0ELb0EN7cutlass10bfloat16_tE19Flash_kernel_traitsILi192ELi64ELi64ELi4ES3_EELb0ELb0ELb1ELb0ELb0ELb0ELb0ELb0EEEvNS_16Flash_fwd_paramsE --------------------------
	.section	.nv.constant0._ZN5flash24flash_fwd_splitkv_kernelI23Flash_fwd_kernel_traitsILi192ELi64ELi64ELi4ELb0ELb0EN7cutlass10bfloat16_tE19Flash_kernel_traitsILi192ELi64ELi64ELi4ES3_EELb0ELb0ELb1ELb0ELb0ELb0ELb0ELb0EEEvNS_16Flash_fwd_paramsE,"a",@progbits
	.sectionflags	@""
	.align	4
.nv.constant0._ZN5flash24flash_fwd_splitkv_kernelI23Flash_fwd_kernel_traitsILi192ELi64ELi64ELi4ELb0ELb0EN7cutlass10bfloat16_tE19Flash_kernel_traitsILi192ELi64ELi64ELi4ES3_EELb0ELb0ELb1ELb0ELb0ELb0ELb0ELb0EEEvNS_16Flash_fwd_paramsE:
	.zero		816


//--------------------- .nv.constant0._ZN5flash24flash_fwd_splitkv_kernelI23Flash_fwd_kernel_traitsILi192ELi64ELi64ELi4ELb0ELb0EN7cutlass10bfloat16_tE19Flash_kernel_traitsILi192ELi64ELi64ELi4ES3_EELb0ELb0ELb1ELb0ELb0ELb1ELb0ELb0EEEvNS_16Flash_fwd_paramsE --------------------------
	.section	.nv.constant0._ZN5flash24flash_fwd_splitkv_kernelI23Flash_fwd_kernel_traitsILi192ELi64ELi64ELi4ELb0ELb0EN7cutlass10bfloat16_tE19Flash_kernel_traitsILi192ELi64ELi64ELi4ES3_EELb0ELb0ELb1ELb0ELb0ELb1ELb0ELb0EEEvNS_16Flash_fwd_paramsE,"a",@progbits
	.sectionflags	@""
	.align	4
.nv.constant0._ZN5flash24flash_fwd_splitkv_kernelI23Flash_fwd_kernel_traitsILi192ELi64ELi64ELi4ELb0ELb0EN7cutlass10bfloat16_tE19Flash_kernel_traitsILi192ELi64ELi64ELi4ES3_EELb0ELb0ELb1ELb0ELb0ELb1ELb0ELb0EEEvNS_16Flash_fwd_paramsE:
	.zero		816


//--------------------- .nv.constant0._ZN5flash24flash_fwd_splitkv_kernelI23Flash_fwd_kernel_traitsILi192ELi64ELi64ELi4ELb0ELb0EN7cutlass10bfloat16_tE19Flash_kernel_traitsILi192ELi64ELi64ELi4ES3_EELb0ELb0ELb0ELb0ELb1ELb0ELb0ELb1EEEvNS_16Flash_fwd_paramsE --------------------------
	.section	.nv.constant0._ZN5flash24flash_fwd_splitkv_kernelI23Flash_fwd_kernel_traitsILi192ELi64ELi64ELi4ELb0ELb0EN7cutlass10bfloat16_tE19Flash_kernel_traitsILi192ELi64ELi64ELi4ES3_EELb0ELb0ELb0ELb0ELb1ELb0ELb0ELb1EEEvNS_16Flash_fwd_paramsE,"a",@progbits
	.sectionflags	@""
	.align	4
.nv.constant0._ZN5flash24flash_fwd_splitkv_kernelI23Flash_fwd_kernel_traitsILi192ELi64ELi64ELi4ELb0ELb0EN7cutlass10bfloat16_tE19Flash_kernel_traitsILi192ELi64ELi64ELi4ES3_EELb0ELb0ELb0ELb0ELb1ELb0ELb0ELb1EEEvNS_16Flash_fwd_paramsE:
	.zero		816


//--------------------- .nv.constant0._ZN5flash24flash_fwd_splitkv_kernelI23Flash_fwd_kernel_traitsILi192ELi64ELi64ELi4ELb0ELb0EN7cutlass10bfloat16_tE19Flash_kernel_traitsILi192ELi64ELi64ELi4ES3_EELb0ELb0ELb0ELb0ELb1ELb1ELb0ELb1EEEvNS_16Flash_fwd_paramsE --------------------------
	.section	.nv.constant0._ZN5flash24flash_fwd_splitkv_kernelI23Flash_fwd_kernel_traitsILi192ELi64ELi64ELi4ELb0ELb0EN7cutlass10bfloat16_tE19Flash_kernel_traitsILi192ELi64ELi64ELi4ES3_EELb0ELb0ELb0ELb0ELb1ELb1ELb0ELb1EEEvNS_16Flash_fwd_paramsE,"a",@progbits
	.sectionflags	@""
	.align	4
.nv.constant0._ZN5flash24flash_fwd_splitkv_kernelI23Flash_fwd_kernel_traitsILi192ELi64ELi64ELi4ELb0ELb0EN7cutlass10bfloat16_tE19Flash_kernel_traitsILi192ELi64ELi64ELi4ES3_EELb0ELb0ELb0ELb0ELb1ELb1ELb0ELb1EEEvNS_16Flash_fwd_paramsE:
	.zero		816


//--------------------- .nv.constant0._ZN5flash24flash_fwd_splitkv_kernelI23Flash_fwd_kernel_traitsILi192ELi64ELi64ELi4ELb0ELb0EN7cutlass10bfloat16_tE19Flash_kernel_traitsILi192ELi64ELi64ELi4ES3_EELb0ELb0ELb1ELb0ELb0ELb0ELb0ELb1EEEvNS_16Flash_fwd_paramsE --------------------------
	.section	.nv.constant0._ZN5flash24flash_fwd_splitkv_kernelI23Flash_fwd_kernel_traitsILi192ELi64ELi64ELi4ELb0ELb0EN7cutlass10bfloat16_tE19Flash_kernel_traitsILi192ELi64ELi64ELi4ES3_EELb0ELb0ELb1ELb0ELb0ELb0ELb0ELb1EEEvNS_16Flash_fwd_paramsE,"a",@progbits
	.sectionflags	@""
	.align	4
.nv.constant0._ZN5flash24flash_fwd_splitkv_kernelI23Flash_fwd_kernel_traitsILi192ELi64ELi64ELi4ELb0ELb0EN7cutlass10bfloat16_tE19Flash_kernel_traitsILi192ELi64ELi64ELi4ES3_EELb0ELb0ELb1ELb0ELb0ELb0ELb0ELb1EEEvNS_16Flash_fwd_paramsE:
	.zero		816


//--------------------- .nv.constant0._ZN5flash24flash_fwd_splitkv_kernelI23Flash_fwd_kernel_traitsILi192ELi64ELi64ELi4ELb0ELb0EN7cutlass10bfloat16_tE19Flash_kernel_traitsILi192ELi64ELi64ELi4ES3_EELb0ELb0ELb1ELb0ELb0ELb1ELb0ELb1EEEvNS_16Flash_fwd_paramsE --------------------------
	.section	.nv.constant0._ZN5flash24flash_fwd_splitkv_kernelI23Flash_fwd_kernel_traitsILi192ELi64ELi64ELi4ELb0ELb0EN7cutlass10bfloat16_tE19Flash_kernel_traitsILi192ELi64ELi64ELi4ES3_EELb0ELb0ELb1ELb0ELb0ELb1ELb0ELb1EEEvNS_16Flash_fwd_paramsE,"a",@progbits
	.sectionflags	@""
	.align	4
.nv.constant0._ZN5flash24flash_fwd_splitkv_kernelI23Flash_fwd_kernel_traitsILi192ELi64ELi64ELi4ELb0ELb0EN7cutlass10bfloat16_tE19Flash_kernel_traitsILi192ELi64ELi64ELi4ES3_EELb0ELb0ELb1ELb0ELb0ELb1ELb0ELb1EEEvNS_16Flash_fwd_paramsE:
	.zero		816


//--------------------- .nv.constant0._ZN5flash24flash_fwd_splitkv_kernelI23Flash_fwd_kernel_traitsILi192ELi64ELi64ELi4ELb0ELb0EN7cutlass10bfloat16_tE19Flash_kernel_traitsILi192ELi64ELi64ELi4ES3_EELb0ELb0ELb0ELb0ELb1ELb0ELb1ELb0EEEvNS_16Flash_fwd_paramsE --------------------------
	.section	.nv.constant0._ZN5flash24flash_fwd_splitkv_kernelI23Flash_fwd_kernel_traitsILi192ELi64ELi64ELi4ELb0ELb0EN7cutlass10bfloat16_tE19Flash_kernel_traitsILi192ELi64ELi64ELi4ES3_EELb0ELb0ELb0ELb0ELb1ELb0ELb1ELb0EEEvNS_16Flash_fwd_paramsE,"a",@progbits
	.sectionflags	@""
	.align	4
.nv.constant0._ZN5flash24flash_fwd_splitkv_kernelI23Flash_fwd_kernel_traitsILi192ELi64ELi64ELi4ELb0ELb0EN7cutlass10bfloat16_tE19Flash_kernel_traitsILi192ELi64ELi64ELi4ES3_EELb0ELb0ELb0ELb0ELb1ELb0ELb1ELb0EEEvNS_16Flash_fwd_paramsE:
	.zero		816


//--------------------- .nv.constant0._ZN5flash24flash_fwd_splitkv_kernelI23Flash_fwd_kernel_traitsILi192ELi64ELi64ELi4ELb0ELb0EN7cutlass10bfloat16_tE19Flash_kernel_traitsILi192ELi64ELi64ELi4ES3_EELb0ELb0ELb0ELb0ELb1ELb1ELb1ELb0EEEvNS_16Flash_fwd_paramsE --------------------------
	.section	.nv.constant0._ZN5flash24flash_fwd_splitkv_kernelI23Flash_fwd_kernel_traitsILi192ELi64ELi64ELi4ELb0ELb0EN7cutlass10bfloat16_tE19Flash_kernel_traitsILi192ELi64ELi64ELi4ES3_EELb0ELb0ELb0ELb0ELb1ELb1ELb1ELb0EEEvNS_16Flash_fwd_paramsE,"a",@progbits
	.sectionflags	@""
	.align	4
.nv.constant0._ZN5flash24flash_fwd_splitkv_kernelI23Flash_fwd_kernel_traitsILi192ELi64ELi64ELi4ELb0ELb0EN7cutlass10bfloat16_tE19Flash_kernel_traitsILi192ELi64ELi64ELi4ES3_EELb0ELb0ELb0ELb0ELb1ELb1ELb1ELb0EEEvNS_16Flash_fwd_paramsE:
	.zero		816


//--------------------- .nv.constant0._ZN5flash24flash_fwd_splitkv_kernelI23Flash_fwd_kernel_traitsILi192ELi64ELi64ELi4ELb0ELb0EN7cutlass10bfloat16_tE19Flash_kernel_traitsILi192ELi64ELi64ELi4ES3_EELb0ELb0ELb1ELb0ELb0ELb0ELb1ELb0EEEvNS_16Flash_fwd_paramsE --------------------------
	.section	.nv.constant0._ZN5flash24flash_fwd_splitkv_kernelI23Flash_fwd_kernel_traitsILi192ELi64ELi64ELi4ELb0ELb0EN7cutlass10bfloat16_tE19Flash_kernel_traitsILi192ELi64ELi64ELi4ES3_EELb0ELb0ELb1ELb0ELb0ELb0ELb1ELb0EEEvNS_16Flash_fwd_paramsE,"a",@progbits
	.sectionflags	@""
	.align	4
.nv.constant0._ZN5flash24flash_fwd_splitkv_kernelI23Flash_fwd_kernel_traitsILi192ELi64ELi64ELi4ELb0ELb0EN7cutlass10bfloat16_tE19Flash_kernel_traitsILi192ELi64ELi64ELi4ES3_EELb0ELb0ELb1ELb0ELb0ELb0ELb1ELb0EEEvNS_16Flash_fwd_paramsE:
	.zero		816


//--------------------- .nv.constant0._ZN5flash24flash_fwd_splitkv_kernelI23Flash_fwd_kernel_traitsILi192ELi64ELi64ELi4ELb0ELb0EN7cutlass10bfloat16_tE19Flash_kernel_traitsILi192ELi64ELi64ELi4ES3_EELb0ELb0ELb1ELb0ELb0ELb1ELb1ELb0EEEvNS_16Flash_fwd_paramsE --------------------------
	.section	.nv.constant0._ZN5flash24flash_fwd_splitkv_kernelI23Flash_fwd_kernel_traitsILi192ELi64ELi64ELi4ELb0ELb0EN7cutlass10bfloat16_tE19Flash_kernel_traitsILi192ELi64ELi64ELi4ES3_EELb0ELb0ELb1ELb0ELb0ELb1ELb1ELb0EEEvNS_16Flash_fwd_paramsE,"a",@progbits
	.sectionflags	@""
	.align	4
.nv.constant0._ZN5flash24flash_fwd_splitkv_kernelI23Flash_fwd_kernel_traitsILi192ELi64ELi64ELi4ELb0ELb0EN7cutlass10bfloat16_tE19Flash_kernel_traitsILi192ELi64ELi64ELi4ES3_EELb0ELb0ELb1ELb0ELb0ELb1ELb1ELb0EEEvNS_16Flash_fwd_paramsE:
	.zero		816


//--------------------- .nv.constant0._ZN5flash24flash_fwd_splitkv_kernelI23Flash_fwd_kernel_traitsILi192ELi64ELi64ELi4ELb0ELb0EN7cutlass10bfloat16_tE19Flash_kernel_traitsILi192ELi64ELi64ELi4ES3_EELb0ELb0ELb0ELb0ELb1ELb0ELb1ELb1EEEvNS_16Flash_fwd_paramsE --------------------------
	.section	.nv.constant0._ZN5flash24flash_fwd_splitkv_kernelI23Flash_fwd_kernel_traitsILi192ELi64ELi64ELi4ELb0ELb0EN7cutlass10bfloat16_tE19Flash_kernel_traitsILi192ELi64ELi64ELi4ES3_EELb0ELb0ELb0ELb0ELb1ELb0ELb1ELb1EEEvNS_16Flash_fwd_paramsE,"a",@progbits
	.sectionflags	@""
	.align	4
.nv.constant0._ZN5flash24flash_fwd_splitkv_kernelI23Flash_fwd_kernel_traitsILi192ELi64ELi64ELi4ELb0ELb0EN7cutlass10bfloat16_tE19Flash_kernel_traitsILi192ELi64ELi64ELi4ES3_EELb0ELb0ELb0ELb0ELb1ELb0ELb1ELb1EEEvNS_16Flash_fwd_paramsE:
	.zero		816


//--------------------- .nv.constant0._ZN5flash24flash_fwd_splitkv_kernelI23Flash_fwd_kernel_traitsILi192ELi64ELi64ELi4ELb0ELb0EN7cutlass10bfloat16_tE19Flash_kernel_traitsILi192ELi64ELi64ELi4ES3_EELb0ELb0ELb0ELb0ELb1ELb1ELb1ELb1EEEvNS_16Flash_fwd_paramsE --------------------------
	.section	.nv.constant0._ZN5flash24flash_fwd_splitkv_kernelI23Flash_fwd_kernel_traitsILi192ELi64ELi64ELi4ELb0ELb0EN7cutlass10bfloat16_tE19Flash_kernel_traitsILi192ELi64ELi64ELi4ES3_EELb0ELb0ELb0ELb0ELb1ELb1ELb1ELb1EEEvNS_16Flash_fwd_paramsE,"a",@progbits
	.sectionflags	@""
	.align	4
.nv.constant0._ZN5flash24flash_fwd_splitkv_kernelI23Flash_fwd_kernel_traitsILi192ELi64ELi64ELi4ELb0ELb0EN7cutlass10bfloat16_tE19Flash_kernel_traitsILi192ELi64ELi64ELi4ES3_EELb0ELb0ELb0ELb0ELb1ELb1ELb1ELb1EEEvNS_16Flash_fwd_paramsE:
	.zero		816


//--------------------- .nv.constant0._ZN5flash24flash_fwd_splitkv_kernelI23Flash_fwd_kernel_traitsILi192ELi64ELi64ELi4ELb0ELb0EN7cutlass10bfloat16_tE19Flash_kernel_traitsILi192ELi64ELi64ELi4ES3_EELb0ELb0ELb1ELb0ELb0ELb0ELb1ELb1EEEvNS_16Flash_fwd_paramsE --------------------------
	.section	.nv.constant0._ZN5flash24flash_fwd_splitkv_kernelI23Flash_fwd_kernel_traitsILi192ELi64ELi64ELi4ELb0ELb0EN7cutlass10bfloat16_tE19Flash_kernel_traitsILi192ELi64ELi64ELi4ES3_EELb0ELb0ELb1ELb0ELb0ELb0ELb1ELb1EEEvNS_16Flash_fwd_paramsE,"a",@progbits
	.sectionflags	@""
	.align	4
.nv.constant0._ZN5flash24flash_fwd_splitkv_kernelI23Flash_fwd_kernel_traitsILi192ELi64ELi64ELi4ELb0ELb0EN7cutlass10bfloat16_tE19Flash_kernel_traitsILi192ELi64ELi64ELi4ES3_EELb0ELb0ELb1ELb0ELb0ELb0ELb1ELb1EEEvNS_16Flash_fwd_paramsE:
	.zero		816


//--------------------- .nv.constant0._ZN5flash24flash_fwd_splitkv_kernelI23Flash_fwd_kernel_traitsILi192ELi64ELi64ELi4ELb0ELb0EN7cutlass10bfloat16_tE19Flash_kernel_traitsILi192ELi64ELi64ELi4ES3_EELb0ELb0ELb1ELb0ELb0ELb1ELb1ELb1EEEvNS_16Flash_fwd_paramsE --------------------------
	.section	.nv.constant0._ZN5flash24flash_fwd_splitkv_kernelI23Flash_fwd_kernel_traitsILi192ELi64ELi64ELi4ELb0ELb0EN7cutlass10bfloat16_tE19Flash_kernel_traitsILi192ELi64ELi64ELi4ES3_EELb0ELb0ELb1ELb0ELb0ELb1ELb1ELb1EEEvNS_16Flash_fwd_paramsE,"a",@progbits
	.sectionflags	@""
	.align	4
.nv.constant0._ZN5flash24flash_fwd_splitkv_kernelI23Flash_fwd_kernel_traitsILi192ELi64ELi64ELi4ELb0ELb0EN7cutlass10bfloat16_tE19Flash_kernel_traitsILi192ELi64ELi64ELi4ES3_EELb0ELb0ELb1ELb0ELb0ELb1ELb1ELb1EEEvNS_16Flash_fwd_paramsE:
	.zero		816


//--------------------- .nv.constant0._ZN5flash24flash_fwd_splitkv_kernelI23Flash_fwd_kernel_traitsILi192ELi64ELi64ELi4ELb0ELb0EN7cutlass10bfloat16_tE19Flash_kernel_traitsILi192ELi64ELi64ELi4ES3_EELb0ELb1ELb0ELb0ELb1ELb0ELb0ELb0EEEvNS_16Flash_fwd_paramsE --------------------------
	.section	.nv.constant0._ZN5flash24flash_fwd_splitkv_kernelI23Flash_fwd_kernel_traitsILi192ELi64ELi64ELi4ELb0ELb0EN7cutlass10bfloat16_tE19Flash_kernel_traitsILi192ELi64ELi64ELi4ES3_EELb0ELb1ELb0ELb0ELb1ELb0ELb0ELb0EEEvNS_16Flash_fwd_paramsE,"a",@progbits
	.sectionflags	@""
	.align	4
.nv.constant0._ZN5flash24flash_fwd_splitkv_kernelI23Flash_fwd_kernel_traitsILi192ELi64ELi64ELi4ELb0ELb0EN7cutlass10bfloat16_tE19Flash_kernel_traitsILi192ELi64ELi64ELi4ES3_EELb0ELb1ELb0ELb0ELb1ELb0ELb0ELb0EEEvNS_16Flash_fwd_paramsE:
	.zero		816


//--------------------- .nv.constant0._ZN5flash24flash_fwd_splitkv_kernelI23Flash_fwd_kernel_traitsILi192ELi64ELi64ELi4ELb0ELb0EN7cutlass10bfloat16_tE19Flash_kernel_traitsILi192ELi64ELi64ELi4ES3_EELb0ELb1ELb0ELb0ELb1ELb1ELb0ELb0EEEvNS_16Flash_fwd_paramsE --------------------------
	.section	.nv.constant0._ZN5flash24flash_fwd_splitkv_kernelI23Flash_fwd_kernel_traitsILi192ELi64ELi64ELi4ELb0ELb0EN7cutlass10bfloat16_tE19Flash_kernel_traitsILi192ELi64ELi64ELi4ES3_EELb0ELb1ELb0ELb0ELb1ELb1ELb0ELb0EEEvNS_16Flash_fwd_paramsE,"a",@progbits
	.sectionflags	@""
	.align	4
.nv.constant0._ZN5flash24flash_fwd_splitkv_kernelI23Flash_fwd_kernel_traitsILi192ELi64ELi64ELi4ELb0ELb0EN7cutlass10bfloat16_tE19Flash_kernel_traitsILi192ELi64ELi64ELi4ES3_EELb0ELb1ELb0ELb0ELb1ELb1ELb0ELb0EEEvNS_16Flash_fwd_paramsE:
	.zero		816


//--------------------- .nv.constant0._ZN5flash24flash_fwd_splitkv_kernelI23Flash_fwd_kernel_traitsILi192ELi64ELi64ELi4ELb0ELb0EN7cutlass10bfloat16_tE19Flash_kernel_traitsILi192ELi64ELi64ELi4ES3_EELb0ELb1ELb1ELb0ELb0ELb0ELb0ELb0EEEvNS_16Flash_fwd_paramsE --------------------------
	.section	.nv.constant0._ZN5flash24flash_fwd_splitkv_kernelI23Flash_fwd_kernel_traitsILi192ELi64ELi64ELi4ELb0ELb0EN7cutlass10bfloat16_tE19Flash_kernel_traitsILi192ELi64ELi64ELi4ES3_EELb0ELb1ELb1ELb0ELb0ELb0ELb0ELb0EEEvNS_16Flash_fwd_paramsE,"a",@progbits
	.sectionflags	@""
	.align	4
.nv.constant0._ZN5flash24flash_fwd_splitkv_kernelI23Flash_fwd_kernel_traitsILi192ELi64ELi64ELi4ELb0ELb0EN7cutlass10bfloat16_tE19Flash_kernel_traitsILi192ELi64ELi64ELi4ES3_EELb0ELb1ELb1ELb0ELb0ELb0ELb0ELb0EEEvNS_16Flash_fwd_paramsE:
	.zero		816


//--------------------- .nv.constant0._ZN5flash24flash_fwd_splitkv_kernelI23Flash_fwd_kernel_traitsILi192ELi64ELi64ELi4ELb0ELb0EN7cutlass10bfloat16_tE19Flash_kernel_traitsILi192ELi64ELi64ELi4ES3_EELb0ELb1ELb1ELb0ELb0ELb1ELb0ELb0EEEvNS_16Flash_fwd_paramsE --------------------------
	.section	.nv.constant0._ZN5flash24flash_fwd_splitkv_kernelI23Flash_fwd_kernel_traitsILi192ELi64ELi64ELi4ELb0ELb0EN7cutlass10bfloat16_tE19Flash_kernel_traitsILi192ELi64ELi64ELi4ES3_EELb0ELb1ELb1ELb0ELb0ELb1ELb0ELb0EEEvNS_16Flash_fwd_paramsE,"a",@progbits
	.sectionflags	@""
	.align	4
.nv.constant0._ZN5flash24flash_fwd_splitkv_kernelI23Flash_fwd_kernel_traitsILi192ELi64ELi64ELi4ELb0ELb0EN7cutlass10bfloat16_tE19Flash_kernel_traitsILi192ELi64ELi64ELi4ES3_EELb0ELb1ELb1ELb0ELb0ELb1ELb0ELb0EEEvNS_16Flash_fwd_paramsE:
	.zero		816


//--------------------- .nv.constant0._ZN5flash24flash_fwd_splitkv_kernelI23Flash_fwd_kernel_traitsILi192ELi64ELi64ELi4ELb0ELb0EN7cutlass10bfloat16_tE19Flash_kernel_traitsILi192ELi64ELi64ELi4ES3_EELb0ELb1ELb0ELb0ELb1ELb0ELb0ELb1EEEvNS_16Flash_fwd_paramsE --------------------------
	.section	.nv.constant0._ZN5flash24flash_fwd_splitkv_kernelI23Flash_fwd_kernel_traitsILi192ELi64ELi64ELi4ELb0ELb0EN7cutlass10bfloat16_tE19Flash_kernel_traitsILi192ELi64ELi64ELi4ES3_EELb0ELb1ELb0ELb0ELb1ELb0ELb0ELb1EEEvNS_16Flash_fwd_paramsE,"a",@progbits
	.sectionflags	@""
	.align	4
.nv.constant0._ZN5flash24flash_fwd_splitkv_kernelI23Flash_fwd_kernel_traitsILi192ELi64ELi64ELi4ELb0ELb0EN7cutlass10bfloat16_tE19Flash_kernel_traitsILi192ELi64ELi64ELi4ES3_EELb0ELb1ELb0ELb0ELb1ELb0ELb0ELb1EEEvNS_16Flash_fwd_paramsE:
	.zero		816


//--------------------- .nv.constant0._ZN5flash24flash_fwd_splitkv_kernelI23Flash_fwd_kernel_traitsILi192ELi64ELi64ELi4ELb0ELb0EN7cutlass10bfloat16_tE19Flash_kernel_traitsILi192ELi64ELi64ELi4ES3_EELb0ELb1ELb0ELb0ELb1ELb1ELb0ELb1EEEvNS_16Flash_fwd_paramsE --------------------------
	.section	.nv.constant0._ZN5flash24flash_fwd_splitkv_kernelI23Flash_fwd_kernel_traitsILi192ELi64ELi64ELi4ELb0ELb0EN7cutlass10bfloat16_tE19Flash_kernel_traitsILi192ELi64ELi64ELi4ES3_EELb0ELb1ELb0ELb0ELb1ELb1ELb0ELb1EEEvNS_16Flash_fwd_paramsE,"a",@progbits
	.sectionflags	@""
	.align	4
.nv.constant0._ZN5flash24flash_fwd_splitkv_kernelI23Flash_fwd_kernel_traitsILi192ELi64ELi64ELi4ELb0ELb0EN7cutlass10bfloat16_tE19Flash_kernel_traitsILi192ELi64ELi64ELi4ES3_EELb0ELb1ELb0ELb0ELb1ELb1ELb0ELb1EEEvNS_16Flash_fwd_paramsE:
	.zero		816


//--------------------- .nv.constant0._ZN5flash24flash_fwd_splitkv_kernelI23Flash_fwd_kernel_traitsILi192ELi64ELi64ELi4ELb0ELb0EN7cutlass10bfloat16_tE19Flash_kernel_traitsILi192ELi64ELi64ELi4ES3_EELb0ELb1ELb1ELb0ELb0ELb0ELb0ELb1EEEvNS_16Flash_fwd_paramsE --------------------------
	.section	.nv.constant0._ZN5flash24flash_fwd_splitkv_kernelI23Flash_fwd_kernel_traitsILi192ELi64ELi64ELi4ELb0ELb0EN7cutlass10bfloat16_tE19Flash_kernel_traitsILi192ELi64ELi64ELi4ES3_EELb0ELb1ELb1ELb0ELb0ELb0ELb0ELb1EEEvNS_16Flash_fwd_paramsE,"a",@progbits
	.sectionflags	@""
	.align	4
.nv.constant0._ZN5flash24flash_fwd_splitkv_kernelI23Flash_fwd_kernel_traitsILi192ELi64ELi64ELi4ELb0ELb0EN7cutlass10bfloat16_tE19Flash_kernel_traitsILi192ELi64ELi64ELi4ES3_EELb0ELb1ELb1ELb0ELb0ELb0ELb0ELb1EEEvNS_16Flash_fwd_paramsE:
	.zero		816


//--------------------- .nv.constant0._ZN5flash24flash_fwd_splitkv_kernelI23Flash_fwd_kernel_traitsILi192ELi64ELi64ELi4ELb0ELb0EN7cutlass10bfloat16_tE19Flash_kernel_traitsILi192ELi64ELi64ELi4ES3_EELb0ELb1ELb1ELb0ELb0ELb1ELb0ELb1EEEvNS_16Flash_fwd_paramsE --------------------------
	.section	.nv.constant0._ZN5flash24flash_fwd_splitkv_kernelI23Flash_fwd_kernel_traitsILi192ELi64ELi64ELi4ELb0ELb0EN7cutlass10bfloat16_tE19Flash_kernel_traitsILi192ELi64ELi64ELi4ES3_EELb0ELb1ELb1ELb0ELb0ELb1ELb0ELb1EEEvNS_16Flash_fwd_paramsE,"a",@progbits
	.sectionflags	@""
	.align	4
.nv.constant0._ZN5flash24flash_fwd_splitkv_kernelI23Flash_fwd_kernel_traitsILi192ELi64ELi64ELi4ELb0ELb0EN7cutlass10bfloat16_tE19Flash_kernel_traitsILi192ELi64ELi64ELi4ES3_EELb0ELb1ELb1ELb0ELb0ELb1ELb0ELb1EEEvNS_16Flash_fwd_paramsE:
	.zero		816


//--------------------- .nv.constant0._ZN5flash24flash_fwd_splitkv_kernelI23Flash_fwd_kernel_traitsILi192ELi64ELi64ELi4ELb0ELb0EN7cutlass10bfloat16_tE19Flash_kernel_traitsILi192ELi64ELi64ELi4ES3_EELb0ELb1ELb0ELb0ELb1ELb0ELb1ELb0EEEvNS_16Flash_fwd_paramsE --------------------------
	.section	.nv.constant0._ZN5flash24flash_fwd_splitkv_kernelI23Flash_fwd_kernel_traitsILi192ELi64ELi64ELi4ELb0ELb0EN7cutlass10bfloat16_tE19Flash_kernel_traitsILi192ELi64ELi64ELi4ES3_EELb0ELb1ELb0ELb0ELb1ELb0ELb1ELb0EEEvNS_16Flash_fwd_paramsE,"a",@progbits
	.sectionflags	@""
	.align	4
.nv.constant0._ZN5flash24flash_fwd_splitkv_kernelI23Flash_fwd_kernel_traitsILi192ELi64ELi64ELi4ELb0ELb0EN7cutlass10bfloat16_tE19Flash_kernel_traitsILi192ELi64ELi64ELi4ES3_EELb0ELb1ELb0ELb0ELb1ELb0ELb1ELb0EEEvNS_16Flash_fwd_paramsE:
	.zero		816


//--------------------- .nv.constant0._ZN5flash24flash_fwd_splitkv_kernelI23Flash_fwd_kernel_traitsILi192ELi64ELi64ELi4ELb0ELb0EN7cutlass10bfloat16_tE19Flash_kernel_traitsILi192ELi64ELi64ELi4ES3_EELb0ELb1ELb0ELb0ELb1ELb1ELb1ELb0EEEvNS_16Flash_fwd_paramsE --------------------------
	.section	.nv.constant0._ZN5flash24flash_fwd_splitkv_kernelI23Flash_fwd_kernel_traitsILi192ELi64ELi64ELi4ELb0ELb0EN7cutlass10bfloat16_tE19Flash_kernel_traitsILi192ELi64ELi64ELi4ES3_EELb0ELb1ELb0ELb0ELb1ELb1ELb1ELb0EEEvNS_16Flash_fwd_paramsE,"a",@progbits
	.sectionflags	@""
	.align	4
.nv.constant0._ZN5flash24flash_fwd_splitkv_kernelI23Flash_fwd_kernel_traitsILi192ELi64ELi64ELi4ELb0ELb0EN7cutlass10bfloat16_tE19Flash_kernel_traitsILi192ELi64ELi64ELi4ES3_EELb0ELb1ELb0ELb0ELb1ELb1ELb1ELb0EEEvNS_16Flash_fwd_paramsE:
	.zero		816


//--------------------- .nv.constant0._ZN5flash24flash_fwd_splitkv_kernelI23Flash_fwd_kernel_traitsILi192ELi64ELi64ELi4ELb0ELb0EN7cutlass10bfloat16_tE19Flash_kernel_traitsILi192ELi64ELi64ELi4ES3_EELb0ELb1ELb1ELb0ELb0ELb0ELb1ELb0EEEvNS_16Flash_fwd_paramsE --------------------------
	.section	.nv.constant0._ZN5flash24flash_fwd_splitkv_kernelI23Flash_fwd_kernel_traitsILi192ELi64ELi64ELi4ELb0ELb0EN7cutlass10bfloat16_tE19Flash_kernel_traitsILi192ELi64ELi64ELi4ES3_EELb0ELb1ELb1ELb0ELb0ELb0ELb1ELb0EEEvNS_16Flash_fwd_paramsE,"a",@progbits
	.sectionflags	@""
	.align	4
.nv.constant0._ZN5flash24flash_fwd_splitkv_kernelI23Flash_fwd_kernel_traitsILi192ELi64ELi64ELi4ELb0ELb0EN7cutlass10bfloat16_tE19Flash_kernel_traitsILi192ELi64ELi64ELi4ES3_EELb0ELb1ELb1ELb0ELb0ELb0ELb1ELb0EEEvNS_16Flash_fwd_paramsE:
	.zero		816


//--------------------- .nv.constant0._ZN5flash24flash_fwd_splitkv_kernelI23Flash_fwd_kernel_traitsILi192ELi64ELi64ELi4ELb0ELb0EN7cutlass10bfloat16_tE19Flash_kernel_traitsILi192ELi64ELi64ELi4ES3_EELb0ELb1ELb1ELb0ELb0ELb1ELb1ELb0EEEvNS_16Flash_fwd_paramsE --------------------------
	.section	.nv.constant0._ZN5flash24flash_fwd_splitkv_kernelI23Flash_fwd_kernel_traitsILi192ELi64ELi64ELi4ELb0ELb0EN7cutlass10bfloat16_tE19Flash_kernel_traitsILi192ELi64ELi64ELi4ES3_EELb0ELb1ELb1ELb0ELb0ELb1ELb1ELb0EEEvNS_16Flash_fwd_paramsE,"a",@progbits
	.sectionflags	@""
	.align	4
.nv.constant0._ZN5flash24flash_fwd_splitkv_kernelI23Flash_fwd_kernel_traitsILi192ELi64ELi64ELi4ELb0ELb0EN7cutlass10bfloat16_tE19Flash_kernel_traitsILi192ELi64ELi64ELi4ES3_EELb0ELb1ELb1ELb0ELb0ELb1ELb1ELb0EEEvNS_16Flash_fwd_paramsE:
	.zero		816


//--------------------- .nv.constant0._ZN5flash24flash_fwd_splitkv_kernelI23Flash_fwd_kernel_traitsILi192ELi64ELi64ELi4ELb0ELb0EN7cutlass10bfloat16_tE19Flash_kernel_traitsILi192ELi64ELi64ELi4ES3_EELb0ELb1ELb0ELb0ELb1ELb0ELb1ELb1EEEvNS_16Flash_fwd_paramsE --------------------------
	.section	.nv.constant0._ZN5flash24flash_fwd_splitkv_kernelI23Flash_fwd_kernel_traitsILi192ELi64ELi64ELi4ELb0ELb0EN7cutlass10bfloat16_tE19Flash_kernel_traitsILi192ELi64ELi64ELi4ES3_EELb0ELb1ELb0ELb0ELb1ELb0ELb1ELb1EEEvNS_16Flash_fwd_paramsE,"a",@progbits
	.sectionflags	@""
	.align	4
.nv.constant0._ZN5flash24flash_fwd_splitkv_kernelI23Flash_fwd_kernel_traitsILi192ELi64ELi64ELi4ELb0ELb0EN7cutlass10bfloat16_tE19Flash_kernel_traitsILi192ELi64ELi64ELi4ES3_EELb0ELb1ELb0ELb0ELb1ELb0ELb1ELb1EEEvNS_16Flash_fwd_paramsE:
	.zero		816


//--------------------- .nv.constant0._ZN5flash24flash_fwd_splitkv_kernelI23Flash_fwd_kernel_traitsILi192ELi64ELi64ELi4ELb0ELb0EN7cutlass10bfloat16_tE19Flash_kernel_traitsILi192ELi64ELi64ELi4ES3_EELb0ELb1ELb0ELb0ELb1ELb1ELb1ELb1EEEvNS_16Flash_fwd_paramsE --------------------------
	.section	.nv.constant0._ZN5flash24flash_fwd_splitkv_kernelI23Flash_fwd_kernel_traitsILi192ELi64ELi64ELi4ELb0ELb0EN7cutlass10bfloat16_tE19Flash_kernel_traitsILi192ELi64ELi64ELi4ES3_EELb0ELb1ELb0ELb0ELb1ELb1ELb1ELb1EEEvNS_16Flash_fwd_paramsE,"a",@progbits
	.sectionflags	@""
	.align	4
.nv.constant0._ZN5flash24flash_fwd_splitkv_kernelI23Flash_fwd_kernel_traitsILi192ELi64ELi64ELi4ELb0ELb0EN7cutlass10bfloat16_tE19Flash_kernel_traitsILi192ELi64ELi64ELi4ES3_EELb0ELb1ELb0ELb0ELb1ELb1ELb1ELb1EEEvNS_16Flash_fwd_paramsE:
	.zero		816


//--------------------- .nv.constant0._ZN5flash24flash_fwd_splitkv_kernelI23Flash_fwd_kernel_traitsILi192ELi64ELi64ELi4ELb0ELb0EN7cutlass10bfloat16_tE19Flash_kernel_traitsILi192ELi64ELi64ELi4ES3_EELb0ELb1ELb1ELb0ELb0ELb0ELb1ELb1EEEvNS_16Flash_fwd_paramsE --------------------------
	.section	.nv.constant0._ZN5flash24flash_fwd_splitkv_kernelI23Flash_fwd_kernel_traitsILi192ELi64ELi64ELi4ELb0ELb0EN7cutlass10bfloat16_tE19Flash_kernel_traitsILi192ELi64ELi64ELi4ES3_EELb0ELb1ELb1ELb0ELb0ELb0ELb1ELb1EEEvNS_16Flash_fwd_paramsE,"a",@progbits
	.sectionflags	@""
	.align	4
.nv.constant0._ZN5flash24flash_fwd_splitkv_kernelI23Flash_fwd_kernel_traitsILi192ELi64ELi64ELi4ELb0ELb0EN7cutlass10bfloat16_tE19Flash_kernel_traitsILi192ELi64ELi64ELi4ES3_EELb0ELb1ELb1ELb0ELb0ELb0ELb1ELb1EEEvNS_16Flash_fwd_paramsE:
	.zero		816


//--------------------- .nv.constant0._ZN5flash24flash_fwd_splitkv_kernelI23Flash_fwd_kernel_traitsILi192ELi64ELi64ELi4ELb0ELb0EN7cutlass10bfloat16_tE19Flash_kernel_traitsILi192ELi64ELi64ELi4ES3_EELb0ELb1ELb1ELb0ELb0ELb1ELb1ELb1EEEvNS_16Flash_fwd_paramsE --------------------------
	.section	.nv.constant0._ZN5flash24flash_fwd_splitkv_kernelI23Flash_fwd_kernel_traitsILi192ELi64ELi64ELi4ELb0ELb0EN7cutlass10bfloat16_tE19Flash_kernel_traitsILi192ELi64ELi64ELi4ES3_EELb0ELb1ELb1ELb0ELb0ELb1ELb1ELb1EEEvNS_16Flash_fwd_paramsE,"a",@progbits
	.sectionflags	@""
	.align	4
.nv.constant0._ZN5flash24flash_fwd_splitkv_kernelI23Flash_fwd_kernel_traitsILi192ELi64ELi64ELi4ELb0ELb0EN7cutlass10bfloat16_tE19Flash_kernel_traitsILi192ELi64ELi64ELi4ES3_EELb0ELb1ELb1ELb0ELb0ELb1ELb1ELb1EEEvNS_16Flash_fwd_paramsE:
	.zero		816


//--------------------- .text._ZN5flash32flash_fwd_splitkv_combine_kernelI23Flash_fwd_kernel_traitsILi192ELi64ELi64ELi4ELb0ELb0EN7cutlass10bfloat16_tE19Flash_kernel_traitsILi192ELi64ELi64ELi4ES3_EELi8ELi7ELb0EEEvNS_16Flash_fwd_paramsE --------------------------
	.section	.text._ZN5flash32flash_fwd_splitkv_combine_kernelI23Flash_fwd_kernel_traitsILi192ELi64ELi64ELi4ELb0ELb0EN7cutlass10bfloat16_tE19Flash_kernel_traitsILi192ELi64ELi64ELi4ES3_EELi8ELi7ELb0EEEvNS_16Flash_fwd_paramsE,"ax",@progbits
	.sectioninfo	@"SHI_REGISTERS=62"
	.align	128
        .global         _ZN5flash32flash_fwd_splitkv_combine_kernelI23Flash_fwd_kernel_traitsILi192ELi64ELi64ELi4ELb0ELb0EN7cutlass10bfloat16_tE19Flash_kernel_traitsILi192ELi64ELi64ELi4ES3_EELi8ELi7ELb0EEEvNS_16Flash_fwd_paramsE
        .type           _ZN5flash32flash_fwd_splitkv_combine_kernelI23Flash_fwd_kernel_traitsILi192ELi64ELi64ELi4ELb0ELb0EN7cutlass10bfloat16_tE19Flash_kernel_traitsILi192ELi64ELi64ELi4ES3_EELi8ELi7ELb0EEEvNS_16Flash_fwd_paramsE,@function
        .size           _ZN5flash32flash_fwd_splitkv_combine_kernelI23Flash_fwd_kernel_traitsILi192ELi64ELi64ELi4ELb0ELb0EN7cutlass10bfloat16_tE19Flash_kernel_traitsILi192ELi64ELi64ELi4ES3_EELi8ELi7ELb0EEEvNS_16Flash_fwd_paramsE,(.L_x_7768 - _ZN5flash32flash_fwd_splitkv_combine_kernelI23Flash_fwd_kernel_traitsILi192ELi64ELi64ELi4ELb0ELb0EN7cutlass10bfloat16_tE19Flash_kernel_traitsILi192ELi64ELi64ELi4ES3_EELi8ELi7ELb0EEEvNS_16Flash_fwd_paramsE)
        .other          _ZN5flash32flash_fwd_splitkv_combine_kernelI23Flash_fwd_kernel_traitsILi192ELi64ELi64ELi4ELb0ELb0EN7cutlass10bfloat16_tE19Flash_kernel_traitsILi192ELi64ELi64ELi4ES3_EELi8ELi7ELb0EEEvNS_16Flash_fwd_paramsE,@"STO_CUDA_ENTRY STV_DEFAULT"
_ZN5flash32flash_fwd_splitkv_combine_kernelI23Flash_fwd_kernel_traitsILi192ELi64ELi64ELi4ELb0ELb0EN7cutlass10bfloat16_tE19Flash_kernel_traitsILi192ELi64ELi64ELi4ES3_EELi8ELi7ELb0EEEvNS_16Flash_fwd_paramsE:
.text._ZN5flash32flash_fwd_splitkv_combine_kernelI23Flash_fwd_kernel_traitsILi192ELi64ELi64ELi4ELb0ELb0EN7cutlass10bfloat16_tE19Flash_kernel_traitsILi192ELi64ELi64ELi4ES3_EELi8ELi7ELb0EEEvNS_16Flash_fwd_paramsE:
[----:B------:R-:W-:Y:S02]  /*0000*/  MOV R1, c[0x0][0x28] ;  /* 0x00000a0000017a02 */ /* 0x000fe40000000f00 */
[----:B------:R-:W-:Y:S01]  /*0010*/  IMAD.MOV.U32 R3, RZ, RZ, c[0x0][0x1c0] ;  /* 0x00007000ff037624 */ /* 0x000fe200078e00ff */
[----:B------:R-:W0:Y:S01]  /*0020*/  S2UR UR7, SR_CTAID.X ;  /* 0x00000000000779c3 */ /* 0x000e220000002500 */
[----:B------:R-:W-:Y:S02]  /*0030*/  IMAD.MOV.U32 R2, RZ, RZ, c[0x0][0x214] ;  /* 0x00008500ff027624 */ /* 0x000fe400078e00ff */
[----:B------:R-:W-:Y:S01]  /*0040*/  IMAD R28, R3, c[0x0][0x210], RZ ;  /* 0x00008400031c7a24 */ /* 0x000fe200078e02ff */
[----:B------:R-:W-:Y:S02]  /*0050*/  SHF.R.S32.HI R3, RZ, 0x1f, R3 ;  /* 0x0000001fff037819 */ /* 0x000fe40000011403 */
[----:B------:R-:W-:Y:S01]  /*0060*/  SHF.R.S32.HI R2, RZ, 0x1f, R2 ;  /* 0x0000001fff027819 */ /* 0x000fe20000011402 */
[----:B------:R-:W-:-:S05]  /*0070*/  IMAD R28, R28, c[0x0][0x214], RZ ;  /* 0x000085001c1c7a24 */ /* 0x000fca00078e02ff */
[----:B------:R-:W-:Y:S02]  /*0080*/  ISETP.LT.U32.AND P0, PT, R28, c[0x0][0x214], PT ;  /* 0x000085001c007a0c */ /* 0x000fe40003f01070 */
[----:B------:R-:W-:-:S04]  /*0090*/  SHF.R.S32.HI R5, RZ, 0x1f, R28 ;  /* 0x0000001fff057819 */ /* 0x000fc8000001141c */
[----:B------:R-:W-:-:S04]  /*00a0*/  ISETP.LT.AND.EX P0, PT, R5, R2, PT, P0 ;  /* 0x000000020500720c */ /* 0x000fc80003f01300 */
[C---:B------:R-:W-:Y:S01]  /*00b0*/  SEL R2, R5.reuse, R2, P0 ;  /* 0x0000000205027207 */ /* 0x040fe20000000000 */
[----:B0-----:R-:W-:Y:S01]  /*00c0*/  USHF.L.U32 UR7, UR7, 0x3, URZ ;  /* 0x0000000307077899 */ /* 0x001fe2000800063f */
[----:B------:R-:W-:Y:S02]  /*00d0*/  SEL R40, R28, c[0x0][0x214], P0 ;  /* 0x000085001c287a07 */ /* 0x000fe40000000000 */
[----:B------:R-:W-:Y:S01]  /*00e0*/  LOP3.LUT R0, R5, R2, RZ, 0xfc, !PT ;  /* 0x0000000205007212 */ /* 0x000fe200078efcff */
[----:B------:R-:W-:-:S03]  /*00f0*/  USHF.R.S32.HI UR6, URZ, 0x1f, UR7 ;  /* 0x0000001f3f067899 */ /* 0x000fc60008011407 */
[----:B------:R-:W-:-:S13]  /*0100*/  ISETP.NE.U32.AND P1, PT, R0, RZ, PT ;  /* 0x000000ff0000720c */ /* 0x000fda0003f25070 */
[----:B------:R-:W-:Y:S05]  /*0110*/  @!P1 BRA `(.L_x_0) ;  /* 0x0000009000009947 */ /* 0x000fea0003800000 */
[----:B------:R-:W-:Y:S01]  /*0120*/  IMAD.MOV.U32 R27, RZ, RZ, R28 ;  /* 0x000000ffff1b7224 */ /* 0x000fe200078e001c */
[----:B------:R-:W-:Y:S01]  /*0130*/  MOV R24, R40 ;  /* 0x0000002800187202 */ /* 0x000fe20000000f00 */
[----:B------:R-:W-:Y:S01]  /*0140*/  IMAD.MOV.U32 R18, RZ, RZ, R5 ;  /* 0x000000ffff127224 */ /* 0x000fe200078e0005 */
[----:B------:R-:W-:Y:S02]  /*0150*/  MOV R23, R2 ;  /* 0x0000000200177202 */ /* 0x000fe40000000f00 */
[----:B------:R-:W-:Y:S02]  /*0160*/  MOV R22, 0x180 ;  /* 0x0000018000167802 */ /* 0x000fe40000000f00 */
[----:B------:R-:W-:Y:S05]  /*0170*/  CALL.REL.NOINC `($__internal_0_$__cuda_sm20_div_s64) ;  /* 0x000050e000007944 */ /* 0x000fea0003c00000 */
[----:B------:R-:W-:Y:S02]  /*0180*/  MOV R8, R0 ;  /* 0x0000000000087202 */ /* 0x000fe40000000f00 */
[----:B------:R-:W-:Y:S01]  /*0190*/  MOV R9, R21 ;  /* 0x0000001500097202 */ /* 0x000fe20000000f00 */
[----:B------:R-:W-:Y:S05]  /*01a0*/  BRA `(.L_x_1) ;  /* 0x0000013000007947 */ /* 0x000fea0003800000 */
.L_x_0:
[----:B------:R-:W0:Y:S01]  /*01b0*/  I2F.U32.RP R6, R40 ;  /* 0x0000002800067306 */ /* 0x000e220000209000 */
[----:B------:R-:W-:Y:S01]  /*01c0*/  ISETP.NE.U32.AND P0, PT, R40, RZ, PT ;  /* 0x000000ff2800720c */ /* 0x000fe20003f05070 */
[----:B------:R-:W-:-:S06]  /*01d0*/  HFMA2.MMA R9, -RZ, RZ, 0, 0 ;  /* 0x00000000ff097435 */ /* 0x000fcc00000001ff */
[----:B0-----:R-:W0:Y:S02]  /*01e0*/  MUFU.RCP R6, R6 ;  /* 0x0000000600067308 */ /* 0x001e240000001000 */
[----:B0-----:R-:W-:-:S06]  /*01f0*/  IADD3 R6, R6, 0xffffffe, RZ ;  /* 0x0ffffffe06067810 */ /* 0x001fcc0007ffe0ff */
[----:B------:R-:W0:Y:S02]  /*0200*/  F2I.FTZ.U32.TRUNC.NTZ R7, R6 ;  /* 0x0000000600077305 */ /* 0x000e24000021f000 */
[----:B0-----:R-:W-:Y:S02]  /*0210*/  IMAD.MOV R0, RZ, RZ, -R7 ;  /* 0x000000ffff007224 */ /* 0x001fe400078e0a07 */
[----:B------:R-:W-:Y:S02]  /*0220*/  IMAD.MOV.U32 R6, RZ, RZ, RZ ;  /* 0x000000ffff067224 */ /* 0x000fe400078e00ff */
[----:B------:R-:W-:-:S04]  /*0230*/  IMAD R0, R0, R40, RZ ;  /* 0x0000002800007224 */ /* 0x000fc800078e02ff */
[----:B------:R-:W-:-:S06]  /*0240*/  IMAD.HI.U32 R0, R7, R0, R6 ;  /* 0x0000000007007227 */ /* 0x000fcc00078e0006 */
[----:B------:R-:W-:-:S05]  /*0250*/  IMAD.HI.U32 R8, R0, R28, RZ ;  /* 0x0000001c00087227 */ /* 0x000fca00078e00ff */
[----:B------:R-:W-:-:S05]  /*0260*/  IADD3 R0, -R8, RZ, RZ ;  /* 0x000000ff08007210 */ /* 0x000fca0007ffe1ff */
[----:B------:R-:W-:-:S05]  /*0270*/  IMAD R0, R40, R0, R28 ;  /* 0x0000000028007224 */ /* 0x000fca00078e021c */
[----:B------:R-:W-:-:S13]  /*0280*/  ISETP.GE.U32.AND P2, PT, R0, R40, PT ;  /* 0x000000280000720c */ /* 0x000fda0003f46070 */
[----:B------:R-:W-:Y:S01]  /*0290*/  @P2 IMAD.IADD R0, R0, 0x1, -R40 ;  /* 0x0000000100002824 */ /* 0x000fe200078e0a28 */
[----:B------:R-:W-:-:S04]  /*02a0*/  @P2 IADD3 R8, R8, 0x1, RZ ;  /* 0x0000000108082810 */ /* 0x000fc80007ffe0ff */
[----:B------:R-:W-:-:S13]  /*02b0*/  ISETP.GE.U32.AND P1, PT, R0, R40, PT ;  /* 0x000000280000720c */ /* 0x000fda0003f26070 */
[----:B------:R-:W-:Y:S02]  /*02c0*/  @P1 IADD3 R8, R8, 0x1, RZ ;  /* 0x0000000108081810 */ /* 0x000fe40007ffe0ff */
[----:B------:R-:W-:-:S04]  /*02d0*/  @!P0 LOP3.LUT R8, RZ, R40, RZ, 0x33, !PT ;  /* 0x00000028ff088212 */ /* 0x000fc800078e33ff */
.L_x_1:
[----:B------:R-:W-:Y:S01]  /*02e0*/  ISETP.LT.U32.AND P0, PT, R8, c[0x0][0x1c0], PT ;  /* 0x0000700008007a0c */ /* 0x000fe20003f01070 */
[----:B------:R-:W-:Y:S03]  /*02f0*/  BSSY B0, `(.L_x_2) ;  /* 0x0000024000007945 */ /* 0x000fe60003800000 */
[----:B------:R-:W-:-:S04]  /*0300*/  ISETP.LT.AND.EX P0, PT, R9, R3, PT, P0 ;  /* 0x000000030900720c */ /* 0x000fc80003f01300 */
[C---:B------:R-:W-:Y:S02]  /*0310*/  SEL R3, R9.reuse, R3, P0 ;  /* 0x0000000309037207 */ /* 0x040fe40000000000 */
[----:B------:R-:W-:Y:S02]  /*0320*/  SEL R6, R8, c[0x0][0x1c0], P0 ;  /* 0x0000700008067a07 */ /* 0x000fe40000000000 */
[----:B------:R-:W-:-:S04]  /*0330*/  LOP3.LUT R0, R9, R3, RZ, 0xfc, !PT ;  /* 0x0000000309007212 */ /* 0x000fc800078efcff */
        /* <DEDUP_REMOVED lines=11> */
.L_x_3:
[----:B------:R-:W0:Y:S01]  /*03f0*/  I2F.U32.RP R10, R6 ;  /* 0x00000006000a7306 */ /* 0x000e220000209000 */
[----:B------:R-:W-:-:S07]  /*0400*/  ISETP.NE.U32.AND P0, PT, R6, RZ, PT ;  /* 0x000000ff0600720c */ /* 0x000fce0003f05070 */
        /* <DEDUP_REMOVED lines=16> */
[----:B------:R-:W-:Y:S01]  /*0510*/  MOV R8, R9 ;  /* 0x0000000900087202 */ /* 0x000fe20000000f00 */
[----:B------:R-:W-:Y:S02]  /*0520*/  IMAD.MOV.U32 R9, RZ, RZ, RZ ;  /* 0x000000ffff097224 */ /* 0x000fe400078e00ff */
.L_x_4:
[----:B------:R-:W-:Y:S05]  /*0530*/  BSYNC B0 ;  /* 0x0000000000007941 */ /* 0x000fea0003800000 */
.L_x_2:
[----:B------:R-:W-:Y:S01]  /*0540*/  IABS R7, c[0x0][0x214] ;  /* 0x0000850000077a13 */ /* 0x000fe20000000000 */
[----:B------:R-:W-:Y:S01]  /*0550*/  ULDC UR4, c[0x0][0x214] ;  /* 0x0000850000047ab9 */ /* 0x000fe20000000800 */
[----:B------:R-:W-:Y:S01]  /*0560*/  BSSY B0, `(.L_x_5) ;  /* 0x000004a000007945 */ /* 0x000fe20003800000 */
[----:B------:R-:W-:Y:S01]  /*0570*/  UIADD3 UR8, UR4, -0x1, URZ ;  /* 0xffffffff04087890 */ /* 0x000fe2000fffe03f */
[----:B------:R-:W0:Y:S01]  /*0580*/  I2F.RP R12, R7 ;  /* 0x00000007000c7306 */ /* 0x000e220000209400 */
[----:B------:R-:W-:Y:S02]  /*0590*/  UISETP.LT.AND UP0, UPT, URZ, UR4, UPT ;  /* 0x000000043f00728c */ /* 0x000fe4000bf01270 */
[----:B------:R-:W-:Y:S02]  /*05a0*/  USHF.R.S32.HI UR5, URZ, 0x1f, UR4 ;  /* 0x0000001f3f057899 */ /* 0x000fe40008011404 */
[----:B------:R-:W-:Y:S01]  /*05b0*/  IADD3 R10, R7, UR8, RZ ;  /* 0x00000008070a7c10 */ /* 0x000fe2000fffe0ff */
[----:B------:R-:W-:-:S03]  /*05c0*/  ULEA.HI.SX32 UR4, UR4, 0x1, 0x1 ;  /* 0x0000000104047891 */ /* 0x000fc6000f8f0a3f */
[----:B------:R-:W-:-:S03]  /*05d0*/  IABS R0, R10 ;  /* 0x0000000a00007213 */ /* 0x000fc60000000000 */
[----:B------:R-:W-:Y:S02]  /*05e0*/  @!UP0 UIADD3 UR4, UR5, URZ, URZ ;  /* 0x0000003f05048290 */ /* 0x000fe4000fffe03f */
[----:B------:R-:W-:Y:S01]  /*05f0*/  IMAD.MOV.U32 R11, RZ, RZ, R0 ;  /* 0x000000ffff0b7224 */ /* 0x000fe200078e0000 */
[----:B0-----:R-:W0:Y:S02]  /*0600*/  MUFU.RCP R12, R12 ;  /* 0x0000000c000c7308 */ /* 0x001e240000001000 */
[----:B0-----:R-:W-:-:S06]  /*0610*/  IADD3 R12, R12, 0xffffffe, RZ ;  /* 0x0ffffffe0c0c7810 */ /* 0x001fcc0007ffe0ff */
[----:B------:R-:W0:Y:S02]  /*0620*/  F2I.FTZ.U32.TRUNC.NTZ R13, R12 ;  /* 0x0000000c000d7305 */ /* 0x000e24000021f000 */
[----:B0-----:R-:W-:Y:S02]  /*0630*/  IMAD.MOV R4, RZ, RZ, -R13 ;  /* 0x000000ffff047224 */ /* 0x001fe400078e0a0d */
[----:B------:R-:W-:Y:S02]  /*0640*/  IMAD.MOV.U32 R12, RZ, RZ, RZ ;  /* 0x000000ffff0c7224 */ /* 0x000fe400078e00ff */
[----:B------:R-:W-:-:S04]  /*0650*/  IMAD R4, R4, R7, RZ ;  /* 0x0000000704047224 */ /* 0x000fc800078e02ff */
[----:B------:R-:W-:-:S06]  /*0660*/  IMAD.HI.U32 R4, R13, R4, R12 ;  /* 0x000000040d047227 */ /* 0x000fcc00078e000c */
[----:B------:R-:W-:-:S04]  /*0670*/  IMAD.HI.U32 R0, R4, R11, RZ ;  /* 0x0000000b04007227 */ /* 0x000fc800078e00ff */
[----:B------:R-:W-:-:S04]  /*0680*/  IMAD.MOV R4, RZ, RZ, -R0 ;  /* 0x000000ffff047224 */ /* 0x000fc800078e0a00 */
[----:B------:R-:W-:-:S05]  /*0690*/  IMAD R4, R7, R4, R11 ;  /* 0x0000000407047224 */ /* 0x000fca00078e020b */
[----:B------:R-:W-:-:S13]  /*06a0*/  ISETP.GT.U32.AND P1, PT, R7, R4, PT ;  /* 0x000000040700720c */ /* 0x000fda0003f24070 */
[----:B------:R-:W-:Y:S01]  /*06b0*/  @!P1 IMAD.IADD R4, R4, 0x1, -R7 ;  /* 0x0000000104049824 */ /* 0x000fe200078e0a07 */
[----:B------:R-:W-:Y:S02]  /*06c0*/  @!P1 IADD3 R0, R0, 0x1, RZ ;  /* 0x0000000100009810 */ /* 0x000fe40007ffe0ff */
[----:B------:R-:W-:Y:S02]  /*06d0*/  ISETP.NE.AND P1, PT, RZ, c[0x0][0x214], PT ;  /* 0x00008500ff007a0c */ /* 0x000fe40003f25270 */
[-C--:B------:R-:W-:Y:S02]  /*06e0*/  ISETP.GE.U32.AND P2, PT, R4, R7.reuse, PT ;  /* 0x000000070400720c */ /* 0x080fe40003f46070 */
[C---:B------:R-:W-:Y:S02]  /*06f0*/  LOP3.LUT R4, R10.reuse, R7, RZ, 0x3c, !PT ;  /* 0x000000070a047212 */ /* 0x040fe400078e3cff */
[----:B------:R-:W-:Y:S02]  /*0700*/  LOP3.LUT R10, R10, c[0x0][0x214], RZ, 0x3c, !PT ;  /* 0x000085000a0a7a12 */ /* 0x000fe400078e3cff */
[----:B------:R-:W-:-:S07]  /*0710*/  ISETP.GE.AND P0, PT, R4, RZ, PT ;  /* 0x000000ff0400720c */ /* 0x000fce0003f06270 */
[----:B------:R-:W-:Y:S02]  /*0720*/  @P2 IADD3 R0, R0, 0x1, RZ ;  /* 0x0000000100002810 */ /* 0x000fe40007ffe0ff */
[----:B------:R-:W-:-:S03]  /*0730*/  ISETP.NE.AND P2, PT, RZ, c[0x0][0x214], PT ;  /* 0x00008500ff007a0c */ /* 0x000fc60003f45270 */
[--C-:B------:R-:W-:Y:S02]  /*0740*/  IMAD.MOV.U32 R17, RZ, RZ, R0.reuse ;  /* 0x000000ffff117224 */ /* 0x100fe400078e0000 */
[----:B------:R-:W-:Y:S02]  /*0750*/  IMAD.MOV.U32 R4, RZ, RZ, R0 ;  /* 0x000000ffff047224 */ /* 0x000fe400078e0000 */
[----:B------:R-:W-:Y:S01]  /*0760*/  @!P0 IMAD.MOV R17, RZ, RZ, -R17 ;  /* 0x000000ffff118224 */ /* 0x000fe200078e0a11 */
[----:B------:R-:W-:Y:S02]  /*0770*/  @!P1 LOP3.LUT R17, RZ, R7, RZ, 0x33, !PT ;  /* 0x00000007ff119212 */ /* 0x000fe400078e33ff */
[----:B------:R-:W-:Y:S02]  /*0780*/  ISETP.GE.AND P1, PT, R10, RZ, PT ;  /* 0x000000ff0a00720c */ /* 0x000fe40003f26270 */
[----:B------:R-:W-:Y:S02]  /*0790*/  ISETP.LT.U32.AND P0, PT, R6, R17, PT ;  /* 0x000000110600720c */ /* 0x000fe40003f01070 */
[----:B------:R-:W-:-:S04]  /*07a0*/  SHF.R.S32.HI R16, RZ, 0x1f, R17 ;  /* 0x0000001fff107819 */ /* 0x000fc80000011411 */
[----:B------:R-:W-:-:S04]  /*07b0*/  ISETP.LT.AND.EX P0, PT, R3, R16, PT, P0 ;  /* 0x000000100300720c */ /* 0x000fc80003f01300 */
[C---:B------:R-:W-:Y:S01]  /*07c0*/  SEL R16, R3.reuse, R16, P0 ;  /* 0x0000001003107207 */ /* 0x040fe20000000000 */
[----:B------:R-:W-:Y:S01]  /*07d0*/  @!P1 IMAD.MOV R4, RZ, RZ, -R4 ;  /* 0x000000ffff049224 */ /* 0x000fe200078e0a04 */
[----:B------:R-:W-:Y:S02]  /*07e0*/  @!P2 LOP3.LUT R4, RZ, c[0x0][0x214], RZ, 0x33, !PT ;  /* 0x00008500ff04aa12 */ /* 0x000fe400078e33ff */
[----:B------:R-:W-:Y:S02]  /*07f0*/  LOP3.LUT R0, R3, R16, RZ, 0xfc, !PT ;  /* 0x0000001003007212 */ /* 0x000fe400078efcff */
[----:B------:R-:W-:Y:S01]  /*0800*/  SEL R17, R6, R17, P0 ;  /* 0x0000001106117207 */ /* 0x000fe20000000000 */
[----:B------:R-:W-:Y:S01]  /*0810*/  IMAD R4, R4, UR4, RZ ;  /* 0x0000000404047c24 */ /* 0x000fe2000f8e02ff */
        /* <DEDUP_REMOVED lines=11> */
.L_x_6:
        /* <DEDUP_REMOVED lines=18> */
[----:B------:R-:W-:Y:S02]  /*09f0*/  @!P0 LOP3.LUT R30, RZ, R17, RZ, 0x33, !PT ;  /* 0x00000011ff1e8212 */ /* 0x000fe400078e33ff */
.L_x_7:
[----:B------:R-:W-:Y:S05]  /*0a00*/  BSYNC B0 ;  /* 0x0000000000007941 */ /* 0x000fea0003800000 */
.L_x_5:
[----:B------:R-:W-:Y:S01]  /*0a10*/  IMAD.MOV.U32 R7, RZ, RZ, c[0x0][0x1c0] ;  /* 0x00007000ff077624 */ /* 0x000fe200078e00ff */
[----:B------:R-:W-:Y:S01]  /*0a20*/  IABS R18, R4 ;  /* 0x0000000400127213 */ /* 0x000fe20000000000 */
[----:B------:R-:W-:Y:S01]  /*0a30*/  IMAD.MOV.U32 R24, RZ, RZ, RZ ;  /* 0x000000ffff187224 */ /* 0x000fe200078e00ff */
[----:B------:R-:W-:Y:S01]  /*0a40*/  IABS R13, c[0x0][0x214] ;  /* 0x00008500000d7a13 */ /* 0x000fe20000000000 */
[C---:B------:R-:W-:Y:S01]  /*0a50*/  IMAD R0, R7.reuse, c[0x0][0x214], RZ ;  /* 0x0000850007007a24 */ /* 0x040fe200078e02ff */
[----:B------:R-:W0:Y:S01]  /*0a60*/  I2F.RP R3, R18 ;  /* 0x0000001200037306 */ /* 0x000e220000209400 */
[----:B------:R-:W-:Y:S01]  /*0a70*/  IADD3 R7, R7, -0x1, RZ ;  /* 0xffffffff07077810 */ /* 0x000fe20007ffe0ff */
[----:B------:R-:W1:Y:S01]  /*0a80*/  S2R R39, SR_TID.X ;  /* 0x0000000000277919 */ /* 0x000e620000002100 */
[----:B------:R-:W-:Y:S01]  /*0a90*/  ISETP.NE.AND P5, PT, R4, RZ, PT ;  /* 0x000000ff0400720c */ /* 0x000fe20003fa5270 */
[----:B------:R-:W-:Y:S01]  /*0aa0*/  BSSY B0, `(.L_x_8) ;  /* 0x0000075000007945 */ /* 0x000fe20003800000 */
[----:B------:R-:W-:Y:S01]  /*0ab0*/  IABS R15, R0 ;  /* 0x00000000000f7213 */ /* 0x000fe20000000000 */
[----:B------:R-:W-:-:S02]  /*0ac0*/  IMAD.IADD R6, R7, 0x1, R18 ;  /* 0x0000000107067824 */ /* 0x000fc400078e0212 */
[----:B------:R-:W-:Y:S01]  /*0ad0*/  I2F.RP R22, R13 ;  /* 0x0000000d00167306 */ /* 0x000fe20000209400 */
[----:B------:R-:W-:Y:S02]  /*0ae0*/  IADD3 R20, R15, UR8, RZ ;  /* 0x000000080f147c10 */ /* 0x000fe4000fffe0ff */
[----:B------:R-:W-:Y:S02]  /*0af0*/  IABS R12, R6 ;  /* 0x00000006000c7213 */ /* 0x000fe40000000000 */
[----:B------:R-:W-:-:S03]  /*0b00*/  IABS R14, R20 ;  /* 0x00000014000e7213 */ /* 0x000fc60000000000 */
[----:B------:R-:W2:Y:S08]  /*0b10*/  I2F.RP R10, R15 ;  /* 0x0000000f000a7306 */ /* 0x000eb00000209400 */
[----:B0-----:R-:W0:Y:S08]  /*0b20*/  MUFU.RCP R3, R3 ;  /* 0x0000000300037308 */ /* 0x001e300000001000 */
[----:B--2---:R-:W2:Y:S08]  /*0b30*/  MUFU.RCP R10, R10 ;  /* 0x0000000a000a7308 */ /* 0x004eb00000001000 */
[----:B------:R-:W3:Y:S01]  /*0b40*/  MUFU.RCP R22, R22 ;  /* 0x0000001600167308 */ /* 0x000ee20000001000 */
[----:B0-----:R-:W-:-:S02]  /*0b50*/  IADD3 R3, R3, 0xffffffe, RZ ;  /* 0x0ffffffe03037810 */ /* 0x001fc40007ffe0ff */
[----:B--2---:R-:W-:-:S05]  /*0b60*/  IADD3 R10, R10, 0xffffffe, RZ ;  /* 0x0ffffffe0a0a7810 */ /* 0x004fca0007ffe0ff */
[----:B------:R-:W0:Y:S01]  /*0b70*/  F2I.FTZ.U32.TRUNC.NTZ R25, R3 ;  /* 0x0000000300197305 */ /* 0x000e22000021f000 */
[----:B---3--:R-:W-:-:S07]  /*0b80*/  IADD3 R22, R22, 0xffffffe, RZ ;  /* 0x0ffffffe16167810 */ /* 0x008fce0007ffe0ff */
[----:B------:R-:W2:Y:S08]  /*0b90*/  F2I.FTZ.U32.TRUNC.NTZ R11, R10 ;  /* 0x0000000a000b7305 */ /* 0x000eb0000021f000 */
[----:B------:R-:W3:Y:S01]  /*0ba0*/  F2I.FTZ.U32.TRUNC.NTZ R23, R22 ;  /* 0x0000001600177305 */ /* 0x000ee2000021f000 */
[----:B0-----:R-:W-:-:S04]  /*0bb0*/  IMAD.MOV R21, RZ, RZ, -R25 ;  /* 0x000000ffff157224 */ /* 0x001fc800078e0a19 */
[----:B------:R-:W-:Y:S02]  /*0bc0*/  IMAD R21, R21, R18, RZ ;  /* 0x0000001215157224 */ /* 0x000fe400078e02ff */
[----:B--2---:R-:W-:Y:S02]  /*0bd0*/  IMAD.MOV R19, RZ, RZ, -R11 ;  /* 0x000000ffff137224 */ /* 0x004fe400078e0a0b */
[----:B------:R-:W-:Y:S02]  /*0be0*/  IMAD.MOV.U32 R10, RZ, RZ, RZ ;  /* 0x000000ffff0a7224 */ /* 0x000fe400078e00ff */
[----:B------:R-:W-:Y:S02]  /*0bf0*/  IMAD R19, R19, R15, RZ ;  /* 0x0000000f13137224 */ /* 0x000fe400078e02ff */
[----:B------:R-:W-:-:S04]  /*0c00*/  IMAD.HI.U32 R21, R25, R21, R24 ;  /* 0x0000001519157227 */ /* 0x000fc800078e0018 */
[----:B------:R-:W-:Y:S01]  /*0c10*/  IMAD.HI.U32 R19, R11, R19, R10 ;  /* 0x000000130b137227 */ /* 0x000fe200078e000a */
[----:B------:R-:W-:Y:S02]  /*0c20*/  IABS R10, R0 ;  /* 0x00000000000a7213 */ /* 0x000fe40000000000 */
[----:B------:R-:W-:Y:S01]  /*0c30*/  IABS R11, R4 ;  /* 0x00000004000b7213 */ /* 0x000fe20000000000 */
[----:B---3--:R-:W-:Y:S02]  /*0c40*/  IMAD.MOV R3, RZ, RZ, -R23 ;  /* 0x000000ffff037224 */ /* 0x008fe400078e0a17 */
[----:B------:R-:W-:Y:S02]  /*0c50*/  IMAD.MOV R10, RZ, RZ, -R10 ;  /* 0x000000ffff0a7224 */ /* 0x000fe400078e0a0a */
[----:B------:R-:W-:-:S04]  /*0c60*/  IMAD.HI.U32 R19, R19, R14, RZ ;  /* 0x0000000e13137227 */ /* 0x000fc800078e00ff */
[----:B------:R-:W-:Y:S02]  /*0c70*/  IMAD R3, R3, R13, RZ ;  /* 0x0000000d03037224 */ /* 0x000fe400078e02ff */
[----:B------:R-:W-:Y:S02]  /*0c80*/  IMAD.MOV.U32 R22, RZ, RZ, RZ ;  /* 0x000000ffff167224 */ /* 0x000fe400078e00ff */
[----:B------:R-:W-:Y:S02]  /*0c90*/  IMAD R10, R19, R10, R14 ;  /* 0x0000000a130a7224 */ /* 0x000fe400078e020e */
[----:B------:R-:W-:Y:S02]  /*0ca0*/  IMAD.MOV R11, RZ, RZ, -R11 ;  /* 0x000000ffff0b7224 */ /* 0x000fe400078e0a0b */
[----:B------:R-:W-:Y:S01]  /*0cb0*/  IMAD.HI.U32 R21, R21, R12, RZ ;  /* 0x0000000c15157227 */ /* 0x000fe200078e00ff */
[----:B------:R-:W-:-:S03]  /*0cc0*/  ISETP.GT.U32.AND P4, PT, R15, R10, PT ;  /* 0x0000000a0f00720c */ /* 0x000fc60003f84070 */
[----:B------:R-:W-:-:S04]  /*0cd0*/  IMAD.HI.U32 R3, R23, R3, R22 ;  /* 0x0000000317037227 */ /* 0x000fc800078e0016 */
[----:B------:R-:W-:Y:S02]  /*0ce0*/  IMAD R12, R21, R11, R12 ;  /* 0x0000000b150c7224 */ /* 0x000fe400078e020c */
[----:B------:R-:W-:-:S03]  /*0cf0*/  IMAD.HI.U32 R3, R3, R14, RZ ;  /* 0x0000000e03037227 */ /* 0x000fc600078e00ff */
[----:B------:R-:W-:Y:S01]  /*0d00*/  ISETP.GT.U32.AND P3, PT, R18, R12, PT ;  /* 0x0000000c1200720c */ /* 0x000fe20003f64070 */
[----:B------:R-:W-:Y:S01]  /*0d10*/  IMAD.MOV R11, RZ, RZ, -R3 ;  /* 0x000000ffff0b7224 */ /* 0x000fe200078e0a03 */
[----:B------:R-:W-:Y:S01]  /*0d20*/  @!P4 IADD3 R19, R19, 0x1, RZ ;  /* 0x000000011313c810 */ /* 0x000fe20007ffe0ff */
[----:B------:R-:W-:Y:S01]  /*0d30*/  @!P4 IMAD.IADD R10, R10, 0x1, -R15 ;  /* 0x000000010a0ac824 */ /* 0x000fe200078e0a0f */
[----:B------:R-:W-:Y:S01]  /*0d40*/  ISETP.NE.AND P4, PT, R0, RZ, PT ;  /* 0x000000ff0000720c */ /* 0x000fe20003f85270 */
[----:B------:R-:W-:-:S03]  /*0d50*/  IMAD R11, R13, R11, R14 ;  /* 0x0000000b0d0b7224 */ /* 0x000fc600078e020e */
[----:B------:R-:W-:Y:S02]  /*0d60*/  ISETP.GE.U32.AND P2, PT, R10, R15, PT ;  /* 0x0000000f0a00720c */ /* 0x000fe40003f46070 */
[----:B------:R-:W-:Y:S02]  /*0d70*/  ISETP.GT.U32.AND P0, PT, R13, R11, PT ;  /* 0x0000000b0d00720c */ /* 0x000fe40003f04070 */
[----:B------:R-:W-:Y:S01]  /*0d80*/  LOP3.LUT R10, R20, R15, RZ, 0x3c, !PT ;  /* 0x0000000f140a7212 */ /* 0x000fe200078e3cff */
[----:B------:R-:W-:Y:S01]  /*0d90*/  @!P3 IMAD.IADD R12, R12, 0x1, -R18 ;  /* 0x000000010c0cb824 */ /* 0x000fe200078e0a12 */
[----:B------:R-:W-:Y:S02]  /*0da0*/  @!P3 IADD3 R21, R21, 0x1, RZ ;  /* 0x000000011515b810 */ /* 0x000fe40007ffe0ff */
[----:B------:R-:W-:Y:S02]  /*0db0*/  ISETP.GE.AND P1, PT, R10, RZ, PT ;  /* 0x000000ff0a00720c */ /* 0x000fe40003f26270 */
[----:B------:R-:W-:-:S02]  /*0dc0*/  ISETP.GE.U32.AND P6, PT, R12, R18, PT ;  /* 0x000000120c00720c */ /* 0x000fc40003fc6070 */
[----:B------:R-:W-:Y:S02]  /*0dd0*/  LOP3.LUT R10, R6, R18, RZ, 0x3c, !PT ;  /* 0x00000012060a7212 */ /* 0x000fe400078e3cff */
[----:B------:R-:W-:Y:S01]  /*0de0*/  @P2 IADD3 R19, R19, 0x1, RZ ;  /* 0x0000000113132810 */ /* 0x000fe20007ffe0ff */
[----:B------:R-:W-:Y:S01]  /*0df0*/  @!P0 IMAD.IADD R11, R11, 0x1, -R13 ;  /* 0x000000010b0b8824 */ /* 0x000fe200078e0a0d */
[----:B------:R-:W-:Y:S02]  /*0e00*/  ISETP.GE.AND P2, PT, R10, RZ, PT ;  /* 0x000000ff0a00720c */ /* 0x000fe40003f46270 */
[----:B------:R-:W-:Y:S01]  /*0e10*/  @!P0 IADD3 R3, R3, 0x1, RZ ;  /* 0x0000000103038810 */ /* 0x000fe20007ffe0ff */
[----:B------:R-:W-:Y:S01]  /*0e20*/  IMAD.MOV.U32 R12, RZ, RZ, R19 ;  /* 0x000000ffff0c7224 */ /* 0x000fe200078e0013 */
[----:B------:R-:W-:Y:S02]  /*0e30*/  ISETP.GE.U32.AND P3, PT, R11, R13, PT ;  /* 0x0000000d0b00720c */ /* 0x000fe40003f66070 */
[----:B------:R-:W-:Y:S01]  /*0e40*/  LOP3.LUT R20, R20, c[0x0][0x214], RZ, 0x3c, !PT ;  /* 0x0000850014147a12 */ /* 0x000fe200078e3cff */
[----:B------:R-:W-:Y:S01]  /*0e50*/  @!P1 IMAD.MOV R12, RZ, RZ, -R12 ;  /* 0x000000ffff0c9224 */ /* 0x000fe200078e0a0c */
[----:B------:R-:W-:-:S02]  /*0e60*/  @P6 IADD3 R21, R21, 0x1, RZ ;  /* 0x0000000115156810 */ /* 0x000fc40007ffe0ff */
[----:B------:R-:W-:Y:S02]  /*0e70*/  @!P4 LOP3.LUT R12, RZ, R15, RZ, 0x33, !PT ;  /* 0x0000000fff0cc212 */ /* 0x000fe400078e33ff */
[----:B------:R-:W-:Y:S01]  /*0e80*/  ISETP.GE.AND P1, PT, R20, RZ, PT ;  /* 0x000000ff1400720c */ /* 0x000fe20003f26270 */
[----:B------:R-:W-:Y:S01]  /*0e90*/  IMAD.MOV.U32 R14, RZ, RZ, R21 ;  /* 0x000000ffff0e7224 */ /* 0x000fe200078e0015 */
[----:B------:R-:W-:Y:S02]  /*0ea0*/  ISETP.LT.U32.AND P0, PT, R8, R12, PT ;  /* 0x0000000c0800720c */ /* 0x000fe40003f01070 */
[----:B------:R-:W-:Y:S01]  /*0eb0*/  SHF.R.S32.HI R11, RZ, 0x1f, R12 ;  /* 0x0000001fff0b7819 */ /* 0x000fe2000001140c */
[----:B------:R-:W-:Y:S01]  /*0ec0*/  @!P2 IMAD.MOV R14, RZ, RZ, -R14 ;  /* 0x000000ffff0ea224 */ /* 0x000fe200078e0a0e */
[----:B------:R-:W-:Y:S02]  /*0ed0*/  ISETP.GT.AND P2, PT, R0, RZ, PT ;  /* 0x000000ff0000720c */ /* 0x000fe40003f44270 */
[----:B------:R-:W-:-:S02]  /*0ee0*/  @P3 IADD3 R3, R3, 0x1, RZ ;  /* 0x0000000103033810 */ /* 0x000fc40007ffe0ff */
[CC--:B------:R-:W-:Y:S02]  /*0ef0*/  ISETP.LT.AND.EX P0, PT, R9.reuse, R11.reuse, PT, P0 ;  /* 0x0000000b0900720c */ /* 0x0c0fe40003f01300 */
[----:B------:R-:W-:Y:S01]  /*0f00*/  LEA.HI.SX32 R15, R0, 0x1, 0x1 ;  /* 0x00000001000f7811 */ /* 0x000fe200078f0aff */
[----:B------:R-:W-:Y:S01]  /*0f10*/  IMAD.MOV.U32 R10, RZ, RZ, R3 ;  /* 0x000000ffff0a7224 */ /* 0x000fe200078e0003 */
[C---:B------:R-:W-:Y:S02]  /*0f20*/  SEL R11, R9.reuse, R11, P0 ;  /* 0x0000000b090b7207 */ /* 0x040fe40000000000 */
[----:B------:R-:W-:Y:S01]  /*0f30*/  SHF.R.S32.HI R3, RZ, 0x1f, R0 ;  /* 0x0000001fff037819 */ /* 0x000fe20000011400 */
[----:B------:R-:W-:Y:S01]  /*0f40*/  @!P1 IMAD.MOV R10, RZ, RZ, -R10 ;  /* 0x000000ffff0a9224 */ /* 0x000fe200078e0a0a */
[----:B------:R-:W-:Y:S02]  /*0f50*/  LOP3.LUT R0, R9, R11, RZ, 0xfc, !PT ;  /* 0x0000000b09007212 */ /* 0x000fe400078efcff */
[----:B------:R-:W-:Y:S01]  /*0f60*/  ISETP.NE.AND P4, PT, RZ, c[0x0][0x214], PT ;  /* 0x00008500ff007a0c */ /* 0x000fe20003f85270 */
[----:B------:R-:W-:Y:S01]  /*0f70*/  @!P2 IMAD.MOV R15, RZ, RZ, R3 ;  /* 0x000000ffff0fa224 */ /* 0x000fe200078e0203 */
[----:B------:R-:W-:-:S02]  /*0f80*/  ISETP.NE.U32.AND P2, PT, R0, RZ, PT ;  /* 0x000000ff0000720c */ /* 0x000fc40003f45070 */
[----:B------:R-:W-:Y:S02]  /*0f90*/  @!P5 LOP3.LUT R14, RZ, R18, RZ, 0x33, !PT ;  /* 0x00000012ff0ed212 */ /* 0x000fe400078e33ff */
[----:B------:R-:W-:Y:S02]  /*0fa0*/  SEL R12, R8, R12, P0 ;  /* 0x0000000c080c7207 */ /* 0x000fe40000000000 */
[----:B------:R-:W-:Y:S02]  /*0fb0*/  ISETP.LT.U32.AND P1, PT, R30, R14, PT ;  /* 0x0000000e1e00720c */ /* 0x000fe40003f21070 */
[----:B------:R-:W-:-:S03]  /*0fc0*/  SHF.R.S32.HI R13, RZ, 0x1f, R14 ;  /* 0x0000001fff0d7819 */ /* 0x000fc6000001140e */
[----:B------:R-:W-:Y:S02]  /*0fd0*/  @!P4 LOP3.LUT R10, RZ, c[0x0][0x214], RZ, 0x33, !PT ;  /* 0x00008500ff0aca12 */ /* 0x000fe400078e33ff */
[----:B------:R-:W-:-:S03]  /*0fe0*/  ISETP.LT.AND.EX P1, PT, R31, R13, PT, P1 ;  /* 0x0000000d1f00720c */ /* 0x000fc60003f21310 */
[----:B------:R-:W-:Y:S01]  /*0ff0*/  IMAD R3, R10, R15, RZ ;  /* 0x0000000f0a037224 */ /* 0x000fe200078e02ff */
[----:B------:R-:W-:Y:S02]  /*1000*/  SEL R14, R30, R14, P1 ;  /* 0x0000000e1e0e7207 */ /* 0x000fe40000800000 */
[----:B------:R-:W-:Y:S01]  /*1010*/  SEL R13, R31, R13, P1 ;  /* 0x0000000d1f0d7207 */ /* 0x000fe20000800000 */
[----:B------:R-:W-:Y:S05]  /*1020*/  @!P2 BRA `(.L_x_9) ;  /* 0x000000900000a947 */ /* 0x000fea0003800000 */
[----:B-1----:R-:W-:Y:S01]  /*1030*/  IMAD.MOV.U32 R27, RZ, RZ, R8 ;  /* 0x000000ffff1b7224 */ /* 0x002fe200078e0008 */
        /* <DEDUP_REMOVED lines=8> */
.L_x_9:
[----:B-1----:R-:W0:Y:S01]  /*10c0*/  I2F.U32.RP R18, R12 ;  /* 0x0000000c00127306 */ /* 0x002e220000209000 */
        /* <DEDUP_REMOVED lines=18> */
.L_x_10:
[----:B------:R-:W-:Y:S05]  /*11f0*/  BSYNC B0 ;  /* 0x0000000000007941 */ /* 0x000fea0003800000 */
.L_x_8:
[----:B------:R-:W-:Y:S01]  /*1200*/  SHF.R.S32.HI R8, RZ, 0x1f, R39 ;  /* 0x0000001fff087819 */ /* 0x000fe20000011427 */
[----:B------:R-:W-:Y:S01]  /*1210*/  IMAD.MOV.U32 R22, RZ, RZ, -0x800000 ;  /* 0xff800000ff167424 */ /* 0x000fe200078e00ff */
[----:B------:R-:W-:Y:S01]  /*1220*/  IADD3 R9, P0, R28, -UR7, RZ ;  /* 0x800000071c097c10 */ /* 0x000fe2000ff1e0ff */
[----:B------:R-:W-:Y:S01]  /*1230*/  ULDC.64 UR8, c[0x0][0x118] ;  /* 0x0000460000087ab9 */ /* 0x000fe20000000a00 */
[----:B------:R-:W-:Y:S02]  /*1240*/  LEA.HI R24, R8, R39, RZ, 0x3 ;  /* 0x0000002708187211 */ /* 0x000fe400078f18ff */
[----:B------:R-:W-:Y:S02]  /*1250*/  IADD3.X R0, R5, ~UR6, RZ, P0, !PT ;  /* 0x8000000605007c10 */ /* 0x000fe400087fe4ff */
[----:B------:R-:W-:-:S02]  /*1260*/  LOP3.LUT R25, R24, 0xfffffff8, RZ, 0xc0, !PT ;  /* 0xfffffff818197812 */ /* 0x000fc400078ec0ff */
[----:B------:R-:W-:-:S03]  /*1270*/  SHF.R.S32.HI R24, RZ, 0x3, R24 ;  /* 0x00000003ff187819 */ /* 0x000fc60000011418 */
[----:B------:R-:W-:Y:S01]  /*1280*/  IMAD.IADD R25, R39, 0x1, -R25 ;  /* 0x0000000127197824 */ /* 0x000fe200078e0a19 */
[C---:B------:R-:W-:Y:S02]  /*1290*/  IADD3 R18, R24.reuse, 0x10, RZ ;  /* 0x0000001018127810 */ /* 0x040fe40007ffe0ff */
[----:B------:R-:W-:Y:S02]  /*12a0*/  IADD3 R15, R24, 0x30, RZ ;  /* 0x00000030180f7810 */ /* 0x000fe40007ffe0ff */
[----:B------:R-:W-:Y:S02]  /*12b0*/  ISETP.GT.U32.AND P2, PT, R9, R25, PT ;  /* 0x000000190900720c */ /* 0x000fe40003f44070 */
[----:B------:R-:W-:Y:S02]  /*12c0*/  SHF.R.S32.HI R10, RZ, 0x1f, R25 ;  /* 0x0000001fff0a7819 */ /* 0x000fe40000011419 */
[----:B------:R-:W-:Y:S02]  /*12d0*/  IADD3 R26, P0, R25, UR7, RZ ;  /* 0x00000007191a7c10 */ /* 0x000fe4000ff1e0ff */
[----:B------:R-:W-:-:S02]  /*12e0*/  ISETP.GT.AND.EX P2, PT, R0, R10, PT, P2 ;  /* 0x0000000a0000720c */ /* 0x000fc40003f44320 */
[----:B------:R-:W-:Y:S02]  /*12f0*/  IADD3.X R27, R10, UR6, RZ, P0, !PT ;  /* 0x000000060a1b7c10 */ /* 0x000fe400087fe4ff */
[----:B------:R-:W-:Y:S02]  /*1300*/  ISETP.GE.OR P4, PT, R18, c[0x0][0x314], !P2 ;  /* 0x0000c50012007a0c */ /* 0x000fe40005786670 */
[C---:B------:R-:W-:Y:S02]  /*1310*/  ISETP.GE.OR P0, PT, R24.reuse, c[0x0][0x314], !P2 ;  /* 0x0000c50018007a0c */ /* 0x040fe40005706670 */
[----:B------:R-:W-:Y:S02]  /*1320*/  IADD3 R9, R24, 0x20, RZ ;  /* 0x0000002018097810 */ /* 0x000fe40007ffe0ff */
[----:B------:R-:W-:Y:S02]  /*1330*/  ISETP.GE.OR P6, PT, R15, c[0x0][0x314], !P2 ;  /* 0x0000c5000f007a0c */ /* 0x000fe400057c6670 */
[----:B------:R-:W-:-:S05]  /*1340*/  ISETP.GE.OR P1, PT, R9, c[0x0][0x314], !P2 ;  /* 0x0000c50009007a0c */ /* 0x000fca0005726670 */
[----:B------:R-:W-:Y:S01]  /*1350*/  @!P4 SHF.R.S32.HI R0, RZ, 0x1f, R18 ;  /* 0x0000001fff00c819 */ /* 0x000fe20000011412 */
[----:B------:R-:W-:-:S04]  /*1360*/  @!P4 IMAD.WIDE.U32 R20, R28, R18, R26 ;  /* 0x000000121c14c225 */ /* 0x000fc800078e001a */
[----:B------:R-:W-:-:S03]  /*1370*/  @!P4 IMAD R0, R0, R28, RZ ;  /* 0x0000001c0000c224 */ /* 0x000fc600078e02ff */
[----:B------:R-:W-:Y:S01]  /*1380*/  @!P1 SHF.R.S32.HI R10, RZ, 0x1f, R9 ;  /* 0x0000001fff0a9819 */ /* 0x000fe20000011409 */
[-C--:B------:R-:W-:Y:S01]  /*1390*/  @!P4 IMAD R0, R18, R5.reuse, R0 ;  /* 0x000000051200c224 */ /* 0x080fe200078e0200 */
[----:B------:R-:W-:Y:S01]  /*13a0*/  @!P4 LEA R18, P3, R20, c[0x0][0x208], 0x2 ;  /* 0x000082001412ca11 */ /* 0x000fe200078610ff */
[----:B------:R-:W-:Y:S02]  /*13b0*/  @!P1 IMAD.MOV.U32 R42, RZ, RZ, R26 ;  /* 0x000000ffff2a9224 */ /* 0x000fe400078e001a */
[----:B------:R-:W-:Y:S01]  /*13c0*/  @!P4 IMAD.IADD R0, R21, 0x1, R0 ;  /* 0x000000011500c824 */ /* 0x000fe200078e0200 */
[----:B------:R-:W-:Y:S01]  /*13d0*/  IADD3 R21, R24, 0x40, RZ ;  /* 0x0000004018157810 */ /* 0x000fe20007ffe0ff */
[----:B------:R-:W-:Y:S02]  /*13e0*/  @!P1 IMAD R10, R10, R28, RZ ;  /* 0x0000001c0a0a9224 */ /* 0x000fe400078e02ff */
[----:B------:R-:W-:Y:S01]  /*13f0*/  @!P1 IMAD.MOV.U32 R43, RZ, RZ, R27 ;  /* 0x000000ffff2b9224 */ /* 0x000fe200078e001b */
[----:B------:R-:W-:Y:S01]  /*1400*/  @!P4 LEA.HI.X R19, R20, c[0x0][0x20c], R0, 0x2, P3 ;  /* 0x000083001413ca11 */ /* 0x000fe200018f1400 */
[----:B------:R-:W-:Y:S01]  /*1410*/  @!P1 IMAD R10, R9, R5, R10 ;  /* 0x00000005090a9224 */ /* 0x000fe200078e020a */
[----:B------:R-:W-:Y:S01]  /*1420*/  @!P0 SHF.R.S32.HI R0, RZ, 0x1f, R24 ;  /* 0x0000001fff008819 */ /* 0x000fe20000011418 */
[----:B------:R-:W-:-:S02]  /*1430*/  @!P1 IMAD.WIDE.U32 R42, R28, R9, R42 ;  /* 0x000000091c2a9225 */ /* 0x000fc400078e002a */
[----:B------:R0:W2:Y:S01]  /*1440*/  @!P4 LDG.E R22, [R18.64] ;  /* 0x000000081216c981 */ /* 0x0000a2000c1e1900 */
[----:B------:R-:W-:Y:S01]  /*1450*/  IADD3 R20, R24, 0x50, RZ ;  /* 0x0000005018147810 */ /* 0x000fe20007ffe0ff */
[----:B------:R-:W-:Y:S01]  /*1460*/  @!P0 IMAD R0, R0, R28, RZ ;  /* 0x0000001c00008224 */ /* 0x000fe200078e02ff */
[----:B------:R-:W-:Y:S01]  /*1470*/  ISETP.GE.OR P5, PT, R21, c[0x0][0x314], !P2 ;  /* 0x0000c50015007a0c */ /* 0x000fe200057a6670 */
[----:B------:R-:W-:Y:S01]  /*1480*/  IMAD.MOV.U32 R23, RZ, RZ, -0x800000 ;  /* 0xff800000ff177424 */ /* 0x000fe200078e00ff */
[----:B------:R-:W-:Y:S01]  /*1490*/  @!P6 SHF.R.S32.HI R9, RZ, 0x1f, R15 ;  /* 0x0000001fff09e819 */ /* 0x000fe2000001140f */
[----:B------:R-:W-:Y:S01]  /*14a0*/  @!P0 IMAD R0, R24, R5, R0 ;  /* 0x0000000518008224 */ /* 0x000fe200078e0200 */
[----:B------:R-:W-:Y:S01]  /*14b0*/  ISETP.GE.OR P4, PT, R20, c[0x0][0x314], !P2 ;  /* 0x0000c50014007a0c */ /* 0x000fe20005786670 */
[----:B------:R-:W-:Y:S02]  /*14c0*/  @!P6 IMAD.MOV.U32 R34, RZ, RZ, R26 ;  /* 0x000000ffff22e224 */ /* 0x000fe400078e001a */
[----:B------:R-:W-:-:S02]  /*14d0*/  @!P6 IMAD.MOV.U32 R35, RZ, RZ, R27 ;  /* 0x000000ffff23e224 */ /* 0x000fc400078e001b */
[----:B------:R-:W-:Y:S02]  /*14e0*/  @!P6 IMAD R9, R9, R28, RZ ;  /* 0x0000001c0909e224 */ /* 0x000fe400078e02ff */
[----:B------:R-:W-:Y:S02]  /*14f0*/  @!P1 IMAD.IADD R10, R43, 0x1, R10 ;  /* 0x000000012b0a9824 */ /* 0x000fe400078e020a */
[----:B------:R-:W-:-:S04]  /*1500*/  @!P6 IMAD.WIDE.U32 R34, R28, R15, R34 ;  /* 0x0000000f1c22e225 */ /* 0x000fc800078e0022 */
[----:B------:R-:W-:Y:S02]  /*1510*/  @!P6 IMAD R9, R15, R5, R9 ;  /* 0x000000050f09e224 */ /* 0x000fe400078e0209 */
[----:B0-----:R-:W-:Y:S02]  /*1520*/  @!P0 IMAD.MOV.U32 R18, RZ, RZ, R26 ;  /* 0x000000ffff128224 */ /* 0x001fe400078e001a */
[----:B------:R-:W-:-:S04]  /*1530*/  @!P0 IMAD.MOV.U32 R19, RZ, RZ, R27 ;  /* 0x000000ffff138224 */ /* 0x000fc800078e001b */
[----:B------:R-:W-:-:S04]  /*1540*/  @!P0 IMAD.WIDE.U32 R18, R28, R24, R18 ;  /* 0x000000181c128225 */ /* 0x000fc800078e0012 */
[----:B------:R-:W-:Y:S01]  /*1550*/  @!P0 IMAD.IADD R0, R19, 0x1, R0 ;  /* 0x0000000113008824 */ /* 0x000fe200078e0200 */
[----:B------:R-:W-:Y:S02]  /*1560*/  @!P0 LEA R32, P3, R18, c[0x0][0x208], 0x2 ;  /* 0x0000820012208a11 */ /* 0x000fe400078610ff */
[----:B------:R-:W-:Y:S02]  /*1570*/  IADD3 R19, R24, 0x60, RZ ;  /* 0x0000006018137810 */ /* 0x000fe40007ffe0ff */
[----:B------:R-:W-:Y:S02]  /*1580*/  @!P0 LEA.HI.X R33, R18, c[0x0][0x20c], R0, 0x2, P3 ;  /* 0x0000830012218a11 */ /* 0x000fe400018f1400 */
[----:B------:R-:W-:Y:S02]  /*1590*/  IADD3 R18, R24, 0x70, RZ ;  /* 0x0000007018127810 */ /* 0x000fe40007ffe0ff */
[----:B------:R-:W-:Y:S01]  /*15a0*/  ISETP.GE.OR P3, PT, R19, c[0x0][0x314], !P2 ;  /* 0x0000c50013007a0c */ /* 0x000fe20005766670 */
[----:B------:R0:W3:Y:S01]  /*15b0*/  @!P0 LDG.E R23, [R32.64] ;  /* 0x0000000820178981 */ /* 0x0000e2000c1e1900 */
[----:B------:R-:W-:-:S02]  /*15c0*/  ISETP.GE.OR P2, PT, R18, c[0x0][0x314], !P2 ;  /* 0x0000c50012007a0c */ /* 0x000fc40005746670 */
[----:B------:R-:W-:Y:S02]  /*15d0*/  @!P5 SHF.R.S32.HI R0, RZ, 0x1f, R21 ;  /* 0x0000001fff00d819 */ /* 0x000fe40000011415 */
[----:B------:R-:W-:Y:S01]  /*15e0*/  @!P1 LEA R36, P0, R42, c[0x0][0x208], 0x2 ;  /* 0x000082002a249a11 */ /* 0x000fe200078010ff */
[----:B------:R-:W-:Y:S01]  /*15f0*/  @!P6 IMAD.IADD R9, R35, 0x1, R9 ;  /* 0x000000012309e824 */ /* 0x000fe200078e0209 */
[----:B------:R-:W-:Y:S01]  /*1600*/  @!P4 SHF.R.S32.HI R15, RZ, 0x1f, R20 ;  /* 0x0000001fff0fc819 */ /* 0x000fe20000011414 */
[-C--:B------:R-:W-:Y:S01]  /*1610*/  @!P5 IMAD R0, R0, R28.reuse, RZ ;  /* 0x0000001c0000d224 */ /* 0x080fe200078e02ff */
[----:B------:R-:W-:Y:S02]  /*1620*/  @!P1 LEA.HI.X R37, R42, c[0x0][0x20c], R10, 0x2, P0 ;  /* 0x000083002a259a11 */ /* 0x000fe400000f140a */
[C---:B------:R-:W-:Y:S01]  /*1630*/  @!P6 LEA R42, P0, R34.reuse, c[0x0][0x208], 0x2 ;  /* 0x00008200222aea11 */ /* 0x040fe200078010ff */
[----:B------:R-:W-:Y:S02]  /*1640*/  @!P5 IMAD R0, R21, R5, R0 ;  /* 0x000000051500d224 */ /* 0x000fe400078e0200 */
[----:B------:R-:W-:Y:S01]  /*1650*/  @!P4 IMAD R15, R15, R28, RZ ;  /* 0x0000001c0f0fc224 */ /* 0x000fe200078e02ff */
[----:B------:R-:W-:Y:S01]  /*1660*/  @!P6 LEA.HI.X R43, R34, c[0x0][0x20c], R9, 0x2, P0 ;  /* 0x00008300222bea11 */ /* 0x000fe200000f1409 */
[----:B------:R-:W-:Y:S01]  /*1670*/  @!P4 IMAD.MOV.U32 R46, RZ, RZ, R26 ;  /* 0x000000ffff2ec224 */ /* 0x000fe200078e001a */
[----:B------:R-:W-:Y:S01]  /*1680*/  @!P2 SHF.R.S32.HI R9, RZ, 0x1f, R18 ;  /* 0x0000001fff09a819 */ /* 0x000fe20000011412 */
[----:B------:R-:W-:-:S02]  /*1690*/  @!P4 IMAD.MOV.U32 R47, RZ, RZ, R27 ;  /* 0x000000ffff2fc224 */ /* 0x000fc400078e001b */
[----:B0-----:R-:W-:Y:S02]  /*16a0*/  @!P5 IMAD.MOV.U32 R32, RZ, RZ, R26 ;  /* 0x000000ffff20d224 */ /* 0x001fe400078e001a */
[----:B------:R-:W-:-:S04]  /*16b0*/  @!P5 IMAD.MOV.U32 R33, RZ, RZ, R27 ;  /* 0x000000ffff21d224 */ /* 0x000fc800078e001b */
[----:B------:R-:W-:-:S04]  /*16c0*/  @!P5 IMAD.WIDE.U32 R32, R28, R21, R32 ;  /* 0x000000151c20d225 */ /* 0x000fc800078e0020 */
[----:B------:R-:W-:-:S04]  /*16d0*/  @!P4 IMAD.WIDE.U32 R46, R28, R20, R46 ;  /* 0x000000141c2ec225 */ /* 0x000fc800078e002e */
[----:B------:R-:W-:Y:S01]  /*16e0*/  @!P4 IMAD R15, R20, R5, R15 ;  /* 0x00000005140fc224 */ /* 0x000fe200078e020f */
[C---:B------:R-:W-:Y:S01]  /*16f0*/  @!P5 LEA R20, P0, R32.reuse, c[0x0][0x208], 0x2 ;  /* 0x000082002014da11 */ /* 0x040fe200078010ff */
[----:B------:R-:W-:Y:S02]  /*1700*/  @!P5 IMAD.IADD R0, R33, 0x1, R0 ;  /* 0x000000012100d824 */ /* 0x000fe400078e0200 */
[----:B------:R-:W-:Y:S01]  /*1710*/  @!P2 IMAD R9, R9, R28, RZ ;  /* 0x0000001c0909a224 */ /* 0x000fe200078e02ff */
[----:B------:R-:W-:Y:S01]  /*1720*/  @!P3 SHF.R.S32.HI R10, RZ, 0x1f, R19 ;  /* 0x0000001fff0ab819 */ /* 0x000fe20000011413 */
[----:B------:R-:W-:Y:S01]  /*1730*/  @!P3 IMAD.MOV.U32 R34, RZ, RZ, R26 ;  /* 0x000000ffff22b224 */ /* 0x000fe200078e001a */
[----:B------:R-:W-:Y:S01]  /*1740*/  @!P5 LEA.HI.X R21, R32, c[0x0][0x20c], R0, 0x2, P0 ;  /* 0x000083002015da11 */ /* 0x000fe200000f1400 */
[----:B------:R-:W-:Y:S01]  /*1750*/  @!P3 IMAD.MOV.U32 R35, RZ, RZ, R27 ;  /* 0x000000ffff23b224 */ /* 0x000fe200078e001b */
[----:B------:R-:W-:Y:S01]  /*1760*/  @!P4 LEA R32, P0, R46, c[0x0][0x208], 0x2 ;  /* 0x000082002e20ca11 */ /* 0x000fe200078010ff */
[----:B------:R-:W-:-:S02]  /*1770*/  @!P4 IMAD.IADD R15, R47, 0x1, R15 ;  /* 0x000000012f0fc824 */ /* 0x000fc400078e020f */
[----:B------:R-:W-:-:S04]  /*1780*/  @!P2 IMAD.WIDE.U32 R26, R28, R18, R26 ;  /* 0x000000121c1aa225 */ /* 0x000fc800078e001a */
[----:B------:R-:W-:Y:S01]  /*1790*/  @!P2 IMAD R9, R18, R5, R9 ;  /* 0x000000051209a224 */ /* 0x000fe200078e0209 */
[----:B------:R-:W-:Y:S01]  /*17a0*/  @!P4 LEA.HI.X R33, R46, c[0x0][0x20c], R15, 0x2, P0 ;  /* 0x000083002e21ca11 */ /* 0x000fe200000f140f */
[----:B------:R-:W-:Y:S01]  /*17b0*/  @!P3 IMAD R10, R10, R28, RZ ;  /* 0x0000001c0a0ab224 */ /* 0x000fe200078e02ff */
[----:B------:R-:W-:Y:S01]  /*17c0*/  @!P2 LEA R18, P0, R26, c[0x0][0x208], 0x2 ;  /* 0x000082001a12aa11 */ /* 0x000fe200078010ff */
[----:B------:R-:W-:Y:S02]  /*17d0*/  @!P2 IMAD.IADD R9, R27, 0x1, R9 ;  /* 0x000000011b09a824 */ /* 0x000fe400078e0209 */
[----:B------:R-:W-:-:S04]  /*17e0*/  @!P3 IMAD.WIDE.U32 R34, R28, R19, R34 ;  /* 0x000000131c22b225 */ /* 0x000fc800078e0022 */
[----:B------:R-:W-:Y:S01]  /*17f0*/  @!P3 IMAD R10, R19, R5, R10 ;  /* 0x00000005130ab224 */ /* 0x000fe200078e020a */
[----:B------:R-:W-:Y:S01]  /*1800*/  @!P2 LEA.HI.X R19, R26, c[0x0][0x20c], R9, 0x2, P0 ;  /* 0x000083001a13aa11 */ /* 0x000fe200000f1409 */
[----:B------:R-:W-:Y:S02]  /*1810*/  IMAD.MOV.U32 R0, RZ, RZ, -0x800000 ;  /* 0xff800000ff007424 */ /* 0x000fe400078e00ff */
[----:B------:R-:W-:Y:S02]  /*1820*/  IMAD.MOV.U32 R9, RZ, RZ, -0x800000 ;  /* 0xff800000ff097424 */ /* 0x000fe400078e00ff */
[----:B------:R-:W-:Y:S02]  /*1830*/  IMAD.MOV.U32 R15, RZ, RZ, -0x800000 ;  /* 0xff800000ff0f7424 */ /* 0x000fe400078e00ff */
[----:B------:R0:W4:Y:S01]  /*1840*/  @!P1 LDG.E R0, [R36.64] ;  /* 0x0000000824009981 */ /* 0x000122000c1e1900 */
[----:B------:R-:W-:-:S03]  /*1850*/  @!P3 IMAD.IADD R10, R35, 0x1, R10 ;  /* 0x00000001230ab824 */ /* 0x000fc600078e020a */
[----:B------:R1:W5:Y:S04]  /*1860*/  @!P5 LDG.E R9, [R20.64] ;  /* 0x000000081409d981 */ /* 0x000368000c1e1900 */
[----:B------:R-:W5:Y:S01]  /*1870*/  @!P6 LDG.E R15, [R42.64] ;  /* 0x000000082a0fe981 */ /* 0x000f62000c1e1900 */
[----:B0-----:R-:W-:Y:S01]  /*1880*/  @!P3 LEA R36, P1, R34, c[0x0][0x208], 0x2 ;  /* 0x000082002224ba11 */ /* 0x001fe200078210ff */
[----:B-1----:R-:W-:-:S03]  /*1890*/  IMAD.MOV.U32 R20, RZ, RZ, -0x800000 ;  /* 0xff800000ff147424 */ /* 0x002fc600078e00ff */
[----:B------:R-:W-:Y:S01]  /*18a0*/  @!P3 LEA.HI.X R37, R34, c[0x0][0x20c], R10, 0x2, P1 ;  /* 0x000083002225ba11 */ /* 0x000fe200008f140a */
[----:B------:R-:W-:Y:S02]  /*18b0*/  IMAD.MOV.U32 R10, RZ, RZ, -0x800000 ;  /* 0xff800000ff0a7424 */ /* 0x000fe400078e00ff */
[----:B------:R-:W-:Y:S01]  /*18c0*/  IMAD.MOV.U32 R21, RZ, RZ, -0x800000 ;  /* 0xff800000ff157424 */ /* 0x000fe200078e00ff */
[----:B------:R0:W5:Y:S04]  /*18d0*/  @!P2 LDG.E R20, [R18.64] ;  /* 0x000000081214a981 */ /* 0x000168000c1e1900 */
[----:B------:R1:W5:Y:S04]  /*18e0*/  @!P4 LDG.E R10, [R32.64] ;  /* 0x00000008200ac981 */ /* 0x000368000c1e1900 */
[----:B------:R-:W5:Y:S01]  /*18f0*/  @!P3 LDG.E R21, [R36.64] ;  /* 0x000000082415b981 */ /* 0x000f62000c1e1900 */
[----:B------:R-:W-:-:S04]  /*1900*/  IABS R26, c[0x0][0x1c0] ;  /* 0x00007000001a7a13 */ /* 0x000fc80000000000 */
[----:B-1----:R-:W1:Y:S08]  /*1910*/  I2F.U32.RP R32, R26 ;  /* 0x0000001a00207306 */ /* 0x002e700000209000 */
[----:B-1----:R-:W1:Y:S02]  /*1920*/  MUFU.RCP R32, R32 ;  /* 0x0000002000207308 */ /* 0x002e640000001000 */
[----:B-1----:R-:W-:-:S06]  /*1930*/  IADD3 R32, R32, 0xffffffe, RZ ;  /* 0x0ffffffe20207810 */ /* 0x002fcc0007ffe0ff */
[----:B------:R-:W1:Y:S01]  /*1940*/  F2I.FTZ.U32.TRUNC.NTZ R33, R32 ;  /* 0x0000002000217305 */ /* 0x000e62000021f000 */
[----:B0-----:R-:W-:Y:S01]  /*1950*/  IABS R19, R6 ;  /* 0x0000000600137213 */ /* 0x001fe20000000000 */
[----:B-1----:R-:W-:Y:S02]  /*1960*/  IMAD.MOV R18, RZ, RZ, -R33 ;  /* 0x000000ffff127224 */ /* 0x002fe400078e0a21 */
[----:B------:R-:W-:Y:S02]  /*1970*/  IMAD.MOV.U32 R32, RZ, RZ, RZ ;  /* 0x000000ffff207224 */ /* 0x000fe400078e00ff */
[----:B------:R-:W-:Y:S01]  /*1980*/  IMAD R27, R18, R26, RZ ;  /* 0x0000001a121b7224 */ /* 0x000fe200078e02ff */
[----:B------:R-:W-:-:S03]  /*1990*/  IABS R18, c[0x0][0x1c0] ;  /* 0x0000700000127a13 */ /* 0x000fc60000000000 */
[----:B------:R-:W-:-:S04]  /*19a0*/  IMAD.HI.U32 R27, R33, R27, R32 ;  /* 0x0000001b211b7227 */ /* 0x000fc800078e0020 */
[----:B------:R-:W-:Y:S02]  /*19b0*/  IMAD.MOV R18, RZ, RZ, -R18 ;  /* 0x000000ffff127224 */ /* 0x000fe400078e0a12 */
[----:B------:R-:W-:Y:S01]  /*19c0*/  IMAD.HI.U32 R27, R27, R19, RZ ;  /* 0x000000131b1b7227 */ /* 0x000fe200078e00ff */
[----:B------:R-:W-:-:S03]  /*19d0*/  ISETP.GT.AND P1, PT, R39, 0x37f, PT ;  /* 0x0000037f2700780c */ /* 0x000fc60003f24270 */
[----:B------:R-:W-:Y:S01]  /*19e0*/  IMAD R18, R27, R18, R19 ;  /* 0x000000121b127224 */ /* 0x000fe200078e0213 */
[C---:B------:R-:W-:Y:S02]  /*19f0*/  ISETP.GT.AND P2, PT, R39.reuse, 0x3ff, PT ;  /* 0x000003ff2700780c */ /* 0x040fe40003f44270 */
[C---:B------:R-:W-:Y:S02]  /*1a00*/  ISETP.GT.AND P0, PT, R39.reuse, 0x2ff, PT ;  /* 0x000002ff2700780c */ /* 0x040fe40003f04270 */
[----:B------:R-:W-:Y:S02]  /*1a10*/  ISETP.GT.U32.AND P4, PT, R26, R18, PT ;  /* 0x000000121a00720c */ /* 0x000fe40003f84070 */
[C---:B------:R-:W-:Y:S01]  /*1a20*/  ISETP.GT.AND P3, PT, R39.reuse, 0x27f, PT ;  /* 0x0000027f2700780c */ /* 0x040fe20003f64270 */
[----:B------:R-:W-:Y:S01]  /*1a30*/  IMAD R24, R24, 0x9, R25 ;  /* 0x0000000918187824 */ /* 0x000fe200078e0219 */
[----:B------:R-:W-:-:S09]  /*1a40*/  ISETP.GT.AND P6, PT, R39, 0x7f, PT ;  /* 0x0000007f2700780c */ /* 0x000fd20003fc4270 */
[----:B------:R-:W-:Y:S01]  /*1a50*/  @!P4 IMAD.IADD R18, R18, 0x1, -R26 ;  /* 0x000000011212c824 */ /* 0x000fe200078e0a1a */
[----:B------:R-:W-:Y:S02]  /*1a60*/  LOP3.LUT R6, R6, c[0x0][0x1c0], RZ, 0x3c, !PT ;  /* 0x0000700006067a12 */ /* 0x000fe400078e3cff */
[----:B------:R-:W-:Y:S01]  /*1a70*/  @!P4 IADD3 R27, R27, 0x1, RZ ;  /* 0x000000011b1bc810 */ /* 0x000fe20007ffe0ff */
[----:B--2---:R-:W-:Y:S01]  /*1a80*/  @!P1 STS [R24.X4+0x240], R22 ;  /* 0x0002401618009388 */ /* 0x004fe20000004800 */
[C---:B------:R-:W-:Y:S01]  /*1a90*/  ISETP.GT.AND P1, PT, R39.reuse, 0x17f, PT ;  /* 0x0000017f2700780c */ /* 0x040fe20003f24270 */
[----:B------:R-:W-:Y:S02]  /*1aa0*/  BSSY B0, `(.L_x_11) ;  /* 0x0000030000007945 */ /* 0x000fe40003800000 */
[----:B---3--:R-:W-:Y:S01]  /*1ab0*/  @!P2 STS [R24.X4], R23 ;  /* 0x000000171800a388 */ /* 0x008fe20000004800 */
[----:B------:R-:W-:-:S03]  /*1ac0*/  ISETP.GT.AND P2, PT, R39, 0x1ff, PT ;  /* 0x000001ff2700780c */ /* 0x000fc60003f44270 */
[----:B----4-:R0:W-:Y:S01]  /*1ad0*/  @!P0 STS [R24.X4+0x480], R0 ;  /* 0x0004800018008388 */ /* 0x0101e20000004800 */
[----:B------:R-:W-:-:S03]  /*1ae0*/  ISETP.GT.AND P0, PT, R39, 0xff, PT ;  /* 0x000000ff2700780c */ /* 0x000fc60003f04270 */
[----:B-----5:R1:W-:Y:S01]  /*1af0*/  @!P3 STS [R24.X4+0x6c0], R15 ;  /* 0x0006c00f1800b388 */ /* 0x0203e20000004800 */
[----:B------:R-:W-:-:S05]  /*1b00*/  ISETP.GE.U32.AND P3, PT, R18, R26, PT ;  /* 0x0000001a1200720c */ /* 0x000fca0003f66070 */
[----:B------:R1:W-:Y:S01]  /*1b10*/  @!P2 STS [R24.X4+0x900], R9 ;  /* 0x000900091800a388 */ /* 0x0003e20000004800 */
[----:B------:R-:W-:Y:S02]  /*1b20*/  ISETP.GE.AND P2, PT, R6, RZ, PT ;  /* 0x000000ff0600720c */ /* 0x000fe40003f46270 */
[----:B0-----:R-:W-:Y:S01]  /*1b30*/  LOP3.LUT R0, R31, R13, RZ, 0xfc, !PT ;  /* 0x0000000d1f007212 */ /* 0x001fe200078efcff */
[----:B------:R1:W-:Y:S04]  /*1b40*/  @!P6 STS [R24.X4+0xfc0], R20 ;  /* 0x000fc0141800e388 */ /* 0x0003e80000004800 */
[----:B------:R1:W-:Y:S01]  /*1b50*/  @!P1 STS [R24.X4+0xb40], R10 ;  /* 0x000b400a18009388 */ /* 0x0003e20000004800 */
[----:B------:R-:W-:-:S03]  /*1b60*/  ISETP.NE.U32.AND P1, PT, R0, RZ, PT ;  /* 0x000000ff0000720c */ /* 0x000fc60003f25070 */
[----:B------:R1:W-:Y:S01]  /*1b70*/  @!P0 STS [R24.X4+0xd80], R21 ;  /* 0x000d801518008388 */ /* 0x0003e20000004800 */
[----:B------:R-:W-:Y:S02]  /*1b80*/  ISETP.NE.AND P0, PT, RZ, c[0x0][0x1c0], PT ;  /* 0x00007000ff007a0c */ /* 0x000fe40003f05270 */
[----:B------:R-:W-:-:S05]  /*1b90*/  @P3 IADD3 R27, R27, 0x1, RZ ;  /* 0x000000011b1b3810 */ /* 0x000fca0007ffe0ff */
[----:B------:R-:W-:-:S04]  /*1ba0*/  IMAD.MOV.U32 R6, RZ, RZ, R27 ;  /* 0x000000ffff067224 */ /* 0x000fc800078e001b */
[----:B------:R-:W-:Y:S02]  /*1bb0*/  @!P2 IMAD.MOV R6, RZ, RZ, -R6 ;  /* 0x000000ffff06a224 */ /* 0x000fe400078e0a06 */
[----:B------:R-:W-:Y:S01]  /*1bc0*/  @!P0 LOP3.LUT R6, RZ, c[0x0][0x1c0], RZ, 0x33, !PT ;  /* 0x00007000ff068a12 */ /* 0x000fe200078e33ff */
[----:B------:R-:W-:Y:S05]  /*1bd0*/  @!P1 BRA `(.L_x_12) ;  /* 0x0000009000009947 */ /* 0x000fea0003800000 */
[----:B------:R-:W-:Y:S01]  /*1be0*/  IMAD.MOV.U32 R27, RZ, RZ, R30 ;  /* 0x000000ffff1b7224 */ /* 0x000fe200078e001e */
[----:B-1----:R-:W-:Y:S01]  /*1bf0*/  MOV R24, R14 ;  /* 0x0000000e00187202 */ /* 0x002fe20000000f00 */
[----:B------:R-:W-:Y:S01]  /*1c00*/  IMAD.MOV.U32 R18, RZ, RZ, R31 ;  /* 0x000000ffff127224 */ /* 0x000fe200078e001f */
[----:B------:R-:W-:Y:S02]  /*1c10*/  MOV R23, R13 ;  /* 0x0000000d00177202 */ /* 0x000fe40000000f00 */
[----:B------:R-:W-:Y:S02]  /*1c20*/  MOV R22, 0x1c40 ;  /* 0x00001c4000167802 */ /* 0x000fe40000000f00 */
[----:B------:R-:W-:Y:S05]  /*1c30*/  CALL.REL.NOINC `($__internal_0_$__cuda_sm20_div_s64) ;  /* 0x0000362000007944 */ /* 0x000fea0003c00000 */
[----:B------:R-:W-:Y:S02]  /*1c40*/  MOV R42, R0 ;  /* 0x00000000002a7202 */ /* 0x000fe40000000f00 */
[----:B------:R-:W-:Y:S01]  /*1c50*/  MOV R43, R21 ;  /* 0x00000015002b7202 */ /* 0x000fe20000000f00 */
[----:B------:R-:W-:Y:S05]  /*1c60*/  BRA `(.L_x_13) ;  /* 0x0000013000007947 */ /* 0x000fea0003800000 */
.L_x_12:
        /* <DEDUP_REMOVED lines=19> */
.L_x_13:
[----:B------:R-:W-:Y:S05]  /*1da0*/  BSYNC B0 ;  /* 0x0000000000007941 */ /* 0x000fea0003800000 */
.L_x_11:
[----:B------:R-:W-:Y:S01]  /*1db0*/  BAR.SYNC.DEFER_BLOCKING 0x0 ;  /* 0x0000000000007b1d */ /* 0x000fe20000010000 */
[----:B------:R-:W-:Y:S01]  /*1dc0*/  LEA.HI R8, R8, R39, RZ, 0x4 ;  /* 0x0000002708087211 */ /* 0x000fe200078f20ff */
[----:B------:R-:W-:Y:S01]  /*1dd0*/  IMAD.MOV.U32 R37, RZ, RZ, -0x800000 ;  /* 0xff800000ff257424 */ /* 0x000fe200078e00ff */
[----:B------:R-:W-:Y:S01]  /*1de0*/  MOV R35, 0xff800000 ;  /* 0xff80000000237802 */ /* 0x000fe20000000f00 */
[----:B------:R-:W-:Y:S01]  /*1df0*/  IMAD.MOV.U32 R38, RZ, RZ, -0x800000 ;  /* 0xff800000ff267424 */ /* 0x000fe200078e00ff */
[----:B------:R-:W-:Y:S01]  /*1e00*/  LOP3.LUT R0, R8, 0xfffffff0, RZ, 0xc0, !PT ;  /* 0xfffffff008007812 */ /* 0x000fe200078ec0ff */
[----:B------:R-:W-:Y:S01]  /*1e10*/  IMAD.MOV.U32 R36, RZ, RZ, -0x800000 ;  /* 0xff800000ff247424 */ /* 0x000fe200078e00ff */
[----:B-1----:R-:W-:Y:S01]  /*1e20*/  SHF.R.S32.HI R15, RZ, 0x4, R8 ;  /* 0x00000004ff0f7819 */ /* 0x002fe20000011408 */
[----:B------:R-:W-:Y:S01]  /*1e30*/  IMAD.MOV.U32 R33, RZ, RZ, -0x800000 ;  /* 0xff800000ff217424 */ /* 0x000fe200078e00ff */
[----:B------:R-:W-:Y:S01]  /*1e40*/  MOV R31, 0xff800000 ;  /* 0xff800000001f7802 */ /* 0x000fe20000000f00 */
[----:B------:R-:W-:Y:S01]  /*1e50*/  IMAD.IADD R39, R39, 0x1, -R0 ;  /* 0x0000000127277824 */ /* 0x000fe200078e0a00 */
[----:B------:R-:W-:Y:S01]  /*1e60*/  ULDC.U8 UR4, c[0x0][0x329] ;  /* 0x0000ca4000047ab9 */ /* 0x000fe20000000000 */
[----:B------:R-:W-:Y:S01]  /*1e70*/  IMAD.MOV.U32 R34, RZ, RZ, -0x800000 ;  /* 0xff800000ff227424 */ /* 0x000fe200078e00ff */
[----:B------:R-:W-:Y:S01]  /*1e80*/  BSSY B1, `(.L_x_14) ;  /* 0x0000261000017945 */ /* 0x000fe20003800000 */
[----:B------:R-:W-:-:S02]  /*1e90*/  IMAD R25, R39, 0x9, R15 ;  /* 0x0000000927197824 */ /* 0x000fc400078e020f */
[----:B------:R-:W-:Y:S02]  /*1ea0*/  IMAD.MOV.U32 R32, RZ, RZ, -0x800000 ;  /* 0xff800000ff207424 */ /* 0x000fe400078e00ff */
[----:B------:R-:W-:Y:S02]  /*1eb0*/  IMAD.MOV.U32 R46, RZ, RZ, RZ ;  /* 0x000000ffff2e7224 */ /* 0x000fe400078e00ff */
[----:B------:R-:W-:Y:S01]  /*1ec0*/  IMAD.MOV.U32 R30, RZ, RZ, 0x7f800000 ;  /* 0x7f800000ff1e7424 */ /* 0x000fe200078e00ff */
[----:B------:R-:W-:Y:S04]  /*1ed0*/  @!P6 LDS R37, [R25.X4] ;  /* 0x000000001925e984 */ /* 0x000fe80000004800 */
[----:B------:R-:W0:Y:S04]  /*1ee0*/  @!P6 LDS R38, [R25.X4+0x240] ;  /* 0x000240001926e984 */ /* 0x000e280000004800 */
[----:B------:R-:W1:Y:S04]  /*1ef0*/  @!P6 LDS R35, [R25.X4+0x480] ;  /* 0x000480001923e984 */ /* 0x000e680000004800 */
[----:B------:R-:W2:Y:S04]  /*1f00*/  @!P6 LDS R36, [R25.X4+0x6c0] ;  /* 0x0006c0001924e984 */ /* 0x000ea80000004800 */
[----:B------:R-:W3:Y:S04]  /*1f10*/  @!P6 LDS R33, [R25.X4+0x900] ;  /* 0x000900001921e984 */ /* 0x000ee80000004800 */
[----:B------:R-:W4:Y:S04]  /*1f20*/  @!P6 LDS R34, [R25.X4+0xb40] ;  /* 0x000b40001922e984 */ /* 0x000f280000004800 */
[----:B------:R-:W5:Y:S04]  /*1f30*/  @!P6 LDS R31, [R25.X4+0xd80] ;  /* 0x000d8000191fe984 */ /* 0x000f680000004800 */
[----:B------:R-:W5:Y:S01]  /*1f40*/  @!P6 LDS R32, [R25.X4+0xfc0] ;  /* 0x000fc0001920e984 */ /* 0x000f620000004800 */
[----:B0-----:R-:W-:-:S04]  /*1f50*/  FMNMX.FTZ R0, R37, R38, !PT ;  /* 0x0000002625007209 */ /* 0x001fc80007810000 */
[----:B-1----:R-:W-:-:S04]  /*1f60*/  FMNMX.FTZ R0, R0, R35, !PT ;  /* 0x0000002300007209 */ /* 0x002fc80007810000 */
[----:B--2---:R-:W-:-:S04]  /*1f70*/  FMNMX.FTZ R0, R0, R36, !PT ;  /* 0x0000002400007209 */ /* 0x004fc80007810000 */
[----:B---3--:R-:W-:-:S04]  /*1f80*/  FMNMX.FTZ R0, R0, R33, !PT ;  /* 0x0000002100007209 */ /* 0x008fc80007810000 */
[----:B----4-:R-:W-:-:S04]  /*1f90*/  FMNMX.FTZ R0, R0, R34, !PT ;  /* 0x0000002200007209 */ /* 0x010fc80007810000 */
[----:B-----5:R-:W-:-:S04]  /*1fa0*/  FMNMX.FTZ R0, R0, R31, !PT ;  /* 0x0000001f00007209 */ /* 0x020fc80007810000 */
[----:B------:R-:W-:-:S05]  /*1fb0*/  FMNMX.FTZ R0, R0, R32, !PT ;  /* 0x0000002000007209 */ /* 0x000fca0007810000 */
[----:B------:R-:W0:Y:S02]  /*1fc0*/  SHFL.BFLY PT, R8, R0, 0x8, 0x1f ;  /* 0x0d001f0000087f89 */ /* 0x000e2400000e0000 */
[----:B0-----:R-:W-:-:S05]  /*1fd0*/  FMNMX.FTZ R8, R0, R8, !PT ;  /* 0x0000000800087209 */ /* 0x001fca0007810000 */
[----:B------:R-:W0:Y:S02]  /*1fe0*/  SHFL.BFLY PT, R0, R8, 0x4, 0x1f ;  /* 0x0c801f0008007f89 */ /* 0x000e2400000e0000 */
[----:B0-----:R-:W-:-:S05]  /*1ff0*/  FMNMX.FTZ R0, R8, R0, !PT ;  /* 0x0000000008007209 */ /* 0x001fca0007810000 */
[----:B------:R-:W0:Y:S02]  /*2000*/  SHFL.BFLY PT, R8, R0, 0x2, 0x1f ;  /* 0x0c401f0000087f89 */ /* 0x000e2400000e0000 */
[----:B0-----:R-:W-:-:S05]  /*2010*/  FMNMX.FTZ R8, R0, R8, !PT ;  /* 0x0000000800087209 */ /* 0x001fca0007810000 */
[----:B------:R-:W0:Y:S02]  /*2020*/  SHFL.BFLY PT, R0, R8, 0x1, 0x1f ;  /* 0x0c201f0008007f89 */ /* 0x000e2400000e0000 */
[----:B0-----:R-:W-:-:S04]  /*2030*/  FMNMX.FTZ R0, R8, R0, !PT ;  /* 0x0000000008007209 */ /* 0x001fc80007810000 */
[----:B------:R-:W-:-:S04]  /*2040*/  FSETP.NEU.FTZ.AND P0, PT, R0, -INF , PT ;  /* 0xff8000000000780b */ /* 0x000fc80003f1d000 */
[----:B------:R-:W-:-:S05]  /*2050*/  FSEL R0, R0, RZ, P0 ;  /* 0x000000ff00007208 */ /* 0x000fca0000000000 */
[C---:B------:R-:W-:Y:S02]  /*2060*/  FADD.FTZ R8, -R0.reuse, R37 ;  /* 0x0000002500087221 */ /* 0x040fe40000010100 */
[----:B------:R-:W-:Y:S02]  /*2070*/  FADD.FTZ R21, -R0, R38 ;  /* 0x0000002600157221 */ /* 0x000fe40000010100 */
[----:B------:R-:W-:Y:S02]  /*2080*/  FMUL.FTZ R8, R8, 1.4426950216293334961 ;  /* 0x3fb8aa3b08087820 */ /* 0x000fe40000410000 */
[----:B------:R-:W-:Y:S02]  /*2090*/  FMUL.FTZ R21, R21, 1.4426950216293334961 ;  /* 0x3fb8aa3b15157820 */ /* 0x000fe40000410000 */
[C---:B------:R-:W-:Y:S02]  /*20a0*/  FADD.FTZ R20, -R0.reuse, R35 ;  /* 0x0000002300147221 */ /* 0x040fe40000010100 */
[----:B------:R-:W-:Y:S01]  /*20b0*/  MUFU.EX2 R8, R8 ;  /* 0x0000000800087308 */ /* 0x000fe20000000800 */
[----:B------:R-:W-:-:S02]  /*20c0*/  FADD.FTZ R19, -R0, R36 ;  /* 0x0000002400137221 */ /* 0x000fc40000010100 */
[----:B------:R-:W-:Y:S02]  /*20d0*/  FMUL.FTZ R20, R20, 1.4426950216293334961 ;  /* 0x3fb8aa3b14147820 */ /* 0x000fe40000410000 */
[----:B------:R-:W-:Y:S02]  /*20e0*/  FMUL.FTZ R19, R19, 1.4426950216293334961 ;  /* 0x3fb8aa3b13137820 */ /* 0x000fe40000410000 */
[C---:B------:R-:W-:Y:S01]  /*20f0*/  FADD.FTZ R18, -R0.reuse, R33 ;  /* 0x0000002100127221 */ /* 0x040fe20000010100 */
[----:B------:R-:W0:Y:S01]  /*2100*/  MUFU.EX2 R21, R21 ;  /* 0x0000001500157308 */ /* 0x000e220000000800 */
[----:B------:R-:W-:Y:S02]  /*2110*/  FADD.FTZ R10, -R0, R34 ;  /* 0x00000022000a7221 */ /* 0x000fe40000010100 */
[----:B------:R-:W-:Y:S02]  /*2120*/  FMUL.FTZ R18, R18, 1.4426950216293334961 ;  /* 0x3fb8aa3b12127820 */ /* 0x000fe40000410000 */
[----:B------:R-:W-:-:S02]  /*2130*/  FMUL.FTZ R10, R10, 1.4426950216293334961 ;  /* 0x3fb8aa3b0a0a7820 */ /* 0x000fc40000410000 */
[----:B------:R-:W-:Y:S01]  /*2140*/  FADD.FTZ R9, -R0, R31 ;  /* 0x0000001f00097221 */ /* 0x000fe20000010100 */
[----:B------:R-:W1:Y:S03]  /*2150*/  MUFU.EX2 R20, R20 ;  /* 0x0000001400147308 */ /* 0x000e660000000800 */
[----:B------:R-:W-:-:S05]  /*2160*/  FMUL.FTZ R9, R9, 1.4426950216293334961 ;  /* 0x3fb8aa3b09097820 */ /* 0x000fca0000410000 */
[----:B------:R-:W2:Y:S01]  /*2170*/  MUFU.EX2 R19, R19 ;  /* 0x0000001300137308 */ /* 0x000ea20000000800 */
[----:B0-----:R-:W-:Y:S02]  /*2180*/  FADD.FTZ R21, R8, R21 ;  /* 0x0000001508157221 */ /* 0x001fe40000010000 */
[----:B------:R-:W-:-:S04]  /*2190*/  FADD.FTZ R8, -R0, R32 ;  /* 0x0000002000087221 */ /* 0x000fc80000010100 */
[----:B------:R-:W-:Y:S01]  /*21a0*/  FMUL.FTZ R8, R8, 1.4426950216293334961 ;  /* 0x3fb8aa3b08087820 */ /* 0x000fe20000410000 */
[----:B------:R-:W0:Y:S01]  /*21b0*/  MUFU.EX2 R18, R18 ;  /* 0x0000001200127308 */ /* 0x000e220000000800 */
[----:B-1----:R-:W-:-:S07]  /*21c0*/  FADD.FTZ R20, R21, R20 ;  /* 0x0000001415147221 */ /* 0x002fce0000010000 */
[----:B------:R-:W1:Y:S01]  /*21d0*/  MUFU.EX2 R10, R10 ;  /* 0x0000000a000a7308 */ /* 0x000e620000000800 */
[----:B--2---:R-:W-:-:S07]  /*21e0*/  FADD.FTZ R19, R20, R19 ;  /* 0x0000001314137221 */ /* 0x004fce0000010000 */
[----:B------:R-:W2:Y:S01]  /*21f0*/  MUFU.EX2 R9, R9 ;  /* 0x0000000900097308 */ /* 0x000ea20000000800 */
[----:B0-----:R-:W-:-:S07]  /*2200*/  FADD.FTZ R18, R19, R18 ;  /* 0x0000001213127221 */ /* 0x001fce0000010000 */
[----:B------:R-:W0:Y:S01]  /*2210*/  MUFU.EX2 R8, R8 ;  /* 0x0000000800087308 */ /* 0x000e220000000800 */
[----:B-1----:R-:W-:Y:S01]  /*2220*/  FADD.FTZ R18, R18, R10 ;  /* 0x0000000a12127221 */ /* 0x002fe20000010000 */
[----:B------:R-:W-:-:S05]  /*2230*/  IABS R10, R3 ;  /* 0x00000003000a7213 */ /* 0x000fca0000000000 */
[----:B------:R-:W-:Y:S01]  /*2240*/  IMAD.IADD R20, R7, 0x1, R10 ;  /* 0x0000000107147824 */ /* 0x000fe200078e020a */
[----:B------:R-:W1:Y:S01]  /*2250*/  I2F.RP R19, R10 ;  /* 0x0000000a00137306 */ /* 0x000e620000209400 */
[----:B--2---:R-:W-:-:S04]  /*2260*/  FADD.FTZ R9, R18, R9 ;  /* 0x0000000912097221 */ /* 0x004fc80000010000 */
[----:B0-----:R-:W-:Y:S01]  /*2270*/  FADD.FTZ R18, R9, R8 ;  /* 0x0000000809127221 */ /* 0x001fe20000010000 */
[----:B------:R-:W-:-:S04]  /*2280*/  IABS R9, c[0x0][0x1c0] ;  /* 0x0000700000097a13 */ /* 0x000fc80000000000 */
[----:B------:R-:W0:Y:S01]  /*2290*/  SHFL.BFLY PT, R8, R18, 0x8, 0x1f ;  /* 0x0d001f0012087f89 */ /* 0x000e2200000e0000 */
[----:B------:R-:W2:Y:S08]  /*22a0*/  I2F.U32.RP R26, R9 ;  /* 0x00000009001a7306 */ /* 0x000eb00000209000 */
[----:B-1----:R-:W1:Y:S08]  /*22b0*/  MUFU.RCP R19, R19 ;  /* 0x0000001300137308 */ /* 0x002e700000001000 */
[----:B--2---:R-:W2:Y:S01]  /*22c0*/  MUFU.RCP R26, R26 ;  /* 0x0000001a001a7308 */ /* 0x004ea20000001000 */
[----:B0-----:R-:W-:Y:S01]  /*22d0*/  FADD.FTZ R8, R18, R8 ;  /* 0x0000000812087221 */ /* 0x001fe20000010000 */
[----:B-1----:R-:W-:-:S04]  /*22e0*/  IADD3 R19, R19, 0xffffffe, RZ ;  /* 0x0ffffffe13137810 */ /* 0x002fc80007ffe0ff */
[----:B------:R-:W0:Y:S02]  /*22f0*/  SHFL.BFLY PT, R18, R8, 0x4, 0x1f ;  /* 0x0c801f0008127f89 */ /* 0x000e2400000e0000 */
[----:B------:R-:W1:Y:S01]  /*2300*/  F2I.FTZ.U32.TRUNC.NTZ R47, R19 ;  /* 0x00000013002f7305 */ /* 0x000e62000021f000 */
[----:B--2---:R-:W-:-:S07]  /*2310*/  IADD3 R26, R26, 0xffffffe, RZ ;  /* 0x0ffffffe1a1a7810 */ /* 0x004fce0007ffe0ff */
[----:B------:R-:W2:Y:S01]  /*2320*/  F2I.FTZ.U32.TRUNC.NTZ R27, R26 ;  /* 0x0000001a001b7305 */ /* 0x000ea2000021f000 */
[----:B-1----:R-:W-:Y:S01]  /*2330*/  IMAD.MOV R21, RZ, RZ, -R47 ;  /* 0x000000ffff157224 */ /* 0x002fe200078e0a2f */
[----:B------:R-:W-:-:S03]  /*2340*/  IABS R19, R20 ;  /* 0x0000001400137213 */ /* 0x000fc60000000000 */
[----:B------:R-:W-:Y:S01]  /*2350*/  IMAD R21, R21, R10, RZ ;  /* 0x0000000a15157224 */ /* 0x000fe200078e02ff */
[----:B------:R-:W-:Y:S01]  /*2360*/  MOV R23, R19 ;  /* 0x0000001300177202 */ /* 0x000fe20000000f00 */
[----:B0-----:R-:W-:Y:S01]  /*2370*/  FADD.FTZ R18, R8, R18 ;  /* 0x0000001208127221 */ /* 0x001fe20000010000 */
[----:B--2---:R-:W-:Y:S01]  /*2380*/  IADD3 R7, RZ, -R27, RZ ;  /* 0x8000001bff077210 */ /* 0x004fe20007ffe0ff */
[----:B------:R-:W-:Y:S01]  /*2390*/  IMAD.HI.U32 R21, R47, R21, R46 ;  /* 0x000000152f157227 */ /* 0x000fe200078e002e */
[----:B------:R-:W-:Y:S02]  /*23a0*/  IABS R8, R3 ;  /* 0x0000000300087213 */ /* 0x000fe40000000000 */
[----:B------:R-:W0:Y:S01]  /*23b0*/  SHFL.BFLY PT, R22, R18, 0x2, 0x1f ;  /* 0x0c401f0012167f89 */ /* 0x000e2200000e0000 */
[----:B------:R-:W-:Y:S01]  /*23c0*/  IMAD R7, R7, R9, RZ ;  /* 0x0000000907077224 */ /* 0x000fe200078e02ff */
[----:B------:R-:W-:Y:S01]  /*23d0*/  IABS R19, c[0x0][0x1c0] ;  /* 0x0000700000137a13 */ /* 0x000fe20000000000 */
[----:B------:R-:W-:-:S02]  /*23e0*/  IMAD.MOV.U32 R26, RZ, RZ, RZ ;  /* 0x000000ffff1a7224 */ /* 0x000fc400078e00ff */
[----:B------:R-:W-:Y:S02]  /*23f0*/  IMAD.MOV R8, RZ, RZ, -R8 ;  /* 0x000000ffff087224 */ /* 0x000fe400078e0a08 */
[----:B------:R-:W-:-:S04]  /*2400*/  IMAD.HI.U32 R21, R21, R23, RZ ;  /* 0x0000001715157227 */ /* 0x000fc800078e00ff */
[----:B------:R-:W-:-:S04]  /*2410*/  IMAD.HI.U32 R7, R27, R7, R26 ;  /* 0x000000071b077227 */ /* 0x000fc800078e001a */
[----:B------:R-:W-:Y:S02]  /*2420*/  IMAD R8, R21, R8, R23 ;  /* 0x0000000815087224 */ /* 0x000fe400078e0217 */
[----:B------:R-:W-:Y:S02]  /*2430*/  IMAD.MOV R19, RZ, RZ, -R19 ;  /* 0x000000ffff137224 */ /* 0x000fe400078e0a13 */
[----:B------:R-:W-:Y:S01]  /*2440*/  IMAD.HI.U32 R7, R7, R23, RZ ;  /* 0x0000001707077227 */ /* 0x000fe200078e00ff */
[----:B------:R-:W-:-:S03]  /*2450*/  ISETP.GT.U32.AND P0, PT, R10, R8, PT ;  /* 0x000000080a00720c */ /* 0x000fc60003f04070 */
[----:B------:R-:W-:Y:S02]  /*2460*/  IMAD R19, R7, R19, R23 ;  /* 0x0000001307137224 */ /* 0x000fe400078e0217 */
[----:B0-----:R-:W-:-:S03]  /*2470*/  FADD.FTZ R22, R18, R22 ;  /* 0x0000001612167221 */ /* 0x001fc60000010000 */
[----:B------:R-:W-:Y:S02]  /*2480*/  ISETP.GT.U32.AND P5, PT, R9, R19, PT ;  /* 0x000000130900720c */ /* 0x000fe40003fa4070 */
[----:B------:R-:W0:Y:S03]  /*2490*/  SHFL.BFLY PT, R18, R22, 0x1, 0x1f ;  /* 0x0c201f0016127f89 */ /* 0x000e2600000e0000 */
[-C--:B------:R-:W-:Y:S02]  /*24a0*/  @!P0 IADD3 R8, R8, -R10.reuse, RZ ;  /* 0x8000000a08088210 */ /* 0x080fe40007ffe0ff */
[----:B------:R-:W-:Y:S02]  /*24b0*/  @!P0 IADD3 R21, R21, 0x1, RZ ;  /* 0x0000000115158810 */ /* 0x000fe40007ffe0ff */
[-C--:B------:R-:W-:Y:S02]  /*24c0*/  ISETP.GE.U32.AND P4, PT, R8, R10.reuse, PT ;  /* 0x0000000a0800720c */ /* 0x080fe40003f86070 */
[----:B------:R-:W-:-:S02]  /*24d0*/  LOP3.LUT R8, R20, R10, RZ, 0x3c, !PT ;  /* 0x0000000a14087212 */ /* 0x000fc400078e3cff */
[----:B------:R-:W-:Y:S01]  /*24e0*/  @!P5 IMAD.IADD R19, R19, 0x1, -R9 ;  /* 0x000000011313d824 */ /* 0x000fe200078e0a09 */
[----:B------:R-:W-:Y:S02]  /*24f0*/  LOP3.LUT R20, R20, c[0x0][0x1c0], RZ, 0x3c, !PT ;  /* 0x0000700014147a12 */ /* 0x000fe400078e3cff */
[----:B------:R-:W-:Y:S02]  /*2500*/  ISETP.GE.AND P3, PT, R8, RZ, PT ;  /* 0x000000ff0800720c */ /* 0x000fe40003f66270 */
[----:B------:R-:W-:Y:S01]  /*2510*/  ISETP.GE.U32.AND P1, PT, R19, R9, PT ;  /* 0x000000091300720c */ /* 0x000fe20003f26070 */
[----:B------:R-:W1:Y:S01]  /*2520*/  S2R R8, SR_TID.X ;  /* 0x0000000000087919 */ /* 0x000e620000002100 */
[----:B------:R-:W-:Y:S02]  /*2530*/  ISETP.GT.AND P0, PT, R3, RZ, PT ;  /* 0x000000ff0300720c */ /* 0x000fe40003f04270 */
[----:B------:R-:W-:Y:S02]  /*2540*/  @!P5 IADD3 R7, R7, 0x1, RZ ;  /* 0x000000010707d810 */ /* 0x000fe40007ffe0ff */
[----:B------:R-:W-:Y:S01]  /*2550*/  ISETP.GE.AND P2, PT, R20, RZ, PT ;  /* 0x000000ff1400720c */ /* 0x000fe20003f46270 */
[----:B0-----:R-:W-:Y:S01]  /*2560*/  FADD.FTZ R18, R22, R18 ;  /* 0x0000001216127221 */ /* 0x001fe20000010000 */
[----:B------:R-:W-:-:S02]  /*2570*/  @P4 IADD3 R21, R21, 0x1, RZ ;  /* 0x0000000115154810 */ /* 0x000fc40007ffe0ff */
[----:B------:R-:W-:-:S03]  /*2580*/  ISETP.GT.AND P4, PT, R4, RZ, PT ;  /* 0x000000ff0400720c */ /* 0x000fc60003f84270 */
[----:B------:R-:W-:Y:S01]  /*2590*/  @P1 IADD3 R7, R7, 0x1, RZ ;  /* 0x0000000107071810 */ /* 0x000fe20007ffe0ff */
[----:B------:R-:W-:Y:S01]  /*25a0*/  @!P3 IMAD.MOV R21, RZ, RZ, -R21 ;  /* 0x000000ffff15b224 */ /* 0x000fe200078e0a15 */
[----:B------:R-:W-:Y:S02]  /*25b0*/  SHF.R.S32.HI R22, RZ, 0x1f, R3 ;  /* 0x0000001fff167819 */ /* 0x000fe40000011403 */
[----:B------:R-:W-:Y:S02]  /*25c0*/  FSETP.NE.FTZ.AND P1, PT, R18, RZ, PT ;  /* 0x000000ff1200720b */ /* 0x000fe40003f35000 */
[C---:B------:R-:W-:Y:S02]  /*25d0*/  ISETP.NE.AND P5, PT, R3.reuse, RZ, PT ;  /* 0x000000ff0300720c */ /* 0x040fe40003fa5270 */
[----:B------:R-:W-:Y:S01]  /*25e0*/  LEA.HI.SX32 R9, R3, 0x1, 0x1 ;  /* 0x0000000103097811 */ /* 0x000fe200078f0aff */
[----:B------:R-:W-:Y:S01]  /*25f0*/  @!P0 IMAD.MOV R9, RZ, RZ, R22 ;  /* 0x000000ffff098224 */ /* 0x000fe200078e0216 */
[----:B------:R-:W-:-:S02]  /*2600*/  ISETP.NE.AND P0, PT, RZ, c[0x0][0x1c0], PT ;  /* 0x00007000ff007a0c */ /* 0x000fc40003f05270 */
[----:B------:R-:W-:Y:S02]  /*2610*/  SHF.R.S32.HI R19, RZ, 0x1f, R4 ;  /* 0x0000001fff137819 */ /* 0x000fe40000011404 */
[----:B------:R-:W-:Y:S02]  /*2620*/  @!P2 IADD3 R7, -R7, RZ, RZ ;  /* 0x000000ff0707a210 */ /* 0x000fe40007ffe1ff */
[----:B-1----:R-:W-:Y:S01]  /*2630*/  LOP3.LUT P2, RZ, R8, 0xf, RZ, 0xc0, !PT ;  /* 0x0000000f08ff7812 */ /* 0x002fe2000784c0ff */
[----:B------:R-:W0:Y:S01]  /*2640*/  @P1 MUFU.LG2 R18, R18 ;  /* 0x0000001200121308 */ /* 0x000e220000000c00 */
[----:B------:R-:W-:Y:S02]  /*2650*/  LEA.HI.SX32 R20, R4, 0x1, 0x1 ;  /* 0x0000000104147811 */ /* 0x000fe400078f0aff */
[----:B------:R-:W-:Y:S01]  /*2660*/  @!P4 IADD3 R20, R19, RZ, RZ ;  /* 0x000000ff1314c210 */ /* 0x000fe20007ffe0ff */
[----:B------:R-:W-:Y:S01]  /*2670*/  IMAD.MOV.U32 R19, RZ, RZ, c[0x0][0x214] ;  /* 0x00008500ff137624 */ /* 0x000fe200078e00ff */
[----:B------:R-:W-:-:S02]  /*2680*/  ISETP.GT.OR P2, PT, R8, 0x7f, P2 ;  /* 0x0000007f0800780c */ /* 0x000fc40001744670 */
[----:B------:R-:W-:Y:S02]  /*2690*/  ISETP.NE.AND P3, PT, RZ, UR4, PT ;  /* 0x00000004ff007c0c */ /* 0x000fe4000bf65270 */
[----:B------:R-:W-:Y:S02]  /*26a0*/  @!P5 LOP3.LUT R21, RZ, R10, RZ, 0x33, !PT ;  /* 0x0000000aff15d212 */ /* 0x000fe400078e33ff */
[----:B------:R-:W-:Y:S02]  /*26b0*/  SEL R10, R19, 0x1, !P3 ;  /* 0x00000001130a7807 */ /* 0x000fe40005800000 */
[----:B------:R-:W-:Y:S02]  /*26c0*/  @!P0 LOP3.LUT R7, RZ, c[0x0][0x1c0], RZ, 0x33, !PT ;  /* 0x00007000ff078a12 */ /* 0x000fe400078e33ff */
[----:B------:R-:W-:Y:S01]  /*26d0*/  ISETP.LT.U32.AND P0, PT, R44, R21, PT ;  /* 0x000000152c00720c */ /* 0x000fe20003f01070 */
[-C--:B------:R-:W-:Y:S01]  /*26e0*/  IMAD R6, R6, R10.reuse, RZ ;  /* 0x0000000a06067224 */ /* 0x080fe200078e02ff */
[----:B------:R-:W-:Y:S01]  /*26f0*/  SHF.R.S32.HI R19, RZ, 0x1f, R21 ;  /* 0x0000001fff137819 */ /* 0x000fe20000011415 */
[----:B------:R-:W-:-:S02]  /*2700*/  IMAD R8, R7, R10, RZ ;  /* 0x0000000a07087224 */ /* 0x000fc400078e02ff */
[----:B------:R-:W-:Y:S01]  /*2710*/  IMAD R7, R6, R20, RZ ;  /* 0x0000001406077224 */ /* 0x000fe200078e02ff */
[----:B------:R-:W-:Y:S01]  /*2720*/  ISETP.LT.AND.EX P0, PT, R45, R19, PT, P0 ;  /* 0x000000132d00720c */ /* 0x000fe20003f01300 */
[----:B------:R-:W-:Y:S02]  /*2730*/  IMAD R8, R9, R8, RZ ;  /* 0x0000000809087224 */ /* 0x000fe400078e02ff */
[----:B0-----:R-:W-:Y:S01]  /*2740*/  @P1 FFMA.FTZ R30, R18, 0.69314718246459960938, R0 ;  /* 0x3f317218121e1823 */ /* 0x001fe20000010000 */
[----:B------:R-:W-:Y:S02]  /*2750*/  SEL R10, R44, R21, P0 ;  /* 0x000000152c0a7207 */ /* 0x000fe40000000000 */
[----:B------:R-:W-:Y:S01]  /*2760*/  SEL R9, R45, R19, P0 ;  /* 0x000000132d097207 */ /* 0x000fe20000000000 */
[----:B------:R-:W-:Y:S05]  /*2770*/  @P2 BRA `(.L_x_15) ;  /* 0x00001d1000002947 */ /* 0x000fea0003800000 */
[----:B------:R-:W-:Y:S01]  /*2780*/  ULDC.U8 UR4, c[0x0][0x328] ;  /* 0x0000ca0000047ab9 */ /* 0x000fe20000000000 */
[----:B------:R-:W-:Y:S02]  /*2790*/  IADD3 R44, P0, R15, UR7, RZ ;  /* 0x000000070f2c7c10 */ /* 0x000fe4000ff1e0ff */
[----:B------:R-:W-:-:S02]  /*27a0*/  ISETP.NE.AND P1, PT, RZ, UR4, PT ;  /* 0x00000004ff007c0c */ /* 0x000fc4000bf25270 */
[----:B------:R-:W-:-:S11]  /*27b0*/  LEA.HI.X.SX32 R45, R15, UR6, 0x1, P0 ;  /* 0x000000060f2d7c11 */ /* 0x000fd600080f0eff */
[----:B------:R-:W-:Y:S05]  /*27c0*/  @!P1 BRA `(.L_x_16) ;  /* 0x00001c9000009947 */ /* 0x000fea0003800000 */
[----:B------:R-:W-:Y:S01]  /*27d0*/  ISETP.GE.U32.AND P1, PT, R44, R28, PT ;  /* 0x0000001c2c00720c */ /* 0x000fe20003f26070 */
[----:B------:R-:W-:-:S03]  /*27e0*/  IMAD.MOV.U32 R6, RZ, RZ, c[0x0][0x1c0] ;  /* 0x00007000ff067624 */ /* 0x000fc600078e00ff */
[----:B------:R-:W-:Y:S02]  /*27f0*/  ISETP.GE.AND.EX P1, PT, R45, R5, PT, P1 ;  /* 0x000000052d00720c */ /* 0x000fe40003f26310 */
[----:B------:R-:W-:Y:S02]  /*2800*/  ISETP.LT.U32.AND P0, PT, R6, 0x1, PT ;  /* 0x000000010600780c */ /* 0x000fe40003f01070 */
[----:B------:R-:W-:-:S04]  /*2810*/  SHF.R.S32.HI R0, RZ, 0x1f, R6 ;  /* 0x0000001fff007819 */ /* 0x000fc80000011406 */
[----:B------:R-:W-:-:S04]  /*2820*/  ISETP.LT.AND.EX P0, PT, R0, RZ, PT, P0 ;  /* 0x000000ff0000720c */ /* 0x000fc80003f01300 */
[----:B------:R-:W-:Y:S02]  /*2830*/  SEL R6, R6, 0x1, P0 ;  /* 0x0000000106067807 */ /* 0x000fe40000000000 */
[----:B------:R-:W-:Y:S01]  /*2840*/  SEL R5, R0, RZ, P0 ;  /* 0x000000ff00057207 */ /* 0x000fe20000000000 */
[----:B------:R-:W-:Y:S05]  /*2850*/  @P1 BRA `(.L_x_15) ;  /* 0x00001c3000001947 */ /* 0x000fea0003800000 */
[----:B------:R-:W-:Y:S01]  /*2860*/  IADD3 R0, P1, R6, 0x1, RZ ;  /* 0x0000000106007810 */ /* 0x000fe20007f3e0ff */
[----:B------:R-:W-:Y:S03]  /*2870*/  BSSY B0, `(.L_x_17) ;  /* 0x0000036000007945 */ /* 0x000fe60003800000 */
[----:B------:R-:W-:Y:S01]  /*2880*/  ISETP.GE.U32.AND P0, PT, R0, 0x3, PT ;  /* 0x000000030000780c */ /* 0x000fe20003f06070 */
[----:B------:R-:W-:-:S05]  /*2890*/  IMAD.X R0, RZ, RZ, R5, P1 ;  /* 0x000000ffff007224 */ /* 0x000fca00008e0605 */
[----:B------:R-:W-:-:S04]  /*28a0*/  ISETP.GE.U32.AND.EX P0, PT, R0, RZ, PT, P0 ;  /* 0x000000ff0000720c */ /* 0x000fc80003f06100 */
[----:B------:R-:W-:Y:S02]  /*28b0*/  SEL R0, R5, RZ, !P0 ;  /* 0x000000ff05007207 */ /* 0x000fe40004000000 */
[----:B------:R-:W-:-:S03]  /*28c0*/  SEL R18, R6, RZ, !P0 ;  /* 0x000000ff06127207 */ /* 0x000fc60004000000 */
[-C--:B------:R-:W-:Y:S02]  /*28d0*/  IMAD R0, R0, R40.reuse, RZ ;  /* 0x0000002800007224 */ /* 0x080fe400078e02ff */
[----:B------:R-:W-:-:S04]  /*28e0*/  IMAD.WIDE.U32 R20, R18, R40, RZ ;  /* 0x0000002812147225 */ /* 0x000fc800078e00ff */
[----:B------:R-:W-:Y:S02]  /*28f0*/  IMAD R0, R18, R2, R0 ;  /* 0x0000000212007224 */ /* 0x000fe400078e0200 */
[----:B------:R-:W-:-:S03]  /*2900*/  IMAD.WIDE.U32 R48, R20, R6, RZ ;  /* 0x0000000614307225 */ /* 0x000fc600078e00ff */
[----:B------:R-:W-:-:S05]  /*2910*/  IADD3 R0, R21, R0, RZ ;  /* 0x0000000015007210 */ /* 0x000fca0007ffe0ff */
[----:B------:R-:W-:-:S04]  /*2920*/  IMAD R19, R0, R6, RZ ;  /* 0x0000000600137224 */ /* 0x000fc800078e02ff */
[----:B------:R-:W-:-:S04]  /*2930*/  IMAD R19, R5, R20, R19 ;  /* 0x0000001405137224 */ /* 0x000fc800078e0213 */
[----:B------:R-:W-:-:S05]  /*2940*/  IMAD.IADD R19, R49, 0x1, R19 ;  /* 0x0000000131137824 */ /* 0x000fca00078e0213 */
        /* <DEDUP_REMOVED lines=9> */
[-C--:B------:R-:W-:Y:S02]  /*29e0*/  IADD3 R20, P0, RZ, -R0.reuse, RZ ;  /* 0x80000000ff147210 */ /* 0x080fe40007f1e0ff */
[----:B------:R-:W-:Y:S02]  /*29f0*/  MOV R50, R0 ;  /* 0x0000000000327202 */ /* 0x000fe40000000f00 */
[-C--:B------:R-:W-:Y:S01]  /*2a00*/  IADD3.X R18, RZ, ~R21.reuse, RZ, P0, !PT ;  /* 0x80000015ff127210 */ /* 0x080fe200007fe4ff */
[----:B------:R-:W-:Y:S01]  /*2a10*/  IMAD.WIDE.U32 R44, R48, R20, R44 ;  /* 0x00000014302c7225 */ /* 0x000fe200078e002c */
[----:B------:R-:W-:-:S03]  /*2a20*/  MOV R51, R21 ;  /* 0x0000001500337202 */ /* 0x000fc60000000f00 */
[----:B------:R-:W-:-:S04]  /*2a30*/  IMAD R18, R18, R48, RZ ;  /* 0x0000003012127224 */ /* 0x000fc800078e02ff */
[----:B------:R-:W-:Y:S01]  /*2a40*/  IMAD R18, R19, R20, R18 ;  /* 0x0000001413127224 */ /* 0x000fe200078e0212 */
[----:B------:R-:W-:-:S04]  /*2a50*/  MOV R19, R44 ;  /* 0x0000002c00137202 */ /* 0x000fc80000000f00 */
[----:B------:R-:W-:Y:S01]  /*2a60*/  IADD3 R18, R45, R18, RZ ;  /* 0x000000122d127210 */ /* 0x000fe20007ffe0ff */
[----:B------:R-:W-:Y:S05]  /*2a70*/  BRA `(.L_x_19) ;  /* 0x0000015000007947 */ /* 0x000fea0003800000 */
.L_x_18:
[----:B------:R-:W0:Y:S01]  /*2a80*/  I2F.U32.RP R18, R48 ;  /* 0x0000003000127306 */ /* 0x000e220000209000 */
[----:B------:R-:W-:Y:S01]  /*2a90*/  ISETP.NE.U32.AND P0, PT, R48, RZ, PT ;  /* 0x000000ff3000720c */ /* 0x000fe20003f05070 */
[----:B------:R-:W-:-:S06]  /*2aa0*/  IMAD.MOV.U32 R51, RZ, RZ, RZ ;  /* 0x000000ffff337224 */ /* 0x000fcc00078e00ff */
        /* <DEDUP_REMOVED lines=16> */
[----:B------:R-:W-:-:S05]  /*2bb0*/  IADD3 R19, -R50, RZ, RZ ;  /* 0x000000ff32137210 */ /* 0x000fca0007ffe1ff */
[----:B------:R-:W-:Y:S02]  /*2bc0*/  IMAD R19, R48, R19, R44 ;  /* 0x0000001330137224 */ /* 0x000fe400078e022c */
.L_x_19:
[----:B------:R-:W-:Y:S05]  /*2bd0*/  BSYNC B0 ;  /* 0x0000000000007941 */ /* 0x000fea0003800000 */
.L_x_17:
[----:B------:R-:W-:Y:S01]  /*2be0*/  LOP3.LUT R0, R18, R2, RZ, 0xfc, !PT ;  /* 0x0000000212007212 */ /* 0x000fe200078efcff */
[----:B------:R-:W-:Y:S03]  /*2bf0*/  BSSY B0, `(.L_x_20) ;  /* 0x000002a000007945 */ /* 0x000fe60003800000 */
[----:B------:R-:W-:-:S13]  /*2c00*/  ISETP.NE.U32.AND P0, PT, R0, RZ, PT ;  /* 0x000000ff0000720c */ /* 0x000fda0003f05070 */
[----:B------:R-:W-:Y:S05]  /*2c10*/  @!P0 BRA `(.L_x_21) ;  /* 0x0000011000008947 */ /* 0x000fea0003800000 */
[----:B------:R-:W-:Y:S01]  /*2c20*/  IMAD.MOV.U32 R27, RZ, RZ, R19 ;  /* 0x000000ffff1b7224 */ /* 0x000fe200078e0013 */
[----:B------:R-:W-:Y:S01]  /*2c30*/  MOV R24, R40 ;  /* 0x0000002800187202 */ /* 0x000fe20000000f00 */
[----:B------:R-:W-:Y:S01]  /*2c40*/  IMAD.MOV.U32 R23, RZ, RZ, R2 ;  /* 0x000000ffff177224 */ /* 0x000fe200078e0002 */
[----:B------:R-:W-:Y:S02]  /*2c50*/  MOV R22, 0x2c70 ;  /* 0x00002c7000167802 */ /* 0x000fe40000000f00 */
[----:B------:R-:W-:Y:S05]  /*2c60*/  CALL.REL.NOINC `($__internal_0_$__cuda_sm20_div_s64) ;  /* 0x000025f000007944 */ /* 0x000fea0003c00000 */
[----:B------:R-:W-:Y:S02]  /*2c70*/  IADD3 R22, P0, RZ, -R0, RZ ;  /* 0x80000000ff167210 */ /* 0x000fe40007f1e0ff */
[----:B------:R-:W-:Y:S02]  /*2c80*/  LOP3.LUT R19, R19, R18, RZ, 0x3c, !PT ;  /* 0x0000001213137212 */ /* 0x000fe400078e3cff */
[----:B------:R-:W-:Y:S01]  /*2c90*/  MOV R44, R0 ;  /* 0x00000000002c7202 */ /* 0x000fe20000000f00 */
[----:B------:R-:W-:Y:S01]  /*2ca0*/  IMAD.X R20, RZ, RZ, ~R21, P0 ;  /* 0x000000ffff147224 */ /* 0x000fe200000e0e15 */
[C---:B------:R-:W-:Y:S02]  /*2cb0*/  LOP3.LUT R18, R19.reuse, R18, RZ, 0x3c, !PT ;  /* 0x0000001213127212 */ /* 0x040fe400078e3cff */
[----:B------:R-:W-:Y:S01]  /*2cc0*/  MOV R45, R21 ;  /* 0x00000015002d7202 */ /* 0x000fe20000000f00 */
[----:B------:R-:W-:Y:S01]  /*2cd0*/  IMAD R20, R20, R40, RZ ;  /* 0x0000002814147224 */ /* 0x000fe200078e02ff */
[----:B------:R-:W-:-:S03]  /*2ce0*/  LOP3.LUT R19, R19, R18, RZ, 0x3c, !PT ;  /* 0x0000001213137212 */ /* 0x000fc600078e3cff */
[-C--:B------:R-:W-:Y:S02]  /*2cf0*/  IMAD R2, R2, R22.reuse, R20 ;  /* 0x0000001602027224 */ /* 0x080fe400078e0214 */
[----:B------:R-:W-:-:S04]  /*2d00*/  IMAD.WIDE.U32 R40, R40, R22, R18 ;  /* 0x0000001628287225 */ /* 0x000fc800078e0012 */
[----:B------:R-:W-:Y:S01]  /*2d10*/  IMAD.IADD R2, R41, 0x1, R2 ;  /* 0x0000000129027824 */ /* 0x000fe200078e0202 */
[----:B------:R-:W-:Y:S05]  /*2d20*/  BRA `(.L_x_22) ;  /* 0x0000016000007947 */ /* 0x000fea0003800000 */
.L_x_21:
[----:B------:R-:W0:Y:S01]  /*2d30*/  I2F.U32.RP R20, R40 ;  /* 0x0000002800147306 */ /* 0x000e220000209000 */
[----:B------:R-:W-:Y:S01]  /*2d40*/  ISETP.NE.U32.AND P0, PT, R40, RZ, PT ;  /* 0x000000ff2800720c */ /* 0x000fe20003f05070 */
[----:B------:R-:W-:Y:S01]  /*2d50*/  IMAD.MOV.U32 R45, RZ, RZ, RZ ;  /* 0x000000ffff2d7224 */ /* 0x000fe200078e00ff */
[----:B------:R-:W-:-:S05]  /*2d60*/  MOV R2, RZ ;  /* 0x000000ff00027202 */ /* 0x000fca0000000f00 */
[----:B0-----:R-:W0:Y:S02]  /*2d70*/  MUFU.RCP R20, R20 ;  /* 0x0000001400147308 */ /* 0x001e240000001000 */
[----:B0-----:R-:W-:-:S06]  /*2d80*/  IADD3 R20, R20, 0xffffffe, RZ ;  /* 0x0ffffffe14147810 */ /* 0x001fcc0007ffe0ff */
[----:B------:R0:W1:Y:S02]  /*2d90*/  F2I.FTZ.U32.TRUNC.NTZ R21, R20 ;  /* 0x0000001400157305 */ /* 0x000064000021f000 */
[----:B0-----:R-:W-:Y:S01]  /*2da0*/  HFMA2.MMA R20, -RZ, RZ, 0, 0 ;  /* 0x00000000ff147435 */ /* 0x001fe200000001ff */
[----:B-1----:R-:W-:-:S04]  /*2db0*/  IMAD.MOV R0, RZ, RZ, -R21 ;  /* 0x000000ffff007224 */ /* 0x002fc800078e0a15 */
[----:B------:R-:W-:-:S05]  /*2dc0*/  IMAD R0, R0, R40, RZ ;  /* 0x0000002800007224 */ /* 0x000fca00078e02ff */
[----:B------:R-:W-:-:S06]  /*2dd0*/  IMAD.HI.U32 R0, R21, R0, R20 ;  /* 0x0000000015007227 */ /* 0x000fcc00078e0014 */
[----:B------:R-:W-:-:S04]  /*2de0*/  IMAD.HI.U32 R44, R0, R19, RZ ;  /* 0x00000013002c7227 */ /* 0x000fc800078e00ff */
[----:B------:R-:W-:-:S04]  /*2df0*/  IMAD.MOV R0, RZ, RZ, -R44 ;  /* 0x000000ffff007224 */ /* 0x000fc800078e0a2c */
[----:B------:R-:W-:-:S05]  /*2e00*/  IMAD R0, R40, R0, R19 ;  /* 0x0000000028007224 */ /* 0x000fca00078e0213 */
[----:B------:R-:W-:-:S13]  /*2e10*/  ISETP.GE.U32.AND P2, PT, R0, R40, PT ;  /* 0x000000280000720c */ /* 0x000fda0003f46070 */
[-C--:B------:R-:W-:Y:S02]  /*2e20*/  @P2 IADD3 R0, R0, -R40.reuse, RZ ;  /* 0x8000002800002210 */ /* 0x080fe40007ffe0ff */
[----:B------:R-:W-:Y:S02]  /*2e30*/  @P2 IADD3 R44, R44, 0x1, RZ ;  /* 0x000000012c2c2810 */ /* 0x000fe40007ffe0ff */
[----:B------:R-:W-:-:S13]  /*2e40*/  ISETP.GE.U32.AND P1, PT, R0, R40, PT ;  /* 0x000000280000720c */ /* 0x000fda0003f26070 */
[----:B------:R-:W-:Y:S02]  /*2e50*/  @P1 IADD3 R44, R44, 0x1, RZ ;  /* 0x000000012c2c1810 */ /* 0x000fe40007ffe0ff */
[----:B------:R-:W-:-:S05]  /*2e60*/  @!P0 LOP3.LUT R44, RZ, R40, RZ, 0x33, !PT ;  /* 0x00000028ff2c8212 */ /* 0x000fca00078e33ff */
[----:B------:R-:W-:-:S04]  /*2e70*/  IMAD.MOV R0, RZ, RZ, -R44 ;  /* 0x000000ffff007224 */ /* 0x000fc800078e0a2c */
[----:B------:R-:W-:Y:S02]  /*2e80*/  IMAD R40, R40, R0, R19 ;  /* 0x0000000028287224 */ /* 0x000fe400078e0213 */
.L_x_22:
[----:B------:R-:W-:Y:S05]  /*2e90*/  BSYNC B0 ;  /* 0x0000000000007941 */ /* 0x000fea0003800000 */
.L_x_20:
[----:B------:R-:W-:Y:S01]  /*2ea0*/  LOP3.LUT R0, R45, R5, RZ, 0xfc, !PT ;  /* 0x000000052d007212 */ /* 0x000fe200078efcff */
[----:B------:R-:W-:Y:S01]  /*2eb0*/  IMAD.MOV.U32 R26, RZ, RZ, c[0x0][0x210] ;  /* 0x00008400ff1a7624 */ /* 0x000fe200078e00ff */
[----:B------:R-:W-:Y:S02]  /*2ec0*/  BSSY B0, `(.L_x_23) ;  /* 0x000002b000007945 */ /* 0x000fe40003800000 */
[----:B------:R-:W-:Y:S02]  /*2ed0*/  ISETP.NE.U32.AND P0, PT, R0, RZ, PT ;  /* 0x000000ff0000720c */ /* 0x000fe40003f05070 */
[----:B------:R-:W-:-:S11]  /*2ee0*/  SEL R26, R26, 0x1, P3 ;  /* 0x000000011a1a7807 */ /* 0x000fd60001800000 */
[----:B------:R-:W-:Y:S05]  /*2ef0*/  @!P0 BRA `(.L_x_24) ;  /* 0x0000011000008947 */ /* 0x000fea0003800000 */
[----:B------:R-:W-:Y:S01]  /*2f00*/  IMAD.MOV.U32 R27, RZ, RZ, R44 ;  /* 0x000000ffff1b7224 */ /* 0x000fe200078e002c */
[----:B------:R-:W-:Y:S01]  /*2f10*/  MOV R24, R6 ;  /* 0x0000000600187202 */ /* 0x000fe20000000f00 */
[----:B------:R-:W-:Y:S01]  /*2f20*/  IMAD.MOV.U32 R18, RZ, RZ, R45 ;  /* 0x000000ffff127224 */ /* 0x000fe200078e002d */
[----:B------:R-:W-:Y:S02]  /*2f30*/  MOV R23, R5 ;  /* 0x0000000500177202 */ /* 0x000fe40000000f00 */
[----:B------:R-:W-:Y:S02]  /*2f40*/  MOV R22, 0x2f60 ;  /* 0x00002f6000167802 */ /* 0x000fe40000000f00 */
[----:B------:R-:W-:Y:S05]  /*2f50*/  CALL.REL.NOINC `($__internal_0_$__cuda_sm20_div_s64) ;  /* 0x0000230000007944 */ /* 0x000fea0003c00000 */
[----:B------:R-:W-:Y:S01]  /*2f60*/  IADD3 R19, P0, RZ, -R0, RZ ;  /* 0x80000000ff137210 */ /* 0x000fe20007f1e0ff */
[----:B------:R-:W-:Y:S01]  /*2f70*/  IMAD.MOV.U32 R20, RZ, RZ, R0 ;  /* 0x000000ffff147224 */ /* 0x000fe200078e0000 */
[----:B------:R-:W-:Y:S02]  /*2f80*/  MOV R22, R44 ;  /* 0x0000002c00167202 */ /* 0x000fe40000000f00 */
[----:B------:R-:W-:Y:S02]  /*2f90*/  IADD3.X R18, RZ, ~R21, RZ, P0, !PT ;  /* 0x80000015ff127210 */ /* 0x000fe400007fe4ff */
[----:B------:R-:W-:-:S03]  /*2fa0*/  MOV R23, R45 ;  /* 0x0000002d00177202 */ /* 0x000fc60000000f00 */
[----:B------:R-:W-:Y:S02]  /*2fb0*/  IMAD R18, R18, R6, RZ ;  /* 0x0000000612127224 */ /* 0x000fe400078e02ff */
[----:B------:R-:W-:-:S04]  /*2fc0*/  IMAD.WIDE.U32 R22, R6, R19, R22 ;  /* 0x0000001306167225 */ /* 0x000fc800078e0016 */
[----:B------:R-:W-:Y:S02]  /*2fd0*/  IMAD R5, R5, R19, R18 ;  /* 0x0000001305057224 */ /* 0x000fe400078e0212 */
[----:B------:R-:W-:-:S03]  /*2fe0*/  IMAD.MOV.U32 R44, RZ, RZ, R22 ;  /* 0x000000ffff2c7224 */ /* 0x000fc600078e0016 */
[----:B------:R-:W-:Y:S01]  /*2ff0*/  IADD3 R5, R23, R5, RZ ;  /* 0x0000000517057210 */ /* 0x000fe20007ffe0ff */
[----:B------:R-:W-:Y:S05]  /*3000*/  BRA `(.L_x_25) ;  /* 0x0000016000007947 */ /* 0x000fea0003800000 */
.L_x_24:
        /* <DEDUP_REMOVED lines=22> */
.L_x_25:
[----:B------:R-:W-:Y:S05]  /*3170*/  BSYNC B0 ;  /* 0x0000000000007941 */ /* 0x000fea0003800000 */
.L_x_23:
[-C--:B------:R-:W-:Y:S01]  /*3180*/  IMAD R0, R43, R17.reuse, RZ ;  /* 0x000000112b007224 */ /* 0x080fe200078e02ff */
[----:B------:R-:W-:Y:S01]  /*3190*/  ULDC.U8 UR10, c[0x0][0x329] ;  /* 0x0000ca40000a7ab9 */ /* 0x000fe20000000000 */
[C---:B------:R-:W-:Y:S01]  /*31a0*/  IMAD.WIDE.U32 R48, R42.reuse, R17, RZ ;  /* 0x000000112a307225 */ /* 0x040fe200078e00ff */
[----:B------:R-:W-:Y:S01]  /*31b0*/  UISETP.NE.AND UP0, UPT, UR10, URZ, UPT ;  /* 0x0000003f0a00728c */ /* 0x000fe2000bf05270 */
[----:B------:R-:W-:Y:S01]  /*31c0*/  BSSY B0, `(.L_x_26) ;  /* 0x0000046000007945 */ /* 0x000fe20003800000 */
[----:B------:R-:W-:Y:S01]  /*31d0*/  ULDC.64 UR4, c[0x0][0x210] ;  /* 0x0000840000047ab9 */ /* 0x000fe20000000a00 */
[----:B------:R-:W-:Y:S01]  /*31e0*/  IMAD R0, R42, R16, R0 ;  /* 0x000000102a007224 */ /* 0x000fe200078e0200 */
[----:B------:R-:W-:Y:S01]  /*31f0*/  UIMAD UR4, UR4, UR5, URZ ;  /* 0x00000005040472a4 */ /* 0x000fe2000f8e023f */
[----:B------:R-:W-:Y:S01]  /*3200*/  IMAD R2, R2, R26, RZ ;  /* 0x0000001a02027224 */ /* 0x000fe200078e02ff */
[----:B------:R-:W-:Y:S02]  /*3210*/  USEL UR5, UR5, 0x1, !UP0 ;  /* 0x0000000105057887 */ /* 0x000fe4000c000000 */
[----:B------:R-:W-:Y:S01]  /*3220*/  IADD3 R0, R49, R0, RZ ;  /* 0x0000000031007210 */ /* 0x000fe20007ffe0ff */
[----:B------:R-:W-:Y:S01]  /*3230*/  USHF.R.S32.HI UR11, URZ, 0x1f, UR4 ;  /* 0x0000001f3f0b7899 */ /* 0x000fe20008011404 */
[----:B------:R-:W-:Y:S01]  /*3240*/  IMAD R6, R5, UR4, RZ ;  /* 0x0000000405067c24 */ /* 0x000fe2000f8e02ff */
[----:B------:R-:W-:Y:S01]  /*3250*/  USHF.R.S32.HI UR10, URZ, 0x1f, UR5 ;  /* 0x0000001f3f0a7899 */ /* 0x000fe20008011405 */
[----:B------:R-:W-:-:S02]  /*3260*/  IMAD R5, R21, UR5, RZ ;  /* 0x0000000515057c24 */ /* 0x000fc4000f8e02ff */
[----:B------:R-:W-:Y:S01]  /*3270*/  IMAD R19, R0, R14, RZ ;  /* 0x0000000e00137224 */ /* 0x000fe200078e02ff */
[----:B------:R-:W-:Y:S01]  /*3280*/  SHF.R.S32.HI R0, RZ, 0x1f, R26 ;  /* 0x0000001fff007819 */ /* 0x000fe2000001141a */
[----:B------:R-:W-:Y:S02]  /*3290*/  IMAD R6, R44, UR11, R6 ;  /* 0x0000000b2c067c24 */ /* 0x000fe4000f8e0206 */
[----:B------:R-:W-:Y:S02]  /*32a0*/  IMAD R19, R13, R48, R19 ;  /* 0x000000300d137224 */ /* 0x000fe400078e0213 */
[----:B------:R-:W-:-:S04]  /*32b0*/  IMAD.WIDE.U32 R48, R48, R14, RZ ;  /* 0x0000000e30307225 */ /* 0x000fc800078e00ff */
[----:B------:R-:W-:Y:S01]  /*32c0*/  IMAD R2, R0, R40, R2 ;  /* 0x0000002800027224 */ /* 0x000fe200078e0202 */
[----:B------:R-:W-:Y:S01]  /*32d0*/  IADD3 R19, R49, R19, RZ ;  /* 0x0000001331137210 */ /* 0x000fe20007ffe0ff */
[----:B------:R-:W-:-:S03]  /*32e0*/  IMAD.WIDE.U32 R40, R40, R26, RZ ;  /* 0x0000001a28287225 */ /* 0x000fc600078e00ff */
[----:B------:R-:W-:Y:S01]  /*32f0*/  LOP3.LUT R0, R51, R19, RZ, 0xfc, !PT ;  /* 0x0000001333007212 */ /* 0x000fe200078efcff */
[----:B------:R-:W-:Y:S01]  /*3300*/  IMAD.WIDE.U32 R44, R44, UR4, RZ ;  /* 0x000000042c2c7c25 */ /* 0x000fe2000f8e00ff */
[----:B------:R-:W-:Y:S02]  /*3310*/  IADD3 R2, R41, R2, RZ ;  /* 0x0000000229027210 */ /* 0x000fe40007ffe0ff */
[----:B------:R-:W-:Y:S01]  /*3320*/  ISETP.NE.U32.AND P0, PT, R0, RZ, PT ;  /* 0x000000ff0000720c */ /* 0x000fe20003f05070 */
[C---:B------:R-:W-:Y:S01]  /*3330*/  IMAD R5, R20.reuse, UR10, R5 ;  /* 0x0000000a14057c24 */ /* 0x040fe2000f8e0205 */
[----:B------:R-:W-:Y:S01]  /*3340*/  IADD3 R6, R45, R6, RZ ;  /* 0x000000062d067210 */ /* 0x000fe20007ffe0ff */
[----:B------:R-:W-:-:S04]  /*3350*/  IMAD.WIDE.U32 R42, R20, UR5, RZ ;  /* 0x00000005142a7c25 */ /* 0x000fc8000f8e00ff */
[----:B------:R-:W-:Y:S01]  /*3360*/  IMAD R4, R4, UR4, RZ ;  /* 0x0000000404047c24 */ /* 0x000fe2000f8e02ff */
[----:B------:R-:W-:Y:S01]  /*3370*/  IADD3 R5, R43, R5, RZ ;  /* 0x000000052b057210 */ /* 0x000fe20007ffe0ff */
[----:B------:R-:W-:-:S04]  /*3380*/  IMAD R3, R3, UR4, RZ ;  /* 0x0000000403037c24 */ /* 0x000fc8000f8e02ff */
        /* <DEDUP_REMOVED lines=10> */
[----:B------:R-:W-:-:S05]  /*3430*/  IADD3.X R18, RZ, ~R21, RZ, P0, !PT ;  /* 0x80000015ff127210 */ /* 0x000fca00007fe4ff */
[-C--:B------:R-:W-:Y:S02]  /*3440*/  IMAD R18, R18, R48.reuse, RZ ;  /* 0x0000003012127224 */ /* 0x080fe400078e02ff */
[----:B------:R-:W-:-:S04]  /*3450*/  IMAD.WIDE.U32 R48, R20, R48, R22 ;  /* 0x0000003014307225 */ /* 0x000fc800078e0016 */
[----:B------:R-:W-:Y:S01]  /*3460*/  IMAD R18, R19, R20, R18 ;  /* 0x0000001413127224 */ /* 0x000fe200078e0212 */
[----:B------:R-:W-:Y:S02]  /*3470*/  MOV R19, R48 ;  /* 0x0000003000137202 */ /* 0x000fe40000000f00 */
[----:B------:R-:W-:Y:S01]  /*3480*/  MOV R48, R0 ;  /* 0x0000000000307202 */ /* 0x000fe20000000f00 */
[----:B------:R-:W-:Y:S01]  /*3490*/  IMAD.IADD R18, R49, 0x1, R18 ;  /* 0x0000000131127824 */ /* 0x000fe200078e0212 */
[----:B------:R-:W-:Y:S01]  /*34a0*/  MOV R49, R21 ;  /* 0x0000001500317202 */ /* 0x000fe20000000f00 */
[----:B------:R-:W-:Y:S05]  /*34b0*/  BRA `(.L_x_28) ;  /* 0x0000016000007947 */ /* 0x000fea0003800000 */
.L_x_27:
[----:B------:R-:W0:Y:S01]  /*34c0*/  I2F.U32.RP R0, R48 ;  /* 0x0000003000007306 */ /* 0x000e220000209000 */
[----:B------:R-:W-:Y:S01]  /*34d0*/  HFMA2.MMA R18, -RZ, RZ, 0, 0 ;  /* 0x00000000ff127435 */ /* 0x000fe200000001ff */
[----:B------:R-:W-:-:S06]  /*34e0*/  ISETP.NE.U32.AND P0, PT, R48, RZ, PT ;  /* 0x000000ff3000720c */ /* 0x000fcc0003f05070 */
[----:B0-----:R-:W0:Y:S02]  /*34f0*/  MUFU.RCP R0, R0 ;  /* 0x0000000000007308 */ /* 0x001e240000001000 */
[----:B0-----:R-:W-:-:S06]  /*3500*/  IADD3 R0, R0, 0xffffffe, RZ ;  /* 0x0ffffffe00007810 */ /* 0x001fcc0007ffe0ff */
[----:B------:R-:W0:Y:S02]  /*3510*/  F2I.FTZ.U32.TRUNC.NTZ R19, R0 ;  /* 0x0000000000137305 */ /* 0x000e24000021f000 */
[----:B0-----:R-:W-:-:S04]  /*3520*/  IMAD.MOV R0, RZ, RZ, -R19 ;  /* 0x000000ffff007224 */ /* 0x001fc800078e0a13 */
[----:B------:R-:W-:-:S04]  /*3530*/  IMAD R0, R0, R48, RZ ;  /* 0x0000003000007224 */ /* 0x000fc800078e02ff */
        /* <DEDUP_REMOVED lines=11> */
[----:B------:R-:W-:Y:S01]  /*35f0*/  IMAD R19, R48, R19, R50 ;  /* 0x0000001330137224 */ /* 0x000fe200078e0232 */
[----:B------:R-:W-:Y:S01]  /*3600*/  MOV R48, R49 ;  /* 0x0000003100307202 */ /* 0x000fe20000000f00 */
[----:B------:R-:W-:Y:S02]  /*3610*/  IMAD.MOV.U32 R49, RZ, RZ, RZ ;  /* 0x000000ffff317224 */ /* 0x000fe400078e00ff */
.L_x_28:
[----:B------:R-:W-:Y:S05]  /*3620*/  BSYNC B0 ;  /* 0x0000000000007941 */ /* 0x000fea0003800000 */
.L_x_26:
        /* <DEDUP_REMOVED lines=9> */
[----:B------:R-:W-:Y:S01]  /*36c0*/  LOP3.LUT R19, R19, R18, RZ, 0x3c, !PT ;  /* 0x0000001213137212 */ /* 0x000fe200078e3cff */
[--C-:B------:R-:W-:Y:S01]  /*36d0*/  IMAD.MOV.U32 R51, RZ, RZ, R21.reuse ;  /* 0x000000ffff337224 */ /* 0x100fe200078e0015 */
[----:B------:R-:W-:Y:S02]  /*36e0*/  IADD3 R22, P0, RZ, -R0, RZ ;  /* 0x80000000ff167210 */ /* 0x000fe40007f1e0ff */
[C---:B------:R-:W-:Y:S02]  /*36f0*/  LOP3.LUT R18, R19.reuse, R18, RZ, 0x3c, !PT ;  /* 0x0000001213127212 */ /* 0x040fe400078e3cff */
[----:B------:R-:W-:Y:S01]  /*3700*/  MOV R50, R0 ;  /* 0x0000000000327202 */ /* 0x000fe20000000f00 */
[----:B------:R-:W-:Y:S01]  /*3710*/  IMAD.X R20, RZ, RZ, ~R21, P0 ;  /* 0x000000ffff147224 */ /* 0x000fe200000e0e15 */
[----:B------:R-:W-:-:S03]  /*3720*/  LOP3.LUT R19, R19, R18, RZ, 0x3c, !PT ;  /* 0x0000001213137212 */ /* 0x000fc600078e3cff */
[----:B------:R-:W-:Y:S02]  /*3730*/  IMAD R20, R20, R17, RZ ;  /* 0x0000001114147224 */ /* 0x000fe400078e02ff */
[----:B------:R-:W-:-:S04]  /*3740*/  IMAD.WIDE.U32 R18, R17, R22, R18 ;  /* 0x0000001611127225 */ /* 0x000fc800078e0012 */
[----:B------:R-:W-:Y:S01]  /*3750*/  IMAD R16, R16, R22, R20 ;  /* 0x0000001610107224 */ /* 0x000fe200078e0214 */
[----:B------:R-:W-:-:S03]  /*3760*/  MOV R17, R18 ;  /* 0x0000001200117202 */ /* 0x000fc60000000f00 */
[----:B------:R-:W-:Y:S01]  /*3770*/  IMAD.IADD R16, R19, 0x1, R16 ;  /* 0x0000000113107824 */ /* 0x000fe200078e0210 */
[----:B------:R-:W-:Y:S05]  /*3780*/  BRA `(.L_x_31) ;  /* 0x0000016000007947 */ /* 0x000fea0003800000 */
.L_x_30:
[----:B------:R-:W0:Y:S01]  /*3790*/  I2F.U32.RP R0, R17 ;  /* 0x0000001100007306 */ /* 0x000e220000209000 */
[----:B------:R-:W-:Y:S01]  /*37a0*/  HFMA2.MMA R50, -RZ, RZ, 0, 0 ;  /* 0x00000000ff327435 */ /* 0x000fe200000001ff */
[----:B------:R-:W-:Y:S02]  /*37b0*/  ISETP.NE.U32.AND P0, PT, R17, RZ, PT ;  /* 0x000000ff1100720c */ /* 0x000fe40003f05070 */
[----:B------:R-:W-:-:S04]  /*37c0*/  MOV R16, RZ ;  /* 0x000000ff00107202 */ /* 0x000fc80000000f00 */
[----:B0-----:R-:W0:Y:S02]  /*37d0*/  MUFU.RCP R0, R0 ;  /* 0x0000000000007308 */ /* 0x001e240000001000 */
[----:B0-----:R-:W-:-:S06]  /*37e0*/  IADD3 R0, R0, 0xffffffe, RZ ;  /* 0x0ffffffe00007810 */ /* 0x001fcc0007ffe0ff */
[----:B------:R-:W0:Y:S02]  /*37f0*/  F2I.FTZ.U32.TRUNC.NTZ R51, R0 ;  /* 0x0000000000337305 */ /* 0x000e24000021f000 */
[----:B0-----:R-:W-:-:S04]  /*3800*/  IMAD.MOV R0, RZ, RZ, -R51 ;  /* 0x000000ffff007224 */ /* 0x001fc800078e0a33 */
[----:B------:R-:W-:-:S04]  /*3810*/  IMAD R0, R0, R17, RZ ;  /* 0x0000001100007224 */ /* 0x000fc800078e02ff */
[----:B------:R-:W-:-:S04]  /*3820*/  IMAD.HI.U32 R50, R51, R0, R50 ;  /* 0x0000000033327227 */ /* 0x000fc800078e0032 */
[----:B------:R-:W-:Y:S02]  /*3830*/  IMAD.MOV.U32 R51, RZ, RZ, RZ ;  /* 0x000000ffff337224 */ /* 0x000fe400078e00ff */
        /* <DEDUP_REMOVED lines=11> */
.L_x_31:
[----:B------:R-:W-:Y:S05]  /*38f0*/  BSYNC B0 ;  /* 0x0000000000007941 */ /* 0x000fea0003800000 */
.L_x_29:
[----:B------:R-:W-:Y:S01]  /*3900*/  LOP3.LUT R0, R51, R13, RZ, 0xfc, !PT ;  /* 0x0000000d33007212 */ /* 0x000fe200078efcff */
[----:B------:R-:W-:Y:S03]  /*3910*/  BSSY B0, `(.L_x_32) ;  /* 0x000002b000007945 */ /* 0x000fe60003800000 */
        /* <DEDUP_REMOVED lines=19> */
.L_x_33:
[----:B------:R-:W0:Y:S01]  /*3a50*/  I2F.U32.RP R0, R14 ;  /* 0x0000000e00007306 */ /* 0x000e220000209000 */
[----:B------:R-:W-:Y:S01]  /*3a60*/  IMAD.MOV.U32 R18, RZ, RZ, RZ ;  /* 0x000000ffff127224 */ /* 0x000fe200078e00ff */
[----:B------:R-:W-:Y:S01]  /*3a70*/  ISETP.NE.U32.AND P0, PT, R14, RZ, PT ;  /* 0x000000ff0e00720c */ /* 0x000fe20003f05070 */
[----:B------:R-:W-:-:S05]  /*3a80*/  IMAD.MOV.U32 R21, RZ, RZ, RZ ;  /* 0x000000ffff157224 */ /* 0x000fca00078e00ff */
[----:B0-----:R-:W0:Y:S02]  /*3a90*/  MUFU.RCP R0, R0 ;  /* 0x0000000000007308 */ /* 0x001e240000001000 */
[----:B0-----:R-:W-:-:S06]  /*3aa0*/  IADD3 R0, R0, 0xffffffe, RZ ;  /* 0x0ffffffe00007810 */ /* 0x001fcc0007ffe0ff */
[----:B------:R-:W0:Y:S02]  /*3ab0*/  F2I.FTZ.U32.TRUNC.NTZ R19, R0 ;  /* 0x0000000000137305 */ /* 0x000e24000021f000 */
[----:B0-----:R-:W-:-:S04]  /*3ac0*/  IMAD.MOV R0, RZ, RZ, -R19 ;  /* 0x000000ffff007224 */ /* 0x001fc800078e0a13 */
        /* <DEDUP_REMOVED lines=8> */
[----:B------:R-:W-:Y:S01]  /*3b50*/  ISETP.GE.U32.AND P1, PT, R13, R14, PT ;  /* 0x0000000e0d00720c */ /* 0x000fe20003f26070 */
[----:B------:R-:W-:-:S12]  /*3b60*/  IMAD.MOV.U32 R13, RZ, RZ, RZ ;  /* 0x000000ffff0d7224 */ /* 0x000fd800078e00ff */
[----:B------:R-:W-:Y:S02]  /*3b70*/  @P1 IADD3 R0, R0, 0x1, RZ ;  /* 0x0000000100001810 */ /* 0x000fe40007ffe0ff */
[----:B------:R-:W-:-:S04]  /*3b80*/  @!P0 LOP3.LUT R0, RZ, R14, RZ, 0x33, !PT ;  /* 0x0000000eff008212 */ /* 0x000fc800078e33ff */
[----:B------:R-:W-:Y:S02]  /*3b90*/  IADD3 R18, -R0, RZ, RZ ;  /* 0x000000ff00127210 */ /* 0x000fe40007ffe1ff */
[----:B------:R-:W-:-:S03]  /*3ba0*/  MOV R20, R0 ;  /* 0x0000000000147202 */ /* 0x000fc60000000f00 */
[----:B------:R-:W-:Y:S02]  /*3bb0*/  IMAD R14, R14, R18, R50 ;  /* 0x000000120e0e7224 */ /* 0x000fe400078e0232 */
.L_x_34:
[----:B------:R-:W-:Y:S05]  /*3bc0*/  BSYNC B0 ;  /* 0x0000000000007941 */ /* 0x000fea0003800000 */
.L_x_32:
[----:B------:R-:W-:Y:S01]  /*3bd0*/  SHF.R.S32.HI R19, RZ, 0x1f, R7 ;  /* 0x0000001fff137819 */ /* 0x000fe20000011407 */
[-C--:B------:R-:W-:Y:S01]  /*3be0*/  IMAD R18, R21, R7.reuse, RZ ;  /* 0x0000000715127224 */ /* 0x080fe200078e02ff */
[----:B------:R-:W-:Y:S01]  /*3bf0*/  BSSY B0, `(.L_x_35) ;  /* 0x000003b000007945 */ /* 0x000fe20003800000 */
[----:B------:R-:W-:-:S04]  /*3c00*/  IMAD.WIDE.U32 R50, R20, R7, RZ ;  /* 0x0000000714327225 */ /* 0x000fc800078e00ff */
[----:B------:R-:W-:Y:S01]  /*3c10*/  IMAD R7, R19, R20, R18 ;  /* 0x0000001413077224 */ /* 0x000fe200078e0212 */
[----:B------:R-:W-:Y:S01]  /*3c20*/  LOP3.LUT R19, R49, R11, RZ, 0xfc, !PT ;  /* 0x0000000b31137212 */ /* 0x000fe200078efcff */
[----:B------:R-:W-:Y:S01]  /*3c30*/  IMAD R0, R26, c[0x0][0x214], RZ ;  /* 0x000085001a007a24 */ /* 0x000fe200078e02ff */
[----:B------:R-:W-:Y:S01]  /*3c40*/  SHF.R.S32.HI R20, RZ, 0x1f, R4 ;  /* 0x0000001fff147819 */ /* 0x000fe20000011404 */
[----:B------:R-:W-:Y:S01]  /*3c50*/  IMAD R13, R13, R4, RZ ;  /* 0x000000040d0d7224 */ /* 0x000fe200078e02ff */
[----:B------:R-:W-:Y:S01]  /*3c60*/  ISETP.NE.U32.AND P0, PT, R19, RZ, PT ;  /* 0x000000ff1300720c */ /* 0x000fe20003f05070 */
[----:B------:R-:W-:Y:S01]  /*3c70*/  IMAD R16, R16, R0, RZ ;  /* 0x0000000010107224 */ /* 0x000fe200078e02ff */
[----:B------:R-:W-:Y:S01]  /*3c80*/  SHF.R.S32.HI R18, RZ, 0x1f, R0 ;  /* 0x0000001fff127819 */ /* 0x000fe20000011400 */
[----:B------:R-:W-:Y:S01]  /*3c90*/  IMAD.WIDE.U32 R52, R14, R4, RZ ;  /* 0x000000040e347225 */ /* 0x000fe200078e00ff */
[----:B------:R-:W-:-:S03]  /*3ca0*/  IADD3 R7, R51, R7, RZ ;  /* 0x0000000733077210 */ /* 0x000fc60007ffe0ff */
[----:B------:R-:W-:Y:S02]  /*3cb0*/  IMAD R4, R18, R17, R16 ;  /* 0x0000001112047224 */ /* 0x000fe400078e0210 */
[----:B------:R-:W-:Y:S02]  /*3cc0*/  IMAD R13, R20, R14, R13 ;  /* 0x0000000e140d7224 */ /* 0x000fe400078e020d */
[----:B------:R-:W-:-:S03]  /*3cd0*/  IMAD.WIDE.U32 R16, R17, R0, RZ ;  /* 0x0000000011107225 */ /* 0x000fc600078e00ff */
[----:B------:R-:W-:Y:S02]  /*3ce0*/  IADD3 R13, R53, R13, RZ ;  /* 0x0000000d350d7210 */ /* 0x000fe40007ffe0ff */
[----:B------:R-:W-:Y:S01]  /*3cf0*/  IADD3 R4, R17, R4, RZ ;  /* 0x0000000411047210 */ /* 0x000fe20007ffe0ff */
        /* <DEDUP_REMOVED lines=9> */
[----:B------:R-:W-:-:S02]  /*3d90*/  MOV R22, R48 ;  /* 0x0000003000167202 */ /* 0x000fc40000000f00 */
[-C--:B------:R-:W-:Y:S02]  /*3da0*/  IADD3.X R14, RZ, ~R21.reuse, RZ, P0, !PT ;  /* 0x80000015ff0e7210 */ /* 0x080fe400007fe4ff */
[----:B------:R-:W-:Y:S01]  /*3db0*/  MOV R48, R0 ;  /* 0x0000000000307202 */ /* 0x000fe20000000f00 */
[----:B------:R-:W-:Y:S01]  /*3dc0*/  IMAD.WIDE.U32 R22, R12, R18, R22 ;  /* 0x000000120c167225 */ /* 0x000fe200078e0016 */
[----:B------:R-:W-:-:S03]  /*3dd0*/  MOV R49, R21 ;  /* 0x0000001500317202 */ /* 0x000fc60000000f00 */
[----:B------:R-:W-:Y:S01]  /*3de0*/  IMAD R14, R14, R12, RZ ;  /* 0x0000000c0e0e7224 */ /* 0x000fe200078e02ff */
[----:B------:R-:W-:-:S03]  /*3df0*/  MOV R12, R22 ;  /* 0x00000016000c7202 */ /* 0x000fc60000000f00 */
[----:B------:R-:W-:-:S04]  /*3e00*/  IMAD R11, R11, R18, R14 ;  /* 0x000000120b0b7224 */ /* 0x000fc800078e020e */
[----:B------:R-:W-:Y:S01]  /*3e10*/  IMAD.IADD R11, R23, 0x1, R11 ;  /* 0x00000001170b7824 */ /* 0x000fe200078e020b */
[----:B------:R-:W-:Y:S05]  /*3e20*/  BRA `(.L_x_37) ;  /* 0x0000017000007947 */ /* 0x000fea0003800000 */
.L_x_36:
        /* <DEDUP_REMOVED lines=20> */
[----:B------:R-:W-:Y:S01]  /*3f70*/  IMAD R12, R12, R0, R48 ;  /* 0x000000000c0c7224 */ /* 0x000fe200078e0230 */
[----:B------:R-:W-:Y:S01]  /*3f80*/  MOV R48, R49 ;  /* 0x0000003100307202 */ /* 0x000fe20000000f00 */
[----:B------:R-:W-:Y:S02]  /*3f90*/  IMAD.MOV.U32 R49, RZ, RZ, RZ ;  /* 0x000000ffff317224 */ /* 0x000fe400078e00ff */
.L_x_37:
[----:B------:R-:W-:Y:S05]  /*3fa0*/  BSYNC B0 ;  /* 0x0000000000007941 */ /* 0x000fea0003800000 */
.L_x_35:
[----:B------:R-:W-:Y:S01]  /*3fb0*/  ULDC UR5, c[0x0][0x1c0] ;  /* 0x0000700000057ab9 */ /* 0x000fe20000000800 */
[----:B------:R-:W-:Y:S01]  /*3fc0*/  LOP3.LUT R14, R49, R9, RZ, 0xfc, !PT ;  /* 0x00000009310e7212 */ /* 0x000fe200078efcff */
[----:B------:R-:W-:Y:S01]  /*3fd0*/  ULDC UR4, c[0x0][0x214] ;  /* 0x0000850000047ab9 */ /* 0x000fe20000000800 */
[----:B------:R-:W-:Y:S01]  /*3fe0*/  BSSY B0, `(.L_x_38) ;  /* 0x0000033000007945 */ /* 0x000fe20003800000 */
[----:B------:R-:W-:Y:S01]  /*3ff0*/  UIMAD UR4, UR5, UR4, URZ ;  /* 0x00000004050472a4 */ /* 0x000fe2000f8e023f */
[----:B------:R-:W-:-:S05]  /*4000*/  ISETP.NE.U32.AND P0, PT, R14, RZ, PT ;  /* 0x000000ff0e00720c */ /* 0x000fca0003f05070 */
[----:B------:R-:W-:-:S04]  /*4010*/  IMAD R26, R26, UR4, RZ ;  /* 0x000000041a1a7c24 */ /* 0x000fc8000f8e02ff */
[-C--:B------:R-:W-:Y:S01]  /*4020*/  IMAD R11, R11, R26.reuse, RZ ;  /* 0x0000001a0b0b7224 */ /* 0x080fe200078e02ff */
[----:B------:R-:W-:Y:S01]  /*4030*/  SHF.R.S32.HI R0, RZ, 0x1f, R26 ;  /* 0x0000001fff007819 */ /* 0x000fe2000001141a */
[----:B------:R-:W-:-:S04]  /*4040*/  IMAD.WIDE.U32 R54, R12, R26, RZ ;  /* 0x0000001a0c367225 */ /* 0x000fc800078e00ff */
[----:B------:R-:W-:-:S05]  /*4050*/  IMAD R11, R0, R12, R11 ;  /* 0x0000000c000b7224 */ /* 0x000fca00078e020b */
        /* <DEDUP_REMOVED lines=11> */
[----:B------:R-:W-:-:S03]  /*4110*/  IADD3.X R12, RZ, ~R21, RZ, P0, !PT ;  /* 0x80000015ff0c7210 */ /* 0x000fc600007fe4ff */
[----:B------:R-:W-:-:S04]  /*4120*/  IMAD.WIDE.U32 R18, R10, R14, R18 ;  /* 0x0000000e0a127225 */ /* 0x000fc800078e0012 */
[----:B------:R-:W-:Y:S01]  /*4130*/  IMAD R12, R12, R10, RZ ;  /* 0x0000000a0c0c7224 */ /* 0x000fe200078e02ff */
[----:B------:R-:W-:Y:S02]  /*4140*/  MOV R10, R18 ;  /* 0x00000012000a7202 */ /* 0x000fe40000000f00 */
[----:B------:R-:W-:Y:S01]  /*4150*/  MOV R18, R0 ;  /* 0x0000000000127202 */ /* 0x000fe20000000f00 */
[----:B------:R-:W-:-:S04]  /*4160*/  IMAD R9, R9, R14, R12 ;  /* 0x0000000e09097224 */ /* 0x000fc800078e020c */
[----:B------:R-:W-:Y:S01]  /*4170*/  IMAD.IADD R9, R19, 0x1, R9 ;  /* 0x0000000113097824 */ /* 0x000fe200078e0209 */
[----:B------:R-:W-:Y:S01]  /*4180*/  MOV R19, R21 ;  /* 0x0000001500137202 */ /* 0x000fe20000000f00 */
[----:B------:R-:W-:Y:S05]  /*4190*/  BRA `(.L_x_40) ;  /* 0x0000017000007947 */ /* 0x000fea0003800000 */
.L_x_39:
        /* <DEDUP_REMOVED lines=9> */
[----:B------:R-:W-:-:S04]  /*4230*/  IMAD.HI.U32 R0, R19, R0, R18 ;  /* 0x0000000013007227 */ /* 0x000fc800078e0012 */
[----:B------:R-:W-:Y:S02]  /*4240*/  IMAD.MOV.U32 R19, RZ, RZ, RZ ;  /* 0x000000ffff137224 */ /* 0x000fe400078e00ff */
        /* <DEDUP_REMOVED lines=9> */
[----:B------:R-:W-:Y:S02]  /*42e0*/  IADD3 R0, -R12, RZ, RZ ;  /* 0x000000ff0c007210 */ /* 0x000fe40007ffe1ff */
[----:B------:R-:W-:-:S03]  /*42f0*/  MOV R18, R12 ;  /* 0x0000000c00127202 */ /* 0x000fc60000000f00 */
[----:B------:R-:W-:Y:S02]  /*4300*/  IMAD R10, R10, R0, R48 ;  /* 0x000000000a0a7224 */ /* 0x000fe400078e0230 */
.L_x_40:
[----:B------:R-:W-:Y:S05]  /*4310*/  BSYNC B0 ;  /* 0x0000000000007941 */ /* 0x000fea0003800000 */
.L_x_38:
[----:B------:R-:W-:Y:S01]  /*4320*/  IADD3 R40, P1, P0, R44, R42, R40 ;  /* 0x0000002a2c287210 */ /* 0x000fe2000783e028 */
[----:B------:R-:W-:Y:S02]  /*4330*/  IMAD R0, R19, R8, RZ ;  /* 0x0000000813007224 */ /* 0x000fe400078e02ff */
[----:B------:R-:W-:Y:S01]  /*4340*/  IMAD R9, R9, R3, RZ ;  /* 0x0000000309097224 */ /* 0x000fe200078e02ff */
[----:B------:R-:W-:Y:S02]  /*4350*/  IADD3 R40, P3, P2, R50, R40, R16 ;  /* 0x0000002832287210 */ /* 0x000fe40007a7e010 */
[----:B------:R-:W-:Y:S02]  /*4360*/  IADD3.X R2, R6, R5, R2, P1, P0 ;  /* 0x0000000506027210 */ /* 0x000fe40000fe0402 */
[----:B------:R-:W-:Y:S02]  /*4370*/  IADD3 R40, P1, P0, R54, R40, R52 ;  /* 0x0000002836287210 */ /* 0x000fe4000783e034 */
[----:B------:R-:W-:-:S02]  /*4380*/  IADD3.X R2, R7, R2, R4, P3, P2 ;  /* 0x0000000207027210 */ /* 0x000fc40001fe4404 */
[----:B------:R-:W-:Y:S02]  /*4390*/  SHF.R.S32.HI R4, RZ, 0x1f, R8 ;  /* 0x0000001fff047819 */ /* 0x000fe40000011408 */
[----:B------:R-:W-:Y:S02]  /*43a0*/  IADD3.X R41, R11, R2, R13, P1, P0 ;  /* 0x000000020b297210 */ /* 0x000fe40000fe040d */
[----:B------:R-:W-:Y:S01]  /*43b0*/  SHF.R.S32.HI R2, RZ, 0x1f, R3 ;  /* 0x0000001fff027819 */ /* 0x000fe20000011403 */
[-C--:B------:R-:W-:Y:S02]  /*43c0*/  IMAD R0, R4, R18.reuse, R0 ;  /* 0x0000001204007224 */ /* 0x080fe400078e0200 */
[----:B------:R-:W-:-:S04]  /*43d0*/  IMAD.WIDE.U32 R40, R8, R18, R40 ;  /* 0x0000001208287225 */ /* 0x000fc800078e0028 */
[----:B------:R-:W-:Y:S02]  /*43e0*/  IMAD.IADD R41, R41, 0x1, R0 ;  /* 0x0000000129297824 */ /* 0x000fe400078e0200 */
[-C--:B------:R-:W-:Y:S02]  /*43f0*/  IMAD R2, R2, R10.reuse, R9 ;  /* 0x0000000a02027224 */ /* 0x080fe400078e0209 */
[----:B------:R-:W-:-:S04]  /*4400*/  IMAD.WIDE.U32 R10, R3, R10, R40 ;  /* 0x0000000a030a7225 */ /* 0x000fc800078e0028 */
[----:B------:R-:W-:Y:S01]  /*4410*/  IMAD.IADD R2, R11, 0x1, R2 ;  /* 0x000000010b027824 */ /* 0x000fe200078e0202 */
[----:B------:R-:W-:-:S04]  /*4420*/  LEA R4, P0, R10, c[0x0][0x200], 0x2 ;  /* 0x000080000a047a11 */ /* 0x000fc800078010ff */
[----:B------:R-:W-:-:S05]  /*4430*/  LEA.HI.X R5, R10, c[0x0][0x204], R2, 0x2, P0 ;  /* 0x000081000a057a11 */ /* 0x000fca00000f1402 */
[----:B------:R0:W-:Y:S01]  /*4440*/  STG.E [R4.64], R30 ;  /* 0x0000001e04007986 */ /* 0x0001e2000c101908 */
[----:B------:R-:W-:Y:S05]  /*4450*/  BRA `(.L_x_15) ;  /* 0x0000003000007947 */ /* 0x000fea0003800000 */
.L_x_16:
[----:B------:R-:W-:-:S04]  /*4460*/  LEA R2, P0, R44, c[0x0][0x200], 0x2 ;  /* 0x000080002c027a11 */ /* 0x000fc800078010ff */
[----:B------:R-:W-:-:S05]  /*4470*/  LEA.HI.X R3, R44, c[0x0][0x204], R45, 0x2, P0 ;  /* 0x000081002c037a11 */ /* 0x000fca00000f142d */
[----:B------:R0:W-:Y:S04]  /*4480*/  STG.E [R2.64], R30 ;  /* 0x0000001e02007986 */ /* 0x0001e8000c101908 */
.L_x_15:
[----:B------:R-:W-:Y:S05]  /*4490*/  BSYNC B1 ;  /* 0x0000000000017941 */ /* 0x000fea0003800000 */
.L_x_14:
[C---:B------:R-:W-:Y:S01]  /*44a0*/  IADD3 R0, R39.reuse, 0x10, RZ ;  /* 0x0000001027007810 */ /* 0x040fe20007ffe0ff */
[----:B------:R-:W-:Y:S01]  /*44b0*/  HFMA2.MMA R12, -RZ, RZ, 0, 0 ;  /* 0x00000000ff0c7435 */ /* 0x000fe200000001ff */
[C---:B------:R-:W-:Y:S01]  /*44c0*/  ISETP.GE.OR P5, PT, R39.reuse, c[0x0][0x314], P6 ;  /* 0x0000c50027007a0c */ /* 0x040fe200037a6670 */
[----:B------:R-:W-:Y:S01]  /*44d0*/  CS2R R10, SRZ ;  /* 0x00000000000a7805 */ /* 0x000fe2000001ff00 */
[----:B------:R-:W-:Y:S01]  /*44e0*/  ISETP.GE.OR P0, PT, R0, c[0x0][0x314], P6 ;  /* 0x0000c50000007a0c */ /* 0x000fe20003706670 */
[----:B------:R-:W-:Y:S01]  /*44f0*/  CS2R R8, SRZ ;  /* 0x0000000000087805 */ /* 0x000fe2000001ff00 */
[----:B------:R-:W-:Y:S01]  /*4500*/  IADD3 R0, R39, 0x20, RZ ;  /* 0x0000002027007810 */ /* 0x000fe20007ffe0ff */
[----:B------:R-:W-:Y:S01]  /*4510*/  CS2R R6, SRZ ;  /* 0x0000000000067805 */ /* 0x000fe2000001ff00 */
[----:B0-----:R-:W-:Y:S02]  /*4520*/  CS2R R4, SRZ ;  /* 0x0000000000047805 */ /* 0x001fe4000001ff00 */
[----:B------:R-:W-:-:S02]  /*4530*/  ISETP.GE.OR P4, PT, R0, c[0x0][0x314], P6 ;  /* 0x0000c50000007a0c */ /* 0x000fc40003786670 */
[----:B------:R-:W-:-:S03]  /*4540*/  IADD3 R0, R39, 0x30, RZ ;  /* 0x0000003027007810 */ /* 0x000fc60007ffe0ff */
[----:B------:R-:W-:Y:S01]  /*4550*/  @!P5 FADD.FTZ R37, -R30, R37 ;  /* 0x000000251e25d221 */ /* 0x000fe20000010100 */
[----:B------:R-:W-:Y:S01]  /*4560*/  ISETP.GE.OR P3, PT, R0, c[0x0][0x314], P6 ;  /* 0x0000c50000007a0c */ /* 0x000fe20003766670 */
[----:B------:R-:W-:Y:S01]  /*4570*/  @!P0 FADD.FTZ R2, -R30, R38 ;  /* 0x000000261e028221 */ /* 0x000fe20000010100 */
[----:B------:R-:W-:Y:S01]  /*4580*/  IADD3 R0, R39, 0x40, RZ ;  /* 0x0000004027007810 */ /* 0x000fe20007ffe0ff */
[----:B------:R-:W-:Y:S02]  /*4590*/  @!P5 FMUL.FTZ R37, R37, 1.4426950216293334961 ;  /* 0x3fb8aa3b2525d820 */ /* 0x000fe40000410000 */
[----:B------:R-:W-:Y:S01]  /*45a0*/  @!P0 FMUL.FTZ R2, R2, 1.4426950216293334961 ;  /* 0x3fb8aa3b02028820 */ /* 0x000fe20000410000 */
[----:B------:R-:W-:Y:S01]  /*45b0*/  ISETP.GE.OR P2, PT, R0, c[0x0][0x314], P6 ;  /* 0x0000c50000007a0c */ /* 0x000fe20003746670 */
[----:B------:R-:W-:Y:S01]  /*45c0*/  @!P4 FADD.FTZ R35, -R30, R35 ;  /* 0x000000231e23c221 */ /* 0x000fe20000010100 */
[----:B------:R-:W-:Y:S01]  /*45d0*/  IADD3 R0, R39, 0x50, RZ ;  /* 0x0000005027007810 */ /* 0x000fe20007ffe0ff */
[----:B------:R-:W0:Y:S02]  /*45e0*/  @!P5 MUFU.EX2 R37, R37 ;  /* 0x000000250025d308 */ /* 0x000e240000000800 */
[----:B------:R-:W-:Y:S01]  /*45f0*/  @!P4 FMUL.FTZ R35, R35, 1.4426950216293334961 ;  /* 0x3fb8aa3b2323c820 */ /* 0x000fe20000410000 */
[----:B------:R-:W-:Y:S01]  /*4600*/  ISETP.GE.OR P1, PT, R0, c[0x0][0x314], P6 ;  /* 0x0000c50000007a0c */ /* 0x000fe20003726670 */
[----:B------:R-:W-:Y:S01]  /*4610*/  @!P3 FADD.FTZ R36, -R30, R36 ;  /* 0x000000241e24b221 */ /* 0x000fe20000010100 */
[----:B------:R-:W-:-:S03]  /*4620*/  IADD3 R0, R39, 0x60, RZ ;  /* 0x0000006027007810 */ /* 0x000fc60007ffe0ff */
[----:B------:R-:W1:Y:S01]  /*4630*/  @!P0 MUFU.EX2 R2, R2 ;  /* 0x0000000200028308 */ /* 0x000e620000000800 */
[----:B------:R-:W-:Y:S02]  /*4640*/  @!P3 FMUL.FTZ R36, R36, 1.4426950216293334961 ;  /* 0x3fb8aa3b2424b820 */ /* 0x000fe40000410000 */
[----:B------:R-:W-:-:S04]  /*4650*/  @!P2 FADD.FTZ R33, -R30, R33 ;  /* 0x000000211e21a221 */ /* 0x000fc80000010100 */
[----:B------:R-:W-:Y:S01]  /*4660*/  @!P2 FMUL.FTZ R33, R33, 1.4426950216293334961 ;  /* 0x3fb8aa3b2121a820 */ /* 0x000fe20000410000 */
[----:B------:R-:W2:Y:S01]  /*4670*/  @!P4 MUFU.EX2 R35, R35 ;  /* 0x000000230023c308 */ /* 0x000ea20000000800 */
[----:B------:R-:W-:Y:S01]  /*4680*/  @!P1 FADD.FTZ R34, -R30, R34 ;  /* 0x000000221e229221 */ /* 0x000fe20000010100 */
[----:B0-----:R-:W-:Y:S03]  /*4690*/  @!P5 STS [R25.X4], R37 ;  /* 0x000000251900d388 */ /* 0x001fe60000004800 */
[----:B------:R-:W-:Y:S01]  /*46a0*/  @!P1 FMUL.FTZ R34, R34, 1.4426950216293334961 ;  /* 0x3fb8aa3b22229820 */ /* 0x000fe20000410000 */
[----:B-1----:R0:W-:Y:S01]  /*46b0*/  @!P0 STS [R25.X4+0x240], R2 ;  /* 0x0002400219008388 */ /* 0x0021e20000004800 */
[----:B------:R-:W-:Y:S01]  /*46c0*/  ISETP.GE.OR P0, PT, R0, c[0x0][0x314], P6 ;  /* 0x0000c50000007a0c */ /* 0x000fe20003706670 */
[----:B------:R-:W1:Y:S01]  /*46d0*/  @!P3 MUFU.EX2 R36, R36 ;  /* 0x000000240024b308 */ /* 0x000e620000000800 */
[C---:B------:R-:W-:Y:S01]  /*46e0*/  IADD3 R0, R39.reuse, 0x70, RZ ;  /* 0x0000007027007810 */ /* 0x040fe20007ffe0ff */
[----:B------:R-:W-:-:S03]  /*46f0*/  IMAD.SHL.U32 R39, R39, 0x4, RZ ;  /* 0x0000000427277824 */ /* 0x000fc600078e00ff */
[----:B------:R-:W-:Y:S01]  /*4700*/  ISETP.GE.OR P6, PT, R0, c[0x0][0x314], P6 ;  /* 0x0000c50000007a0c */ /* 0x000fe200037c6670 */
[----:B--2---:R-:W-:Y:S02]  /*4710*/  @!P4 STS [R25.X4+0x480], R35 ;  /* 0x000480231900c388 */ /* 0x004fe40000004800 */
[----:B------:R-:W2:Y:S04]  /*4720*/  @!P2 MUFU.EX2 R33, R33 ;  /* 0x000000210021a308 */ /* 0x000ea80000000800 */
[----:B------:R-:W-:-:S04]  /*4730*/  @!P0 FADD.FTZ R31, -R30, R31 ;  /* 0x0000001f1e1f8221 */ /* 0x000fc80000010100 */
[----:B------:R-:W-:Y:S01]  /*4740*/  @!P0 FMUL.FTZ R31, R31, 1.4426950216293334961 ;  /* 0x3fb8aa3b1f1f8820 */ /* 0x000fe20000410000 */
[----:B------:R-:W3:Y:S01]  /*4750*/  @!P1 MUFU.EX2 R34, R34 ;  /* 0x0000002200229308 */ /* 0x000ee20000000800 */
[----:B------:R-:W-:Y:S01]  /*4760*/  @!P6 FADD.FTZ R30, -R30, R32 ;  /* 0x000000201e1ee221 */ /* 0x000fe20000010100 */
[----:B-1----:R-:W-:Y:S03]  /*4770*/  @!P3 STS [R25.X4+0x6c0], R36 ;  /* 0x0006c0241900b388 */ /* 0x002fe60000004800 */
[----:B------:R-:W-:Y:S01]  /*4780*/  @!P6 FMUL.FTZ R0, R30, 1.4426950216293334961 ;  /* 0x3fb8aa3b1e00e820 */ /* 0x000fe20000410000 */
[----:B0-----:R-:W-:Y:S01]  /*4790*/  CS2R R2, SRZ ;  /* 0x0000000000027805 */ /* 0x001fe2000001ff00 */
[----:B--2---:R0:W-:Y:S01]  /*47a0*/  @!P2 STS [R25.X4+0x900], R33 ;  /* 0x000900211900a388 */ /* 0x0041e20000004800 */
[----:B------:R-:W1:Y:S08]  /*47b0*/  @!P0 MUFU.EX2 R31, R31 ;  /* 0x0000001f001f8308 */ /* 0x000e700000000800 */
[----:B------:R-:W2:Y:S01]  /*47c0*/  @!P6 MUFU.EX2 R0, R0 ;  /* 0x000000000000e308 */ /* 0x000ea20000000800 */
[----:B---3--:R3:W-:Y:S04]  /*47d0*/  @!P1 STS [R25.X4+0xb40], R34 ;  /* 0x000b402219009388 */ /* 0x0087e80000004800 */
[----:B-1----:R-:W-:Y:S04]  /*47e0*/  @!P0 STS [R25.X4+0xd80], R31 ;  /* 0x000d801f19008388 */ /* 0x002fe80000004800 */
[----:B--2---:R1:W-:Y:S01]  /*47f0*/  @!P6 STS [R25.X4+0xfc0], R0 ;  /* 0x000fc0001900e388 */ /* 0x0043e20000004800 */
[----:B0-----:R-:W-:-:S02]  /*4800*/  IADD3 R33, R39, 0x80, RZ ;  /* 0x0000008027217810 */ /* 0x001fc40007ffe0ff */
[----:B---3--:R-:W-:Y:S01]  /*4810*/  IADD3 R34, R39, 0x40, RZ ;  /* 0x0000004027227810 */ /* 0x008fe20007ffe0ff */
[----:B-1----:R-:W-:Y:S01]  /*4820*/  IMAD.MOV.U32 R0, RZ, RZ, c[0x0][0x314] ;  /* 0x0000c500ff007624 */ /* 0x002fe200078e00ff */
[----:B------:R-:W-:Y:S04]  /*4830*/  BAR.SYNC.DEFER_BLOCKING 0x0 ;  /* 0x0000000000007b1d */ /* 0x000fe80000010000 */
[----:B------:R-:W-:Y:S01]  /*4840*/  ISETP.GE.AND P0, PT, R0, 0x1, PT ;  /* 0x000000010000780c */ /* 0x000fe20003f06270 */
[----:B------:R-:W-:-:S12]  /*4850*/  IMAD.MOV.U32 R0, RZ, RZ, RZ ;  /* 0x000000ffff007224 */ /* 0x000fd800078e00ff */
[----:B------:R-:W-:Y:S05]  /*4860*/  @!P0 BRA `(.L_x_41) ;  /* 0x000003a000008947 */ /* 0x000fea0003800000 */
[----:B------:R-:W-:Y:S01]  /*4870*/  ULDC UR5, c[0x0][0x22c] ;  /* 0x00008b0000057ab9 */ /* 0x000fe20000000800 */
[C---:B------:R-:W-:Y:S01]  /*4880*/  IMAD R29, R15.reuse, 0xc0, R39 ;  /* 0x000000c00f1d7824 */ /* 0x040fe200078e0227 */
[----:B------:R-:W-:Y:S01]  /*4890*/  UIMAD UR5, UR7, UR5, URZ ;  /* 0x00000005070572a4 */ /* 0x000fe2000f8e023f */
[C---:B------:R-:W-:Y:S01]  /*48a0*/  IADD3 R13, R28.reuse, -UR7, RZ ;  /* 0x800000071c0d7c10 */ /* 0x040fe2000fffe0ff */
[----:B------:R-:W-:Y:S01]  /*48b0*/  IMAD R36, R28, c[0x0][0x22c], RZ ;  /* 0x00008b001c247a24 */ /* 0x000fe200078e02ff */
[----:B------:R-:W-:Y:S01]  /*48c0*/  CS2R R16, SRZ ;  /* 0x0000000000107805 */ /* 0x000fe2000001ff00 */
[----:B------:R-:W-:Y:S01]  /*48d0*/  USHF.R.S32.HI UR4, URZ, 0x1f, UR5 ;  /* 0x0000001f3f047899 */ /* 0x000fe20008011405 */
[C---:B------:R-:W-:Y:S01]  /*48e0*/  ISETP.GE.AND P3, PT, R15.reuse, R13, PT ;  /* 0x0000000d0f00720c */ /* 0x040fe20003f66270 */
[----:B------:R-:W-:Y:S01]  /*48f0*/  IMAD.SHL.U32 R14, R15, 0x4, RZ ;  /* 0x000000040f0e7824 */ /* 0x000fe200078e00ff */
[C---:B------:R-:W-:Y:S01]  /*4900*/  IADD3 R12, P0, R29.reuse, UR5, RZ ;  /* 0x000000051d0c7c10 */ /* 0x040fe2000ff1e0ff */
[----:B------:R-:W-:Y:S01]  /*4910*/  IMAD.MOV.U32 R32, RZ, RZ, RZ ;  /* 0x000000ffff207224 */ /* 0x000fe200078e00ff */
[----:B------:R-:W-:Y:S01]  /*4920*/  CS2R R18, SRZ ;  /* 0x0000000000127805 */ /* 0x000fe2000001ff00 */
[----:B------:R-:W-:Y:S01]  /*4930*/  CS2R R20, SRZ ;  /* 0x0000000000147805 */ /* 0x000fe2000001ff00 */
[----:B------:R-:W-:Y:S01]  /*4940*/  LEA.HI.X.SX32 R29, R29, UR4, 0x1, P0 ;  /* 0x000000041d1d7c11 */ /* 0x000fe200080f0eff */
[----:B------:R-:W-:Y:S01]  /*4950*/  CS2R R22, SRZ ;  /* 0x0000000000167805 */ /* 0x000fe2000001ff00 */
[----:B------:R-:W-:Y:S01]  /*4960*/  LEA R30, P0, R12, c[0x0][0x1d8], 0x2 ;  /* 0x000076000c1e7a11 */ /* 0x000fe200078010ff */
[----:B------:R-:W-:Y:S01]  /*4970*/  CS2R R24, SRZ ;  /* 0x0000000000187805 */ /* 0x000fe2000001ff00 */
[----:B------:R-:W-:Y:S01]  /*4980*/  CS2R R26, SRZ ;  /* 0x00000000001a7805 */ /* 0x000fe2000001ff00 */
[----:B------:R-:W-:Y:S01]  /*4990*/  IMAD.WIDE R36, R36, 0x4, RZ ;  /* 0x0000000424247825 */ /* 0x000fe200078e02ff */
[----:B------:R-:W-:-:S02]  /*49a0*/  LEA.HI.X R29, R12, c[0x0][0x1dc], R29, 0x2, P0 ;  /* 0x000077000c1d7a11 */ /* 0x000fc400000f141d */
[----:B------:R-:W-:Y:S01]  /*49b0*/  IADD3 R30, P0, R30, 0x200, RZ ;  /* 0x000002001e1e7810 */ /* 0x000fe20007f1e0ff */
[----:B------:R-:W-:-:S04]  /*49c0*/  IMAD.MOV.U32 R12, RZ, RZ, RZ ;  /* 0x000000ffff0c7224 */ /* 0x000fc800078e00ff */
[----:B------:R-:W-:-:S05]  /*49d0*/  IMAD.X R29, RZ, RZ, R29, P0 ;  /* 0x000000ffff1d7224 */ /* 0x000fca00000e061d */
.L_x_44:
[----:B------:R-:W-:Y:S01]  /*49e0*/  MOV R31, R29 ;  /* 0x0000001d001f7202 */ /* 0x000fe20000000f00 */
[----:B------:R-:W-:Y:S01]  /*49f0*/  BSSY B0, `(.L_x_42) ;  /* 0x000000e000007945 */ /* 0x000fe20003800000 */
[----:B------:R-:W-:-:S05]  /*4a00*/  @P3 BRA `(.L_x_43) ;  /* 0x000000c000003947 */ /* 0x000fca0003800000 */
[----:B------:R-:W-:Y:S01]  /*4a10*/  ISETP.GE.AND P2, PT, R39, c[0x0][0x220], PT ;  /* 0x0000880027007a0c */ /* 0x000fe20003f46270 */
[----:B------:R-:W-:Y:S01]  /*4a20*/  CS2R R16, SRZ ;  /* 0x0000000000107805 */ /* 0x000fe2000001ff00 */
[----:B------:R-:W-:Y:S01]  /*4a30*/  ISETP.GE.AND P1, PT, R34, c[0x0][0x220], PT ;  /* 0x0000880022007a0c */ /* 0x000fe20003f26270 */
[----:B------:R-:W-:Y:S01]  /*4a40*/  CS2R R18, SRZ ;  /* 0x0000000000127805 */ /* 0x000fe2000001ff00 */
[----:B------:R-:W-:Y:S01]  /*4a50*/  ISETP.GE.AND P0, PT, R33, c[0x0][0x220], PT ;  /* 0x0000880021007a0c */ /* 0x000fe20003f06270 */
[----:B------:R-:W-:Y:S01]  /*4a60*/  CS2R R20, SRZ ;  /* 0x0000000000147805 */ /* 0x000fe2000001ff00 */
[----:B------:R-:W-:Y:S01]  /*4a70*/  CS2R R22, SRZ ;  /* 0x0000000000167805 */ /* 0x000fe2000001ff00 */
[----:B------:R-:W-:Y:S01]  /*4a80*/  CS2R R24, SRZ ;  /* 0x0000000000187805 */ /* 0x000fe2000001ff00 */
[----:B------:R-:W-:Y:S05]  /*4a90*/  CS2R R26, SRZ ;  /* 0x00000000001a7805 */ /* 0x000fea000001ff00 */
[----:B------:R0:W5:Y:S04]  /*4aa0*/  @!P2 LDG.E.128 R16, [R30.64+-0x200] ;  /* 0xfffe00081e10a981 */ /* 0x000168000c1e1d00 */
[----:B------:R0:W5:Y:S04]  /*4ab0*/  @!P1 LDG.E.128 R20, [R30.64+-0x100] ;  /* 0xffff00081e149981 */ /* 0x000168000c1e1d00 */
[----:B------:R0:W5:Y:S02]  /*4ac0*/  @!P0 LDG.E.128 R24, [R30.64] ;  /* 0x000000081e188981 */ /* 0x000164000c1e1d00 */
.L_x_43:
[----:B------:R-:W-:Y:S05]  /*4ad0*/  BSYNC B0 ;  /* 0x0000000000007941 */ /* 0x000fea0003800000 */
.L_x_42:
[----:B------:R1:W2:Y:S01]  /*4ae0*/  LDS R13, [R14] ;  /* 0x000000000e0d7984 */ /* 0x0002a20000000800 */
[----:B0-----:R-:W-:Y:S02]  /*4af0*/  IADD3 R30, P0, R36, R30, RZ ;  /* 0x0000001e241e7210 */ /* 0x001fe40007f1e0ff */
[----:B------:R-:W-:Y:S02]  /*4b00*/  IADD3 R32, R32, 0x1, RZ ;  /* 0x0000000120207810 */ /* 0x000fe40007ffe0ff */
[----:B------:R-:W-:Y:S02]  /*4b10*/  IADD3.X R29, R37, R31, RZ, P0, !PT ;  /* 0x0000001f251d7210 */ /* 0x000fe400007fe4ff */
[----:B------:R-:W-:Y:S02]  /*4b20*/  ISETP.GE.AND P0, PT, R32, c[0x0][0x314], PT ;  /* 0x0000c50020007a0c */ /* 0x000fe40003f06270 */
[----:B-1----:R-:W-:Y:S01]  /*4b30*/  IADD3 R14, R14, 0x24, RZ ;  /* 0x000000240e0e7810 */ /* 0x002fe20007ffe0ff */
[C---:B--2--5:R-:W-:Y:S02]  /*4b40*/  FFMA.FTZ R0, R13.reuse, R16, R0 ;  /* 0x000000100d007223 */ /* 0x064fe40000010000 */
[C---:B------:R-:W-:Y:S02]  /*4b50*/  FFMA.FTZ R2, R13.reuse, R17, R2 ;  /* 0x000000110d027223 */ /* 0x040fe40000010002 */
        /* <DEDUP_REMOVED lines=9> */
[----:B------:R-:W-:Y:S01]  /*4bf0*/  FFMA.FTZ R12, R13, R27, R12 ;  /* 0x0000001b0d0c7223 */ /* 0x000fe2000001000c */
[----:B------:R-:W-:-:S05]  /*4c00*/  @!P0 BRA `(.L_x_44) ;  /* 0xfffffdd000008947 */ /* 0x000fca000383ffff */
.L_x_41:
[----:B------:R-:W-:Y:S02]  /*4c10*/  IADD3 R15, R15, UR7, RZ ;  /* 0x000000070f0f7c10 */ /* 0x000fe4000fffe0ff */
[----:B------:R-:W-:-:S02]  /*4c20*/  F2FP.BF16.PACK_AB R3, R4, R3 ;  /* 0x000000030403723e */ /* 0x000fc400000010ff */
[----:B------:R-:W-:Y:S02]  /*4c30*/  ISETP.GE.AND P0, PT, R15, R28, PT ;  /* 0x0000001c0f00720c */ /* 0x000fe40003f06270 */
[----:B------:R-:W-:Y:S02]  /*4c40*/  F2FP.BF16.PACK_AB R0, R2, R0 ;  /* 0x000000000200723e */ /* 0x000fe400000010ff */
[----:B------:R-:W-:Y:S02]  /*4c50*/  F2FP.BF16.PACK_AB R7, R8, R7 ;  /* 0x000000070807723e */ /* 0x000fe400000010ff */
[----:B------:R-:W-:Y:S01]  /*4c60*/  F2FP.BF16.PACK_AB R5, R6, R5 ;  /* 0x000000050605723e */ /* 0x000fe200000010ff */
[----:B------:R-:W-:Y:S01]  /*4c70*/  IMAD.MOV.U32 R8, RZ, RZ, R0 ;  /* 0x000000ffff087224 */ /* 0x000fe200078e0000 */
[----:B------:R-:W-:Y:S01]  /*4c80*/  F2FP.BF16.PACK_AB R10, R10, R9 ;  /* 0x000000090a0a723e */ /* 0x000fe200000010ff */
[----:B------:R-:W-:Y:S01]  /*4c90*/  IMAD.MOV.U32 R9, RZ, RZ, R3 ;  /* 0x000000ffff097224 */ /* 0x000fe200078e0003 */
[----:B------:R-:W-:Y:S01]  /*4ca0*/  F2FP.BF16.PACK_AB R11, R12, R11 ;  /* 0x0000000b0c0b723e */ /* 0x000fe200000010ff */
[----:B------:R-:W-:-:S02]  /*4cb0*/  IMAD.MOV.U32 R16, RZ, RZ, R5 ;  /* 0x000000ffff107224 */ /* 0x000fc400078e0005 */
[----:B------:R-:W-:Y:S01]  /*4cc0*/  IMAD.MOV.U32 R17, RZ, RZ, R7 ;  /* 0x000000ffff117224 */ /* 0x000fe200078e0007 */
[----:B------:R-:W-:Y:S06]  /*4cd0*/  @P0 EXIT ;  /* 0x000000000000094d */ /* 0x000fec0003800000 */
[----:B------:R-:W-:Y:S01]  /*4ce0*/  IMAD.MOV.U32 R4, RZ, RZ, c[0x0][0x1c0] ;  /* 0x00007000ff047624 */ /* 0x000fe200078e00ff */
[----:B------:R-:W-:Y:S02]  /*4cf0*/  IABS R7, R15 ;  /* 0x0000000f00077213 */ /* 0x000fe40000000000 */
[----:B------:R-:W-:Y:S01]  /*4d00*/  IABS R3, c[0x0][0x214] ;  /* 0x0000850000037a13 */ /* 0x000fe20000000000 */
[----:B------:R-:W-:-:S05]  /*4d10*/  IMAD R4, R4, c[0x0][0x214], RZ ;  /* 0x0000850004047a24 */ /* 0x000fca00078e02ff */
[-C--:B------:R-:W-:Y:S02]  /*4d20*/  IABS R6, R4.reuse ;  /* 0x0000000400067213 */ /* 0x080fe40000000000 */
[----:B------:R-:W-:Y:S02]  /*4d30*/  IABS R2, R4 ;  /* 0x0000000400027213 */ /* 0x000fe40000000000 */
[----:B------:R-:W0:Y:S03]  /*4d40*/  I2F.RP R12, R6 ;  /* 0x00000006000c7306 */ /* 0x000e260000209400 */
[----:B------:R-:W-:-:S05]  /*4d50*/  IMAD.MOV R2, RZ, RZ, -R2 ;  /* 0x000000ffff027224 */ /* 0x000fca00078e0a02 */
[----:B0-----:R-:W0:Y:S02]  /*4d60*/  MUFU.RCP R12, R12 ;  /* 0x0000000c000c7308 */ /* 0x001e240000001000 */
[----:B0-----:R-:W-:-:S06]  /*4d70*/  IADD3 R12, R12, 0xffffffe, RZ ;  /* 0x0ffffffe0c0c7810 */ /* 0x001fcc0007ffe0ff */
[----:B------:R-:W0:Y:S02]  /*4d80*/  F2I.FTZ.U32.TRUNC.NTZ R13, R12 ;  /* 0x0000000c000d7305 */ /* 0x000e24000021f000 */
[--C-:B0-----:R-:W-:Y:S02]  /*4d90*/  IMAD.MOV R0, RZ, RZ, -R13.reuse ;  /* 0x000000ffff007224 */ /* 0x101fe400078e0a0d */
[----:B------:R-:W-:Y:S02]  /*4da0*/  IMAD.MOV.U32 R12, RZ, RZ, RZ ;  /* 0x000000ffff0c7224 */ /* 0x000fe400078e00ff */
[----:B------:R-:W-:Y:S02]  /*4db0*/  IMAD R5, R0, R6, RZ ;  /* 0x0000000600057224 */ /* 0x000fe400078e02ff */
[----:B------:R-:W0:Y:S02]  /*4dc0*/  I2F.RP R0, R3 ;  /* 0x0000000300007306 */ /* 0x000e240000209400 */
[----:B------:R-:W-:-:S06]  /*4dd0*/  IMAD.HI.U32 R5, R13, R5, R12 ;  /* 0x000000050d057227 */ /* 0x000fcc00078e000c */
[----:B------:R-:W-:-:S04]  /*4de0*/  IMAD.HI.U32 R5, R5, R7, RZ ;  /* 0x0000000705057227 */ /* 0x000fc800078e00ff */
[----:B------:R-:W-:Y:S01]  /*4df0*/  IMAD R2, R5, R2, R7 ;  /* 0x0000000205027224 */ /* 0x000fe200078e0207 */
[----:B0-----:R-:W0:Y:S04]  /*4e00*/  MUFU.RCP R0, R0 ;  /* 0x0000000000007308 */ /* 0x001e280000001000 */
[----:B------:R-:W-:-:S13]  /*4e10*/  ISETP.GT.U32.AND P1, PT, R6, R2, PT ;  /* 0x000000020600720c */ /* 0x000fda0003f24070 */
[----:B------:R-:W-:Y:S01]  /*4e20*/  @!P1 IMAD.IADD R2, R2, 0x1, -R6 ;  /* 0x0000000102029824 */ /* 0x000fe200078e0a06 */
[----:B------:R-:W-:Y:S02]  /*4e30*/  @!P1 IADD3 R5, R5, 0x1, RZ ;  /* 0x0000000105059810 */ /* 0x000fe40007ffe0ff */
[----:B0-----:R-:W-:Y:S02]  /*4e40*/  IADD3 R0, R0, 0xffffffe, RZ ;  /* 0x0ffffffe00007810 */ /* 0x001fe40007ffe0ff */
[----:B------:R-:W-:Y:S02]  /*4e50*/  ISETP.GE.U32.AND P2, PT, R2, R6, PT ;  /* 0x000000060200720c */ /* 0x000fe40003f46070 */
[----:B------:R-:W-:Y:S01]  /*4e60*/  LOP3.LUT R2, R15, R4, RZ, 0x3c, !PT ;  /* 0x000000040f027212 */ /* 0x000fe200078e3cff */
[----:B------:R-:W0:Y:S01]  /*4e70*/  F2I.FTZ.U32.TRUNC.NTZ R13, R0 ;  /* 0x00000000000d7305 */ /* 0x000e22000021f000 */
[----:B------:R-:W-:Y:S02]  /*4e80*/  ISETP.NE.AND P1, PT, R4, RZ, PT ;  /* 0x000000ff0400720c */ /* 0x000fe40003f25270 */
[----:B------:R-:W-:-:S07]  /*4e90*/  ISETP.GE.AND P0, PT, R2, RZ, PT ;  /* 0x000000ff0200720c */ /* 0x000fce0003f06270 */
[----:B------:R-:W-:-:S06]  /*4ea0*/  @P2 IADD3 R5, R5, 0x1, RZ ;  /* 0x0000000105052810 */ /* 0x000fcc0007ffe0ff */
[----:B------:R-:W-:Y:S01]  /*4eb0*/  @!P0 IMAD.MOV R5, RZ, RZ, -R5 ;  /* 0x000000ffff058224 */ /* 0x000fe200078e0a05 */
[----:B------:R-:W-:Y:S01]  /*4ec0*/  @!P1 LOP3.LUT R5, RZ, R4, RZ, 0x33, !PT ;  /* 0x00000004ff059212 */ /* 0x000fe200078e33ff */
[----:B0-----:R-:W-:-:S04]  /*4ed0*/  IMAD.MOV R2, RZ, RZ, -R13 ;  /* 0x000000ffff027224 */ /* 0x001fc800078e0a0d */
[----:B------:R-:W-:Y:S02]  /*4ee0*/  IMAD R4, R5, R4, RZ ;  /* 0x0000000405047224 */ /* 0x000fe400078e02ff */
[----:B------:R-:W-:Y:S02]  /*4ef0*/  IMAD R2, R2, R3, RZ ;  /* 0x0000000302027224 */ /* 0x000fe400078e02ff */
[----:B------:R-:W-:Y:S02]  /*4f00*/  IMAD.IADD R6, R15, 0x1, -R4 ;  /* 0x000000010f067824 */ /* 0x000fe400078e0a04 */
[----:B------:R-:W-:-:S03]  /*4f10*/  IMAD.HI.U32 R2, R13, R2, R12 ;  /* 0x000000020d027227 */ /* 0x000fc600078e000c */
[----:B------:R-:W-:Y:S01]  /*4f20*/  IABS R0, R6 ;  /* 0x0000000600007213 */ /* 0x000fe20000000000 */
[----:B------:R-:W-:Y:S01]  /*4f30*/  IMAD.WIDE.U32 R12, R5, c[0x0][0x1e0], RZ ;  /* 0x00007800050c7a25 */ /* 0x000fe200078e00ff */
[----:B------:R-:W-:-:S03]  /*4f40*/  LOP3.LUT R6, R6, c[0x0][0x214], RZ, 0x3c, !PT ;  /* 0x0000850006067a12 */ /* 0x000fc600078e3cff */
[----:B------:R-:W-:Y:S01]  /*4f50*/  IMAD.HI.U32 R7, R2, R0, RZ ;  /* 0x0000000002077227 */ /* 0x000fe200078e00ff */
[----:B------:R-:W-:-:S03]  /*4f60*/  ISETP.GE.AND P1, PT, R6, RZ, PT ;  /* 0x000000ff0600720c */ /* 0x000fc60003f26270 */
[----:B------:R-:W-:-:S04]  /*4f70*/  IMAD.MOV R2, RZ, RZ, -R7 ;  /* 0x000000ffff027224 */ /* 0x000fc800078e0a07 */
[----:B------:R-:W-:-:S05]  /*4f80*/  IMAD R0, R3, R2, R0 ;  /* 0x0000000203007224 */ /* 0x000fca00078e0200 */
[----:B------:R-:W-:-:S13]  /*4f90*/  ISETP.GT.U32.AND P0, PT, R3, R0, PT ;  /* 0x000000000300720c */ /* 0x000fda0003f04070 */
[----:B------:R-:W-:Y:S01]  /*4fa0*/  @!P0 IMAD.IADD R0, R0, 0x1, -R3 ;  /* 0x0000000100008824 */ /* 0x000fe200078e0a03 */
[----:B------:R-:W-:Y:S02]  /*4fb0*/  @!P0 IADD3 R7, R7, 0x1, RZ ;  /* 0x0000000107078810 */ /* 0x000fe40007ffe0ff */
[----:B------:R-:W-:Y:S02]  /*4fc0*/  ISETP.NE.AND P0, PT, RZ, c[0x0][0x214], PT ;  /* 0x00008500ff007a0c */ /* 0x000fe40003f05270 */
[----:B------:R-:W-:Y:S02]  /*4fd0*/  ISETP.GE.U32.AND P2, PT, R0, R3, PT ;  /* 0x000000030000720c */ /* 0x000fe40003f46070 */
[----:B------:R-:W-:-:S05]  /*4fe0*/  SHF.R.S32.HI R0, RZ, 0x1f, R5 ;  /* 0x0000001fff007819 */ /* 0x000fca0000011405 */
[----:B------:R-:W-:-:S04]  /*4ff0*/  IMAD R0, R0, c[0x0][0x1e0], RZ ;  /* 0x0000780000007a24 */ /* 0x000fc800078e02ff */
[----:B------:R-:W-:Y:S02]  /*5000*/  IMAD R0, R5, c[0x0][0x1e4], R0 ;  /* 0x0000790005007a24 */ /* 0x000fe400078e0200 */
[----:B------:R-:W-:Y:S02]  /*5010*/  @P2 IADD3 R7, R7, 0x1, RZ ;  /* 0x0000000107072810 */ /* 0x000fe40007ffe0ff */
[----:B------:R-:W-:-:S03]  /*5020*/  IMAD.IADD R13, R13, 0x1, R0 ;  /* 0x000000010d0d7824 */ /* 0x000fc600078e0200 */
[----:B------:R-:W-:Y:S01]  /*5030*/  @!P1 IMAD.MOV R7, RZ, RZ, -R7 ;  /* 0x000000ffff079224 */ /* 0x000fe200078e0a07 */
[----:B------:R-:W-:Y:S02]  /*5040*/  @!P0 LOP3.LUT R7, RZ, c[0x0][0x214], RZ, 0x33, !PT ;  /* 0x00008500ff078a12 */ /* 0x000fe400078e33ff */
[----:B------:R-:W-:Y:S02]  /*5050*/  ISETP.GE.AND P0, PT, R39, c[0x0][0x220], PT ;  /* 0x0000880027007a0c */ /* 0x000fe40003f06270 */
[----:B------:R-:W-:Y:S01]  /*5060*/  SHF.R.S32.HI R2, RZ, 0x1f, R7 ;  /* 0x0000001fff027819 */ /* 0x000fe20000011407 */
[C---:B------:R-:W-:Y:S01]  /*5070*/  IMAD R4, R7.reuse, c[0x0][0x214], R4 ;  /* 0x0000850007047a24 */ /* 0x040fe200078e0204 */
[----:B------:R-:W-:Y:S01]  /*5080*/  ISETP.GE.AND P1, PT, R34, c[0x0][0x220], PT ;  /* 0x0000880022007a0c */ /* 0x000fe20003f26270 */
[----:B------:R-:W-:-:S04]  /*5090*/  IMAD.WIDE.U32 R12, R7, c[0x0][0x1f0], R12 ;  /* 0x00007c00070c7a25 */ /* 0x000fc800078e000c */
[----:B------:R-:W-:Y:S02]  /*50a0*/  IMAD.IADD R4, R15, 0x1, -R4 ;  /* 0x000000010f047824 */ /* 0x000fe400078e0a04 */
[----:B------:R-:W-:-:S03]  /*50b0*/  IMAD R2, R2, c[0x0][0x1f0], RZ ;  /* 0x00007c0002027a24 */ /* 0x000fc600078e02ff */
[----:B------:R-:W-:Y:S01]  /*50c0*/  SHF.R.S32.HI R0, RZ, 0x1f, R4 ;  /* 0x0000001fff007819 */ /* 0x000fe20000011404 */
[----:B------:R-:W-:-:S04]  /*50d0*/  IMAD R2, R7, c[0x0][0x1f4], R2 ;  /* 0x00007d0007027a24 */ /* 0x000fc800078e0202 */
[----:B------:R-:W-:Y:S02]  /*50e0*/  IMAD.IADD R3, R13, 0x1, R2 ;  /* 0x000000010d037824 */ /* 0x000fe400078e0202 */
[----:B------:R-:W-:Y:S02]  /*50f0*/  IMAD R0, R0, c[0x0][0x1e8], RZ ;  /* 0x00007a0000007a24 */ /* 0x000fe400078e02ff */
[----:B------:R-:W-:Y:S02]  /*5100*/  IMAD.MOV.U32 R2, RZ, RZ, R12 ;  /* 0x000000ffff027224 */ /* 0x000fe400078e000c */
[C---:B------:R-:W-:Y:S02]  /*5110*/  IMAD R0, R4.reuse, c[0x0][0x1ec], R0 ;  /* 0x00007b0004007a24 */ /* 0x040fe400078e0200 */
[----:B------:R-:W-:-:S04]  /*5120*/  IMAD.WIDE.U32 R4, R4, c[0x0][0x1e8], R2 ;  /* 0x00007a0004047a25 */ /* 0x000fc800078e0002 */
[----:B------:R-:W-:Y:S01]  /*5130*/  IMAD.IADD R0, R5, 0x1, R0 ;  /* 0x0000000105007824 */ /* 0x000fe200078e0200 */
[CC--:B------:R-:W-:Y:S02]  /*5140*/  @!P0 IADD3 R2, P3, R39.reuse, R4.reuse, RZ ;  /* 0x0000000427028210 */ /* 0x0c0fe40007f7e0ff */
[----:B------:R-:W-:Y:S02]  /*5150*/  @!P1 IADD3 R3, P2, R34, R4, RZ ;  /* 0x0000000422039210 */ /* 0x000fe40007f5e0ff */
[-C--:B------:R-:W-:Y:S02]  /*5160*/  @!P0 LEA.HI.X.SX32 R39, R39, R0.reuse, 0x1, P3 ;  /* 0x0000000027278211 */ /* 0x080fe400018f0eff */
[----:B------:R-:W-:Y:S02]  /*5170*/  @!P0 LEA R12, P3, R2, c[0x0][0x1d0], 0x1 ;  /* 0x00007400020c8a11 */ /* 0x000fe400078608ff */
[----:B------:R-:W-:Y:S02]  /*5180*/  @!P1 LEA.HI.X.SX32 R34, R34, R0, 0x1, P2 ;  /* 0x0000000022229211 */ /* 0x000fe400010f0eff */
[----:B------:R-:W-:-:S02]  /*5190*/  @!P0 LEA.HI.X R13, R2, c[0x0][0x1d4], R39, 0x1, P3 ;  /* 0x00007500020d8a11 */ /* 0x000fc400018f0c27 */
[----:B------:R-:W-:-:S03]  /*51a0*/  @!P1 LEA R6, P2, R3, c[0x0][0x1d0], 0x1 ;  /* 0x0000740003069a11 */ /* 0x000fc600078408ff */
[----:B------:R0:W-:Y:S01]  /*51b0*/  @!P0 STG.E.64 [R12.64], R8 ;  /* 0x000000080c008986 */ /* 0x0001e2000c101b08 */
[----:B------:R-:W-:Y:S02]  /*51c0*/  ISETP.GE.AND P0, PT, R33, c[0x0][0x220], PT ;  /* 0x0000880021007a0c */ /* 0x000fe40003f06270 */
[----:B------:R-:W-:-:S05]  /*51d0*/  @!P1 LEA.HI.X R7, R3, c[0x0][0x1d4], R34, 0x1, P2 ;  /* 0x0000750003079a11 */ /* 0x000fca00010f0c22 */
[----:B------:R0:W-:Y:S06]  /*51e0*/  @!P1 STG.E.64 [R6.64], R16 ;  /* 0x0000001006009986 */ /* 0x0001ec000c101b08 */
[----:B------:R-:W-:Y:S05]  /*51f0*/  @P0 EXIT ;  /* 0x000000000000094d */ /* 0x000fea0003800000 */
[----:B------:R-:W-:-:S04]  /*5200*/  IADD3 R4, P0, R33, R4, RZ ;  /* 0x0000000421047210 */ /* 0x000fc80007f1e0ff */
[----:B------:R-:W-:Y:S02]  /*5210*/  LEA.HI.X.SX32 R0, R33, R0, 0x1, P0 ;  /* 0x0000000021007211 */ /* 0x000fe400000f0eff */
[----:B------:R-:W-:-:S04]  /*5220*/  LEA R2, P0, R4, c[0x0][0x1d0], 0x1 ;  /* 0x0000740004027a11 */ /* 0x000fc800078008ff */
[----:B------:R-:W-:-:S05]  /*5230*/  LEA.HI.X R3, R4, c[0x0][0x1d4], R0, 0x1, P0 ;  /* 0x0000750004037a11 */ /* 0x000fca00000f0c00 */
[----:B------:R-:W-:Y:S01]  /*5240*/  STG.E.64 [R2.64], R10 ;  /* 0x0000000a02007986 */ /* 0x000fe2000c101b08 */
[----:B------:R-:W-:Y:S05]  /*5250*/  EXIT ;  /* 0x000000000000794d */ /* 0x000fea0003800000 */
        .weak           $__internal_0_$__cuda_sm20_div_s64
        .type           $__internal_0_$__cuda_sm20_div_s64,@function
        .size           $__internal_0_$__cuda_sm20_div_s64,(.L_x_7768 - $__internal_0_$__cuda_sm20_div_s64)
$__internal_0_$__cuda_sm20_div_s64:
[----:B------:R-:W-:Y:S02]  /*5260*/  IADD3 R46, P0, RZ, -R24, RZ ;  /* 0x80000018ff2e7210 */ /* 0x000fe40007f1e0ff */
[----:B------:R-:W-:-:S03]  /*5270*/  ISETP.GE.AND P1, PT, R23, RZ, PT ;  /* 0x000000ff1700720c */ /* 0x000fc60003f26270 */
[----:B------:R-:W-:Y:S01]  /*5280*/  IMAD.X R0, RZ, RZ, ~R23, P0 ;  /* 0x000000ffff007224 */ /* 0x000fe200000e0e17 */
[----:B------:R-:W-:-:S04]  /*5290*/  SEL R46, R46, R24, !P1 ;  /* 0x000000182e2e7207 */ /* 0x000fc80004800000 */
[----:B------:R-:W-:-:S04]  /*52a0*/  SEL R47, R0, R23, !P1 ;  /* 0x00000017002f7207 */ /* 0x000fc80004800000 */
[----:B------:R-:W0:Y:S08]  /*52b0*/  I2F.U64.RP R0, R46 ;  /* 0x0000002e00007312 */ /* 0x000e300000309000 */
[----:B0-----:R-:W0:Y:S02]  /*52c0*/  MUFU.RCP R0, R0 ;  /* 0x0000000000007308 */ /* 0x001e240000001000 */
[----:B0-----:R-:W-:-:S06]  /*52d0*/  IADD3 R0, R0, 0x1ffffffe, RZ ;  /* 0x1ffffffe00007810 */ /* 0x001fcc0007ffe0ff */
[----:B------:R-:W0:Y:S02]  /*52e0*/  F2I.U64.TRUNC R56, R0 ;  /* 0x0000000000387311 */ /* 0x000e24000020d800 */
[----:B0-----:R-:W-:-:S04]  /*52f0*/  IMAD.WIDE.U32 R20, R56, R46, RZ ;  /* 0x0000002e38147225 */ /* 0x001fc800078e00ff */
[C---:B------:R-:W-:Y:S01]  /*5300*/  IMAD R0, R56.reuse, R47, R21 ;  /* 0x0000002f38007224 */ /* 0x040fe200078e0215 */
[----:B------:R-:W-:Y:S01]  /*5310*/  IADD3 R20, P0, RZ, -R20, RZ ;  /* 0x80000014ff147210 */ /* 0x000fe20007f1e0ff */
[----:B------:R-:W-:Y:S02]  /*5320*/  IMAD.MOV.U32 R59, RZ, RZ, R56 ;  /* 0x000000ffff3b7224 */ /* 0x000fe400078e0038 */
[----:B------:R-:W-:Y:S02]  /*5330*/  IMAD R0, R57, R46, R0 ;  /* 0x0000002e39007224 */ /* 0x000fe400078e0200 */
[----:B------:R-:W-:-:S04]  /*5340*/  IMAD.HI.U32 R58, R56, R20, RZ ;  /* 0x00000014383a7227 */ /* 0x000fc800078e00ff */
[----:B------:R-:W-:-:S04]  /*5350*/  IMAD.X R0, RZ, RZ, ~R0, P0 ;  /* 0x000000ffff007224 */ /* 0x000fc800000e0e00 */
[----:B------:R-:W-:-:S04]  /*5360*/  IMAD.WIDE.U32 R58, P0, R56, R0, R58 ;  /* 0x00000000383a7225 */ /* 0x000fc8000780003a */
[----:B------:R-:W-:-:S04]  /*5370*/  IMAD.HI.U32 R29, R57, R0, RZ ;  /* 0x00000000391d7227 */ /* 0x000fc800078e00ff */
[----:B------:R-:W-:-:S04]  /*5380*/  IMAD.HI.U32 R20, P1, R57, R20, R58 ;  /* 0x0000001439147227 */ /* 0x000fc8000782003a */
[----:B------:R-:W-:Y:S02]  /*5390*/  IMAD R0, R57, R0, RZ ;  /* 0x0000000039007224 */ /* 0x000fe400078e02ff */
[----:B------:R-:W-:-:S03]  /*53a0*/  IMAD.X R29, R29, 0x1, R57, P0 ;  /* 0x000000011d1d7824 */ /* 0x000fc600000e0639 */
[----:B------:R-:W-:-:S04]  /*53b0*/  IADD3 R57, P0, R0, R20, RZ ;  /* 0x0000001400397210 */ /* 0x000fc80007f1e0ff */
[----:B------:R-:W-:Y:S01]  /*53c0*/  IADD3.X R29, RZ, RZ, R29, P0, P1 ;  /* 0x000000ffff1d7210 */ /* 0x000fe200007e241d */
[----:B------:R-:W-:Y:S01]  /*53d0*/  IMAD.WIDE.U32 R58, R57, R46, RZ ;  /* 0x0000002e393a7225 */ /* 0x000fe200078e00ff */
[----:B------:R-:W-:-:S03]  /*53e0*/  ISETP.GE.AND P1, PT, R18, RZ, PT ;  /* 0x000000ff1200720c */ /* 0x000fc60003f26270 */
[----:B------:R-:W-:Y:S01]  /*53f0*/  IMAD R20, R57, R47, R59 ;  /* 0x0000002f39147224 */ /* 0x000fe200078e023b */
[----:B------:R-:W-:-:S03]  /*5400*/  IADD3 R21, P0, RZ, -R58, RZ ;  /* 0x8000003aff157210 */ /* 0x000fc60007f1e0ff */
[----:B------:R-:W-:Y:S02]  /*5410*/  IMAD R20, R29, R46, R20 ;  /* 0x0000002e1d147224 */ /* 0x000fe400078e0214 */
[----:B------:R-:W-:-:S04]  /*5420*/  IMAD.HI.U32 R56, R57, R21, RZ ;  /* 0x0000001539387227 */ /* 0x000fc800078e00ff */
[----:B------:R-:W-:-:S04]  /*5430*/  IMAD.X R20, RZ, RZ, ~R20, P0 ;  /* 0x000000ffff147224 */ /* 0x000fc800000e0e14 */
[----:B------:R-:W-:-:S04]  /*5440*/  IMAD.WIDE.U32 R56, P0, R57, R20, R56 ;  /* 0x0000001439387225 */ /* 0x000fc80007800038 */
[----:B------:R-:W-:-:S04]  /*5450*/  IMAD.HI.U32 R0, R29, R20, RZ ;  /* 0x000000141d007227 */ /* 0x000fc800078e00ff */
[----:B------:R-:W-:-:S04]  /*5460*/  IMAD.HI.U32 R21, P4, R29, R21, R56 ;  /* 0x000000151d157227 */ /* 0x000fc80007880038 */
[----:B------:R-:W-:Y:S02]  /*5470*/  IMAD R20, R29, R20, RZ ;  /* 0x000000141d147224 */ /* 0x000fe400078e02ff */
[----:B------:R-:W-:Y:S02]  /*5480*/  IMAD.X R0, R0, 0x1, R29, P0 ;  /* 0x0000000100007824 */ /* 0x000fe400000e061d */
[----:B------:R-:W-:Y:S01]  /*5490*/  IMAD.MOV.U32 R57, RZ, RZ, RZ ;  /* 0x000000ffff397224 */ /* 0x000fe200078e00ff */
[----:B------:R-:W-:Y:S02]  /*54a0*/  IADD3 R29, P2, R20, R21, RZ ;  /* 0x00000015141d7210 */ /* 0x000fe40007f5e0ff */
[-C--:B------:R-:W-:Y:S02]  /*54b0*/  IADD3 R21, P0, RZ, -R27.reuse, RZ ;  /* 0x8000001bff157210 */ /* 0x080fe40007f1e0ff */
[----:B------:R-:W-:Y:S02]  /*54c0*/  IADD3.X R0, RZ, RZ, R0, P2, P4 ;  /* 0x000000ffff007210 */ /* 0x000fe400017e8400 */
[----:B------:R-:W-:Y:S01]  /*54d0*/  SEL R21, R21, R27, !P1 ;  /* 0x0000001b15157207 */ /* 0x000fe20004800000 */
[----:B------:R-:W-:-:S04]  /*54e0*/  IMAD.X R20, RZ, RZ, ~R18, P0 ;  /* 0x000000ffff147224 */ /* 0x000fc800000e0e12 */
[----:B------:R-:W-:Y:S01]  /*54f0*/  IMAD.HI.U32 R56, R29, R21, RZ ;  /* 0x000000151d387227 */ /* 0x000fe200078e00ff */
[----:B------:R-:W-:-:S05]  /*5500*/  SEL R20, R20, R18, !P1 ;  /* 0x0000001214147207 */ /* 0x000fca0004800000 */
[----:B------:R-:W-:-:S04]  /*5510*/  IMAD.WIDE.U32 R56, R29, R20, R56 ;  /* 0x000000141d387225 */ /* 0x000fc800078e0038 */
[C---:B------:R-:W-:Y:S02]  /*5520*/  IMAD R29, R0.reuse, R20, RZ ;  /* 0x00000014001d7224 */ /* 0x040fe400078e02ff */
[----:B------:R-:W-:-:S04]  /*5530*/  IMAD.HI.U32 R27, P2, R0, R21, R56 ;  /* 0x00000015001b7227 */ /* 0x000fc80007840038 */
[----:B------:R-:W-:Y:S01]  /*5540*/  IMAD.HI.U32 R0, R0, R20, RZ ;  /* 0x0000001400007227 */ /* 0x000fe200078e00ff */
[----:B------:R-:W-:-:S04]  /*5550*/  IADD3 R29, P1, R29, R27, RZ ;  /* 0x0000001b1d1d7210 */ /* 0x000fc80007f3e0ff */
[----:B------:R-:W-:Y:S01]  /*5560*/  IADD3.X R0, R0, RZ, RZ, P2, !PT ;  /* 0x000000ff00007210 */ /* 0x000fe200017fe4ff */
[----:B------:R-:W-:-:S04]  /*5570*/  IMAD.WIDE.U32 R56, R29, R46, RZ ;  /* 0x0000002e1d387225 */ /* 0x000fc800078e00ff */
[----:B------:R-:W-:Y:S01]  /*5580*/  IMAD R27, R29, R47, R57 ;  /* 0x0000002f1d1b7224 */ /* 0x000fe200078e0239 */
[----:B------:R-:W-:Y:S01]  /*5590*/  IADD3 R21, P0, -R56, R21, RZ ;  /* 0x0000001538157210 */ /* 0x000fe20007f1e1ff */
[----:B------:R-:W-:-:S03]  /*55a0*/  IMAD.X R0, RZ, RZ, R0, P1 ;  /* 0x000000ffff007224 */ /* 0x000fc600008e0600 */
[-C--:B------:R-:W-:Y:S01]  /*55b0*/  ISETP.GE.U32.AND P2, PT, R21, R46.reuse, PT ;  /* 0x0000002e1500720c */ /* 0x080fe20003f46070 */
[----:B------:R-:W-:-:S04]  /*55c0*/  IMAD R27, R0, R46, R27 ;  /* 0x0000002e001b7224 */ /* 0x000fc800078e021b */
[----:B------:R-:W-:Y:S01]  /*55d0*/  IMAD.X R20, R20, 0x1, ~R27, P0 ;  /* 0x0000000114147824 */ /* 0x000fe200000e0e1b */
[----:B------:R-:W-:-:S04]  /*55e0*/  IADD3 R27, P0, R21, -R46, RZ ;  /* 0x8000002e151b7210 */ /* 0x000fc80007f1e0ff */
[----:B------:R-:W-:-:S04]  /*55f0*/  ISETP.GE.U32.AND.EX P2, PT, R20, R47, PT, P2 ;  /* 0x0000002f1400720c */ /* 0x000fc80003f46120 */
[----:B------:R-:W-:Y:S01]  /*5600*/  SEL R27, R27, R21, P2 ;  /* 0x000000151b1b7207 */ /* 0x000fe20001000000 */
[----:B------:R-:W-:-:S03]  /*5610*/  IMAD.X R21, R20, 0x1, ~R47, P0 ;  /* 0x0000000114157824 */ /* 0x000fc600000e0e2f */
[----:B------:R-:W-:Y:S02]  /*5620*/  ISETP.GE.U32.AND P1, PT, R27, R46, PT ;  /* 0x0000002e1b00720c */ /* 0x000fe40003f26070 */
[----:B------:R-:W-:Y:S02]  /*5630*/  SEL R21, R21, R20, P2 ;  /* 0x0000001415157207 */ /* 0x000fe40001000000 */
[----:B------:R-:W-:Y:S02]  /*5640*/  IADD3 R20, P0, R29, 0x1, RZ ;  /* 0x000000011d147810 */ /* 0x000fe40007f1e0ff */
[----:B------:R-:W-:Y:S02]  /*5650*/  ISETP.GE.U32.AND.EX P1, PT, R21, R47, PT, P1 ;  /* 0x0000002f1500720c */ /* 0x000fe40003f26110 */
[----:B------:R-:W-:Y:S01]  /*5660*/  SEL R29, R20, R29, P2 ;  /* 0x0000001d141d7207 */ /* 0x000fe20001000000 */
[----:B------:R-:W-:Y:S01]  /*5670*/  IMAD.X R20, RZ, RZ, R0, P0 ;  /* 0x000000ffff147224 */ /* 0x000fe200000e0600 */
[----:B------:R-:W-:-:S02]  /*5680*/  LOP3.LUT R27, R23, R18, RZ, 0x3c, !PT ;  /* 0x00000012171b7212 */ /* 0x000fc400078e3cff */
[----:B------:R-:W-:Y:S02]  /*5690*/  IADD3 R21, P0, R29, 0x1, RZ ;  /* 0x000000011d157810 */ /* 0x000fe40007f1e0ff */
[----:B------:R-:W-:Y:S02]  /*56a0*/  SEL R20, R20, R0, P2 ;  /* 0x0000000014147207 */ /* 0x000fe40001000000 */
[----:B------:R-:W-:Y:S02]  /*56b0*/  SEL R21, R21, R29, P1 ;  /* 0x0000001d15157207 */ /* 0x000fe40000800000 */
[-C--:B------:R-:W-:Y:S02]  /*56c0*/  IADD3.X R0, RZ, R20.reuse, RZ, P0, !PT ;  /* 0x00000014ff007210 */ /* 0x080fe400007fe4ff */
[----:B------:R-:W-:Y:S02]  /*56d0*/  ISETP.NE.U32.AND P0, PT, R24, RZ, PT ;  /* 0x000000ff1800720c */ /* 0x000fe40003f05070 */
[----:B------:R-:W-:-:S02]  /*56e0*/  SEL R20, R0, R20, P1 ;  /* 0x0000001400147207 */ /* 0x000fc40000800000 */
[-C--:B------:R-:W-:Y:S02]  /*56f0*/  IADD3 R0, P1, RZ, -R21.reuse, RZ ;  /* 0x80000015ff007210 */ /* 0x080fe40007f3e0ff */
[----:B------:R-:W-:Y:S02]  /*5700*/  ISETP.GE.AND P2, PT, R27, RZ, PT ;  /* 0x000000ff1b00720c */ /* 0x000fe40003f46270 */
[----:B------:R-:W-:Y:S01]  /*5710*/  ISETP.NE.AND.EX P0, PT, R23, RZ, PT, P0 ;  /* 0x000000ff1700720c */ /* 0x000fe20003f05300 */
[----:B------:R-:W-:Y:S01]  /*5720*/  IMAD.X R24, RZ, RZ, ~R20, P1 ;  /* 0x000000ffff187224 */ /* 0x000fe200008e0e14 */
[----:B------:R-:W-:Y:S01]  /*5730*/  SEL R0, R0, R21, !P2 ;  /* 0x0000001500007207 */ /* 0x000fe20005000000 */
[----:B------:R-:W-:-:S03]  /*5740*/  IMAD.MOV.U32 R23, RZ, RZ, 0x0 ;  /* 0x00000000ff177424 */ /* 0x000fc600078e00ff */
[----:B------:R-:W-:Y:S02]  /*5750*/  SEL R24, R24, R20, !P2 ;  /* 0x0000001418187207 */ /* 0x000fe40005000000 */
[----:B------:R-:W-:Y:S02]  /*5760*/  SEL R0, R0, 0xffffffff, P0 ;  /* 0xffffffff00007807 */ /* 0x000fe40000000000 */
[----:B------:R-:W-:Y:S01]  /*5770*/  SEL R21, R24, 0xffffffff, P0 ;  /* 0xffffffff18157807 */ /* 0x000fe20000000000 */
[----:B------:R-:W-:Y:S06]  /*5780*/  RET.REL.NODEC R22 `(_ZN5flash32flash_fwd_splitkv_combine_kernelI23Flash_fwd_kernel_traitsILi192ELi64ELi64ELi4ELb0ELb0EN7cutlass10bfloat16_tE19Flash_kernel_traitsILi192ELi64ELi64ELi4ES3_EELi8ELi7ELb0EEEvNS_16Flash_fwd_paramsE) ;  /* 0xffffa87016007950 */ /* 0x000fec0003c3ffff */
.L_x_45:
[----:B------:R-:W-:-:S00]  /*5790*/  BRA `(.L_x_45) ;  /* 0xfffffff000007947 */ /* 0x000fc0000383ffff */
[----:B------:R-:W-:-:S00]  /*57a0*/  NOP ;  /* 0x0000000000007918 */ /* 0x000fc00000000000 */
        /* <DEDUP_REMOVED lines=13> */
.L_x_7768:


//--------------------- .text._ZN5flash32flash_fwd_splitkv_combine_kernelI23Flash_fwd_kernel_traitsILi192ELi64ELi64ELi4ELb0ELb0EN7cutlass10bfloat16_tE19Flash_kernel_traitsILi192ELi64ELi64ELi4ES3_EELi8ELi6ELb0EEEvNS_16Flash_fwd_paramsE --------------------------
	.section	.text._ZN5flash32flash_fwd_splitkv_combine_kernelI23Flash_fwd_kernel_traitsILi192ELi64ELi64ELi4ELb0ELb0EN7cutlass10bfloat16_tE19Flash_kernel_traitsILi192ELi64ELi64ELi4ES3_EELi8ELi6ELb0EEEvNS_16Flash_fwd_paramsE,"ax",@progbits
	.sectioninfo	@"SHI_REGISTERS=64"
	.align	128
        .global         _ZN5flash32flash_fwd_splitkv_combine_kernelI23Flash_fwd_kernel_traitsILi192ELi64ELi64ELi4ELb0ELb0EN7cutlass10bfloat16_tE19Flash_kernel_traitsILi192ELi64ELi64ELi4ES3_EELi8ELi6ELb0EEEvNS_16Flash_fwd_paramsE
        .type           _ZN5flash32flash_fwd_splitkv_combine_kernelI23Flash_fwd_kernel_traitsILi192ELi64ELi64ELi4ELb0ELb0EN7cutlass10bfloat16_tE19Flash_kernel_traitsILi192ELi64ELi64ELi4ES3_EELi8ELi6ELb0EEEvNS_16Flash_fwd_paramsE,@function
        .size           _ZN5flash32flash_fwd_splitkv_combine_kernelI23Flash_fwd_kernel_traitsILi192ELi64ELi64ELi4ELb0ELb0EN7cutlass10bfloat16_tE19Flash_kernel_traitsILi192ELi64ELi64ELi4ES3_EELi8ELi6ELb0EEEvNS_16Flash_fwd_paramsE,(.L_x_7769 - _ZN5flash32flash_fwd_splitkv_combine_kernelI23Flash_fwd_kernel_traitsILi192ELi64ELi64ELi4ELb0ELb0EN7cutlass10bfloat16_tE19Flash_kernel_traitsILi192ELi64ELi64ELi4ES3_EELi8ELi6ELb0EEEvNS_16Flash_fwd_paramsE)
        .other          _ZN5flash32flash_fwd_splitkv_combine_kernelI23Flash_fwd_kernel_traitsILi192ELi64ELi64ELi4ELb0ELb0EN7cutlass10bfloat16_tE19Flash_kernel_traitsILi192ELi64ELi64ELi4ES3_EELi8ELi6ELb0EEEvNS_16Flash_fwd_paramsE,@"STO_CUDA_ENTRY STV_DEFAULT"
_ZN5flash32flash_fwd_splitkv_combine_kernelI23Flash_fwd_kernel_traitsILi192ELi64ELi64ELi4ELb0ELb0EN7cutlass10bfloat16_tE19Flash_kernel_traitsILi192ELi64ELi64ELi4ES3_EELi8ELi6ELb0EEEvNS_16Flash_fwd_paramsE:
.text._ZN5flash32flash_fwd_splitkv_combine_kernelI23Flash_fwd_kernel_traitsILi192ELi64ELi64ELi4ELb0ELb0EN7cutlass10bfloat16_tE19Flash_kernel_traitsILi192ELi64ELi64ELi4ES3_EELi8ELi6ELb0EEEvNS_16Flash_fwd_paramsE:
        /* <DEDUP_REMOVED lines=23> */
[----:B------:R-:W-:Y:S05]  /*0170*/  CALL.REL.NOINC `($__internal_1_$__cuda_sm20_div_s64) ;  /* 0x0000488000007944 */ /* 0x000fea0003c00000 */
[----:B------:R-:W-:Y:S05]  /*0180*/  BRA `(.L_x_47) ;  /* 0x0000013000007947 */ /* 0x000fea0003800000 */
.L_x_46:
        /* <DEDUP_REMOVED lines=19> */
.L_x_47:
        /* <DEDUP_REMOVED lines=9> */
[----:B------:R-:W-:Y:S02]  /*0350*/  MOV R17, R21 ;  /* 0x0000001500117202 */ /* 0x000fe40000000f00 */
[----:B------:R-:W-:Y:S02]  /*0360*/  MOV R24, 0x380 ;  /* 0x0000038000187802 */ /* 0x000fe40000000f00 */
[----:B------:R-:W-:Y:S05]  /*0370*/  CALL.REL.NOINC `($__internal_1_$__cuda_sm20_div_s64) ;  /* 0x0000468000007944 */ /* 0x000fea0003c00000 */
[----:B------:R-:W-:Y:S02]  /*0380*/  MOV R32, R20 ;  /* 0x0000001400207202 */ /* 0x000fe40000000f00 */
[----:B------:R-:W-:Y:S01]  /*0390*/  MOV R33, R21 ;  /* 0x0000001500217202 */ /* 0x000fe20000000f00 */
[----:B------:R-:W-:Y:S05]  /*03a0*/  BRA `(.L_x_50) ;  /* 0x0000013000007947 */ /* 0x000fea0003800000 */
.L_x_49:
[----:B------:R-:W0:Y:S01]  /*03b0*/  I2F.U32.RP R6, R26 ;  /* 0x0000001a00067306 */ /* 0x000e220000209000 */
[----:B------:R-:W-:Y:S01]  /*03c0*/  ISETP.NE.U32.AND P0, PT, R26, RZ, PT ;  /* 0x000000ff1a00720c */ /* 0x000fe20003f05070 */
[----:B------:R-:W-:-:S06]  /*03d0*/  HFMA2.MMA R33, -RZ, RZ, 0, 0 ;  /* 0x00000000ff217435 */ /* 0x000fcc00000001ff */
[----:B0-----:R-:W0:Y:S02]  /*03e0*/  MUFU.RCP R4, R6 ;  /* 0x0000000600047308 */ /* 0x001e240000001000 */
[----:B0-----:R-:W-:-:S06]  /*03f0*/  IADD3 R4, R4, 0xffffffe, RZ ;  /* 0x0ffffffe04047810 */ /* 0x001fcc0007ffe0ff */
[----:B------:R-:W0:Y:S02]  /*0400*/  F2I.FTZ.U32.TRUNC.NTZ R3, R4 ;  /* 0x0000000400037305 */ /* 0x000e24000021f000 */
[----:B0-----:R-:W-:-:S04]  /*0410*/  IMAD.MOV R2, RZ, RZ, -R3 ;  /* 0x000000ffff027224 */ /* 0x001fc800078e0a03 */
[----:B------:R-:W-:Y:S02]  /*0420*/  IMAD R7, R2, R26, RZ ;  /* 0x0000001a02077224 */ /* 0x000fe400078e02ff */
[----:B------:R-:W-:-:S04]  /*0430*/  IMAD.MOV.U32 R2, RZ, RZ, RZ ;  /* 0x000000ffff027224 */ /* 0x000fc800078e00ff */
        /* <DEDUP_REMOVED lines=10> */
.L_x_50:
[----:B------:R-:W-:Y:S05]  /*04e0*/  BSYNC B0 ;  /* 0x0000000000007941 */ /* 0x000fea0003800000 */
.L_x_48:
        /* <DEDUP_REMOVED lines=10> */
[----:B------:R-:W-:Y:S01]  /*0590*/  @!UP0 UIADD3 UR4, UR5, URZ, URZ ;  /* 0x0000003f05048290 */ /* 0x000fe2000fffe03f */
[----:B0-----:R-:W0:Y:S02]  /*05a0*/  MUFU.RCP R8, R6 ;  /* 0x0000000600087308 */ /* 0x001e240000001000 */
[----:B0-----:R-:W-:Y:S01]  /*05b0*/  IADD3 R8, R8, 0xffffffe, RZ ;  /* 0x0ffffffe08087810 */ /* 0x001fe20007ffe0ff */
[----:B------:R-:W-:-:S05]  /*05c0*/  IMAD.MOV.U32 R6, RZ, RZ, R2 ;  /* 0x000000ffff067224 */ /* 0x000fca00078e0002 */
        /* <DEDUP_REMOVED lines=40> */
[----:B------:R-:W-:Y:S02]  /*0850*/  MOV R8, R20 ;  /* 0x0000001400087202 */ /* 0x000fe40000000f00 */
[----:B------:R-:W-:Y:S01]  /*0860*/  MOV R9, R21 ;  /* 0x0000001500097202 */ /* 0x000fe20000000f00 */
[----:B------:R-:W-:Y:S05]  /*0870*/  BRA `(.L_x_53) ;  /* 0x0000013000007947 */ /* 0x000fea0003800000 */
.L_x_52:
        /* <DEDUP_REMOVED lines=9> */
[----:B------:R-:W-:Y:S01]  /*0910*/  IMAD.HI.U32 R8, R9, R26, RZ ;  /* 0x0000001a09087227 */ /* 0x000fe200078e00ff */
[----:B------:R-:W-:-:S04]  /*0920*/  HFMA2.MMA R9, -RZ, RZ, 0, 0 ;  /* 0x00000000ff097435 */ /* 0x000fc800000001ff */
        /* <DEDUP_REMOVED lines=8> */
.L_x_53:
[----:B------:R-:W-:Y:S05]  /*09b0*/  BSYNC B0 ;  /* 0x0000000000007941 */ /* 0x000fea0003800000 */
.L_x_51:
[----:B------:R-:W-:Y:S01]  /*09c0*/  IMAD.MOV.U32 R6, RZ, RZ, c[0x0][0x1c0] ;  /* 0x00007000ff067624 */ /* 0x000fe200078e00ff */
[----:B------:R-:W-:Y:S01]  /*09d0*/  IABS R17, R3 ;  /* 0x0000000300117213 */ /* 0x000fe20000000000 */
[----:B------:R-:W0:Y:S01]  /*09e0*/  S2R R34, SR_TID.X ;  /* 0x0000000000227919 */ /* 0x000e220000002100 */
[----:B------:R-:W-:Y:S01]  /*09f0*/  IABS R18, c[0x0][0x214] ;  /* 0x0000850000127a13 */ /* 0x000fe20000000000 */
[C---:B------:R-:W-:Y:S01]  /*0a00*/  IMAD R2, R6.reuse, c[0x0][0x214], RZ ;  /* 0x0000850006027a24 */ /* 0x040fe200078e02ff */
[----:B------:R-:W1:Y:S01]  /*0a10*/  I2F.RP R22, R17 ;  /* 0x0000001100167306 */ /* 0x000e620000209400 */
[----:B------:R-:W-:Y:S01]  /*0a20*/  IADD3 R6, R6, -0x1, RZ ;  /* 0xffffffff06067810 */ /* 0x000fe20007ffe0ff */
[----:B------:R-:W-:Y:S01]  /*0a30*/  BSSY B0, `(.L_x_54) ;  /* 0x0000074000007945 */ /* 0x000fe20003800000 */
[----:B------:R-:W-:-:S02]  /*0a40*/  ISETP.NE.AND P5, PT, R3, RZ, PT ;  /* 0x000000ff0300720c */ /* 0x000fc40003fa5270 */
[----:B------:R-:W-:-:S03]  /*0a50*/  IABS R15, R2 ;  /* 0x00000002000f7213 */ /* 0x000fc60000000000 */
[----:B------:R-:W-:Y:S08]  /*0a60*/  I2F.RP R7, R18 ;  /* 0x0000001200077306 */ /* 0x000ff00000209400 */
[----:B------:R-:W2:Y:S08]  /*0a70*/  I2F.RP R19, R15 ;  /* 0x0000000f00137306 */ /* 0x000eb00000209400 */
[----:B-1----:R-:W1:Y:S08]  /*0a80*/  MUFU.RCP R4, R22 ;  /* 0x0000001600047308 */ /* 0x002e700000001000 */
[----:B--2---:R-:W2:Y:S01]  /*0a90*/  MUFU.RCP R10, R19 ;  /* 0x00000013000a7308 */ /* 0x004ea20000001000 */
[----:B-1----:R-:W-:-:S07]  /*0aa0*/  IADD3 R12, R4, 0xffffffe, RZ ;  /* 0x0ffffffe040c7810 */ /* 0x002fce0007ffe0ff */
[----:B------:R-:W1:Y:S01]  /*0ab0*/  MUFU.RCP R21, R7 ;  /* 0x0000000700157308 */ /* 0x000e620000001000 */
[----:B------:R-:W-:Y:S02]  /*0ac0*/  IADD3 R22, R15, UR8, RZ ;  /* 0x000000080f167c10 */ /* 0x000fe4000fffe0ff */
[----:B--2---:R-:W-:-:S05]  /*0ad0*/  IADD3 R10, R10, 0xffffffe, RZ ;  /* 0x0ffffffe0a0a7810 */ /* 0x004fca0007ffe0ff */
[----:B------:R-:W2:Y:S08]  /*0ae0*/  F2I.FTZ.U32.TRUNC.NTZ R13, R12 ;  /* 0x0000000c000d7305 */ /* 0x000eb0000021f000 */
[----:B------:R-:W3:Y:S01]  /*0af0*/  F2I.FTZ.U32.TRUNC.NTZ R11, R10 ;  /* 0x0000000a000b7305 */ /* 0x000ee2000021f000 */
[----:B-1----:R-:W-:Y:S01]  /*0b00*/  IADD3 R21, R21, 0xffffffe, RZ ;  /* 0x0ffffffe15157810 */ /* 0x002fe20007ffe0ff */
[----:B--2---:R-:W-:-:S06]  /*0b10*/  IMAD.MOV R4, RZ, RZ, -R13 ;  /* 0x000000ffff047224 */ /* 0x004fcc00078e0a0d */
[----:B------:R-:W1:Y:S01]  /*0b20*/  F2I.FTZ.U32.TRUNC.NTZ R21, R21 ;  /* 0x0000001500157305 */ /* 0x000e62000021f000 */
[----:B------:R-:W-:Y:S02]  /*0b30*/  IMAD.MOV.U32 R12, RZ, RZ, RZ ;  /* 0x000000ffff0c7224 */ /* 0x000fe400078e00ff */
[----:B------:R-:W-:Y:S02]  /*0b40*/  IMAD R19, R4, R17, RZ ;  /* 0x0000001104137224 */ /* 0x000fe400078e02ff */
[----:B------:R-:W-:Y:S02]  /*0b50*/  IMAD.IADD R4, R6, 0x1, R17 ;  /* 0x0000000106047824 */ /* 0x000fe400078e0211 */
[----:B---3--:R-:W-:Y:S02]  /*0b60*/  IMAD.MOV R20, RZ, RZ, -R11 ;  /* 0x000000ffff147224 */ /* 0x008fe400078e0a0b */
[----:B------:R-:W-:Y:S02]  /*0b70*/  IMAD.MOV.U32 R10, RZ, RZ, RZ ;  /* 0x000000ffff0a7224 */ /* 0x000fe400078e00ff */
[----:B------:R-:W-:-:S02]  /*0b80*/  IMAD R20, R20, R15, RZ ;  /* 0x0000000f14147224 */ /* 0x000fc400078e02ff */
[----:B------:R-:W-:Y:S01]  /*0b90*/  IMAD.HI.U32 R19, R13, R19, R12 ;  /* 0x000000130d137227 */ /* 0x000fe200078e000c */
[----:B------:R-:W-:Y:S02]  /*0ba0*/  IABS R13, R22 ;  /* 0x00000016000d7213 */ /* 0x000fe40000000000 */
[----:B------:R-:W-:Y:S01]  /*0bb0*/  IABS R12, R4 ;  /* 0x00000004000c7213 */ /* 0x000fe20000000000 */
[----:B------:R-:W-:Y:S01]  /*0bc0*/  IMAD.HI.U32 R20, R11, R20, R10 ;  /* 0x000000140b147227 */ /* 0x000fe200078e000a */
[----:B------:R-:W-:Y:S02]  /*0bd0*/  IABS R10, R2 ;  /* 0x00000002000a7213 */ /* 0x000fe40000000000 */
[----:B------:R-:W-:Y:S01]  /*0be0*/  IABS R11, R3 ;  /* 0x00000003000b7213 */ /* 0x000fe20000000000 */
[----:B-1----:R-:W-:Y:S02]  /*0bf0*/  IMAD.MOV R7, RZ, RZ, -R21 ;  /* 0x000000ffff077224 */ /* 0x002fe400078e0a15 */
[----:B------:R-:W-:-:S02]  /*0c00*/  IMAD.MOV R10, RZ, RZ, -R10 ;  /* 0x000000ffff0a7224 */ /* 0x000fc400078e0a0a */
[----:B------:R-:W-:-:S04]  /*0c10*/  IMAD.HI.U32 R23, R20, R13, RZ ;  /* 0x0000000d14177227 */ /* 0x000fc800078e00ff */
[----:B------:R-:W-:Y:S02]  /*0c20*/  IMAD R10, R23, R10, R13 ;  /* 0x0000000a170a7224 */ /* 0x000fe400078e020d */
[----:B------:R-:W-:Y:S02]  /*0c30*/  IMAD.MOV R11, RZ, RZ, -R11 ;  /* 0x000000ffff0b7224 */ /* 0x000fe400078e0a0b */
[----:B------:R-:W-:Y:S01]  /*0c40*/  IMAD.HI.U32 R19, R19, R12, RZ ;  /* 0x0000000c13137227 */ /* 0x000fe200078e00ff */
[----:B------:R-:W-:-:S03]  /*0c50*/  ISETP.GT.U32.AND P4, PT, R15, R10, PT ;  /* 0x0000000a0f00720c */ /* 0x000fc60003f84070 */
[----:B------:R-:W-:Y:S02]  /*0c60*/  IMAD R7, R7, R18, RZ ;  /* 0x0000001207077224 */ /* 0x000fe400078e02ff */
[----:B------:R-:W-:Y:S02]  /*0c70*/  IMAD.MOV.U32 R20, RZ, RZ, RZ ;  /* 0x000000ffff147224 */ /* 0x000fe400078e00ff */
[----:B------:R-:W-:Y:S01]  /*0c80*/  IMAD R12, R19, R11, R12 ;  /* 0x0000000b130c7224 */ /* 0x000fe200078e020c */
[----:B------:R-:W-:Y:S01]  /*0c90*/  SHF.R.S32.HI R11, RZ, 0x1f, R2 ;  /* 0x0000001fff0b7819 */ /* 0x000fe20000011402 */
[----:B------:R-:W-:-:S03]  /*0ca0*/  IMAD.HI.U32 R20, R21, R7, R20 ;  /* 0x0000000715147227 */ /* 0x000fc600078e0014 */
[----:B------:R-:W-:Y:S01]  /*0cb0*/  ISETP.GT.U32.AND P3, PT, R17, R12, PT ;  /* 0x0000000c1100720c */ /* 0x000fe20003f64070 */
[----:B------:R-:W-:Y:S01]  /*0cc0*/  @!P4 IMAD.IADD R10, R10, 0x1, -R15 ;  /* 0x000000010a0ac824 */ /* 0x000fe200078e0a0f */
[----:B------:R-:W-:Y:S01]  /*0cd0*/  @!P4 IADD3 R23, R23, 0x1, RZ ;  /* 0x000000011717c810 */ /* 0x000fe20007ffe0ff */
[----:B------:R-:W-:Y:S01]  /*0ce0*/  IMAD.HI.U32 R20, R20, R13, RZ ;  /* 0x0000000d14147227 */ /* 0x000fe200078e00ff */
[----:B------:R-:W-:Y:S02]  /*0cf0*/  ISETP.NE.AND P4, PT, R2, RZ, PT ;  /* 0x000000ff0200720c */ /* 0x000fe40003f85270 */
[-C--:B------:R-:W-:Y:S01]  /*0d00*/  ISETP.GE.U32.AND P2, PT, R10, R15.reuse, PT ;  /* 0x0000000f0a00720c */ /* 0x080fe20003f46070 */
[----:B------:R-:W-:Y:S01]  /*0d10*/  IMAD.MOV R7, RZ, RZ, -R20 ;  /* 0x000000ffff077224 */ /* 0x000fe200078e0a14 */
[C---:B------:R-:W-:Y:S02]  /*0d20*/  LOP3.LUT R10, R22.reuse, R15, RZ, 0x3c, !PT ;  /* 0x0000000f160a7212 */ /* 0x040fe400078e3cff */
[----:B------:R-:W-:Y:S01]  /*0d30*/  LOP3.LUT R22, R22, c[0x0][0x214], RZ, 0x3c, !PT ;  /* 0x0000850016167a12 */ /* 0x000fe200078e3cff */
[----:B------:R-:W-:Y:S01]  /*0d40*/  IMAD R7, R18, R7, R13 ;  /* 0x0000000712077224 */ /* 0x000fe200078e020d */
[----:B------:R-:W-:Y:S01]  /*0d50*/  ISETP.GE.AND P1, PT, R10, RZ, PT ;  /* 0x000000ff0a00720c */ /* 0x000fe20003f26270 */
[----:B------:R-:W-:Y:S01]  /*0d60*/  @!P3 IMAD.IADD R12, R12, 0x1, -R17 ;  /* 0x000000010c0cb824 */ /* 0x000fe200078e0a11 */
[----:B------:R-:W-:-:S02]  /*0d70*/  LOP3.LUT R10, R4, R17, RZ, 0x3c, !PT ;  /* 0x00000011040a7212 */ /* 0x000fc400078e3cff */
[----:B------:R-:W-:Y:S02]  /*0d80*/  ISETP.GT.U32.AND P0, PT, R18, R7, PT ;  /* 0x000000071200720c */ /* 0x000fe40003f04070 */
[----:B------:R-:W-:Y:S02]  /*0d90*/  ISETP.GE.U32.AND P6, PT, R12, R17, PT ;  /* 0x000000110c00720c */ /* 0x000fe40003fc6070 */
[----:B------:R-:W-:Y:S02]  /*0da0*/  @P2 IADD3 R23, R23, 0x1, RZ ;  /* 0x0000000117172810 */ /* 0x000fe40007ffe0ff */
[----:B------:R-:W-:Y:S02]  /*0db0*/  ISETP.GE.AND P2, PT, R10, RZ, PT ;  /* 0x000000ff0a00720c */ /* 0x000fe40003f46270 */
[----:B------:R-:W-:Y:S01]  /*0dc0*/  @!P3 IADD3 R19, R19, 0x1, RZ ;  /* 0x000000011313b810 */ /* 0x000fe20007ffe0ff */
[----:B------:R-:W-:Y:S01]  /*0dd0*/  @!P1 IMAD.MOV R23, RZ, RZ, -R23 ;  /* 0x000000ffff179224 */ /* 0x000fe200078e0a17 */
[----:B------:R-:W-:-:S02]  /*0de0*/  @!P4 LOP3.LUT R23, RZ, R15, RZ, 0x33, !PT ;  /* 0x0000000fff17c212 */ /* 0x000fc400078e33ff */
[----:B------:R-:W-:Y:S01]  /*0df0*/  ISETP.GE.AND P1, PT, R22, RZ, PT ;  /* 0x000000ff1600720c */ /* 0x000fe20003f26270 */
[----:B------:R-:W-:Y:S01]  /*0e00*/  @!P0 IMAD.IADD R7, R7, 0x1, -R18 ;  /* 0x0000000107078824 */ /* 0x000fe200078e0a12 */
[----:B------:R-:W-:Y:S02]  /*0e10*/  @!P0 IADD3 R20, R20, 0x1, RZ ;  /* 0x0000000114148810 */ /* 0x000fe40007ffe0ff */
[----:B------:R-:W-:Y:S02]  /*0e20*/  @P6 IADD3 R19, R19, 0x1, RZ ;  /* 0x0000000113136810 */ /* 0x000fe40007ffe0ff */
[----:B------:R-:W-:Y:S02]  /*0e30*/  ISETP.GE.U32.AND P3, PT, R7, R18, PT ;  /* 0x000000120700720c */ /* 0x000fe40003f66070 */
[----:B------:R-:W-:Y:S01]  /*0e40*/  ISETP.LT.U32.AND P0, PT, R32, R23, PT ;  /* 0x000000172000720c */ /* 0x000fe20003f01070 */
[----:B------:R-:W-:Y:S01]  /*0e50*/  @!P2 IMAD.MOV R19, RZ, RZ, -R19 ;  /* 0x000000ffff13a224 */ /* 0x000fe200078e0a13 */
[----:B------:R-:W-:-:S02]  /*0e60*/  SHF.R.S32.HI R7, RZ, 0x1f, R23 ;  /* 0x0000001fff077819 */ /* 0x000fc40000011417 */
[C---:B------:R-:W-:Y:S02]  /*0e70*/  ISETP.GT.AND P2, PT, R2.reuse, RZ, PT ;  /* 0x000000ff0200720c */ /* 0x040fe40003f44270 */
[CC--:B------:R-:W-:Y:S02]  /*0e80*/  ISETP.LT.AND.EX P0, PT, R33.reuse, R7.reuse, PT, P0 ;  /* 0x000000072100720c */ /* 0x0c0fe40003f01300 */
[----:B------:R-:W-:Y:S02]  /*0e90*/  LEA.HI.SX32 R13, R2, 0x1, 0x1 ;  /* 0x00000001020d7811 */ /* 0x000fe400078f0aff */
[C---:B------:R-:W-:Y:S02]  /*0ea0*/  SEL R10, R33.reuse, R7, P0 ;  /* 0x00000007210a7207 */ /* 0x040fe40000000000 */
[----:B------:R-:W-:Y:S02]  /*0eb0*/  ISETP.NE.AND P4, PT, RZ, c[0x0][0x214], PT ;  /* 0x00008500ff007a0c */ /* 0x000fe40003f85270 */
[----:B------:R-:W-:-:S02]  /*0ec0*/  LOP3.LUT R2, R33, R10, RZ, 0xfc, !PT ;  /* 0x0000000a21027212 */ /* 0x000fc400078efcff */
[----:B------:R-:W-:Y:S01]  /*0ed0*/  @P3 IADD3 R20, R20, 0x1, RZ ;  /* 0x0000000114143810 */ /* 0x000fe20007ffe0ff */
[----:B------:R-:W-:Y:S01]  /*0ee0*/  @!P2 IMAD.MOV R13, RZ, RZ, R11 ;  /* 0x000000ffff0da224 */ /* 0x000fe200078e020b */
[----:B------:R-:W-:Y:S02]  /*0ef0*/  ISETP.NE.U32.AND P2, PT, R2, RZ, PT ;  /* 0x000000ff0200720c */ /* 0x000fe40003f45070 */
[----:B------:R-:W-:Y:S01]  /*0f00*/  @!P5 LOP3.LUT R19, RZ, R17, RZ, 0x33, !PT ;  /* 0x00000011ff13d212 */ /* 0x000fe200078e33ff */
[----:B------:R-:W-:Y:S01]  /*0f10*/  @!P1 IMAD.MOV R20, RZ, RZ, -R20 ;  /* 0x000000ffff149224 */ /* 0x000fe200078e0a14 */
[----:B------:R-:W-:Y:S02]  /*0f20*/  SEL R11, R32, R23, P0 ;  /* 0x00000017200b7207 */ /* 0x000fe40000000000 */
[----:B------:R-:W-:Y:S02]  /*0f30*/  ISETP.LT.U32.AND P1, PT, R8, R19, PT ;  /* 0x000000130800720c */ /* 0x000fe40003f21070 */
[----:B------:R-:W-:-:S02]  /*0f40*/  SHF.R.S32.HI R7, RZ, 0x1f, R19 ;  /* 0x0000001fff077819 */ /* 0x000fc40000011413 */
[----:B------:R-:W-:Y:S02]  /*0f50*/  @!P4 LOP3.LUT R20, RZ, c[0x0][0x214], RZ, 0x33, !PT ;  /* 0x00008500ff14ca12 */ /* 0x000fe400078e33ff */
[----:B------:R-:W-:-:S03]  /*0f60*/  ISETP.LT.AND.EX P1, PT, R9, R7, PT, P1 ;  /* 0x000000070900720c */ /* 0x000fc60003f21310 */
[----:B------:R-:W-:Y:S01]  /*0f70*/  IMAD R2, R20, R13, RZ ;  /* 0x0000000d14027224 */ /* 0x000fe200078e02ff */
[----:B------:R-:W-:Y:S02]  /*0f80*/  SEL R13, R8, R19, P1 ;  /* 0x00000013080d7207 */ /* 0x000fe40000800000 */
[----:B------:R-:W-:Y:S01]  /*0f90*/  SEL R12, R9, R7, P1 ;  /* 0x00000007090c7207 */ /* 0x000fe20000800000 */
[----:B------:R-:W-:Y:S05]  /*0fa0*/  @!P2 BRA `(.L_x_55) ;  /* 0x000000900000a947 */ /* 0x000fea0003800000 */
[----:B0-----:R-:W-:Y:S01]  /*0fb0*/  IMAD.MOV.U32 R18, RZ, RZ, R32 ;  /* 0x000000ffff127224 */ /* 0x001fe200078e0020 */
        /* <DEDUP_REMOVED lines=8> */
.L_x_55:
[----:B0-----:R-:W0:Y:S01]  /*1040*/  I2F.U32.RP R15, R11 ;  /* 0x0000000b000f7306 */ /* 0x001e220000209000 */
        /* <DEDUP_REMOVED lines=18> */
.L_x_56:
[----:B------:R-:W-:Y:S05]  /*1170*/  BSYNC B0 ;  /* 0x0000000000007941 */ /* 0x000fea0003800000 */
.L_x_54:
[----:B------:R-:W-:Y:S01]  /*1180*/  SHF.R.S32.HI R7, RZ, 0x1f, R34 ;  /* 0x0000001fff077819 */ /* 0x000fe20000011422 */
[----:B------:R-:W-:Y:S01]  /*1190*/  ULDC.64 UR8, c[0x0][0x118] ;  /* 0x0000460000087ab9 */ /* 0x000fe20000000a00 */
[----:B------:R-:W-:Y:S02]  /*11a0*/  IADD3 R17, P0, R28, -UR7, RZ ;  /* 0x800000071c117c10 */ /* 0x000fe4000ff1e0ff */
[----:B------:R-:W-:-:S04]  /*11b0*/  LEA.HI R21, R7, R34, RZ, 0x3 ;  /* 0x0000002207157211 */ /* 0x000fc800078f18ff */
[----:B------:R-:W-:Y:S02]  /*11c0*/  LOP3.LUT R15, R21, 0xfffffff8, RZ, 0xc0, !PT ;  /* 0xfffffff8150f7812 */ /* 0x000fe400078ec0ff */
[----:B------:R-:W-:-:S03]  /*11d0*/  SHF.R.S32.HI R21, RZ, 0x3, R21 ;  /* 0x00000003ff157819 */ /* 0x000fc60000011415 */
[----:B------:R-:W-:Y:S01]  /*11e0*/  IMAD.IADD R22, R34, 0x1, -R15 ;  /* 0x0000000122167824 */ /* 0x000fe200078e0a0f */
[----:B------:R-:W-:Y:S02]  /*11f0*/  IADD3.X R15, R5, ~UR6, RZ, P0, !PT ;  /* 0x80000006050f7c10 */ /* 0x000fe400087fe4ff */
[----:B------:R-:W-:Y:S02]  /*1200*/  IADD3 R19, R21, 0x30, RZ ;  /* 0x0000003015137810 */ /* 0x000fe40007ffe0ff */
[----:B------:R-:W-:Y:S02]  /*1210*/  ISETP.GT.U32.AND P3, PT, R17, R22, PT ;  /* 0x000000161100720c */ /* 0x000fe40003f64070 */
[----:B------:R-:W-:Y:S02]  /*1220*/  SHF.R.S32.HI R18, RZ, 0x1f, R22 ;  /* 0x0000001fff127819 */ /* 0x000fe40000011416 */
[----:B------:R-:W-:Y:S02]  /*1230*/  IADD3 R17, R21, 0x10, RZ ;  /* 0x0000001015117810 */ /* 0x000fe40007ffe0ff */
[----:B------:R-:W-:-:S02]  /*1240*/  ISETP.GT.AND.EX P3, PT, R15, R18, PT, P3 ;  /* 0x000000120f00720c */ /* 0x000fc40003f64330 */
[----:B------:R-:W-:Y:S02]  /*1250*/  IADD3 R15, R21, 0x20, RZ ;  /* 0x00000020150f7810 */ /* 0x000fe40007ffe0ff */
[----:B------:R-:W-:Y:S02]  /*1260*/  ISETP.GE.OR P5, PT, R17, c[0x0][0x314], !P3 ;  /* 0x0000c50011007a0c */ /* 0x000fe40005fa6670 */
[----:B------:R-:W-:Y:S02]  /*1270*/  ISETP.GE.OR P4, PT, R15, c[0x0][0x314], !P3 ;  /* 0x0000c5000f007a0c */ /* 0x000fe40005f86670 */
[----:B------:R-:W-:Y:S02]  /*1280*/  ISETP.GE.OR P6, PT, R21, c[0x0][0x314], !P3 ;  /* 0x0000c50015007a0c */ /* 0x000fe40005fc6670 */
[----:B------:R-:W-:Y:S02]  /*1290*/  ISETP.GE.OR P3, PT, R19, c[0x0][0x314], !P3 ;  /* 0x0000c50013007a0c */ /* 0x000fe40005f66670 */
[----:B------:R-:W-:-:S04]  /*12a0*/  IADD3 R40, P0, R22, UR7, RZ ;  /* 0x0000000716287c10 */ /* 0x000fc8000ff1e0ff */
[----:B------:R-:W-:Y:S02]  /*12b0*/  IADD3.X R41, R18, UR6, RZ, P0, !PT ;  /* 0x0000000612297c10 */ /* 0x000fe400087fe4ff */
[----:B------:R-:W-:Y:S01]  /*12c0*/  @!P5 SHF.R.S32.HI R25, RZ, 0x1f, R17 ;  /* 0x0000001fff19d819 */ /* 0x000fe20000011411 */
[--C-:B------:R-:W-:Y:S01]  /*12d0*/  @!P4 IMAD.MOV.U32 R24, RZ, RZ, R40.reuse ;  /* 0x000000ffff18c224 */ /* 0x100fe200078e0028 */
[----:B------:R-:W-:Y:S01]  /*12e0*/  @!P4 SHF.R.S32.HI R23, RZ, 0x1f, R15 ;  /* 0x0000001fff17c819 */ /* 0x000fe2000001140f */
[----:B------:R-:W-:Y:S01]  /*12f0*/  @!P5 IMAD.WIDE.U32 R32, R28, R17, R40 ;  /* 0x000000111c20d225 */ /* 0x000fe200078e0028 */
[----:B------:R-:W-:-:S03]  /*1300*/  @!P6 SHF.R.S32.HI R29, RZ, 0x1f, R21 ;  /* 0x0000001fff1de819 */ /* 0x000fc60000011415 */
[-C--:B------:R-:W-:Y:S01]  /*1310*/  @!P5 IMAD R18, R25, R28.reuse, RZ ;  /* 0x0000001c1912d224 */ /* 0x080fe200078e02ff */
[----:B------:R-:W-:Y:S01]  /*1320*/  @!P5 LEA R30, P0, R32, c[0x0][0x208], 0x2 ;  /* 0x00008200201eda11 */ /* 0x000fe200078010ff */
[----:B------:R-:W-:Y:S02]  /*1330*/  @!P4 IMAD.MOV.U32 R25, RZ, RZ, R41 ;  /* 0x000000ffff19c224 */ /* 0x000fe400078e0029 */
[----:B------:R-:W-:Y:S02]  /*1340*/  @!P5 IMAD R17, R17, R5, R18 ;  /* 0x000000051111d224 */ /* 0x000fe400078e0212 */
[----:B------:R-:W-:Y:S01]  /*1350*/  @!P4 IMAD R18, R23, R28, RZ ;  /* 0x0000001c1712c224 */ /* 0x000fe200078e02ff */
[----:B------:R-:W-:Y:S01]  /*1360*/  @!P3 SHF.R.S32.HI R23, RZ, 0x1f, R19 ;  /* 0x0000001fff17b819 */ /* 0x000fe20000011413 */
[----:B------:R-:W-:-:S04]  /*1370*/  @!P4 IMAD.WIDE.U32 R24, R28, R15, R24 ;  /* 0x0000000f1c18c225 */ /* 0x000fc800078e0018 */
[----:B------:R-:W-:Y:S02]  /*1380*/  @!P4 IMAD R15, R15, R5, R18 ;  /* 0x000000050f0fc224 */ /* 0x000fe400078e0212 */
[-C--:B------:R-:W-:Y:S02]  /*1390*/  @!P3 IMAD R18, R23, R28.reuse, RZ ;  /* 0x0000001c1712b224 */ /* 0x080fe400078e02ff */
[----:B------:R-:W-:Y:S02]  /*13a0*/  @!P6 IMAD.MOV.U32 R36, RZ, RZ, R40 ;  /* 0x000000ffff24e224 */ /* 0x000fe400078e0028 */
[----:B------:R-:W-:Y:S02]  /*13b0*/  @!P6 IMAD.MOV.U32 R37, RZ, RZ, R41 ;  /* 0x000000ffff25e224 */ /* 0x000fe400078e0029 */
[----:B------:R-:W-:Y:S02]  /*13c0*/  @!P6 IMAD R20, R29, R28, RZ ;  /* 0x0000001c1d14e224 */ /* 0x000fe400078e02ff */
[----:B------:R-:W-:-:S02]  /*13d0*/  @!P5 IMAD.IADD R17, R33, 0x1, R17 ;  /* 0x000000012111d824 */ /* 0x000fc400078e0211 */
[----:B------:R-:W-:-:S03]  /*13e0*/  @!P3 IMAD.WIDE.U32 R40, R28, R19, R40 ;  /* 0x000000131c28b225 */ /* 0x000fc600078e0028 */
[----:B------:R-:W-:Y:S01]  /*13f0*/  @!P5 LEA.HI.X R31, R32, c[0x0][0x20c], R17, 0x2, P0 ;  /* 0x00008300201fda11 */ /* 0x000fe200000f1411 */
[----:B------:R-:W-:Y:S01]  /*1400*/  @!P3 IMAD R18, R19, R5, R18 ;  /* 0x000000051312b224 */ /* 0x000fe200078e0212 */
[----:B------:R-:W-:Y:S01]  /*1410*/  @!P3 LEA R44, P0, R40, c[0x0][0x208], 0x2 ;  /* 0x00008200282cba11 */ /* 0x000fe200078010ff */
[----:B------:R-:W-:Y:S01]  /*1420*/  @!P6 IMAD.WIDE.U32 R36, R28, R21, R36 ;  /* 0x000000151c24e225 */ /* 0x000fe200078e0024 */
[----:B------:R-:W-:-:S03]  /*1430*/  @!P4 LEA R32, P1, R24, c[0x0][0x208], 0x2 ;  /* 0x000082001820ca11 */ /* 0x000fc600078210ff */
[----:B------:R-:W-:Y:S01]  /*1440*/  @!P6 IMAD R20, R21, R5, R20 ;  /* 0x000000051514e224 */ /* 0x000fe200078e0214 */
[----:B------:R-:W-:Y:S01]  /*1450*/  @!P6 LEA R42, P2, R36, c[0x0][0x208], 0x2 ;  /* 0x00008200242aea11 */ /* 0x000fe200078410ff */
[----:B------:R-:W-:Y:S02]  /*1460*/  @!P3 IMAD.IADD R19, R41, 0x1, R18 ;  /* 0x000000012913b824 */ /* 0x000fe400078e0212 */
[----:B------:R-:W-:Y:S02]  /*1470*/  @!P6 IMAD.IADD R17, R37, 0x1, R20 ;  /* 0x000000012511e824 */ /* 0x000fe400078e0214 */
[----:B------:R-:W-:Y:S01]  /*1480*/  @!P4 IMAD.IADD R15, R25, 0x1, R15 ;  /* 0x00000001190fc824 */ /* 0x000fe200078e020f */
[----:B------:R-:W-:Y:S01]  /*1490*/  @!P3 LEA.HI.X R45, R40, c[0x0][0x20c], R19, 0x2, P0 ;  /* 0x00008300282dba11 */ /* 0x000fe200000f1413 */
[----:B------:R-:W-:Y:S01]  /*14a0*/  IMAD.MOV.U32 R18, RZ, RZ, -0x800000 ;  /* 0xff800000ff127424 */ /* 0x000fe200078e00ff */
[----:B------:R-:W-:Y:S01]  /*14b0*/  @!P6 LEA.HI.X R43, R36, c[0x0][0x20c], R17, 0x2, P2 ;  /* 0x00008300242bea11 */ /* 0x000fe200010f1411 */
[----:B------:R-:W-:Y:S01]  /*14c0*/  IMAD.MOV.U32 R17, RZ, RZ, -0x800000 ;  /* 0xff800000ff117424 */ /* 0x000fe200078e00ff */
[----:B------:R-:W-:Y:S01]  /*14d0*/  @!P4 LEA.HI.X R33, R24, c[0x0][0x20c], R15, 0x2, P1 ;  /* 0x000083001821ca11 */ /* 0x000fe200008f140f */
[----:B------:R-:W-:-:S02]  /*14e0*/  IMAD.MOV.U32 R15, RZ, RZ, -0x800000 ;  /* 0xff800000ff0f7424 */ /* 0x000fc400078e00ff */
[----:B------:R-:W-:Y:S01]  /*14f0*/  IMAD.MOV.U32 R19, RZ, RZ, -0x800000 ;  /* 0xff800000ff137424 */ /* 0x000fe200078e00ff */
[----:B------:R-:W2:Y:S04]  /*1500*/  @!P3 LDG.E R18, [R44.64] ;  /* 0x000000082c12b981 */ /* 0x000ea8000c1e1900 */
[----:B------:R-:W3:Y:S04]  /*1510*/  @!P6 LDG.E R17, [R42.64] ;  /* 0x000000082a11e981 */ /* 0x000ee8000c1e1900 */
[----:B------:R0:W4:Y:S04]  /*1520*/  @!P5 LDG.E R15, [R30.64] ;  /* 0x000000081e0fd981 */ /* 0x000128000c1e1900 */
[----:B------:R-:W5:Y:S01]  /*1530*/  @!P4 LDG.E R19, [R32.64] ;  /* 0x000000082013c981 */ /* 0x000f62000c1e1900 */
[----:B------:R-:W-:-:S04]  /*1540*/  IABS R24, c[0x0][0x1c0] ;  /* 0x0000700000187a13 */ /* 0x000fc80000000000 */
[----:B------:R-:W1:Y:S08]  /*1550*/  I2F.U32.RP R29, R24 ;  /* 0x00000018001d7306 */ /* 0x000e700000209000 */
[----:B-1----:R-:W1:Y:S02]  /*1560*/  MUFU.RCP R25, R29 ;  /* 0x0000001d00197308 */ /* 0x002e640000001000 */
[----:B-1----:R-:W-:-:S06]  /*1570*/  IADD3 R25, R25, 0xffffffe, RZ ;  /* 0x0ffffffe19197810 */ /* 0x002fcc0007ffe0ff */
[----:B0-----:R-:W0:Y:S01]  /*1580*/  F2I.FTZ.U32.TRUNC.NTZ R31, R25 ;  /* 0x00000019001f7305 */ /* 0x001e22000021f000 */
[----:B------:R-:W-:Y:S01]  /*1590*/  IMAD.MOV.U32 R30, RZ, RZ, RZ ;  /* 0x000000ffff1e7224 */ /* 0x000fe200078e00ff */
[----:B------:R-:W-:Y:S01]  /*15a0*/  IABS R23, R4 ;  /* 0x0000000400177213 */ /* 0x000fe20000000000 */
[----:B0-----:R-:W-:-:S04]  /*15b0*/  IMAD.MOV R20, RZ, RZ, -R31 ;  /* 0x000000ffff147224 */ /* 0x001fc800078e0a1f */
[----:B------:R-:W-:Y:S01]  /*15c0*/  IMAD R26, R20, R24, RZ ;  /* 0x00000018141a7224 */ /* 0x000fe200078e02ff */
[----:B------:R-:W-:-:S03]  /*15d0*/  IABS R20, c[0x0][0x1c0] ;  /* 0x0000700000147a13 */ /* 0x000fc60000000000 */
[----:B------:R-:W-:-:S04]  /*15e0*/  IMAD.HI.U32 R26, R31, R26, R30 ;  /* 0x0000001a1f1a7227 */ /* 0x000fc800078e001e */
[----:B------:R-:W-:Y:S02]  /*15f0*/  IMAD.MOV R20, RZ, RZ, -R20 ;  /* 0x000000ffff147224 */ /* 0x000fe400078e0a14 */
[----:B------:R-:W-:-:S04]  /*1600*/  IMAD.HI.U32 R26, R26, R23, RZ ;  /* 0x000000171a1a7227 */ /* 0x000fc800078e00ff */
[----:B------:R-:W-:-:S05]  /*1610*/  IMAD R23, R26, R20, R23 ;  /* 0x000000141a177224 */ /* 0x000fca00078e0217 */
[----:B------:R-:W-:Y:S02]  /*1620*/  ISETP.GT.U32.AND P3, PT, R24, R23, PT ;  /* 0x000000171800720c */ /* 0x000fe40003f64070 */
[C---:B------:R-:W-:Y:S02]  /*1630*/  ISETP.GT.AND P6, PT, R34.reuse, 0x7f, PT ;  /* 0x0000007f2200780c */ /* 0x040fe40003fc4270 */
[C---:B------:R-:W-:Y:S02]  /*1640*/  ISETP.GT.AND P2, PT, R34.reuse, 0x1ff, PT ;  /* 0x000001ff2200780c */ /* 0x040fe40003f44270 */
[C---:B------:R-:W-:Y:S02]  /*1650*/  ISETP.GT.AND P1, PT, R34.reuse, 0x17f, PT ;  /* 0x0000017f2200780c */ /* 0x040fe40003f24270 */
[----:B------:R-:W-:Y:S01]  /*1660*/  ISETP.GT.AND P0, PT, R34, 0xff, PT ;  /* 0x000000ff2200780c */ /* 0x000fe20003f04270 */
[----:B------:R-:W-:-:S04]  /*1670*/  IMAD R22, R21, 0x9, R22 ;  /* 0x0000000915167824 */ /* 0x000fc800078e0216 */
[----:B------:R-:W-:Y:S01]  /*1680*/  @!P3 IMAD.IADD R23, R23, 0x1, -R24 ;  /* 0x000000011717b824 */ /* 0x000fe200078e0a18 */
[----:B------:R-:W-:-:S04]  /*1690*/  LOP3.LUT R20, R9, R12, RZ, 0xfc, !PT ;  /* 0x0000000c09147212 */ /* 0x000fc800078efcff */
[----:B------:R-:W-:Y:S02]  /*16a0*/  ISETP.GE.U32.AND P4, PT, R23, R24, PT ;  /* 0x000000181700720c */ /* 0x000fe40003f86070 */
[----:B------:R-:W-:Y:S02]  /*16b0*/  LOP3.LUT R4, R4, c[0x0][0x1c0], RZ, 0x3c, !PT ;  /* 0x0000700004047a12 */ /* 0x000fe400078e3cff */
[----:B------:R-:W-:Y:S01]  /*16c0*/  @!P3 IADD3 R26, R26, 0x1, RZ ;  /* 0x000000011a1ab810 */ /* 0x000fe20007ffe0ff */
[----:B------:R-:W-:Y:S08]  /*16d0*/  BSSY B0, `(.L_x_57) ;  /* 0x0000029000007945 */ /* 0x000ff00003800000 */
[----:B------:R-:W-:Y:S01]  /*16e0*/  @P4 IADD3 R26, R26, 0x1, RZ ;  /* 0x000000011a1a4810 */ /* 0x000fe20007ffe0ff */
[----:B--2---:R0:W-:Y:S04]  /*16f0*/  @!P6 STS [R22.X4+0x6c0], R18 ;  /* 0x0006c0121600e388 */ /* 0x0041e80000004800 */
[----:B---3--:R0:W-:Y:S01]  /*1700*/  @!P2 STS [R22.X4], R17 ;  /* 0x000000111600a388 */ /* 0x0081e20000004800 */
[----:B------:R-:W-:-:S03]  /*1710*/  ISETP.NE.U32.AND P2, PT, R20, RZ, PT ;  /* 0x000000ff1400720c */ /* 0x000fc60003f45070 */
[----:B----4-:R0:W-:Y:S01]  /*1720*/  @!P1 STS [R22.X4+0x240], R15 ;  /* 0x0002400f16009388 */ /* 0x0101e20000004800 */
[----:B------:R-:W-:-:S03]  /*1730*/  ISETP.GE.AND P1, PT, R4, RZ, PT ;  /* 0x000000ff0400720c */ /* 0x000fc60003f26270 */
[----:B-----5:R0:W-:Y:S01]  /*1740*/  @!P0 STS [R22.X4+0x480], R19 ;  /* 0x0004801316008388 */ /* 0x0201e20000004800 */
[----:B------:R-:W-:Y:S01]  /*1750*/  ISETP.NE.AND P0, PT, RZ, c[0x0][0x1c0], PT ;  /* 0x00007000ff007a0c */ /* 0x000fe20003f05270 */
[----:B------:R-:W-:-:S08]  /*1760*/  IMAD.MOV.U32 R4, RZ, RZ, R26 ;  /* 0x000000ffff047224 */ /* 0x000fd000078e001a */
[----:B------:R-:W-:-:S04]  /*1770*/  @!P1 IMAD.MOV R4, RZ, RZ, -R4 ;  /* 0x000000ffff049224 */ /* 0x000fc800078e0a04 */
[----:B------:R-:W-:Y:S01]  /*1780*/  @!P0 LOP3.LUT R4, RZ, c[0x0][0x1c0], RZ, 0x33, !PT ;  /* 0x00007000ff048a12 */ /* 0x000fe200078e33ff */
        /* <DEDUP_REMOVED lines=10> */
.L_x_58:
        /* <DEDUP_REMOVED lines=19> */
.L_x_59:
[----:B------:R-:W-:Y:S05]  /*1960*/  BSYNC B0 ;  /* 0x0000000000007941 */ /* 0x000fea0003800000 */
.L_x_57:
[----:B------:R-:W-:Y:S01]  /*1970*/  BAR.SYNC.DEFER_BLOCKING 0x0 ;  /* 0x0000000000007b1d */ /* 0x000fe20000010000 */
[----:B------:R-:W-:Y:S01]  /*1980*/  LEA.HI R15, R7, R34, RZ, 0x4 ;  /* 0x00000022070f7211 */ /* 0x000fe200078f20ff */
[----:B------:R-:W-:Y:S02]  /*1990*/  IMAD.MOV.U32 R37, RZ, RZ, -0x800000 ;  /* 0xff800000ff257424 */ /* 0x000fe400078e00ff */
[----:B------:R-:W-:Y:S01]  /*19a0*/  IMAD.MOV.U32 R32, RZ, RZ, -0x800000 ;  /* 0xff800000ff207424 */ /* 0x000fe200078e00ff */
[----:B------:R-:W-:Y:S01]  /*19b0*/  LOP3.LUT R7, R15, 0xfffffff0, RZ, 0xc0, !PT ;  /* 0xfffffff00f077812 */ /* 0x000fe200078ec0ff */
[----:B------:R-:W-:Y:S01]  /*19c0*/  IMAD.MOV.U32 R33, RZ, RZ, -0x800000 ;  /* 0xff800000ff217424 */ /* 0x000fe200078e00ff */
[----:B------:R-:W-:Y:S01]  /*19d0*/  SHF.R.S32.HI R15, RZ, 0x4, R15 ;  /* 0x00000004ff0f7819 */ /* 0x000fe2000001140f */
[----:B------:R-:W-:Y:S01]  /*19e0*/  IMAD.MOV.U32 R35, RZ, RZ, -0x800000 ;  /* 0xff800000ff237424 */ /* 0x000fe200078e00ff */
[----:B------:R-:W-:Y:S01]  /*19f0*/  ULDC.U8 UR4, c[0x0][0x329] ;  /* 0x0000ca4000047ab9 */ /* 0x000fe20000000000 */
[----:B------:R-:W-:Y:S01]  /*1a00*/  IMAD.IADD R34, R34, 0x1, -R7 ;  /* 0x0000000122227824 */ /* 0x000fe200078e0a07 */
[----:B------:R-:W-:Y:S03]  /*1a10*/  BSSY B1, `(.L_x_60) ;  /* 0x000023b000017945 */ /* 0x000fe60003800000 */
[----:B------:R-:W-:-:S05]  /*1a20*/  IMAD R25, R34, 0x9, R15 ;  /* 0x0000000922197824 */ /* 0x000fca00078e020f */
[----:B------:R-:W-:Y:S04]  /*1a30*/  @!P6 LDS R37, [R25.X4] ;  /* 0x000000001925e984 */ /* 0x000fe80000004800 */
[----:B------:R-:W0:Y:S04]  /*1a40*/  @!P6 LDS R32, [R25.X4+0x240] ;  /* 0x000240001920e984 */ /* 0x000e280000004800 */
[----:B------:R-:W1:Y:S04]  /*1a50*/  @!P6 LDS R33, [R25.X4+0x480] ;  /* 0x000480001921e984 */ /* 0x000e680000004800 */
[----:B------:R-:W2:Y:S01]  /*1a60*/  @!P6 LDS R35, [R25.X4+0x6c0] ;  /* 0x0006c0001923e984 */ /* 0x000ea20000004800 */
[----:B0-----:R-:W-:-:S04]  /*1a70*/  FMNMX.FTZ R8, R37, R32, !PT ;  /* 0x0000002025087209 */ /* 0x001fc80007810000 */
[----:B-1----:R-:W-:-:S04]  /*1a80*/  FMNMX.FTZ R8, R8, R33, !PT ;  /* 0x0000002108087209 */ /* 0x002fc80007810000 */
[----:B--2---:R-:W-:-:S05]  /*1a90*/  FMNMX.FTZ R9, R8, R35, !PT ;  /* 0x0000002308097209 */ /* 0x004fca0007810000 */
        /* <DEDUP_REMOVED lines=14> */
[C---:B------:R-:W-:Y:S01]  /*1b80*/  FADD.FTZ R20, -R18.reuse, R33 ;  /* 0x0000002112147221 */ /* 0x040fe20000010100 */
[----:B------:R-:W-:Y:S01]  /*1b90*/  MUFU.EX2 R9, R22 ;  /* 0x0000001600097308 */ /* 0x000fe20000000800 */
[----:B------:R-:W-:-:S02]  /*1ba0*/  FADD.FTZ R17, -R18, R35 ;  /* 0x0000002312117221 */ /* 0x000fc40000010100 */
[----:B------:R-:W-:Y:S02]  /*1bb0*/  FMUL.FTZ R20, R20, 1.4426950216293334961 ;  /* 0x3fb8aa3b14147820 */ /* 0x000fe40000410000 */
[----:B------:R-:W-:-:S03]  /*1bc0*/  FMUL.FTZ R17, R17, 1.4426950216293334961 ;  /* 0x3fb8aa3b11117820 */ /* 0x000fc60000410000 */
[----:B------:R-:W0:Y:S08]  /*1bd0*/  MUFU.EX2 R8, R21 ;  /* 0x0000001500087308 */ /* 0x000e300000000800 */
[----:B------:R-:W1:Y:S08]  /*1be0*/  MUFU.EX2 R7, R20 ;  /* 0x0000001400077308 */ /* 0x000e700000000800 */
[----:B------:R-:W2:Y:S01]  /*1bf0*/  MUFU.EX2 R19, R17 ;  /* 0x0000001100137308 */ /* 0x000ea20000000800 */
[----:B0-----:R-:W-:Y:S01]  /*1c00*/  FADD.FTZ R8, R9, R8 ;  /* 0x0000000809087221 */ /* 0x001fe20000010000 */
[----:B------:R-:W-:-:S03]  /*1c10*/  IABS R9, R2 ;  /* 0x0000000200097213 */ /* 0x000fc60000000000 */
[----:B-1----:R-:W-:-:S03]  /*1c20*/  FADD.FTZ R8, R8, R7 ;  /* 0x0000000708087221 */ /* 0x002fc60000010000 */
[----:B------:R-:W0:Y:S01]  /*1c30*/  I2F.RP R7, R9 ;  /* 0x0000000900077306 */ /* 0x000e220000209400 */
[----:B--2---:R-:W-:Y:S01]  /*1c40*/  FADD.FTZ R19, R8, R19 ;  /* 0x0000001308137221 */ /* 0x004fe20000010000 */
[----:B------:R-:W-:-:S04]  /*1c50*/  IABS R8, c[0x0][0x1c0] ;  /* 0x0000700000087a13 */ /* 0x000fc80000000000 */
[----:B------:R-:W1:Y:S02]  /*1c60*/  SHFL.BFLY PT, R22, R19, 0x8, 0x1f ;  /* 0x0d001f0013167f89 */ /* 0x000e6400000e0000 */
[----:B------:R-:W2:Y:S08]  /*1c70*/  I2F.U32.RP R20, R8 ;  /* 0x0000000800147306 */ /* 0x000eb00000209000 */
[----:B0-----:R-:W0:Y:S08]  /*1c80*/  MUFU.RCP R7, R7 ;  /* 0x0000000700077308 */ /* 0x001e300000001000 */
[----:B--2---:R-:W2:Y:S01]  /*1c90*/  MUFU.RCP R30, R20 ;  /* 0x00000014001e7308 */ /* 0x004ea20000001000 */
[----:B-1----:R-:W-:Y:S01]  /*1ca0*/  FADD.FTZ R22, R19, R22 ;  /* 0x0000001613167221 */ /* 0x002fe20000010000 */
[----:B0-----:R-:W-:-:S02]  /*1cb0*/  IADD3 R42, R7, 0xffffffe, RZ ;  /* 0x0ffffffe072a7810 */ /* 0x001fc40007ffe0ff */
[----:B------:R-:W-:Y:S02]  /*1cc0*/  IABS R7, R2 ;  /* 0x0000000200077213 */ /* 0x000fe40000000000 */
[----:B------:R-:W0:Y:S02]  /*1cd0*/  SHFL.BFLY PT, R17, R22, 0x4, 0x1f ;  /* 0x0c801f0016117f89 */ /* 0x000e2400000e0000 */
[----:B------:R-:W1:Y:S01]  /*1ce0*/  F2I.FTZ.U32.TRUNC.NTZ R43, R42 ;  /* 0x0000002a002b7305 */ /* 0x000e62000021f000 */
[----:B------:R-:W-:Y:S01]  /*1cf0*/  IMAD.MOV R7, RZ, RZ, -R7 ;  /* 0x000000ffff077224 */ /* 0x000fe200078e0a07 */
[----:B--2---:R-:W-:Y:S01]  /*1d00*/  IADD3 R30, R30, 0xffffffe, RZ ;  /* 0x0ffffffe1e1e7810 */ /* 0x004fe20007ffe0ff */
[----:B------:R-:W-:-:S05]  /*1d10*/  IMAD.IADD R20, R6, 0x1, R9 ;  /* 0x0000000106147824 */ /* 0x000fca00078e0209 */
[----:B------:R-:W2:Y:S01]  /*1d20*/  F2I.FTZ.U32.TRUNC.NTZ R31, R30 ;  /* 0x0000001e001f7305 */ /* 0x000ea2000021f000 */
[----:B------:R-:W-:Y:S01]  /*1d30*/  IABS R19, R20 ;  /* 0x0000001400137213 */ /* 0x000fe20000000000 */
[----:B-1----:R-:W-:Y:S02]  /*1d40*/  IMAD.MOV R24, RZ, RZ, -R43 ;  /* 0x000000ffff187224 */ /* 0x002fe400078e0a2b */
[----:B------:R-:W-:Y:S02]  /*1d50*/  IMAD.MOV.U32 R42, RZ, RZ, RZ ;  /* 0x000000ffff2a7224 */ /* 0x000fe400078e00ff */
[----:B------:R-:W-:Y:S02]  /*1d60*/  IMAD R21, R24, R9, RZ ;  /* 0x0000000918157224 */ /* 0x000fe400078e02ff */
[----:B------:R-:W-:Y:S01]  /*1d70*/  IMAD.MOV.U32 R24, RZ, RZ, R19 ;  /* 0x000000ffff187224 */ /* 0x000fe200078e0013 */
[----:B------:R-:W-:Y:S01]  /*1d80*/  IABS R19, c[0x0][0x1c0] ;  /* 0x0000700000137a13 */ /* 0x000fe20000000000 */
[----:B0-----:R-:W-:-:S02]  /*1d90*/  FADD.FTZ R17, R22, R17 ;  /* 0x0000001116117221 */ /* 0x001fc40000010000 */
[----:B--2---:R-:W-:Y:S02]  /*1da0*/  IMAD.MOV R6, RZ, RZ, -R31 ;  /* 0x000000ffff067224 */ /* 0x004fe400078e0a1f */
[----:B------:R-:W-:Y:S01]  /*1db0*/  IMAD.HI.U32 R21, R43, R21, R42 ;  /* 0x000000152b157227 */ /* 0x000fe200078e002a */
[----:B------:R-:W0:Y:S03]  /*1dc0*/  SHFL.BFLY PT, R22, R17, 0x2, 0x1f ;  /* 0x0c401f0011167f89 */ /* 0x000e2600000e0000 */
[----:B------:R-:W-:Y:S02]  /*1dd0*/  IMAD R23, R6, R8, RZ ;  /* 0x0000000806177224 */ /* 0x000fe400078e02ff */
[----:B------:R-:W-:Y:S02]  /*1de0*/  IMAD.MOV.U32 R30, RZ, RZ, RZ ;  /* 0x000000ffff1e7224 */ /* 0x000fe400078e00ff */
[----:B------:R-:W-:-:S04]  /*1df0*/  IMAD.HI.U32 R21, R21, R24, RZ ;  /* 0x0000001815157227 */ /* 0x000fc800078e00ff */
[----:B------:R-:W-:-:S04]  /*1e00*/  IMAD.HI.U32 R23, R31, R23, R30 ;  /* 0x000000171f177227 */ /* 0x000fc800078e001e */
[----:B------:R-:W-:Y:S02]  /*1e10*/  IMAD R6, R21, R7, R24 ;  /* 0x0000000715067224 */ /* 0x000fe400078e0218 */
[----:B------:R-:W-:Y:S02]  /*1e20*/  IMAD.MOV R19, RZ, RZ, -R19 ;  /* 0x000000ffff137224 */ /* 0x000fe400078e0a13 */
[----:B------:R-:W-:Y:S01]  /*1e30*/  IMAD.HI.U32 R23, R23, R24, RZ ;  /* 0x0000001817177227 */ /* 0x000fe200078e00ff */
[----:B------:R-:W-:-:S03]  /*1e40*/  ISETP.GT.U32.AND P0, PT, R9, R6, PT ;  /* 0x000000060900720c */ /* 0x000fc60003f04070 */
[----:B------:R-:W-:Y:S02]  /*1e50*/  IMAD R19, R23, R19, R24 ;  /* 0x0000001317137224 */ /* 0x000fe400078e0218 */
[----:B0-----:R-:W-:Y:S02]  /*1e60*/  FADD.FTZ R22, R17, R22 ;  /* 0x0000001611167221 */ /* 0x001fe40000010000 */
[----:B------:R-:W-:Y:S01]  /*1e70*/  IMAD.MOV.U32 R30, RZ, RZ, 0x7f800000 ;  /* 0x7f800000ff1e7424 */ /* 0x000fe200078e00ff */
[----:B------:R-:W-:Y:S02]  /*1e80*/  ISETP.GT.U32.AND P5, PT, R8, R19, PT ;  /* 0x000000130800720c */ /* 0x000fe40003fa4070 */
[----:B------:R-:W0:Y:S03]  /*1e90*/  SHFL.BFLY PT, R7, R22, 0x1, 0x1f ;  /* 0x0c201f0016077f89 */ /* 0x000e2600000e0000 */
[----:B------:R-:W-:Y:S01]  /*1ea0*/  @!P0 IMAD.IADD R6, R6, 0x1, -R9 ;  /* 0x0000000106068824 */ /* 0x000fe200078e0a09 */
[----:B------:R-:W-:-:S02]  /*1eb0*/  @!P0 IADD3 R21, R21, 0x1, RZ ;  /* 0x0000000115158810 */ /* 0x000fc40007ffe0ff */
[----:B------:R-:W-:Y:S02]  /*1ec0*/  ISETP.GT.AND P0, PT, R2, RZ, PT ;  /* 0x000000ff0200720c */ /* 0x000fe40003f04270 */
[-C--:B------:R-:W-:Y:S02]  /*1ed0*/  ISETP.GE.U32.AND P4, PT, R6, R9.reuse, PT ;  /* 0x000000090600720c */ /* 0x080fe40003f86070 */
[C---:B------:R-:W-:Y:S01]  /*1ee0*/  LOP3.LUT R6, R20.reuse, R9, RZ, 0x3c, !PT ;  /* 0x0000000914067212 */ /* 0x040fe200078e3cff */
[----:B------:R-:W-:Y:S01]  /*1ef0*/  @!P5 IMAD.IADD R19, R19, 0x1, -R8 ;  /* 0x000000011313d824 */ /* 0x000fe200078e0a08 */
[----:B------:R-:W-:Y:S02]  /*1f00*/  LOP3.LUT R20, R20, c[0x0][0x1c0], RZ, 0x3c, !PT ;  /* 0x0000700014147a12 */ /* 0x000fe400078e3cff */
[----:B------:R-:W-:Y:S02]  /*1f10*/  ISETP.GE.AND P3, PT, R6, RZ, PT ;  /* 0x000000ff0600720c */ /* 0x000fe40003f66270 */
[----:B------:R-:W-:Y:S01]  /*1f20*/  ISETP.GE.U32.AND P1, PT, R19, R8, PT ;  /* 0x000000081300720c */ /* 0x000fe20003f26070 */
[----:B------:R-:W1:Y:S01]  /*1f30*/  S2R R6, SR_TID.X ;  /* 0x0000000000067919 */ /* 0x000e620000002100 */
[----:B------:R-:W-:-:S02]  /*1f40*/  @!P5 IADD3 R23, R23, 0x1, RZ ;  /* 0x000000011717d810 */ /* 0x000fc40007ffe0ff */
[----:B------:R-:W-:Y:S02]  /*1f50*/  ISETP.GE.AND P2, PT, R20, RZ, PT ;  /* 0x000000ff1400720c */ /* 0x000fe40003f46270 */
[----:B------:R-:W-:Y:S01]  /*1f60*/  @P4 IADD3 R21, R21, 0x1, RZ ;  /* 0x0000000115154810 */ /* 0x000fe20007ffe0ff */
[----:B0-----:R-:W-:Y:S01]  /*1f70*/  FADD.FTZ R17, R22, R7 ;  /* 0x0000000716117221 */ /* 0x001fe20000010000 */
[----:B------:R-:W-:Y:S02]  /*1f80*/  ISETP.GT.AND P4, PT, R3, RZ, PT ;  /* 0x000000ff0300720c */ /* 0x000fe40003f84270 */
[----:B------:R-:W-:Y:S01]  /*1f90*/  SHF.R.S32.HI R20, RZ, 0x1f, R2 ;  /* 0x0000001fff147819 */ /* 0x000fe20000011402 */
[----:B------:R-:W-:Y:S02]  /*1fa0*/  @!P3 IMAD.MOV R21, RZ, RZ, -R21 ;  /* 0x000000ffff15b224 */ /* 0x000fe400078e0a15 */
[----:B------:R-:W-:Y:S02]  /*1fb0*/  @P1 IADD3 R23, R23, 0x1, RZ ;  /* 0x0000000117171810 */ /* 0x000fe40007ffe0ff */
[----:B------:R-:W-:-:S02]  /*1fc0*/  FSETP.NE.FTZ.AND P1, PT, R17, RZ, PT ;  /* 0x000000ff1100720b */ /* 0x000fc40003f35000 */
[C---:B------:R-:W-:Y:S01]  /*1fd0*/  ISETP.NE.AND P5, PT, R2.reuse, RZ, PT ;  /* 0x000000ff0200720c */ /* 0x040fe20003fa5270 */
[----:B------:R-:W-:Y:S01]  /*1fe0*/  @!P2 IMAD.MOV R23, RZ, RZ, -R23 ;  /* 0x000000ffff17a224 */ /* 0x000fe200078e0a17 */
[----:B------:R-:W-:Y:S01]  /*1ff0*/  LEA.HI.SX32 R7, R2, 0x1, 0x1 ;  /* 0x0000000102077811 */ /* 0x000fe200078f0aff */
[----:B------:R-:W-:Y:S01]  /*2000*/  @!P0 IMAD.MOV R7, RZ, RZ, R20 ;  /* 0x000000ffff078224 */ /* 0x000fe200078e0214 */
[----:B------:R-:W-:Y:S02]  /*2010*/  ISETP.NE.AND P0, PT, RZ, c[0x0][0x1c0], PT ;  /* 0x00007000ff007a0c */ /* 0x000fe40003f05270 */
[----:B------:R-:W-:Y:S02]  /*2020*/  SHF.R.S32.HI R19, RZ, 0x1f, R3 ;  /* 0x0000001fff137819 */ /* 0x000fe40000011403 */
[C---:B-1----:R-:W-:Y:S02]  /*2030*/  LOP3.LUT P2, RZ, R6.reuse, 0xf, RZ, 0xc0, !PT ;  /* 0x0000000f06ff7812 */ /* 0x042fe4000784c0ff */
[----:B------:R-:W-:Y:S01]  /*2040*/  LEA.HI.SX32 R8, R3, 0x1, 0x1 ;  /* 0x0000000103087811 */ /* 0x000fe200078f0aff */
[----:B------:R-:W-:Y:S01]  /*2050*/  @!P4 IMAD.MOV R8, RZ, RZ, R19 ;  /* 0x000000ffff08c224 */ /* 0x000fe200078e0213 */
[----:B------:R-:W0:Y:S01]  /*2060*/  @P1 MUFU.LG2 R17, R17 ;  /* 0x0000001100111308 */ /* 0x000e220000000c00 */
        /* <DEDUP_REMOVED lines=52> */
[----:B------:R-:W-:Y:S02]  /*23b0*/  MOV R24, 0x23d0 ;  /* 0x000023d000187802 */ /* 0x000fe40000000f00 */
[----:B------:R-:W-:Y:S05]  /*23c0*/  CALL.REL.NOINC `($__internal_1_$__cuda_sm20_div_s64) ;  /* 0x0000263000007944 */ /* 0x000fea0003c00000 */
[-C--:B------:R-:W-:Y:S02]  /*23d0*/  IADD3 R19, P0, RZ, -R20.reuse, RZ ;  /* 0x80000014ff137210 */ /* 0x080fe40007f1e0ff */
[----:B------:R-:W-:Y:S02]  /*23e0*/  MOV R48, R20 ;  /* 0x0000001400307202 */ /* 0x000fe40000000f00 */
[----:B------:R-:W-:Y:S01]  /*23f0*/  IADD3.X R17, RZ, ~R21, RZ, P0, !PT ;  /* 0x80000015ff117210 */ /* 0x000fe200007fe4ff */
[----:B------:R-:W-:Y:S01]  /*2400*/  IMAD.WIDE.U32 R38, R42, R19, R38 ;  /* 0x000000132a267225 */ /* 0x000fe200078e0026 */
[----:B------:R-:W-:-:S03]  /*2410*/  MOV R49, R21 ;  /* 0x0000001500317202 */ /* 0x000fc60000000f00 */
[----:B------:R-:W-:-:S04]  /*2420*/  IMAD R18, R17, R42, RZ ;  /* 0x0000002a11127224 */ /* 0x000fc800078e02ff */
[----:B------:R-:W-:Y:S01]  /*2430*/  IMAD R17, R23, R19, R18 ;  /* 0x0000001317117224 */ /* 0x000fe200078e0212 */
[----:B------:R-:W-:-:S04]  /*2440*/  MOV R18, R38 ;  /* 0x0000002600127202 */ /* 0x000fc80000000f00 */
[----:B------:R-:W-:Y:S01]  /*2450*/  IADD3 R17, R39, R17, RZ ;  /* 0x0000001127117210 */ /* 0x000fe20007ffe0ff */
[----:B------:R-:W-:Y:S05]  /*2460*/  BRA `(.L_x_65) ;  /* 0x0000016000007947 */ /* 0x000fea0003800000 */
.L_x_64:
[----:B------:R-:W0:Y:S01]  /*2470*/  I2F.U32.RP R20, R42 ;  /* 0x0000002a00147306 */ /* 0x000e220000209000 */
[----:B------:R-:W-:Y:S01]  /*2480*/  ISETP.NE.U32.AND P0, PT, R42, RZ, PT ;  /* 0x000000ff2a00720c */ /* 0x000fe20003f05070 */
[----:B------:R-:W-:-:S06]  /*2490*/  IMAD.MOV.U32 R49, RZ, RZ, RZ ;  /* 0x000000ffff317224 */ /* 0x000fcc00078e00ff */
        /* <DEDUP_REMOVED lines=13> */
[----:B------:R-:W-:Y:S02]  /*2570*/  ISETP.GE.U32.AND P1, PT, R17, R42, PT ;  /* 0x0000002a1100720c */ /* 0x000fe40003f26070 */
[----:B------:R-:W-:-:S11]  /*2580*/  MOV R17, RZ ;  /* 0x000000ff00117202 */ /* 0x000fd60000000f00 */
[----:B------:R-:W-:Y:S02]  /*2590*/  @P1 IADD3 R48, R48, 0x1, RZ ;  /* 0x0000000130301810 */ /* 0x000fe40007ffe0ff */
[----:B------:R-:W-:-:S05]  /*25a0*/  @!P0 LOP3.LUT R48, RZ, R42, RZ, 0x33, !PT ;  /* 0x0000002aff308212 */ /* 0x000fca00078e33ff */
[----:B------:R-:W-:-:S04]  /*25b0*/  IMAD.MOV R19, RZ, RZ, -R48 ;  /* 0x000000ffff137224 */ /* 0x000fc800078e0a30 */
[----:B------:R-:W-:Y:S02]  /*25c0*/  IMAD R18, R42, R19, R38 ;  /* 0x000000132a127224 */ /* 0x000fe400078e0226 */
.L_x_65:
[----:B------:R-:W-:Y:S05]  /*25d0*/  BSYNC B0 ;  /* 0x0000000000007941 */ /* 0x000fea0003800000 */
.L_x_63:
[----:B------:R-:W-:Y:S01]  /*25e0*/  LOP3.LUT R19, R17, R0, RZ, 0xfc, !PT ;  /* 0x0000000011137212 */ /* 0x000fe200078efcff */
[----:B------:R-:W-:Y:S03]  /*25f0*/  BSSY B0, `(.L_x_66) ;  /* 0x0000028000007945 */ /* 0x000fe60003800000 */
[----:B------:R-:W-:-:S13]  /*2600*/  ISETP.NE.U32.AND P0, PT, R19, RZ, PT ;  /* 0x000000ff1300720c */ /* 0x000fda0003f05070 */
[----:B------:R-:W-:Y:S05]  /*2610*/  @!P0 BRA `(.L_x_67) ;  /* 0x000000f000008947 */ /* 0x000fea0003800000 */
[----:B------:R-:W-:Y:S01]  /*2620*/  IMAD.MOV.U32 R26, RZ, RZ, R27 ;  /* 0x000000ffff1a7224 */ /* 0x000fe200078e001b */
[----:B------:R-:W-:Y:S02]  /*2630*/  MOV R23, R0 ;  /* 0x0000000000177202 */ /* 0x000fe40000000f00 */
[----:B------:R-:W-:Y:S02]  /*2640*/  MOV R24, 0x2660 ;  /* 0x0000266000187802 */ /* 0x000fe40000000f00 */
[----:B------:R-:W-:Y:S05]  /*2650*/  CALL.REL.NOINC `($__internal_1_$__cuda_sm20_div_s64) ;  /* 0x000023a000007944 */ /* 0x000fea0003c00000 */
[----:B------:R-:W-:Y:S01]  /*2660*/  IADD3 R19, P0, RZ, -R20, RZ ;  /* 0x80000014ff137210 */ /* 0x000fe20007f1e0ff */
[----:B------:R-:W-:Y:S01]  /*2670*/  IMAD.MOV.U32 R43, RZ, RZ, R21 ;  /* 0x000000ffff2b7224 */ /* 0x000fe200078e0015 */
[----:B------:R-:W-:Y:S02]  /*2680*/  MOV R38, R18 ;  /* 0x0000001200267202 */ /* 0x000fe40000000f00 */
[----:B------:R-:W-:Y:S02]  /*2690*/  IADD3.X R22, RZ, ~R21, RZ, P0, !PT ;  /* 0x80000015ff167210 */ /* 0x000fe400007fe4ff */
[----:B------:R-:W-:Y:S02]  /*26a0*/  MOV R39, R17 ;  /* 0x0000001100277202 */ /* 0x000fe40000000f00 */
[----:B------:R-:W-:Y:S01]  /*26b0*/  MOV R42, R20 ;  /* 0x00000014002a7202 */ /* 0x000fe20000000f00 */
[----:B------:R-:W-:-:S02]  /*26c0*/  IMAD R22, R22, R27, RZ ;  /* 0x0000001b16167224 */ /* 0x000fc400078e02ff */
[----:B------:R-:W-:-:S04]  /*26d0*/  IMAD.WIDE.U32 R38, R27, R19, R38 ;  /* 0x000000131b267225 */ /* 0x000fc800078e0026 */
[----:B------:R-:W-:-:S04]  /*26e0*/  IMAD R0, R0, R19, R22 ;  /* 0x0000001300007224 */ /* 0x000fc800078e0216 */
[----:B------:R-:W-:Y:S01]  /*26f0*/  IMAD.IADD R0, R39, 0x1, R0 ;  /* 0x0000000127007824 */ /* 0x000fe200078e0200 */
[----:B------:R-:W-:Y:S05]  /*2700*/  BRA `(.L_x_68) ;  /* 0x0000016000007947 */ /* 0x000fea0003800000 */
.L_x_67:
        /* <DEDUP_REMOVED lines=22> */
.L_x_68:
[----:B------:R-:W-:Y:S05]  /*2870*/  BSYNC B0 ;  /* 0x0000000000007941 */ /* 0x000fea0003800000 */
.L_x_66:
        /* <DEDUP_REMOVED lines=11> */
[----:B------:R-:W-:Y:S05]  /*2930*/  CALL.REL.NOINC `($__internal_1_$__cuda_sm20_div_s64) ;  /* 0x000020c000007944 */ /* 0x000fea0003c00000 */
[----:B------:R-:W-:-:S04]  /*2940*/  IADD3 R17, P0, RZ, -R20, RZ ;  /* 0x80000014ff117210 */ /* 0x000fc80007f1e0ff */
[----:B------:R-:W-:Y:S01]  /*2950*/  IADD3.X R18, RZ, ~R21, RZ, P0, !PT ;  /* 0x80000015ff127210 */ /* 0x000fe200007fe4ff */
[----:B------:R-:W-:-:S04]  /*2960*/  IMAD.WIDE.U32 R42, R5, R17, R42 ;  /* 0x00000011052a7225 */ /* 0x000fc800078e002a */
[----:B------:R-:W-:-:S04]  /*2970*/  IMAD R18, R18, R5, RZ ;  /* 0x0000000512127224 */ /* 0x000fc800078e02ff */
[----:B------:R-:W-:-:S05]  /*2980*/  IMAD R4, R4, R17, R18 ;  /* 0x0000001104047224 */ /* 0x000fca00078e0212 */
[----:B------:R-:W-:Y:S01]  /*2990*/  IADD3 R4, R43, R4, RZ ;  /* 0x000000042b047210 */ /* 0x000fe20007ffe0ff */
[----:B------:R-:W-:Y:S05]  /*29a0*/  BRA `(.L_x_71) ;  /* 0x0000016000007947 */ /* 0x000fea0003800000 */
.L_x_70:
        /* <DEDUP_REMOVED lines=22> */
.L_x_71:
[----:B------:R-:W-:Y:S05]  /*2b10*/  BSYNC B0 ;  /* 0x0000000000007941 */ /* 0x000fea0003800000 */
.L_x_69:
[-C--:B------:R-:W-:Y:S01]  /*2b20*/  IMAD R5, R41, R16.reuse, RZ ;  /* 0x0000001029057224 */ /* 0x080fe200078e02ff */
[----:B------:R-:W-:Y:S01]  /*2b30*/  SHF.R.S32.HI R17, RZ, 0x1f, R27 ;  /* 0x0000001fff117819 */ /* 0x000fe2000001141b */
[C---:B------:R-:W-:Y:S01]  /*2b40*/  IMAD.WIDE.U32 R46, R40.reuse, R16, RZ ;  /* 0x00000010282e7225 */ /* 0x040fe200078e00ff */
[----:B------:R-:W-:Y:S01]  /*2b50*/  ULDC.U8 UR10, c[0x0][0x329] ;  /* 0x0000ca40000a7ab9 */ /* 0x000fe20000000000 */
[----:B------:R-:W-:Y:S01]  /*2b60*/  BSSY B0, `(.L_x_72) ;  /* 0x0000046000007945 */ /* 0x000fe20003800000 */
[----:B------:R-:W-:Y:S01]  /*2b70*/  UISETP.NE.AND UP0, UPT, UR10, URZ, UPT ;  /* 0x0000003f0a00728c */ /* 0x000fe2000bf05270 */
[----:B------:R-:W-:Y:S01]  /*2b80*/  IMAD R5, R40, R14, R5 ;  /* 0x0000000e28057224 */ /* 0x000fe200078e0205 */
[----:B------:R-:W-:Y:S01]  /*2b90*/  ULDC.64 UR4, c[0x0][0x210] ;  /* 0x0000840000047ab9 */ /* 0x000fe20000000a00 */
[----:B------:R-:W-:Y:S01]  /*2ba0*/  IMAD R0, R0, R27, RZ ;  /* 0x0000001b00007224 */ /* 0x000fe200078e02ff */
[----:B------:R-:W-:Y:S02]  /*2bb0*/  UIMAD UR4, UR4, UR5, URZ ;  /* 0x00000005040472a4 */ /* 0x000fe4000f8e023f */
[----:B------:R-:W-:Y:S01]  /*2bc0*/  IADD3 R18, R47, R5, RZ ;  /* 0x000000052f127210 */ /* 0x000fe20007ffe0ff */
[----:B------:R-:W-:Y:S01]  /*2bd0*/  IMAD R17, R17, R38, R0 ;  /* 0x0000002611117224 */ /* 0x000fe200078e0200 */
[----:B------:R-:W-:Y:S01]  /*2be0*/  USEL UR5, UR5, 0x1, !UP0 ;  /* 0x0000000105057887 */ /* 0x000fe2000c000000 */
[----:B------:R-:W-:Y:S01]  /*2bf0*/  IMAD.WIDE.U32 R38, R38, R27, RZ ;  /* 0x0000001b26267225 */ /* 0x000fe200078e00ff */
[----:B------:R-:W-:-:S02]  /*2c00*/  USHF.R.S32.HI UR11, URZ, 0x1f, UR4 ;  /* 0x0000001f3f0b7899 */ /* 0x000fc40008011404 */
[----:B------:R-:W-:Y:S01]  /*2c10*/  USHF.R.S32.HI UR10, URZ, 0x1f, UR5 ;  /* 0x0000001f3f0a7899 */ /* 0x000fe20008011405 */
[-C--:B------:R-:W-:Y:S02]  /*2c20*/  IMAD R23, R18, R13.reuse, RZ ;  /* 0x0000000d12177224 */ /* 0x080fe400078e02ff */
[----:B------:R-:W-:Y:S02]  /*2c30*/  IMAD R19, R4, UR4, RZ ;  /* 0x0000000404137c24 */ /* 0x000fe4000f8e02ff */
[----:B------:R-:W-:Y:S02]  /*2c40*/  IMAD R23, R12, R46, R23 ;  /* 0x0000002e0c177224 */ /* 0x000fe400078e0217 */
[----:B------:R-:W-:-:S04]  /*2c50*/  IMAD.WIDE.U32 R46, R46, R13, RZ ;  /* 0x0000000d2e2e7225 */ /* 0x000fc800078e00ff */
[----:B------:R-:W-:Y:S01]  /*2c60*/  IMAD R5, R21, UR5, RZ ;  /* 0x0000000515057c24 */ /* 0x000fe2000f8e02ff */
[----:B------:R-:W-:Y:S01]  /*2c70*/  IADD3 R23, R47, R23, RZ ;  /* 0x000000172f177210 */ /* 0x000fe20007ffe0ff */
[C---:B------:R-:W-:Y:S02]  /*2c80*/  IMAD R19, R42.reuse, UR11, R19 ;  /* 0x0000000b2a137c24 */ /* 0x040fe4000f8e0213 */
[----:B------:R-:W-:Y:S01]  /*2c90*/  IMAD.WIDE.U32 R42, R42, UR4, RZ ;  /* 0x000000042a2a7c25 */ /* 0x000fe2000f8e00ff */
[----:B------:R-:W-:-:S03]  /*2ca0*/  LOP3.LUT R0, R49, R23, RZ, 0xfc, !PT ;  /* 0x0000001731007212 */ /* 0x000fc600078efcff */
[----:B------:R-:W-:Y:S01]  /*2cb0*/  IMAD R5, R20, UR10, R5 ;  /* 0x0000000a14057c24 */ /* 0x000fe2000f8e0205 */
[----:B------:R-:W-:Y:S01]  /*2cc0*/  ISETP.NE.U32.AND P0, PT, R0, RZ, PT ;  /* 0x000000ff0000720c */ /* 0x000fe20003f05070 */
[----:B------:R-:W-:Y:S01]  /*2cd0*/  IMAD.WIDE.U32 R40, R20, UR5, RZ ;  /* 0x0000000514287c25 */ /* 0x000fe2000f8e00ff */
[----:B------:R-:W-:Y:S02]  /*2ce0*/  IADD3 R0, R39, R17, RZ ;  /* 0x0000001127007210 */ /* 0x000fe40007ffe0ff */
[----:B------:R-:W-:Y:S01]  /*2cf0*/  IADD3 R4, R43, R19, RZ ;  /* 0x000000132b047210 */ /* 0x000fe20007ffe0ff */
[----:B------:R-:W-:Y:S01]  /*2d00*/  IMAD R3, R3, UR4, RZ ;  /* 0x0000000403037c24 */ /* 0x000fe2000f8e02ff */
[----:B------:R-:W-:Y:S01]  /*2d10*/  IADD3 R5, R41, R5, RZ ;  /* 0x0000000529057210 */ /* 0x000fe20007ffe0ff */
[----:B------:R-:W-:-:S06]  /*2d20*/  IMAD R2, R2, UR4, RZ ;  /* 0x0000000402027c24 */ /* 0x000fcc000f8e02ff */
[----:B------:R-:W-:Y:S05]  /*2d30*/  @!P0 BRA `(.L_x_73) ;  /* 0x0000011000008947 */ /* 0x000fea0003800000 */
[----:B------:R-:W-:Y:S01]  /*2d40*/  IMAD.MOV.U32 R18, RZ, RZ, R48 ;  /* 0x000000ffff127224 */ /* 0x000fe200078e0030 */
[----:B------:R-:W-:Y:S01]  /*2d50*/  MOV R17, R49 ;  /* 0x0000003100117202 */ /* 0x000fe20000000f00 */
[----:B------:R-:W-:Y:S01]  /*2d60*/  IMAD.MOV.U32 R26, RZ, RZ, R46 ;  /* 0x000000ffff1a7224 */ /* 0x000fe200078e002e */
[----:B------:R-:W-:Y:S02]  /*2d70*/  MOV R24, 0x2d90 ;  /* 0x00002d9000187802 */ /* 0x000fe40000000f00 */
[----:B------:R-:W-:Y:S05]  /*2d80*/  CALL.REL.NOINC `($__internal_1_$__cuda_sm20_div_s64) ;  /* 0x00001c7000007944 */ /* 0x000fea0003c00000 */
        /* <DEDUP_REMOVED lines=12> */
.L_x_73:
        /* <DEDUP_REMOVED lines=20> */
[----:B------:R-:W-:-:S05]  /*2f90*/  IADD3 R21, -R19, RZ, RZ ;  /* 0x000000ff13157210 */ /* 0x000fca0007ffe1ff */
[----:B------:R-:W-:Y:S01]  /*2fa0*/  IMAD R18, R46, R21, R48 ;  /* 0x000000152e127224 */ /* 0x000fe200078e0230 */
[----:B------:R-:W-:Y:S02]  /*2fb0*/  MOV R46, R19 ;  /* 0x00000013002e7202 */ /* 0x000fe40000000f00 */
.L_x_74:
[----:B------:R-:W-:Y:S05]  /*2fc0*/  BSYNC B0 ;  /* 0x0000000000007941 */ /* 0x000fea0003800000 */
.L_x_72:
        /* <DEDUP_REMOVED lines=19> */
.L_x_76:
[----:B------:R-:W0:Y:S01]  /*3100*/  I2F.U32.RP R20, R16 ;  /* 0x0000001000147306 */ /* 0x000e220000209000 */
[----:B------:R-:W-:Y:S01]  /*3110*/  HFMA2.MMA R22, -RZ, RZ, 0, 0 ;  /* 0x00000000ff167435 */ /* 0x000fe200000001ff */
[----:B------:R-:W-:Y:S01]  /*3120*/  ISETP.NE.U32.AND P0, PT, R16, RZ, PT ;  /* 0x000000ff1000720c */ /* 0x000fe20003f05070 */
[----:B------:R-:W-:-:S05]  /*3130*/  IMAD.MOV.U32 R49, RZ, RZ, RZ ;  /* 0x000000ffff317224 */ /* 0x000fca00078e00ff */
[----:B0-----:R-:W0:Y:S02]  /*3140*/  MUFU.RCP R19, R20 ;  /* 0x0000001400137308 */ /* 0x001e240000001000 */
[----:B0-----:R-:W-:-:S06]  /*3150*/  IADD3 R19, R19, 0xffffffe, RZ ;  /* 0x0ffffffe13137810 */ /* 0x001fcc0007ffe0ff */
[----:B------:R-:W0:Y:S02]  /*3160*/  F2I.FTZ.U32.TRUNC.NTZ R23, R19 ;  /* 0x0000001300177305 */ /* 0x000e24000021f000 */
[----:B0-----:R-:W-:-:S04]  /*3170*/  IMAD.MOV R14, RZ, RZ, -R23 ;  /* 0x000000ffff0e7224 */ /* 0x001fc800078e0a17 */
[----:B------:R-:W-:-:S04]  /*3180*/  IMAD R14, R14, R16, RZ ;  /* 0x000000100e0e7224 */ /* 0x000fc800078e02ff */
[----:B------:R-:W-:Y:S01]  /*3190*/  IMAD.HI.U32 R17, R23, R14, R22 ;  /* 0x0000000e17117227 */ /* 0x000fe200078e0016 */
[----:B------:R-:W-:-:S05]  /*31a0*/  MOV R14, RZ ;  /* 0x000000ff000e7202 */ /* 0x000fca0000000f00 */
        /* <DEDUP_REMOVED lines=11> */
.L_x_77:
[----:B------:R-:W-:Y:S05]  /*3260*/  BSYNC B0 ;  /* 0x0000000000007941 */ /* 0x000fea0003800000 */
.L_x_75:
        /* <DEDUP_REMOVED lines=10> */
[----:B------:R-:W-:Y:S02]  /*3310*/  IADD3 R17, P0, RZ, -R20, RZ ;  /* 0x80000014ff117210 */ /* 0x000fe40007f1e0ff */
[----:B------:R-:W-:Y:S02]  /*3320*/  MOV R52, R48 ;  /* 0x0000003000347202 */ /* 0x000fe40000000f00 */
[----:B------:R-:W-:Y:S02]  /*3330*/  IADD3.X R18, RZ, ~R21, RZ, P0, !PT ;  /* 0x80000015ff127210 */ /* 0x000fe400007fe4ff */
[----:B------:R-:W-:-:S03]  /*3340*/  MOV R53, R49 ;  /* 0x0000003100357202 */ /* 0x000fc60000000f00 */
[----:B------:R-:W-:Y:S02]  /*3350*/  IMAD R18, R18, R13, RZ ;  /* 0x0000000d12127224 */ /* 0x000fe400078e02ff */
[----:B------:R-:W-:-:S04]  /*3360*/  IMAD.WIDE.U32 R52, R13, R17, R52 ;  /* 0x000000110d347225 */ /* 0x000fc800078e0034 */
[----:B------:R-:W-:-:S05]  /*3370*/  IMAD R12, R12, R17, R18 ;  /* 0x000000110c0c7224 */ /* 0x000fca00078e0212 */
[----:B------:R-:W-:Y:S01]  /*3380*/  IADD3 R12, R53, R12, RZ ;  /* 0x0000000c350c7210 */ /* 0x000fe20007ffe0ff */
[----:B------:R-:W-:Y:S05]  /*3390*/  BRA `(.L_x_80) ;  /* 0x0000017000007947 */ /* 0x000fea0003800000 */
.L_x_79:
        /* <DEDUP_REMOVED lines=23> */
.L_x_80:
[----:B------:R-:W-:Y:S05]  /*3510*/  BSYNC B0 ;  /* 0x0000000000007941 */ /* 0x000fea0003800000 */
.L_x_78:
[----:B------:R-:W-:Y:S01]  /*3520*/  SHF.R.S32.HI R18, RZ, 0x1f, R6 ;  /* 0x0000001fff127819 */ /* 0x000fe20000011406 */
[-C--:B------:R-:W-:Y:S01]  /*3530*/  IMAD R13, R21, R6.reuse, RZ ;  /* 0x00000006150d7224 */ /* 0x080fe200078e02ff */
[----:B------:R-:W-:Y:S01]  /*3540*/  SHF.R.S32.HI R17, RZ, 0x1f, R3 ;  /* 0x0000001fff117819 */ /* 0x000fe20000011403 */
[----:B------:R-:W-:Y:S01]  /*3550*/  IMAD.WIDE.U32 R48, R20, R6, RZ ;  /* 0x0000000614307225 */ /* 0x000fe200078e00ff */
[----:B------:R-:W-:Y:S01]  /*3560*/  LOP3.LUT R6, R47, R10, RZ, 0xfc, !PT ;  /* 0x0000000a2f067212 */ /* 0x000fe200078efcff */
[----:B------:R-:W-:Y:S02]  /*3570*/  BSSY B0, `(.L_x_81) ;  /* 0x0000038000007945 */ /* 0x000fe40003800000 */
[----:B------:R-:W-:Y:S01]  /*3580*/  IMAD R55, R27, c[0x0][0x214], RZ ;  /* 0x000085001b377a24 */ /* 0x000fe200078e02ff */
[----:B------:R-:W-:Y:S01]  /*3590*/  ISETP.NE.U32.AND P0, PT, R6, RZ, PT ;  /* 0x000000ff0600720c */ /* 0x000fe20003f05070 */
[----:B------:R-:W-:Y:S02]  /*35a0*/  IMAD R12, R12, R3, RZ ;  /* 0x000000030c0c7224 */ /* 0x000fe400078e02ff */
[----:B------:R-:W-:Y:S01]  /*35b0*/  IMAD R14, R14, R55, RZ ;  /* 0x000000370e0e7224 */ /* 0x000fe200078e02ff */
[----:B------:R-:W-:Y:S01]  /*35c0*/  SHF.R.S32.HI R19, RZ, 0x1f, R55 ;  /* 0x0000001fff137819 */ /* 0x000fe20000011437 */
[----:B------:R-:W-:-:S02]  /*35d0*/  IMAD R17, R17, R52, R12 ;  /* 0x0000003411117224 */ /* 0x000fc400078e020c */
[----:B------:R-:W-:-:S04]  /*35e0*/  IMAD.WIDE.U32 R52, R52, R3, RZ ;  /* 0x0000000334347225 */ /* 0x000fc800078e00ff */
[----:B------:R-:W-:Y:S01]  /*35f0*/  IMAD R13, R18, R20, R13 ;  /* 0x00000014120d7224 */ /* 0x000fe200078e020d */
[----:B------:R-:W-:Y:S01]  /*3600*/  IADD3 R12, R53, R17, RZ ;  /* 0x00000011350c7210 */ /* 0x000fe20007ffe0ff */
[----:B------:R-:W-:Y:S02]  /*3610*/  IMAD R3, R19, R16, R14 ;  /* 0x0000001013037224 */ /* 0x000fe400078e020e */
[----:B------:R-:W-:Y:S01]  /*3620*/  IMAD.WIDE.U32 R54, R16, R55, RZ ;  /* 0x0000003710367225 */ /* 0x000fe200078e00ff */
[----:B------:R-:W-:-:S04]  /*3630*/  IADD3 R6, R49, R13, RZ ;  /* 0x0000000d31067210 */ /* 0x000fc80007ffe0ff */
[----:B------:R-:W-:Y:S01]  /*3640*/  IADD3 R3, R55, R3, RZ ;  /* 0x0000000337037210 */ /* 0x000fe20007ffe0ff */
[----:B------:R-:W-:Y:S05]  /*3650*/  @!P0 BRA `(.L_x_82) ;  /* 0x0000012000008947 */ /* 0x000fea0003800000 */
[----:B------:R-:W-:Y:S01]  /*3660*/  IMAD.MOV.U32 R18, RZ, RZ, R46 ;  /* 0x000000ffff127224 */ /* 0x000fe200078e002e */
[----:B------:R-:W-:Y:S01]  /*3670*/  MOV R26, R11 ;  /* 0x0000000b001a7202 */ /* 0x000fe20000000f00 */
[----:B------:R-:W-:Y:S01]  /*3680*/  IMAD.MOV.U32 R17, RZ, RZ, R47 ;  /* 0x000000ffff117224 */ /* 0x000fe200078e002f */
[----:B------:R-:W-:Y:S02]  /*3690*/  MOV R23, R10 ;  /* 0x0000000a00177202 */ /* 0x000fe40000000f00 */
[----:B------:R-:W-:Y:S02]  /*36a0*/  MOV R24, 0x36c0 ;  /* 0x000036c000187802 */ /* 0x000fe40000000f00 */
[----:B------:R-:W-:Y:S05]  /*36b0*/  CALL.REL.NOINC `($__internal_1_$__cuda_sm20_div_s64) ;  /* 0x0000134000007944 */ /* 0x000fea0003c00000 */
[----:B------:R-:W-:Y:S01]  /*36c0*/  IADD3 R13, P0, RZ, -R20, RZ ;  /* 0x80000014ff0d7210 */ /* 0x000fe20007f1e0ff */
[----:B------:R-:W-:Y:S01]  /*36d0*/  IMAD.MOV.U32 R17, RZ, RZ, R47 ;  /* 0x000000ffff117224 */ /* 0x000fe200078e002f */
[----:B------:R-:W-:Y:S02]  /*36e0*/  MOV R16, R46 ;  /* 0x0000002e00107202 */ /* 0x000fe40000000f00 */
[----:B------:R-:W-:-:S02]  /*36f0*/  IADD3.X R14, RZ, ~R21, RZ, P0, !PT ;  /* 0x80000015ff0e7210 */ /* 0x000fc400007fe4ff */
[----:B------:R-:W-:Y:S01]  /*3700*/  MOV R46, R20 ;  /* 0x00000014002e7202 */ /* 0x000fe20000000f00 */
[----:B------:R-:W-:Y:S01]  /*3710*/  IMAD.WIDE.U32 R16, R11, R13, R16 ;  /* 0x0000000d0b107225 */ /* 0x000fe200078e0010 */
[----:B------:R-:W-:-:S03]  /*3720*/  MOV R47, R21 ;  /* 0x00000015002f7202 */ /* 0x000fc60000000f00 */
[----:B------:R-:W-:-:S04]  /*3730*/  IMAD R14, R14, R11, RZ ;  /* 0x0000000b0e0e7224 */ /* 0x000fc800078e02ff */
[----:B------:R-:W-:Y:S01]  /*3740*/  IMAD R10, R10, R13, R14 ;  /* 0x0000000d0a0a7224 */ /* 0x000fe200078e020e */
[----:B------:R-:W-:-:S03]  /*3750*/  MOV R14, R16 ;  /* 0x00000010000e7202 */ /* 0x000fc60000000f00 */
[----:B------:R-:W-:Y:S01]  /*3760*/  IMAD.IADD R10, R17, 0x1, R10 ;  /* 0x00000001110a7824 */ /* 0x000fe200078e020a */
[----:B------:R-:W-:Y:S05]  /*3770*/  BRA `(.L_x_83) ;  /* 0x0000017000007947 */ /* 0x000fea0003800000 */
.L_x_82:
        /* <DEDUP_REMOVED lines=23> */
.L_x_83:
[----:B------:R-:W-:Y:S05]  /*38f0*/  BSYNC B0 ;  /* 0x0000000000007941 */ /* 0x000fea0003800000 */
.L_x_81:
        /* <DEDUP_REMOVED lines=21> */
[----:B------:R-:W-:-:S02]  /*3a50*/  IADD3.X R10, RZ, ~R21, RZ, P0, !PT ;  /* 0x80000015ff0a7210 */ /* 0x000fc400007fe4ff */
[----:B------:R-:W-:-:S03]  /*3a60*/  MOV R17, R47 ;  /* 0x0000002f00117202 */ /* 0x000fc60000000f00 */
[----:B------:R-:W-:Y:S02]  /*3a70*/  IMAD R10, R10, R9, RZ ;  /* 0x000000090a0a7224 */ /* 0x000fe400078e02ff */
[----:B------:R-:W-:-:S04]  /*3a80*/  IMAD.WIDE.U32 R16, R9, R13, R16 ;  /* 0x0000000d09107225 */ /* 0x000fc800078e0010 */
[----:B------:R-:W-:Y:S01]  /*3a90*/  IMAD R10, R8, R13, R10 ;  /* 0x0000000d080a7224 */ /* 0x000fe200078e020a */
[----:B------:R-:W-:-:S04]  /*3aa0*/  MOV R8, R16 ;  /* 0x0000001000087202 */ /* 0x000fc80000000f00 */
[----:B------:R-:W-:Y:S01]  /*3ab0*/  IADD3 R13, R17, R10, RZ ;  /* 0x0000000a110d7210 */ /* 0x000fe20007ffe0ff */
[----:B------:R-:W-:Y:S05]  /*3ac0*/  BRA `(.L_x_86) ;  /* 0x0000017000007947 */ /* 0x000fea0003800000 */
.L_x_85:
        /* <DEDUP_REMOVED lines=10> */
[----:B------:R-:W-:-:S04]  /*3b70*/  IMAD.HI.U32 R10, R13, R46, RZ ;  /* 0x0000002e0d0a7227 */ /* 0x000fc800078e00ff */
[----:B------:R-:W-:Y:S01]  /*3b80*/  IMAD.MOV.U32 R13, RZ, RZ, RZ ;  /* 0x000000ffff0d7224 */ /* 0x000fe200078e00ff */
        /* <DEDUP_REMOVED lines=11> */
.L_x_86:
[----:B------:R-:W-:Y:S05]  /*3c40*/  BSYNC B0 ;  /* 0x0000000000007941 */ /* 0x000fea0003800000 */
.L_x_84:
[----:B------:R-:W-:Y:S01]  /*3c50*/  IADD3 R39, P1, P0, R42, R40, R38 ;  /* 0x000000282a277210 */ /* 0x000fe2000783e026 */
[----:B------:R-:W-:-:S03]  /*3c60*/  IMAD R13, R13, R2, RZ ;  /* 0x000000020d0d7224 */ /* 0x000fc600078e02ff */
[----:B------:R-:W-:Y:S02]  /*3c70*/  IADD3 R39, P3, P2, R48, R39, R54 ;  /* 0x0000002730277210 */ /* 0x000fe40007a7e036 */
[----:B------:R-:W-:Y:S02]  /*3c80*/  IADD3.X R0, R4, R5, R0, P1, P0 ;  /* 0x0000000504007210 */ /* 0x000fe40000fe0400 */
[----:B------:R-:W-:Y:S02]  /*3c90*/  IADD3 R52, P1, P0, R56, R39, R52 ;  /* 0x0000002738347210 */ /* 0x000fe4000783e034 */
[----:B------:R-:W-:Y:S01]  /*3ca0*/  IADD3.X R0, R6, R0, R3, P3, P2 ;  /* 0x0000000006007210 */ /* 0x000fe20001fe4403 */
[----:B------:R-:W-:Y:S01]  /*3cb0*/  IMAD R3, R21, R7, RZ ;  /* 0x0000000715037224 */ /* 0x000fe200078e02ff */
[----:B------:R-:W-:Y:S02]  /*3cc0*/  SHF.R.S32.HI R4, RZ, 0x1f, R7 ;  /* 0x0000001fff047819 */ /* 0x000fe40000011407 */
[----:B------:R-:W-:-:S02]  /*3cd0*/  IADD3.X R53, R11, R0, R12, P1, P0 ;  /* 0x000000000b357210 */ /* 0x000fc40000fe040c */
        /* <DEDUP_REMOVED lines=11> */
.L_x_62:
[----:B------:R-:W-:-:S04]  /*3d90*/  LEA R2, P0, R38, c[0x0][0x200], 0x2 ;  /* 0x0000800026027a11 */ /* 0x000fc800078010ff */
[----:B------:R-:W-:-:S05]  /*3da0*/  LEA.HI.X R3, R38, c[0x0][0x204], R39, 0x2, P0 ;  /* 0x0000810026037a11 */ /* 0x000fca00000f1427 */
[----:B------:R0:W-:Y:S04]  /*3db0*/  STG.E [R2.64], R30 ;  /* 0x0000001e02007986 */ /* 0x0001e8000c101908 */
.L_x_61:
[----:B------:R-:W-:Y:S05]  /*3dc0*/  BSYNC B1 ;  /* 0x0000000000017941 */ /* 0x000fea0003800000 */
.L_x_60:
[C---:B------:R-:W-:Y:S01]  /*3dd0*/  IADD3 R0, R34.reuse, 0x10, RZ ;  /* 0x0000001022007810 */ /* 0x040fe20007ffe0ff */
[----:B0-----:R-:W-:Y:S01]  /*3de0*/  IMAD.MOV.U32 R3, RZ, RZ, c[0x0][0x314] ;  /* 0x0000c500ff037624 */ /* 0x001fe200078e00ff */
[C---:B------:R-:W-:Y:S01]  /*3df0*/  ISETP.GE.OR P2, PT, R34.reuse, c[0x0][0x314], P6 ;  /* 0x0000c50022007a0c */ /* 0x040fe20003746670 */
[----:B------:R-:W-:Y:S01]  /*3e00*/  IMAD.SHL.U32 R36, R34, 0x4, RZ ;  /* 0x0000000422247824 */ /* 0x000fe200078e00ff */
[----:B------:R-:W-:Y:S01]  /*3e10*/  ISETP.GE.OR P1, PT, R0, c[0x0][0x314], P6 ;  /* 0x0000c50000007a0c */ /* 0x000fe20003726670 */
[----:B------:R-:W-:Y:S01]  /*3e20*/  HFMA2.MMA R13, -RZ, RZ, 0, 0 ;  /* 0x00000000ff0d7435 */ /* 0x000fe200000001ff */
[----:B------:R-:W-:Y:S01]  /*3e30*/  IADD3 R0, R34, 0x20, RZ ;  /* 0x0000002022007810 */ /* 0x000fe20007ffe0ff */
[----:B------:R-:W-:Y:S01]  /*3e40*/  CS2R R10, SRZ ;  /* 0x00000000000a7805 */ /* 0x000fe2000001ff00 */
[----:B------:R-:W-:Y:S01]  /*3e50*/  CS2R R8, SRZ ;  /* 0x0000000000087805 */ /* 0x000fe2000001ff00 */
[----:B------:R-:W-:Y:S01]  /*3e60*/  CS2R R6, SRZ ;  /* 0x0000000000067805 */ /* 0x000fe2000001ff00 */
[----:B------:R-:W-:-:S02]  /*3e70*/  ISETP.GE.OR P0, PT, R0, c[0x0][0x314], P6 ;  /* 0x0000c50000007a0c */ /* 0x000fc40003706670 */
[----:B------:R-:W-:Y:S02]  /*3e80*/  IADD3 R0, R34, 0x30, RZ ;  /* 0x0000003022007810 */ /* 0x000fe40007ffe0ff */
[----:B------:R-:W-:Y:S01]  /*3e90*/  IADD3 R34, R36, 0x40, RZ ;  /* 0x0000004024227810 */ /* 0x000fe20007ffe0ff */
[----:B------:R-:W-:Y:S01]  /*3ea0*/  @!P2 FADD.FTZ R37, -R30, R37 ;  /* 0x000000251e25a221 */ /* 0x000fe20000010100 */
[----:B------:R-:W-:Y:S01]  /*3eb0*/  ISETP.GE.OR P6, PT, R0, c[0x0][0x314], P6 ;  /* 0x0000c50000007a0c */ /* 0x000fe200037c6670 */
[----:B------:R-:W-:Y:S02]  /*3ec0*/  @!P1 FADD.FTZ R32, -R30, R32 ;  /* 0x000000201e209221 */ /* 0x000fe40000010100 */
[----:B------:R-:W-:Y:S02]  /*3ed0*/  @!P2 FMUL.FTZ R37, R37, 1.4426950216293334961 ;  /* 0x3fb8aa3b2525a820 */ /* 0x000fe40000410000 */
[----:B------:R-:W-:Y:S02]  /*3ee0*/  @!P1 FMUL.FTZ R32, R32, 1.4426950216293334961 ;  /* 0x3fb8aa3b20209820 */ /* 0x000fe40000410000 */
[----:B------:R-:W-:Y:S01]  /*3ef0*/  @!P0 FADD.FTZ R33, -R30, R33 ;  /* 0x000000211e218221 */ /* 0x000fe20000010100 */
[----:B------:R-:W0:Y:S03]  /*3f00*/  @!P2 MUFU.EX2 R0, R37 ;  /* 0x000000250000a308 */ /* 0x000e260000000800 */
[----:B------:R-:W-:-:S02]  /*3f10*/  @!P0 FMUL.FTZ R33, R33, 1.4426950216293334961 ;  /* 0x3fb8aa3b21218820 */ /* 0x000fc40000410000 */
[----:B------:R-:W-:-:S03]  /*3f20*/  @!P6 FADD.FTZ R30, -R30, R35 ;  /* 0x000000231e1ee221 */ /* 0x000fc60000010100 */
[----:B------:R-:W1:Y:S01]  /*3f30*/  @!P0 MUFU.EX2 R2, R33 ;  /* 0x0000002100028308 */ /* 0x000e620000000800 */
[----:B------:R-:W-:-:S07]  /*3f40*/  @!P6 FMUL.FTZ R4, R30, 1.4426950216293334961 ;  /* 0x3fb8aa3b1e04e820 */ /* 0x000fce0000410000 */
[----:B------:R-:W2:Y:S01]  /*3f50*/  @!P1 MUFU.EX2 R32, R32 ;  /* 0x0000002000209308 */ /* 0x000ea20000000800 */
[----:B0-----:R0:W-:Y:S07]  /*3f60*/  @!P2 STS [R25.X4], R0 ;  /* 0x000000001900a388 */ /* 0x0011ee0000004800 */
[----:B------:R-:W3:Y:S01]  /*3f70*/  @!P6 MUFU.EX2 R4, R4 ;  /* 0x000000040004e308 */ /* 0x000ee20000000800 */
[----:B-1----:R1:W-:Y:S01]  /*3f80*/  @!P0 STS [R25.X4+0x480], R2 ;  /* 0x0004800219008388 */ /* 0x0023e20000004800 */
[----:B------:R-:W-:-:S02]  /*3f90*/  ISETP.GE.AND P0, PT, R3, 0x1, PT ;  /* 0x000000010300780c */ /* 0x000fc40003f06270 */
[----:B------:R-:W-:Y:S01]  /*3fa0*/  IADD3 R33, R36, 0x80, RZ ;  /* 0x0000008024217810 */ /* 0x000fe20007ffe0ff */
[----:B--2---:R-:W-:Y:S04]  /*3fb0*/  @!P1 STS [R25.X4+0x240], R32 ;  /* 0x0002402019009388 */ /* 0x004fe80000004800 */
[----:B---3--:R2:W-:Y:S01]  /*3fc0*/  @!P6 STS [R25.X4+0x6c0], R4 ;  /* 0x0006c0041900e388 */ /* 0x0085e20000004800 */
[----:B0-----:R-:W-:Y:S01]  /*3fd0*/  IMAD.MOV.U32 R0, RZ, RZ, RZ ;  /* 0x000000ffff007224 */ /* 0x001fe200078e00ff */
[----:B-1----:R-:W-:Y:S01]  /*3fe0*/  CS2R R2, SRZ ;  /* 0x0000000000027805 */ /* 0x002fe2000001ff00 */
[----:B--2---:R-:W-:Y:S01]  /*3ff0*/  CS2R R4, SRZ ;  /* 0x0000000000047805 */ /* 0x004fe2000001ff00 */
[----:B------:R-:W-:Y:S06]  /*4000*/  BAR.SYNC.DEFER_BLOCKING 0x0 ;  /* 0x0000000000007b1d */ /* 0x000fec0000010000 */
        /* <DEDUP_REMOVED lines=13> */
[----:B------:R-:W-:Y:S01]  /*40e0*/  IMAD.MOV.U32 R13, RZ, RZ, RZ ;  /* 0x000000ffff0d7224 */ /* 0x000fe200078e00ff */
[----:B------:R-:W-:Y:S01]  /*40f0*/  LEA.HI.X.SX32 R29, R29, UR4, 0x1, P0 ;  /* 0x000000041d1d7c11 */ /* 0x000fe200080f0eff */
[----:B------:R-:W-:Y:S01]  /*4100*/  CS2R R20, SRZ ;  /* 0x0000000000147805 */ /* 0x000fe2000001ff00 */
[C---:B------:R-:W-:Y:S01]  /*4110*/  LEA R30, P0, R12.reuse, c[0x0][0x1d8], 0x2 ;  /* 0x000076000c1e7a11 */ /* 0x040fe200078010ff */
[----:B------:R-:W-:Y:S01]  /*4120*/  CS2R R22, SRZ ;  /* 0x0000000000167805 */ /* 0x000fe2000001ff00 */
[----:B------:R-:W-:Y:S01]  /*4130*/  CS2R R24, SRZ ;  /* 0x0000000000187805 */ /* 0x000fe2000001ff00 */
[----:B------:R-:W-:Y:S01]  /*4140*/  CS2R R26, SRZ ;  /* 0x00000000001a7805 */ /* 0x000fe2000001ff00 */
[----:B------:R-:W-:Y:S01]  /*4150*/  LEA.HI.X R29, R12, c[0x0][0x1dc], R29, 0x2, P0 ;  /* 0x000077000c1d7a11 */ /* 0x000fe200000f141d */
[----:B------:R-:W-:Y:S01]  /*4160*/  IMAD.WIDE R38, R38, 0x4, RZ ;  /* 0x0000000426267825 */ /* 0x000fe200078e02ff */
[----:B------:R-:W-:-:S05]  /*4170*/  IADD3 R30, P0, R30, 0x200, RZ ;  /* 0x000002001e1e7810 */ /* 0x000fca0007f1e0ff */
[----:B------:R-:W-:-:S05]  /*4180*/  IMAD.X R29, RZ, RZ, R29, P0 ;  /* 0x000000ffff1d7224 */ /* 0x000fca00000e061d */
.L_x_90:
        /* <DEDUP_REMOVED lines=15> */
.L_x_89:
[----:B------:R-:W-:Y:S05]  /*4280*/  BSYNC B0 ;  /* 0x0000000000007941 */ /* 0x000fea0003800000 */
.L_x_88:
        /* <DEDUP_REMOVED lines=19> */
.L_x_87:
[----:B------:R-:W-:Y:S02]  /*43c0*/  IADD3 R15, R15, UR7, RZ ;  /* 0x000000070f0f7c10 */ /* 0x000fe4000fffe0ff */
[----:B------:R-:W-:-:S02]  /*43d0*/  F2FP.BF16.PACK_AB R0, R3, R0 ;  /* 0x000000000300723e */ /* 0x000fc400000010ff */
[----:B------:R-:W-:Y:S02]  /*43e0*/  ISETP.GE.AND P0, PT, R15, R28, PT ;  /* 0x0000001c0f00720c */ /* 0x000fe40003f06270 */
[----:B------:R-:W-:Y:S02]  /*43f0*/  F2FP.BF16.PACK_AB R5, R5, R2 ;  /* 0x000000020505723e */ /* 0x000fe400000010ff */
[----:B------:R-:W-:Y:S01]  /*4400*/  F2FP.BF16.PACK_AB R3, R9, R6 ;  /* 0x000000060903723e */ /* 0x000fe200000010ff */
[----:B------:R-:W-:Y:S01]  /*4410*/  IMAD.MOV.U32 R6, RZ, RZ, R0 ;  /* 0x000000ffff067224 */ /* 0x000fe200078e0000 */
[----:B------:R-:W-:Y:S01]  /*4420*/  F2FP.BF16.PACK_AB R16, R7, R4 ;  /* 0x000000040710723e */ /* 0x000fe200000010ff */
[----:B------:R-:W-:Y:S01]  /*4430*/  IMAD.MOV.U32 R7, RZ, RZ, R5 ;  /* 0x000000ffff077224 */ /* 0x000fe200078e0005 */
[----:B------:R-:W-:Y:S01]  /*4440*/  F2FP.BF16.PACK_AB R8, R11, R8 ;  /* 0x000000080b08723e */ /* 0x000fe200000010ff */
[----:B------:R-:W-:Y:S01]  /*4450*/  IMAD.MOV.U32 R17, RZ, RZ, R3 ;  /* 0x000000ffff117224 */ /* 0x000fe200078e0003 */
[----:B------:R-:W-:-:S03]  /*4460*/  F2FP.BF16.PACK_AB R9, R13, R10 ;  /* 0x0000000a0d09723e */ /* 0x000fc600000010ff */
[----:B------:R-:W-:Y:S05]  /*4470*/  @P0 EXIT ;  /* 0x000000000000094d */ /* 0x000fea0003800000 */
        /* <DEDUP_REMOVED lines=11> */
[----:B0-----:R-:W-:Y:S02]  /*4530*/  IMAD.MOV R0, RZ, RZ, -R13 ;  /* 0x000000ffff007224 */ /* 0x001fe400078e0a0d */
[----:B------:R-:W-:Y:S02]  /*4540*/  IMAD.MOV.U32 R12, RZ, RZ, RZ ;  /* 0x000000ffff0c7224 */ /* 0x000fe400078e00ff */
[----:B------:R-:W-:-:S04]  /*4550*/  IMAD R0, R0, R10, RZ ;  /* 0x0000000a00007224 */ /* 0x000fc800078e02ff */
[----:B------:R-:W-:-:S06]  /*4560*/  IMAD.HI.U32 R0, R13, R0, R12 ;  /* 0x000000000d007227 */ /* 0x000fcc00078e000c */
[----:B------:R-:W-:Y:S02]  /*4570*/  IMAD.HI.U32 R5, R0, R11, RZ ;  /* 0x0000000b00057227 */ /* 0x000fe400078e00ff */
[----:B------:R-:W0:Y:S02]  /*4580*/  I2F.RP R0, R3 ;  /* 0x0000000300007306 */ /* 0x000e240000209400 */
[----:B------:R-:W-:Y:S01]  /*4590*/  IMAD R11, R5, R2, R11 ;  /* 0x00000002050b7224 */ /* 0x000fe200078e020b */
[----:B------:R-:W-:-:S04]  /*45a0*/  LOP3.LUT R2, R15, R4, RZ, 0x3c, !PT ;  /* 0x000000040f027212 */ /* 0x000fc800078e3cff */
[----:B------:R-:W-:Y:S02]  /*45b0*/  ISETP.GT.U32.AND P1, PT, R10, R11, PT ;  /* 0x0000000b0a00720c */ /* 0x000fe40003f24070 */
[----:B------:R-:W-:Y:S01]  /*45c0*/  ISETP.GE.AND P0, PT, R2, RZ, PT ;  /* 0x000000ff0200720c */ /* 0x000fe20003f06270 */
[----:B0-----:R-:W0:Y:S10]  /*45d0*/  MUFU.RCP R0, R0 ;  /* 0x0000000000007308 */ /* 0x001e340000001000 */
[----:B------:R-:W-:Y:S01]  /*45e0*/  @!P1 IMAD.IADD R11, R11, 0x1, -R10 ;  /* 0x000000010b0b9824 */ /* 0x000fe200078e0a0a */
[----:B------:R-:W-:-:S02]  /*45f0*/  @!P1 IADD3 R5, R5, 0x1, RZ ;  /* 0x0000000105059810 */ /* 0x000fc40007ffe0ff */
[----:B------:R-:W-:Y:S02]  /*4600*/  ISETP.NE.AND P1, PT, R4, RZ, PT ;  /* 0x000000ff0400720c */ /* 0x000fe40003f25270 */
[----:B------:R-:W-:Y:S02]  /*4610*/  ISETP.GE.U32.AND P2, PT, R11, R10, PT ;  /* 0x0000000a0b00720c */ /* 0x000fe40003f46070 */
[----:B0-----:R-:W-:-:S04]  /*4620*/  IADD3 R12, R0, 0xffffffe, RZ ;  /* 0x0ffffffe000c7810 */ /* 0x001fc80007ffe0ff */
[----:B------:R-:W0:Y:S07]  /*4630*/  F2I.FTZ.U32.TRUNC.NTZ R13, R12 ;  /* 0x0000000c000d7305 */ /* 0x000e2e000021f000 */
[----:B------:R-:W-:-:S05]  /*4640*/  @P2 IADD3 R5, R5, 0x1, RZ ;  /* 0x0000000105052810 */ /* 0x000fca0007ffe0ff */
[----:B------:R-:W-:Y:S01]  /*4650*/  @!P0 IMAD.MOV R5, RZ, RZ, -R5 ;  /* 0x000000ffff058224 */ /* 0x000fe200078e0a05 */
[----:B------:R-:W-:-:S05]  /*4660*/  @!P1 LOP3.LUT R5, RZ, R4, RZ, 0x33, !PT ;  /* 0x00000004ff059212 */ /* 0x000fca00078e33ff */
[----:B------:R-:W-:Y:S02]  /*4670*/  IMAD R4, R5, R4, RZ ;  /* 0x0000000405047224 */ /* 0x000fe400078e02ff */
[--C-:B0-----:R-:W-:Y:S02]  /*4680*/  IMAD.MOV R2, RZ, RZ, -R13.reuse ;  /* 0x000000ffff027224 */ /* 0x101fe400078e0a0d */
[----:B------:R-:W-:Y:S02]  /*4690*/  IMAD.IADD R10, R15, 0x1, -R4 ;  /* 0x000000010f0a7824 */ /* 0x000fe400078e0a04 */
[----:B------:R-:W-:Y:S02]  /*46a0*/  IMAD R2, R2, R3, RZ ;  /* 0x0000000302027224 */ /* 0x000fe400078e02ff */
[----:B------:R-:W-:Y:S01]  /*46b0*/  IMAD.MOV.U32 R12, RZ, RZ, RZ ;  /* 0x000000ffff0c7224 */ /* 0x000fe200078e00ff */
[----:B------:R-:W-:Y:S02]  /*46c0*/  IABS R0, R10 ;  /* 0x0000000a00007213 */ /* 0x000fe40000000000 */
[----:B------:R-:W-:Y:S01]  /*46d0*/  LOP3.LUT R10, R10, c[0x0][0x214], RZ, 0x3c, !PT ;  /* 0x000085000a0a7a12 */ /* 0x000fe200078e3cff */
[----:B------:R-:W-:-:S03]  /*46e0*/  IMAD.HI.U32 R2, R13, R2, R12 ;  /* 0x000000020d027227 */ /* 0x000fc600078e000c */
[----:B------:R-:W-:Y:S01]  /*46f0*/  ISETP.GE.AND P1, PT, R10, RZ, PT ;  /* 0x000000ff0a00720c */ /* 0x000fe20003f26270 */
[----:B------:R-:W-:-:S04]  /*4700*/  IMAD.WIDE.U32 R12, R5, c[0x0][0x1e0], RZ ;  /* 0x00007800050c7a25 */ /* 0x000fc800078e00ff */
[----:B------:R-:W-:-:S04]  /*4710*/  IMAD.HI.U32 R11, R2, R0, RZ ;  /* 0x00000000020b7227 */ /* 0x000fc800078e00ff */
        /* <DEDUP_REMOVED lines=25> */
[----:B------:R-:W-:-:S04]  /*48b0*/  IMAD.WIDE.U32 R12, R4, c[0x0][0x1e8], R12 ;  /* 0x00007a00040c7a25 */ /* 0x000fc800078e000c */
[----:B------:R-:W-:Y:S01]  /*48c0*/  IMAD R3, R4, c[0x0][0x1ec], R3 ;  /* 0x00007b0004037a24 */ /* 0x000fe200078e0203 */
[-C--:B------:R-:W-:Y:S02]  /*48d0*/  @!P0 IADD3 R0, P3, R36, R12.reuse, RZ ;  /* 0x0000000c24008210 */ /* 0x080fe40007f7e0ff */
[----:B------:R-:W-:Y:S01]  /*48e0*/  @!P1 IADD3 R2, P2, R34, R12, RZ ;  /* 0x0000000c22029210 */ /* 0x000fe20007f5e0ff */
[----:B------:R-:W-:-:S05]  /*48f0*/  IMAD.IADD R3, R13, 0x1, R3 ;  /* 0x000000010d037824 */ /* 0x000fca00078e0203 */
[-C--:B------:R-:W-:Y:S02]  /*4900*/  @!P0 LEA.HI.X.SX32 R5, R36, R3.reuse, 0x1, P3 ;  /* 0x0000000324058211 */ /* 0x080fe400018f0eff */
[----:B------:R-:W-:Y:S02]  /*4910*/  @!P0 LEA R14, P3, R0, c[0x0][0x1d0], 0x1 ;  /* 0x00007400000e8a11 */ /* 0x000fe400078608ff */
[----:B------:R-:W-:Y:S02]  /*4920*/  @!P1 LEA.HI.X.SX32 R11, R34, R3, 0x1, P2 ;  /* 0x00000003220b9211 */ /* 0x000fe400010f0eff */
[----:B------:R-:W-:Y:S02]  /*4930*/  @!P0 LEA.HI.X R15, R0, c[0x0][0x1d4], R5, 0x1, P3 ;  /* 0x00007500000f8a11 */ /* 0x000fe400018f0c05 */
        /* <DEDUP_REMOVED lines=12> */
        .weak           $__internal_1_$__cuda_sm20_div_s64
        .type           $__internal_1_$__cuda_sm20_div_s64,@function
        .size           $__internal_1_$__cuda_sm20_div_s64,(.L_x_7769 - $__internal_1_$__cuda_sm20_div_s64)
$__internal_1_$__cuda_sm20_div_s64:
        /* <DEDUP_REMOVED lines=17> */
[C---:B------:R-:W-:Y:S02]  /*4b10*/  IMAD R19, R51.reuse, R20, RZ ;  /* 0x0000001433137224 */ /* 0x040fe400078e02ff */
[----:B------:R-:W-:-:S04]  /*4b20*/  IMAD.HI.U32 R22, P1, R51, R22, R58 ;  /* 0x0000001633167227 */ /* 0x000fc8000782003a */
[----:B------:R-:W-:Y:S01]  /*4b30*/  IMAD.HI.U32 R20, R51, R20, RZ ;  /* 0x0000001433147227 */ /* 0x000fe200078e00ff */
[----:B------:R-:W-:-:S03]  /*4b40*/  IADD3 R59, P0, R19, R22, RZ ;  /* 0x00000016133b7210 */ /* 0x000fc60007f1e0ff */
[----:B------:R-:W-:Y:S02]  /*4b50*/  IMAD.X R20, R20, 0x1, R51, P2 ;  /* 0x0000000114147824 */ /* 0x000fe400010e0633 */
[----:B------:R-:W-:-:S03]  /*4b60*/  IMAD.WIDE.U32 R60, R59, R44, RZ ;  /* 0x0000002c3b3c7225 */ /* 0x000fc600078e00ff */
[----:B------:R-:W-:Y:S01]  /*4b70*/  IADD3.X R29, RZ, RZ, R20, P0, P1 ;  /* 0x000000ffff1d7210 */ /* 0x000fe200007e2414 */
[----:B------:R-:W-:Y:S01]  /*4b80*/  IMAD R50, R59, R45, R61 ;  /* 0x0000002d3b327224 */ /* 0x000fe200078e023d */
[----:B------:R-:W-:Y:S01]  /*4b90*/  IADD3 R20, P0, RZ, -R60, RZ ;  /* 0x8000003cff147210 */ /* 0x000fe20007f1e0ff */
[----:B------:R-:W-:Y:S01]  /*4ba0*/  IMAD.MOV.U32 R51, RZ, RZ, RZ ;  /* 0x000000ffff337224 */ /* 0x000fe200078e00ff */
[----:B------:R-:W-:Y:S01]  /*4bb0*/  ISETP.GE.AND P1, PT, R17, RZ, PT ;  /* 0x000000ff1100720c */ /* 0x000fe20003f26270 */
[----:B------:R-:W-:Y:S02]  /*4bc0*/  IMAD R50, R29, R44, R50 ;  /* 0x0000002c1d327224 */ /* 0x000fe400078e0232 */
[----:B------:R-:W-:-:S04]  /*4bd0*/  IMAD.HI.U32 R58, R59, R20, RZ ;  /* 0x000000143b3a7227 */ /* 0x000fc800078e00ff */
[----:B------:R-:W-:-:S04]  /*4be0*/  IMAD.X R50, RZ, RZ, ~R50, P0 ;  /* 0x000000ffff327224 */ /* 0x000fc800000e0e32 */
[----:B------:R-:W-:-:S04]  /*4bf0*/  IMAD.WIDE.U32 R58, P5, R59, R50, R58 ;  /* 0x000000323b3a7225 */ /* 0x000fc800078a003a */
[C---:B------:R-:W-:Y:S02]  /*4c00*/  IMAD R22, R29.reuse, R50, RZ ;  /* 0x000000321d167224 */ /* 0x040fe400078e02ff */
[----:B------:R-:W-:Y:S01]  /*4c10*/  IMAD.HI.U32 R19, P4, R29, R20, R58 ;  /* 0x000000141d137227 */ /* 0x000fe2000788003a */
[----:B------:R-:W-:-:S03]  /*4c20*/  IADD3 R20, P0, RZ, -R18, RZ ;  /* 0x80000012ff147210 */ /* 0x000fc60007f1e0ff */
[----:B------:R-:W-:Y:S01]  /*4c30*/  IMAD.HI.U32 R21, R29, R50, RZ ;  /* 0x000000321d157227 */ /* 0x000fe200078e00ff */
[----:B------:R-:W-:Y:S02]  /*4c40*/  SEL R20, R20, R18, !P1 ;  /* 0x0000001214147207 */ /* 0x000fe40004800000 */
[----:B------:R-:W-:Y:S01]  /*4c50*/  IADD3 R22, P2, R22, R19, RZ ;  /* 0x0000001316167210 */ /* 0x000fe20007f5e0ff */
[----:B------:R-:W-:Y:S02]  /*4c60*/  IMAD.X R36, RZ, RZ, ~R17, P0 ;  /* 0x000000ffff247224 */ /* 0x000fe400000e0e11 */
[----:B------:R-:W-:Y:S02]  /*4c70*/  IMAD.X R21, R21, 0x1, R29, P5 ;  /* 0x0000000115157824 */ /* 0x000fe400028e061d */
[----:B------:R-:W-:Y:S01]  /*4c80*/  IMAD.HI.U32 R50, R22, R20, RZ ;  /* 0x0000001416327227 */ /* 0x000fe200078e00ff */
[----:B------:R-:W-:Y:S02]  /*4c90*/  SEL R19, R36, R17, !P1 ;  /* 0x0000001124137207 */ /* 0x000fe40004800000 */
[----:B------:R-:W-:-:S03]  /*4ca0*/  IADD3.X R36, RZ, RZ, R21, P2, P4 ;  /* 0x000000ffff247210 */ /* 0x000fc600017e8415 */
[----:B------:R-:W-:-:S04]  /*4cb0*/  IMAD.WIDE.U32 R50, R22, R19, R50 ;  /* 0x0000001316327225 */ /* 0x000fc800078e0032 */
[C---:B------:R-:W-:Y:S02]  /*4cc0*/  IMAD R31, R36.reuse, R19, RZ ;  /* 0x00000013241f7224 */ /* 0x040fe400078e02ff */
[----:B------:R-:W-:-:S04]  /*4cd0*/  IMAD.HI.U32 R22, P1, R36, R20, R50 ;  /* 0x0000001424167227 */ /* 0x000fc80007820032 */
[----:B------:R-:W-:Y:S01]  /*4ce0*/  IMAD.HI.U32 R21, R36, R19, RZ ;  /* 0x0000001324157227 */ /* 0x000fe200078e00ff */
[----:B------:R-:W-:-:S04]  /*4cf0*/  IADD3 R31, P0, R31, R22, RZ ;  /* 0x000000161f1f7210 */ /* 0x000fc80007f1e0ff */
[----:B------:R-:W-:Y:S01]  /*4d00*/  IADD3.X R21, R21, RZ, RZ, P1, !PT ;  /* 0x000000ff15157210 */ /* 0x000fe20000ffe4ff */
[----:B------:R-:W-:-:S04]  /*4d10*/  IMAD.WIDE.U32 R50, R31, R44, RZ ;  /* 0x0000002c1f327225 */ /* 0x000fc800078e00ff */
[----:B------:R-:W-:Y:S01]  /*4d20*/  IMAD.X R29, RZ, RZ, R21, P0 ;  /* 0x000000ffff1d7224 */ /* 0x000fe200000e0615 */
[----:B------:R-:W-:Y:S01]  /*4d30*/  IADD3 R20, P0, -R50, R20, RZ ;  /* 0x0000001432147210 */ /* 0x000fe20007f1e1ff */
[----:B------:R-:W-:-:S03]  /*4d40*/  IMAD R21, R31, R45, R51 ;  /* 0x0000002d1f157224 */ /* 0x000fc600078e0233 */
[CC--:B------:R-:W-:Y:S01]  /*4d50*/  ISETP.GE.U32.AND P2, PT, R20.reuse, R44.reuse, PT ;  /* 0x0000002c1400720c */ /* 0x0c0fe20003f46070 */
[-C--:B------:R-:W-:Y:S01]  /*4d60*/  IMAD R22, R29, R44.reuse, R21 ;  /* 0x0000002c1d167224 */ /* 0x080fe200078e0215 */
[----:B------:R-:W-:-:S03]  /*4d70*/  IADD3 R21, P1, R20, -R44, RZ ;  /* 0x8000002c14157210 */ /* 0x000fc60007f3e0ff */
[----:B------:R-:W-:Y:S01]  /*4d80*/  IMAD.X R19, R19, 0x1, ~R22, P0 ;  /* 0x0000000113137824 */ /* 0x000fe200000e0e16 */
[----:B------:R-:W-:-:S04]  /*4d90*/  IADD3 R22, P0, R31, 0x1, RZ ;  /* 0x000000011f167810 */ /* 0x000fc80007f1e0ff */
[----:B------:R-:W-:-:S04]  /*4da0*/  ISETP.GE.U32.AND.EX P2, PT, R19, R45, PT, P2 ;  /* 0x0000002d1300720c */ /* 0x000fc80003f46120 */
[----:B------:R-:W-:Y:S01]  /*4db0*/  SEL R21, R21, R20, P2 ;  /* 0x0000001415157207 */ /* 0x000fe20001000000 */
[----:B------:R-:W-:Y:S01]  /*4dc0*/  IMAD.X R20, R19, 0x1, ~R45, P1 ;  /* 0x0000000113147824 */ /* 0x000fe200008e0e2d */
[----:B------:R-:W-:Y:S01]  /*4dd0*/  SEL R31, R22, R31, P2 ;  /* 0x0000001f161f7207 */ /* 0x000fe20001000000 */
[----:B------:R-:W-:Y:S01]  /*4de0*/  IMAD.X R22, RZ, RZ, R29, P0 ;  /* 0x000000ffff167224 */ /* 0x000fe200000e061d */
[----:B------:R-:W-:Y:S01]  /*4df0*/  ISETP.GE.U32.AND P0, PT, R21, R44, PT ;  /* 0x0000002c1500720c */ /* 0x000fe20003f06070 */
[----:B------:R-:W-:Y:S01]  /*4e00*/  IMAD.MOV.U32 R44, RZ, RZ, R24 ;  /* 0x000000ffff2c7224 */ /* 0x000fe200078e0018 */
[----:B------:R-:W-:Y:S02]  /*4e10*/  SEL R19, R20, R19, P2 ;  /* 0x0000001314137207 */ /* 0x000fe40001000000 */
[----:B------:R-:W-:Y:S02]  /*4e20*/  SEL R22, R22, R29, P2 ;  /* 0x0000001d16167207 */ /* 0x000fe40001000000 */
[----:B------:R-:W-:-:S02]  /*4e30*/  IADD3 R20, P1, R31, 0x1, RZ ;  /* 0x000000011f147810 */ /* 0x000fc40007f3e0ff */
[----:B------:R-:W-:Y:S01]  /*4e40*/  ISETP.GE.U32.AND.EX P0, PT, R19, R45, PT, P0 ;  /* 0x0000002d1300720c */ /* 0x000fe20003f06100 */
[----:B------:R-:W-:Y:S01]  /*4e50*/  IMAD.MOV.U32 R45, RZ, RZ, 0x0 ;  /* 0x00000000ff2d7424 */ /* 0x000fe200078e00ff */
[-C--:B------:R-:W-:Y:S02]  /*4e60*/  IADD3.X R19, RZ, R22.reuse, RZ, P1, !PT ;  /* 0x00000016ff137210 */ /* 0x080fe40000ffe4ff */
[----:B------:R-:W-:Y:S02]  /*4e70*/  SEL R20, R20, R31, P0 ;  /* 0x0000001f14147207 */ /* 0x000fe40000000000 */
[----:B------:R-:W-:Y:S02]  /*4e80*/  SEL R22, R19, R22, P0 ;  /* 0x0000001613167207 */ /* 0x000fe40000000000 */
[----:B------:R-:W-:Y:S02]  /*4e90*/  LOP3.LUT R21, R23, R17, RZ, 0x3c, !PT ;  /* 0x0000001117157212 */ /* 0x000fe400078e3cff */
[----:B------:R-:W-:-:S02]  /*4ea0*/  IADD3 R19, P1, RZ, -R20, RZ ;  /* 0x80000014ff137210 */ /* 0x000fc40007f3e0ff */
[----:B------:R-:W-:Y:S02]  /*4eb0*/  ISETP.GE.AND P2, PT, R21, RZ, PT ;  /* 0x000000ff1500720c */ /* 0x000fe40003f46270 */
[----:B------:R-:W-:Y:S01]  /*4ec0*/  ISETP.NE.U32.AND P0, PT, R26, RZ, PT ;  /* 0x000000ff1a00720c */ /* 0x000fe20003f05070 */
[----:B------:R-:W-:Y:S01]  /*4ed0*/  IMAD.X R21, RZ, RZ, ~R22, P1 ;  /* 0x000000ffff157224 */ /* 0x000fe200008e0e16 */
[----:B------:R-:W-:Y:S02]  /*4ee0*/  SEL R19, R19, R20, !P2 ;  /* 0x0000001413137207 */ /* 0x000fe40005000000 */
[----:B------:R-:W-:Y:S02]  /*4ef0*/  ISETP.NE.AND.EX P0, PT, R23, RZ, PT, P0 ;  /* 0x000000ff1700720c */ /* 0x000fe40003f05300 */
[----:B------:R-:W-:Y:S02]  /*4f00*/  SEL R21, R21, R22, !P2 ;  /* 0x0000001615157207 */ /* 0x000fe40005000000 */
[----:B------:R-:W-:-:S02]  /*4f10*/  SEL R20, R19, 0xffffffff, P0 ;  /* 0xffffffff13147807 */ /* 0x000fc40000000000 */
[----:B------:R-:W-:Y:S01]  /*4f20*/  SEL R21, R21, 0xffffffff, P0 ;  /* 0xffffffff15157807 */ /* 0x000fe20000000000 */
[----:B------:R-:W-:Y:S06]  /*4f30*/  RET.REL.NODEC R44 `(_ZN5flash32flash_fwd_splitkv_combine_kernelI23Flash_fwd_kernel_traitsILi192ELi64ELi64ELi4ELb0ELb0EN7cutlass10bfloat16_tE19Flash_kernel_traitsILi192ELi64ELi64ELi4ES3_EELi8ELi6ELb0EEEvNS_16Flash_fwd_paramsE) ;  /* 0xffffb0c02c007950 */ /* 0x000fec0003c3ffff */
.L_x_91:
        /* <DEDUP_REMOVED lines=12> */
.L_x_7769:


//--------------------- .text._ZN5flash32flash_fwd_splitkv_combine_kernelI23Flash_fwd_kernel_traitsILi192ELi64ELi64ELi4ELb0ELb0EN7cutlass10bfloat16_tE19Flash_kernel_traitsILi192ELi64ELi64ELi4ES3_EELi8ELi5ELb0EEEvNS_16Flash_fwd_paramsE --------------------------
	.section	.text._ZN5flash32flash_fwd_splitkv_combine_kernelI23Flash_fwd_kernel_traitsILi192ELi64ELi64ELi4ELb0ELb0EN7cutlass10bfloat16_tE19Flash_kernel_traitsILi192ELi64ELi64ELi4ES3_EELi8ELi5ELb0EEEvNS_16Flash_fwd_paramsE,"ax",@progbits
	.sectioninfo	@"SHI_REGISTERS=62"
	.align	128
        .global         _ZN5flash32flash_fwd_splitkv_combine_kernelI23Flash_fwd_kernel_traitsILi192ELi64ELi64ELi4ELb0ELb0EN7cutlass10bfloat16_tE19Flash_kernel_traitsILi192ELi64ELi64ELi4ES3_EELi8ELi5ELb0EEEvNS_16Flash_fwd_paramsE
        .type           _ZN5flash32flash_fwd_splitkv_combine_kernelI23Flash_fwd_kernel_traitsILi192ELi64ELi64ELi4ELb0ELb0EN7cutlass10bfloat16_tE19Flash_kernel_traitsILi192ELi64ELi64ELi4ES3_EELi8ELi5ELb0EEEvNS_16Flash_fwd_paramsE,@function
        .size           _ZN5flash32flash_fwd_splitkv_combine_kernelI23Flash_fwd_kernel_traitsILi192ELi64ELi64ELi4ELb0ELb0EN7cutlass10bfloat16_tE19Flash_kernel_traitsILi192ELi64ELi64ELi4ES3_EELi8ELi5ELb0EEEvNS_16Flash_fwd_paramsE,(.L_x_7770 - _ZN5flash32flash_fwd_splitkv_combine_kernelI23Flash_fwd_kernel_traitsILi192ELi64ELi64ELi4ELb0ELb0EN7cutlass10bfloat16_tE19Flash_kernel_traitsILi192ELi64ELi64ELi4ES3_EELi8ELi5ELb0EEEvNS_16Flash_fwd_paramsE)
        .other          _ZN5flash32flash_fwd_splitkv_combine_kernelI23Flash_fwd_kernel_traitsILi192ELi64ELi64ELi4ELb0ELb0EN7cutlass10bfloat16_tE19Flash_kernel_traitsILi192ELi64ELi64ELi4ES3_EELi8ELi5ELb0EEEvNS_16Flash_fwd_paramsE,@"STO_CUDA_ENTRY STV_DEFAULT"
_ZN5flash32flash_fwd_splitkv_combine_kernelI23Flash_fwd_kernel_traitsILi192ELi64ELi64ELi4ELb0ELb0EN7cutlass10bfloat16_tE19Flash_kernel_traitsILi192ELi64ELi64ELi4ES3_EELi8ELi5ELb0EEEvNS_16Flash_fwd_paramsE:
.text._ZN5flash32flash_fwd_splitkv_combine_kernelI23Flash_fwd_kernel_traitsILi192ELi64ELi64ELi4ELb0ELb0EN7cutlass10bfloat16_tE19Flash_kernel_traitsILi192ELi64ELi64ELi4ES3_EELi8ELi5ELb0EEEvNS_16Flash_fwd_paramsE:
        /* <DEDUP_REMOVED lines=23> */
[----:B------:R-:W-:Y:S05]  /*0170*/  CALL.REL.NOINC `($__internal_2_$__cuda_sm20_div_s64) ;  /* 0x0000453000007944 */ /* 0x000fea0003c00000 */
[----:B------:R-:W-:Y:S05]  /*0180*/  BRA `(.L_x_93) ;  /* 0x0000013000007947 */ /* 0x000fea0003800000 */
.L_x_92:
        /* <DEDUP_REMOVED lines=19> */
.L_x_93:
        /* <DEDUP_REMOVED lines=11> */
[----:B------:R-:W-:Y:S05]  /*0370*/  CALL.REL.NOINC `($__internal_2_$__cuda_sm20_div_s64) ;  /* 0x0000433000007944 */ /* 0x000fea0003c00000 */
[----:B------:R-:W-:Y:S02]  /*0380*/  MOV R8, R20 ;  /* 0x0000001400087202 */ /* 0x000fe40000000f00 */
[----:B------:R-:W-:Y:S01]  /*0390*/  MOV R9, R21 ;  /* 0x0000001500097202 */ /* 0x000fe20000000f00 */
[----:B------:R-:W-:Y:S05]  /*03a0*/  BRA `(.L_x_96) ;  /* 0x0000013000007947 */ /* 0x000fea0003800000 */
.L_x_95:
        /* <DEDUP_REMOVED lines=19> */
.L_x_96:
[----:B------:R-:W-:Y:S05]  /*04e0*/  BSYNC B0 ;  /* 0x0000000000007941 */ /* 0x000fea0003800000 */
.L_x_94:
[----:B------:R-:W-:Y:S01]  /*04f0*/  IABS R7, c[0x0][0x214] ;  /* 0x0000850000077a13 */ /* 0x000fe20000000000 */
[----:B------:R-:W-:Y:S01]  /*0500*/  ULDC UR6, c[0x0][0x214] ;  /* 0x0000850000067ab9 */ /* 0x000fe20000000800 */
[----:B------:R-:W-:Y:S01]  /*0510*/  BSSY B0, `(.L_x_97) ;  /* 0x000003b000007945 */ /* 0x000fe20003800000 */
[----:B------:R-:W-:Y:S01]  /*0520*/  UIADD3 UR6, UR6, -0x1, URZ ;  /* 0xffffffff06067890 */ /* 0x000fe2000fffe03f */
[----:B------:R-:W0:Y:S05]  /*0530*/  I2F.RP R6, R7 ;  /* 0x0000000700067306 */ /* 0x000e2a0000209400 */
[----:B------:R-:W-:-:S04]  /*0540*/  IADD3 R2, R7, UR6, RZ ;  /* 0x0000000607027c10 */ /* 0x000fc8000fffe0ff */
[----:B------:R-:W-:Y:S01]  /*0550*/  IABS R3, R2 ;  /* 0x0000000200037213 */ /* 0x000fe20000000000 */
        /* <DEDUP_REMOVED lines=9> */
[----:B------:R-:W-:Y:S01]  /*05f0*/  IMAD R4, R7, R4, R3 ;  /* 0x0000000407047224 */ /* 0x000fe200078e0203 */
[----:B------:R-:W-:-:S04]  /*0600*/  LOP3.LUT R3, R2, R7, RZ, 0x3c, !PT ;  /* 0x0000000702037212 */ /* 0x000fc800078e3cff */
[----:B------:R-:W-:Y:S02]  /*0610*/  ISETP.GT.U32.AND P1, PT, R7, R4, PT ;  /* 0x000000040700720c */ /* 0x000fe40003f24070 */
[----:B------:R-:W-:-:S11]  /*0620*/  ISETP.GE.AND P0, PT, R3, RZ, PT ;  /* 0x000000ff0300720c */ /* 0x000fd60003f06270 */
[----:B------:R-:W-:Y:S01]  /*0630*/  @!P1 IMAD.IADD R4, R4, 0x1, -R7 ;  /* 0x0000000104049824 */ /* 0x000fe200078e0a07 */
[----:B------:R-:W-:Y:S02]  /*0640*/  @!P1 IADD3 R6, R6, 0x1, RZ ;  /* 0x0000000106069810 */ /* 0x000fe40007ffe0ff */
[----:B------:R-:W-:Y:S02]  /*0650*/  ISETP.NE.AND P1, PT, RZ, c[0x0][0x214], PT ;  /* 0x00008500ff007a0c */ /* 0x000fe40003f25270 */
[----:B------:R-:W-:-:S13]  /*0660*/  ISETP.GE.U32.AND P2, PT, R4, R7, PT ;  /* 0x000000070400720c */ /* 0x000fda0003f46070 */
[----:B------:R-:W-:-:S05]  /*0670*/  @P2 IADD3 R6, R6, 0x1, RZ ;  /* 0x0000000106062810 */ /* 0x000fca0007ffe0ff */
[----:B------:R-:W-:Y:S01]  /*0680*/  @!P0 IMAD.MOV R6, RZ, RZ, -R6 ;  /* 0x000000ffff068224 */ /* 0x000fe200078e0a06 */
[----:B------:R-:W-:-:S04]  /*0690*/  @!P1 LOP3.LUT R6, RZ, R7, RZ, 0x33, !PT ;  /* 0x00000007ff069212 */ /* 0x000fc800078e33ff */
[----:B------:R-:W-:Y:S02]  /*06a0*/  ISETP.LT.U32.AND P0, PT, R26, R6, PT ;  /* 0x000000061a00720c */ /* 0x000fe40003f01070 */
[----:B------:R-:W-:-:S04]  /*06b0*/  SHF.R.S32.HI R14, RZ, 0x1f, R6 ;  /* 0x0000001fff0e7819 */ /* 0x000fc80000011406 */
[----:B------:R-:W-:-:S04]  /*06c0*/  ISETP.LT.AND.EX P0, PT, R25, R14, PT, P0 ;  /* 0x0000000e1900720c */ /* 0x000fc80003f01300 */
[C---:B------:R-:W-:Y:S02]  /*06d0*/  SEL R14, R25.reuse, R14, P0 ;  /* 0x0000000e190e7207 */ /* 0x040fe40000000000 */
[----:B------:R-:W-:Y:S02]  /*06e0*/  SEL R16, R26, R6, P0 ;  /* 0x000000061a107207 */ /* 0x000fe40000000000 */
        /* <DEDUP_REMOVED lines=10> */
.L_x_98:
        /* <DEDUP_REMOVED lines=19> */
.L_x_99:
[----:B------:R-:W-:Y:S05]  /*08c0*/  BSYNC B0 ;  /* 0x0000000000007941 */ /* 0x000fea0003800000 */
.L_x_97:
[----:B------:R-:W-:Y:S01]  /*08d0*/  IABS R6, c[0x0][0x214] ;  /* 0x0000850000067a13 */ /* 0x000fe20000000000 */
[----:B------:R-:W-:Y:S01]  /*08e0*/  ULDC UR4, c[0x0][0x214] ;  /* 0x0000850000047ab9 */ /* 0x000fe20000000800 */
[----:B------:R-:W-:Y:S01]  /*08f0*/  BSSY B0, `(.L_x_100) ;  /* 0x000005e000007945 */ /* 0x000fe20003800000 */
[----:B------:R-:W-:Y:S01]  /*0900*/  UISETP.LT.AND UP0, UPT, URZ, UR4, UPT ;  /* 0x000000043f00728c */ /* 0x000fe2000bf01270 */
[----:B------:R-:W0:Y:S01]  /*0910*/  I2F.RP R12, R6 ;  /* 0x00000006000c7306 */ /* 0x000e220000209400 */
[----:B------:R-:W-:Y:S02]  /*0920*/  USHF.R.S32.HI UR5, URZ, 0x1f, UR4 ;  /* 0x0000001f3f057899 */ /* 0x000fe40008011404 */
[----:B------:R-:W-:-:S07]  /*0930*/  ULEA.HI.SX32 UR4, UR4, 0x1, 0x1 ;  /* 0x0000000104047891 */ /* 0x000fce000f8f0a3f */
[----:B------:R-:W-:Y:S01]  /*0940*/  @!UP0 UIADD3 UR4, UR5, URZ, URZ ;  /* 0x0000003f05048290 */ /* 0x000fe2000fffe03f */
[----:B0-----:R-:W0:Y:S02]  /*0950*/  MUFU.RCP R10, R12 ;  /* 0x0000000c000a7308 */ /* 0x001e240000001000 */
[----:B0-----:R-:W-:-:S06]  /*0960*/  IADD3 R10, R10, 0xffffffe, RZ ;  /* 0x0ffffffe0a0a7810 */ /* 0x001fcc0007ffe0ff */
[----:B------:R-:W0:Y:S02]  /*0970*/  F2I.FTZ.U32.TRUNC.NTZ R11, R10 ;  /* 0x0000000a000b7305 */ /* 0x000e24000021f000 */
[--C-:B0-----:R-:W-:Y:S02]  /*0980*/  IMAD.MOV R3, RZ, RZ, -R11.reuse ;  /* 0x000000ffff037224 */ /* 0x101fe400078e0a0b */
[----:B------:R-:W-:Y:S02]  /*0990*/  IMAD.MOV.U32 R10, RZ, RZ, RZ ;  /* 0x000000ffff0a7224 */ /* 0x000fe400078e00ff */
[----:B------:R-:W-:Y:S01]  /*09a0*/  IMAD R4, R3, R6, RZ ;  /* 0x0000000603047224 */ /* 0x000fe200078e02ff */
[----:B------:R-:W-:Y:S02]  /*09b0*/  IABS R3, R2 ;  /* 0x0000000200037213 */ /* 0x000fe40000000000 */
[----:B------:R-:W-:Y:S01]  /*09c0*/  LOP3.LUT R2, R2, c[0x0][0x214], RZ, 0x3c, !PT ;  /* 0x0000850002027a12 */ /* 0x000fe200078e3cff */
[----:B------:R-:W-:-:S03]  /*09d0*/  IMAD.HI.U32 R4, R11, R4, R10 ;  /* 0x000000040b047227 */ /* 0x000fc600078e000a */
[----:B------:R-:W-:Y:S01]  /*09e0*/  ISETP.GE.AND P2, PT, R2, RZ, PT ;  /* 0x000000ff0200720c */ /* 0x000fe20003f46270 */
[----:B------:R-:W-:Y:S02]  /*09f0*/  IMAD.MOV.U32 R7, RZ, RZ, R3 ;  /* 0x000000ffff077224 */ /* 0x000fe400078e0003 */
[----:B------:R-:W-:Y:S02]  /*0a00*/  IMAD.MOV.U32 R2, RZ, RZ, c[0x0][0x1c0] ;  /* 0x00007000ff027624 */ /* 0x000fe400078e00ff */
        /* <DEDUP_REMOVED lines=8> */
[C---:B------:R-:W-:Y:S01]  /*0a90*/  IADD3 R6, R2.reuse, -0x1, RZ ;  /* 0xffffffff02067810 */ /* 0x040fe20007ffe0ff */
[----:B------:R-:W-:-:S10]  /*0aa0*/  IMAD R2, R2, c[0x0][0x214], RZ ;  /* 0x0000850002027a24 */ /* 0x000fd400078e02ff */
[----:B------:R-:W-:-:S05]  /*0ab0*/  @P0 IADD3 R4, R4, 0x1, RZ ;  /* 0x0000000104040810 */ /* 0x000fca0007ffe0ff */
[----:B------:R-:W-:Y:S01]  /*0ac0*/  @!P2 IMAD.MOV R4, RZ, RZ, -R4 ;  /* 0x000000ffff04a224 */ /* 0x000fe200078e0a04 */
[----:B------:R-:W-:-:S05]  /*0ad0*/  @!P1 LOP3.LUT R4, RZ, c[0x0][0x214], RZ, 0x33, !PT ;  /* 0x00008500ff049a12 */ /* 0x000fca00078e33ff */
[----:B------:R-:W-:-:S05]  /*0ae0*/  IMAD R3, R4, UR4, RZ ;  /* 0x0000000404037c24 */ /* 0x000fca000f8e02ff */
[-C--:B------:R-:W-:Y:S02]  /*0af0*/  IABS R13, R3.reuse ;  /* 0x00000003000d7213 */ /* 0x080fe40000000000 */
[----:B------:R-:W-:Y:S02]  /*0b00*/  IABS R7, R3 ;  /* 0x0000000300077213 */ /* 0x000fe40000000000 */
[----:B------:R-:W0:Y:S01]  /*0b10*/  I2F.RP R12, R13 ;  /* 0x0000000d000c7306 */ /* 0x000e220000209400 */
[----:B------:R-:W-:Y:S02]  /*0b20*/  IMAD.IADD R4, R6, 0x1, R13 ;  /* 0x0000000106047824 */ /* 0x000fe400078e020d */
[----:B------:R-:W-:-:S05]  /*0b30*/  IMAD.MOV R7, RZ, RZ, -R7 ;  /* 0x000000ffff077224 */ /* 0x000fca00078e0a07 */
[----:B0-----:R-:W0:Y:S02]  /*0b40*/  MUFU.RCP R18, R12 ;  /* 0x0000000c00127308 */ /* 0x001e240000001000 */
[----:B0-----:R-:W-:-:S06]  /*0b50*/  IADD3 R18, R18, 0xffffffe, RZ ;  /* 0x0ffffffe12127810 */ /* 0x001fcc0007ffe0ff */
[----:B------:R-:W0:Y:S02]  /*0b60*/  F2I.FTZ.U32.TRUNC.NTZ R19, R18 ;  /* 0x0000001200137305 */ /* 0x000e24000021f000 */
[----:B0-----:R-:W-:Y:S02]  /*0b70*/  IMAD.MOV R10, RZ, RZ, -R19 ;  /* 0x000000ffff0a7224 */ /* 0x001fe400078e0a13 */
[----:B------:R-:W-:Y:S02]  /*0b80*/  IMAD.MOV.U32 R18, RZ, RZ, RZ ;  /* 0x000000ffff127224 */ /* 0x000fe400078e00ff */
[----:B------:R-:W-:Y:S01]  /*0b90*/  IMAD R11, R10, R13, RZ ;  /* 0x0000000d0a0b7224 */ /* 0x000fe200078e02ff */
[----:B------:R-:W-:-:S03]  /*0ba0*/  IABS R10, R4 ;  /* 0x00000004000a7213 */ /* 0x000fc60000000000 */
[----:B------:R-:W-:-:S06]  /*0bb0*/  IMAD.HI.U32 R11, R19, R11, R18 ;  /* 0x0000000b130b7227 */ /* 0x000fcc00078e0012 */
[----:B------:R-:W-:-:S04]  /*0bc0*/  IMAD.HI.U32 R11, R11, R10, RZ ;  /* 0x0000000a0b0b7227 */ /* 0x000fc800078e00ff */
[----:B------:R-:W-:Y:S01]  /*0bd0*/  IMAD R10, R11, R7, R10 ;  /* 0x000000070b0a7224 */ /* 0x000fe200078e020a */
[----:B------:R-:W-:-:S04]  /*0be0*/  LOP3.LUT R7, R4, R13, RZ, 0x3c, !PT ;  /* 0x0000000d04077212 */ /* 0x000fc800078e3cff */
[----:B------:R-:W-:Y:S02]  /*0bf0*/  ISETP.GT.U32.AND P1, PT, R13, R10, PT ;  /* 0x0000000a0d00720c */ /* 0x000fe40003f24070 */
[----:B------:R-:W-:-:S11]  /*0c00*/  ISETP.GE.AND P0, PT, R7, RZ, PT ;  /* 0x000000ff0700720c */ /* 0x000fd60003f06270 */
[----:B------:R-:W-:Y:S01]  /*0c10*/  @!P1 IMAD.IADD R10, R10, 0x1, -R13 ;  /* 0x000000010a0a9824 */ /* 0x000fe200078e0a0d */
[----:B------:R-:W-:Y:S02]  /*0c20*/  @!P1 IADD3 R11, R11, 0x1, RZ ;  /* 0x000000010b0b9810 */ /* 0x000fe40007ffe0ff */
[----:B------:R-:W-:Y:S02]  /*0c30*/  ISETP.NE.AND P1, PT, R3, RZ, PT ;  /* 0x000000ff0300720c */ /* 0x000fe40003f25270 */
[----:B------:R-:W-:-:S13]  /*0c40*/  ISETP.GE.U32.AND P2, PT, R10, R13, PT ;  /* 0x0000000d0a00720c */ /* 0x000fda0003f46070 */
[----:B------:R-:W-:-:S05]  /*0c50*/  @P2 IADD3 R11, R11, 0x1, RZ ;  /* 0x000000010b0b2810 */ /* 0x000fca0007ffe0ff */
[----:B------:R-:W-:-:S04]  /*0c60*/  IMAD.MOV.U32 R7, RZ, RZ, R11 ;  /* 0x000000ffff077224 */ /* 0x000fc800078e000b */
        /* <DEDUP_REMOVED lines=16> */
[----:B------:R-:W-:Y:S02]  /*0d70*/  MOV R40, R20 ;  /* 0x0000001400287202 */ /* 0x000fe40000000f00 */
[----:B------:R-:W-:Y:S01]  /*0d80*/  MOV R41, R21 ;  /* 0x0000001500297202 */ /* 0x000fe20000000f00 */
[----:B------:R-:W-:Y:S05]  /*0d90*/  BRA `(.L_x_102) ;  /* 0x0000013000007947 */ /* 0x000fea0003800000 */
.L_x_101:
        /* <DEDUP_REMOVED lines=19> */
.L_x_102:
[----:B------:R-:W-:Y:S05]  /*0ed0*/  BSYNC B0 ;  /* 0x0000000000007941 */ /* 0x000fea0003800000 */
.L_x_100:
[-C--:B------:R-:W-:Y:S01]  /*0ee0*/  IABS R18, R2.reuse ;  /* 0x0000000200127213 */ /* 0x080fe20000000000 */
[----:B------:R-:W-:Y:S01]  /*0ef0*/  BSSY B0, `(.L_x_103) ;  /* 0x000003b000007945 */ /* 0x000fe20003800000 */
[----:B------:R-:W-:Y:S02]  /*0f00*/  IABS R10, R2 ;  /* 0x00000002000a7213 */ /* 0x000fe40000000000 */
[----:B------:R-:W0:Y:S01]  /*0f10*/  I2F.RP R17, R18 ;  /* 0x0000001200117306 */ /* 0x000e220000209400 */
[----:B------:R-:W-:Y:S02]  /*0f20*/  IADD3 R7, R18, UR6, RZ ;  /* 0x0000000612077c10 */ /* 0x000fe4000fffe0ff */
[----:B------:R-:W-:Y:S02]  /*0f30*/  IMAD.MOV R10, RZ, RZ, -R10 ;  /* 0x000000ffff0a7224 */ /* 0x000fe400078e0a0a */
[----:B------:R-:W-:-:S03]  /*0f40*/  IABS R11, R7 ;  /* 0x00000007000b7213 */ /* 0x000fc60000000000 */
        /* <DEDUP_REMOVED lines=17> */
[----:B------:R-:W-:Y:S01]  /*1060*/  @!P0 IMAD.MOV R15, RZ, RZ, -R15 ;  /* 0x000000ffff0f8224 */ /* 0x000fe200078e0a0f */
[----:B------:R-:W-:-:S04]  /*1070*/  @!P1 LOP3.LUT R15, RZ, R18, RZ, 0x33, !PT ;  /* 0x00000012ff0f9212 */ /* 0x000fc800078e33ff */
[----:B------:R-:W-:Y:S02]  /*1080*/  ISETP.LT.U32.AND P0, PT, R8, R15, PT ;  /* 0x0000000f0800720c */ /* 0x000fe40003f01070 */
[----:B------:R-:W-:-:S04]  /*1090*/  SHF.R.S32.HI R11, RZ, 0x1f, R15 ;  /* 0x0000001fff0b7819 */ /* 0x000fc8000001140f */
[----:B------:R-:W-:-:S04]  /*10a0*/  ISETP.LT.AND.EX P0, PT, R9, R11, PT, P0 ;  /* 0x0000000b0900720c */ /* 0x000fc80003f01300 */
[----:B------:R-:W-:-:S04]  /*10b0*/  SEL R10, R9, R11, P0 ;  /* 0x0000000b090a7207 */ /* 0x000fc80000000000 */
[----:B------:R-:W-:-:S04]  /*10c0*/  LOP3.LUT R11, R9, R10, RZ, 0xfc, !PT ;  /* 0x0000000a090b7212 */ /* 0x000fc800078efcff */
[----:B------:R-:W-:Y:S02]  /*10d0*/  ISETP.NE.U32.AND P1, PT, R11, RZ, PT ;  /* 0x000000ff0b00720c */ /* 0x000fe40003f25070 */
[----:B------:R-:W-:-:S11]  /*10e0*/  SEL R11, R8, R15, P0 ;  /* 0x0000000f080b7207 */ /* 0x000fd60000000000 */
        /* <DEDUP_REMOVED lines=8> */
.L_x_104:
        /* <DEDUP_REMOVED lines=19> */
.L_x_105:
[----:B------:R-:W-:Y:S05]  /*12a0*/  BSYNC B0 ;  /* 0x0000000000007941 */ /* 0x000fea0003800000 */
.L_x_103:
[----:B------:R-:W0:Y:S01]  /*12b0*/  S2R R8, SR_TID.X ;  /* 0x0000000000087919 */ /* 0x000e220000002100 */
[----:B------:R-:W-:Y:S01]  /*12c0*/  IADD3 R24, P0, R28, -UR8, RZ ;  /* 0x800000081c187c10 */ /* 0x000fe2000ff1e0ff */
[----:B------:R-:W-:-:S03]  /*12d0*/  ULDC.64 UR10, c[0x0][0x118] ;  /* 0x00004600000a7ab9 */ /* 0x000fc60000000a00 */
[----:B------:R-:W-:Y:S02]  /*12e0*/  IADD3.X R22, R5, ~UR7, RZ, P0, !PT ;  /* 0x8000000705167c10 */ /* 0x000fe400087fe4ff */
[----:B0-----:R-:W-:-:S04]  /*12f0*/  SHF.R.S32.HI R15, RZ, 0x1f, R8 ;  /* 0x0000001fff0f7819 */ /* 0x001fc80000011408 */
[----:B------:R-:W-:-:S04]  /*1300*/  LEA.HI R18, R15, R8, RZ, 0x3 ;  /* 0x000000080f127211 */ /* 0x000fc800078f18ff */
[----:B------:R-:W-:Y:S02]  /*1310*/  LOP3.LUT R19, R18, 0xfffffff8, RZ, 0xc0, !PT ;  /* 0xfffffff812137812 */ /* 0x000fe400078ec0ff */
[----:B------:R-:W-:-:S03]  /*1320*/  SHF.R.S32.HI R18, RZ, 0x3, R18 ;  /* 0x00000003ff127819 */ /* 0x000fc60000011412 */
[----:B------:R-:W-:Y:S01]  /*1330*/  IMAD.IADD R19, R8, 0x1, -R19 ;  /* 0x0000000108137824 */ /* 0x000fe200078e0a13 */
[----:B------:R-:W-:-:S04]  /*1340*/  IADD3 R9, R18, 0x10, RZ ;  /* 0x0000001012097810 */ /* 0x000fc80007ffe0ff */
[----:B------:R-:W-:Y:S02]  /*1350*/  ISETP.GT.U32.AND P2, PT, R24, R19, PT ;  /* 0x000000131800720c */ /* 0x000fe40003f44070 */
[----:B------:R-:W-:Y:S02]  /*1360*/  SHF.R.S32.HI R17, RZ, 0x1f, R19 ;  /* 0x0000001fff117819 */ /* 0x000fe40000011413 */
[----:B------:R-:W-:Y:S02]  /*1370*/  IADD3 R30, P0, R19, UR8, RZ ;  /* 0x00000008131e7c10 */ /* 0x000fe4000ff1e0ff */
[----:B------:R-:W-:Y:S02]  /*1380*/  ISETP.GT.AND.EX P2, PT, R22, R17, PT, P2 ;  /* 0x000000111600720c */ /* 0x000fe40003f44320 */
[----:B------:R-:W-:Y:S02]  /*1390*/  IADD3.X R31, R17, UR7, RZ, P0, !PT ;  /* 0x00000007111f7c10 */ /* 0x000fe400087fe4ff */
[----:B------:R-:W-:-:S02]  /*13a0*/  ISETP.GE.OR P3, PT, R18, c[0x0][0x314], !P2 ;  /* 0x0000c50012007a0c */ /* 0x000fc40005766670 */
[----:B------:R-:W-:-:S11]  /*13b0*/  ISETP.GE.OR P2, PT, R9, c[0x0][0x314], !P2 ;  /* 0x0000c50009007a0c */ /* 0x000fd60005746670 */
[----:B------:R-:W-:Y:S02]  /*13c0*/  @!P3 SHF.R.S32.HI R17, RZ, 0x1f, R18 ;  /* 0x0000001fff11b819 */ /* 0x000fe40000011412 */
[----:B------:R-:W-:Y:S01]  /*13d0*/  @!P2 SHF.R.S32.HI R23, RZ, 0x1f, R9 ;  /* 0x0000001fff17a819 */ /* 0x000fe20000011409 */
[----:B------:R-:W-:Y:S02]  /*13e0*/  @!P2 IMAD.MOV.U32 R26, RZ, RZ, R30 ;  /* 0x000000ffff1aa224 */ /* 0x000fe400078e001e */
[----:B------:R-:W-:Y:S02]  /*13f0*/  @!P2 IMAD.MOV.U32 R27, RZ, RZ, R31 ;  /* 0x000000ffff1ba224 */ /* 0x000fe400078e001f */
[-C--:B------:R-:W-:Y:S02]  /*1400*/  @!P3 IMAD R17, R17, R28.reuse, RZ ;  /* 0x0000001c1111b224 */ /* 0x080fe400078e02ff */
[----:B------:R-:W-:Y:S02]  /*1410*/  @!P2 IMAD R22, R23, R28, RZ ;  /* 0x0000001c1716a224 */ /* 0x000fe400078e02ff */
[----:B------:R-:W-:-:S04]  /*1420*/  @!P2 IMAD.WIDE.U32 R26, R28, R9, R26 ;  /* 0x000000091c1aa225 */ /* 0x000fc800078e001a */
[----:B------:R-:W-:-:S04]  /*1430*/  @!P3 IMAD.WIDE.U32 R30, R28, R18, R30 ;  /* 0x000000121c1eb225 */ /* 0x000fc800078e001e */
[-C--:B------:R-:W-:Y:S01]  /*1440*/  @!P3 IMAD R17, R18, R5.reuse, R17 ;  /* 0x000000051211b224 */ /* 0x080fe200078e0211 */
[----:B------:R-:W-:Y:S01]  /*1450*/  @!P3 LEA R24, P1, R30, c[0x0][0x208], 0x2 ;  /* 0x000082001e18ba11 */ /* 0x000fe200078210ff */
[----:B------:R-:W-:Y:S01]  /*1460*/  @!P2 IMAD R9, R9, R5, R22 ;  /* 0x000000050909a224 */ /* 0x000fe200078e0216 */
[----:B------:R-:W-:Y:S01]  /*1470*/  @!P2 LEA R22, P0, R26, c[0x0][0x208], 0x2 ;  /* 0x000082001a16aa11 */ /* 0x000fe200078010ff */
[----:B------:R-:W-:Y:S02]  /*1480*/  @!P3 IMAD.IADD R17, R31, 0x1, R17 ;  /* 0x000000011f11b824 */ /* 0x000fe400078e0211 */
[----:B------:R-:W-:-:S03]  /*1490*/  @!P2 IMAD.IADD R9, R27, 0x1, R9 ;  /* 0x000000011b09a824 */ /* 0x000fc600078e0209 */
[----:B------:R-:W-:Y:S01]  /*14a0*/  @!P3 LEA.HI.X R25, R30, c[0x0][0x20c], R17, 0x2, P1 ;  /* 0x000083001e19ba11 */ /* 0x000fe200008f1411 */
[----:B------:R-:W-:Y:S01]  /*14b0*/  IMAD.MOV.U32 R17, RZ, RZ, -0x800000 ;  /* 0xff800000ff117424 */ /* 0x000fe200078e00ff */
[----:B------:R-:W-:Y:S01]  /*14c0*/  @!P2 LEA.HI.X R23, R26, c[0x0][0x20c], R9, 0x2, P0 ;  /* 0x000083001a17aa11 */ /* 0x000fe200000f1409 */
[----:B------:R-:W-:-:S04]  /*14d0*/  IMAD.MOV.U32 R9, RZ, RZ, -0x800000 ;  /* 0xff800000ff097424 */ /* 0x000fc800078e00ff */
[----:B------:R0:W2:Y:S04]  /*14e0*/  @!P3 LDG.E R17, [R24.64] ;  /* 0x0000000a1811b981 */ /* 0x0000a8000c1e1900 */
[----:B------:R-:W3:Y:S01]  /*14f0*/  @!P2 LDG.E R9, [R22.64] ;  /* 0x0000000a1609a981 */ /* 0x000ee2000c1e1900 */
[----:B------:R-:W-:Y:S01]  /*1500*/  ISETP.GT.AND P0, PT, R8, 0xff, PT ;  /* 0x000000ff0800780c */ /* 0x000fe20003f04270 */
[----:B------:R-:W-:Y:S01]  /*1510*/  IMAD R30, R18, 0x9, R19 ;  /* 0x00000009121e7824 */ /* 0x000fe200078e0213 */
[----:B------:R-:W-:Y:S01]  /*1520*/  ISETP.GT.AND P2, PT, R8, 0x7f, PT ;  /* 0x0000007f0800780c */ /* 0x000fe20003f44270 */
[----:B------:R-:W-:Y:S01]  /*1530*/  IMAD.MOV.U32 R34, RZ, RZ, -0x800000 ;  /* 0xff800000ff227424 */ /* 0x000fe200078e00ff */
[----:B------:R-:W-:Y:S01]  /*1540*/  LEA.HI R15, R15, R8, RZ, 0x4 ;  /* 0x000000080f0f7211 */ /* 0x000fe200078f20ff */
[----:B------:R-:W-:Y:S01]  /*1550*/  IMAD.MOV.U32 R33, RZ, RZ, -0x800000 ;  /* 0xff800000ff217424 */ /* 0x000fe200078e00ff */
[----:B------:R-:W-:Y:S01]  /*1560*/  IABS R18, c[0x0][0x214] ;  /* 0x0000850000127a13 */ /* 0x000fe20000000000 */
[----:B------:R-:W-:Y:S01]  /*1570*/  ULDC.U8 UR4, c[0x0][0x329] ;  /* 0x0000ca4000047ab9 */ /* 0x000fe20000000000 */
[----:B------:R-:W-:Y:S01]  /*1580*/  LOP3.LUT R27, R15, 0xfffffff0, RZ, 0xc0, !PT ;  /* 0xfffffff00f1b7812 */ /* 0x000fe200078ec0ff */
[----:B------:R-:W-:Y:S01]  /*1590*/  BSSY B1, `(.L_x_106) ;  /* 0x000025a000017945 */ /* 0x000fe20003800000 */
[----:B------:R-:W-:Y:S01]  /*15a0*/  SHF.R.S32.HI R15, RZ, 0x4, R15 ;  /* 0x00000004ff0f7819 */ /* 0x000fe2000001140f */
[----:B------:R-:W0:Y:S01]  /*15b0*/  I2F.RP R19, R18 ;  /* 0x0000001200137306 */ /* 0x000e220000209400 */
[----:B------:R-:W-:Y:S01]  /*15c0*/  ISETP.GT.AND P4, PT, R2, RZ, PT ;  /* 0x000000ff0200720c */ /* 0x000fe20003f84270 */
[----:B------:R-:W-:-:S04]  /*15d0*/  IMAD.IADD R36, R8, 0x1, -R27 ;  /* 0x0000000108247824 */ /* 0x000fc800078e0a1b */
[----:B------:R-:W-:Y:S02]  /*15e0*/  IMAD R27, R36, 0x9, R15 ;  /* 0x00000009241b7824 */ /* 0x000fe400078e020f */
[----:B0-----:R-:W0:Y:S02]  /*15f0*/  MUFU.RCP R24, R19 ;  /* 0x0000001300187308 */ /* 0x001e240000001000 */
[----:B0-----:R-:W-:-:S06]  /*1600*/  IADD3 R24, R24, 0xffffffe, RZ ;  /* 0x0ffffffe18187810 */ /* 0x001fcc0007ffe0ff */
[----:B------:R0:W1:Y:S02]  /*1610*/  F2I.FTZ.U32.TRUNC.NTZ R25, R24 ;  /* 0x0000001800197305 */ /* 0x000064000021f000 */
[----:B0-----:R-:W-:Y:S01]  /*1620*/  IMAD.MOV.U32 R24, RZ, RZ, RZ ;  /* 0x000000ffff187224 */ /* 0x001fe200078e00ff */
[----:B--2---:R1:W-:Y:S04]  /*1630*/  @!P0 STS [R30.X4], R17 ;  /* 0x000000111e008388 */ /* 0x0043e80000004800 */
[----:B---3--:R0:W-:Y:S04]  /*1640*/  @!P2 STS [R30.X4+0x240], R9 ;  /* 0x000240091e00a388 */ /* 0x0081e80000004800 */
[----:B------:R-:W-:Y:S01]  /*1650*/  BAR.SYNC.DEFER_BLOCKING 0x0 ;  /* 0x0000000000007b1d */ /* 0x000fe20000010000 */
[----:B-1----:R-:W-:-:S04]  /*1660*/  IMAD.MOV R17, RZ, RZ, -R25 ;  /* 0x000000ffff117224 */ /* 0x002fc800078e0a19 */
[----:B------:R-:W-:Y:S01]  /*1670*/  IMAD R17, R17, R18, RZ ;  /* 0x0000001211117224 */ /* 0x000fe200078e02ff */
[----:B0-----:R-:W-:Y:S01]  /*1680*/  IABS R9, R7 ;  /* 0x0000000700097213 */ /* 0x001fe20000000000 */
[----:B------:R-:W-:Y:S02]  /*1690*/  @!P2 LDS R34, [R27.X4] ;  /* 0x000000001b22a984 */ /* 0x000fe40000004800 */
[----:B------:R-:W-:Y:S01]  /*16a0*/  IMAD.HI.U32 R17, R25, R17, R24 ;  /* 0x0000001119117227 */ /* 0x000fe200078e0018 */
[----:B------:R-:W-:Y:S01]  /*16b0*/  LOP3.LUT R7, R7, c[0x0][0x214], RZ, 0x3c, !PT ;  /* 0x0000850007077a12 */ /* 0x000fe200078e3cff */
[----:B------:R-:W0:Y:S03]  /*16c0*/  @!P2 LDS R33, [R27.X4+0x240] ;  /* 0x000240001b21a984 */ /* 0x000e260000004800 */
[----:B------:R-:W-:Y:S02]  /*16d0*/  ISETP.GE.AND P3, PT, R7, RZ, PT ;  /* 0x000000ff0700720c */ /* 0x000fe40003f66270 */
[----:B------:R-:W-:-:S02]  /*16e0*/  SHF.R.S32.HI R7, RZ, 0x1f, R2 ;  /* 0x0000001fff077819 */ /* 0x000fc40000011402 */
[----:B------:R-:W-:-:S03]  /*16f0*/  LEA.HI.SX32 R2, R2, 0x1, 0x1 ;  /* 0x0000000102027811 */ /* 0x000fc600078f0aff */
[----:B------:R-:W-:Y:S01]  /*1700*/  @!P4 IMAD.MOV R2, RZ, RZ, R7 ;  /* 0x000000ffff02c224 */ /* 0x000fe200078e0207 */
[----:B0-----:R-:W-:-:S05]  /*1710*/  FMNMX.FTZ R26, R34, R33, !PT ;  /* 0x00000021221a7209 */ /* 0x001fca0007810000 */
[----:B------:R-:W0:Y:S02]  /*1720*/  SHFL.BFLY PT, R23, R26, 0x8, 0x1f ;  /* 0x0d001f001a177f89 */ /* 0x000e2400000e0000 */
[----:B0-----:R-:W-:-:S05]  /*1730*/  FMNMX.FTZ R23, R26, R23, !PT ;  /* 0x000000171a177209 */ /* 0x001fca0007810000 */
[----:B------:R-:W0:Y:S02]  /*1740*/  SHFL.BFLY PT, R22, R23, 0x4, 0x1f ;  /* 0x0c801f0017167f89 */ /* 0x000e2400000e0000 */
[----:B0-----:R-:W-:Y:S01]  /*1750*/  FMNMX.FTZ R22, R23, R22, !PT ;  /* 0x0000001617167209 */ /* 0x001fe20007810000 */
[----:B------:R-:W-:-:S04]  /*1760*/  IMAD.HI.U32 R23, R17, R9, RZ ;  /* 0x0000000911177227 */ /* 0x000fc800078e00ff */
[----:B------:R-:W0:Y:S01]  /*1770*/  SHFL.BFLY PT, R19, R22, 0x2, 0x1f ;  /* 0x0c401f0016137f89 */ /* 0x000e2200000e0000 */
[----:B------:R-:W-:-:S04]  /*1780*/  IMAD.MOV R17, RZ, RZ, -R23 ;  /* 0x000000ffff117224 */ /* 0x000fc800078e0a17 */
[----:B------:R-:W-:-:S05]  /*1790*/  IMAD R9, R18, R17, R9 ;  /* 0x0000001112097224 */ /* 0x000fca00078e0209 */
[----:B------:R-:W-:-:S13]  /*17a0*/  ISETP.GT.U32.AND P0, PT, R18, R9, PT ;  /* 0x000000091200720c */ /* 0x000fda0003f04070 */
[----:B------:R-:W-:Y:S01]  /*17b0*/  @!P0 IMAD.IADD R9, R9, 0x1, -R18 ;  /* 0x0000000109098824 */ /* 0x000fe200078e0a12 */
[----:B0-----:R-:W-:Y:S02]  /*17c0*/  FMNMX.FTZ R24, R22, R19, !PT ;  /* 0x0000001316187209 */ /* 0x001fe40007810000 */
[----:B------:R-:W-:Y:S02]  /*17d0*/  @!P0 IADD3 R23, R23, 0x1, RZ ;  /* 0x0000000117178810 */ /* 0x000fe40007ffe0ff */
[----:B------:R-:W-:Y:S01]  /*17e0*/  ISETP.GE.U32.AND P1, PT, R9, R18, PT ;  /* 0x000000120900720c */ /* 0x000fe20003f26070 */
[----:B------:R-:W0:Y:S01]  /*17f0*/  SHFL.BFLY PT, R17, R24, 0x1, 0x1f ;  /* 0x0c201f0018117f89 */ /* 0x000e2200000e0000 */
[----:B------:R-:W-:-:S11]  /*1800*/  ISETP.NE.AND P0, PT, RZ, c[0x0][0x214], PT ;  /* 0x00008500ff007a0c */ /* 0x000fd60003f05270 */
[----:B------:R-:W-:-:S05]  /*1810*/  @P1 IADD3 R23, R23, 0x1, RZ ;  /* 0x0000000117171810 */ /* 0x000fca0007ffe0ff */
[----:B------:R-:W-:Y:S01]  /*1820*/  @!P3 IMAD.MOV R23, RZ, RZ, -R23 ;  /* 0x000000ffff17b224 */ /* 0x000fe200078e0a17 */
[----:B------:R-:W-:-:S05]  /*1830*/  @!P0 LOP3.LUT R23, RZ, c[0x0][0x214], RZ, 0x33, !PT ;  /* 0x00008500ff178a12 */ /* 0x000fca00078e33ff */
[----:B------:R-:W-:Y:S01]  /*1840*/  IMAD R2, R2, R23, RZ ;  /* 0x0000001702027224 */ /* 0x000fe200078e02ff */
[----:B0-----:R-:W-:-:S04]  /*1850*/  FMNMX.FTZ R17, R24, R17, !PT ;  /* 0x0000001118117209 */ /* 0x001fc80007810000 */
[C---:B------:R-:W-:Y:S02]  /*1860*/  FSETP.NEU.FTZ.AND P1, PT, R17.reuse, -INF , PT ;  /* 0xff8000001100780b */ /* 0x040fe40003f3d000 */
[-C--:B------:R-:W-:Y:S02]  /*1870*/  IABS R9, R2.reuse ;  /* 0x0000000200097213 */ /* 0x080fe40000000000 */
[----:B------:R-:W-:Y:S02]  /*1880*/  FSEL R17, R17, RZ, P1 ;  /* 0x000000ff11117208 */ /* 0x000fe40000800000 */
[----:B------:R-:W0:Y:S01]  /*1890*/  I2F.RP R22, R9 ;  /* 0x0000000900167306 */ /* 0x000e220000209400 */
[----:B------:R-:W-:Y:S02]  /*18a0*/  IABS R26, R2 ;  /* 0x00000002001a7213 */ /* 0x000fe40000000000 */
[C---:B------:R-:W-:Y:S01]  /*18b0*/  FADD.FTZ R7, -R17.reuse, R34 ;  /* 0x0000002211077221 */ /* 0x040fe20000010100 */
[----:B------:R-:W-:Y:S01]  /*18c0*/  ISETP.NE.AND P6, PT, R2, RZ, PT ;  /* 0x000000ff0200720c */ /* 0x000fe20003fc5270 */
[----:B------:R-:W-:-:S02]  /*18d0*/  FADD.FTZ R24, -R17, R33 ;  /* 0x0000002111187221 */ /* 0x000fc40000010100 */
[----:B------:R-:W-:Y:S01]  /*18e0*/  FMUL.FTZ R18, R7, 1.4426950216293334961 ;  /* 0x3fb8aa3b07127820 */ /* 0x000fe20000410000 */
[----:B------:R-:W-:Y:S01]  /*18f0*/  IABS R7, c[0x0][0x1c0] ;  /* 0x0000700000077a13 */ /* 0x000fe20000000000 */
[----:B------:R-:W-:Y:S02]  /*1900*/  FMUL.FTZ R24, R24, 1.4426950216293334961 ;  /* 0x3fb8aa3b18187820 */ /* 0x000fe40000410000 */
[----:B------:R-:W-:Y:S01]  /*1910*/  IMAD.MOV R26, RZ, RZ, -R26 ;  /* 0x000000ffff1a7224 */ /* 0x000fe200078e0a1a */
[----:B------:R-:W-:Y:S08]  /*1920*/  I2F.U32.RP R23, R7 ;  /* 0x0000000700177306 */ /* 0x000ff00000209000 */
[----:B------:R-:W-:Y:S08]  /*1930*/  MUFU.EX2 R18, R18 ;  /* 0x0000001200127308 */ /* 0x000ff00000000800 */
[----:B------:R-:W1:Y:S08]  /*1940*/  MUFU.EX2 R19, R24 ;  /* 0x0000001800137308 */ /* 0x000e700000000800 */
[----:B0-----:R-:W0:Y:S01]  /*1950*/  MUFU.RCP R22, R22 ;  /* 0x0000001600167308 */ /* 0x001e220000001000 */
[----:B-1----:R-:W-:-:S07]  /*1960*/  FADD.FTZ R19, R18, R19 ;  /* 0x0000001312137221 */ /* 0x002fce0000010000 */
[----:B------:R-:W1:Y:S01]  /*1970*/  MUFU.RCP R38, R23 ;  /* 0x0000001700267308 */ /* 0x000e620000001000 */
[----:B------:R-:W2:Y:S01]  /*1980*/  SHFL.BFLY PT, R18, R19, 0x8, 0x1f ;  /* 0x0d001f0013127f89 */ /* 0x000ea200000e0000 */
[----:B0-----:R-:W-:Y:S01]  /*1990*/  IADD3 R42, R22, 0xffffffe, RZ ;  /* 0x0ffffffe162a7810 */ /* 0x001fe20007ffe0ff */
[----:B------:R-:W-:-:S05]  /*19a0*/  IMAD.IADD R22, R6, 0x1, R9 ;  /* 0x0000000106167824 */ /* 0x000fca00078e0209 */
[----:B------:R-:W0:Y:S01]  /*19b0*/  F2I.FTZ.U32.TRUNC.NTZ R43, R42 ;  /* 0x0000002a002b7305 */ /* 0x000e22000021f000 */
[----:B-1----:R-:W-:Y:S02]  /*19c0*/  IADD3 R38, R38, 0xffffffe, RZ ;  /* 0x0ffffffe26267810 */ /* 0x002fe40007ffe0ff */
[----:B------:R-:W-:-:S05]  /*19d0*/  IABS R23, R22 ;  /* 0x0000001600177213 */ /* 0x000fca0000000000 */
[----:B------:R-:W1:Y:S01]  /*19e0*/  F2I.FTZ.U32.TRUNC.NTZ R39, R38 ;  /* 0x0000002600277305 */ /* 0x000e62000021f000 */
[----:B0-----:R-:W-:Y:S02]  /*19f0*/  IMAD.MOV R30, RZ, RZ, -R43 ;  /* 0x000000ffff1e7224 */ /* 0x001fe400078e0a2b */
[----:B--2---:R-:W-:Y:S02]  /*1a00*/  FADD.FTZ R18, R19, R18 ;  /* 0x0000001213127221 */ /* 0x004fe40000010000 */
[----:B------:R-:W-:Y:S02]  /*1a10*/  IMAD R30, R30, R9, RZ ;  /* 0x000000091e1e7224 */ /* 0x000fe400078e02ff */
[----:B------:R-:W-:Y:S01]  /*1a20*/  IMAD.MOV.U32 R42, RZ, RZ, RZ ;  /* 0x000000ffff2a7224 */ /* 0x000fe200078e00ff */
[----:B------:R-:W0:Y:S01]  /*1a30*/  SHFL.BFLY PT, R25, R18, 0x4, 0x1f ;  /* 0x0c801f0012197f89 */ /* 0x000e2200000e0000 */
[----:B-1----:R-:W-:Y:S02]  /*1a40*/  IMAD.MOV R6, RZ, RZ, -R39 ;  /* 0x000000ffff067224 */ /* 0x002fe400078e0a27 */
[----:B------:R-:W-:-:S04]  /*1a50*/  IMAD.HI.U32 R30, R43, R30, R42 ;  /* 0x0000001e2b1e7227 */ /* 0x000fc800078e002a */
[----:B------:R-:W-:Y:S01]  /*1a60*/  IMAD R19, R6, R7, RZ ;  /* 0x0000000706137224 */ /* 0x000fe200078e02ff */
[----:B------:R-:W-:Y:S01]  /*1a70*/  IABS R6, R4 ;  /* 0x0000000400067213 */ /* 0x000fe20000000000 */
[----:B------:R-:W-:Y:S01]  /*1a80*/  IMAD.HI.U32 R30, R30, R23, RZ ;  /* 0x000000171e1e7227 */ /* 0x000fe200078e00ff */
[----:B------:R-:W-:-:S03]  /*1a90*/  LOP3.LUT R4, R4, c[0x0][0x1c0], RZ, 0x3c, !PT ;  /* 0x0000700004047a12 */ /* 0x000fc600078e3cff */
[----:B------:R-:W-:Y:S02]  /*1aa0*/  IMAD R26, R30, R26, R23 ;  /* 0x0000001a1e1a7224 */ /* 0x000fe400078e0217 */
[----:B------:R-:W-:-:S03]  /*1ab0*/  IMAD.MOV.U32 R38, RZ, RZ, RZ ;  /* 0x000000ffff267224 */ /* 0x000fc600078e00ff */
[----:B------:R-:W-:Y:S01]  /*1ac0*/  ISETP.GT.U32.AND P3, PT, R9, R26, PT ;  /* 0x0000001a0900720c */ /* 0x000fe20003f64070 */
[----:B------:R-:W-:-:S04]  /*1ad0*/  IMAD.HI.U32 R38, R39, R19, R38 ;  /* 0x0000001327267227 */ /* 0x000fc800078e0026 */
[----:B0-----:R-:W-:Y:S01]  /*1ae0*/  FADD.FTZ R25, R18, R25 ;  /* 0x0000001912197221 */ /* 0x001fe20000010000 */
[----:B------:R-:W-:Y:S01]  /*1af0*/  IABS R18, c[0x0][0x1c0] ;  /* 0x0000700000127a13 */ /* 0x000fe20000000000 */
[----:B------:R-:W-:-:S03]  /*1b00*/  IMAD.HI.U32 R19, R38, R6, RZ ;  /* 0x0000000626137227 */ /* 0x000fc600078e00ff */
[----:B------:R-:W0:Y:S01]  /*1b10*/  SHFL.BFLY PT, R24, R25, 0x2, 0x1f ;  /* 0x0c401f0019187f89 */ /* 0x000e2200000e0000 */
[----:B------:R-:W-:Y:S02]  /*1b20*/  IMAD.MOV R18, RZ, RZ, -R18 ;  /* 0x000000ffff127224 */ /* 0x000fe400078e0a12 */
[----:B------:R-:W-:Y:S01]  /*1b30*/  IMAD.HI.U32 R38, R38, R23, RZ ;  /* 0x0000001726267227 */ /* 0x000fe200078e00ff */
[----:B------:R-:W-:-:S03]  /*1b40*/  @!P3 IADD3 R30, R30, 0x1, RZ ;  /* 0x000000011e1eb810 */ /* 0x000fc60007ffe0ff */
[-C--:B------:R-:W-:Y:S02]  /*1b50*/  IMAD R6, R19, R18.reuse, R6 ;  /* 0x0000001213067224 */ /* 0x080fe400078e0206 */
[----:B------:R-:W-:Y:S01]  /*1b60*/  IMAD R18, R38, R18, R23 ;  /* 0x0000001226127224 */ /* 0x000fe200078e0217 */
[-C--:B------:R-:W-:Y:S01]  /*1b70*/  LOP3.LUT R23, R22, R9.reuse, RZ, 0x3c, !PT ;  /* 0x0000000916177212 */ /* 0x080fe200078e3cff */
[----:B------:R-:W-:Y:S01]  /*1b80*/  @!P3 IMAD.IADD R26, R26, 0x1, -R9 ;  /* 0x000000011a1ab824 */ /* 0x000fe200078e0a09 */
[----:B------:R-:W-:Y:S02]  /*1b90*/  ISETP.GT.U32.AND P0, PT, R7, R6, PT ;  /* 0x000000060700720c */ /* 0x000fe40003f04070 */
[----:B------:R-:W-:Y:S02]  /*1ba0*/  ISETP.GE.AND P5, PT, R23, RZ, PT ;  /* 0x000000ff1700720c */ /* 0x000fe40003fa6270 */
[----:B------:R-:W-:Y:S02]  /*1bb0*/  ISETP.GE.U32.AND P4, PT, R26, R9, PT ;  /* 0x000000091a00720c */ /* 0x000fe40003f86070 */
[----:B------:R-:W-:-:S02]  /*1bc0*/  ISETP.GT.U32.AND P1, PT, R7, R18, PT ;  /* 0x000000120700720c */ /* 0x000fc40003f24070 */
[----:B------:R-:W-:Y:S01]  /*1bd0*/  LOP3.LUT R22, R22, c[0x0][0x1c0], RZ, 0x3c, !PT ;  /* 0x0000700016167a12 */ /* 0x000fe200078e3cff */
[----:B0-----:R-:W-:-:S04]  /*1be0*/  FADD.FTZ R24, R25, R24 ;  /* 0x0000001819187221 */ /* 0x001fc80000010000 */
[----:B------:R-:W-:Y:S01]  /*1bf0*/  @!P0 IADD3 R19, R19, 0x1, RZ ;  /* 0x0000000113138810 */ /* 0x000fe20007ffe0ff */
[--C-:B------:R-:W-:Y:S01]  /*1c00*/  @!P0 IMAD.IADD R6, R6, 0x1, -R7.reuse ;  /* 0x0000000106068824 */ /* 0x100fe200078e0a07 */
[----:B------:R-:W-:Y:S01]  /*1c10*/  ISETP.GE.AND P0, PT, R4, RZ, PT ;  /* 0x000000ff0400720c */ /* 0x000fe20003f06270 */
[----:B------:R-:W-:Y:S01]  /*1c20*/  IMAD.MOV.U32 R4, RZ, RZ, c[0x0][0x214] ;  /* 0x00008500ff047624 */ /* 0x000fe200078e00ff */
[----:B------:R-:W0:Y:S01]  /*1c30*/  SHFL.BFLY PT, R23, R24, 0x1, 0x1f ;  /* 0x0c201f0018177f89 */ /* 0x000e2200000e0000 */
[----:B------:R-:W-:Y:S01]  /*1c40*/  @P4 IADD3 R30, R30, 0x1, RZ ;  /* 0x000000011e1e4810 */ /* 0x000fe20007ffe0ff */
[----:B------:R-:W-:Y:S01]  /*1c50*/  @!P1 IMAD.IADD R18, R18, 0x1, -R7 ;  /* 0x0000000112129824 */ /* 0x000fe200078e0a07 */
[----:B------:R-:W-:Y:S02]  /*1c60*/  ISETP.GT.AND P4, PT, R3, RZ, PT ;  /* 0x000000ff0300720c */ /* 0x000fe40003f84270 */
[-C--:B------:R-:W-:Y:S01]  /*1c70*/  ISETP.GE.U32.AND P3, PT, R6, R7.reuse, PT ;  /* 0x000000070600720c */ /* 0x080fe20003f66070 */
[----:B------:R-:W-:Y:S01]  /*1c80*/  @!P5 IMAD.MOV R30, RZ, RZ, -R30 ;  /* 0x000000ffff1ed224 */ /* 0x000fe200078e0a1e */
[----:B------:R-:W-:-:S02]  /*1c90*/  ISETP.GE.U32.AND P5, PT, R18, R7, PT ;  /* 0x000000071200720c */ /* 0x000fc40003fa6070 */
[----:B------:R-:W-:Y:S02]  /*1ca0*/  SHF.R.S32.HI R6, RZ, 0x1f, R3 ;  /* 0x0000001fff067819 */ /* 0x000fe40000011403 */
[----:B------:R-:W-:Y:S02]  /*1cb0*/  LEA.HI.SX32 R7, R3, 0x1, 0x1 ;  /* 0x0000000103077811 */ /* 0x000fe400078f0aff */
[----:B------:R-:W-:Y:S02]  /*1cc0*/  @!P1 IADD3 R38, R38, 0x1, RZ ;  /* 0x0000000126269810 */ /* 0x000fe40007ffe0ff */
[----:B------:R-:W-:Y:S01]  /*1cd0*/  ISETP.GE.AND P1, PT, R22, RZ, PT ;  /* 0x000000ff1600720c */ /* 0x000fe20003f26270 */
[----:B------:R-:W-:Y:S01]  /*1ce0*/  @!P4 IMAD.MOV R7, RZ, RZ, R6 ;  /* 0x000000ffff07c224 */ /* 0x000fe200078e0206 */
[----:B------:R-:W-:Y:S02]  /*1cf0*/  LOP3.LUT R6, RZ, c[0x0][0x1c0], RZ, 0x33, !PT ;  /* 0x00007000ff067a12 */ /* 0x000fe400078e33ff */
[----:B------:R-:W-:-:S02]  /*1d00*/  @P3 IADD3 R19, R19, 0x1, RZ ;  /* 0x0000000113133810 */ /* 0x000fc40007ffe0ff */
[----:B------:R-:W-:Y:S02]  /*1d10*/  @P5 IADD3 R38, R38, 0x1, RZ ;  /* 0x0000000126265810 */ /* 0x000fe40007ffe0ff */
[----:B------:R-:W-:Y:S01]  /*1d20*/  LOP3.LUT P5, RZ, R8, 0xf, RZ, 0xc0, !PT ;  /* 0x0000000f08ff7812 */ /* 0x000fe200078ac0ff */
[----:B0-----:R-:W-:Y:S01]  /*1d30*/  FADD.FTZ R23, R24, R23 ;  /* 0x0000001718177221 */ /* 0x001fe20000010000 */
[----:B------:R-:W-:Y:S01]  /*1d40*/  ISETP.NE.AND P3, PT, RZ, UR4, PT ;  /* 0x00000004ff007c0c */ /* 0x000fe2000bf65270 */
[----:B------:R-:W-:Y:S01]  /*1d50*/  @!P0 IMAD.MOV R19, RZ, RZ, -R19 ;  /* 0x000000ffff138224 */ /* 0x000fe200078e0a13 */
[----:B------:R-:W-:Y:S01]  /*1d60*/  ISETP.GT.AND P0, PT, R2, RZ, PT ;  /* 0x000000ff0200720c */ /* 0x000fe20003f04270 */
[----:B------:R-:W-:Y:S01]  /*1d70*/  @!P1 IMAD.MOV R38, RZ, RZ, -R38 ;  /* 0x000000ffff269224 */ /* 0x000fe200078e0a26 */
[----:B------:R-:W-:Y:S02]  /*1d80*/  FSETP.NE.FTZ.AND P4, PT, R23, RZ, PT ;  /* 0x000000ff1700720b */ /* 0x000fe40003f95000 */
[----:B------:R-:W-:-:S02]  /*1d90*/  ISETP.GT.OR P5, PT, R8, 0x7f, P5 ;  /* 0x0000007f0800780c */ /* 0x000fc40002fa4670 */
[----:B------:R-:W-:Y:S02]  /*1da0*/  SEL R8, R4, 0x1, !P3 ;  /* 0x0000000104087807 */ /* 0x000fe40005800000 */
[----:B------:R-:W-:Y:S02]  /*1db0*/  ISETP.NE.AND P1, PT, RZ, c[0x0][0x1c0], PT ;  /* 0x00007000ff007a0c */ /* 0x000fe40003f25270 */
[----:B------:R-:W-:Y:S02]  /*1dc0*/  @!P6 LOP3.LUT R30, RZ, R9, RZ, 0x33, !PT ;  /* 0x00000009ff1ee212 */ /* 0x000fe400078e33ff */
[C---:B------:R-:W-:Y:S02]  /*1dd0*/  SEL R25, R6.reuse, R19, !P1 ;  /* 0x0000001306197207 */ /* 0x040fe40004800000 */
[----:B------:R-:W-:Y:S01]  /*1de0*/  SHF.R.S32.HI R18, RZ, 0x1f, R2 ;  /* 0x0000001fff127819 */ /* 0x000fe20000011402 */
[----:B------:R-:W0:Y:S01]  /*1df0*/  @P4 MUFU.LG2 R4, R23 ;  /* 0x0000001700044308 */ /* 0x000e220000000c00 */
[----:B------:R-:W-:Y:S01]  /*1e00*/  SEL R31, R6, R38, !P1 ;  /* 0x00000026061f7207 */ /* 0x000fe20004800000 */
[----:B------:R-:W-:Y:S01]  /*1e10*/  IMAD R6, R25, R8, RZ ;  /* 0x0000000819067224 */ /* 0x000fe200078e02ff */
[----:B------:R-:W-:-:S02]  /*1e20*/  ISETP.LT.U32.AND P1, PT, R20, R30, PT ;  /* 0x0000001e1400720c */ /* 0x000fc40003f21070 */
[----:B------:R-:W-:Y:S01]  /*1e30*/  SHF.R.S32.HI R19, RZ, 0x1f, R30 ;  /* 0x0000001fff137819 */ /* 0x000fe2000001141e */
[----:B------:R-:W-:Y:S01]  /*1e40*/  IMAD R8, R31, R8, RZ ;  /* 0x000000081f087224 */ /* 0x000fe200078e02ff */
[----:B------:R-:W-:Y:S01]  /*1e50*/  LEA.HI.SX32 R9, R2, 0x1, 0x1 ;  /* 0x0000000102097811 */ /* 0x000fe200078f0aff */
[----:B------:R-:W-:Y:S01]  /*1e60*/  @!P0 IMAD.MOV R9, RZ, RZ, R18 ;  /* 0x000000ffff098224 */ /* 0x000fe200078e0212 */
[----:B------:R-:W-:Y:S01]  /*1e70*/  ISETP.LT.AND.EX P1, PT, R21, R19, PT, P1 ;  /* 0x000000131500720c */ /* 0x000fe20003f21310 */
[----:B------:R-:W-:Y:S02]  /*1e80*/  IMAD R7, R7, R6, RZ ;  /* 0x0000000607077224 */ /* 0x000fe400078e02ff */
[----:B------:R-:W-:Y:S02]  /*1e90*/  IMAD.MOV.U32 R31, RZ, RZ, 0x7f800000 ;  /* 0x7f800000ff1f7424 */ /* 0x000fe400078e00ff */
[----:B------:R-:W-:Y:S01]  /*1ea0*/  IMAD R6, R8, R9, RZ ;  /* 0x0000000908067224 */ /* 0x000fe200078e02ff */
[----:B------:R-:W-:Y:S01]  /*1eb0*/  SEL R9, R20, R30, P1 ;  /* 0x0000001e14097207 */ /* 0x000fe20000800000 */
[----:B0-----:R-:W-:Y:S01]  /*1ec0*/  @P4 FFMA.FTZ R31, R4, 0.69314718246459960938, R17 ;  /* 0x3f317218041f4823 */ /* 0x001fe20000010011 */
[----:B------:R-:W-:Y:S01]  /*1ed0*/  SEL R8, R21, R19, P1 ;  /* 0x0000001315087207 */ /* 0x000fe20000800000 */
[----:B------:R-:W-:Y:S05]  /*1ee0*/  @P5 BRA `(.L_x_107) ;  /* 0x00001c4000005947 */ /* 0x000fea0003800000 */
[----:B------:R-:W-:Y:S01]  /*1ef0*/  ULDC.U8 UR4, c[0x0][0x328] ;  /* 0x0000ca0000047ab9 */ /* 0x000fe20000000000 */
[----:B------:R-:W-:-:S02]  /*1f00*/  IADD3 R38, P0, R15, UR8, RZ ;  /* 0x000000080f267c10 */ /* 0x000fc4000ff1e0ff */
[----:B------:R-:W-:Y:S02]  /*1f10*/  ISETP.NE.AND P1, PT, RZ, UR4, PT ;  /* 0x00000004ff007c0c */ /* 0x000fe4000bf25270 */
        /* <DEDUP_REMOVED lines=33> */
[----:B------:R-:W-:Y:S05]  /*2130*/  CALL.REL.NOINC `($__internal_2_$__cuda_sm20_div_s64) ;  /* 0x0000257000007944 */ /* 0x000fea0003c00000 */
        /* <DEDUP_REMOVED lines=10> */
.L_x_110:
        /* <DEDUP_REMOVED lines=22> */
.L_x_111:
[----:B------:R-:W-:Y:S05]  /*2340*/  BSYNC B0 ;  /* 0x0000000000007941 */ /* 0x000fea0003800000 */
.L_x_109:
[----:B------:R-:W-:Y:S01]  /*2350*/  LOP3.LUT R19, R17, R0, RZ, 0xfc, !PT ;  /* 0x0000000011137212 */ /* 0x000fe200078efcff */
[----:B------:R-:W-:Y:S03]  /*2360*/  BSSY B0, `(.L_x_112) ;  /* 0x0000028000007945 */ /* 0x000fe60003800000 */
[----:B------:R-:W-:-:S13]  /*2370*/  ISETP.NE.U32.AND P0, PT, R19, RZ, PT ;  /* 0x000000ff1300720c */ /* 0x000fda0003f05070 */
[----:B------:R-:W-:Y:S05]  /*2380*/  @!P0 BRA `(.L_x_113) ;  /* 0x000000f000008947 */ /* 0x000fea0003800000 */
[----:B------:R-:W-:Y:S01]  /*2390*/  IMAD.MOV.U32 R26, RZ, RZ, R29 ;  /* 0x000000ffff1a7224 */ /* 0x000fe200078e001d */
[----:B------:R-:W-:Y:S02]  /*23a0*/  MOV R25, R0 ;  /* 0x0000000000197202 */ /* 0x000fe40000000f00 */
[----:B------:R-:W-:Y:S02]  /*23b0*/  MOV R24, 0x23d0 ;  /* 0x000023d000187802 */ /* 0x000fe40000000f00 */
[----:B------:R-:W-:Y:S05]  /*23c0*/  CALL.REL.NOINC `($__internal_2_$__cuda_sm20_div_s64) ;  /* 0x000022e000007944 */ /* 0x000fea0003c00000 */
        /* <DEDUP_REMOVED lines=11> */
.L_x_113:
        /* <DEDUP_REMOVED lines=22> */
.L_x_114:
[----:B------:R-:W-:Y:S05]  /*25e0*/  BSYNC B0 ;  /* 0x0000000000007941 */ /* 0x000fea0003800000 */
.L_x_112:
        /* <DEDUP_REMOVED lines=11> */
[----:B------:R-:W-:Y:S05]  /*26a0*/  CALL.REL.NOINC `($__internal_2_$__cuda_sm20_div_s64) ;  /* 0x0000200000007944 */ /* 0x000fea0003c00000 */
[----:B------:R-:W-:-:S04]  /*26b0*/  IADD3 R17, P0, RZ, -R20, RZ ;  /* 0x80000014ff117210 */ /* 0x000fc80007f1e0ff */
[----:B------:R-:W-:Y:S01]  /*26c0*/  IADD3.X R18, RZ, ~R21, RZ, P0, !PT ;  /* 0x80000015ff127210 */ /* 0x000fe200007fe4ff */
[----:B------:R-:W-:-:S04]  /*26d0*/  IMAD.WIDE.U32 R42, R5, R17, R42 ;  /* 0x00000011052a7225 */ /* 0x000fc800078e002a */
[----:B------:R-:W-:-:S04]  /*26e0*/  IMAD R18, R18, R5, RZ ;  /* 0x0000000512127224 */ /* 0x000fc800078e02ff */
[----:B------:R-:W-:-:S05]  /*26f0*/  IMAD R4, R4, R17, R18 ;  /* 0x0000001104047224 */ /* 0x000fca00078e0212 */
[----:B------:R-:W-:Y:S01]  /*2700*/  IADD3 R4, R43, R4, RZ ;  /* 0x000000042b047210 */ /* 0x000fe20007ffe0ff */
[----:B------:R-:W-:Y:S05]  /*2710*/  BRA `(.L_x_117) ;  /* 0x0000016000007947 */ /* 0x000fea0003800000 */
.L_x_116:
        /* <DEDUP_REMOVED lines=22> */
.L_x_117:
[----:B------:R-:W-:Y:S05]  /*2880*/  BSYNC B0 ;  /* 0x0000000000007941 */ /* 0x000fea0003800000 */
.L_x_115:
        /* <DEDUP_REMOVED lines=38> */
[----:B------:R-:W-:Y:S05]  /*2af0*/  CALL.REL.NOINC `($__internal_2_$__cuda_sm20_div_s64) ;  /* 0x00001bb000007944 */ /* 0x000fea0003c00000 */
        /* <DEDUP_REMOVED lines=12> */
.L_x_119:
        /* <DEDUP_REMOVED lines=23> */
.L_x_120:
[----:B------:R-:W-:Y:S05]  /*2d30*/  BSYNC B0 ;  /* 0x0000000000007941 */ /* 0x000fea0003800000 */
.L_x_118:
        /* <DEDUP_REMOVED lines=19> */
.L_x_122:
        /* <DEDUP_REMOVED lines=22> */
.L_x_123:
[----:B------:R-:W-:Y:S05]  /*2fd0*/  BSYNC B0 ;  /* 0x0000000000007941 */ /* 0x000fea0003800000 */
.L_x_121:
        /* <DEDUP_REMOVED lines=19> */
.L_x_125:
        /* <DEDUP_REMOVED lines=23> */
.L_x_126:
[----:B------:R-:W-:Y:S05]  /*3280*/  BSYNC B0 ;  /* 0x0000000000007941 */ /* 0x000fea0003800000 */
.L_x_124:
[----:B------:R-:W-:Y:S01]  /*3290*/  SHF.R.S32.HI R18, RZ, 0x1f, R7 ;  /* 0x0000001fff127819 */ /* 0x000fe20000011407 */
[----:B------:R-:W-:Y:S01]  /*32a0*/  IMAD R13, R21, R7, RZ ;  /* 0x00000007150d7224 */ /* 0x000fe200078e02ff */
[----:B------:R-:W-:Y:S01]  /*32b0*/  BSSY B0, `(.L_x_127) ;  /* 0x000003b000007945 */ /* 0x000fe20003800000 */
[----:B------:R-:W-:Y:S02]  /*32c0*/  IMAD R53, R29, c[0x0][0x214], RZ ;  /* 0x000085001d357a24 */ /* 0x000fe400078e02ff */
[----:B------:R-:W-:Y:S02]  /*32d0*/  IMAD R13, R18, R20, R13 ;  /* 0x00000014120d7224 */ /* 0x000fe400078e020d */
[----:B------:R-:W-:Y:S01]  /*32e0*/  IMAD R18, R12, R3, RZ ;  /* 0x000000030c127224 */ /* 0x000fe200078e02ff */
[----:B------:R-:W-:Y:S01]  /*32f0*/  LOP3.LUT R12, R47, R10, RZ, 0xfc, !PT ;  /* 0x0000000a2f0c7212 */ /* 0x000fe200078efcff */
[----:B------:R-:W-:Y:S01]  /*3300*/  IMAD.WIDE.U32 R48, R20, R7, RZ ;  /* 0x0000000714307225 */ /* 0x000fe200078e00ff */
[----:B------:R-:W-:-:S02]  /*3310*/  SHF.R.S32.HI R7, RZ, 0x1f, R3 ;  /* 0x0000001fff077819 */ /* 0x000fc40000011403 */
[----:B------:R-:W-:Y:S01]  /*3320*/  ISETP.NE.U32.AND P0, PT, R12, RZ, PT ;  /* 0x000000ff0c00720c */ /* 0x000fe20003f05070 */
[----:B------:R-:W-:Y:S01]  /*3330*/  IMAD R14, R14, R53, RZ ;  /* 0x000000350e0e7224 */ /* 0x000fe200078e02ff */
[----:B------:R-:W-:Y:S01]  /*3340*/  SHF.R.S32.HI R17, RZ, 0x1f, R53 ;  /* 0x0000001fff117819 */ /* 0x000fe20000011435 */
[----:B------:R-:W-:Y:S01]  /*3350*/  IMAD R7, R7, R50, R18 ;  /* 0x0000003207077224 */ /* 0x000fe200078e0212 */
[----:B------:R-:W-:Y:S01]  /*3360*/  IADD3 R12, R49, R13, RZ ;  /* 0x0000000d310c7210 */ /* 0x000fe20007ffe0ff */
[----:B------:R-:W-:-:S04]  /*3370*/  IMAD.WIDE.U32 R50, R50, R3, RZ ;  /* 0x0000000332327225 */ /* 0x000fc800078e00ff */
[----:B------:R-:W-:Y:S01]  /*3380*/  IMAD R3, R17, R16, R14 ;  /* 0x0000001011037224 */ /* 0x000fe200078e020e */
[----:B------:R-:W-:Y:S01]  /*3390*/  IADD3 R7, R51, R7, RZ ;  /* 0x0000000733077210 */ /* 0x000fe20007ffe0ff */
[----:B------:R-:W-:-:S05]  /*33a0*/  IMAD.WIDE.U32 R52, R16, R53, RZ ;  /* 0x0000003510347225 */ /* 0x000fca00078e00ff */
[----:B------:R-:W-:Y:S01]  /*33b0*/  IADD3 R3, R53, R3, RZ ;  /* 0x0000000335037210 */ /* 0x000fe20007ffe0ff */
[----:B------:R-:W-:Y:S05]  /*33c0*/  @!P0 BRA `(.L_x_128) ;  /* 0x0000012000008947 */ /* 0x000fea0003800000 */
[----:B------:R-:W-:Y:S01]  /*33d0*/  IMAD.MOV.U32 R18, RZ, RZ, R46 ;  /* 0x000000ffff127224 */ /* 0x000fe200078e002e */
[----:B------:R-:W-:Y:S01]  /*33e0*/  MOV R26, R11 ;  /* 0x0000000b001a7202 */ /* 0x000fe20000000f00 */
[----:B------:R-:W-:Y:S01]  /*33f0*/  IMAD.MOV.U32 R17, RZ, RZ, R47 ;  /* 0x000000ffff117224 */ /* 0x000fe200078e002f */
[----:B------:R-:W-:Y:S02]  /*3400*/  MOV R25, R10 ;  /* 0x0000000a00197202 */ /* 0x000fe40000000f00 */
[----:B------:R-:W-:Y:S02]  /*3410*/  MOV R24, 0x3430 ;  /* 0x0000343000187802 */ /* 0x000fe40000000f00 */
[----:B------:R-:W-:Y:S05]  /*3420*/  CALL.REL.NOINC `($__internal_2_$__cuda_sm20_div_s64) ;  /* 0x0000128000007944 */ /* 0x000fea0003c00000 */
        /* <DEDUP_REMOVED lines=12> */
.L_x_128:
        /* <DEDUP_REMOVED lines=23> */
.L_x_129:
[----:B------:R-:W-:Y:S05]  /*3660*/  BSYNC B0 ;  /* 0x0000000000007941 */ /* 0x000fea0003800000 */
.L_x_127:
        /* <DEDUP_REMOVED lines=29> */
.L_x_131:
        /* <DEDUP_REMOVED lines=23> */
.L_x_132:
[----:B------:R-:W-:Y:S05]  /*39b0*/  BSYNC B0 ;  /* 0x0000000000007941 */ /* 0x000fea0003800000 */
.L_x_130:
        /* <DEDUP_REMOVED lines=20> */
.L_x_108:
[----:B------:R-:W-:-:S04]  /*3b00*/  LEA R2, P0, R38, c[0x0][0x200], 0x2 ;  /* 0x0000800026027a11 */ /* 0x000fc800078010ff */
[----:B------:R-:W-:-:S05]  /*3b10*/  LEA.HI.X R3, R38, c[0x0][0x204], R39, 0x2, P0 ;  /* 0x0000810026037a11 */ /* 0x000fca00000f1427 */
[----:B------:R0:W-:Y:S04]  /*3b20*/  STG.E [R2.64], R31 ;  /* 0x0000001f02007986 */ /* 0x0001e8000c10190a */
.L_x_107:
[----:B------:R-:W-:Y:S05]  /*3b30*/  BSYNC B1 ;  /* 0x0000000000017941 */ /* 0x000fea0003800000 */
.L_x_106:
[C---:B------:R-:W-:Y:S01]  /*3b40*/  ISETP.GE.OR P0, PT, R36.reuse, c[0x0][0x314], P2 ;  /* 0x0000c50024007a0c */ /* 0x040fe20001706670 */
[----:B------:R-:W-:Y:S01]  /*3b50*/  HFMA2.MMA R13, -RZ, RZ, 0, 0 ;  /* 0x00000000ff0d7435 */ /* 0x000fe200000001ff */
[C---:B------:R-:W-:Y:S01]  /*3b60*/  IADD3 R0, R36.reuse, 0x10, RZ ;  /* 0x0000001024007810 */ /* 0x040fe20007ffe0ff */
[----:B------:R-:W-:Y:S01]  /*3b70*/  IMAD.SHL.U32 R36, R36, 0x4, RZ ;  /* 0x0000000424247824 */ /* 0x000fe200078e00ff */
[----:B------:R-:W-:Y:S01]  /*3b80*/  CS2R R10, SRZ ;  /* 0x00000000000a7805 */ /* 0x000fe2000001ff00 */
[----:B------:R-:W-:Y:S01]  /*3b90*/  CS2R R8, SRZ ;  /* 0x0000000000087805 */ /* 0x000fe2000001ff00 */
[----:B------:R-:W-:Y:S01]  /*3ba0*/  ISETP.GE.OR P2, PT, R0, c[0x0][0x314], P2 ;  /* 0x0000c50000007a0c */ /* 0x000fe20001746670 */
[----:B------:R-:W-:Y:S01]  /*3bb0*/  IMAD.MOV.U32 R0, RZ, RZ, c[0x0][0x314] ;  /* 0x0000c500ff007624 */ /* 0x000fe200078e00ff */
[----:B------:R-:W-:-:S05]  /*3bc0*/  CS2R R6, SRZ ;  /* 0x0000000000067805 */ /* 0x000fca000001ff00 */
[----:B0-----:R-:W-:Y:S01]  /*3bd0*/  @!P0 FADD.FTZ R4, -R31, R34 ;  /* 0x000000221f048221 */ /* 0x001fe20000010100 */
[----:B------:R-:W-:-:S03]  /*3be0*/  IADD3 R34, R36, 0x40, RZ ;  /* 0x0000004024227810 */ /* 0x000fc60007ffe0ff */
[----:B------:R-:W-:Y:S02]  /*3bf0*/  @!P0 FMUL.FTZ R4, R4, 1.4426950216293334961 ;  /* 0x3fb8aa3b04048820 */ /* 0x000fe40000410000 */
[----:B------:R-:W-:Y:S01]  /*3c00*/  @!P2 FADD.FTZ R31, -R31, R33 ;  /* 0x000000211f1fa221 */ /* 0x000fe20000010100 */
[----:B------:R-:W-:-:S03]  /*3c10*/  IADD3 R33, R36, 0x80, RZ ;  /* 0x0000008024217810 */ /* 0x000fc60007ffe0ff */
[----:B------:R-:W0:Y:S01]  /*3c20*/  @!P0 MUFU.EX2 R4, R4 ;  /* 0x0000000400048308 */ /* 0x000e220000000800 */
[----:B------:R-:W-:-:S07]  /*3c30*/  @!P2 FMUL.FTZ R2, R31, 1.4426950216293334961 ;  /* 0x3fb8aa3b1f02a820 */ /* 0x000fce0000410000 */
[----:B------:R-:W1:Y:S01]  /*3c40*/  @!P2 MUFU.EX2 R2, R2 ;  /* 0x000000020002a308 */ /* 0x000e620000000800 */
[----:B0-----:R0:W-:Y:S01]  /*3c50*/  @!P0 STS [R27.X4], R4 ;  /* 0x000000041b008388 */ /* 0x0011e20000004800 */
[----:B------:R-:W-:Y:S01]  /*3c60*/  ISETP.GE.AND P0, PT, R0, 0x1, PT ;  /* 0x000000010000780c */ /* 0x000fe20003f06270 */
[----:B------:R-:W-:Y:S02]  /*3c70*/  IMAD.MOV.U32 R0, RZ, RZ, RZ ;  /* 0x000000ffff007224 */ /* 0x000fe400078e00ff */
[----:B-1----:R1:W-:Y:S01]  /*3c80*/  @!P2 STS [R27.X4+0x240], R2 ;  /* 0x000240021b00a388 */ /* 0x0023e20000004800 */
[----:B0-----:R-:W-:Y:S01]  /*3c90*/  CS2R R4, SRZ ;  /* 0x0000000000047805 */ /* 0x001fe2000001ff00 */
[----:B-1----:R-:W-:Y:S02]  /*3ca0*/  CS2R R2, SRZ ;  /* 0x0000000000027805 */ /* 0x002fe4000001ff00 */
        /* <DEDUP_REMOVED lines=25> */
.L_x_136:
        /* <DEDUP_REMOVED lines=15> */
.L_x_135:
[----:B------:R-:W-:Y:S05]  /*3f30*/  BSYNC B0 ;  /* 0x0000000000007941 */ /* 0x000fea0003800000 */
.L_x_134:
        /* <DEDUP_REMOVED lines=19> */
.L_x_133:
        /* <DEDUP_REMOVED lines=100> */
        .weak           $__internal_2_$__cuda_sm20_div_s64
        .type           $__internal_2_$__cuda_sm20_div_s64,@function
        .size           $__internal_2_$__cuda_sm20_div_s64,(.L_x_7770 - $__internal_2_$__cuda_sm20_div_s64)
$__internal_2_$__cuda_sm20_div_s64:
        /* <DEDUP_REMOVED lines=25> */
[----:B------:R-:W-:Y:S02]  /*4840*/  IADD3 R21, P0, RZ, -R58, RZ ;  /* 0x8000003aff157210 */ /* 0x000fe40007f1e0ff */
[----:B------:R-:W-:Y:S01]  /*4850*/  ISETP.GE.AND P1, PT, R17, RZ, PT ;  /* 0x000000ff1100720c */ /* 0x000fe20003f26270 */
[----:B------:R-:W-:Y:S02]  /*4860*/  IMAD R19, R22, R44, R19 ;  /* 0x0000002c16137224 */ /* 0x000fe400078e0213 */
[----:B------:R-:W-:-:S04]  /*4870*/  IMAD.HI.U32 R56, R57, R21, RZ ;  /* 0x0000001539387227 */ /* 0x000fc800078e00ff */
[----:B------:R-:W-:Y:S01]  /*4880*/  IMAD.X R19, RZ, RZ, ~R19, P0 ;  /* 0x000000ffff137224 */ /* 0x000fe200000e0e13 */
[----:B------:R-:W-:-:S03]  /*4890*/  IADD3 R20, P0, RZ, -R18, RZ ;  /* 0x80000012ff147210 */ /* 0x000fc60007f1e0ff */
[----:B------:R-:W-:Y:S01]  /*48a0*/  IMAD.WIDE.U32 R56, P6, R57, R19, R56 ;  /* 0x0000001339387225 */ /* 0x000fe200078c0038 */
[----:B------:R-:W-:-:S05]  /*48b0*/  SEL R20, R20, R18, !P1 ;  /* 0x0000001214147207 */ /* 0x000fca0004800000 */
[----:B------:R-:W-:-:S04]  /*48c0*/  IMAD.HI.U32 R30, P5, R22, R21, R56 ;  /* 0x00000015161e7227 */ /* 0x000fc800078a0038 */
[CC--:B------:R-:W-:Y:S02]  /*48d0*/  IMAD R21, R22.reuse, R19.reuse, RZ ;  /* 0x0000001316157224 */ /* 0x0c0fe400078e02ff */
[----:B------:R-:W-:-:S03]  /*48e0*/  IMAD.HI.U32 R19, R22, R19, RZ ;  /* 0x0000001316137227 */ /* 0x000fc600078e00ff */
[----:B------:R-:W-:Y:S01]  /*48f0*/  IADD3 R21, P4, R21, R30, RZ ;  /* 0x0000001e15157210 */ /* 0x000fe20007f9e0ff */
[----:B------:R-:W-:Y:S02]  /*4900*/  IMAD.X R30, RZ, RZ, ~R17, P0 ;  /* 0x000000ffff1e7224 */ /* 0x000fe400000e0e11 */
[----:B------:R-:W-:Y:S02]  /*4910*/  IMAD.X R22, R19, 0x1, R22, P6 ;  /* 0x0000000113167824 */ /* 0x000fe400030e0616 */
[----:B------:R-:W-:Y:S01]  /*4920*/  IMAD.HI.U32 R56, R21, R20, RZ ;  /* 0x0000001415387227 */ /* 0x000fe200078e00ff */
[----:B------:R-:W-:Y:S02]  /*4930*/  SEL R19, R30, R17, !P1 ;  /* 0x000000111e137207 */ /* 0x000fe40004800000 */
[----:B------:R-:W-:Y:S01]  /*4940*/  IADD3.X R22, RZ, RZ, R22, P4, P5 ;  /* 0x000000ffff167210 */ /* 0x000fe200027ea416 */
[----:B------:R-:W-:-:S04]  /*4950*/  IMAD.MOV.U32 R57, RZ, RZ, RZ ;  /* 0x000000ffff397224 */ /* 0x000fc800078e00ff */
        /* <DEDUP_REMOVED lines=10> */
[-C--:B------:R-:W-:Y:S01]  /*4a00*/  ISETP.GE.U32.AND P4, PT, R20, R44.reuse, PT ;  /* 0x0000002c1400720c */ /* 0x080fe20003f86070 */
[-C--:B------:R-:W-:Y:S01]  /*4a10*/  IMAD R22, R30, R44.reuse, R21 ;  /* 0x0000002c1e167224 */ /* 0x080fe200078e0215 */
[----:B------:R-:W-:-:S03]  /*4a20*/  IADD3 R21, P1, R20, -R44, RZ ;  /* 0x8000002c14157210 */ /* 0x000fc60007f3e0ff */
[----:B------:R-:W-:Y:S01]  /*4a30*/  IMAD.X R19, R19, 0x1, ~R22, P0 ;  /* 0x0000000113137824 */ /* 0x000fe200000e0e16 */
[----:B------:R-:W-:-:S03]  /*4a40*/  IADD3 R23, P0, R32, 0x1, RZ ;  /* 0x0000000120177810 */ /* 0x000fc60007f1e0ff */
[C---:B------:R-:W-:Y:S01]  /*4a50*/  IMAD.X R22, R19.reuse, 0x1, ~R45, P1 ;  /* 0x0000000113167824 */ /* 0x040fe200008e0e2d */
[----:B------:R-:W-:Y:S01]  /*4a60*/  ISETP.GE.U32.AND.EX P4, PT, R19, R45, PT, P4 ;  /* 0x0000002d1300720c */ /* 0x000fe20003f86140 */
[----:B------:R-:W-:-:S03]  /*4a70*/  IMAD.X R35, RZ, RZ, R30, P0 ;  /* 0x000000ffff237224 */ /* 0x000fc600000e061e */
[----:B------:R-:W-:Y:S02]  /*4a80*/  SEL R21, R21, R20, P4 ;  /* 0x0000001415157207 */ /* 0x000fe40002000000 */
[----:B------:R-:W-:Y:S02]  /*4a90*/  SEL R19, R22, R19, P4 ;  /* 0x0000001316137207 */ /* 0x000fe40002000000 */
[----:B------:R-:W-:Y:S02]  /*4aa0*/  SEL R23, R23, R32, P4 ;  /* 0x0000002017177207 */ /* 0x000fe40002000000 */
[----:B------:R-:W-:Y:S02]  /*4ab0*/  ISETP.GE.U32.AND P0, PT, R21, R44, PT ;  /* 0x0000002c1500720c */ /* 0x000fe40003f06070 */
[----:B------:R-:W-:Y:S02]  /*4ac0*/  SEL R35, R35, R30, P4 ;  /* 0x0000001e23237207 */ /* 0x000fe40002000000 */
[----:B------:R-:W-:-:S02]  /*4ad0*/  IADD3 R20, P1, R23, 0x1, RZ ;  /* 0x0000000117147810 */ /* 0x000fc40007f3e0ff */
[----:B------:R-:W-:Y:S02]  /*4ae0*/  ISETP.GE.U32.AND.EX P0, PT, R19, R45, PT, P0 ;  /* 0x0000002d1300720c */ /* 0x000fe40003f06100 */
[----:B------:R-:W-:Y:S02]  /*4af0*/  IADD3.X R22, RZ, R35, RZ, P1, !PT ;  /* 0x00000023ff167210 */ /* 0x000fe40000ffe4ff */
[----:B------:R-:W-:Y:S01]  /*4b00*/  SEL R20, R20, R23, P0 ;  /* 0x0000001714147207 */ /* 0x000fe20000000000 */
[----:B------:R-:W-:Y:S01]  /*4b10*/  IMAD.MOV.U32 R23, RZ, RZ, 0x0 ;  /* 0x00000000ff177424 */ /* 0x000fe200078e00ff */
[----:B------:R-:W-:Y:S02]  /*4b20*/  LOP3.LUT R19, R25, R17, RZ, 0x3c, !PT ;  /* 0x0000001119137212 */ /* 0x000fe400078e3cff */
[----:B------:R-:W-:Y:S02]  /*4b30*/  SEL R22, R22, R35, P0 ;  /* 0x0000002316167207 */ /* 0x000fe40000000000 */
[----:B------:R-:W-:-:S02]  /*4b40*/  IADD3 R21, P1, RZ, -R20, RZ ;  /* 0x80000014ff157210 */ /* 0x000fc40007f3e0ff */
[----:B------:R-:W-:Y:S02]  /*4b50*/  ISETP.GE.AND P4, PT, R19, RZ, PT ;  /* 0x000000ff1300720c */ /* 0x000fe40003f86270 */
[----:B------:R-:W-:Y:S01]  /*4b60*/  ISETP.NE.U32.AND P0, PT, R26, RZ, PT ;  /* 0x000000ff1a00720c */ /* 0x000fe20003f05070 */
[----:B------:R-:W-:Y:S01]  /*4b70*/  IMAD.X R19, RZ, RZ, ~R22, P1 ;  /* 0x000000ffff137224 */ /* 0x000fe200008e0e16 */
[----:B------:R-:W-:Y:S02]  /*4b80*/  SEL R21, R21, R20, !P4 ;  /* 0x0000001415157207 */ /* 0x000fe40006000000 */
[----:B------:R-:W-:Y:S02]  /*4b90*/  ISETP.NE.AND.EX P0, PT, R25, RZ, PT, P0 ;  /* 0x000000ff1900720c */ /* 0x000fe40003f05300 */
[----:B------:R-:W-:Y:S01]  /*4ba0*/  SEL R19, R19, R22, !P4 ;  /* 0x0000001613137207 */ /* 0x000fe20006000000 */
[----:B------:R-:W-:Y:S01]  /*4bb0*/  IMAD.MOV.U32 R22, RZ, RZ, R24 ;  /* 0x000000ffff167224 */ /* 0x000fe200078e0018 */
[----:B------:R-:W-:-:S02]  /*4bc0*/  SEL R20, R21, 0xffffffff, P0 ;  /* 0xffffffff15147807 */ /* 0x000fc40000000000 */
[----:B------:R-:W-:Y:S01]  /*4bd0*/  SEL R21, R19, 0xffffffff, P0 ;  /* 0xffffffff13157807 */ /* 0x000fe20000000000 */
[----:B------:R-:W-:Y:S06]  /*4be0*/  RET.REL.NODEC R22 `(_ZN5flash32flash_fwd_splitkv_combine_kernelI23Flash_fwd_kernel_traitsILi192ELi64ELi64ELi4ELb0ELb0EN7cutlass10bfloat16_tE19Flash_kernel_traitsILi192ELi64ELi64ELi4ES3_EELi8ELi5ELb0EEEvNS_16Flash_fwd_paramsE) ;  /* 0xffffb41016007950 */ /* 0x000fec0003c3ffff */
.L_x_137:
        /* <DEDUP_REMOVED lines=9> */
.L_x_7770:


//--------------------- .text._ZN5flash32flash_fwd_splitkv_combine_kernelI23Flash_fwd_kernel_traitsILi192ELi64ELi64ELi4ELb0ELb0EN7cutlass10bfloat16_tE19Flash_kernel_traitsILi192ELi64ELi64ELi4ES3_EELi8ELi4ELb0EEEvNS_16Flash_fwd_paramsE --------------------------
	.section	.text._ZN5flash32flash_fwd_splitkv_combine_kernelI23Flash_fwd_kernel_traitsILi192ELi64ELi64ELi4ELb0ELb0EN7cutlass10bfloat16_tE19Flash_kernel_traitsILi192ELi64ELi64ELi4ES3_EELi8ELi4ELb0EEEvNS_16Flash_fwd_paramsE,"ax",@progbits
	.sectioninfo	@"SHI_REGISTERS=54"
	.align	128
        .global         _ZN5flash32flash_fwd_splitkv_combine_kernelI23Flash_fwd_kernel_traitsILi192ELi64ELi64ELi4ELb0ELb0EN7cutlass10bfloat16_tE19Flash_kernel_traitsILi192ELi64ELi64ELi4ES3_EELi8ELi4ELb0EEEvNS_16Flash_fwd_paramsE
        .type           _ZN5flash32flash_fwd_splitkv_combine_kernelI23Flash_fwd_kernel_traitsILi192ELi64ELi64ELi4ELb0ELb0EN7cutlass10bfloat16_tE19Flash_kernel_traitsILi192ELi64ELi64ELi4ES3_EELi8ELi4ELb0EEEvNS_16Flash_fwd_paramsE,@function
        .size           _ZN5flash32flash_fwd_splitkv_combine_kernelI23Flash_fwd_kernel_traitsILi192ELi64ELi64ELi4ELb0ELb0EN7cutlass10bfloat16_tE19Flash_kernel_traitsILi192ELi64ELi64ELi4ES3_EELi8ELi4ELb0EEEvNS_16Flash_fwd_paramsE,(.L_x_7771 - _ZN5flash32flash_fwd_splitkv_combine_kernelI23Flash_fwd_kernel_traitsILi192ELi64ELi64ELi4ELb0ELb0EN7cutlass10bfloat16_tE19Flash_kernel_traitsILi192ELi64ELi64ELi4ES3_EELi8ELi4ELb0EEEvNS_16Flash_fwd_paramsE)
        .other          _ZN5flash32flash_fwd_splitkv_combine_kernelI23Flash_fwd_kernel_traitsILi192ELi64ELi64ELi4ELb0ELb0EN7cutlass10bfloat16_tE19Flash_kernel_traitsILi192ELi64ELi64ELi4ES3_EELi8ELi4ELb0EEEvNS_16Flash_fwd_paramsE,@"STO_CUDA_ENTRY STV_DEFAULT"
_ZN5flash32flash_fwd_splitkv_combine_kernelI23Flash_fwd_kernel_traitsILi192ELi64ELi64ELi4ELb0ELb0EN7cutlass10bfloat16_tE19Flash_kernel_traitsILi192ELi64ELi64ELi4ES3_EELi8ELi4ELb0EEEvNS_16Flash_fwd_paramsE:
.text._ZN5flash32flash_fwd_splitkv_combine_kernelI23Flash_fwd_kernel_traitsILi192ELi64ELi64ELi4ELb0ELb0EN7cutlass10bfloat16_tE19Flash_kernel_traitsILi192ELi64ELi64ELi4ES3_EELi8ELi4ELb0EEEvNS_16Flash_fwd_paramsE:
        /* <DEDUP_REMOVED lines=11> */
[----:B------:R-:W-:Y:S01]  /*00b0*/  SEL R0, R5, R0, P0 ;  /* 0x0000000005007207 */ /* 0x000fe20000000000 */
        /* <DEDUP_REMOVED lines=11> */
[----:B------:R-:W-:Y:S05]  /*0170*/  CALL.REL.NOINC `($__internal_3_$__cuda_sm20_div_s64) ;  /* 0x0000448000007944 */ /* 0x000fea0003c00000 */
[----:B------:R-:W-:Y:S05]  /*0180*/  BRA `(.L_x_139) ;  /* 0x0000013000007947 */ /* 0x000fea0003800000 */
.L_x_138:
[----:B------:R-:W0:Y:S01]  /*0190*/  I2F.U32.RP R4, R30 ;  /* 0x0000001e00047306 */ /* 0x000e220000209000 */
[----:B------:R-:W-:Y:S01]  /*01a0*/  IMAD.MOV.U32 R6, RZ, RZ, RZ ;  /* 0x000000ffff067224 */ /* 0x000fe200078e00ff */
[----:B------:R-:W-:Y:S01]  /*01b0*/  ISETP.NE.U32.AND P0, PT, R30, RZ, PT ;  /* 0x000000ff1e00720c */ /* 0x000fe20003f05070 */
[----:B------:R-:W-:-:S05]  /*01c0*/  HFMA2.MMA R21, -RZ, RZ, 0, 0 ;  /* 0x00000000ff157435 */ /* 0x000fca00000001ff */
        /* <DEDUP_REMOVED lines=15> */
.L_x_139:
        /* <DEDUP_REMOVED lines=11> */
[----:B------:R-:W-:Y:S02]  /*0370*/  MOV R22, 0x390 ;  /* 0x0000039000167802 */ /* 0x000fe40000000f00 */
[----:B------:R-:W-:Y:S05]  /*0380*/  CALL.REL.NOINC `($__internal_3_$__cuda_sm20_div_s64) ;  /* 0x0000427000007944 */ /* 0x000fea0003c00000 */
[----:B------:R-:W-:Y:S02]  /*0390*/  MOV R8, R20 ;  /* 0x0000001400087202 */ /* 0x000fe40000000f00 */
[----:B------:R-:W-:Y:S01]  /*03a0*/  MOV R9, R21 ;  /* 0x0000001500097202 */ /* 0x000fe20000000f00 */
[----:B------:R-:W-:Y:S05]  /*03b0*/  BRA `(.L_x_142) ;  /* 0x0000013000007947 */ /* 0x000fea0003800000 */
.L_x_141:
        /* <DEDUP_REMOVED lines=19> */
.L_x_142:
[----:B------:R-:W-:Y:S05]  /*04f0*/  BSYNC B0 ;  /* 0x0000000000007941 */ /* 0x000fea0003800000 */
.L_x_140:
        /* <DEDUP_REMOVED lines=13> */
[----:B------:R-:W-:-:S04]  /*05d0*/  IMAD.HI.U32 R11, R11, R6, R10 ;  /* 0x000000060b0b7227 */ /* 0x000fc800078e000a */
[----:B------:R-:W-:-:S04]  /*05e0*/  IMAD.MOV.U32 R6, RZ, RZ, R4 ;  /* 0x000000ffff067224 */ /* 0x000fc800078e0004 */
        /* <DEDUP_REMOVED lines=8> */
[----:B------:R-:W-:-:S04]  /*0670*/  LOP3.LUT R4, R2, R7, RZ, 0x3c, !PT ;  /* 0x0000000702047212 */ /* 0x000fc800078e3cff */
[----:B------:R-:W-:-:S07]  /*0680*/  ISETP.GE.AND P0, PT, R4, RZ, PT ;  /* 0x000000ff0400720c */ /* 0x000fce0003f06270 */
[----:B------:R-:W-:-:S06]  /*0690*/  @P2 IADD3 R10, R10, 0x1, RZ ;  /* 0x000000010a0a2810 */ /* 0x000fcc0007ffe0ff */
[----:B------:R-:W-:Y:S01]  /*06a0*/  @!P0 IMAD.MOV R10, RZ, RZ, -R10 ;  /* 0x000000ffff0a8224 */ /* 0x000fe200078e0a0a */
[----:B------:R-:W-:-:S04]  /*06b0*/  @!P1 LOP3.LUT R10, RZ, R7, RZ, 0x33, !PT ;  /* 0x00000007ff0a9212 */ /* 0x000fc800078e33ff */
[----:B------:R-:W-:Y:S02]  /*06c0*/  ISETP.LT.U32.AND P0, PT, R3, R10, PT ;  /* 0x0000000a0300720c */ /* 0x000fe40003f01070 */
[----:B------:R-:W-:-:S04]  /*06d0*/  SHF.R.S32.HI R14, RZ, 0x1f, R10 ;  /* 0x0000001fff0e7819 */ /* 0x000fc8000001140a */
[----:B------:R-:W-:-:S04]  /*06e0*/  ISETP.LT.AND.EX P0, PT, R23, R14, PT, P0 ;  /* 0x0000000e1700720c */ /* 0x000fc80003f01300 */
[----:B------:R-:W-:Y:S02]  /*06f0*/  SEL R14, R23, R14, P0 ;  /* 0x0000000e170e7207 */ /* 0x000fe40000000000 */
        /* <DEDUP_REMOVED lines=11> */
.L_x_144:
        /* <DEDUP_REMOVED lines=19> */
.L_x_145:
[----:B------:R-:W-:Y:S05]  /*08e0*/  BSYNC B0 ;  /* 0x0000000000007941 */ /* 0x000fea0003800000 */
.L_x_143:
        /* <DEDUP_REMOVED lines=26> */
[----:B------:R-:W-:Y:S01]  /*0a90*/  ISETP.GE.U32.AND P0, PT, R3, R6, PT ;  /* 0x000000060300720c */ /* 0x000fe20003f06070 */
[----:B------:R-:W-:-:S05]  /*0aa0*/  IMAD.MOV.U32 R3, RZ, RZ, c[0x0][0x1c0] ;  /* 0x00007000ff037624 */ /* 0x000fca00078e00ff */
[C---:B------:R-:W-:Y:S01]  /*0ab0*/  IADD3 R6, R3.reuse, -0x1, RZ ;  /* 0xffffffff03067810 */ /* 0x040fe20007ffe0ff */
[----:B------:R-:W-:-:S06]  /*0ac0*/  IMAD R3, R3, c[0x0][0x214], RZ ;  /* 0x0000850003037a24 */ /* 0x000fcc00078e02ff */
        /* <DEDUP_REMOVED lines=44> */
[----:B------:R-:W-:Y:S02]  /*0d90*/  MOV R32, R20 ;  /* 0x0000001400207202 */ /* 0x000fe40000000f00 */
[----:B------:R-:W-:Y:S01]  /*0da0*/  MOV R33, R21 ;  /* 0x0000001500217202 */ /* 0x000fe20000000f00 */
[----:B------:R-:W-:Y:S05]  /*0db0*/  BRA `(.L_x_148) ;  /* 0x0000013000007947 */ /* 0x000fea0003800000 */
.L_x_147:
        /* <DEDUP_REMOVED lines=19> */
.L_x_148:
[----:B------:R-:W-:Y:S05]  /*0ef0*/  BSYNC B0 ;  /* 0x0000000000007941 */ /* 0x000fea0003800000 */
.L_x_146:
        /* <DEDUP_REMOVED lines=41> */
.L_x_150:
        /* <DEDUP_REMOVED lines=19> */
.L_x_151:
[----:B------:R-:W-:Y:S05]  /*12c0*/  BSYNC B0 ;  /* 0x0000000000007941 */ /* 0x000fea0003800000 */
.L_x_149:
[----:B------:R-:W-:Y:S01]  /*12d0*/  IABS R17, c[0x0][0x214] ;  /* 0x0000850000117a13 */ /* 0x000fe20000000000 */
[----:B------:R-:W-:Y:S01]  /*12e0*/  IMAD.MOV.U32 R18, RZ, RZ, RZ ;  /* 0x000000ffff127224 */ /* 0x000fe200078e00ff */
[----:B------:R-:W-:Y:S01]  /*12f0*/  ISETP.GT.AND P3, PT, R3, RZ, PT ;  /* 0x000000ff0300720c */ /* 0x000fe20003f64270 */
[----:B------:R-:W-:Y:S01]  /*1300*/  ULDC.U8 UR4, c[0x0][0x329] ;  /* 0x0000ca4000047ab9 */ /* 0x000fe20000000000 */
[----:B------:R-:W0:Y:S01]  /*1310*/  I2F.RP R22, R17 ;  /* 0x0000001100167306 */ /* 0x000e220000209400 */
[----:B------:R-:W-:Y:S01]  /*1320*/  IABS R26, R4 ;  /* 0x00000004001a7213 */ /* 0x000fe20000000000 */
[----:B------:R-:W-:Y:S01]  /*1330*/  ULDC.64 UR10, c[0x0][0x118] ;  /* 0x00004600000a7ab9 */ /* 0x000fe20000000a00 */
[----:B------:R-:W-:Y:S01]  /*1340*/  LOP3.LUT R4, R4, c[0x0][0x1c0], RZ, 0x3c, !PT ;  /* 0x0000700004047a12 */ /* 0x000fe200078e3cff */
[----:B------:R-:W-:Y:S04]  /*1350*/  BSSY B0, `(.L_x_152) ;  /* 0x000007b000007945 */ /* 0x000fe80003800000 */
[----:B0-----:R-:W0:Y:S02]  /*1360*/  MUFU.RCP R19, R22 ;  /* 0x0000001600137308 */ /* 0x001e240000001000 */
[----:B0-----:R-:W-:-:S06]  /*1370*/  IADD3 R19, R19, 0xffffffe, RZ ;  /* 0x0ffffffe13137810 */ /* 0x001fcc0007ffe0ff */
[----:B------:R-:W0:Y:S02]  /*1380*/  F2I.FTZ.U32.TRUNC.NTZ R19, R19 ;  /* 0x0000001300137305 */ /* 0x000e24000021f000 */
[----:B0-----:R-:W-:-:S04]  /*1390*/  IMAD.MOV R8, RZ, RZ, -R19 ;  /* 0x000000ffff087224 */ /* 0x001fc800078e0a13 */
[----:B------:R-:W-:Y:S01]  /*13a0*/  IMAD R9, R8, R17, RZ ;  /* 0x0000001108097224 */ /* 0x000fe200078e02ff */
[----:B------:R-:W-:Y:S02]  /*13b0*/  IABS R8, R7 ;  /* 0x0000000700087213 */ /* 0x000fe40000000000 */
[----:B------:R-:W-:Y:S01]  /*13c0*/  LOP3.LUT R7, R7, c[0x0][0x214], RZ, 0x3c, !PT ;  /* 0x0000850007077a12 */ /* 0x000fe200078e3cff */
[----:B------:R-:W-:-:S03]  /*13d0*/  IMAD.HI.U32 R9, R19, R9, R18 ;  /* 0x0000000913097227 */ /* 0x000fc600078e0012 */
[----:B------:R-:W-:Y:S02]  /*13e0*/  ISETP.GE.AND P1, PT, R7, RZ, PT ;  /* 0x000000ff0700720c */ /* 0x000fe40003f26270 */
[----:B------:R-:W-:Y:S01]  /*13f0*/  SHF.R.S32.HI R7, RZ, 0x1f, R3 ;  /* 0x0000001fff077819 */ /* 0x000fe20000011403 */
[----:B------:R-:W-:Y:S01]  /*1400*/  IMAD.HI.U32 R18, R9, R8, RZ ;  /* 0x0000000809127227 */ /* 0x000fe200078e00ff */
[----:B------:R-:W-:-:S03]  /*1410*/  LEA.HI.SX32 R3, R3, 0x1, 0x1 ;  /* 0x0000000103037811 */ /* 0x000fc600078f0aff */
[----:B------:R-:W-:Y:S02]  /*1420*/  IMAD.MOV R9, RZ, RZ, -R18 ;  /* 0x000000ffff097224 */ /* 0x000fe400078e0a12 */
[----:B------:R-:W-:Y:S02]  /*1430*/  @!P3 IMAD.MOV R3, RZ, RZ, R7 ;  /* 0x000000ffff03b224 */ /* 0x000fe400078e0207 */
[----:B------:R-:W-:-:S05]  /*1440*/  IMAD R8, R17, R9, R8 ;  /* 0x0000000911087224 */ /* 0x000fca00078e0208 */
[----:B------:R-:W-:-:S13]  /*1450*/  ISETP.GT.U32.AND P0, PT, R17, R8, PT ;  /* 0x000000081100720c */ /* 0x000fda0003f04070 */
[----:B------:R-:W-:Y:S01]  /*1460*/  @!P0 IMAD.IADD R8, R8, 0x1, -R17 ;  /* 0x0000000108088824 */ /* 0x000fe200078e0a11 */
[----:B------:R-:W-:Y:S02]  /*1470*/  @!P0 IADD3 R18, R18, 0x1, RZ ;  /* 0x0000000112128810 */ /* 0x000fe40007ffe0ff */
[----:B------:R-:W-:Y:S02]  /*1480*/  ISETP.NE.AND P0, PT, RZ, c[0x0][0x214], PT ;  /* 0x00008500ff007a0c */ /* 0x000fe40003f05270 */
[----:B------:R-:W-:Y:S02]  /*1490*/  ISETP.GE.U32.AND P2, PT, R8, R17, PT ;  /* 0x000000110800720c */ /* 0x000fe40003f46070 */
[----:B------:R-:W-:-:S04]  /*14a0*/  IABS R8, c[0x0][0x1c0] ;  /* 0x0000700000087a13 */ /* 0x000fc80000000000 */
[----:B------:R-:W0:Y:S07]  /*14b0*/  I2F.U32.RP R17, R8 ;  /* 0x0000000800117306 */ /* 0x000e2e0000209000 */
[----:B------:R-:W-:-:S05]  /*14c0*/  @P2 IADD3 R18, R18, 0x1, RZ ;  /* 0x0000000112122810 */ /* 0x000fca0007ffe0ff */
[----:B------:R-:W-:Y:S01]  /*14d0*/  @!P1 IMAD.MOV R18, RZ, RZ, -R18 ;  /* 0x000000ffff129224 */ /* 0x000fe200078e0a12 */
[----:B------:R-:W-:Y:S01]  /*14e0*/  @!P0 LOP3.LUT R18, RZ, c[0x0][0x214], RZ, 0x33, !PT ;  /* 0x00008500ff128a12 */ /* 0x000fe200078e33ff */
[----:B0-----:R-:W0:Y:S04]  /*14f0*/  MUFU.RCP R19, R17 ;  /* 0x0000001100137308 */ /* 0x001e280000001000 */
[----:B------:R-:W-:-:S05]  /*1500*/  IMAD R3, R3, R18, RZ ;  /* 0x0000001203037224 */ /* 0x000fca00078e02ff */
[----:B------:R-:W-:-:S04]  /*1510*/  IABS R7, R3 ;  /* 0x0000000300077213 */ /* 0x000fc80000000000 */
[----:B------:R-:W1:Y:S01]  /*1520*/  I2F.RP R24, R7 ;  /* 0x0000000700187306 */ /* 0x000e620000209400 */
[----:B------:R-:W-:Y:S01]  /*1530*/  IMAD.IADD R6, R6, 0x1, R7 ;  /* 0x0000000106067824 */ /* 0x000fe200078e0207 */
[----:B0-----:R-:W-:-:S06]  /*1540*/  IADD3 R19, R19, 0xffffffe, RZ ;  /* 0x0ffffffe13137810 */ /* 0x001fcc0007ffe0ff */
[----:B------:R-:W0:Y:S08]  /*1550*/  F2I.FTZ.U32.TRUNC.NTZ R19, R19 ;  /* 0x0000001300137305 */ /* 0x000e30000021f000 */
[----:B-1----:R-:W1:Y:S01]  /*1560*/  MUFU.RCP R9, R24 ;  /* 0x0000001800097308 */ /* 0x002e620000001000 */
[----:B0-----:R-:W-:-:S04]  /*1570*/  IMAD.MOV R25, RZ, RZ, -R19 ;  /* 0x000000ffff197224 */ /* 0x001fc800078e0a13 */
[----:B------:R-:W-:Y:S01]  /*1580*/  IMAD R25, R25, R8, RZ ;  /* 0x0000000819197224 */ /* 0x000fe200078e02ff */
[----:B-1----:R-:W-:Y:S02]  /*1590*/  IADD3 R22, R9, 0xffffffe, RZ ;  /* 0x0ffffffe09167810 */ /* 0x002fe40007ffe0ff */
[----:B------:R-:W-:Y:S02]  /*15a0*/  IABS R24, R6 ;  /* 0x0000000600187213 */ /* 0x000fe40000000000 */
[----:B------:R-:W0:Y:S02]  /*15b0*/  F2I.FTZ.U32.TRUNC.NTZ R23, R22 ;  /* 0x0000001600177305 */ /* 0x000e24000021f000 */
[----:B0-----:R-:W-:Y:S02]  /*15c0*/  IMAD.MOV R18, RZ, RZ, -R23 ;  /* 0x000000ffff127224 */ /* 0x001fe400078e0a17 */
[----:B------:R-:W-:Y:S02]  /*15d0*/  IMAD.MOV.U32 R22, RZ, RZ, RZ ;  /* 0x000000ffff167224 */ /* 0x000fe400078e00ff */
[----:B------:R-:W-:-:S02]  /*15e0*/  IMAD R9, R18, R7, RZ ;  /* 0x0000000712097224 */ /* 0x000fc400078e02ff */
[----:B------:R-:W-:Y:S02]  /*15f0*/  IMAD.MOV.U32 R18, RZ, RZ, RZ ;  /* 0x000000ffff127224 */ /* 0x000fe400078e00ff */
[----:B------:R-:W-:Y:S01]  /*1600*/  IMAD.HI.U32 R9, R23, R9, R22 ;  /* 0x0000000917097227 */ /* 0x000fe200078e0016 */
[----:B------:R-:W-:-:S03]  /*1610*/  IABS R22, R3 ;  /* 0x0000000300167213 */ /* 0x000fc60000000000 */
[----:B------:R-:W-:Y:S01]  /*1620*/  IMAD.HI.U32 R25, R19, R25, R18 ;  /* 0x0000001913197227 */ /* 0x000fe200078e0012 */
[----:B------:R-:W-:-:S03]  /*1630*/  IABS R19, c[0x0][0x1c0] ;  /* 0x0000700000137a13 */ /* 0x000fc60000000000 */
[----:B------:R-:W-:Y:S02]  /*1640*/  IMAD.MOV R22, RZ, RZ, -R22 ;  /* 0x000000ffff167224 */ /* 0x000fe400078e0a16 */
[----:B------:R-:W-:Y:S02]  /*1650*/  IMAD.MOV R19, RZ, RZ, -R19 ;  /* 0x000000ffff137224 */ /* 0x000fe400078e0a13 */
[----:B------:R-:W-:-:S04]  /*1660*/  IMAD.HI.U32 R18, R25, R26, RZ ;  /* 0x0000001a19127227 */ /* 0x000fc800078e00ff */
[----:B------:R-:W-:-:S04]  /*1670*/  IMAD.HI.U32 R9, R9, R24, RZ ;  /* 0x0000001809097227 */ /* 0x000fc800078e00ff */
[----:B------:R-:W-:Y:S02]  /*1680*/  IMAD R17, R18, R19, R26 ;  /* 0x0000001312117224 */ /* 0x000fe400078e021a */
[--C-:B------:R-:W-:Y:S02]  /*1690*/  IMAD R22, R9, R22, R24.reuse ;  /* 0x0000001609167224 */ /* 0x100fe400078e0218 */
[----:B------:R-:W-:Y:S01]  /*16a0*/  IMAD.HI.U32 R25, R25, R24, RZ ;  /* 0x0000001819197227 */ /* 0x000fe200078e00ff */
[----:B------:R-:W-:Y:S02]  /*16b0*/  ISETP.GT.U32.AND P3, PT, R8, R17, PT ;  /* 0x000000110800720c */ /* 0x000fe40003f64070 */
[----:B------:R-:W-:Y:S01]  /*16c0*/  ISETP.GT.U32.AND P0, PT, R7, R22, PT ;  /* 0x000000160700720c */ /* 0x000fe20003f04070 */
[----:B------:R-:W-:-:S05]  /*16d0*/  IMAD R19, R25, R19, R24 ;  /* 0x0000001319137224 */ /* 0x000fca00078e0218 */
[----:B------:R-:W-:-:S05]  /*16e0*/  ISETP.GT.U32.AND P1, PT, R8, R19, PT ;  /* 0x000000130800720c */ /* 0x000fca0003f24070 */
[--C-:B------:R-:W-:Y:S01]  /*16f0*/  @!P3 IMAD.IADD R17, R17, 0x1, -R8.reuse ;  /* 0x000000011111b824 */ /* 0x100fe200078e0a08 */
[----:B------:R-:W-:Y:S01]  /*1700*/  @!P3 IADD3 R18, R18, 0x1, RZ ;  /* 0x000000011212b810 */ /* 0x000fe20007ffe0ff */
[----:B------:R-:W-:Y:S01]  /*1710*/  @!P0 IMAD.IADD R22, R22, 0x1, -R7 ;  /* 0x0000000116168824 */ /* 0x000fe200078e0a07 */
[----:B------:R-:W-:Y:S02]  /*1720*/  @!P0 IADD3 R9, R9, 0x1, RZ ;  /* 0x0000000109098810 */ /* 0x000fe40007ffe0ff */
[----:B------:R-:W-:Y:S02]  /*1730*/  ISETP.GE.U32.AND P6, PT, R17, R8, PT ;  /* 0x000000081100720c */ /* 0x000fe40003fc6070 */
[----:B------:R-:W0:Y:S01]  /*1740*/  S2R R17, SR_TID.X ;  /* 0x0000000000117919 */ /* 0x000e220000002100 */
[-C--:B------:R-:W-:Y:S01]  /*1750*/  ISETP.GE.U32.AND P2, PT, R22, R7.reuse, PT ;  /* 0x000000071600720c */ /* 0x080fe20003f46070 */
[----:B------:R-:W-:Y:S01]  /*1760*/  @!P1 IMAD.IADD R19, R19, 0x1, -R8 ;  /* 0x0000000113139824 */ /* 0x000fe200078e0a08 */
[----:B------:R-:W-:-:S02]  /*1770*/  LOP3.LUT R22, R6, R7, RZ, 0x3c, !PT ;  /* 0x0000000706167212 */ /* 0x000fc400078e3cff */
[----:B------:R-:W-:Y:S02]  /*1780*/  ISETP.GE.AND P0, PT, R4, RZ, PT ;  /* 0x000000ff0400720c */ /* 0x000fe40003f06270 */
[----:B------:R-:W-:Y:S02]  /*1790*/  ISETP.GE.AND P4, PT, R22, RZ, PT ;  /* 0x000000ff1600720c */ /* 0x000fe40003f86270 */
[----:B------:R-:W-:Y:S02]  /*17a0*/  ISETP.GT.AND P3, PT, R2, RZ, PT ;  /* 0x000000ff0200720c */ /* 0x000fe40003f64270 */
[----:B------:R-:W-:Y:S02]  /*17b0*/  @P6 IADD3 R18, R18, 0x1, RZ ;  /* 0x0000000112126810 */ /* 0x000fe40007ffe0ff */
[----:B------:R-:W-:Y:S02]  /*17c0*/  ISETP.NE.AND P6, PT, R3, RZ, PT ;  /* 0x000000ff0300720c */ /* 0x000fe40003fc5270 */
[----:B------:R-:W-:-:S02]  /*17d0*/  @P2 IADD3 R9, R9, 0x1, RZ ;  /* 0x0000000109092810 */ /* 0x000fc40007ffe0ff */
[----:B------:R-:W-:Y:S01]  /*17e0*/  ISETP.GE.U32.AND P5, PT, R19, R8, PT ;  /* 0x000000081300720c */ /* 0x000fe20003fa6070 */
[----:B------:R-:W-:Y:S01]  /*17f0*/  IMAD.MOV.U32 R19, RZ, RZ, c[0x0][0x214] ;  /* 0x00008500ff137624 */ /* 0x000fe200078e00ff */
[----:B------:R-:W-:Y:S01]  /*1800*/  LOP3.LUT R6, R6, c[0x0][0x1c0], RZ, 0x3c, !PT ;  /* 0x0000700006067a12 */ /* 0x000fe200078e3cff */
[----:B------:R-:W-:Y:S01]  /*1810*/  @!P4 IMAD.MOV R9, RZ, RZ, -R9 ;  /* 0x000000ffff09c224 */ /* 0x000fe200078e0a09 */
[----:B------:R-:W-:Y:S01]  /*1820*/  @!P1 IADD3 R25, R25, 0x1, RZ ;  /* 0x0000000119199810 */ /* 0x000fe20007ffe0ff */
[----:B------:R-:W-:Y:S01]  /*1830*/  @!P0 IMAD.MOV R18, RZ, RZ, -R18 ;  /* 0x000000ffff128224 */ /* 0x000fe200078e0a12 */
[----:B------:R-:W-:Y:S02]  /*1840*/  ISETP.GE.AND P2, PT, R6, RZ, PT ;  /* 0x000000ff0600720c */ /* 0x000fe40003f46270 */
[----:B------:R-:W-:Y:S02]  /*1850*/  ISETP.NE.AND P4, PT, RZ, c[0x0][0x1c0], PT ;  /* 0x00007000ff007a0c */ /* 0x000fe40003f85270 */
[----:B------:R-:W-:-:S02]  /*1860*/  LOP3.LUT R6, RZ, c[0x0][0x1c0], RZ, 0x33, !PT ;  /* 0x00007000ff067a12 */ /* 0x000fc400078e33ff */
[----:B------:R-:W-:Y:S02]  /*1870*/  SHF.R.S32.HI R8, RZ, 0x1f, R2 ;  /* 0x0000001fff087819 */ /* 0x000fe40000011402 */
[----:B------:R-:W-:Y:S02]  /*1880*/  ISETP.NE.AND P1, PT, RZ, UR4, PT ;  /* 0x00000004ff007c0c */ /* 0x000fe4000bf25270 */
[----:B0-----:R-:W-:Y:S02]  /*1890*/  SHF.R.S32.HI R4, RZ, 0x1f, R17 ;  /* 0x0000001fff047819 */ /* 0x001fe40000011411 */
[----:B------:R-:W-:Y:S01]  /*18a0*/  LEA.HI.SX32 R22, R2, 0x1, 0x1 ;  /* 0x0000000102167811 */ /* 0x000fe200078f0aff */
[----:B------:R-:W-:Y:S01]  /*18b0*/  @!P3 IMAD.MOV R22, RZ, RZ, R8 ;  /* 0x000000ffff16b224 */ /* 0x000fe200078e0208 */
[----:B------:R-:W-:Y:S02]  /*18c0*/  SEL R19, R19, 0x1, !P1 ;  /* 0x0000000113137807 */ /* 0x000fe40004800000 */
[----:B------:R-:W-:-:S02]  /*18d0*/  SEL R18, R6, R18, !P4 ;  /* 0x0000001206127207 */ /* 0x000fc40006000000 */
[----:B------:R-:W-:Y:S02]  /*18e0*/  @!P6 LOP3.LUT R9, RZ, R7, RZ, 0x33, !PT ;  /* 0x00000007ff09e212 */ /* 0x000fe400078e33ff */
[----:B------:R-:W-:Y:S01]  /*18f0*/  LEA.HI R8, R4, R17, RZ, 0x3 ;  /* 0x0000001104087211 */ /* 0x000fe200078f18ff */
[----:B------:R-:W-:Y:S01]  /*1900*/  IMAD R7, R18, R19, RZ ;  /* 0x0000001312077224 */ /* 0x000fe200078e02ff */
[----:B------:R-:W-:Y:S02]  /*1910*/  @P5 IADD3 R25, R25, 0x1, RZ ;  /* 0x0000000119195810 */ /* 0x000fe40007ffe0ff */
[----:B------:R-:W-:Y:S01]  /*1920*/  ISETP.LT.U32.AND P0, PT, R20, R9, PT ;  /* 0x000000091400720c */ /* 0x000fe20003f01070 */
[----:B------:R-:W-:Y:S01]  /*1930*/  IMAD R7, R22, R7, RZ ;  /* 0x0000000716077224 */ /* 0x000fe200078e02ff */
[----:B------:R-:W-:Y:S01]  /*1940*/  SHF.R.S32.HI R23, RZ, 0x1f, R9 ;  /* 0x0000001fff177819 */ /* 0x000fe20000011409 */
[----:B------:R-:W-:Y:S01]  /*1950*/  @!P2 IMAD.MOV R25, RZ, RZ, -R25 ;  /* 0x000000ffff19a224 */ /* 0x000fe200078e0a19 */
[----:B------:R-:W-:-:S02]  /*1960*/  SHF.R.S32.HI R18, RZ, 0x3, R8 ;  /* 0x00000003ff127819 */ /* 0x000fc40000011408 */
[C---:B------:R-:W-:Y:S02]  /*1970*/  ISETP.LT.AND.EX P2, PT, R21.reuse, R23, PT, P0 ;  /* 0x000000171500720c */ /* 0x040fe40003f41300 */
[----:B------:R-:W-:Y:S02]  /*1980*/  ISETP.GE.AND P0, PT, R18, c[0x0][0x314], PT ;  /* 0x0000c50012007a0c */ /* 0x000fe40003f06270 */
[----:B------:R-:W-:Y:S02]  /*1990*/  LOP3.LUT R22, R8, 0xfffffff8, RZ, 0xc0, !PT ;  /* 0xfffffff808167812 */ /* 0x000fe400078ec0ff */
[----:B------:R-:W-:Y:S01]  /*19a0*/  SEL R9, R20, R9, P2 ;  /* 0x0000000914097207 */ /* 0x000fe20001000000 */
[----:B------:R-:W-:Y:S01]  /*19b0*/  IMAD.MOV.U32 R20, RZ, RZ, -0x800000 ;  /* 0xff800000ff147424 */ /* 0x000fe200078e00ff */
[----:B------:R-:W-:Y:S01]  /*19c0*/  SEL R8, R21, R23, P2 ;  /* 0x0000001715087207 */ /* 0x000fe20001000000 */
[----:B------:R-:W-:Y:S01]  /*19d0*/  IMAD.IADD R23, R17, 0x1, -R22 ;  /* 0x0000000111177824 */ /* 0x000fe200078e0a16 */
[----:B------:R-:W-:-:S05]  /*19e0*/  SEL R6, R6, R25, !P4 ;  /* 0x0000001906067207 */ /* 0x000fca0006000000 */
[----:B------:R-:W-:Y:S05]  /*19f0*/  @P0 BRA `(.L_x_153) ;  /* 0x0000010000000947 */ /* 0x000fea0003800000 */
[----:B------:R-:W-:Y:S02]  /*1a00*/  IADD3 R22, P2, R15, -UR8, RZ ;  /* 0x800000080f167c10 */ /* 0x000fe4000ff5e0ff */
[----:B------:R-:W-:Y:S02]  /*1a10*/  SHF.R.S32.HI R21, RZ, 0x1f, R23 ;  /* 0x0000001fff157819 */ /* 0x000fe40000011417 */
[----:B------:R-:W-:Y:S02]  /*1a20*/  ISETP.GT.U32.AND P0, PT, R22, R23, PT ;  /* 0x000000171600720c */ /* 0x000fe40003f04070 */
[----:B------:R-:W-:-:S04]  /*1a30*/  IADD3.X R22, R5, ~UR7, RZ, P2, !PT ;  /* 0x8000000705167c10 */ /* 0x000fc800097fe4ff */
[----:B------:R-:W-:-:S13]  /*1a40*/  ISETP.GT.AND.EX P0, PT, R22, R21, PT, P0 ;  /* 0x000000151600720c */ /* 0x000fda0003f04300 */
[----:B------:R-:W-:Y:S05]  /*1a50*/  @!P0 BRA `(.L_x_153) ;  /* 0x000000a000008947 */ /* 0x000fea0003800000 */
[----:B------:R-:W-:Y:S01]  /*1a60*/  IADD3 R24, P0, R23, UR8, RZ ;  /* 0x0000000817187c10 */ /* 0x000fe2000ff1e0ff */
[----:B------:R-:W-:Y:S01]  /*1a70*/  IMAD R20, R5, R18, RZ ;  /* 0x0000001205147224 */ /* 0x000fe200078e02ff */
[----:B------:R-:W-:Y:S02]  /*1a80*/  SHF.R.S32.HI R22, RZ, 0x1f, R18 ;  /* 0x0000001fff167819 */ /* 0x000fe40000011412 */
[----:B------:R-:W-:-:S03]  /*1a90*/  IADD3.X R25, R21, UR7, RZ, P0, !PT ;  /* 0x0000000715197c10 */ /* 0x000fc600087fe4ff */
[C---:B------:R-:W-:Y:S02]  /*1aa0*/  IMAD R20, R15.reuse, R22, R20 ;  /* 0x000000160f147224 */ /* 0x040fe400078e0214 */
[----:B------:R-:W-:-:S04]  /*1ab0*/  IMAD.WIDE.U32 R24, R15, R18, R24 ;  /* 0x000000120f187225 */ /* 0x000fc800078e0018 */
[----:B------:R-:W-:Y:S01]  /*1ac0*/  IMAD.IADD R20, R25, 0x1, R20 ;  /* 0x0000000119147824 */ /* 0x000fe200078e0214 */
[----:B------:R-:W-:-:S04]  /*1ad0*/  LEA R26, P0, R24, c[0x0][0x208], 0x2 ;  /* 0x00008200181a7a11 */ /* 0x000fc800078010ff */
[----:B------:R-:W-:-:S05]  /*1ae0*/  LEA.HI.X R27, R24, c[0x0][0x20c], R20, 0x2, P0 ;  /* 0x00008300181b7a11 */ /* 0x000fca00000f1414 */
[----:B------:R0:W5:Y:S04]  /*1af0*/  LDG.E R20, [R26.64] ;  /* 0x0000000a1a147981 */ /* 0x000168000c1e1900 */
.L_x_153:
[----:B------:R-:W-:Y:S05]  /*1b00*/  BSYNC B0 ;  /* 0x0000000000007941 */ /* 0x000fea0003800000 */
.L_x_152:
[C---:B------:R-:W-:Y:S01]  /*1b10*/  ISETP.GT.AND P0, PT, R17.reuse, 0x7f, PT ;  /* 0x0000007f1100780c */ /* 0x040fe20003f04270 */
[----:B------:R-:W-:Y:S01]  /*1b20*/  IMAD.MOV.U32 R29, RZ, RZ, -0x800000 ;  /* 0xff800000ff1d7424 */ /* 0x000fe200078e00ff */
[----:B------:R-:W-:Y:S01]  /*1b30*/  LOP3.LUT P2, RZ, R17, 0xf, RZ, 0xc0, !PT ;  /* 0x0000000f11ff7812 */ /* 0x000fe2000784c0ff */
[----:B------:R-:W-:Y:S01]  /*1b40*/  IMAD R19, R6, R19, RZ ;  /* 0x0000001306137224 */ /* 0x000fe200078e02ff */
[----:B------:R-:W-:Y:S01]  /*1b50*/  ISETP.GT.AND P3, PT, R3, RZ, PT ;  /* 0x000000ff0300720c */ /* 0x000fe20003f64270 */
[----:B------:R-:W-:Y:S01]  /*1b60*/  BSSY B1, `(.L_x_154) ;  /* 0x00001f0000017945 */ /* 0x000fe20003800000 */
[----:B------:R-:W-:Y:S01]  /*1b70*/  ISETP.GT.OR P2, PT, R17, 0x7f, P2 ;  /* 0x0000007f1100780c */ /* 0x000fe20001744670 */
[----:B------:R-:W-:-:S06]  /*1b80*/  IMAD.MOV.U32 R28, RZ, RZ, 0x7f800000 ;  /* 0x7f800000ff1c7424 */ /* 0x000fcc00078e00ff */
[----:B------:R-:W-:Y:S01]  /*1b90*/  @!P0 IMAD R23, R18, 0x9, R23 ;  /* 0x0000000912178824 */ /* 0x000fe200078e0217 */
[----:B------:R-:W-:-:S04]  /*1ba0*/  @!P0 LEA.HI R21, R4, R17, RZ, 0x4 ;  /* 0x0000001104158211 */ /* 0x000fc800078f20ff */
[----:B-----5:R-:W-:Y:S01]  /*1bb0*/  @!P0 STS [R23.X4], R20 ;  /* 0x0000001417008388 */ /* 0x020fe20000004800 */
[----:B------:R-:W-:Y:S02]  /*1bc0*/  @!P0 LOP3.LUT R22, R21, 0xfffffff0, RZ, 0xc0, !PT ;  /* 0xfffffff015168812 */ /* 0x000fe400078ec0ff */
[----:B------:R-:W-:-:S03]  /*1bd0*/  @!P0 SHF.R.S32.HI R21, RZ, 0x4, R21 ;  /* 0x00000004ff158819 */ /* 0x000fc60000011415 */
[----:B------:R-:W-:-:S04]  /*1be0*/  @!P0 IMAD.IADD R22, R17, 0x1, -R22 ;  /* 0x0000000111168824 */ /* 0x000fc800078e0a16 */
[----:B------:R-:W-:Y:S01]  /*1bf0*/  @!P0 IMAD R21, R22, 0x9, R21 ;  /* 0x0000000916158824 */ /* 0x000fe200078e0215 */
[----:B------:R-:W-:Y:S06]  /*1c00*/  BAR.SYNC.DEFER_BLOCKING 0x0 ;  /* 0x0000000000007b1d */ /* 0x000fec0000010000 */
[----:B------:R-:W1:Y:S04]  /*1c10*/  @!P0 LDS R29, [R21.X4] ;  /* 0x00000000151d8984 */ /* 0x000e680000004800 */
[----:B-1----:R-:W1:Y:S02]  /*1c20*/  SHFL.BFLY PT, R18, R29, 0x8, 0x1f ;  /* 0x0d001f001d127f89 */ /* 0x002e6400000e0000 */
[----:B-1----:R-:W-:-:S05]  /*1c30*/  FMNMX.FTZ R25, R18, R29, !PT ;  /* 0x0000001d12197209 */ /* 0x002fca0007810000 */
[----:B------:R-:W1:Y:S02]  /*1c40*/  SHFL.BFLY PT, R24, R25, 0x4, 0x1f ;  /* 0x0c801f0019187f89 */ /* 0x000e6400000e0000 */
[----:B-1----:R-:W-:-:S05]  /*1c50*/  FMNMX.FTZ R24, R25, R24, !PT ;  /* 0x0000001819187209 */ /* 0x002fca0007810000 */
[----:B0-----:R-:W0:Y:S02]  /*1c60*/  SHFL.BFLY PT, R27, R24, 0x2, 0x1f ;  /* 0x0c401f00181b7f89 */ /* 0x001e2400000e0000 */
[----:B0-----:R-:W-:-:S05]  /*1c70*/  FMNMX.FTZ R27, R24, R27, !PT ;  /* 0x0000001b181b7209 */ /* 0x001fca0007810000 */
[----:B------:R-:W0:Y:S02]  /*1c80*/  SHFL.BFLY PT, R18, R27, 0x1, 0x1f ;  /* 0x0c201f001b127f89 */ /* 0x000e2400000e0000 */
[----:B0-----:R-:W-:-:S04]  /*1c90*/  FMNMX.FTZ R18, R27, R18, !PT ;  /* 0x000000121b127209 */ /* 0x001fc80007810000 */
[----:B------:R-:W-:-:S04]  /*1ca0*/  FSETP.NEU.FTZ.AND P0, PT, R18, -INF , PT ;  /* 0xff8000001200780b */ /* 0x000fc80003f1d000 */
[----:B------:R-:W-:-:S05]  /*1cb0*/  FSEL R18, R18, RZ, P0 ;  /* 0x000000ff12127208 */ /* 0x000fca0000000000 */
[----:B------:R-:W-:-:S04]  /*1cc0*/  FADD.FTZ R22, -R18, R29 ;  /* 0x0000001d12167221 */ /* 0x000fc80000010100 */
[----:B------:R-:W-:-:S06]  /*1cd0*/  FMUL.FTZ R22, R22, 1.4426950216293334961 ;  /* 0x3fb8aa3b16167820 */ /* 0x000fcc0000410000 */
[----:B------:R-:W0:Y:S02]  /*1ce0*/  MUFU.EX2 R22, R22 ;  /* 0x0000001600167308 */ /* 0x000e240000000800 */
[----:B0-----:R-:W0:Y:S02]  /*1cf0*/  SHFL.BFLY PT, R25, R22, 0x8, 0x1f ;  /* 0x0d001f0016197f89 */ /* 0x001e2400000e0000 */
[----:B0-----:R-:W-:Y:S01]  /*1d00*/  FADD.FTZ R25, R22, R25 ;  /* 0x0000001916197221 */ /* 0x001fe20000010000 */
[----:B------:R-:W-:-:S04]  /*1d10*/  SHF.R.S32.HI R22, RZ, 0x1f, R3 ;  /* 0x0000001fff167819 */ /* 0x000fc80000011403 */
[----:B------:R-:W0:Y:S02]  /*1d20*/  SHFL.BFLY PT, R24, R25, 0x4, 0x1f ;  /* 0x0c801f0019187f89 */ /* 0x000e2400000e0000 */
[----:B0-----:R-:W-:-:S05]  /*1d30*/  FADD.FTZ R24, R25, R24 ;  /* 0x0000001819187221 */ /* 0x001fca0000010000 */
[----:B------:R-:W0:Y:S02]  /*1d40*/  SHFL.BFLY PT, R23, R24, 0x2, 0x1f ;  /* 0x0c401f0018177f89 */ /* 0x000e2400000e0000 */
[----:B0-----:R-:W-:-:S05]  /*1d50*/  FADD.FTZ R23, R24, R23 ;  /* 0x0000001718177221 */ /* 0x001fca0000010000 */
[----:B------:R-:W0:Y:S02]  /*1d60*/  SHFL.BFLY PT, R20, R23, 0x1, 0x1f ;  /* 0x0c201f0017147f89 */ /* 0x000e2400000e0000 */
[----:B0-----:R-:W-:Y:S01]  /*1d70*/  FADD.FTZ R21, R23, R20 ;  /* 0x0000001417157221 */ /* 0x001fe20000010000 */
[----:B------:R-:W-:Y:S01]  /*1d80*/  LEA.HI.SX32 R20, R3, 0x1, 0x1 ;  /* 0x0000000103147811 */ /* 0x000fe200078f0aff */
[----:B------:R-:W-:-:S03]  /*1d90*/  @!P3 IMAD.MOV R20, RZ, RZ, R22 ;  /* 0x000000ffff14b224 */ /* 0x000fc600078e0216 */
[----:B------:R-:W-:Y:S01]  /*1da0*/  FSETP.NE.FTZ.AND P0, PT, R21, RZ, PT ;  /* 0x000000ff1500720b */ /* 0x000fe20003f15000 */
[----:B------:R-:W-:-:S12]  /*1db0*/  IMAD R6, R19, R20, RZ ;  /* 0x0000001413067224 */ /* 0x000fd800078e02ff */
[----:B------:R-:W0:Y:S02]  /*1dc0*/  @P0 MUFU.LG2 R21, R21 ;  /* 0x0000001500150308 */ /* 0x000e240000000c00 */
[----:B0-----:R-:W-:Y:S01]  /*1dd0*/  @P0 FFMA.FTZ R28, R21, 0.69314718246459960938, R18 ;  /* 0x3f317218151c0823 */ /* 0x001fe20000010012 */
[----:B------:R-:W-:Y:S05]  /*1de0*/  @P2 BRA `(.L_x_155) ;  /* 0x00001c7000002947 */ /* 0x000fea0003800000 */
[----:B------:R-:W-:Y:S01]  /*1df0*/  ULDC.U8 UR4, c[0x0][0x328] ;  /* 0x0000ca0000047ab9 */ /* 0x000fe20000000000 */
[----:B------:R-:W-:Y:S02]  /*1e00*/  LEA.HI R4, R4, R17, RZ, 0x4 ;  /* 0x0000001104047211 */ /* 0x000fe400078f20ff */
[----:B------:R-:W-:Y:S02]  /*1e10*/  ISETP.NE.AND P2, PT, RZ, UR4, PT ;  /* 0x00000004ff007c0c */ /* 0x000fe4000bf45270 */
[----:B------:R-:W-:-:S04]  /*1e20*/  SHF.R.S32.HI R4, RZ, 0x4, R4 ;  /* 0x00000004ff047819 */ /* 0x000fc80000011404 */
[----:B------:R-:W-:-:S04]  /*1e30*/  IADD3 R36, P0, R4, UR8, RZ ;  /* 0x0000000804247c10 */ /* 0x000fc8000ff1e0ff */
[----:B------:R-:W-:-:S03]  /*1e40*/  LEA.HI.X.SX32 R37, R4, UR7, 0x1, P0 ;  /* 0x0000000704257c11 */ /* 0x000fc600080f0eff */
        /* <DEDUP_REMOVED lines=43> */
.L_x_158:
        /* <DEDUP_REMOVED lines=22> */
.L_x_159:
[----:B------:R-:W-:Y:S05]  /*2260*/  BSYNC B0 ;  /* 0x0000000000007941 */ /* 0x000fea0003800000 */
.L_x_157:
[----:B------:R-:W-:Y:S01]  /*2270*/  LOP3.LUT R19, R17, R0, RZ, 0xfc, !PT ;  /* 0x0000000011137212 */ /* 0x000fe200078efcff */
[----:B------:R-:W-:Y:S03]  /*2280*/  BSSY B0, `(.L_x_160) ;  /* 0x0000028000007945 */ /* 0x000fe60003800000 */
[----:B------:R-:W-:-:S13]  /*2290*/  ISETP.NE.U32.AND P0, PT, R19, RZ, PT ;  /* 0x000000ff1300720c */ /* 0x000fda0003f05070 */
[----:B------:R-:W-:Y:S05]  /*22a0*/  @!P0 BRA `(.L_x_161) ;  /* 0x000000f000008947 */ /* 0x000fea0003800000 */
[----:B------:R-:W-:Y:S01]  /*22b0*/  IMAD.MOV.U32 R24, RZ, RZ, R30 ;  /* 0x000000ffff187224 */ /* 0x000fe200078e001e */
[----:B------:R-:W-:Y:S02]  /*22c0*/  MOV R23, R0 ;  /* 0x0000000000177202 */ /* 0x000fe40000000f00 */
[----:B------:R-:W-:Y:S02]  /*22d0*/  MOV R22, 0x22f0 ;  /* 0x000022f000167802 */ /* 0x000fe40000000f00 */
[----:B------:R-:W-:Y:S05]  /*22e0*/  CALL.REL.NOINC `($__internal_3_$__cuda_sm20_div_s64) ;  /* 0x0000231000007944 */ /* 0x000fea0003c00000 */
        /* <DEDUP_REMOVED lines=11> */
.L_x_161:
        /* <DEDUP_REMOVED lines=22> */
.L_x_162:
[----:B------:R-:W-:Y:S05]  /*2500*/  BSYNC B0 ;  /* 0x0000000000007941 */ /* 0x000fea0003800000 */
.L_x_160:
        /* <DEDUP_REMOVED lines=11> */
[----:B------:R-:W-:Y:S05]  /*25c0*/  CALL.REL.NOINC `($__internal_3_$__cuda_sm20_div_s64) ;  /* 0x0000203000007944 */ /* 0x000fea0003c00000 */
[----:B------:R-:W-:-:S04]  /*25d0*/  IADD3 R17, P0, RZ, -R20, RZ ;  /* 0x80000014ff117210 */ /* 0x000fc80007f1e0ff */
[----:B------:R-:W-:Y:S01]  /*25e0*/  IADD3.X R18, RZ, ~R21, RZ, P0, !PT ;  /* 0x80000015ff127210 */ /* 0x000fe200007fe4ff */
[----:B------:R-:W-:-:S04]  /*25f0*/  IMAD.WIDE.U32 R36, R5, R17, R36 ;  /* 0x0000001105247225 */ /* 0x000fc800078e0024 */
[----:B------:R-:W-:-:S04]  /*2600*/  IMAD R18, R18, R5, RZ ;  /* 0x0000000512127224 */ /* 0x000fc800078e02ff */
[----:B------:R-:W-:-:S05]  /*2610*/  IMAD R4, R4, R17, R18 ;  /* 0x0000001104047224 */ /* 0x000fca00078e0212 */
[----:B------:R-:W-:Y:S01]  /*2620*/  IADD3 R4, R37, R4, RZ ;  /* 0x0000000425047210 */ /* 0x000fe20007ffe0ff */
[----:B------:R-:W-:Y:S05]  /*2630*/  BRA `(.L_x_165) ;  /* 0x0000016000007947 */ /* 0x000fea0003800000 */
.L_x_164:
        /* <DEDUP_REMOVED lines=22> */
.L_x_165:
[----:B------:R-:W-:Y:S05]  /*27a0*/  BSYNC B0 ;  /* 0x0000000000007941 */ /* 0x000fea0003800000 */
.L_x_163:
        /* <DEDUP_REMOVED lines=38> */
[----:B------:R-:W-:Y:S05]  /*2a10*/  CALL.REL.NOINC `($__internal_3_$__cuda_sm20_div_s64) ;  /* 0x00001be000007944 */ /* 0x000fea0003c00000 */
        /* <DEDUP_REMOVED lines=12> */
.L_x_167:
        /* <DEDUP_REMOVED lines=23> */
.L_x_168:
[----:B------:R-:W-:Y:S05]  /*2c50*/  BSYNC B0 ;  /* 0x0000000000007941 */ /* 0x000fea0003800000 */
.L_x_166:
        /* <DEDUP_REMOVED lines=19> */
.L_x_170:
        /* <DEDUP_REMOVED lines=22> */
.L_x_171:
[----:B------:R-:W-:Y:S05]  /*2ef0*/  BSYNC B0 ;  /* 0x0000000000007941 */ /* 0x000fea0003800000 */
.L_x_169:
        /* <DEDUP_REMOVED lines=10> */
[----:B------:R-:W-:Y:S02]  /*2fa0*/  IADD3 R17, P0, RZ, -R20, RZ ;  /* 0x80000014ff117210 */ /* 0x000fe40007f1e0ff */
[----:B------:R-:W-:Y:S02]  /*2fb0*/  MOV R22, R42 ;  /* 0x0000002a00167202 */ /* 0x000fe40000000f00 */
[----:B------:R-:W-:Y:S02]  /*2fc0*/  IADD3.X R18, RZ, ~R21, RZ, P0, !PT ;  /* 0x80000015ff127210 */ /* 0x000fe400007fe4ff */
[----:B------:R-:W-:-:S03]  /*2fd0*/  MOV R23, R43 ;  /* 0x0000002b00177202 */ /* 0x000fc60000000f00 */
[----:B------:R-:W-:Y:S02]  /*2fe0*/  IMAD R18, R18, R13, RZ ;  /* 0x0000000d12127224 */ /* 0x000fe400078e02ff */
[----:B------:R-:W-:-:S04]  /*2ff0*/  IMAD.WIDE.U32 R22, R13, R17, R22 ;  /* 0x000000110d167225 */ /* 0x000fc800078e0016 */
[----:B------:R-:W-:Y:S01]  /*3000*/  IMAD R17, R12, R17, R18 ;  /* 0x000000110c117224 */ /* 0x000fe200078e0212 */
[----:B------:R-:W-:-:S04]  /*3010*/  MOV R13, R22 ;  /* 0x00000016000d7202 */ /* 0x000fc80000000f00 */
[----:B------:R-:W-:Y:S01]  /*3020*/  IADD3 R17, R23, R17, RZ ;  /* 0x0000001117117210 */ /* 0x000fe20007ffe0ff */
[----:B------:R-:W-:Y:S05]  /*3030*/  BRA `(.L_x_174) ;  /* 0x0000017000007947 */ /* 0x000fea0003800000 */
.L_x_173:
        /* <DEDUP_REMOVED lines=12> */
[----:B------:R-:W-:Y:S02]  /*3100*/  IMAD R18, R13, R17, R42 ;  /* 0x000000110d127224 */ /* 0x000fe400078e022a */
[----:B------:R-:W-:-:S03]  /*3110*/  IMAD.MOV.U32 R17, RZ, RZ, RZ ;  /* 0x000000ffff117224 */ /* 0x000fc600078e00ff */
        /* <DEDUP_REMOVED lines=9> */
.L_x_174:
[----:B------:R-:W-:Y:S05]  /*31b0*/  BSYNC B0 ;  /* 0x0000000000007941 */ /* 0x000fea0003800000 */
.L_x_172:
[----:B------:R-:W-:Y:S01]  /*31c0*/  SHF.R.S32.HI R19, RZ, 0x1f, R7 ;  /* 0x0000001fff137819 */ /* 0x000fe20000011407 */
[-C--:B------:R-:W-:Y:S01]  /*31d0*/  IMAD R12, R21, R7.reuse, RZ ;  /* 0x00000007150c7224 */ /* 0x080fe200078e02ff */
[----:B------:R-:W-:Y:S01]  /*31e0*/  SHF.R.S32.HI R18, RZ, 0x1f, R2 ;  /* 0x0000001fff127819 */ /* 0x000fe20000011402 */
[----:B------:R-:W-:Y:S01]  /*31f0*/  IMAD.WIDE.U32 R42, R20, R7, RZ ;  /* 0x00000007142a7225 */ /* 0x000fe200078e00ff */
[----:B------:R-:W-:Y:S03]  /*3200*/  BSSY B0, `(.L_x_175) ;  /* 0x0000039000007945 */ /* 0x000fe60003800000 */
[----:B------:R-:W-:Y:S01]  /*3210*/  IMAD R7, R19, R20, R12 ;  /* 0x0000001413077224 */ /* 0x000fe200078e020c */
[----:B------:R-:W-:Y:S01]  /*3220*/  LOP3.LUT R12, R41, R10, RZ, 0xfc, !PT ;  /* 0x0000000a290c7212 */ /* 0x000fe200078efcff */
[----:B------:R-:W-:Y:S02]  /*3230*/  IMAD R47, R25, c[0x0][0x214], RZ ;  /* 0x00008500192f7a24 */ /* 0x000fe400078e02ff */
[-C--:B------:R-:W-:Y:S01]  /*3240*/  IMAD R17, R17, R2.reuse, RZ ;  /* 0x0000000211117224 */ /* 0x080fe200078e02ff */
        /* <DEDUP_REMOVED lines=16> */
[----:B------:R-:W-:Y:S05]  /*3350*/  CALL.REL.NOINC `($__internal_3_$__cuda_sm20_div_s64) ;  /* 0x000012a000007944 */ /* 0x000fea0003c00000 */
        /* <DEDUP_REMOVED lines=12> */
.L_x_176:
        /* <DEDUP_REMOVED lines=23> */
.L_x_177:
[----:B------:R-:W-:Y:S05]  /*3590*/  BSYNC B0 ;  /* 0x0000000000007941 */ /* 0x000fea0003800000 */
.L_x_175:
        /* <DEDUP_REMOVED lines=29> */
.L_x_179:
        /* <DEDUP_REMOVED lines=23> */
.L_x_180:
[----:B------:R-:W-:Y:S05]  /*38e0*/  BSYNC B0 ;  /* 0x0000000000007941 */ /* 0x000fea0003800000 */
.L_x_178:
[----:B------:R-:W-:-:S04]  /*38f0*/  IADD3 R31, P1, P0, R36, R32, R30 ;  /* 0x00000020241f7210 */ /* 0x000fc8000783e01e */
[----:B------:R-:W-:Y:S02]  /*3900*/  IADD3 R31, P3, P2, R42, R31, R46 ;  /* 0x0000001f2a1f7210 */ /* 0x000fe40007a7e02e */
[----:B------:R-:W-:Y:S01]  /*3910*/  IADD3.X R0, R4, R5, R0, P1, P0 ;  /* 0x0000000504007210 */ /* 0x000fe20000fe0400 */
[----:B------:R-:W-:Y:S01]  /*3920*/  IMAD R5, R21, R6, RZ ;  /* 0x0000000615057224 */ /* 0x000fe200078e02ff */
[----:B------:R-:W-:Y:S02]  /*3930*/  IADD3 R44, P1, P0, R48, R31, R44 ;  /* 0x0000001f302c7210 */ /* 0x000fe4000783e02c */
[----:B------:R-:W-:Y:S02]  /*3940*/  IADD3.X R0, R7, R0, R2, P3, P2 ;  /* 0x0000000007007210 */ /* 0x000fe40001fe4402 */
[----:B------:R-:W-:Y:S02]  /*3950*/  SHF.R.S32.HI R2, RZ, 0x1f, R6 ;  /* 0x0000001fff027819 */ /* 0x000fe40000011406 */
[----:B------:R-:W-:-:S02]  /*3960*/  IADD3.X R45, R11, R0, R12, P1, P0 ;  /* 0x000000000b2d7210 */ /* 0x000fc40000fe040c */
[----:B------:R-:W-:Y:S01]  /*3970*/  SHF.R.S32.HI R0, RZ, 0x1f, R3 ;  /* 0x0000001fff007819 */ /* 0x000fe20000011403 */
[-C--:B------:R-:W-:Y:S02]  /*3980*/  IMAD R2, R2, R20.reuse, R5 ;  /* 0x0000001402027224 */ /* 0x080fe400078e0205 */
[----:B------:R-:W-:-:S04]  /*3990*/  IMAD.WIDE.U32 R44, R6, R20, R44 ;  /* 0x00000014062c7225 */ /* 0x000fc800078e002c */
[----:B------:R-:W-:Y:S02]  /*39a0*/  IMAD R5, R8, R3, RZ ;  /* 0x0000000308057224 */ /* 0x000fe400078e02ff */
        /* <DEDUP_REMOVED lines=8> */
.L_x_156:
[----:B------:R-:W-:-:S04]  /*3a30*/  LEA R2, P0, R36, c[0x0][0x200], 0x2 ;  /* 0x0000800024027a11 */ /* 0x000fc800078010ff */
[----:B------:R-:W-:-:S05]  /*3a40*/  LEA.HI.X R3, R36, c[0x0][0x204], R37, 0x2, P0 ;  /* 0x0000810024037a11 */ /* 0x000fca00000f1425 */
[----:B------:R0:W-:Y:S04]  /*3a50*/  STG.E [R2.64], R28 ;  /* 0x0000001c02007986 */ /* 0x0001e8000c10190a */
.L_x_155:
[----:B------:R-:W-:Y:S05]  /*3a60*/  BSYNC B1 ;  /* 0x0000000000017941 */ /* 0x000fea0003800000 */
.L_x_154:
[----:B0-----:R-:W0:Y:S01]  /*3a70*/  S2R R2, SR_TID.X ;  /* 0x0000000000027919 */ /* 0x001e220000002100 */
[----:B------:R-:W-:Y:S01]  /*3a80*/  IMAD.MOV.U32 R13, RZ, RZ, RZ ;  /* 0x000000ffff0d7224 */ /* 0x000fe200078e00ff */
[----:B------:R-:W-:Y:S01]  /*3a90*/  CS2R R10, SRZ ;  /* 0x00000000000a7805 */ /* 0x000fe2000001ff00 */
[----:B------:R-:W-:Y:S01]  /*3aa0*/  CS2R R8, SRZ ;  /* 0x0000000000087805 */ /* 0x000fe2000001ff00 */
[----:B------:R-:W-:Y:S01]  /*3ab0*/  CS2R R6, SRZ ;  /* 0x0000000000067805 */ /* 0x000fe2000001ff00 */
[----:B------:R-:W-:Y:S01]  /*3ac0*/  CS2R R4, SRZ ;  /* 0x0000000000047805 */ /* 0x000fe2000001ff00 */
[----:B0-----:R-:W-:-:S04]  /*3ad0*/  SHF.R.S32.HI R3, RZ, 0x1f, R2 ;  /* 0x0000001fff037819 */ /* 0x001fc80000011402 */
[----:B------:R-:W-:-:S04]  /*3ae0*/  LEA.HI R0, R3, R2, RZ, 0x4 ;  /* 0x0000000203007211 */ /* 0x000fc800078f20ff */
[----:B------:R-:W-:-:S05]  /*3af0*/  LOP3.LUT R35, R0, 0xfffffff0, RZ, 0xc0, !PT ;  /* 0xfffffff000237812 */ /* 0x000fca00078ec0ff */
[----:B------:R-:W-:-:S05]  /*3b00*/  IMAD.IADD R35, R2, 0x1, -R35 ;  /* 0x0000000102237824 */ /* 0x000fca00078e0a23 */
[----:B------:R-:W-:-:S04]  /*3b10*/  ISETP.GE.AND P0, PT, R35, c[0x0][0x314], PT ;  /* 0x0000c50023007a0c */ /* 0x000fc80003f06270 */
[----:B------:R-:W-:-:S13]  /*3b20*/  ISETP.LT.AND P0, PT, R2, 0x80, !P0 ;  /* 0x000000800200780c */ /* 0x000fda0004701270 */
[----:B------:R-:W-:Y:S01]  /*3b30*/  @P0 FADD.FTZ R3, -R28, R29 ;  /* 0x0000001d1c030221 */ /* 0x000fe20000010100 */
[----:B------:R-:W-:Y:S01]  /*3b40*/  SHF.R.S32.HI R28, RZ, 0x4, R0 ;  /* 0x00000004ff1c7819 */ /* 0x000fe20000011400 */
[----:B------:R-:W-:Y:S02]  /*3b50*/  IMAD.MOV.U32 R0, RZ, RZ, c[0x0][0x314] ;  /* 0x0000c500ff007624 */ /* 0x000fe400078e00ff */
[----:B------:R-:W-:Y:S02]  /*3b60*/  @P0 FMUL.FTZ R3, R3, 1.4426950216293334961 ;  /* 0x3fb8aa3b03030820 */ /* 0x000fe40000410000 */
[C---:B------:R-:W-:Y:S02]  /*3b70*/  @P0 IMAD R2, R35.reuse, 0x9, R28 ;  /* 0x0000000923020824 */ /* 0x040fe400078e021c */
[----:B------:R-:W-:Y:S02]  /*3b80*/  IMAD.SHL.U32 R35, R35, 0x4, RZ ;  /* 0x0000000423237824 */ /* 0x000fe400078e00ff */
[----:B------:R-:W0:Y:S03]  /*3b90*/  @P0 MUFU.EX2 R3, R3 ;  /* 0x0000000300030308 */ /* 0x000e260000000800 */
[----:B------:R-:W-:-:S02]  /*3ba0*/  IADD3 R34, R35, 0x40, RZ ;  /* 0x0000004023227810 */ /* 0x000fc40007ffe0ff */
[----:B------:R-:W-:Y:S01]  /*3bb0*/  IADD3 R33, R35, 0x80, RZ ;  /* 0x0000008023217810 */ /* 0x000fe20007ffe0ff */
[----:B0-----:R0:W-:Y:S04]  /*3bc0*/  @P0 STS [R2.X4], R3 ;  /* 0x0000000302000388 */ /* 0x0011e80000004800 */
[----:B------:R-:W-:Y:S01]  /*3bd0*/  BAR.SYNC.DEFER_BLOCKING 0x0 ;  /* 0x0000000000007b1d */ /* 0x000fe20000010000 */
[----:B------:R-:W-:Y:S01]  /*3be0*/  ISETP.GE.AND P0, PT, R0, 0x1, PT ;  /* 0x000000010000780c */ /* 0x000fe20003f06270 */
[----:B------:R-:W-:Y:S01]  /*3bf0*/  IMAD.MOV.U32 R0, RZ, RZ, RZ ;  /* 0x000000ffff007224 */ /* 0x000fe200078e00ff */
[----:B0-----:R-:W-:-:S11]  /*3c00*/  CS2R R2, SRZ ;  /* 0x0000000000027805 */ /* 0x001fd6000001ff00 */
        /* <DEDUP_REMOVED lines=24> */
.L_x_184:
        /* <DEDUP_REMOVED lines=15> */
.L_x_183:
[----:B------:R-:W-:Y:S05]  /*3e80*/  BSYNC B0 ;  /* 0x0000000000007941 */ /* 0x000fea0003800000 */
.L_x_182:
        /* <DEDUP_REMOVED lines=19> */
.L_x_181:
        /* <DEDUP_REMOVED lines=42> */
[-C--:B------:R-:W-:Y:S01]  /*4260*/  @!P1 LOP3.LUT R4, RZ, R5.reuse, RZ, 0x33, !PT ;  /* 0x00000005ff049212 */ /* 0x080fe200078e33ff */
[----:B0-----:R-:W-:Y:S02]  /*4270*/  IMAD.MOV R2, RZ, RZ, -R13 ;  /* 0x000000ffff027224 */ /* 0x001fe400078e0a0d */
[----:B------:R-:W-:Y:S02]  /*4280*/  IMAD.MOV.U32 R12, RZ, RZ, RZ ;  /* 0x000000ffff0c7224 */ /* 0x000fe400078e00ff */
[----:B------:R-:W-:Y:S02]  /*4290*/  IMAD R5, R4, R5, RZ ;  /* 0x0000000504057224 */ /* 0x000fe400078e02ff */
[----:B------:R-:W-:Y:S02]  /*42a0*/  IMAD R2, R2, R3, RZ ;  /* 0x0000000302027224 */ /* 0x000fe400078e02ff */
[----:B------:R-:W-:-:S02]  /*42b0*/  IMAD.IADD R10, R28, 0x1, -R5 ;  /* 0x000000011c0a7824 */ /* 0x000fc400078e0a05 */
        /* <DEDUP_REMOVED lines=29> */
[----:B------:R-:W-:Y:S02]  /*4490*/  IMAD R0, R0, c[0x0][0x1e8], RZ ;  /* 0x00007a0000007a24 */ /* 0x000fe400078e02ff */
[----:B------:R-:W-:Y:S02]  /*44a0*/  IMAD.IADD R13, R13, 0x1, R2 ;  /* 0x000000010d0d7824 */ /* 0x000fe400078e0202 */
        /* <DEDUP_REMOVED lines=21> */
        .weak           $__internal_3_$__cuda_sm20_div_s64
        .type           $__internal_3_$__cuda_sm20_div_s64,@function
        .size           $__internal_3_$__cuda_sm20_div_s64,(.L_x_7771 - $__internal_3_$__cuda_sm20_div_s64)
$__internal_3_$__cuda_sm20_div_s64:
        /* <DEDUP_REMOVED lines=29> */
[----:B------:R-:W-:-:S04]  /*47d0*/  IMAD.X R26, RZ, RZ, ~R26, P0 ;  /* 0x000000ffff1a7224 */ /* 0x000fc800000e0e1a */
[----:B------:R-:W-:-:S04]  /*47e0*/  IMAD.WIDE.U32 R34, P5, R35, R26, R34 ;  /* 0x0000001a23227225 */ /* 0x000fc800078a0022 */
[C---:B------:R-:W-:Y:S02]  /*47f0*/  IMAD R21, R27.reuse, R26, RZ ;  /* 0x0000001a1b157224 */ /* 0x040fe400078e02ff */
[----:B------:R-:W-:-:S04]  /*4800*/  IMAD.HI.U32 R20, P4, R27, R20, R34 ;  /* 0x000000141b147227 */ /* 0x000fc80007880022 */
[----:B------:R-:W-:Y:S01]  /*4810*/  IMAD.HI.U32 R19, R27, R26, RZ ;  /* 0x0000001a1b137227 */ /* 0x000fe200078e00ff */
[----:B------:R-:W-:Y:S02]  /*4820*/  IADD3 R21, P3, R21, R20, RZ ;  /* 0x0000001415157210 */ /* 0x000fe40007f7e0ff */
[-C--:B------:R-:W-:Y:S01]  /*4830*/  IADD3 R20, P0, RZ, -R18.reuse, RZ ;  /* 0x80000012ff147210 */ /* 0x080fe20007f1e0ff */
[----:B------:R-:W-:Y:S02]  /*4840*/  IMAD.X R27, R19, 0x1, R27, P5 ;  /* 0x00000001131b7824 */ /* 0x000fe400028e061b */
[----:B------:R-:W-:Y:S01]  /*4850*/  IMAD.MOV.U32 R35, RZ, RZ, RZ ;  /* 0x000000ffff237224 */ /* 0x000fe200078e00ff */
[----:B------:R-:W-:Y:S01]  /*4860*/  SEL R20, R20, R18, !P2 ;  /* 0x0000001214147207 */ /* 0x000fe20005000000 */
[----:B------:R-:W-:-:S04]  /*4870*/  IMAD.X R26, RZ, RZ, ~R17, P0 ;  /* 0x000000ffff1a7224 */ /* 0x000fc800000e0e11 */
        /* <DEDUP_REMOVED lines=14> */
[-C--:B------:R-:W-:Y:S01]  /*4960*/  IMAD R34, R26, R38.reuse, R21 ;  /* 0x000000261a227224 */ /* 0x080fe200078e0215 */
[----:B------:R-:W-:-:S03]  /*4970*/  IADD3 R21, P3, R20, -R38, RZ ;  /* 0x8000002614157210 */ /* 0x000fc60007f7e0ff */
[----:B------:R-:W-:Y:S01]  /*4980*/  IMAD.X R19, R19, 0x1, ~R34, P0 ;  /* 0x0000000113137824 */ /* 0x000fe200000e0e22 */
[----:B------:R-:W-:-:S04]  /*4990*/  IADD3 R34, P2, R27, 0x1, RZ ;  /* 0x000000011b227810 */ /* 0x000fc80007f5e0ff */
[----:B------:R-:W-:-:S04]  /*49a0*/  ISETP.GE.U32.AND.EX P4, PT, R19, R39, PT, P4 ;  /* 0x000000271300720c */ /* 0x000fc80003f86140 */
[----:B------:R-:W-:Y:S01]  /*49b0*/  SEL R21, R21, R20, P4 ;  /* 0x0000001415157207 */ /* 0x000fe20002000000 */
[----:B------:R-:W-:Y:S01]  /*49c0*/  IMAD.X R20, R19, 0x1, ~R39, P3 ;  /* 0x0000000113147824 */ /* 0x000fe200018e0e27 */
[----:B------:R-:W-:Y:S02]  /*49d0*/  SEL R34, R34, R27, P4 ;  /* 0x0000001b22227207 */ /* 0x000fe40002000000 */
[----:B------:R-:W-:Y:S01]  /*49e0*/  ISETP.GE.U32.AND P0, PT, R21, R38, PT ;  /* 0x000000261500720c */ /* 0x000fe20003f06070 */
[----:B------:R-:W-:Y:S01]  /*49f0*/  IMAD.X R21, RZ, RZ, R26, P2 ;  /* 0x000000ffff157224 */ /* 0x000fe200010e061a */
[----:B------:R-:W-:Y:S02]  /*4a00*/  SEL R19, R20, R19, P4 ;  /* 0x0000001314137207 */ /* 0x000fe40002000000 */
[----:B------:R-:W-:Y:S02]  /*4a10*/  IADD3 R27, P2, R34, 0x1, RZ ;  /* 0x00000001221b7810 */ /* 0x000fe40007f5e0ff */
[----:B------:R-:W-:Y:S01]  /*4a20*/  SEL R21, R21, R26, P4 ;  /* 0x0000001a15157207 */ /* 0x000fe20002000000 */
[----:B------:R-:W-:Y:S01]  /*4a30*/  IMAD.MOV.U32 R26, RZ, RZ, R22 ;  /* 0x000000ffff1a7224 */ /* 0x000fe200078e0016 */
[----:B------:R-:W-:-:S02]  /*4a40*/  ISETP.GE.U32.AND.EX P0, PT, R19, R39, PT, P0 ;  /* 0x000000271300720c */ /* 0x000fc40003f06100 */
[----:B------:R-:W-:Y:S02]  /*4a50*/  IADD3.X R20, RZ, R21, RZ, P2, !PT ;  /* 0x00000015ff147210 */ /* 0x000fe400017fe4ff */
[----:B------:R-:W-:Y:S02]  /*4a60*/  SEL R27, R27, R34, P0 ;  /* 0x000000221b1b7207 */ /* 0x000fe40000000000 */
[----:B------:R-:W-:Y:S02]  /*4a70*/  LOP3.LUT R19, R23, R17, RZ, 0x3c, !PT ;  /* 0x0000001117137212 */ /* 0x000fe400078e3cff */
[----:B------:R-:W-:Y:S02]  /*4a80*/  SEL R21, R20, R21, P0 ;  /* 0x0000001514157207 */ /* 0x000fe40000000000 */
[----:B------:R-:W-:Y:S02]  /*4a90*/  IADD3 R20, P2, RZ, -R27, RZ ;  /* 0x8000001bff147210 */ /* 0x000fe40007f5e0ff */
[----:B------:R-:W-:-:S02]  /*4aa0*/  ISETP.GE.AND P3, PT, R19, RZ, PT ;  /* 0x000000ff1300720c */ /* 0x000fc40003f66270 */
[----:B------:R-:W-:Y:S01]  /*4ab0*/  ISETP.NE.U32.AND P0, PT, R24, RZ, PT ;  /* 0x000000ff1800720c */ /* 0x000fe20003f05070 */
[----:B------:R-:W-:Y:S01]  /*4ac0*/  IMAD.X R24, RZ, RZ, ~R21, P2 ;  /* 0x000000ffff187224 */ /* 0x000fe200010e0e15 */
[----:B------:R-:W-:Y:S01]  /*4ad0*/  SEL R20, R20, R27, !P3 ;  /* 0x0000001b14147207 */ /* 0x000fe20005800000 */
[----:B------:R-:W-:Y:S01]  /*4ae0*/  IMAD.MOV.U32 R27, RZ, RZ, 0x0 ;  /* 0x00000000ff1b7424 */ /* 0x000fe200078e00ff */
[----:B------:R-:W-:Y:S02]  /*4af0*/  ISETP.NE.AND.EX P0, PT, R23, RZ, PT, P0 ;  /* 0x000000ff1700720c */ /* 0x000fe40003f05300 */
[----:B------:R-:W-:Y:S02]  /*4b00*/  SEL R24, R24, R21, !P3 ;  /* 0x0000001518187207 */ /* 0x000fe40005800000 */
[----:B------:R-:W-:Y:S02]  /*4b10*/  SEL R20, R20, 0xffffffff, P0 ;  /* 0xffffffff14147807 */ /* 0x000fe40000000000 */
[----:B------:R-:W-:Y:S01]  /*4b20*/  SEL R21, R24, 0xffffffff, P0 ;  /* 0xffffffff18157807 */ /* 0x000fe20000000000 */
[----:B------:R-:W-:Y:S06]  /*4b30*/  RET.REL.NODEC R26 `(_ZN5flash32flash_fwd_splitkv_combine_kernelI23Flash_fwd_kernel_traitsILi192ELi64ELi64ELi4ELb0ELb0EN7cutlass10bfloat16_tE19Flash_kernel_traitsILi192ELi64ELi64ELi4ES3_EELi8ELi4ELb0EEEvNS_16Flash_fwd_paramsE) ;  /* 0xffffb4c01a007950 */ /* 0x000fec0003c3ffff */
.L_x_185:
        /* <DEDUP_REMOVED lines=12> */
.L_x_7771:


//--------------------- .text._ZN5flash32flash_fwd_splitkv_combine_kernelI23Flash_fwd_kernel_traitsILi192ELi64ELi64ELi4ELb0ELb0EN7cutlass10bfloat16_tE19Flash_kernel_traitsILi192ELi64ELi64ELi4ES3_EELi8ELi3ELb0EEEvNS_16Flash_fwd_paramsE --------------------------
	.section	.text._ZN5flash32flash_fwd_splitkv_combine_kernelI23Flash_fwd_kernel_traitsILi192ELi64ELi64ELi4ELb0ELb0EN7cutlass10bfloat16_tE19Flash_kernel_traitsILi192ELi64ELi64ELi4ES3_EELi8ELi3ELb0EEEvNS_16Flash_fwd_paramsE,"ax",@progbits
	.sectioninfo	@"SHI_REGISTERS=54"
	.align	128
        .global         _ZN5flash32flash_fwd_splitkv_combine_kernelI23Flash_fwd_kernel_traitsILi192ELi64ELi64ELi4ELb0ELb0EN7cutlass10bfloat16_tE19Flash_kernel_traitsILi192ELi64ELi64ELi4ES3_EELi8ELi3ELb0EEEvNS_16Flash_fwd_paramsE
        .type           _ZN5flash32flash_fwd_splitkv_combine_kernelI23Flash_fwd_kernel_traitsILi192ELi64ELi64ELi4ELb0ELb0EN7cutlass10bfloat16_tE19Flash_kernel_traitsILi192ELi64ELi64ELi4ES3_EELi8ELi3ELb0EEEvNS_16Flash_fwd_paramsE,@function
        .size           _ZN5flash32flash_fwd_splitkv_combine_kernelI23Flash_fwd_kernel_traitsILi192ELi64ELi64ELi4ELb0ELb0EN7cutlass10bfloat16_tE19Flash_kernel_traitsILi192ELi64ELi64ELi4ES3_EELi8ELi3ELb0EEEvNS_16Flash_fwd_paramsE,(.L_x_7772 - _ZN5flash32flash_fwd_splitkv_combine_kernelI23Flash_fwd_kernel_traitsILi192ELi64ELi64ELi4ELb0ELb0EN7cutlass10bfloat16_tE19Flash_kernel_traitsILi192ELi64ELi64ELi4ES3_EELi8ELi3ELb0EEEvNS_16Flash_fwd_paramsE)
        .other          _ZN5flash32flash_fwd_splitkv_combine_kernelI23Flash_fwd_kernel_traitsILi192ELi64ELi64ELi4ELb0ELb0EN7cutlass10bfloat16_tE19Flash_kernel_traitsILi192ELi64ELi64ELi4ES3_EELi8ELi3ELb0EEEvNS_16Flash_fwd_paramsE,@"STO_CUDA_ENTRY STV_DEFAULT"
_ZN5flash32flash_fwd_splitkv_combine_kernelI23Flash_fwd_kernel_traitsILi192ELi64ELi64ELi4ELb0ELb0EN7cutlass10bfloat16_tE19Flash_kernel_traitsILi192ELi64ELi64ELi4ES3_EELi8ELi3ELb0EEEvNS_16Flash_fwd_paramsE:
.text._ZN5flash32flash_fwd_splitkv_combine_kernelI23Flash_fwd_kernel_traitsILi192ELi64ELi64ELi4ELb0ELb0EN7cutlass10bfloat16_tE19Flash_kernel_traitsILi192ELi64ELi64ELi4ES3_EELi8ELi3ELb0EEEvNS_16Flash_fwd_paramsE:
        /* <DEDUP_REMOVED lines=23> */
[----:B------:R-:W-:Y:S05]  /*0170*/  CALL.REL.NOINC `($__internal_4_$__cuda_sm20_div_s64) ;  /* 0x0000444000007944 */ /* 0x000fea0003c00000 */
[----:B------:R-:W-:Y:S01]  /*0180*/  MOV R24, R0 ;  /* 0x0000000000187202 */ /* 0x000fe20000000f00 */
[----:B------:R-:W-:Y:S05]  /*0190*/  BRA `(.L_x_187) ;  /* 0x0000013000007947 */ /* 0x000fea0003800000 */
.L_x_186:
        /* <DEDUP_REMOVED lines=19> */
.L_x_187:
        /* <DEDUP_REMOVED lines=8> */
[----:B------:R-:W-:Y:S02]  /*0350*/  MOV R21, R25 ;  /* 0x0000001900157202 */ /* 0x000fe40000000f00 */
[----:B------:R-:W-:Y:S02]  /*0360*/  MOV R20, 0x380 ;  /* 0x0000038000147802 */ /* 0x000fe40000000f00 */
[----:B------:R-:W-:Y:S05]  /*0370*/  CALL.REL.NOINC `($__internal_4_$__cuda_sm20_div_s64) ;  /* 0x0000424000007944 */ /* 0x000fea0003c00000 */
[----:B------:R-:W-:Y:S02]  /*0380*/  MOV R28, R0 ;  /* 0x00000000001c7202 */ /* 0x000fe40000000f00 */
[----:B------:R-:W-:Y:S01]  /*0390*/  MOV R29, R25 ;  /* 0x00000019001d7202 */ /* 0x000fe20000000f00 */
[----:B------:R-:W-:Y:S05]  /*03a0*/  BRA `(.L_x_190) ;  /* 0x0000013000007947 */ /* 0x000fea0003800000 */
.L_x_189:
        /* <DEDUP_REMOVED lines=19> */
.L_x_190:
[----:B------:R-:W-:Y:S05]  /*04e0*/  BSYNC B0 ;  /* 0x0000000000007941 */ /* 0x000fea0003800000 */
.L_x_188:
        /* <DEDUP_REMOVED lines=44> */
.L_x_192:
        /* <DEDUP_REMOVED lines=19> */
.L_x_193:
[----:B------:R-:W-:Y:S05]  /*08e0*/  BSYNC B0 ;  /* 0x0000000000007941 */ /* 0x000fea0003800000 */
.L_x_191:
        /* <DEDUP_REMOVED lines=38> */
[----:B------:R-:W-:-:S03]  /*0b50*/  IMAD.MOV R0, RZ, RZ, -R0 ;  /* 0x000000ffff007224 */ /* 0x000fc600078e0a00 */
[----:B------:R-:W-:Y:S02]  /*0b60*/  IABS R2, R8 ;  /* 0x0000000800027213 */ /* 0x000fe40000000000 */
        /* <DEDUP_REMOVED lines=30> */
[----:B------:R-:W-:Y:S02]  /*0d50*/  MOV R20, 0xd70 ;  /* 0x00000d7000147802 */ /* 0x000fe40000000f00 */
[----:B------:R-:W-:Y:S05]  /*0d60*/  CALL.REL.NOINC `($__internal_4_$__cuda_sm20_div_s64) ;  /* 0x0000385000007944 */ /* 0x000fea0003c00000 */
[----:B------:R-:W-:Y:S02]  /*0d70*/  MOV R32, R0 ;  /* 0x0000000000207202 */ /* 0x000fe40000000f00 */
[----:B------:R-:W-:Y:S01]  /*0d80*/  MOV R33, R25 ;  /* 0x0000001900217202 */ /* 0x000fe20000000f00 */
[----:B------:R-:W-:Y:S05]  /*0d90*/  BRA `(.L_x_196) ;  /* 0x0000013000007947 */ /* 0x000fea0003800000 */
.L_x_195:
        /* <DEDUP_REMOVED lines=19> */
.L_x_196:
[----:B------:R-:W-:Y:S05]  /*0ed0*/  BSYNC B0 ;  /* 0x0000000000007941 */ /* 0x000fea0003800000 */
.L_x_194:
        /* <DEDUP_REMOVED lines=15> */
[----:B------:R-:W-:-:S05]  /*0fd0*/  IMAD R0, R13, R0, R2 ;  /* 0x000000000d007224 */ /* 0x000fca00078e0202 */
[----:B------:R-:W-:-:S13]  /*0fe0*/  ISETP.GT.U32.AND P1, PT, R11, R0, PT ;  /* 0x000000000b00720c */ /* 0x000fda0003f24070 */
[----:B------:R-:W-:Y:S01]  /*0ff0*/  @!P1 IMAD.IADD R0, R0, 0x1, -R11 ;  /* 0x0000000100009824 */ /* 0x000fe200078e0a0b */
[----:B------:R-:W-:Y:S02]  /*1000*/  @!P1 IADD3 R13, R13, 0x1, RZ ;  /* 0x000000010d0d9810 */ /* 0x000fe40007ffe0ff */
[----:B------:R-:W-:Y:S02]  /*1010*/  ISETP.NE.AND P1, PT, R5, RZ, PT ;  /* 0x000000ff0500720c */ /* 0x000fe40003f25270 */
[-C--:B------:R-:W-:Y:S02]  /*1020*/  ISETP.GE.U32.AND P2, PT, R0, R11.reuse, PT ;  /* 0x0000000b0000720c */ /* 0x080fe40003f46070 */
[----:B------:R-:W-:-:S04]  /*1030*/  LOP3.LUT R0, R10, R11, RZ, 0x3c, !PT ;  /* 0x0000000b0a007212 */ /* 0x000fc800078e3cff */
[----:B------:R-:W-:-:S07]  /*1040*/  ISETP.GE.AND P0, PT, R0, RZ, PT ;  /* 0x000000ff0000720c */ /* 0x000fce0003f06270 */
        /* <DEDUP_REMOVED lines=20> */
.L_x_198:
        /* <DEDUP_REMOVED lines=19> */
.L_x_199:
[----:B------:R-:W-:Y:S05]  /*12c0*/  BSYNC B0 ;  /* 0x0000000000007941 */ /* 0x000fea0003800000 */
.L_x_197:
[----:B------:R-:W-:Y:S01]  /*12d0*/  IABS R6, c[0x0][0x214] ;  /* 0x0000850000067a13 */ /* 0x000fe20000000000 */
[----:B------:R-:W-:Y:S01]  /*12e0*/  IMAD.MOV.U32 R26, RZ, RZ, RZ ;  /* 0x000000ffff1a7224 */ /* 0x000fe200078e00ff */
[----:B------:R-:W-:Y:S01]  /*12f0*/  ISETP.GT.AND P3, PT, R5, RZ, PT ;  /* 0x000000ff0500720c */ /* 0x000fe20003f64270 */
[----:B------:R-:W-:Y:S01]  /*1300*/  ULDC.U8 UR4, c[0x0][0x329] ;  /* 0x0000ca4000047ab9 */ /* 0x000fe20000000000 */
[----:B------:R-:W0:Y:S01]  /*1310*/  I2F.RP R11, R6 ;  /* 0x00000006000b7306 */ /* 0x000e220000209400 */
[----:B------:R-:W-:Y:S01]  /*1320*/  ULDC.64 UR10, c[0x0][0x118] ;  /* 0x00004600000a7ab9 */ /* 0x000fe20000000a00 */
[----:B------:R-:W-:Y:S06]  /*1330*/  BSSY B0, `(.L_x_200) ;  /* 0x000007f000007945 */ /* 0x000fec0003800000 */
        /* <DEDUP_REMOVED lines=9> */
[----:B------:R-:W-:-:S03]  /*13d0*/  ISETP.GE.AND P1, PT, R10, RZ, PT ;  /* 0x000000ff0a00720c */ /* 0x000fc60003f26270 */
[----:B------:R-:W-:-:S04]  /*13e0*/  IMAD.HI.U32 R2, R2, R0, RZ ;  /* 0x0000000002027227 */ /* 0x000fc800078e00ff */
[----:B------:R-:W-:-:S04]  /*13f0*/  IMAD.MOV R11, RZ, RZ, -R2 ;  /* 0x000000ffff0b7224 */ /* 0x000fc800078e0a02 */
[C---:B------:R-:W-:Y:S01]  /*1400*/  IMAD R11, R6.reuse, R11, R0 ;  /* 0x0000000b060b7224 */ /* 0x040fe200078e0200 */
[----:B------:R-:W-:Y:S02]  /*1410*/  SHF.R.S32.HI R0, RZ, 0x1f, R5 ;  /* 0x0000001fff007819 */ /* 0x000fe40000011405 */
[----:B------:R-:W-:Y:S02]  /*1420*/  LEA.HI.SX32 R5, R5, 0x1, 0x1 ;  /* 0x0000000105057811 */ /* 0x000fe400078f0aff */
[----:B------:R-:W-:Y:S01]  /*1430*/  ISETP.GT.U32.AND P0, PT, R6, R11, PT ;  /* 0x0000000b0600720c */ /* 0x000fe20003f04070 */
[----:B------:R-:W-:-:S12]  /*1440*/  @!P3 IMAD.MOV R5, RZ, RZ, R0 ;  /* 0x000000ffff05b224 */ /* 0x000fd800078e0200 */
[----:B------:R-:W-:Y:S01]  /*1450*/  @!P0 IMAD.IADD R11, R11, 0x1, -R6 ;  /* 0x000000010b0b8824 */ /* 0x000fe200078e0a06 */
[----:B------:R-:W-:Y:S02]  /*1460*/  @!P0 IADD3 R2, R2, 0x1, RZ ;  /* 0x0000000102028810 */ /* 0x000fe40007ffe0ff */
[----:B------:R-:W-:Y:S02]  /*1470*/  ISETP.NE.AND P0, PT, RZ, c[0x0][0x214], PT ;  /* 0x00008500ff007a0c */ /* 0x000fe40003f05270 */
[----:B------:R-:W-:-:S13]  /*1480*/  ISETP.GE.U32.AND P2, PT, R11, R6, PT ;  /* 0x000000060b00720c */ /* 0x000fda0003f46070 */
[----:B------:R-:W-:-:S05]  /*1490*/  @P2 IADD3 R2, R2, 0x1, RZ ;  /* 0x0000000102022810 */ /* 0x000fca0007ffe0ff */
[----:B------:R-:W-:Y:S01]  /*14a0*/  @!P1 IMAD.MOV R2, RZ, RZ, -R2 ;  /* 0x000000ffff029224 */ /* 0x000fe200078e0a02 */
[----:B------:R-:W-:-:S05]  /*14b0*/  @!P0 LOP3.LUT R2, RZ, c[0x0][0x214], RZ, 0x33, !PT ;  /* 0x00008500ff028a12 */ /* 0x000fca00078e33ff */
[----:B------:R-:W-:Y:S01]  /*14c0*/  IMAD R5, R5, R2, RZ ;  /* 0x0000000205057224 */ /* 0x000fe200078e02ff */
[----:B------:R-:W-:-:S04]  /*14d0*/  IABS R2, c[0x0][0x1c0] ;  /* 0x0000700000027a13 */ /* 0x000fc80000000000 */
[----:B------:R-:W0:Y:S01]  /*14e0*/  I2F.U32.RP R10, R2 ;  /* 0x00000002000a7306 */ /* 0x000e220000209000 */
[----:B------:R-:W-:-:S05]  /*14f0*/  IABS R6, R5 ;  /* 0x0000000500067213 */ /* 0x000fca0000000000 */
[----:B------:R-:W-:Y:S02]  /*1500*/  IMAD.IADD R9, R9, 0x1, R6 ;  /* 0x0000000109097824 */ /* 0x000fe400078e0206 */
[----:B------:R-:W1:Y:S08]  /*1510*/  I2F.RP R20, R6 ;  /* 0x0000000600147306 */ /* 0x000e700000209400 */
[----:B0-----:R-:W0:Y:S08]  /*1520*/  MUFU.RCP R22, R10 ;  /* 0x0000000a00167308 */ /* 0x001e300000001000 */
[----:B-1----:R-:W1:Y:S01]  /*1530*/  MUFU.RCP R0, R20 ;  /* 0x0000001400007308 */ /* 0x002e620000001000 */
[----:B0-----:R-:W-:-:S07]  /*1540*/  IADD3 R22, R22, 0xffffffe, RZ ;  /* 0x0ffffffe16167810 */ /* 0x001fce0007ffe0ff */
[----:B------:R-:W0:Y:S01]  /*1550*/  F2I.FTZ.U32.TRUNC.NTZ R23, R22 ;  /* 0x0000001600177305 */ /* 0x000e22000021f000 */
[----:B-1----:R-:W-:-:S07]  /*1560*/  IADD3 R0, R0, 0xffffffe, RZ ;  /* 0x0ffffffe00007810 */ /* 0x002fce0007ffe0ff */
[----:B------:R-:W1:Y:S01]  /*1570*/  F2I.FTZ.U32.TRUNC.NTZ R27, R0 ;  /* 0x00000000001b7305 */ /* 0x000e62000021f000 */
[----:B0-----:R-:W-:Y:S02]  /*1580*/  IMAD.MOV R11, RZ, RZ, -R23 ;  /* 0x000000ffff0b7224 */ /* 0x001fe400078e0a17 */
[----:B------:R-:W-:Y:S02]  /*1590*/  IMAD.MOV.U32 R22, RZ, RZ, RZ ;  /* 0x000000ffff167224 */ /* 0x000fe400078e00ff */
[----:B------:R-:W-:Y:S02]  /*15a0*/  IMAD R20, R11, R2, RZ ;  /* 0x000000020b147224 */ /* 0x000fe400078e02ff */
[----:B-1----:R-:W-:Y:S01]  /*15b0*/  IMAD.MOV R21, RZ, RZ, -R27 ;  /* 0x000000ffff157224 */ /* 0x002fe200078e0a1b */
[----:B------:R-:W-:Y:S01]  /*15c0*/  IABS R0, c[0x0][0x1c0] ;  /* 0x0000700000007a13 */ /* 0x000fe20000000000 */
[----:B------:R-:W-:Y:S01]  /*15d0*/  IMAD.HI.U32 R20, R23, R20, R22 ;  /* 0x0000001417147227 */ /* 0x000fe200078e0016 */
[----:B------:R-:W-:-:S02]  /*15e0*/  IABS R23, R8 ;  /* 0x0000000800177213 */ /* 0x000fc40000000000 */
[----:B------:R-:W-:Y:S01]  /*15f0*/  LOP3.LUT R8, R8, c[0x0][0x1c0], RZ, 0x3c, !PT ;  /* 0x0000700008087a12 */ /* 0x000fe200078e3cff */
[----:B------:R-:W-:Y:S01]  /*1600*/  IMAD R12, R21, R6, RZ ;  /* 0x00000006150c7224 */ /* 0x000fe200078e02ff */
[----:B------:R-:W-:Y:S01]  /*1610*/  IABS R21, R9 ;  /* 0x0000000900157213 */ /* 0x000fe20000000000 */
[----:B------:R-:W-:Y:S02]  /*1620*/  IMAD.MOV R0, RZ, RZ, -R0 ;  /* 0x000000ffff007224 */ /* 0x000fe400078e0a00 */
[----:B------:R-:W-:Y:S01]  /*1630*/  IMAD.HI.U32 R12, R27, R12, R26 ;  /* 0x0000000c1b0c7227 */ /* 0x000fe200078e001a */
[----:B------:R-:W-:-:S03]  /*1640*/  IABS R27, R5 ;  /* 0x00000005001b7213 */ /* 0x000fc60000000000 */
[----:B------:R-:W-:-:S04]  /*1650*/  IMAD.HI.U32 R10, R20, R23, RZ ;  /* 0x00000017140a7227 */ /* 0x000fc800078e00ff */
[----:B------:R-:W-:Y:S02]  /*1660*/  IMAD R23, R10, R0, R23 ;  /* 0x000000000a177224 */ /* 0x000fe400078e0217 */
[----:B------:R-:W-:Y:S02]  /*1670*/  IMAD.MOV R27, RZ, RZ, -R27 ;  /* 0x000000ffff1b7224 */ /* 0x000fe400078e0a1b */
[----:B------:R-:W-:Y:S01]  /*1680*/  IMAD.HI.U32 R12, R12, R21, RZ ;  /* 0x000000150c0c7227 */ /* 0x000fe200078e00ff */
[----:B------:R-:W-:-:S03]  /*1690*/  ISETP.GT.U32.AND P3, PT, R2, R23, PT ;  /* 0x000000170200720c */ /* 0x000fc60003f64070 */
[----:B------:R-:W-:Y:S02]  /*16a0*/  IMAD R27, R12, R27, R21 ;  /* 0x0000001b0c1b7224 */ /* 0x000fe400078e0215 */
[----:B------:R-:W-:-:S03]  /*16b0*/  IMAD.HI.U32 R11, R20, R21, RZ ;  /* 0x00000015140b7227 */ /* 0x000fc600078e00ff */
[----:B------:R-:W-:Y:S01]  /*16c0*/  ISETP.GT.U32.AND P0, PT, R6, R27, PT ;  /* 0x0000001b0600720c */ /* 0x000fe20003f04070 */
[----:B------:R-:W-:Y:S01]  /*16d0*/  IMAD R21, R11, R0, R21 ;  /* 0x000000000b157224 */ /* 0x000fe200078e0215 */
[C---:B------:R-:W-:Y:S02]  /*16e0*/  LOP3.LUT R0, R9.reuse, R6, RZ, 0x3c, !PT ;  /* 0x0000000609007212 */ /* 0x040fe400078e3cff */
[----:B------:R-:W-:Y:S01]  /*16f0*/  LOP3.LUT R9, R9, c[0x0][0x1c0], RZ, 0x3c, !PT ;  /* 0x0000700009097a12 */ /* 0x000fe200078e3cff */
[----:B------:R-:W-:Y:S01]  /*1700*/  @!P3 IMAD.IADD R23, R23, 0x1, -R2 ;  /* 0x000000011717b824 */ /* 0x000fe200078e0a02 */
[----:B------:R-:W-:Y:S02]  /*1710*/  ISETP.GT.U32.AND P1, PT, R2, R21, PT ;  /* 0x000000150200720c */ /* 0x000fe40003f24070 */
[----:B------:R-:W-:Y:S02]  /*1720*/  ISETP.GE.AND P4, PT, R0, RZ, PT ;  /* 0x000000ff0000720c */ /* 0x000fe40003f86270 */
[----:B------:R-:W-:Y:S01]  /*1730*/  ISETP.GE.U32.AND P6, PT, R23, R2, PT ;  /* 0x000000021700720c */ /* 0x000fe20003fc6070 */
[----:B------:R-:W0:Y:S01]  /*1740*/  S2R R0, SR_TID.X ;  /* 0x0000000000007919 */ /* 0x000e220000002100 */
[----:B------:R-:W-:Y:S01]  /*1750*/  @!P3 IADD3 R10, R10, 0x1, RZ ;  /* 0x000000010a0ab810 */ /* 0x000fe20007ffe0ff */
[----:B------:R-:W-:Y:S01]  /*1760*/  @!P0 IMAD.IADD R27, R27, 0x1, -R6 ;  /* 0x000000011b1b8824 */ /* 0x000fe200078e0a06 */
[----:B------:R-:W-:-:S02]  /*1770*/  @!P0 IADD3 R12, R12, 0x1, RZ ;  /* 0x000000010c0c8810 */ /* 0x000fc40007ffe0ff */
[----:B------:R-:W-:Y:S01]  /*1780*/  ISETP.GE.AND P0, PT, R8, RZ, PT ;  /* 0x000000ff0800720c */ /* 0x000fe20003f06270 */
[----:B------:R-:W-:Y:S01]  /*1790*/  IMAD.MOV.U32 R8, RZ, RZ, c[0x0][0x214] ;  /* 0x00008500ff087624 */ /* 0x000fe200078e00ff */
[----:B------:R-:W-:Y:S01]  /*17a0*/  ISETP.GE.U32.AND P2, PT, R27, R6, PT ;  /* 0x000000061b00720c */ /* 0x000fe20003f46070 */
[----:B------:R-:W-:Y:S01]  /*17b0*/  @!P1 IMAD.IADD R21, R21, 0x1, -R2 ;  /* 0x0000000115159824 */ /* 0x000fe200078e0a02 */
[----:B------:R-:W-:Y:S02]  /*17c0*/  ISETP.GT.AND P3, PT, R4, RZ, PT ;  /* 0x000000ff0400720c */ /* 0x000fe40003f64270 */
[----:B------:R-:W-:Y:S02]  /*17d0*/  @!P1 IADD3 R11, R11, 0x1, RZ ;  /* 0x000000010b0b9810 */ /* 0x000fe40007ffe0ff */
[----:B------:R-:W-:Y:S02]  /*17e0*/  ISETP.GE.U32.AND P5, PT, R21, R2, PT ;  /* 0x000000021500720c */ /* 0x000fe40003fa6070 */
[----:B------:R-:W-:-:S02]  /*17f0*/  @P6 IADD3 R10, R10, 0x1, RZ ;  /* 0x000000010a0a6810 */ /* 0x000fc40007ffe0ff */
[----:B------:R-:W-:Y:S02]  /*1800*/  ISETP.NE.AND P6, PT, R5, RZ, PT ;  /* 0x000000ff0500720c */ /* 0x000fe40003fc5270 */
[----:B------:R-:W-:Y:S01]  /*1810*/  SHF.R.S32.HI R2, RZ, 0x1f, R4 ;  /* 0x0000001fff027819 */ /* 0x000fe20000011404 */
[----:B------:R-:W-:Y:S01]  /*1820*/  IMAD.MOV.U32 R20, RZ, RZ, R10 ;  /* 0x000000ffff147224 */ /* 0x000fe200078e000a */
[----:B------:R-:W-:Y:S02]  /*1830*/  @P2 IADD3 R12, R12, 0x1, RZ ;  /* 0x000000010c0c2810 */ /* 0x000fe40007ffe0ff */
[----:B------:R-:W-:Y:S01]  /*1840*/  ISETP.GE.AND P2, PT, R9, RZ, PT ;  /* 0x000000ff0900720c */ /* 0x000fe20003f46270 */
[----:B------:R-:W-:Y:S01]  /*1850*/  @!P0 IMAD.MOV R20, RZ, RZ, -R20 ;  /* 0x000000ffff148224 */ /* 0x000fe200078e0a14 */
[----:B0-----:R-:W-:Y:S01]  /*1860*/  SHF.R.S32.HI R23, RZ, 0x1f, R0 ;  /* 0x0000001fff177819 */ /* 0x001fe20000011400 */
[----:B------:R-:W-:Y:S01]  /*1870*/  @!P4 IMAD.MOV R12, RZ, RZ, -R12 ;  /* 0x000000ffff0cc224 */ /* 0x000fe200078e0a0c */
[----:B------:R-:W-:-:S02]  /*1880*/  ISETP.NE.AND P4, PT, RZ, c[0x0][0x1c0], PT ;  /* 0x00007000ff007a0c */ /* 0x000fc40003f85270 */
[----:B------:R-:W-:Y:S02]  /*1890*/  LOP3.LUT R9, RZ, c[0x0][0x1c0], RZ, 0x33, !PT ;  /* 0x00007000ff097a12 */ /* 0x000fe400078e33ff */
[----:B------:R-:W-:Y:S02]  /*18a0*/  @P5 IADD3 R11, R11, 0x1, RZ ;  /* 0x000000010b0b5810 */ /* 0x000fe40007ffe0ff */
[----:B------:R-:W-:Y:S02]  /*18b0*/  @!P6 LOP3.LUT R12, RZ, R6, RZ, 0x33, !PT ;  /* 0x00000006ff0ce212 */ /* 0x000fe400078e33ff */
[----:B------:R-:W-:Y:S02]  /*18c0*/  LEA.HI R6, R23, R0, RZ, 0x3 ;  /* 0x0000000017067211 */ /* 0x000fe400078f18ff */
[----:B------:R-:W-:Y:S01]  /*18d0*/  SEL R21, R9, R20, !P4 ;  /* 0x0000001409157207 */ /* 0x000fe20006000000 */
[----:B------:R-:W-:Y:S01]  /*18e0*/  IMAD.MOV.U32 R20, RZ, RZ, R11 ;  /* 0x000000ffff147224 */ /* 0x000fe200078e000b */
[----:B------:R-:W-:Y:S01]  /*18f0*/  LEA.HI.SX32 R10, R4, 0x1, 0x1 ;  /* 0x00000001040a7811 */ /* 0x000fe200078f0aff */
[----:B------:R-:W-:Y:S01]  /*1900*/  @!P3 IMAD.MOV R10, RZ, RZ, R2 ;  /* 0x000000ffff0ab224 */ /* 0x000fe200078e0202 */
[----:B------:R-:W-:Y:S01]  /*1910*/  ISETP.LT.U32.AND P0, PT, R24, R12, PT ;  /* 0x0000000c1800720c */ /* 0x000fe20003f01070 */
[----:B------:R-:W-:Y:S01]  /*1920*/  @!P2 IMAD.MOV R20, RZ, RZ, -R20 ;  /* 0x000000ffff14a224 */ /* 0x000fe200078e0a14 */
[----:B------:R-:W-:-:S02]  /*1930*/  SHF.R.S32.HI R11, RZ, 0x1f, R12 ;  /* 0x0000001fff0b7819 */ /* 0x000fc4000001140c */
[----:B------:R-:W-:Y:S02]  /*1940*/  ISETP.NE.AND P1, PT, RZ, UR4, PT ;  /* 0x00000004ff007c0c */ /* 0x000fe4000bf25270 */
[----:B------:R-:W-:Y:S02]  /*1950*/  SHF.R.S32.HI R2, RZ, 0x3, R6 ;  /* 0x00000003ff027819 */ /* 0x000fe40000011406 */
[-C--:B------:R-:W-:Y:S02]  /*1960*/  ISETP.LT.AND.EX P2, PT, R25, R11.reuse, PT, P0 ;  /* 0x0000000b1900720c */ /* 0x080fe40003f41300 */
[----:B------:R-:W-:Y:S02]  /*1970*/  SEL R8, R8, 0x1, !P1 ;  /* 0x0000000108087807 */ /* 0x000fe40004800000 */
[----:B------:R-:W-:Y:S02]  /*1980*/  ISETP.GE.AND P0, PT, R2, c[0x0][0x314], PT ;  /* 0x0000c50002007a0c */ /* 0x000fe40003f06270 */
[----:B------:R-:W-:Y:S01]  /*1990*/  SEL R9, R9, R20, !P4 ;  /* 0x0000001409097207 */ /* 0x000fe20006000000 */
[----:B------:R-:W-:Y:S01]  /*19a0*/  IMAD R21, R21, R8, RZ ;  /* 0x0000000815157224 */ /* 0x000fe200078e02ff */
[----:B------:R-:W-:Y:S01]  /*19b0*/  SEL R12, R24, R12, P2 ;  /* 0x0000000c180c7207 */ /* 0x000fe20001000000 */
[----:B------:R-:W-:Y:S01]  /*19c0*/  IMAD.MOV.U32 R20, RZ, RZ, -0x800000 ;  /* 0xff800000ff147424 */ /* 0x000fe200078e00ff */
[----:B------:R-:W-:Y:S01]  /*19d0*/  SEL R11, R25, R11, P2 ;  /* 0x0000000b190b7207 */ /* 0x000fe20001000000 */
[----:B------:R-:W-:Y:S01]  /*19e0*/  IMAD R10, R10, R21, RZ ;  /* 0x000000150a0a7224 */ /* 0x000fe200078e02ff */
[----:B------:R-:W-:-:S05]  /*19f0*/  LOP3.LUT R21, R6, 0xfffffff8, RZ, 0xc0, !PT ;  /* 0xfffffff806157812 */ /* 0x000fca00078ec0ff */
[----:B------:R-:W-:Y:S01]  /*1a00*/  IMAD.IADD R23, R0, 0x1, -R21 ;  /* 0x0000000100177824 */ /* 0x000fe200078e0a15 */
        /* <DEDUP_REMOVED lines=17> */
.L_x_201:
[----:B------:R-:W-:Y:S05]  /*1b20*/  BSYNC B0 ;  /* 0x0000000000007941 */ /* 0x000fea0003800000 */
.L_x_200:
[C---:B------:R-:W-:Y:S01]  /*1b30*/  ISETP.GT.AND P0, PT, R0.reuse, 0x3f, PT ;  /* 0x0000003f0000780c */ /* 0x040fe20003f04270 */
[----:B------:R-:W-:Y:S01]  /*1b40*/  IMAD.MOV.U32 R29, RZ, RZ, -0x800000 ;  /* 0xff800000ff1d7424 */ /* 0x000fe200078e00ff */
[C---:B------:R-:W-:Y:S01]  /*1b50*/  LOP3.LUT P2, RZ, R0.reuse, 0x7, RZ, 0xc0, !PT ;  /* 0x0000000700ff7812 */ /* 0x040fe2000784c0ff */
[----:B------:R-:W-:Y:S01]  /*1b60*/  IMAD R9, R9, R8, RZ ;  /* 0x0000000809097224 */ /* 0x000fe200078e02ff */
[----:B------:R-:W-:Y:S01]  /*1b70*/  ISETP.GT.AND P3, PT, R5, RZ, PT ;  /* 0x000000ff0500720c */ /* 0x000fe20003f64270 */
[----:B------:R-:W-:Y:S01]  /*1b80*/  BSSY B1, `(.L_x_202) ;  /* 0x00001e9000017945 */ /* 0x000fe20003800000 */
[----:B------:R-:W-:Y:S01]  /*1b90*/  ISETP.GT.OR P2, PT, R0, 0x3f, P2 ;  /* 0x0000003f0000780c */ /* 0x000fe20001744670 */
[----:B------:R-:W-:-:S06]  /*1ba0*/  IMAD.MOV.U32 R28, RZ, RZ, 0x7f800000 ;  /* 0x7f800000ff1c7424 */ /* 0x000fcc00078e00ff */
[----:B------:R-:W-:Y:S02]  /*1bb0*/  @!P0 IMAD R21, R2, 0x9, R23 ;  /* 0x0000000902158824 */ /* 0x000fe400078e0217 */
[----:B------:R-:W-:-:S03]  /*1bc0*/  IMAD R23, R23, 0x9, R2 ;  /* 0x0000000917177824 */ /* 0x000fc600078e0202 */
[----:B-----5:R-:W-:Y:S04]  /*1bd0*/  @!P0 STS [R21.X4], R20 ;  /* 0x0000001415008388 */ /* 0x020fe80000004800 */
[----:B------:R-:W-:Y:S06]  /*1be0*/  BAR.SYNC.DEFER_BLOCKING 0x0 ;  /* 0x0000000000007b1d */ /* 0x000fec0000010000 */
[----:B------:R-:W1:Y:S04]  /*1bf0*/  @!P0 LDS R29, [R23.X4] ;  /* 0x00000000171d8984 */ /* 0x000e680000004800 */
[----:B-1----:R-:W1:Y:S02]  /*1c00*/  SHFL.BFLY PT, R22, R29, 0x4, 0x1f ;  /* 0x0c801f001d167f89 */ /* 0x002e6400000e0000 */
[----:B-1----:R-:W-:-:S05]  /*1c10*/  FMNMX.FTZ R22, R22, R29, !PT ;  /* 0x0000001d16167209 */ /* 0x002fca0007810000 */
[----:B------:R-:W1:Y:S02]  /*1c20*/  SHFL.BFLY PT, R31, R22, 0x2, 0x1f ;  /* 0x0c401f00161f7f89 */ /* 0x000e6400000e0000 */
[----:B-1----:R-:W-:Y:S02]  /*1c30*/  FMNMX.FTZ R31, R22, R31, !PT ;  /* 0x0000001f161f7209 */ /* 0x002fe40007810000 */
[----:B------:R-:W-:-:S03]  /*1c40*/  SHF.R.S32.HI R22, RZ, 0x1f, R5 ;  /* 0x0000001fff167819 */ /* 0x000fc60000011405 */
[----:B------:R-:W1:Y:S02]  /*1c50*/  SHFL.BFLY PT, R6, R31, 0x1, 0x1f ;  /* 0x0c201f001f067f89 */ /* 0x000e6400000e0000 */
[----:B-1----:R-:W-:-:S04]  /*1c60*/  FMNMX.FTZ R6, R31, R6, !PT ;  /* 0x000000061f067209 */ /* 0x002fc80007810000 */
[----:B------:R-:W-:-:S04]  /*1c70*/  FSETP.NEU.FTZ.AND P0, PT, R6, -INF , PT ;  /* 0xff8000000600780b */ /* 0x000fc80003f1d000 */
[----:B------:R-:W-:-:S05]  /*1c80*/  FSEL R6, R6, RZ, P0 ;  /* 0x000000ff06067208 */ /* 0x000fca0000000000 */
[----:B0-----:R-:W-:-:S04]  /*1c90*/  FADD.FTZ R27, -R6, R29 ;  /* 0x0000001d061b7221 */ /* 0x001fc80000010100 */
[----:B------:R-:W-:-:S06]  /*1ca0*/  FMUL.FTZ R27, R27, 1.4426950216293334961 ;  /* 0x3fb8aa3b1b1b7820 */ /* 0x000fcc0000410000 */
[----:B------:R-:W0:Y:S02]  /*1cb0*/  MUFU.EX2 R27, R27 ;  /* 0x0000001b001b7308 */ /* 0x000e240000000800 */
[----:B0-----:R-:W0:Y:S02]  /*1cc0*/  SHFL.BFLY PT, R24, R27, 0x4, 0x1f ;  /* 0x0c801f001b187f89 */ /* 0x001e2400000e0000 */
[----:B0-----:R-:W-:-:S05]  /*1cd0*/  FADD.FTZ R24, R27, R24 ;  /* 0x000000181b187221 */ /* 0x001fca0000010000 */
[----:B------:R-:W0:Y:S02]  /*1ce0*/  SHFL.BFLY PT, R25, R24, 0x2, 0x1f ;  /* 0x0c401f0018197f89 */ /* 0x000e2400000e0000 */
[----:B0-----:R-:W-:-:S05]  /*1cf0*/  FADD.FTZ R25, R24, R25 ;  /* 0x0000001918197221 */ /* 0x001fca0000010000 */
[----:B------:R-:W0:Y:S02]  /*1d00*/  SHFL.BFLY PT, R20, R25, 0x1, 0x1f ;  /* 0x0c201f0019147f89 */ /* 0x000e2400000e0000 */
[----:B0-----:R-:W-:Y:S01]  /*1d10*/  FADD.FTZ R21, R25, R20 ;  /* 0x0000001419157221 */ /* 0x001fe20000010000 */
[----:B------:R-:W-:Y:S02]  /*1d20*/  LEA.HI.SX32 R20, R5, 0x1, 0x1 ;  /* 0x0000000105147811 */ /* 0x000fe400078f0aff */
[----:B------:R-:W-:Y:S02]  /*1d30*/  @!P3 IADD3 R20, R22, RZ, RZ ;  /* 0x000000ff1614b210 */ /* 0x000fe40007ffe0ff */
[----:B------:R-:W-:-:S03]  /*1d40*/  FSETP.NE.FTZ.AND P0, PT, R21, RZ, PT ;  /* 0x000000ff1500720b */ /* 0x000fc60003f15000 */
[----:B------:R-:W-:-:S10]  /*1d50*/  IMAD R9, R9, R20, RZ ;  /* 0x0000001409097224 */ /* 0x000fd400078e02ff */
[----:B------:R-:W0:Y:S02]  /*1d60*/  @P0 MUFU.LG2 R21, R21 ;  /* 0x0000001500150308 */ /* 0x000e240000000c00 */
[----:B0-----:R-:W-:Y:S01]  /*1d70*/  @P0 FFMA.FTZ R28, R21, 0.69314718246459960938, R6 ;  /* 0x3f317218151c0823 */ /* 0x001fe20000010006 */
[----:B------:R-:W-:Y:S05]  /*1d80*/  @P2 BRA `(.L_x_203) ;  /* 0x00001c8000002947 */ /* 0x000fea0003800000 */
[----:B------:R-:W-:Y:S01]  /*1d90*/  ULDC.U8 UR4, c[0x0][0x328] ;  /* 0x0000ca0000047ab9 */ /* 0x000fe20000000000 */
[C---:B------:R-:W-:Y:S02]  /*1da0*/  IADD3 R34, P0, R2.reuse, UR8, RZ ;  /* 0x0000000802227c10 */ /* 0x040fe4000ff1e0ff */
        /* <DEDUP_REMOVED lines=35> */
[-C--:B------:R-:W-:Y:S02]  /*1fe0*/  IADD3 R27, P0, RZ, -R0.reuse, RZ ;  /* 0x80000000ff1b7210 */ /* 0x080fe40007f1e0ff */
[----:B------:R-:W-:Y:S02]  /*1ff0*/  MOV R40, R0 ;  /* 0x0000000000287202 */ /* 0x000fe40000000f00 */
[----:B------:R-:W-:Y:S01]  /*2000*/  IADD3.X R21, RZ, ~R25, RZ, P0, !PT ;  /* 0x80000019ff157210 */ /* 0x000fe200007fe4ff */
[----:B------:R-:W-:Y:S01]  /*2010*/  IMAD.WIDE.U32 R34, R36, R27, R34 ;  /* 0x0000001b24227225 */ /* 0x000fe200078e0022 */
[----:B------:R-:W-:-:S03]  /*2020*/  MOV R41, R25 ;  /* 0x0000001900297202 */ /* 0x000fc60000000f00 */
[----:B------:R-:W-:Y:S01]  /*2030*/  IMAD R21, R21, R36, RZ ;  /* 0x0000002415157224 */ /* 0x000fe200078e02ff */
[----:B------:R-:W-:-:S03]  /*2040*/  MOV R26, R34 ;  /* 0x00000022001a7202 */ /* 0x000fc60000000f00 */
[----:B------:R-:W-:-:S05]  /*2050*/  IMAD R21, R6, R27, R21 ;  /* 0x0000001b06157224 */ /* 0x000fca00078e0215 */
[----:B------:R-:W-:Y:S01]  /*2060*/  IADD3 R21, R35, R21, RZ ;  /* 0x0000001523157210 */ /* 0x000fe20007ffe0ff */
[----:B------:R-:W-:Y:S05]  /*2070*/  BRA `(.L_x_207) ;  /* 0x0000016000007947 */ /* 0x000fea0003800000 */
.L_x_206:
        /* <DEDUP_REMOVED lines=22> */
.L_x_207:
[----:B------:R-:W-:Y:S05]  /*21e0*/  BSYNC B0 ;  /* 0x0000000000007941 */ /* 0x000fea0003800000 */
.L_x_205:
        /* <DEDUP_REMOVED lines=8> */
[----:B------:R-:W-:Y:S05]  /*2270*/  CALL.REL.NOINC `($__internal_4_$__cuda_sm20_div_s64) ;  /* 0x0000234000007944 */ /* 0x000fea0003c00000 */
[----:B------:R-:W-:Y:S02]  /*2280*/  IADD3 R2, P0, RZ, -R0, RZ ;  /* 0x80000000ff027210 */ /* 0x000fe40007f1e0ff */
[----:B------:R-:W-:Y:S02]  /*2290*/  MOV R20, R26 ;  /* 0x0000001a00147202 */ /* 0x000fe40000000f00 */
[-C--:B------:R-:W-:Y:S02]  /*22a0*/  IADD3.X R27, RZ, ~R25.reuse, RZ, P0, !PT ;  /* 0x80000019ff1b7210 */ /* 0x080fe400007fe4ff */
[----:B------:R-:W-:Y:S02]  /*22b0*/  MOV R34, R0 ;  /* 0x0000000000227202 */ /* 0x000fe40000000f00 */
[----:B------:R-:W-:Y:S01]  /*22c0*/  MOV R35, R25 ;  /* 0x0000001900237202 */ /* 0x000fe20000000f00 */
[----:B------:R-:W-:-:S02]  /*22d0*/  IMAD R27, R27, R30, RZ ;  /* 0x0000001e1b1b7224 */ /* 0x000fc400078e02ff */
[----:B------:R-:W-:-:S04]  /*22e0*/  IMAD.WIDE.U32 R30, R30, R2, R20 ;  /* 0x000000021e1e7225 */ /* 0x000fc800078e0014 */
[----:B------:R-:W-:-:S05]  /*22f0*/  IMAD R3, R3, R2, R27 ;  /* 0x0000000203037224 */ /* 0x000fca00078e021b */
[----:B------:R-:W-:Y:S01]  /*2300*/  IADD3 R3, R31, R3, RZ ;  /* 0x000000031f037210 */ /* 0x000fe20007ffe0ff */
[----:B------:R-:W-:Y:S05]  /*2310*/  BRA `(.L_x_210) ;  /* 0x0000016000007947 */ /* 0x000fea0003800000 */
.L_x_209:
        /* <DEDUP_REMOVED lines=22> */
.L_x_210:
[----:B------:R-:W-:Y:S05]  /*2480*/  BSYNC B0 ;  /* 0x0000000000007941 */ /* 0x000fea0003800000 */
.L_x_208:
        /* <DEDUP_REMOVED lines=11> */
[----:B------:R-:W-:Y:S05]  /*2540*/  CALL.REL.NOINC `($__internal_4_$__cuda_sm20_div_s64) ;  /* 0x0000207000007944 */ /* 0x000fea0003c00000 */
[-C--:B------:R-:W-:Y:S02]  /*2550*/  IADD3 R2, P0, RZ, -R0.reuse, RZ ;  /* 0x80000000ff027210 */ /* 0x080fe40007f1e0ff */
[----:B------:R-:W-:Y:S02]  /*2560*/  MOV R24, R0 ;  /* 0x0000000000187202 */ /* 0x000fe40000000f00 */
[----:B------:R-:W-:Y:S01]  /*2570*/  IADD3.X R21, RZ, ~R25, RZ, P0, !PT ;  /* 0x80000019ff157210 */ /* 0x000fe200007fe4ff */
[----:B------:R-:W-:-:S04]  /*2580*/  IMAD.WIDE.U32 R34, R8, R2, R34 ;  /* 0x0000000208227225 */ /* 0x000fc800078e0022 */
[----:B------:R-:W-:Y:S01]  /*2590*/  IMAD R21, R21, R8, RZ ;  /* 0x0000000815157224 */ /* 0x000fe200078e02ff */
[----:B------:R-:W-:-:S03]  /*25a0*/  MOV R8, R34 ;  /* 0x0000002200087202 */ /* 0x000fc60000000f00 */
[----:B------:R-:W-:-:S05]  /*25b0*/  IMAD R2, R7, R2, R21 ;  /* 0x0000000207027224 */ /* 0x000fca00078e0215 */
[----:B------:R-:W-:Y:S01]  /*25c0*/  IADD3 R2, R35, R2, RZ ;  /* 0x0000000223027210 */ /* 0x000fe20007ffe0ff */
[----:B------:R-:W-:Y:S05]  /*25d0*/  BRA `(.L_x_213) ;  /* 0x0000016000007947 */ /* 0x000fea0003800000 */
.L_x_212:
[----:B------:R-:W0:Y:S01]  /*25e0*/  I2F.U32.RP R2, R8 ;  /* 0x0000000800027306 */ /* 0x000e220000209000 */
[----:B------:R-:W-:Y:S01]  /*25f0*/  ISETP.NE.U32.AND P0, PT, R8, RZ, PT ;  /* 0x000000ff0800720c */ /* 0x000fe20003f05070 */
[----:B------:R-:W-:-:S06]  /*2600*/  IMAD.MOV.U32 R25, RZ, RZ, RZ ;  /* 0x000000ffff197224 */ /* 0x000fcc00078e00ff */
[----:B0-----:R-:W0:Y:S02]  /*2610*/  MUFU.RCP R6, R2 ;  /* 0x0000000200067308 */ /* 0x001e240000001000 */
[----:B0-----:R-:W-:Y:S02]  /*2620*/  IADD3 R6, R6, 0xffffffe, RZ ;  /* 0x0ffffffe06067810 */ /* 0x001fe40007ffe0ff */
[----:B------:R-:W-:-:S04]  /*2630*/  MOV R2, RZ ;  /* 0x000000ff00027202 */ /* 0x000fc80000000f00 */
        /* <DEDUP_REMOVED lines=16> */
.L_x_213:
[----:B------:R-:W-:Y:S05]  /*2740*/  BSYNC B0 ;  /* 0x0000000000007941 */ /* 0x000fea0003800000 */
.L_x_211:
        /* <DEDUP_REMOVED lines=8> */
[----:B------:R-:W-:Y:S01]  /*27d0*/  IMAD.WIDE.U32 R32, R20, R17, RZ ;  /* 0x0000001114207225 */ /* 0x000fe200078e00ff */
[----:B------:R-:W-:Y:S02]  /*27e0*/  USEL UR5, UR5, 0x1, !UP0 ;  /* 0x0000000105057887 */ /* 0x000fe4000c000000 */
[----:B------:R-:W-:Y:S01]  /*27f0*/  IADD3 R0, R21, R7, RZ ;  /* 0x0000000715007210 */ /* 0x000fe20007ffe0ff */
[----:B------:R-:W-:Y:S01]  /*2800*/  IMAD R3, R3, R26, RZ ;  /* 0x0000001a03037224 */ /* 0x000fe200078e02ff */
[----:B------:R-:W-:Y:S01]  /*2810*/  SHF.R.S32.HI R7, RZ, 0x1f, R26 ;  /* 0x0000001fff077819 */ /* 0x000fe2000001141a */
[----:B------:R-:W-:Y:S01]  /*2820*/  USHF.R.S32.HI UR9, URZ, 0x1f, UR4 ;  /* 0x0000001f3f097899 */ /* 0x000fe20008011404 */
[----:B------:R-:W-:Y:S01]  /*2830*/  IMAD.WIDE.U32 R36, R8, UR4, RZ ;  /* 0x0000000408247c25 */ /* 0x000fe2000f8e00ff */
[----:B------:R-:W-:-:S03]  /*2840*/  USHF.R.S32.HI UR6, URZ, 0x1f, UR5 ;  /* 0x0000001f3f067899 */ /* 0x000fc60008011405 */
[----:B------:R-:W-:Y:S02]  /*2850*/  IMAD R21, R0, R17, RZ ;  /* 0x0000001100157224 */ /* 0x000fe400078e02ff */
[----:B------:R-:W-:Y:S02]  /*2860*/  IMAD R3, R7, R30, R3 ;  /* 0x0000001e07037224 */ /* 0x000fe400078e0203 */
[----:B------:R-:W-:Y:S02]  /*2870*/  IMAD R21, R16, R20, R21 ;  /* 0x0000001410157224 */ /* 0x000fe400078e0215 */
[----:B------:R-:W-:Y:S02]  /*2880*/  IMAD R7, R2, UR4, RZ ;  /* 0x0000000402077c24 */ /* 0x000fe4000f8e02ff */
[----:B------:R-:W-:Y:S01]  /*2890*/  IMAD.WIDE.U32 R30, R30, R26, RZ ;  /* 0x0000001a1e1e7225 */ /* 0x000fe200078e00ff */
[----:B------:R-:W-:-:S03]  /*28a0*/  IADD3 R6, R33, R21, RZ ;  /* 0x0000001521067210 */ /* 0x000fc60007ffe0ff */
[----:B------:R-:W-:Y:S01]  /*28b0*/  IMAD R21, R25, UR5, RZ ;  /* 0x0000000519157c24 */ /* 0x000fe2000f8e02ff */
[----:B------:R-:W-:Y:S01]  /*28c0*/  LOP3.LUT R0, R41, R6, RZ, 0xfc, !PT ;  /* 0x0000000629007212 */ /* 0x000fe200078efcff */
[----:B------:R-:W-:Y:S01]  /*28d0*/  IMAD R7, R8, UR9, R7 ;  /* 0x0000000908077c24 */ /* 0x000fe2000f8e0207 */
[----:B------:R-:W-:Y:S01]  /*28e0*/  IADD3 R3, R31, R3, RZ ;  /* 0x000000031f037210 */ /* 0x000fe20007ffe0ff */
[----:B------:R-:W-:Y:S01]  /*28f0*/  IMAD R21, R24, UR6, R21 ;  /* 0x0000000618157c24 */ /* 0x000fe2000f8e0215 */
[----:B------:R-:W-:Y:S01]  /*2900*/  ISETP.NE.U32.AND P0, PT, R0, RZ, PT ;  /* 0x000000ff0000720c */ /* 0x000fe20003f05070 */
[----:B------:R-:W-:Y:S01]  /*2910*/  IMAD.WIDE.U32 R34, R24, UR5, RZ ;  /* 0x0000000518227c25 */ /* 0x000fe2000f8e00ff */
[----:B------:R-:W-:-:S03]  /*2920*/  IADD3 R7, R37, R7, RZ ;  /* 0x0000000725077210 */ /* 0x000fc60007ffe0ff */
        /* <DEDUP_REMOVED lines=11> */
[----:B------:R-:W-:Y:S02]  /*29e0*/  IADD3.X R21, RZ, ~R25, RZ, P0, !PT ;  /* 0x80000019ff157210 */ /* 0x000fe400007fe4ff */
[----:B------:R-:W-:Y:S01]  /*29f0*/  MOV R39, R41 ;  /* 0x0000002900277202 */ /* 0x000fe20000000f00 */
[----:B------:R-:W-:Y:S01]  /*2a00*/  IMAD.MOV.U32 R41, RZ, RZ, R25 ;  /* 0x000000ffff297224 */ /* 0x000fe200078e0019 */
[----:B------:R-:W-:Y:S01]  /*2a10*/  MOV R40, R0 ;  /* 0x0000000000287202 */ /* 0x000fe20000000f00 */
[----:B------:R-:W-:-:S02]  /*2a20*/  IMAD R21, R21, R32, RZ ;  /* 0x0000002015157224 */ /* 0x000fc400078e02ff */
[----:B------:R-:W-:-:S04]  /*2a30*/  IMAD.WIDE.U32 R32, R27, R32, R38 ;  /* 0x000000201b207225 */ /* 0x000fc800078e0026 */
[----:B------:R-:W-:-:S04]  /*2a40*/  IMAD R21, R6, R27, R21 ;  /* 0x0000001b06157224 */ /* 0x000fc800078e0215 */
[----:B------:R-:W-:Y:S01]  /*2a50*/  IMAD.IADD R21, R33, 0x1, R21 ;  /* 0x0000000121157824 */ /* 0x000fe200078e0215 */
[----:B------:R-:W-:Y:S05]  /*2a60*/  BRA `(.L_x_216) ;  /* 0x0000017000007947 */ /* 0x000fea0003800000 */
.L_x_215:
        /* <DEDUP_REMOVED lines=23> */
.L_x_216:
[----:B------:R-:W-:Y:S05]  /*2be0*/  BSYNC B0 ;  /* 0x0000000000007941 */ /* 0x000fea0003800000 */
.L_x_214:
        /* <DEDUP_REMOVED lines=11> */
[-C--:B------:R-:W-:Y:S02]  /*2ca0*/  IADD3.X R2, RZ, ~R25.reuse, RZ, P0, !PT ;  /* 0x80000019ff027210 */ /* 0x080fe400007fe4ff */
[----:B------:R-:W-:Y:S01]  /*2cb0*/  MOV R44, R0 ;  /* 0x00000000002c7202 */ /* 0x000fe20000000f00 */
[----:B------:R-:W-:Y:S01]  /*2cc0*/  IMAD.WIDE.U32 R32, R19, R6, R32 ;  /* 0x0000000613207225 */ /* 0x000fe200078e0020 */
[----:B------:R-:W-:-:S03]  /*2cd0*/  MOV R45, R25 ;  /* 0x00000019002d7202 */ /* 0x000fc60000000f00 */
[----:B------:R-:W-:-:S04]  /*2ce0*/  IMAD R27, R2, R19, RZ ;  /* 0x00000013021b7224 */ /* 0x000fc800078e02ff */
[----:B------:R-:W-:-:S05]  /*2cf0*/  IMAD R18, R18, R6, R27 ;  /* 0x0000000612127224 */ /* 0x000fca00078e021b */
[----:B------:R-:W-:Y:S01]  /*2d00*/  IADD3 R18, R33, R18, RZ ;  /* 0x0000001221127210 */ /* 0x000fe20007ffe0ff */
[----:B------:R-:W-:Y:S05]  /*2d10*/  BRA `(.L_x_219) ;  /* 0x0000016000007947 */ /* 0x000fea0003800000 */
.L_x_218:
[----:B------:R-:W0:Y:S01]  /*2d20*/  I2F.U32.RP R6, R19 ;  /* 0x0000001300067306 */ /* 0x000e220000209000 */
[----:B------:R-:W-:Y:S01]  /*2d30*/  HFMA2.MMA R20, -RZ, RZ, 0, 0 ;  /* 0x00000000ff147435 */ /* 0x000fe200000001ff */
[----:B------:R-:W-:Y:S01]  /*2d40*/  ISETP.NE.U32.AND P0, PT, R19, RZ, PT ;  /* 0x000000ff1300720c */ /* 0x000fe20003f05070 */
[----:B------:R-:W-:Y:S01]  /*2d50*/  IMAD.MOV.U32 R45, RZ, RZ, RZ ;  /* 0x000000ffff2d7224 */ /* 0x000fe200078e00ff */
[----:B------:R-:W-:-:S04]  /*2d60*/  MOV R18, RZ ;  /* 0x000000ff00127202 */ /* 0x000fc80000000f00 */
        /* <DEDUP_REMOVED lines=17> */
.L_x_219:
[----:B------:R-:W-:Y:S05]  /*2e80*/  BSYNC B0 ;  /* 0x0000000000007941 */ /* 0x000fea0003800000 */
.L_x_217:
        /* <DEDUP_REMOVED lines=21> */
.L_x_221:
        /* <DEDUP_REMOVED lines=23> */
.L_x_222:
[----:B------:R-:W-:Y:S05]  /*3150*/  BSYNC B0 ;  /* 0x0000000000007941 */ /* 0x000fea0003800000 */
.L_x_220:
[----:B------:R-:W-:Y:S01]  /*3160*/  LOP3.LUT R6, R41, R13, RZ, 0xfc, !PT ;  /* 0x0000000d29067212 */ /* 0x000fe200078efcff */
[----:B------:R-:W-:Y:S01]  /*3170*/  IMAD R33, R26, c[0x0][0x214], RZ ;  /* 0x000085001a217a24 */ /* 0x000fe200078e02ff */
[----:B------:R-:W-:Y:S01]  /*3180*/  SHF.R.S32.HI R0, RZ, 0x1f, R10 ;  /* 0x0000001fff007819 */ /* 0x000fe2000001140a */
[----:B------:R-:W-:Y:S01]  /*3190*/  IMAD R17, R25, R10, RZ ;  /* 0x0000000a19117224 */ /* 0x000fe200078e02ff */
[----:B------:R-:W-:Y:S01]  /*31a0*/  ISETP.NE.U32.AND P0, PT, R6, RZ, PT ;  /* 0x000000ff0600720c */ /* 0x000fe20003f05070 */
[----:B------:R-:W-:Y:S01]  /*31b0*/  IMAD R19, R19, R4, RZ ;  /* 0x0000000413137224 */ /* 0x000fe200078e02ff */
[----:B------:R-:W-:Y:S01]  /*31c0*/  SHF.R.S32.HI R25, RZ, 0x1f, R4 ;  /* 0x0000001fff197819 */ /* 0x000fe20000011404 */
[----:B------:R-:W-:Y:S01]  /*31d0*/  IMAD R17, R0, R24, R17 ;  /* 0x0000001800117224 */ /* 0x000fe200078e0211 */
[----:B------:R-:W-:Y:S01]  /*31e0*/  SHF.R.S32.HI R21, RZ, 0x1f, R33 ;  /* 0x0000001fff157819 */ /* 0x000fe20000011421 */
[----:B------:R-:W-:Y:S01]  /*31f0*/  IMAD R0, R18, R33, RZ ;  /* 0x0000002112007224 */ /* 0x000fe200078e02ff */
[----:B------:R-:W-:Y:S01]  /*3200*/  BSSY B0, `(.L_x_223) ;  /* 0x0000033000007945 */ /* 0x000fe20003800000 */
[----:B------:R-:W-:-:S02]  /*3210*/  IMAD R25, R25, R2, R19 ;  /* 0x0000000219197224 */ /* 0x000fc400078e0213 */
[----:B------:R-:W-:Y:S02]  /*3220*/  IMAD R21, R21, R32, R0 ;  /* 0x0000002015157224 */ /* 0x000fe400078e0200 */
[----:B------:R-:W-:-:S04]  /*3230*/  IMAD.WIDE.U32 R44, R24, R10, RZ ;  /* 0x0000000a182c7225 */ /* 0x000fc800078e00ff */
[----:B------:R-:W-:Y:S01]  /*3240*/  IMAD.WIDE.U32 R18, R2, R4, RZ ;  /* 0x0000000402127225 */ /* 0x000fe200078e00ff */
[----:B------:R-:W-:-:S03]  /*3250*/  IADD3 R17, R45, R17, RZ ;  /* 0x000000112d117210 */ /* 0x000fc60007ffe0ff */
        /* <DEDUP_REMOVED lines=13> */
[----:B------:R-:W-:-:S02]  /*3330*/  IADD3.X R21, RZ, ~R25, RZ, P0, !PT ;  /* 0x80000019ff157210 */ /* 0x000fc400007fe4ff */
        /* <DEDUP_REMOVED lines=8> */
.L_x_224:
[----:B------:R-:W0:Y:S01]  /*33c0*/  I2F.U32.RP R6, R14 ;  /* 0x0000000e00067306 */ /* 0x000e220000209000 */
[----:B------:R-:W-:Y:S01]  /*33d0*/  IMAD.MOV.U32 R20, RZ, RZ, RZ ;  /* 0x000000ffff147224 */ /* 0x000fe200078e00ff */
[----:B------:R-:W-:Y:S01]  /*33e0*/  ISETP.NE.U32.AND P0, PT, R14, RZ, PT ;  /* 0x000000ff0e00720c */ /* 0x000fe20003f05070 */
[----:B------:R-:W-:-:S05]  /*33f0*/  IMAD.MOV.U32 R41, RZ, RZ, RZ ;  /* 0x000000ffff297224 */ /* 0x000fca00078e00ff */
        /* <DEDUP_REMOVED lines=18> */
[----:B------:R-:W-:Y:S02]  /*3520*/  MOV R40, R0 ;  /* 0x0000000000287202 */ /* 0x000fe40000000f00 */
.L_x_225:
[----:B------:R-:W-:Y:S05]  /*3530*/  BSYNC B0 ;  /* 0x0000000000007941 */ /* 0x000fea0003800000 */
.L_x_223:
        /* <DEDUP_REMOVED lines=23> */
[----:B------:R-:W-:-:S03]  /*36b0*/  MOV R27, R41 ;  /* 0x00000029001b7202 */ /* 0x000fc60000000f00 */
[----:B------:R-:W-:Y:S02]  /*36c0*/  IMAD R21, R21, R12, RZ ;  /* 0x0000000c15157224 */ /* 0x000fe400078e02ff */
[----:B------:R-:W-:-:S04]  /*36d0*/  IMAD.WIDE.U32 R26, R12, R2, R26 ;  /* 0x000000020c1a7225 */ /* 0x000fc800078e001a */
[----:B------:R-:W-:Y:S02]  /*36e0*/  IMAD R2, R11, R2, R21 ;  /* 0x000000020b027224 */ /* 0x000fe400078e0215 */
[----:B------:R-:W-:-:S03]  /*36f0*/  IMAD.MOV.U32 R12, RZ, RZ, R26 ;  /* 0x000000ffff0c7224 */ /* 0x000fc600078e001a */
[----:B------:R-:W-:Y:S01]  /*3700*/  IADD3 R2, R27, R2, RZ ;  /* 0x000000021b027210 */ /* 0x000fe20007ffe0ff */
[----:B------:R-:W-:Y:S05]  /*3710*/  BRA `(.L_x_228) ;  /* 0x0000017000007947 */ /* 0x000fea0003800000 */
.L_x_227:
        /* <DEDUP_REMOVED lines=23> */
.L_x_228:
[----:B------:R-:W-:Y:S05]  /*3890*/  BSYNC B0 ;  /* 0x0000000000007941 */ /* 0x000fea0003800000 */
.L_x_226:
[----:B------:R-:W-:Y:S02]  /*38a0*/  IADD3 R31, P1, P0, R36, R34, R30 ;  /* 0x00000022241f7210 */ /* 0x000fe4000783e01e */
[----:B------:R-:W-:Y:S02]  /*38b0*/  SHF.R.S32.HI R0, RZ, 0x1f, R9 ;  /* 0x0000001fff007819 */ /* 0x000fe40000011409 */
[----:B------:R-:W-:Y:S02]  /*38c0*/  IADD3 R31, P3, P2, R44, R31, R32 ;  /* 0x0000001f2c1f7210 */ /* 0x000fe40007a7e020 */
[----:B------:R-:W-:Y:S02]  /*38d0*/  IADD3.X R3, R7, R8, R3, P1, P0 ;  /* 0x0000000807037210 */ /* 0x000fe40000fe0403 */
[----:B------:R-:W-:Y:S02]  /*38e0*/  IADD3 R18, P1, P0, R46, R31, R18 ;  /* 0x0000001f2e127210 */ /* 0x000fe4000783e012 */
[----:B------:R-:W-:Y:S01]  /*38f0*/  IADD3.X R4, R17, R3, R4, P3, P2 ;  /* 0x0000000311047210 */ /* 0x000fe20001fe4404 */
[----:B------:R-:W-:-:S03]  /*3900*/  IMAD R3, R25, R9, RZ ;  /* 0x0000000919037224 */ /* 0x000fc600078e02ff */
[----:B------:R-:W-:Y:S01]  /*3910*/  IADD3.X R19, R13, R4, R10, P1, P0 ;  /* 0x000000040d137210 */ /* 0x000fe20000fe040a */
[-C--:B------:R-:W-:Y:S02]  /*3920*/  IMAD R0, R0, R24.reuse, R3 ;  /* 0x0000001800007224 */ /* 0x080fe400078e0203 */
[----:B------:R-:W-:Y:S01]  /*3930*/  IMAD R3, R2, R5, RZ ;  /* 0x0000000502037224 */ /* 0x000fe200078e02ff */
[----:B------:R-:W-:Y:S01]  /*3940*/  SHF.R.S32.HI R2, RZ, 0x1f, R5 ;  /* 0x0000001fff027819 */ /* 0x000fe20000011405 */
        /* <DEDUP_REMOVED lines=9> */
.L_x_204:
[----:B------:R-:W-:-:S04]  /*39e0*/  LEA R2, P0, R34, c[0x0][0x200], 0x2 ;  /* 0x0000800022027a11 */ /* 0x000fc800078010ff */
[----:B------:R-:W-:-:S05]  /*39f0*/  LEA.HI.X R3, R34, c[0x0][0x204], R35, 0x2, P0 ;  /* 0x0000810022037a11 */ /* 0x000fca00000f1423 */
[----:B------:R0:W-:Y:S04]  /*3a00*/  STG.E [R2.64], R28 ;  /* 0x0000001c02007986 */ /* 0x0001e8000c10190a */
.L_x_203:
[----:B------:R-:W-:Y:S05]  /*3a10*/  BSYNC B1 ;  /* 0x0000000000017941 */ /* 0x000fea0003800000 */
.L_x_202:
[----:B------:R-:W1:Y:S01]  /*3a20*/  S2R R34, SR_TID.X ;  /* 0x0000000000227919 */ /* 0x000e620000002100 */
[----:B0-----:R-:W-:Y:S01]  /*3a30*/  IMAD.MOV.U32 R2, RZ, RZ, c[0x0][0x314] ;  /* 0x0000c500ff027624 */ /* 0x001fe200078e00ff */
[----:B------:R-:W-:Y:S01]  /*3a40*/  CS2R R10, SRZ ;  /* 0x00000000000a7805 */ /* 0x000fe2000001ff00 */
[----:B------:R-:W-:Y:S01]  /*3a50*/  IMAD.MOV.U32 R13, RZ, RZ, RZ ;  /* 0x000000ffff0d7224 */ /* 0x000fe200078e00ff */
[----:B------:R-:W-:Y:S01]  /*3a60*/  CS2R R8, SRZ ;  /* 0x0000000000087805 */ /* 0x000fe2000001ff00 */
[----:B------:R-:W-:Y:S01]  /*3a70*/  CS2R R6, SRZ ;  /* 0x0000000000067805 */ /* 0x000fe2000001ff00 */
[----:B------:R-:W-:Y:S01]  /*3a80*/  ISETP.GE.AND P0, PT, R2, 0x1, PT ;  /* 0x000000010200780c */ /* 0x000fe20003f06270 */
[----:B------:R-:W-:Y:S01]  /*3a90*/  CS2R R4, SRZ ;  /* 0x0000000000047805 */ /* 0x000fe2000001ff00 */
[----:B-1----:R-:W-:-:S04]  /*3aa0*/  SHF.R.S32.HI R33, RZ, 0x1f, R34 ;  /* 0x0000001fff217819 */ /* 0x002fc80000011422 */
[CC--:B------:R-:W-:Y:S02]  /*3ab0*/  LEA.HI R3, R33.reuse, R34.reuse, RZ, 0x3 ;  /* 0x0000002221037211 */ /* 0x0c0fe400078f18ff */
[----:B------:R-:W-:Y:S02]  /*3ac0*/  LEA.HI R33, R33, R34, RZ, 0x4 ;  /* 0x0000002221217211 */ /* 0x000fe400078f20ff */
[----:B------:R-:W-:-:S05]  /*3ad0*/  LOP3.LUT R3, R3, 0xfffffff8, RZ, 0xc0, !PT ;  /* 0xfffffff803037812 */ /* 0x000fca00078ec0ff */
[----:B------:R-:W-:Y:S01]  /*3ae0*/  IMAD.IADD R0, R34, 0x1, -R3 ;  /* 0x0000000122007824 */ /* 0x000fe200078e0a03 */
[----:B------:R-:W-:Y:S02]  /*3af0*/  LOP3.LUT R3, R33, 0x3ffffff0, RZ, 0xc0, !PT ;  /* 0x3ffffff021037812 */ /* 0x000fe400078ec0ff */
[----:B------:R-:W-:Y:S02]  /*3b00*/  SHF.R.S32.HI R33, RZ, 0x4, R33 ;  /* 0x00000004ff217819 */ /* 0x000fe40000011421 */
[----:B------:R-:W-:-:S04]  /*3b10*/  ISETP.GE.AND P1, PT, R0, c[0x0][0x314], PT ;  /* 0x0000c50000007a0c */ /* 0x000fc80003f26270 */
[C---:B------:R-:W-:Y:S01]  /*3b20*/  ISETP.GT.OR P1, PT, R34.reuse, 0x3f, P1 ;  /* 0x0000003f2200780c */ /* 0x040fe20000f24670 */
[----:B------:R-:W-:Y:S02]  /*3b30*/  IMAD.IADD R34, R34, 0x1, -R3 ;  /* 0x0000000122227824 */ /* 0x000fe400078e0a03 */
[----:B------:R-:W-:Y:S02]  /*3b40*/  CS2R R2, SRZ ;  /* 0x0000000000027805 */ /* 0x000fe4000001ff00 */
[----:B------:R-:W-:-:S05]  /*3b50*/  IMAD.SHL.U32 R34, R34, 0x4, RZ ;  /* 0x0000000422227824 */ /* 0x000fca00078e00ff */
[C---:B------:R-:W-:Y:S02]  /*3b60*/  IADD3 R32, R34.reuse, 0x40, RZ ;  /* 0x0000004022207810 */ /* 0x040fe40007ffe0ff */
[----:B------:R-:W-:Y:S01]  /*3b70*/  IADD3 R31, R34, 0x80, RZ ;  /* 0x00000080221f7810 */ /* 0x000fe20007ffe0ff */
[----:B------:R-:W-:-:S04]  /*3b80*/  @!P1 FADD.FTZ R0, -R28, R29 ;  /* 0x0000001d1c009221 */ /* 0x000fc80000010100 */
[----:B------:R-:W-:-:S06]  /*3b90*/  @!P1 FMUL.FTZ R0, R0, 1.4426950216293334961 ;  /* 0x3fb8aa3b00009820 */ /* 0x000fcc0000410000 */
[----:B------:R-:W0:Y:S02]  /*3ba0*/  @!P1 MUFU.EX2 R0, R0 ;  /* 0x0000000000009308 */ /* 0x000e240000000800 */
[----:B0-----:R0:W-:Y:S02]  /*3bb0*/  @!P1 STS [R23.X4], R0 ;  /* 0x0000000017009388 */ /* 0x0011e40000004800 */
[----:B0-----:R-:W-:Y:S02]  /*3bc0*/  IMAD.MOV.U32 R0, RZ, RZ, RZ ;  /* 0x000000ffff007224 */ /* 0x001fe400078e00ff */
[----:B------:R-:W-:Y:S06]  /*3bd0*/  BAR.SYNC.DEFER_BLOCKING 0x0 ;  /* 0x0000000000007b1d */ /* 0x000fec0000010000 */
[----:B------:R-:W-:Y:S05]  /*3be0*/  @!P0 BRA `(.L_x_229) ;  /* 0x0000039000008947 */ /* 0x000fea0003800000 */
[----:B------:R-:W-:Y:S01]  /*3bf0*/  ULDC UR5, c[0x0][0x22c] ;  /* 0x00008b0000057ab9 */ /* 0x000fe20000000800 */
[----:B------:R-:W-:Y:S01]  /*3c00*/  IMAD R29, R33, 0xc0, R34 ;  /* 0x000000c0211d7824 */ /* 0x000fe200078e0222 */
        /* <DEDUP_REMOVED lines=20> */
[----:B------:R-:W-:Y:S02]  /*3d50*/  IMAD.X R29, RZ, RZ, R29, P0 ;  /* 0x000000ffff1d7224 */ /* 0x000fe400000e061d */
.L_x_232:
        /* <DEDUP_REMOVED lines=14> */
.L_x_231:
[----:B------:R-:W-:Y:S05]  /*3e40*/  BSYNC B0 ;  /* 0x0000000000007941 */ /* 0x000fea0003800000 */
.L_x_230:
        /* <DEDUP_REMOVED lines=19> */
.L_x_229:
        /* <DEDUP_REMOVED lines=100> */
        .weak           $__internal_4_$__cuda_sm20_div_s64
        .type           $__internal_4_$__cuda_sm20_div_s64,@function
        .size           $__internal_4_$__cuda_sm20_div_s64,(.L_x_7772 - $__internal_4_$__cuda_sm20_div_s64)
$__internal_4_$__cuda_sm20_div_s64:
        /* <DEDUP_REMOVED lines=30> */
[----:B------:R-:W-:-:S06]  /*47a0*/  IMAD.WIDE.U32 R42, P0, R43, R0, R42 ;  /* 0x000000002b2a7225 */ /* 0x000fcc000780002a */
[----:B------:R-:W-:-:S04]  /*47b0*/  IMAD.HI.U32 R25, P4, R27, R2, R42 ;  /* 0x000000021b197227 */ /* 0x000fc8000788002a */
[----:B------:R-:W-:-:S04]  /*47c0*/  IMAD.HI.U32 R2, R27, R0, RZ ;  /* 0x000000001b027227 */ /* 0x000fc800078e00ff */
[----:B------:R-:W-:Y:S02]  /*47d0*/  IMAD R0, R27, R0, RZ ;  /* 0x000000001b007224 */ /* 0x000fe400078e02ff */
[----:B------:R-:W-:Y:S01]  /*47e0*/  IMAD.X R2, R2, 0x1, R27, P0 ;  /* 0x0000000102027824 */ /* 0x000fe200000e061b */
[-C--:B------:R-:W-:Y:S01]  /*47f0*/  IADD3 R27, P0, RZ, -R24.reuse, RZ ;  /* 0x80000018ff1b7210 */ /* 0x080fe20007f1e0ff */
[----:B------:R-:W-:Y:S01]  /*4800*/  IMAD.MOV.U32 R43, RZ, RZ, RZ ;  /* 0x000000ffff2b7224 */ /* 0x000fe200078e00ff */
[----:B------:R-:W-:Y:S02]  /*4810*/  IADD3 R25, P3, R0, R25, RZ ;  /* 0x0000001900197210 */ /* 0x000fe40007f7e0ff */
[----:B------:R-:W-:Y:S01]  /*4820*/  SEL R24, R27, R24, !P2 ;  /* 0x000000181b187207 */ /* 0x000fe20005000000 */
[----:B------:R-:W-:Y:S01]  /*4830*/  IMAD.X R0, RZ, RZ, ~R21, P0 ;  /* 0x000000ffff007224 */ /* 0x000fe200000e0e15 */
[----:B------:R-:W-:-:S03]  /*4840*/  IADD3.X R27, RZ, RZ, R2, P3, P4 ;  /* 0x000000ffff1b7210 */ /* 0x000fc60001fe8402 */
[----:B------:R-:W-:Y:S01]  /*4850*/  IMAD.HI.U32 R42, R25, R24, RZ ;  /* 0x00000018192a7227 */ /* 0x000fe200078e00ff */
[----:B------:R-:W-:-:S05]  /*4860*/  SEL R0, R0, R21, !P2 ;  /* 0x0000001500007207 */ /* 0x000fca0005000000 */
[----:B------:R-:W-:-:S04]  /*4870*/  IMAD.WIDE.U32 R42, R25, R0, R42 ;  /* 0x00000000192a7225 */ /* 0x000fc800078e002a */
[C---:B------:R-:W-:Y:S02]  /*4880*/  IMAD R25, R27.reuse, R0, RZ ;  /* 0x000000001b197224 */ /* 0x040fe400078e02ff */
[----:B------:R-:W-:-:S05]  /*4890*/  IMAD.HI.U32 R2, P0, R27, R24, R42 ;  /* 0x000000181b027227 */ /* 0x000fca000780002a */
[----:B------:R-:W-:Y:S01]  /*48a0*/  IADD3 R25, P2, R25, R2, RZ ;  /* 0x0000000219197210 */ /* 0x000fe20007f5e0ff */
[----:B------:R-:W-:-:S04]  /*48b0*/  IMAD.HI.U32 R2, R27, R0, RZ ;  /* 0x000000001b027227 */ /* 0x000fc800078e00ff */
[----:B------:R-:W-:Y:S01]  /*48c0*/  IMAD.WIDE.U32 R42, R25, R38, RZ ;  /* 0x00000026192a7225 */ /* 0x000fe200078e00ff */
[----:B------:R-:W-:-:S03]  /*48d0*/  IADD3.X R2, R2, RZ, RZ, P0, !PT ;  /* 0x000000ff02027210 */ /* 0x000fc600007fe4ff */
[C---:B------:R-:W-:Y:S01]  /*48e0*/  IMAD R43, R25.reuse, R39, R43 ;  /* 0x00000027192b7224 */ /* 0x040fe200078e022b */
[----:B------:R-:W-:Y:S01]  /*48f0*/  IADD3 R27, P0, -R42, R24, RZ ;  /* 0x000000182a1b7210 */ /* 0x000fe20007f1e1ff */
[----:B------:R-:W-:Y:S01]  /*4900*/  IMAD.X R2, RZ, RZ, R2, P2 ;  /* 0x000000ffff027224 */ /* 0x000fe200010e0602 */
[----:B------:R-:W-:Y:S02]  /*4910*/  IADD3 R24, P2, R25, 0x1, RZ ;  /* 0x0000000119187810 */ /* 0x000fe40007f5e0ff */
[-C--:B------:R-:W-:Y:S01]  /*4920*/  ISETP.GE.U32.AND P4, PT, R27, R38.reuse, PT ;  /* 0x000000261b00720c */ /* 0x080fe20003f86070 */
[----:B------:R-:W-:-:S04]  /*4930*/  IMAD R43, R2, R38, R43 ;  /* 0x00000026022b7224 */ /* 0x000fc800078e022b */
[----:B------:R-:W-:Y:S01]  /*4940*/  IMAD.X R43, R0, 0x1, ~R43, P0 ;  /* 0x00000001002b7824 */ /* 0x000fe200000e0e2b */
[----:B------:R-:W-:-:S04]  /*4950*/  IADD3 R0, P3, R27, -R38, RZ ;  /* 0x800000261b007210 */ /* 0x000fc80007f7e0ff */
        /* <DEDUP_REMOVED lines=25> */
[----:B------:R-:W-:Y:S06]  /*4af0*/  RET.REL.NODEC R38 `(_ZN5flash32flash_fwd_splitkv_combine_kernelI23Flash_fwd_kernel_traitsILi192ELi64ELi64ELi4ELb0ELb0EN7cutlass10bfloat16_tE19Flash_kernel_traitsILi192ELi64ELi64ELi4ES3_EELi8ELi3ELb0EEEvNS_16Flash_fwd_paramsE) ;  /* 0xffffb50026007950 */ /* 0x000fec0003c3ffff */
.L_x_233:
        /* <DEDUP_REMOVED lines=16> */
.L_x_7772:


//--------------------- .text._ZN5flash32flash_fwd_splitkv_combine_kernelI23Flash_fwd_kernel_traitsILi192ELi64ELi64ELi4ELb0ELb0EN7cutlass10bfloat16_tE19Flash_kernel_traitsILi192ELi64ELi64ELi4ES3_EELi8ELi2ELb0EEEvNS_16Flash_fwd_paramsE --------------------------
	.section	.text._ZN5flash32flash_fwd_splitkv_combine_kernelI23Flash_fwd_kernel_traitsILi192ELi64ELi64ELi4ELb0ELb0EN7cutlass10bfloat16_tE19Flash_kernel_traitsILi192ELi64ELi64ELi4ES3_EELi8ELi2ELb0EEEvNS_16Flash_fwd_paramsE,"ax",@progbits
	.sectioninfo	@"SHI_REGISTERS=54"
	.align	128
        .global         _ZN5flash32flash_fwd_splitkv_combine_kernelI23Flash_fwd_kernel_traitsILi192ELi64ELi64ELi4ELb0ELb0EN7cutlass10bfloat16_tE19Flash_kernel_traitsILi192ELi64ELi64ELi4ES3_EELi8ELi2ELb0EEEvNS_16Flash_fwd_paramsE
        .type           _ZN5flash32flash_fwd_splitkv_combine_kernelI23Flash_fwd_kernel_traitsILi192ELi64ELi64ELi4ELb0ELb0EN7cutlass10bfloat16_tE19Flash_kernel_traitsILi192ELi64ELi64ELi4ES3_EELi8ELi2ELb0EEEvNS_16Flash_fwd_paramsE,@function
        .size           _ZN5flash32flash_fwd_splitkv_combine_kernelI23Flash_fwd_kernel_traitsILi192ELi64ELi64ELi4ELb0ELb0EN7cutlass10bfloat16_tE19Flash_kernel_traitsILi192ELi64ELi64ELi4ES3_EELi8ELi2ELb0EEEvNS_16Flash_fwd_paramsE,(.L_x_7773 - _ZN5flash32flash_fwd_splitkv_combine_kernelI23Flash_fwd_kernel_traitsILi192ELi64ELi64ELi4ELb0ELb0EN7cutlass10bfloat16_tE19Flash_kernel_traitsILi192ELi64ELi64ELi4ES3_EELi8ELi2ELb0EEEvNS_16Flash_fwd_paramsE)
        .other          _ZN5flash32flash_fwd_splitkv_combine_kernelI23Flash_fwd_kernel_traitsILi192ELi64ELi64ELi4ELb0ELb0EN7cutlass10bfloat16_tE19Flash_kernel_traitsILi192ELi64ELi64ELi4ES3_EELi8ELi2ELb0EEEvNS_16Flash_fwd_paramsE,@"STO_CUDA_ENTRY STV_DEFAULT"
_ZN5flash32flash_fwd_splitkv_combine_kernelI23Flash_fwd_kernel_traitsILi192ELi64ELi64ELi4ELb0ELb0EN7cutlass10bfloat16_tE19Flash_kernel_traitsILi192ELi64ELi64ELi4ES3_EELi8ELi2ELb0EEEvNS_16Flash_fwd_paramsE:
.text._ZN5flash32flash_fwd_splitkv_combine_kernelI23Flash_fwd_kernel_traitsILi192ELi64ELi64ELi4ELb0ELb0EN7cutlass10bfloat16_tE19Flash_kernel_traitsILi192ELi64ELi64ELi4ES3_EELi8ELi2ELb0EEEvNS_16Flash_fwd_paramsE:
        /* <DEDUP_REMOVED lines=23> */
[----:B------:R-:W-:Y:S05]  /*0170*/  CALL.REL.NOINC `($__internal_5_$__cuda_sm20_div_s64) ;  /* 0x0000441000007944 */ /* 0x000fea0003c00000 */
[----:B------:R-:W-:Y:S05]  /*0180*/  BRA `(.L_x_235) ;  /* 0x0000013000007947 */ /* 0x000fea0003800000 */
.L_x_234:
        /* <DEDUP_REMOVED lines=19> */
.L_x_235:
        /* <DEDUP_REMOVED lines=12> */
[----:B------:R-:W-:Y:S05]  /*0380*/  CALL.REL.NOINC `($__internal_5_$__cuda_sm20_div_s64) ;  /* 0x0000420000007944 */ /* 0x000fea0003c00000 */
[----:B------:R-:W-:Y:S02]  /*0390*/  MOV R8, R20 ;  /* 0x0000001400087202 */ /* 0x000fe40000000f00 */
[----:B------:R-:W-:Y:S01]  /*03a0*/  MOV R9, R21 ;  /* 0x0000001500097202 */ /* 0x000fe20000000f00 */
[----:B------:R-:W-:Y:S05]  /*03b0*/  BRA `(.L_x_238) ;  /* 0x0000013000007947 */ /* 0x000fea0003800000 */
.L_x_237:
        /* <DEDUP_REMOVED lines=19> */
.L_x_238:
[----:B------:R-:W-:Y:S05]  /*04f0*/  BSYNC B0 ;  /* 0x0000000000007941 */ /* 0x000fea0003800000 */
.L_x_236:
[----:B------:R-:W-:Y:S01]  /*0500*/  IABS R7, c[0x0][0x214] ;  /* 0x0000850000077a13 */ /* 0x000fe20000000000 */
[----:B------:R-:W-:Y:S01]  /*0510*/  IMAD.MOV.U32 R2, RZ, RZ, c[0x0][0x214] ;  /* 0x00008500ff027624 */ /* 0x000fe200078e00ff */
[----:B------:R-:W-:Y:S01]  /*0520*/  BSSY B0, `(.L_x_239) ;  /* 0x000003b000007945 */ /* 0x000fe20003800000 */
[----:B------:R-:W-:Y:S01]  /*0530*/  IMAD.MOV.U32 R10, RZ, RZ, RZ ;  /* 0x000000ffff0a7224 */ /* 0x000fe200078e00ff */
[----:B------:R-:W0:Y:S02]  /*0540*/  I2F.RP R13, R7 ;  /* 0x00000007000d7306 */ /* 0x000e240000209400 */
[----:B------:R-:W-:-:S04]  /*0550*/  IADD3 R2, R7, -0x1, R2 ;  /* 0xffffffff07027810 */ /* 0x000fc80007ffe002 */
[----:B------:R-:W-:Y:S02]  /*0560*/  IABS R4, R2 ;  /* 0x0000000200047213 */ /* 0x000fe40000000000 */
[----:B0-----:R-:W0:Y:S02]  /*0570*/  MUFU.RCP R12, R13 ;  /* 0x0000000d000c7308 */ /* 0x001e240000001000 */
[----:B0-----:R-:W-:-:S06]  /*0580*/  IADD3 R12, R12, 0xffffffe, RZ ;  /* 0x0ffffffe0c0c7810 */ /* 0x001fcc0007ffe0ff */
[----:B------:R-:W0:Y:S02]  /*0590*/  F2I.FTZ.U32.TRUNC.NTZ R11, R12 ;  /* 0x0000000c000b7305 */ /* 0x000e24000021f000 */
[----:B0-----:R-:W-:-:S04]  /*05a0*/  IMAD.MOV R6, RZ, RZ, -R11 ;  /* 0x000000ffff067224 */ /* 0x001fc800078e0a0b */
        /* <DEDUP_REMOVED lines=31> */
.L_x_240:
        /* <DEDUP_REMOVED lines=19> */
.L_x_241:
[----:B------:R-:W-:Y:S05]  /*08d0*/  BSYNC B0 ;  /* 0x0000000000007941 */ /* 0x000fea0003800000 */
.L_x_239:
        /* <DEDUP_REMOVED lines=74> */
[----:B------:R-:W-:Y:S02]  /*0d80*/  MOV R32, R20 ;  /* 0x0000001400207202 */ /* 0x000fe40000000f00 */
[----:B------:R-:W-:Y:S01]  /*0d90*/  MOV R33, R21 ;  /* 0x0000001500217202 */ /* 0x000fe20000000f00 */
[----:B------:R-:W-:Y:S05]  /*0da0*/  BRA `(.L_x_244) ;  /* 0x0000013000007947 */ /* 0x000fea0003800000 */
.L_x_243:
        /* <DEDUP_REMOVED lines=19> */
.L_x_244:
[----:B------:R-:W-:Y:S05]  /*0ee0*/  BSYNC B0 ;  /* 0x0000000000007941 */ /* 0x000fea0003800000 */
.L_x_242:
[-C--:B------:R-:W-:Y:S01]  /*0ef0*/  IABS R18, R3.reuse ;  /* 0x0000000300127213 */ /* 0x080fe20000000000 */
[----:B------:R-:W-:Y:S01]  /*0f00*/  IMAD.MOV.U32 R7, RZ, RZ, 0x1 ;  /* 0x00000001ff077424 */ /* 0x000fe200078e00ff */
[----:B------:R-:W-:Y:S01]  /*0f10*/  IABS R10, R3 ;  /* 0x00000003000a7213 */ /* 0x000fe20000000000 */
[----:B------:R-:W-:Y:S01]  /*0f20*/  BSSY B0, `(.L_x_245) ;  /* 0x000003a000007945 */ /* 0x000fe20003800000 */
[----:B------:R-:W0:Y:S02]  /*0f30*/  I2F.RP R19, R18 ;  /* 0x0000001200137306 */ /* 0x000e240000209400 */
[----:B------:R-:W-:Y:S01]  /*0f40*/  IADD3 R7, R18, c[0x0][0x214], -R7 ;  /* 0x0000850012077a10 */ /* 0x000fe20007ffe807 */
        /* <DEDUP_REMOVED lines=36> */
.L_x_246:
        /* <DEDUP_REMOVED lines=19> */
.L_x_247:
[----:B------:R-:W-:Y:S05]  /*12c0*/  BSYNC B0 ;  /* 0x0000000000007941 */ /* 0x000fea0003800000 */
.L_x_245:
        /* <DEDUP_REMOVED lines=131> */
.L_x_249:
[----:B------:R-:W-:Y:S05]  /*1b00*/  BSYNC B0 ;  /* 0x0000000000007941 */ /* 0x000fea0003800000 */
.L_x_248:
        /* <DEDUP_REMOVED lines=11> */
[----:B------:R-:W-:-:S05]  /*1bc0*/  @!P0 LOP3.LUT R22, R22, 0xfffffffc, RZ, 0xc0, !PT ;  /* 0xfffffffc16168812 */ /* 0x000fca00078ec0ff */
[----:B------:R-:W-:-:S04]  /*1bd0*/  @!P0 IMAD.IADD R21, R17, 0x1, -R22 ;  /* 0x0000000111158824 */ /* 0x000fc800078e0a16 */
[----:B------:R-:W-:Y:S01]  /*1be0*/  @!P0 IMAD R21, R21, 0x24, R22 ;  /* 0x0000002415158824 */ /* 0x000fe200078e0216 */
[----:B------:R-:W-:Y:S01]  /*1bf0*/  BAR.SYNC.DEFER_BLOCKING 0x0 ;  /* 0x0000000000007b1d */ /* 0x000fe20000010000 */
[----:B------:R-:W-:-:S05]  /*1c00*/  SHF.R.S32.HI R22, RZ, 0x1f, R3 ;  /* 0x0000001fff167819 */ /* 0x000fca0000011403 */
[----:B------:R-:W1:Y:S04]  /*1c10*/  @!P0 LDS R29, [R21] ;  /* 0x00000000151d8984 */ /* 0x000e680000000800 */
[----:B-1----:R-:W1:Y:S02]  /*1c20*/  SHFL.BFLY PT, R18, R29, 0x2, 0x1f ;  /* 0x0c401f001d127f89 */ /* 0x002e6400000e0000 */
[----:B-1----:R-:W-:-:S05]  /*1c30*/  FMNMX.FTZ R25, R18, R29, !PT ;  /* 0x0000001d12197209 */ /* 0x002fca0007810000 */
[----:B------:R-:W1:Y:S02]  /*1c40*/  SHFL.BFLY PT, R18, R25, 0x1, 0x1f ;  /* 0x0c201f0019127f89 */ /* 0x000e6400000e0000 */
[----:B-1----:R-:W-:-:S04]  /*1c50*/  FMNMX.FTZ R18, R25, R18, !PT ;  /* 0x0000001219127209 */ /* 0x002fc80007810000 */
[----:B------:R-:W-:-:S04]  /*1c60*/  FSETP.NEU.FTZ.AND P0, PT, R18, -INF , PT ;  /* 0xff8000001200780b */ /* 0x000fc80003f1d000 */
[----:B------:R-:W-:-:S05]  /*1c70*/  FSEL R18, R18, RZ, P0 ;  /* 0x000000ff12127208 */ /* 0x000fca0000000000 */
[----:B------:R-:W-:-:S04]  /*1c80*/  FADD.FTZ R24, -R18, R29 ;  /* 0x0000001d12187221 */ /* 0x000fc80000010100 */
[----:B------:R-:W-:-:S06]  /*1c90*/  FMUL.FTZ R24, R24, 1.4426950216293334961 ;  /* 0x3fb8aa3b18187820 */ /* 0x000fcc0000410000 */
[----:B------:R-:W1:Y:S02]  /*1ca0*/  MUFU.EX2 R24, R24 ;  /* 0x0000001800187308 */ /* 0x000e640000000800 */
[----:B-1----:R-:W1:Y:S02]  /*1cb0*/  SHFL.BFLY PT, R23, R24, 0x2, 0x1f ;  /* 0x0c401f0018177f89 */ /* 0x002e6400000e0000 */
[----:B-1----:R-:W-:-:S05]  /*1cc0*/  FADD.FTZ R23, R24, R23 ;  /* 0x0000001718177221 */ /* 0x002fca0000010000 */
[----:B------:R-:W1:Y:S02]  /*1cd0*/  SHFL.BFLY PT, R20, R23, 0x1, 0x1f ;  /* 0x0c201f0017147f89 */ /* 0x000e6400000e0000 */
[----:B-1----:R-:W-:Y:S01]  /*1ce0*/  FADD.FTZ R21, R23, R20 ;  /* 0x0000001417157221 */ /* 0x002fe20000010000 */
[----:B------:R-:W-:Y:S01]  /*1cf0*/  LEA.HI.SX32 R20, R3, 0x1, 0x1 ;  /* 0x0000000103147811 */ /* 0x000fe200078f0aff */
[----:B------:R-:W-:-:S03]  /*1d00*/  @!P3 IMAD.MOV R20, RZ, RZ, R22 ;  /* 0x000000ffff14b224 */ /* 0x000fc600078e0216 */
[----:B------:R-:W-:Y:S01]  /*1d10*/  FSETP.NE.FTZ.AND P0, PT, R21, RZ, PT ;  /* 0x000000ff1500720b */ /* 0x000fe20003f15000 */
[----:B------:R-:W-:-:S12]  /*1d20*/  IMAD R6, R19, R20, RZ ;  /* 0x0000001413067224 */ /* 0x000fd800078e02ff */
[----:B------:R-:W1:Y:S02]  /*1d30*/  @P0 MUFU.LG2 R21, R21 ;  /* 0x0000001500150308 */ /* 0x000e640000000c00 */
[----:B-1----:R-:W-:Y:S01]  /*1d40*/  @P0 FFMA.FTZ R28, R21, 0.69314718246459960938, R18 ;  /* 0x3f317218151c0823 */ /* 0x002fe20000010012 */
        /* <DEDUP_REMOVED lines=39> */
[----:B0-----:R-:W-:Y:S05]  /*1fc0*/  CALL.REL.NOINC `($__internal_5_$__cuda_sm20_div_s64) ;  /* 0x000025c000007944 */ /* 0x001fea0003c00000 */
        /* <DEDUP_REMOVED lines=10> */
.L_x_254:
[----:B------:R-:W1:Y:S01]  /*2070*/  I2F.U32.RP R20, R40 ;  /* 0x0000002800147306 */ /* 0x000e620000209000 */
[----:B------:R-:W-:Y:S01]  /*2080*/  ISETP.NE.U32.AND P0, PT, R40, RZ, PT ;  /* 0x000000ff2800720c */ /* 0x000fe20003f05070 */
[----:B------:R-:W-:-:S06]  /*2090*/  IMAD.MOV.U32 R43, RZ, RZ, RZ ;  /* 0x000000ffff2b7224 */ /* 0x000fcc00078e00ff */
[----:B-1----:R-:W1:Y:S02]  /*20a0*/  MUFU.RCP R18, R20 ;  /* 0x0000001400127308 */ /* 0x002e640000001000 */
[----:B-1----:R-:W-:-:S06]  /*20b0*/  IADD3 R18, R18, 0xffffffe, RZ ;  /* 0x0ffffffe12127810 */ /* 0x002fcc0007ffe0ff */
[----:B------:R1:W2:Y:S02]  /*20c0*/  F2I.FTZ.U32.TRUNC.NTZ R19, R18 ;  /* 0x0000001200137305 */ /* 0x0002a4000021f000 */
[----:B-1----:R-:W-:Y:S01]  /*20d0*/  HFMA2.MMA R18, -RZ, RZ, 0, 0 ;  /* 0x00000000ff127435 */ /* 0x002fe200000001ff */
[----:B--2---:R-:W-:-:S04]  /*20e0*/  IMAD.MOV R17, RZ, RZ, -R19 ;  /* 0x000000ffff117224 */ /* 0x004fc800078e0a13 */
        /* <DEDUP_REMOVED lines=14> */
.L_x_255:
[----:B------:R-:W-:Y:S05]  /*21d0*/  BSYNC B0 ;  /* 0x0000000000007941 */ /* 0x000fea0003800000 */
.L_x_253:
[----:B------:R-:W-:Y:S01]  /*21e0*/  LOP3.LUT R19, R17, R0, RZ, 0xfc, !PT ;  /* 0x0000000011137212 */ /* 0x000fe200078efcff */
[----:B------:R-:W-:Y:S03]  /*21f0*/  BSSY B0, `(.L_x_256) ;  /* 0x0000028000007945 */ /* 0x000fe60003800000 */
[----:B------:R-:W-:-:S13]  /*2200*/  ISETP.NE.U32.AND P0, PT, R19, RZ, PT ;  /* 0x000000ff1300720c */ /* 0x000fda0003f05070 */
[----:B------:R-:W-:Y:S05]  /*2210*/  @!P0 BRA `(.L_x_257) ;  /* 0x000000f000008947 */ /* 0x000fea0003800000 */
[----:B------:R-:W-:Y:S01]  /*2220*/  IMAD.MOV.U32 R24, RZ, RZ, R30 ;  /* 0x000000ffff187224 */ /* 0x000fe200078e001e */
[----:B------:R-:W-:Y:S02]  /*2230*/  MOV R23, R0 ;  /* 0x0000000000177202 */ /* 0x000fe40000000f00 */
[----:B------:R-:W-:Y:S02]  /*2240*/  MOV R22, 0x2260 ;  /* 0x0000226000167802 */ /* 0x000fe40000000f00 */
[----:B0-----:R-:W-:Y:S05]  /*2250*/  CALL.REL.NOINC `($__internal_5_$__cuda_sm20_div_s64) ;  /* 0x0000233000007944 */ /* 0x001fea0003c00000 */
        /* <DEDUP_REMOVED lines=11> */
.L_x_257:
        /* <DEDUP_REMOVED lines=22> */
.L_x_258:
[----:B------:R-:W-:Y:S05]  /*2470*/  BSYNC B0 ;  /* 0x0000000000007941 */ /* 0x000fea0003800000 */
.L_x_256:
        /* <DEDUP_REMOVED lines=11> */
[----:B0-----:R-:W-:Y:S05]  /*2530*/  CALL.REL.NOINC `($__internal_5_$__cuda_sm20_div_s64) ;  /* 0x0000205000007944 */ /* 0x001fea0003c00000 */
[----:B------:R-:W-:-:S04]  /*2540*/  IADD3 R17, P0, RZ, -R20, RZ ;  /* 0x80000014ff117210 */ /* 0x000fc80007f1e0ff */
[----:B------:R-:W-:Y:S01]  /*2550*/  IADD3.X R18, RZ, ~R21, RZ, P0, !PT ;  /* 0x80000015ff127210 */ /* 0x000fe200007fe4ff */
[----:B------:R-:W-:-:S04]  /*2560*/  IMAD.WIDE.U32 R36, R5, R17, R36 ;  /* 0x0000001105247225 */ /* 0x000fc800078e0024 */
[----:B------:R-:W-:-:S04]  /*2570*/  IMAD R18, R18, R5, RZ ;  /* 0x0000000512127224 */ /* 0x000fc800078e02ff */
[----:B------:R-:W-:-:S05]  /*2580*/  IMAD R4, R4, R17, R18 ;  /* 0x0000001104047224 */ /* 0x000fca00078e0212 */
[----:B------:R-:W-:Y:S01]  /*2590*/  IADD3 R4, R37, R4, RZ ;  /* 0x0000000425047210 */ /* 0x000fe20007ffe0ff */
[----:B------:R-:W-:Y:S05]  /*25a0*/  BRA `(.L_x_261) ;  /* 0x0000016000007947 */ /* 0x000fea0003800000 */
.L_x_260:
        /* <DEDUP_REMOVED lines=22> */
.L_x_261:
[----:B------:R-:W-:Y:S05]  /*2710*/  BSYNC B0 ;  /* 0x0000000000007941 */ /* 0x000fea0003800000 */
.L_x_259:
        /* <DEDUP_REMOVED lines=38> */
[----:B0-----:R-:W-:Y:S05]  /*2980*/  CALL.REL.NOINC `($__internal_5_$__cuda_sm20_div_s64) ;  /* 0x00001c0000007944 */ /* 0x001fea0003c00000 */
        /* <DEDUP_REMOVED lines=12> */
.L_x_263:
[----:B------:R-:W1:Y:S01]  /*2a50*/  I2F.U32.RP R20, R40 ;  /* 0x0000002800147306 */ /* 0x000e620000209000 */
[----:B------:R-:W-:Y:S01]  /*2a60*/  ISETP.NE.U32.AND P0, PT, R40, RZ, PT ;  /* 0x000000ff2800720c */ /* 0x000fe20003f05070 */
[----:B------:R-:W-:-:S06]  /*2a70*/  IMAD.MOV.U32 R41, RZ, RZ, RZ ;  /* 0x000000ffff297224 */ /* 0x000fcc00078e00ff */
[----:B-1----:R-:W1:Y:S02]  /*2a80*/  MUFU.RCP R18, R20 ;  /* 0x0000001400127308 */ /* 0x002e640000001000 */
[----:B-1----:R-:W-:-:S06]  /*2a90*/  IADD3 R18, R18, 0xffffffe, RZ ;  /* 0x0ffffffe12127810 */ /* 0x002fcc0007ffe0ff */
[----:B------:R-:W1:Y:S02]  /*2aa0*/  F2I.FTZ.U32.TRUNC.NTZ R19, R18 ;  /* 0x0000001200137305 */ /* 0x000e64000021f000 */
[----:B-1----:R-:W-:Y:S02]  /*2ab0*/  IMAD.MOV R17, RZ, RZ, -R19 ;  /* 0x000000ffff117224 */ /* 0x002fe400078e0a13 */
        /* <DEDUP_REMOVED lines=16> */
.L_x_264:
[----:B------:R-:W-:Y:S05]  /*2bc0*/  BSYNC B0 ;  /* 0x0000000000007941 */ /* 0x000fea0003800000 */
.L_x_262:
        /* <DEDUP_REMOVED lines=19> */
.L_x_266:
[----:B------:R-:W1:Y:S01]  /*2d00*/  I2F.U32.RP R20, R16 ;  /* 0x0000001000147306 */ /* 0x000e620000209000 */
[----:B------:R-:W-:Y:S01]  /*2d10*/  HFMA2.MMA R22, -RZ, RZ, 0, 0 ;  /* 0x00000000ff167435 */ /* 0x000fe200000001ff */
[----:B------:R-:W-:Y:S01]  /*2d20*/  ISETP.NE.U32.AND P0, PT, R16, RZ, PT ;  /* 0x000000ff1000720c */ /* 0x000fe20003f05070 */
[----:B------:R-:W-:-:S05]  /*2d30*/  IMAD.MOV.U32 R43, RZ, RZ, RZ ;  /* 0x000000ffff2b7224 */ /* 0x000fca00078e00ff */
[----:B-1----:R-:W1:Y:S02]  /*2d40*/  MUFU.RCP R19, R20 ;  /* 0x0000001400137308 */ /* 0x002e640000001000 */
[----:B-1----:R-:W-:-:S06]  /*2d50*/  IADD3 R19, R19, 0xffffffe, RZ ;  /* 0x0ffffffe13137810 */ /* 0x002fcc0007ffe0ff */
[----:B------:R-:W1:Y:S02]  /*2d60*/  F2I.FTZ.U32.TRUNC.NTZ R23, R19 ;  /* 0x0000001300177305 */ /* 0x000e64000021f000 */
[----:B-1----:R-:W-:-:S04]  /*2d70*/  IMAD.MOV R14, RZ, RZ, -R23 ;  /* 0x000000ffff0e7224 */ /* 0x002fc800078e0a17 */
        /* <DEDUP_REMOVED lines=14> */
.L_x_267:
[----:B------:R-:W-:Y:S05]  /*2e60*/  BSYNC B0 ;  /* 0x0000000000007941 */ /* 0x000fea0003800000 */
.L_x_265:
        /* <DEDUP_REMOVED lines=9> */
[----:B0-----:R-:W-:Y:S05]  /*2f00*/  CALL.REL.NOINC `($__internal_5_$__cuda_sm20_div_s64) ;  /* 0x0000168000007944 */ /* 0x001fea0003c00000 */
        /* <DEDUP_REMOVED lines=10> */
.L_x_269:
[----:B------:R-:W1:Y:S01]  /*2fb0*/  I2F.U32.RP R20, R13 ;  /* 0x0000000d00147306 */ /* 0x000e620000209000 */
[----:B------:R-:W-:Y:S01]  /*2fc0*/  IMAD.MOV.U32 R18, RZ, RZ, RZ ;  /* 0x000000ffff127224 */ /* 0x000fe200078e00ff */
[----:B------:R-:W-:Y:S01]  /*2fd0*/  ISETP.NE.U32.AND P0, PT, R13, RZ, PT ;  /* 0x000000ff0d00720c */ /* 0x000fe20003f05070 */
[----:B------:R-:W-:-:S05]  /*2fe0*/  IMAD.MOV.U32 R21, RZ, RZ, RZ ;  /* 0x000000ffff157224 */ /* 0x000fca00078e00ff */
[----:B-1----:R-:W1:Y:S02]  /*2ff0*/  MUFU.RCP R19, R20 ;  /* 0x0000001400137308 */ /* 0x002e640000001000 */
[----:B-1----:R-:W-:-:S06]  /*3000*/  IADD3 R19, R19, 0xffffffe, RZ ;  /* 0x0ffffffe13137810 */ /* 0x002fcc0007ffe0ff */
[----:B------:R-:W1:Y:S02]  /*3010*/  F2I.FTZ.U32.TRUNC.NTZ R19, R19 ;  /* 0x0000001300137305 */ /* 0x000e64000021f000 */
[----:B-1----:R-:W-:-:S04]  /*3020*/  IMAD.MOV R12, RZ, RZ, -R19 ;  /* 0x000000ffff0c7224 */ /* 0x002fc800078e0a13 */
        /* <DEDUP_REMOVED lines=15> */
.L_x_270:
[----:B------:R-:W-:Y:S05]  /*3120*/  BSYNC B0 ;  /* 0x0000000000007941 */ /* 0x000fea0003800000 */
.L_x_268:
        /* <DEDUP_REMOVED lines=25> */
[----:B0-----:R-:W-:Y:S05]  /*32c0*/  CALL.REL.NOINC `($__internal_5_$__cuda_sm20_div_s64) ;  /* 0x000012c000007944 */ /* 0x001fea0003c00000 */
        /* <DEDUP_REMOVED lines=12> */
.L_x_272:
        /* <DEDUP_REMOVED lines=23> */
.L_x_273:
[----:B------:R-:W-:Y:S05]  /*3500*/  BSYNC B0 ;  /* 0x0000000000007941 */ /* 0x000fea0003800000 */
.L_x_271:
        /* <DEDUP_REMOVED lines=29> */
.L_x_275:
        /* <DEDUP_REMOVED lines=23> */
.L_x_276:
[----:B------:R-:W-:Y:S05]  /*3850*/  BSYNC B0 ;  /* 0x0000000000007941 */ /* 0x000fea0003800000 */
.L_x_274:
        /* <DEDUP_REMOVED lines=20> */
.L_x_252:
[----:B------:R-:W-:-:S04]  /*39a0*/  LEA R2, P0, R36, c[0x0][0x200], 0x2 ;  /* 0x0000800024027a11 */ /* 0x000fc800078010ff */
[----:B------:R-:W-:-:S05]  /*39b0*/  LEA.HI.X R3, R36, c[0x0][0x204], R37, 0x2, P0 ;  /* 0x0000810024037a11 */ /* 0x000fca00000f1425 */
[----:B------:R1:W-:Y:S04]  /*39c0*/  STG.E [R2.64], R28 ;  /* 0x0000001c02007986 */ /* 0x0003e8000c10190a */
.L_x_251:
[----:B------:R-:W-:Y:S05]  /*39d0*/  BSYNC B1 ;  /* 0x0000000000017941 */ /* 0x000fea0003800000 */
.L_x_250:
[----:B------:R-:W2:Y:S01]  /*39e0*/  S2R R34, SR_TID.X ;  /* 0x0000000000227919 */ /* 0x000ea20000002100 */
[----:B------:R-:W-:Y:S01]  /*39f0*/  IMAD.MOV.U32 R13, RZ, RZ, RZ ;  /* 0x000000ffff0d7224 */ /* 0x000fe200078e00ff */
[----:B------:R-:W-:Y:S01]  /*3a00*/  CS2R R10, SRZ ;  /* 0x00000000000a7805 */ /* 0x000fe2000001ff00 */
[----:B------:R-:W-:Y:S01]  /*3a10*/  CS2R R8, SRZ ;  /* 0x0000000000087805 */ /* 0x000fe2000001ff00 */
[----:B------:R-:W-:Y:S01]  /*3a20*/  CS2R R6, SRZ ;  /* 0x0000000000067805 */ /* 0x000fe2000001ff00 */
[----:B--2---:R-:W-:-:S04]  /*3a30*/  SHF.R.S32.HI R33, RZ, 0x1f, R34 ;  /* 0x0000001fff217819 */ /* 0x004fc80000011422 */
[CC--:B-1----:R-:W-:Y:S02]  /*3a40*/  LEA.HI R3, R33.reuse, R34.reuse, RZ, 0x2 ;  /* 0x0000002221037211 */ /* 0x0c2fe400078f10ff */
[----:B------:R-:W-:Y:S02]  /*3a50*/  LEA.HI R33, R33, R34, RZ, 0x4 ;  /* 0x0000002221217211 */ /* 0x000fe400078f20ff */
[----:B------:R-:W-:Y:S02]  /*3a60*/  LOP3.LUT R3, R3, 0xfffffffc, RZ, 0xc0, !PT ;  /* 0xfffffffc03037812 */ /* 0x000fe400078ec0ff */
[----:B------:R-:W-:Y:S02]  /*3a70*/  LOP3.LUT R5, R33, 0x3ffffff0, RZ, 0xc0, !PT ;  /* 0x3ffffff021057812 */ /* 0x000fe400078ec0ff */
[----:B------:R-:W-:Y:S01]  /*3a80*/  SHF.R.S32.HI R33, RZ, 0x4, R33 ;  /* 0x00000004ff217819 */ /* 0x000fe20000011421 */
[----:B------:R-:W-:-:S05]  /*3a90*/  IMAD.IADD R0, R34, 0x1, -R3 ;  /* 0x0000000122007824 */ /* 0x000fca00078e0a03 */
[----:B------:R-:W-:-:S04]  /*3aa0*/  ISETP.GE.AND P1, PT, R0, c[0x0][0x314], PT ;  /* 0x0000c50000007a0c */ /* 0x000fc80003f26270 */
[C---:B------:R-:W-:Y:S01]  /*3ab0*/  ISETP.GT.OR P1, PT, R34.reuse, 0x1f, P1 ;  /* 0x0000001f2200780c */ /* 0x040fe20000f24670 */
[----:B------:R-:W-:Y:S02]  /*3ac0*/  IMAD.IADD R34, R34, 0x1, -R5 ;  /* 0x0000000122227824 */ /* 0x000fe400078e0a05 */
[----:B------:R-:W-:Y:S02]  /*3ad0*/  CS2R R4, SRZ ;  /* 0x0000000000047805 */ /* 0x000fe4000001ff00 */
[----:B------:R-:W-:-:S05]  /*3ae0*/  IMAD.SHL.U32 R34, R34, 0x4, RZ ;  /* 0x0000000422227824 */ /* 0x000fca00078e00ff */
[C---:B------:R-:W-:Y:S02]  /*3af0*/  IADD3 R32, R34.reuse, 0x40, RZ ;  /* 0x0000004022207810 */ /* 0x040fe40007ffe0ff */
[----:B------:R-:W-:Y:S01]  /*3b00*/  IADD3 R31, R34, 0x80, RZ ;  /* 0x00000080221f7810 */ /* 0x000fe20007ffe0ff */
[----:B------:R-:W-:Y:S02]  /*3b10*/  @!P1 FADD.FTZ R2, -R28, R29 ;  /* 0x0000001d1c029221 */ /* 0x000fe40000010100 */
[----:B------:R-:W-:Y:S02]  /*3b20*/  @!P1 IMAD R3, R0, 0x24, R3 ;  /* 0x0000002400039824 */ /* 0x000fe400078e0203 */
[----:B------:R-:W-:Y:S02]  /*3b30*/  @!P1 FMUL.FTZ R2, R2, 1.4426950216293334961 ;  /* 0x3fb8aa3b02029820 */ /* 0x000fe40000410000 */
[----:B------:R-:W-:-:S04]  /*3b40*/  IMAD.MOV.U32 R0, RZ, RZ, c[0x0][0x314] ;  /* 0x0000c500ff007624 */ /* 0x000fc800078e00ff */
[----:B------:R-:W1:Y:S01]  /*3b50*/  @!P1 MUFU.EX2 R2, R2 ;  /* 0x0000000200029308 */ /* 0x000e620000000800 */
[----:B------:R-:W-:Y:S01]  /*3b60*/  ISETP.GE.AND P0, PT, R0, 0x1, PT ;  /* 0x000000010000780c */ /* 0x000fe20003f06270 */
[----:B------:R-:W-:Y:S01]  /*3b70*/  IMAD.MOV.U32 R0, RZ, RZ, RZ ;  /* 0x000000ffff007224 */ /* 0x000fe200078e00ff */
[----:B-1----:R1:W-:Y:S02]  /*3b80*/  @!P1 STS [R3], R2 ;  /* 0x0000000203009388 */ /* 0x0023e40000000800 */
[----:B-1----:R-:W-:Y:S02]  /*3b90*/  CS2R R2, SRZ ;  /* 0x0000000000027805 */ /* 0x002fe4000001ff00 */
[----:B------:R-:W-:Y:S07]  /*3ba0*/  BAR.SYNC.DEFER_BLOCKING 0x0 ;  /* 0x0000000000007b1d */ /* 0x000fee0000010000 */
        /* <DEDUP_REMOVED lines=19> */
[----:B0-----:R-:W-:Y:S01]  /*3ce0*/  CS2R R26, SRZ ;  /* 0x00000000001a7805 */ /* 0x001fe2000001ff00 */
[----:B------:R-:W-:Y:S01]  /*3cf0*/  LEA.HI.X R29, R12, c[0x0][0x1dc], R29, 0x2, P0 ;  /* 0x000077000c1d7a11 */ /* 0x000fe200000f141d */
[----:B------:R-:W-:Y:S01]  /*3d00*/  IMAD.WIDE R36, R36, 0x4, RZ ;  /* 0x0000000424247825 */ /* 0x000fe200078e02ff */
[----:B------:R-:W-:-:S05]  /*3d10*/  IADD3 R28, P0, R28, 0x200, RZ ;  /* 0x000002001c1c7810 */ /* 0x000fca0007f1e0ff */
[----:B------:R-:W-:Y:S02]  /*3d20*/  IMAD.X R29, RZ, RZ, R29, P0 ;  /* 0x000000ffff1d7224 */ /* 0x000fe400000e061d */
.L_x_280:
        /* <DEDUP_REMOVED lines=14> */
.L_x_279:
[----:B------:R-:W-:Y:S05]  /*3e10*/  BSYNC B0 ;  /* 0x0000000000007941 */ /* 0x000fea0003800000 */
.L_x_278:
        /* <DEDUP_REMOVED lines=19> */
.L_x_277:
        /* <DEDUP_REMOVED lines=18> */
[----:B------:R-:W1:Y:S03]  /*4070*/  I2F.RP R4, R2 ;  /* 0x0000000200047306 */ /* 0x000e660000209400 */
[----:B------:R-:W-:-:S05]  /*4080*/  IMAD.MOV R11, RZ, RZ, -R11 ;  /* 0x000000ffff0b7224 */ /* 0x000fca00078e0a0b */
[----:B-1----:R-:W1:Y:S02]  /*4090*/  MUFU.RCP R14, R4 ;  /* 0x00000004000e7308 */ /* 0x002e640000001000 */
[----:B-1----:R-:W-:-:S06]  /*40a0*/  IADD3 R14, R14, 0xffffffe, RZ ;  /* 0x0ffffffe0e0e7810 */ /* 0x002fcc0007ffe0ff */
[----:B------:R-:W1:Y:S02]  /*40b0*/  F2I.FTZ.U32.TRUNC.NTZ R15, R14 ;  /* 0x0000000e000f7305 */ /* 0x000e64000021f000 */
[--C-:B-1----:R-:W-:Y:S02]  /*40c0*/  IMAD.MOV R0, RZ, RZ, -R15.reuse ;  /* 0x000000ffff007224 */ /* 0x102fe400078e0a0f */
[----:B------:R-:W-:Y:S02]  /*40d0*/  IMAD.MOV.U32 R14, RZ, RZ, RZ ;  /* 0x000000ffff0e7224 */ /* 0x000fe400078e00ff */
[----:B------:R-:W-:Y:S02]  /*40e0*/  IMAD R13, R0, R2, RZ ;  /* 0x00000002000d7224 */ /* 0x000fe400078e02ff */
[----:B------:R-:W1:Y:S02]  /*40f0*/  I2F.RP R0, R3 ;  /* 0x0000000300007306 */ /* 0x000e640000209400 */
[----:B------:R-:W-:-:S06]  /*4100*/  IMAD.HI.U32 R13, R15, R13, R14 ;  /* 0x0000000d0f0d7227 */ /* 0x000fcc00078e000e */
[----:B------:R-:W-:-:S04]  /*4110*/  IMAD.HI.U32 R4, R13, R10, RZ ;  /* 0x0000000a0d047227 */ /* 0x000fc800078e00ff */
[----:B------:R-:W-:Y:S01]  /*4120*/  IMAD R11, R4, R11, R10 ;  /* 0x0000000b040b7224 */ /* 0x000fe200078e020a */
[----:B-1----:R-:W1:Y:S04]  /*4130*/  MUFU.RCP R0, R0 ;  /* 0x0000000000007308 */ /* 0x002e680000001000 */
[----:B------:R-:W-:-:S13]  /*4140*/  ISETP.GT.U32.AND P1, PT, R2, R11, PT ;  /* 0x0000000b0200720c */ /* 0x000fda0003f24070 */
[----:B------:R-:W-:Y:S01]  /*4150*/  @!P1 IMAD.IADD R11, R11, 0x1, -R2 ;  /* 0x000000010b0b9824 */ /* 0x000fe200078e0a02 */
[----:B------:R-:W-:Y:S02]  /*4160*/  @!P1 IADD3 R4, R4, 0x1, RZ ;  /* 0x0000000104049810 */ /* 0x000fe40007ffe0ff */
[----:B-1----:R-:W-:Y:S02]  /*4170*/  IADD3 R14, R0, 0xffffffe, RZ ;  /* 0x0ffffffe000e7810 */ /* 0x002fe40007ffe0ff */
[----:B------:R-:W-:Y:S02]  /*4180*/  ISETP.GE.U32.AND P2, PT, R11, R2, PT ;  /* 0x000000020b00720c */ /* 0x000fe40003f46070 */
[----:B------:R-:W-:Y:S01]  /*4190*/  LOP3.LUT R2, R12, R5, RZ, 0x3c, !PT ;  /* 0x000000050c027212 */ /* 0x000fe200078e3cff */
[----:B------:R-:W1:Y:S01]  /*41a0*/  F2I.FTZ.U32.TRUNC.NTZ R15, R14 ;  /* 0x0000000e000f7305 */ /* 0x000e62000021f000 */
[----:B------:R-:W-:Y:S02]  /*41b0*/  ISETP.NE.AND P1, PT, R5, RZ, PT ;  /* 0x000000ff0500720c */ /* 0x000fe40003f25270 */
[----:B------:R-:W-:-:S07]  /*41c0*/  ISETP.GE.AND P0, PT, R2, RZ, PT ;  /* 0x000000ff0200720c */ /* 0x000fce0003f06270 */
[----:B------:R-:W-:-:S06]  /*41d0*/  @P2 IADD3 R4, R4, 0x1, RZ ;  /* 0x0000000104042810 */ /* 0x000fcc0007ffe0ff */
[----:B------:R-:W-:Y:S01]  /*41e0*/  @!P0 IMAD.MOV R4, RZ, RZ, -R4 ;  /* 0x000000ffff048224 */ /* 0x000fe200078e0a04 */
[-C--:B------:R-:W-:Y:S01]  /*41f0*/  @!P1 LOP3.LUT R4, RZ, R5.reuse, RZ, 0x33, !PT ;  /* 0x00000005ff049212 */ /* 0x080fe200078e33ff */
[----:B-1----:R-:W-:Y:S02]  /*4200*/  IMAD.MOV R2, RZ, RZ, -R15 ;  /* 0x000000ffff027224 */ /* 0x002fe400078e0a0f */
        /* <DEDUP_REMOVED lines=56> */
        .weak           $__internal_5_$__cuda_sm20_div_s64
        .type           $__internal_5_$__cuda_sm20_div_s64,@function
        .size           $__internal_5_$__cuda_sm20_div_s64,(.L_x_7773 - $__internal_5_$__cuda_sm20_div_s64)
$__internal_5_$__cuda_sm20_div_s64:
        /* <DEDUP_REMOVED lines=83> */
[----:B------:R-:W-:Y:S06]  /*4ac0*/  RET.REL.NODEC R26 `(_ZN5flash32flash_fwd_splitkv_combine_kernelI23Flash_fwd_kernel_traitsILi192ELi64ELi64ELi4ELb0ELb0EN7cutlass10bfloat16_tE19Flash_kernel_traitsILi192ELi64ELi64ELi4ES3_EELi8ELi2ELb0EEEvNS_16Flash_fwd_paramsE) ;  /* 0xffffb5301a007950 */ /* 0x000fec0003c3ffff */
.L_x_281:
        /* <DEDUP_REMOVED lines=11> */
.L_x_7773:


//--------------------- .text._ZN5flash32flash_fwd_splitkv_combine_kernelI23Flash_fwd_kernel_traitsILi192ELi64ELi64ELi4ELb0ELb0EN7cutlass10bfloat16_tE19Flash_kernel_traitsILi192ELi64ELi64ELi4ES3_EELi8ELi1ELb0EEEvNS_16Flash_fwd_paramsE --------------------------
	.section	.text._ZN5flash32flash_fwd_splitkv_combine_kernelI23Flash_fwd_kernel_traitsILi192ELi64ELi64ELi4ELb0ELb0EN7cutlass10bfloat16_tE19Flash_kernel_traitsILi192ELi64ELi64ELi4ES3_EELi8ELi1ELb0EEEvNS_16Flash_fwd_paramsE,"ax",@progbits
	.sectioninfo	@"SHI_REGISTERS=54"
	.align	128
        .global         _ZN5flash32flash_fwd_splitkv_combine_kernelI23Flash_fwd_kernel_traitsILi192ELi64ELi64ELi4ELb0ELb0EN7cutlass10bfloat16_tE19Flash_kernel_traitsILi192ELi64ELi64ELi4ES3_EELi8ELi1ELb0EEEvNS_16Flash_fwd_paramsE
        .type           _ZN5flash32flash_fwd_splitkv_combine_kernelI23Flash_fwd_kernel_traitsILi192ELi64ELi64ELi4ELb0ELb0EN7cutlass10bfloat16_tE19Flash_kernel_traitsILi192ELi64ELi64ELi4ES3_EELi8ELi1ELb0EEEvNS_16Flash_fwd_paramsE,@function
        .size           _ZN5flash32flash_fwd_splitkv_combine_kernelI23Flash_fwd_kernel_traitsILi192ELi64ELi64ELi4ELb0ELb0EN7cutlass10bfloat16_tE19Flash_kernel_traitsILi192ELi64ELi64ELi4ES3_EELi8ELi1ELb0EEEvNS_16Flash_fwd_paramsE,(.L_x_7774 - _ZN5flash32flash_fwd_splitkv_combine_kernelI23Flash_fwd_kernel_traitsILi192ELi64ELi64ELi4ELb0ELb0EN7cutlass10bfloat16_tE19Flash_kernel_traitsILi192ELi64ELi64ELi4ES3_EELi8ELi1ELb0EEEvNS_16Flash_fwd_paramsE)
        .other          _ZN5flash32flash_fwd_splitkv_combine_kernelI23Flash_fwd_kernel_traitsILi192ELi64ELi64ELi4ELb0ELb0EN7cutlass10bfloat16_tE19Flash_kernel_traitsILi192ELi64ELi64ELi4ES3_EELi8ELi1ELb0EEEvNS_16Flash_fwd_paramsE,@"STO_CUDA_ENTRY STV_DEFAULT"
_ZN5flash32flash_fwd_splitkv_combine_kernelI23Flash_fwd_kernel_traitsILi192ELi64ELi64ELi4ELb0ELb0EN7cutlass10bfloat16_tE19Flash_kernel_traitsILi192ELi64ELi64ELi4ES3_EELi8ELi1ELb0EEEvNS_16Flash_fwd_paramsE:
.text._ZN5flash32flash_fwd_splitkv_combine_kernelI23Flash_fwd_kernel_traitsILi192ELi64ELi64ELi4ELb0ELb0EN7cutlass10bfloat16_tE19Flash_kernel_traitsILi192ELi64ELi64ELi4ES3_EELi8ELi1ELb0EEEvNS_16Flash_fwd_paramsE:
        /* <DEDUP_REMOVED lines=23> */
[----:B------:R-:W-:Y:S05]  /*0170*/  CALL.REL.NOINC `($__internal_6_$__cuda_sm20_div_s64) ;  /* 0x0000443000007944 */ /* 0x000fea0003c00000 */
[----:B------:R-:W-:Y:S05]  /*0180*/  BRA `(.L_x_283) ;  /* 0x0000013000007947 */ /* 0x000fea0003800000 */
.L_x_282:
        /* <DEDUP_REMOVED lines=19> */
.L_x_283:
        /* <DEDUP_REMOVED lines=12> */
[----:B------:R-:W-:Y:S05]  /*0380*/  CALL.REL.NOINC `($__internal_6_$__cuda_sm20_div_s64) ;  /* 0x0000422000007944 */ /* 0x000fea0003c00000 */
[----:B------:R-:W-:Y:S02]  /*0390*/  MOV R8, R20 ;  /* 0x0000001400087202 */ /* 0x000fe40000000f00 */
[----:B------:R-:W-:Y:S01]  /*03a0*/  MOV R9, R21 ;  /* 0x0000001500097202 */ /* 0x000fe20000000f00 */
[----:B------:R-:W-:Y:S05]  /*03b0*/  BRA `(.L_x_286) ;  /* 0x0000013000007947 */ /* 0x000fea0003800000 */
.L_x_285:
        /* <DEDUP_REMOVED lines=19> */
.L_x_286:
[----:B------:R-:W-:Y:S05]  /*04f0*/  BSYNC B0 ;  /* 0x0000000000007941 */ /* 0x000fea0003800000 */
.L_x_284:
        /* <DEDUP_REMOVED lines=42> */
.L_x_288:
        /* <DEDUP_REMOVED lines=19> */
.L_x_289:
[----:B------:R-:W-:Y:S05]  /*08d0*/  BSYNC B0 ;  /* 0x0000000000007941 */ /* 0x000fea0003800000 */
.L_x_287:
        /* <DEDUP_REMOVED lines=74> */
[----:B------:R-:W-:Y:S02]  /*0d80*/  MOV R32, R20 ;  /* 0x0000001400207202 */ /* 0x000fe40000000f00 */
[----:B------:R-:W-:Y:S01]  /*0d90*/  MOV R33, R21 ;  /* 0x0000001500217202 */ /* 0x000fe20000000f00 */
[----:B------:R-:W-:Y:S05]  /*0da0*/  BRA `(.L_x_292) ;  /* 0x0000013000007947 */ /* 0x000fea0003800000 */
.L_x_291:
        /* <DEDUP_REMOVED lines=19> */
.L_x_292:
[----:B------:R-:W-:Y:S05]  /*0ee0*/  BSYNC B0 ;  /* 0x0000000000007941 */ /* 0x000fea0003800000 */
.L_x_290:
        /* <DEDUP_REMOVED lines=42> */
.L_x_294:
        /* <DEDUP_REMOVED lines=19> */
.L_x_295:
[----:B------:R-:W-:Y:S05]  /*12c0*/  BSYNC B0 ;  /* 0x0000000000007941 */ /* 0x000fea0003800000 */
.L_x_293:
        /* <DEDUP_REMOVED lines=20> */
[----:B------:R-:W-:Y:S01]  /*1410*/  @!P3 IMAD.MOV R3, RZ, RZ, R7 ;  /* 0x000000ffff03b224 */ /* 0x000fe200078e0207 */
[----:B------:R-:W-:Y:S01]  /*1420*/  IABS R7, c[0x0][0x1c0] ;  /* 0x0000700000077a13 */ /* 0x000fe20000000000 */
[----:B------:R-:W-:-:S05]  /*1430*/  IMAD R8, R17, R9, R8 ;  /* 0x0000000911087224 */ /* 0x000fca00078e0208 */
[----:B------:R-:W-:-:S13]  /*1440*/  ISETP.GT.U32.AND P0, PT, R17, R8, PT ;  /* 0x000000081100720c */ /* 0x000fda0003f04070 */
[----:B------:R-:W-:Y:S01]  /*1450*/  @!P0 IMAD.IADD R8, R8, 0x1, -R17 ;  /* 0x0000000108088824 */ /* 0x000fe200078e0a11 */
[----:B------:R-:W-:Y:S02]  /*1460*/  @!P0 IADD3 R18, R18, 0x1, RZ ;  /* 0x0000000112128810 */ /* 0x000fe40007ffe0ff */
[----:B------:R-:W-:Y:S02]  /*1470*/  ISETP.NE.AND P0, PT, RZ, c[0x0][0x214], PT ;  /* 0x00008500ff007a0c */ /* 0x000fe40003f05270 */
[----:B------:R-:W-:Y:S02]  /*1480*/  ISETP.GE.U32.AND P2, PT, R8, R17, PT ;  /* 0x000000110800720c */ /* 0x000fe40003f46070 */
[----:B------:R-:W0:Y:S11]  /*1490*/  I2F.U32.RP R17, R7 ;  /* 0x0000000700117306 */ /* 0x000e360000209000 */
        /* <DEDUP_REMOVED lines=8> */
[----:B0-----:R-:W-:Y:S02]  /*1520*/  IADD3 R24, R24, 0xffffffe, RZ ;  /* 0x0ffffffe18187810 */ /* 0x001fe40007ffe0ff */
[----:B------:R-:W-:-:S04]  /*1530*/  IABS R17, c[0x0][0x1c0] ;  /* 0x0000700000117a13 */ /* 0x000fc80000000000 */
[----:B------:R0:W-:Y:S01]  /*1540*/  F2I.FTZ.U32.TRUNC.NTZ R25, R24 ;  /* 0x0000001800197305 */ /* 0x0001e2000021f000 */
[----:B------:R-:W-:-:S07]  /*1550*/  IMAD.MOV R17, RZ, RZ, -R17 ;  /* 0x000000ffff117224 */ /* 0x000fce00078e0a11 */
[----:B-1----:R-:W1:Y:S01]  /*1560*/  MUFU.RCP R8, R26 ;  /* 0x0000001a00087308 */ /* 0x002e620000001000 */
[----:B0-----:R-:W-:Y:S01]  /*1570*/  IMAD.MOV.U32 R24, RZ, RZ, RZ ;  /* 0x000000ffff187224 */ /* 0x001fe200078e00ff */
[----:B-1----:R-:W-:Y:S01]  /*1580*/  IADD3 R22, R8, 0xffffffe, RZ ;  /* 0x0ffffffe08167810 */ /* 0x002fe20007ffe0ff */
[----:B------:R-:W-:Y:S01]  /*1590*/  IMAD.MOV R8, RZ, RZ, -R25 ;  /* 0x000000ffff087224 */ /* 0x000fe200078e0a19 */
[----:B------:R-:W-:-:S04]  /*15a0*/  IABS R26, R3 ;  /* 0x00000003001a7213 */ /* 0x000fc80000000000 */
[----:B------:R-:W0:Y:S01]  /*15b0*/  F2I.FTZ.U32.TRUNC.NTZ R23, R22 ;  /* 0x0000001600177305 */ /* 0x000e22000021f000 */
[----:B------:R-:W-:Y:S02]  /*15c0*/  IMAD.MOV R26, RZ, RZ, -R26 ;  /* 0x000000ffff1a7224 */ /* 0x000fe400078e0a1a */
[----:B0-----:R-:W-:Y:S02]  /*15d0*/  IMAD.MOV R18, RZ, RZ, -R23 ;  /* 0x000000ffff127224 */ /* 0x001fe400078e0a17 */
[----:B------:R-:W-:Y:S02]  /*15e0*/  IMAD.MOV.U32 R22, RZ, RZ, RZ ;  /* 0x000000ffff167224 */ /* 0x000fe400078e00ff */
[----:B------:R-:W-:-:S04]  /*15f0*/  IMAD R19, R18, R9, RZ ;  /* 0x0000000912137224 */ /* 0x000fc800078e02ff */
[----:B------:R-:W-:Y:S01]  /*1600*/  IMAD.HI.U32 R19, R23, R19, R22 ;  /* 0x0000001317137227 */ /* 0x000fe200078e0016 */
[----:B------:R-:W-:-:S03]  /*1610*/  IABS R22, R6 ;  /* 0x0000000600167213 */ /* 0x000fc60000000000 */
[----:B------:R-:W-:Y:S02]  /*1620*/  IMAD R23, R8, R7, RZ ;  /* 0x0000000708177224 */ /* 0x000fe400078e02ff */
[----:B------:R-:W-:-:S04]  /*1630*/  IMAD.HI.U32 R19, R19, R22, RZ ;  /* 0x0000001613137227 */ /* 0x000fc800078e00ff */
[----:B------:R-:W-:Y:S01]  /*1640*/  IMAD.HI.U32 R23, R25, R23, R24 ;  /* 0x0000001719177227 */ /* 0x000fe200078e0018 */
[----:B------:R-:W-:Y:S02]  /*1650*/  IABS R24, R4 ;  /* 0x0000000400187213 */ /* 0x000fe40000000000 */
[----:B------:R-:W-:Y:S01]  /*1660*/  LOP3.LUT R4, R4, c[0x0][0x1c0], RZ, 0x3c, !PT ;  /* 0x0000700004047a12 */ /* 0x000fe200078e3cff */
[----:B------:R-:W-:Y:S02]  /*1670*/  IMAD R26, R19, R26, R22 ;  /* 0x0000001a131a7224 */ /* 0x000fe400078e0216 */
[----:B------:R-:W-:-:S03]  /*1680*/  IMAD.HI.U32 R8, R23, R24, RZ ;  /* 0x0000001817087227 */ /* 0x000fc600078e00ff */
[----:B------:R-:W-:Y:S01]  /*1690*/  ISETP.GT.U32.AND P0, PT, R9, R26, PT ;  /* 0x0000001a0900720c */ /* 0x000fe20003f04070 */
[-C--:B------:R-:W-:Y:S02]  /*16a0*/  IMAD R24, R8, R17.reuse, R24 ;  /* 0x0000001108187224 */ /* 0x080fe400078e0218 */
[----:B------:R-:W-:Y:S01]  /*16b0*/  IMAD.HI.U32 R18, R23, R22, RZ ;  /* 0x0000001617127227 */ /* 0x000fe200078e00ff */
[----:B------:R-:W-:Y:S02]  /*16c0*/  LOP3.LUT R23, RZ, c[0x0][0x1c0], RZ, 0x33, !PT ;  /* 0x00007000ff177a12 */ /* 0x000fe400078e33ff */
[----:B------:R-:W-:Y:S01]  /*16d0*/  ISETP.GT.U32.AND P3, PT, R7, R24, PT ;  /* 0x000000180700720c */ /* 0x000fe20003f64070 */
[----:B------:R-:W-:Y:S01]  /*16e0*/  IMAD R22, R18, R17, R22 ;  /* 0x0000001112167224 */ /* 0x000fe200078e0216 */
[C---:B------:R-:W-:Y:S02]  /*16f0*/  LOP3.LUT R17, R6.reuse, R9, RZ, 0x3c, !PT ;  /* 0x0000000906117212 */ /* 0x040fe400078e3cff */
[----:B------:R-:W-:-:S02]  /*1700*/  LOP3.LUT R6, R6, c[0x0][0x1c0], RZ, 0x3c, !PT ;  /* 0x0000700006067a12 */ /* 0x000fc400078e3cff */
[----:B------:R-:W-:Y:S01]  /*1710*/  ISETP.GT.U32.AND P1, PT, R7, R22, PT ;  /* 0x000000160700720c */ /* 0x000fe20003f24070 */
[----:B------:R-:W-:Y:S01]  /*1720*/  @!P0 IMAD.IADD R26, R26, 0x1, -R9 ;  /* 0x000000011a1a8824 */ /* 0x000fe200078e0a09 */
[----:B------:R-:W-:Y:S02]  /*1730*/  ISETP.GE.AND P4, PT, R17, RZ, PT ;  /* 0x000000ff1100720c */ /* 0x000fe40003f86270 */
[----:B------:R-:W0:Y:S01]  /*1740*/  S2R R17, SR_TID.X ;  /* 0x0000000000117919 */ /* 0x000e220000002100 */
[----:B------:R-:W-:Y:S02]  /*1750*/  @!P0 IADD3 R19, R19, 0x1, RZ ;  /* 0x0000000113138810 */ /* 0x000fe40007ffe0ff */
[--C-:B------:R-:W-:Y:S01]  /*1760*/  @!P3 IMAD.IADD R24, R24, 0x1, -R7.reuse ;  /* 0x000000011818b824 */ /* 0x100fe200078e0a07 */
[----:B------:R-:W-:Y:S02]  /*1770*/  ISETP.GE.U32.AND P2, PT, R26, R9, PT ;  /* 0x000000091a00720c */ /* 0x000fe40003f46070 */
[----:B------:R-:W-:Y:S01]  /*1780*/  ISETP.GE.AND P0, PT, R4, RZ, PT ;  /* 0x000000ff0400720c */ /* 0x000fe20003f06270 */
[----:B------:R-:W-:Y:S01]  /*1790*/  IMAD.MOV.U32 R4, RZ, RZ, c[0x0][0x214] ;  /* 0x00008500ff047624 */ /* 0x000fe200078e00ff */
[----:B------:R-:W-:Y:S01]  /*17a0*/  ISETP.GE.U32.AND P6, PT, R24, R7, PT ;  /* 0x000000071800720c */ /* 0x000fe20003fc6070 */
[----:B------:R-:W-:Y:S01]  /*17b0*/  @!P1 IMAD.IADD R22, R22, 0x1, -R7 ;  /* 0x0000000116169824 */ /* 0x000fe200078e0a07 */
[----:B------:R-:W-:-:S02]  /*17c0*/  @!P3 IADD3 R8, R8, 0x1, RZ ;  /* 0x000000010808b810 */ /* 0x000fc40007ffe0ff */
[----:B------:R-:W-:Y:S02]  /*17d0*/  ISETP.GT.AND P3, PT, R2, RZ, PT ;  /* 0x000000ff0200720c */ /* 0x000fe40003f64270 */
[----:B------:R-:W-:Y:S02]  /*17e0*/  ISETP.GE.U32.AND P5, PT, R22, R7, PT ;  /* 0x000000071600720c */ /* 0x000fe40003fa6070 */
[----:B------:R-:W-:Y:S02]  /*17f0*/  @!P1 IADD3 R18, R18, 0x1, RZ ;  /* 0x0000000112129810 */ /* 0x000fe40007ffe0ff */
[----:B------:R-:W-:Y:S02]  /*1800*/  @P2 IADD3 R19, R19, 0x1, RZ ;  /* 0x0000000113132810 */ /* 0x000fe40007ffe0ff */
[----:B------:R-:W-:Y:S02]  /*1810*/  ISETP.GE.AND P2, PT, R6, RZ, PT ;  /* 0x000000ff0600720c */ /* 0x000fe40003f46270 */
[----:B------:R-:W-:Y:S01]  /*1820*/  @P6 IADD3 R8, R8, 0x1, RZ ;  /* 0x0000000108086810 */ /* 0x000fe20007ffe0ff */
[----:B------:R-:W-:Y:S01]  /*1830*/  @!P4 IMAD.MOV R19, RZ, RZ, -R19 ;  /* 0x000000ffff13c224 */ /* 0x000fe200078e0a13 */
[----:B------:R-:W-:-:S02]  /*1840*/  ISETP.NE.AND P6, PT, R3, RZ, PT ;  /* 0x000000ff0300720c */ /* 0x000fc40003fc5270 */
[----:B------:R-:W-:Y:S01]  /*1850*/  ISETP.NE.AND P4, PT, RZ, c[0x0][0x1c0], PT ;  /* 0x00007000ff007a0c */ /* 0x000fe20003f85270 */
[----:B------:R-:W-:Y:S01]  /*1860*/  IMAD.MOV.U32 R22, RZ, RZ, R8 ;  /* 0x000000ffff167224 */ /* 0x000fe200078e0008 */
[----:B------:R-:W-:Y:S02]  /*1870*/  ISETP.NE.AND P1, PT, RZ, UR4, PT ;  /* 0x00000004ff007c0c */ /* 0x000fe4000bf25270 */
[----:B0-----:R-:W-:Y:S01]  /*1880*/  SHF.R.S32.HI R8, RZ, 0x1f, R17 ;  /* 0x0000001fff087819 */ /* 0x001fe20000011411 */
[----:B------:R-:W-:Y:S01]  /*1890*/  @!P0 IMAD.MOV R22, RZ, RZ, -R22 ;  /* 0x000000ffff168224 */ /* 0x000fe200078e0a16 */
[----:B------:R-:W-:Y:S02]  /*18a0*/  SEL R4, R4, 0x1, !P1 ;  /* 0x0000000104047807 */ /* 0x000fe40004800000 */
[----:B------:R-:W-:Y:S02]  /*18b0*/  SHF.R.S32.HI R6, RZ, 0x1f, R2 ;  /* 0x0000001fff067819 */ /* 0x000fe40000011402 */
[----:B------:R-:W-:-:S02]  /*18c0*/  SEL R25, R23, R22, !P4 ;  /* 0x0000001617197207 */ /* 0x000fc40006000000 */
[----:B------:R-:W-:Y:S02]  /*18d0*/  @!P6 LOP3.LUT R19, RZ, R9, RZ, 0x33, !PT ;  /* 0x00000009ff13e212 */ /* 0x000fe400078e33ff */
[----:B------:R-:W-:Y:S01]  /*18e0*/  LEA.HI R8, R8, R17, RZ, 0x3 ;  /* 0x0000001108087211 */ /* 0x000fe200078f18ff */
[----:B------:R-:W-:Y:S01]  /*18f0*/  IMAD R22, R25, R4, RZ ;  /* 0x0000000419167224 */ /* 0x000fe200078e02ff */
[----:B------:R-:W-:Y:S02]  /*1900*/  @P5 IADD3 R18, R18, 0x1, RZ ;  /* 0x0000000112125810 */ /* 0x000fe40007ffe0ff */
[----:B------:R-:W-:Y:S01]  /*1910*/  LEA.HI.SX32 R7, R2, 0x1, 0x1 ;  /* 0x0000000102077811 */ /* 0x000fe200078f0aff */
[----:B------:R-:W-:Y:S01]  /*1920*/  @!P3 IMAD.MOV R7, RZ, RZ, R6 ;  /* 0x000000ffff07b224 */ /* 0x000fe200078e0206 */
[----:B------:R-:W-:Y:S01]  /*1930*/  ISETP.LT.U32.AND P0, PT, R20, R19, PT ;  /* 0x000000131400720c */ /* 0x000fe20003f01070 */
[----:B------:R-:W-:Y:S01]  /*1940*/  @!P2 IMAD.MOV R18, RZ, RZ, -R18 ;  /* 0x000000ffff12a224 */ /* 0x000fe200078e0a12 */
[----:B------:R-:W-:Y:S01]  /*1950*/  SHF.R.S32.HI R25, RZ, 0x1f, R19 ;  /* 0x0000001fff197819 */ /* 0x000fe20000011413 */
[----:B------:R-:W-:Y:S01]  /*1960*/  IMAD R7, R7, R22, RZ ;  /* 0x0000001607077224 */ /* 0x000fe200078e02ff */
[----:B------:R-:W-:-:S02]  /*1970*/  SHF.R.S32.HI R6, RZ, 0x3, R8 ;  /* 0x00000003ff067819 */ /* 0x000fc40000011408 */
[----:B------:R-:W-:Y:S02]  /*1980*/  ISETP.LT.AND.EX P2, PT, R21, R25, PT, P0 ;  /* 0x000000191500720c */ /* 0x000fe40003f41300 */
[----:B------:R-:W-:Y:S02]  /*1990*/  ISETP.GE.AND P0, PT, R6, c[0x0][0x314], PT ;  /* 0x0000c50006007a0c */ /* 0x000fe40003f06270 */
[----:B------:R-:W-:Y:S02]  /*19a0*/  SEL R23, R23, R18, !P4 ;  /* 0x0000001217177207 */ /* 0x000fe40006000000 */
[----:B------:R-:W-:Y:S02]  /*19b0*/  LOP3.LUT R18, R8, 0xfffffff8, RZ, 0xc0, !PT ;  /* 0xfffffff808127812 */ /* 0x000fe400078ec0ff */
[----:B------:R-:W-:Y:S01]  /*19c0*/  SEL R9, R20, R19, P2 ;  /* 0x0000001314097207 */ /* 0x000fe20001000000 */
[----:B------:R-:W-:Y:S01]  /*19d0*/  IMAD.MOV.U32 R19, RZ, RZ, -0x800000 ;  /* 0xff800000ff137424 */ /* 0x000fe200078e00ff */
[----:B------:R-:W-:Y:S01]  /*19e0*/  SEL R8, R21, R25, P2 ;  /* 0x0000001915087207 */ /* 0x000fe20001000000 */
[----:B------:R-:W-:-:S04]  /*19f0*/  IMAD.IADD R25, R17, 0x1, -R18 ;  /* 0x0000000111197824 */ /* 0x000fc800078e0a12 */
        /* <DEDUP_REMOVED lines=15> */
[----:B------:R-:W-:-:S06]  /*1af0*/  LEA.HI.X R19, R26, c[0x0][0x20c], R19, 0x2, P0 ;  /* 0x000083001a137a11 */ /* 0x000fcc00000f1413 */
[----:B------:R0:W5:Y:S03]  /*1b00*/  LDG.E R19, [R18.64] ;  /* 0x0000000a12137981 */ /* 0x000166000c1e1900 */
.L_x_297:
[----:B------:R-:W-:Y:S05]  /*1b10*/  BSYNC B0 ;  /* 0x0000000000007941 */ /* 0x000fea0003800000 */
.L_x_296:
[----:B------:R-:W-:Y:S01]  /*1b20*/  ISETP.GT.AND P0, PT, R17, 0xf, PT ;  /* 0x0000000f1100780c */ /* 0x000fe20003f04270 */
[----:B------:R-:W-:Y:S01]  /*1b30*/  IMAD.MOV.U32 R29, RZ, RZ, -0x800000 ;  /* 0xff800000ff1d7424 */ /* 0x000fe200078e00ff */
[----:B------:R-:W-:Y:S01]  /*1b40*/  ISETP.GT.AND P3, PT, R3, RZ, PT ;  /* 0x000000ff0300720c */ /* 0x000fe20003f64270 */
[----:B------:R-:W-:Y:S01]  /*1b50*/  IMAD R23, R23, R4, RZ ;  /* 0x0000000417177224 */ /* 0x000fe200078e02ff */
[----:B------:R-:W-:Y:S01]  /*1b60*/  BSSY B1, `(.L_x_298) ;  /* 0x00001e7000017945 */ /* 0x000fe20003800000 */
[----:B------:R-:W-:-:S08]  /*1b70*/  IMAD.MOV.U32 R28, RZ, RZ, 0x7f800000 ;  /* 0x7f800000ff1c7424 */ /* 0x000fd000078e00ff */
[----:B------:R-:W-:Y:S01]  /*1b80*/  @!P0 IMAD R6, R6, 0x9, R25 ;  /* 0x0000000906068824 */ /* 0x000fe200078e0219 */
[----:B0-----:R-:W-:-:S04]  /*1b90*/  @!P0 LEA.HI R18, R17, R17, RZ, 0x1 ;  /* 0x0000001111128211 */ /* 0x001fc800078f08ff */
[----:B-----5:R0:W-:Y:S01]  /*1ba0*/  @!P0 STS [R6.X4], R19 ;  /* 0x0000001306008388 */ /* 0x0201e20000004800 */
[C---:B------:R-:W-:Y:S01]  /*1bb0*/  @!P0 LOP3.LUT R20, R18.reuse, 0xfffffffe, RZ, 0xc0, !PT ;  /* 0xfffffffe12148812 */ /* 0x040fe200078ec0ff */
[----:B------:R-:W-:-:S04]  /*1bc0*/  @!P0 IMAD.SHL.U32 R18, R18, 0x2, RZ ;  /* 0x0000000212128824 */ /* 0x000fc800078e00ff */
[----:B------:R-:W-:Y:S01]  /*1bd0*/  @!P0 IMAD.IADD R21, R17, 0x1, -R20 ;  /* 0x0000000111158824 */ /* 0x000fe200078e0a14 */
[----:B------:R-:W-:-:S05]  /*1be0*/  @!P0 LOP3.LUT R18, R18, 0xfffffffc, RZ, 0xc0, !PT ;  /* 0xfffffffc12128812 */ /* 0x000fca00078ec0ff */
[----:B------:R-:W-:Y:S01]  /*1bf0*/  @!P0 IMAD R21, R21, 0x24, R18 ;  /* 0x0000002415158824 */ /* 0x000fe200078e0212 */
[----:B------:R-:W-:Y:S01]  /*1c00*/  BAR.SYNC.DEFER_BLOCKING 0x0 ;  /* 0x0000000000007b1d */ /* 0x000fe20000010000 */
[----:B0-----:R-:W-:-:S05]  /*1c10*/  LEA.HI.SX32 R6, R3, 0x1, 0x1 ;  /* 0x0000000103067811 */ /* 0x001fca00078f0aff */
[----:B------:R0:W1:Y:S02]  /*1c20*/  @!P0 LDS R29, [R21] ;  /* 0x00000000151d8984 */ /* 0x0000640000000800 */
[----:B0-----:R-:W-:-:S05]  /*1c30*/  SHF.R.S32.HI R21, RZ, 0x1f, R3 ;  /* 0x0000001fff157819 */ /* 0x001fca0000011403 */
[----:B------:R-:W-:-:S04]  /*1c40*/  @!P3 IMAD.MOV R6, RZ, RZ, R21 ;  /* 0x000000ffff06b224 */ /* 0x000fc800078e0215 */
[----:B------:R-:W-:Y:S01]  /*1c50*/  IMAD R6, R23, R6, RZ ;  /* 0x0000000617067224 */ /* 0x000fe200078e02ff */
[----:B-1----:R-:W0:Y:S02]  /*1c60*/  SHFL.BFLY PT, R18, R29, 0x1, 0x1f ;  /* 0x0c201f001d127f89 */ /* 0x002e2400000e0000 */
        /* <DEDUP_REMOVED lines=8> */
[----:B------:R-:W-:-:S04]  /*1cf0*/  LOP3.LUT R20, R17, 0x1, RZ, 0xc0, !PT ;  /* 0x0000000111147812 */ /* 0x000fc800078ec0ff */
[----:B------:R-:W-:Y:S02]  /*1d00*/  FSETP.NE.FTZ.AND P2, PT, R19, RZ, PT ;  /* 0x000000ff1300720b */ /* 0x000fe40003f55000 */
[----:B------:R-:W-:-:S04]  /*1d10*/  ISETP.NE.U32.AND P0, PT, R20, 0x1, PT ;  /* 0x000000011400780c */ /* 0x000fc80003f05070 */
[----:B------:R-:W-:-:S07]  /*1d20*/  ISETP.GT.OR P0, PT, R17, 0xf, !P0 ;  /* 0x0000000f1100780c */ /* 0x000fce0004704670 */
[----:B------:R-:W0:Y:S02]  /*1d30*/  @P2 MUFU.LG2 R19, R19 ;  /* 0x0000001300132308 */ /* 0x000e240000000c00 */
[----:B0-----:R-:W-:-:S04]  /*1d40*/  @P2 FFMA.FTZ R28, R19, 0.69314718246459960938, R18 ;  /* 0x3f317218131c2823 */ /* 0x001fc80000010012 */
        /* <DEDUP_REMOVED lines=50> */
.L_x_302:
        /* <DEDUP_REMOVED lines=22> */
.L_x_303:
[----:B------:R-:W-:Y:S05]  /*21d0*/  BSYNC B0 ;  /* 0x0000000000007941 */ /* 0x000fea0003800000 */
.L_x_301:
[----:B------:R-:W-:Y:S01]  /*21e0*/  LOP3.LUT R19, R17, R0, RZ, 0xfc, !PT ;  /* 0x0000000011137212 */ /* 0x000fe200078efcff */
[----:B------:R-:W-:Y:S03]  /*21f0*/  BSSY B0, `(.L_x_304) ;  /* 0x0000028000007945 */ /* 0x000fe60003800000 */
[----:B------:R-:W-:-:S13]  /*2200*/  ISETP.NE.U32.AND P0, PT, R19, RZ, PT ;  /* 0x000000ff1300720c */ /* 0x000fda0003f05070 */
[----:B------:R-:W-:Y:S05]  /*2210*/  @!P0 BRA `(.L_x_305) ;  /* 0x000000f000008947 */ /* 0x000fea0003800000 */
[----:B------:R-:W-:Y:S01]  /*2220*/  IMAD.MOV.U32 R24, RZ, RZ, R30 ;  /* 0x000000ffff187224 */ /* 0x000fe200078e001e */
[----:B------:R-:W-:Y:S02]  /*2230*/  MOV R23, R0 ;  /* 0x0000000000177202 */ /* 0x000fe40000000f00 */
[----:B------:R-:W-:Y:S02]  /*2240*/  MOV R22, 0x2260 ;  /* 0x0000226000167802 */ /* 0x000fe40000000f00 */
[----:B------:R-:W-:Y:S05]  /*2250*/  CALL.REL.NOINC `($__internal_6_$__cuda_sm20_div_s64) ;  /* 0x0000235000007944 */ /* 0x000fea0003c00000 */
        /* <DEDUP_REMOVED lines=11> */
.L_x_305:
        /* <DEDUP_REMOVED lines=22> */
.L_x_306:
[----:B------:R-:W-:Y:S05]  /*2470*/  BSYNC B0 ;  /* 0x0000000000007941 */ /* 0x000fea0003800000 */
.L_x_304:
        /* <DEDUP_REMOVED lines=11> */
[----:B------:R-:W-:Y:S05]  /*2530*/  CALL.REL.NOINC `($__internal_6_$__cuda_sm20_div_s64) ;  /* 0x0000207000007944 */ /* 0x000fea0003c00000 */
[----:B------:R-:W-:-:S04]  /*2540*/  IADD3 R17, P0, RZ, -R20, RZ ;  /* 0x80000014ff117210 */ /* 0x000fc80007f1e0ff */
[----:B------:R-:W-:Y:S01]  /*2550*/  IADD3.X R18, RZ, ~R21, RZ, P0, !PT ;  /* 0x80000015ff127210 */ /* 0x000fe200007fe4ff */
[----:B------:R-:W-:-:S04]  /*2560*/  IMAD.WIDE.U32 R36, R5, R17, R36 ;  /* 0x0000001105247225 */ /* 0x000fc800078e0024 */
[----:B------:R-:W-:-:S04]  /*2570*/  IMAD R18, R18, R5, RZ ;  /* 0x0000000512127224 */ /* 0x000fc800078e02ff */
[----:B------:R-:W-:-:S05]  /*2580*/  IMAD R4, R4, R17, R18 ;  /* 0x0000001104047224 */ /* 0x000fca00078e0212 */
[----:B------:R-:W-:Y:S01]  /*2590*/  IADD3 R4, R37, R4, RZ ;  /* 0x0000000425047210 */ /* 0x000fe20007ffe0ff */
[----:B------:R-:W-:Y:S05]  /*25a0*/  BRA `(.L_x_309) ;  /* 0x0000016000007947 */ /* 0x000fea0003800000 */
.L_x_308:
        /* <DEDUP_REMOVED lines=22> */
.L_x_309:
[----:B------:R-:W-:Y:S05]  /*2710*/  BSYNC B0 ;  /* 0x0000000000007941 */ /* 0x000fea0003800000 */
.L_x_307:
        /* <DEDUP_REMOVED lines=38> */
[----:B------:R-:W-:Y:S05]  /*2980*/  CALL.REL.NOINC `($__internal_6_$__cuda_sm20_div_s64) ;  /* 0x00001c2000007944 */ /* 0x000fea0003c00000 */
        /* <DEDUP_REMOVED lines=12> */
.L_x_311:
        /* <DEDUP_REMOVED lines=23> */
.L_x_312:
[----:B------:R-:W-:Y:S05]  /*2bc0*/  BSYNC B0 ;  /* 0x0000000000007941 */ /* 0x000fea0003800000 */
.L_x_310:
        /* <DEDUP_REMOVED lines=19> */
.L_x_314:
        /* <DEDUP_REMOVED lines=22> */
.L_x_315:
[----:B------:R-:W-:Y:S05]  /*2e60*/  BSYNC B0 ;  /* 0x0000000000007941 */ /* 0x000fea0003800000 */
.L_x_313:
        /* <DEDUP_REMOVED lines=20> */
.L_x_317:
        /* <DEDUP_REMOVED lines=23> */
.L_x_318:
[----:B------:R-:W-:Y:S05]  /*3120*/  BSYNC B0 ;  /* 0x0000000000007941 */ /* 0x000fea0003800000 */
.L_x_316:
        /* <DEDUP_REMOVED lines=25> */
[----:B------:R-:W-:Y:S05]  /*32c0*/  CALL.REL.NOINC `($__internal_6_$__cuda_sm20_div_s64) ;  /* 0x000012e000007944 */ /* 0x000fea0003c00000 */
        /* <DEDUP_REMOVED lines=12> */
.L_x_320:
        /* <DEDUP_REMOVED lines=23> */
.L_x_321:
[----:B------:R-:W-:Y:S05]  /*3500*/  BSYNC B0 ;  /* 0x0000000000007941 */ /* 0x000fea0003800000 */
.L_x_319:
        /* <DEDUP_REMOVED lines=29> */
.L_x_323:
        /* <DEDUP_REMOVED lines=23> */
.L_x_324:
[----:B------:R-:W-:Y:S05]  /*3850*/  BSYNC B0 ;  /* 0x0000000000007941 */ /* 0x000fea0003800000 */
.L_x_322:
        /* <DEDUP_REMOVED lines=20> */
.L_x_300:
[----:B------:R-:W-:-:S04]  /*39a0*/  LEA R2, P0, R36, c[0x0][0x200], 0x2 ;  /* 0x0000800024027a11 */ /* 0x000fc800078010ff */
[----:B------:R-:W-:-:S05]  /*39b0*/  LEA.HI.X R3, R36, c[0x0][0x204], R37, 0x2, P0 ;  /* 0x0000810024037a11 */ /* 0x000fca00000f1425 */
[----:B------:R0:W-:Y:S04]  /*39c0*/  STG.E [R2.64], R28 ;  /* 0x0000001c02007986 */ /* 0x0001e8000c10190a */
.L_x_299:
[----:B------:R-:W-:Y:S05]  /*39d0*/  BSYNC B1 ;  /* 0x0000000000017941 */ /* 0x000fea0003800000 */
.L_x_298:
[----:B------:R-:W1:Y:S01]  /*39e0*/  S2R R34, SR_TID.X ;  /* 0x0000000000227919 */ /* 0x000e620000002100 */
[----:B------:R-:W-:Y:S01]  /*39f0*/  IMAD.MOV.U32 R13, RZ, RZ, RZ ;  /* 0x000000ffff0d7224 */ /* 0x000fe200078e00ff */
[----:B------:R-:W-:Y:S01]  /*3a00*/  CS2R R10, SRZ ;  /* 0x00000000000a7805 */ /* 0x000fe2000001ff00 */
[----:B------:R-:W-:Y:S01]  /*3a10*/  CS2R R8, SRZ ;  /* 0x0000000000087805 */ /* 0x000fe2000001ff00 */
[----:B------:R-:W-:Y:S01]  /*3a20*/  CS2R R6, SRZ ;  /* 0x0000000000067805 */ /* 0x000fe2000001ff00 */
[-C--:B01----:R-:W-:Y:S02]  /*3a30*/  LEA.HI R2, R34, R34.reuse, RZ, 0x1 ;  /* 0x0000002222027211 */ /* 0x083fe400078f08ff */
[----:B------:R-:W-:Y:S02]  /*3a40*/  SHF.R.S32.HI R33, RZ, 0x1f, R34 ;  /* 0x0000001fff217819 */ /* 0x000fe40000011422 */
[----:B------:R-:W-:Y:S02]  /*3a50*/  LOP3.LUT R3, R2, 0xfffffffe, RZ, 0xc0, !PT ;  /* 0xfffffffe02037812 */ /* 0x000fe400078ec0ff */
[----:B------:R-:W-:-:S03]  /*3a60*/  LEA.HI R33, R33, R34, RZ, 0x4 ;  /* 0x0000002221217211 */ /* 0x000fc600078f20ff */
[----:B------:R-:W-:-:S05]  /*3a70*/  IMAD.IADD R0, R34, 0x1, -R3 ;  /* 0x0000000122007824 */ /* 0x000fca00078e0a03 */
[----:B------:R-:W-:-:S04]  /*3a80*/  ISETP.GE.AND P1, PT, R0, c[0x0][0x314], PT ;  /* 0x0000c50000007a0c */ /* 0x000fc80003f26270 */
[----:B------:R-:W-:-:S13]  /*3a90*/  ISETP.GT.OR P1, PT, R34, 0xf, P1 ;  /* 0x0000000f2200780c */ /* 0x000fda0000f24670 */
[----:B------:R-:W-:Y:S02]  /*3aa0*/  @!P1 FADD.FTZ R3, -R28, R29 ;  /* 0x0000001d1c039221 */ /* 0x000fe40000010100 */
[----:B------:R-:W-:Y:S02]  /*3ab0*/  @!P1 IMAD.SHL.U32 R5, R2, 0x2, RZ ;  /* 0x0000000202059824 */ /* 0x000fe400078e00ff */
[----:B------:R-:W-:Y:S02]  /*3ac0*/  @!P1 FMUL.FTZ R3, R3, 1.4426950216293334961 ;  /* 0x3fb8aa3b03039820 */ /* 0x000fe40000410000 */
[----:B------:R-:W-:Y:S01]  /*3ad0*/  IMAD.MOV.U32 R2, RZ, RZ, c[0x0][0x314] ;  /* 0x0000c500ff027624 */ /* 0x000fe200078e00ff */
[----:B------:R-:W-:-:S03]  /*3ae0*/  @!P1 LOP3.LUT R5, R5, 0xfffffffc, RZ, 0xc0, !PT ;  /* 0xfffffffc05059812 */ /* 0x000fc600078ec0ff */
[----:B------:R-:W0:Y:S01]  /*3af0*/  @!P1 MUFU.EX2 R3, R3 ;  /* 0x0000000300039308 */ /* 0x000e220000000800 */
[----:B------:R-:W-:Y:S01]  /*3b00*/  ISETP.GE.AND P0, PT, R2, 0x1, PT ;  /* 0x000000010200780c */ /* 0x000fe20003f06270 */
[----:B------:R-:W-:Y:S01]  /*3b10*/  @!P1 IMAD R0, R0, 0x24, R5 ;  /* 0x0000002400009824 */ /* 0x000fe200078e0205 */
[----:B------:R-:W-:Y:S02]  /*3b20*/  LOP3.LUT R5, R33, 0x3ffffff0, RZ, 0xc0, !PT ;  /* 0x3ffffff021057812 */ /* 0x000fe400078ec0ff */
[----:B------:R-:W-:-:S03]  /*3b30*/  SHF.R.S32.HI R33, RZ, 0x4, R33 ;  /* 0x00000004ff217819 */ /* 0x000fc60000011421 */
[----:B------:R-:W-:Y:S02]  /*3b40*/  IMAD.IADD R34, R34, 0x1, -R5 ;  /* 0x0000000122227824 */ /* 0x000fe400078e0a05 */
[----:B------:R-:W-:Y:S02]  /*3b50*/  CS2R R4, SRZ ;  /* 0x0000000000047805 */ /* 0x000fe4000001ff00 */
[----:B------:R-:W-:Y:S01]  /*3b60*/  IMAD.SHL.U32 R34, R34, 0x4, RZ ;  /* 0x0000000422227824 */ /* 0x000fe200078e00ff */
[----:B0-----:R0:W-:Y:S04]  /*3b70*/  @!P1 STS [R0], R3 ;  /* 0x0000000300009388 */ /* 0x0011e80000000800 */
[C---:B------:R-:W-:Y:S02]  /*3b80*/  IADD3 R32, R34.reuse, 0x40, RZ ;  /* 0x0000004022207810 */ /* 0x040fe40007ffe0ff */
[----:B------:R-:W-:Y:S01]  /*3b90*/  IADD3 R31, R34, 0x80, RZ ;  /* 0x00000080221f7810 */ /* 0x000fe20007ffe0ff */
[----:B0-----:R-:W-:Y:S01]  /*3ba0*/  CS2R R2, SRZ ;  /* 0x0000000000027805 */ /* 0x001fe2000001ff00 */
[----:B------:R-:W-:Y:S01]  /*3bb0*/  IMAD.MOV.U32 R0, RZ, RZ, RZ ;  /* 0x000000ffff007224 */ /* 0x000fe200078e00ff */
        /* <DEDUP_REMOVED lines=25> */
.L_x_328:
        /* <DEDUP_REMOVED lines=14> */
.L_x_327:
[----:B------:R-:W-:Y:S05]  /*3e30*/  BSYNC B0 ;  /* 0x0000000000007941 */ /* 0x000fea0003800000 */
.L_x_326:
        /* <DEDUP_REMOVED lines=19> */
.L_x_325:
        /* <DEDUP_REMOVED lines=100> */
        .weak           $__internal_6_$__cuda_sm20_div_s64
        .type           $__internal_6_$__cuda_sm20_div_s64,@function
        .size           $__internal_6_$__cuda_sm20_div_s64,(.L_x_7774 - $__internal_6_$__cuda_sm20_div_s64)
$__internal_6_$__cuda_sm20_div_s64:
        /* <DEDUP_REMOVED lines=83> */
[----:B------:R-:W-:Y:S06]  /*4ae0*/  RET.REL.NODEC R26 `(_ZN5flash32flash_fwd_splitkv_combine_kernelI23Flash_fwd_kernel_traitsILi192ELi64ELi64ELi4ELb0ELb0EN7cutlass10bfloat16_tE19Flash_kernel_traitsILi192ELi64ELi64ELi4ES3_EELi8ELi1ELb0EEEvNS_16Flash_fwd_paramsE) ;  /* 0xffffb5101a007950 */ /* 0x000fec0003c3ffff */
.L_x_329:
        /* <DEDUP_REMOVED lines=9> */
.L_x_7774:


//--------------------- .text._ZN5flash32flash_fwd_splitkv_combine_kernelI23Flash_fwd_kernel_traitsILi192ELi64ELi64ELi4ELb0ELb0EN7cutlass10bfloat16_tE19Flash_kernel_traitsILi192ELi64ELi64ELi4ES3_EELi8ELi7ELb1EEEvNS_16Flash_fwd_paramsE --------------------------
	.section	.text._ZN5flash32flash_fwd_splitkv_combine_kernelI23Flash_fwd_kernel_traitsILi192ELi64ELi64ELi4ELb0ELb0EN7cutlass10bfloat16_tE19Flash_kernel_traitsILi192ELi64ELi64ELi4ES3_EELi8ELi7ELb1EEEvNS_16Flash_fwd_paramsE,"ax",@progbits
	.sectioninfo	@"SHI_REGISTERS=62"
	.align	128
        .global         _ZN5flash32flash_fwd_splitkv_combine_kernelI23Flash_fwd_kernel_traitsILi192ELi64ELi64ELi4ELb0ELb0EN7cutlass10bfloat16_tE19Flash_kernel_traitsILi192ELi64ELi64ELi4ES3_EELi8ELi7ELb1EEEvNS_16Flash_fwd_paramsE
        .type           _ZN5flash32flash_fwd_splitkv_combine_kernelI23Flash_fwd_kernel_traitsILi192ELi64ELi64ELi4ELb0ELb0EN7cutlass10bfloat16_tE19Flash_kernel_traitsILi192ELi64ELi64ELi4ES3_EELi8ELi7ELb1EEEvNS_16Flash_fwd_paramsE,@function
        .size           _ZN5flash32flash_fwd_splitkv_combine_kernelI23Flash_fwd_kernel_traitsILi192ELi64ELi64ELi4ELb0ELb0EN7cutlass10bfloat16_tE19Flash_kernel_traitsILi192ELi64ELi64ELi4ES3_EELi8ELi7ELb1EEEvNS_16Flash_fwd_paramsE,(.L_x_7775 - _ZN5flash32flash_fwd_splitkv_combine_kernelI23Flash_fwd_kernel_traitsILi192ELi64ELi64ELi4ELb0ELb0EN7cutlass10bfloat16_tE19Flash_kernel_traitsILi192ELi64ELi64ELi4ES3_EELi8ELi7ELb1EEEvNS_16Flash_fwd_paramsE)
        .other          _ZN5flash32flash_fwd_splitkv_combine_kernelI23Flash_fwd_kernel_traitsILi192ELi64ELi64ELi4ELb0ELb0EN7cutlass10bfloat16_tE19Flash_kernel_traitsILi192ELi64ELi64ELi4ES3_EELi8ELi7ELb1EEEvNS_16Flash_fwd_paramsE,@"STO_CUDA_ENTRY STV_DEFAULT"
_ZN5flash32flash_fwd_splitkv_combine_kernelI23Flash_fwd_kernel_traitsILi192ELi64ELi64ELi4ELb0ELb0EN7cutlass10bfloat16_tE19Flash_kernel_traitsILi192ELi64ELi64ELi4ES3_EELi8ELi7ELb1EEEvNS_16Flash_fwd_paramsE:
.text._ZN5flash32flash_fwd_splitkv_combine_kernelI23Flash_fwd_kernel_traitsILi192ELi64ELi64ELi4ELb0ELb0EN7cutlass10bfloat16_tE19Flash_kernel_traitsILi192ELi64ELi64ELi4ES3_EELi8ELi7ELb1EEEvNS_16Flash_fwd_paramsE:
        /* <DEDUP_REMOVED lines=23> */
[----:B------:R-:W-:Y:S05]  /*0170*/  CALL.REL.NOINC `($__internal_7_$__cuda_sm20_div_s64) ;  /* 0x0000579000007944 */ /* 0x000fea0003c00000 */
[----:B------:R-:W-:Y:S02]  /*0180*/  MOV R8, R0 ;  /* 0x0000000000087202 */ /* 0x000fe40000000f00 */
[----:B------:R-:W-:Y:S01]  /*0190*/  MOV R9, R21 ;  /* 0x0000001500097202 */ /* 0x000fe20000000f00 */
[----:B------:R-:W-:Y:S05]  /*01a0*/  BRA `(.L_x_331) ;  /* 0x0000013000007947 */ /* 0x000fea0003800000 */
.L_x_330:
        /* <DEDUP_REMOVED lines=19> */
.L_x_331:
        /* <DEDUP_REMOVED lines=17> */
.L_x_333:
        /* <DEDUP_REMOVED lines=20> */
.L_x_334:
[----:B------:R-:W-:Y:S05]  /*0530*/  BSYNC B0 ;  /* 0x0000000000007941 */ /* 0x000fea0003800000 */
.L_x_332:
        /* <DEDUP_REMOVED lines=57> */
.L_x_336:
        /* <DEDUP_REMOVED lines=19> */
.L_x_337:
[----:B------:R-:W-:Y:S05]  /*0a00*/  BSYNC B0 ;  /* 0x0000000000007941 */ /* 0x000fea0003800000 */
.L_x_335:
        /* <DEDUP_REMOVED lines=107> */
.L_x_339:
        /* <DEDUP_REMOVED lines=19> */
.L_x_340:
[----:B------:R-:W-:Y:S05]  /*11f0*/  BSYNC B0 ;  /* 0x0000000000007941 */ /* 0x000fea0003800000 */
.L_x_338:
        /* <DEDUP_REMOVED lines=163> */
[----:B------:R-:W-:Y:S05]  /*1c30*/  CALL.REL.NOINC `($__internal_7_$__cuda_sm20_div_s64) ;  /* 0x00003cd000007944 */ /* 0x000fea0003c00000 */
[----:B------:R-:W-:Y:S02]  /*1c40*/  MOV R42, R0 ;  /* 0x00000000002a7202 */ /* 0x000fe40000000f00 */
[----:B------:R-:W-:Y:S01]  /*1c50*/  MOV R43, R21 ;  /* 0x00000015002b7202 */ /* 0x000fe20000000f00 */
[----:B------:R-:W-:Y:S05]  /*1c60*/  BRA `(.L_x_343) ;  /* 0x0000013000007947 */ /* 0x000fea0003800000 */
.L_x_342:
        /* <DEDUP_REMOVED lines=19> */
.L_x_343:
[----:B------:R-:W-:Y:S05]  /*1da0*/  BSYNC B0 ;  /* 0x0000000000007941 */ /* 0x000fea0003800000 */
.L_x_341:
        /* <DEDUP_REMOVED lines=205> */
.L_x_348:
        /* <DEDUP_REMOVED lines=21> */
.L_x_349:
[----:B------:R-:W-:Y:S05]  /*2bd0*/  BSYNC B0 ;  /* 0x0000000000007941 */ /* 0x000fea0003800000 */
.L_x_347:
        /* <DEDUP_REMOVED lines=8> */
[----:B------:R-:W-:Y:S05]  /*2c60*/  CALL.REL.NOINC `($__internal_7_$__cuda_sm20_div_s64) ;  /* 0x00002ca000007944 */ /* 0x000fea0003c00000 */
        /* <DEDUP_REMOVED lines=12> */
.L_x_351:
        /* <DEDUP_REMOVED lines=22> */
.L_x_352:
[----:B------:R-:W-:Y:S05]  /*2e90*/  BSYNC B0 ;  /* 0x0000000000007941 */ /* 0x000fea0003800000 */
.L_x_350:
        /* <DEDUP_REMOVED lines=11> */
[----:B------:R-:W-:Y:S05]  /*2f50*/  CALL.REL.NOINC `($__internal_7_$__cuda_sm20_div_s64) ;  /* 0x000029b000007944 */ /* 0x000fea0003c00000 */
        /* <DEDUP_REMOVED lines=11> */
.L_x_354:
        /* <DEDUP_REMOVED lines=22> */
.L_x_355:
[----:B------:R-:W-:Y:S05]  /*3170*/  BSYNC B0 ;  /* 0x0000000000007941 */ /* 0x000fea0003800000 */
.L_x_353:
        /* <DEDUP_REMOVED lines=52> */
.L_x_357:
        /* <DEDUP_REMOVED lines=22> */
.L_x_358:
[----:B------:R-:W-:Y:S05]  /*3620*/  BSYNC B0 ;  /* 0x0000000000007941 */ /* 0x000fea0003800000 */
.L_x_356:
        /* <DEDUP_REMOVED lines=22> */
.L_x_360:
        /* <DEDUP_REMOVED lines=22> */
.L_x_361:
[----:B------:R-:W-:Y:S05]  /*38f0*/  BSYNC B0 ;  /* 0x0000000000007941 */ /* 0x000fea0003800000 */
.L_x_359:
        /* <DEDUP_REMOVED lines=21> */
.L_x_363:
        /* <DEDUP_REMOVED lines=23> */
.L_x_364:
[----:B------:R-:W-:Y:S05]  /*3bc0*/  BSYNC B0 ;  /* 0x0000000000007941 */ /* 0x000fea0003800000 */
.L_x_362:
        /* <DEDUP_REMOVED lines=38> */
.L_x_366:
        /* <DEDUP_REMOVED lines=23> */
.L_x_367:
[----:B------:R-:W-:Y:S05]  /*3fa0*/  BSYNC B0 ;  /* 0x0000000000007941 */ /* 0x000fea0003800000 */
.L_x_365:
        /* <DEDUP_REMOVED lines=31> */
.L_x_369:
        /* <DEDUP_REMOVED lines=23> */
.L_x_370:
[----:B------:R-:W-:Y:S05]  /*4310*/  BSYNC B0 ;  /* 0x0000000000007941 */ /* 0x000fea0003800000 */
.L_x_368:
        /* <DEDUP_REMOVED lines=20> */
.L_x_346:
[----:B------:R-:W-:-:S04]  /*4460*/  LEA R2, P0, R44, c[0x0][0x200], 0x2 ;  /* 0x000080002c027a11 */ /* 0x000fc800078010ff */
[----:B------:R-:W-:-:S05]  /*4470*/  LEA.HI.X R3, R44, c[0x0][0x204], R45, 0x2, P0 ;  /* 0x000081002c037a11 */ /* 0x000fca00000f142d */
[----:B------:R0:W-:Y:S04]  /*4480*/  STG.E [R2.64], R30 ;  /* 0x0000001e02007986 */ /* 0x0001e8000c101908 */
.L_x_345:
[----:B------:R-:W-:Y:S05]  /*4490*/  BSYNC B1 ;  /* 0x0000000000017941 */ /* 0x000fea0003800000 */
.L_x_344:
[C---:B------:R-:W-:Y:S01]  /*44a0*/  IADD3 R0, R39.reuse, 0x10, RZ ;  /* 0x0000001027007810 */ /* 0x040fe20007ffe0ff */
[----:B------:R-:W-:Y:S01]  /*44b0*/  IMAD.MOV.U32 R29, RZ, RZ, c[0x0][0x314] ;  /* 0x0000c500ff1d7624 */ /* 0x000fe200078e00ff */
[C---:B------:R-:W-:Y:S01]  /*44c0*/  ISETP.GE.OR P5, PT, R39.reuse, c[0x0][0x314], P6 ;  /* 0x0000c50027007a0c */ /* 0x040fe200037a6670 */
[----:B0-----:R-:W-:Y:S01]  /*44d0*/  CS2R R4, SRZ ;  /* 0x0000000000047805 */ /* 0x001fe2000001ff00 */
[----:B------:R-:W-:Y:S01]  /*44e0*/  ISETP.GE.OR P0, PT, R0, c[0x0][0x314], P6 ;  /* 0x0000c50000007a0c */ /* 0x000fe20003706670 */
[----:B------:R-:W-:Y:S01]  /*44f0*/  CS2R R6, SRZ ;  /* 0x0000000000067805 */ /* 0x000fe2000001ff00 */
[----:B------:R-:W-:Y:S01]  /*4500*/  IADD3 R0, R39, 0x20, RZ ;  /* 0x0000002027007810 */ /* 0x000fe20007ffe0ff */
[----:B------:R-:W-:Y:S01]  /*4510*/  CS2R R8, SRZ ;  /* 0x0000000000087805 */ /* 0x000fe2000001ff00 */
[----:B------:R-:W-:Y:S01]  /*4520*/  CS2R R10, SRZ ;  /* 0x00000000000a7805 */ /* 0x000fe2000001ff00 */
[----:B------:R-:W-:Y:S02]  /*4530*/  MOV R12, RZ ;  /* 0x000000ff000c7202 */ /* 0x000fe40000000f00 */
[----:B------:R-:W-:-:S02]  /*4540*/  ISETP.GE.OR P4, PT, R0, c[0x0][0x314], P6 ;  /* 0x0000c50000007a0c */ /* 0x000fc40003786670 */
[----:B------:R-:W-:Y:S02]  /*4550*/  IADD3 R0, R39, 0x30, RZ ;  /* 0x0000003027007810 */ /* 0x000fe40007ffe0ff */
[C---:B------:R-:W-:Y:S02]  /*4560*/  @!P5 FADD.FTZ R37, -R30.reuse, R37 ;  /* 0x000000251e25d221 */ /* 0x040fe40000010100 */
[----:B------:R-:W-:Y:S01]  /*4570*/  @!P0 FADD.FTZ R2, -R30, R38 ;  /* 0x000000261e028221 */ /* 0x000fe20000010100 */
[----:B------:R-:W-:Y:S01]  /*4580*/  ISETP.GE.OR P3, PT, R0, c[0x0][0x314], P6 ;  /* 0x0000c50000007a0c */ /* 0x000fe20003766670 */
[----:B------:R-:W-:Y:S01]  /*4590*/  @!P5 FMUL.FTZ R37, R37, 1.4426950216293334961 ;  /* 0x3fb8aa3b2525d820 */ /* 0x000fe20000410000 */
[----:B------:R-:W-:Y:S01]  /*45a0*/  IADD3 R0, R39, 0x40, RZ ;  /* 0x0000004027007810 */ /* 0x000fe20007ffe0ff */
[----:B------:R-:W-:-:S03]  /*45b0*/  @!P0 FMUL.FTZ R2, R2, 1.4426950216293334961 ;  /* 0x3fb8aa3b02028820 */ /* 0x000fc60000410000 */
        /* <DEDUP_REMOVED lines=8> */
[----:B------:R-:W-:Y:S01]  /*4640*/  @!P3 FMUL.FTZ R36, R36, 1.4426950216293334961 ;  /* 0x3fb8aa3b2424b820 */ /* 0x000fe20000410000 */
[----:B------:R-:W1:Y:S01]  /*4650*/  @!P5 MUFU.EX2 R37, R37 ;  /* 0x000000250025d308 */ /* 0x000e620000000800 */
[----:B------:R-:W-:-:S04]  /*4660*/  @!P2 FADD.FTZ R33, -R30, R33 ;  /* 0x000000211e21a221 */ /* 0x000fc80000010100 */
[----:B------:R-:W-:Y:S01]  /*4670*/  @!P2 FMUL.FTZ R33, R33, 1.4426950216293334961 ;  /* 0x3fb8aa3b2121a820 */ /* 0x000fe20000410000 */
[----:B0-----:R0:W-:Y:S01]  /*4680*/  @!P0 STS [R25.X4+0x240], R2 ;  /* 0x0002400219008388 */ /* 0x0011e20000004800 */
[----:B------:R-:W-:Y:S01]  /*4690*/  ISETP.GE.OR P0, PT, R0, c[0x0][0x314], P6 ;  /* 0x0000c50000007a0c */ /* 0x000fe20003706670 */
[----:B------:R-:W-:Y:S01]  /*46a0*/  @!P1 FADD.FTZ R34, -R30, R34 ;  /* 0x000000221e229221 */ /* 0x000fe20000010100 */
[C---:B------:R-:W-:Y:S01]  /*46b0*/  IADD3 R0, R39.reuse, 0x70, RZ ;  /* 0x0000007027007810 */ /* 0x040fe20007ffe0ff */
[----:B------:R-:W2:Y:S01]  /*46c0*/  @!P4 MUFU.EX2 R35, R35 ;  /* 0x000000230023c308 */ /* 0x000ea20000000800 */
[----:B------:R-:W-:Y:S02]  /*46d0*/  IMAD.SHL.U32 R39, R39, 0x4, RZ ;  /* 0x0000000427277824 */ /* 0x000fe400078e00ff */
[----:B------:R-:W-:Y:S01]  /*46e0*/  ISETP.GE.OR P6, PT, R0, c[0x0][0x314], P6 ;  /* 0x0000c50000007a0c */ /* 0x000fe200037c6670 */
[----:B------:R-:W-:Y:S01]  /*46f0*/  @!P1 FMUL.FTZ R34, R34, 1.4426950216293334961 ;  /* 0x3fb8aa3b22229820 */ /* 0x000fe20000410000 */
[----:B-1----:R-:W-:Y:S03]  /*4700*/  @!P5 STS [R25.X4], R37 ;  /* 0x000000251900d388 */ /* 0x002fe60000004800 */
[----:B------:R-:W1:Y:S02]  /*4710*/  @!P3 MUFU.EX2 R36, R36 ;  /* 0x000000240024b308 */ /* 0x000e640000000800 */
[----:B------:R-:W-:-:S04]  /*4720*/  @!P0 FADD.FTZ R31, -R30, R31 ;  /* 0x0000001f1e1f8221 */ /* 0x000fc80000010100 */
[----:B------:R-:W-:Y:S02]  /*4730*/  @!P0 FMUL.FTZ R31, R31, 1.4426950216293334961 ;  /* 0x3fb8aa3b1f1f8820 */ /* 0x000fe40000410000 */
[----:B------:R-:W-:Y:S01]  /*4740*/  @!P6 FADD.FTZ R30, -R30, R32 ;  /* 0x000000201e1ee221 */ /* 0x000fe20000010100 */
[----:B------:R-:W3:Y:S01]  /*4750*/  @!P2 MUFU.EX2 R33, R33 ;  /* 0x000000210021a308 */ /* 0x000ee20000000800 */
[----:B--2---:R-:W-:Y:S02]  /*4760*/  @!P4 STS [R25.X4+0x480], R35 ;  /* 0x000480231900c388 */ /* 0x004fe40000004800 */
[----:B------:R-:W-:Y:S01]  /*4770*/  @!P6 FMUL.FTZ R0, R30, 1.4426950216293334961 ;  /* 0x3fb8aa3b1e00e820 */ /* 0x000fe20000410000 */
[----:B0-----:R-:W-:Y:S01]  /*4780*/  CS2R R2, SRZ ;  /* 0x0000000000027805 */ /* 0x001fe2000001ff00 */
[----:B-1----:R-:W-:Y:S03]  /*4790*/  @!P3 STS [R25.X4+0x6c0], R36 ;  /* 0x0006c0241900b388 */ /* 0x002fe60000004800 */
[----:B------:R-:W0:Y:S08]  /*47a0*/  @!P0 MUFU.EX2 R31, R31 ;  /* 0x0000001f001f8308 */ /* 0x000e300000000800 */
[----:B------:R-:W1:Y:S01]  /*47b0*/  @!P1 MUFU.EX2 R34, R34 ;  /* 0x0000002200229308 */ /* 0x000e620000000800 */
[----:B---3--:R-:W-:Y:S07]  /*47c0*/  @!P2 STS [R25.X4+0x900], R33 ;  /* 0x000900211900a388 */ /* 0x008fee0000004800 */
[----:B------:R-:W2:Y:S01]  /*47d0*/  @!P6 MUFU.EX2 R0, R0 ;  /* 0x000000000000e308 */ /* 0x000ea20000000800 */
[----:B0-----:R-:W-:Y:S01]  /*47e0*/  @!P0 STS [R25.X4+0xd80], R31 ;  /* 0x000d801f19008388 */ /* 0x001fe20000004800 */
[----:B------:R-:W-:-:S03]  /*47f0*/  ISETP.GE.AND P0, PT, R29, 0x1, PT ;  /* 0x000000011d00780c */ /* 0x000fc60003f06270 */
[----:B-1----:R-:W-:Y:S04]  /*4800*/  @!P1 STS [R25.X4+0xb40], R34 ;  /* 0x000b402219009388 */ /* 0x002fe80000004800 */
[----:B--2---:R0:W-:Y:S02]  /*4810*/  @!P6 STS [R25.X4+0xfc0], R0 ;  /* 0x000fc0001900e388 */ /* 0x0041e40000004800 */
[----:B0-----:R-:W-:Y:S02]  /*4820*/  HFMA2.MMA R0, -RZ, RZ, 0, 0 ;  /* 0x00000000ff007435 */ /* 0x001fe400000001ff */
[----:B------:R-:W-:Y:S06]  /*4830*/  BAR.SYNC.DEFER_BLOCKING 0x0 ;  /* 0x0000000000007b1d */ /* 0x000fec0000010000 */
[----:B------:R-:W-:Y:S05]  /*4840*/  @!P0 BRA `(.L_x_371) ;  /* 0x00000ad000008947 */ /* 0x000fea0003800000 */
[----:B------:R-:W-:Y:S01]  /*4850*/  ULDC UR5, c[0x0][0x22c] ;  /* 0x00008b0000057ab9 */ /* 0x000fe20000000800 */
[----:B------:R-:W-:Y:S01]  /*4860*/  IMAD R35, R15, 0xc0, R39 ;  /* 0x000000c00f237824 */ /* 0x000fe200078e0227 */
[----:B------:R-:W-:Y:S01]  /*4870*/  UIMAD UR5, UR7, UR5, URZ ;  /* 0x00000005070572a4 */ /* 0x000fe2000f8e023f */
[----:B------:R-:W-:Y:S01]  /*4880*/  ISETP.GT.AND P1, PT, R29, 0x3, PT ;  /* 0x000000031d00780c */ /* 0x000fe20003f24270 */
[C---:B------:R-:W-:Y:S01]  /*4890*/  IMAD R32, R28.reuse, c[0x0][0x22c], RZ ;  /* 0x00008b001c207a24 */ /* 0x040fe200078e02ff */
[----:B------:R-:W-:Y:S01]  /*48a0*/  PLOP3.LUT P4, PT, PT, PT, PT, 0x80, 0x0 ;  /* 0x000000000000781c */ /* 0x000fe20003f8f070 */
[----:B------:R-:W-:Y:S01]  /*48b0*/  USHF.R.S32.HI UR4, URZ, 0x1f, UR5 ;  /* 0x0000001f3f047899 */ /* 0x000fe20008011405 */
[----:B------:R-:W-:Y:S01]  /*48c0*/  IMAD.SHL.U32 R14, R15, 0x4, RZ ;  /* 0x000000040f0e7824 */ /* 0x000fe200078e00ff */
[C---:B------:R-:W-:Y:S01]  /*48d0*/  IADD3 R0, P0, R35.reuse, UR5, RZ ;  /* 0x0000000523007c10 */ /* 0x040fe2000ff1e0ff */
[----:B------:R-:W-:Y:S01]  /*48e0*/  IMAD.MOV.U32 R30, RZ, RZ, RZ ;  /* 0x000000ffff1e7224 */ /* 0x000fe200078e00ff */
[----:B------:R-:W-:Y:S01]  /*48f0*/  IADD3 R31, R28, -UR7, RZ ;  /* 0x800000071c1f7c10 */ /* 0x000fe2000fffe0ff */
[----:B------:R-:W-:Y:S01]  /*4900*/  CS2R R16, SRZ ;  /* 0x0000000000107805 */ /* 0x000fe2000001ff00 */
[----:B------:R-:W-:Y:S01]  /*4910*/  LEA.HI.X.SX32 R35, R35, UR4, 0x1, P0 ;  /* 0x0000000423237c11 */ /* 0x000fe200080f0eff */
[----:B------:R-:W-:Y:S01]  /*4920*/  CS2R R18, SRZ ;  /* 0x0000000000127805 */ /* 0x000fe2000001ff00 */
[C---:B------:R-:W-:Y:S01]  /*4930*/  LEA R34, P0, R0.reuse, c[0x0][0x1d8], 0x2 ;  /* 0x0000760000227a11 */ /* 0x040fe200078010ff */
[----:B------:R-:W-:Y:S01]  /*4940*/  CS2R R20, SRZ ;  /* 0x0000000000147805 */ /* 0x000fe2000001ff00 */
[----:B------:R-:W-:Y:S01]  /*4950*/  CS2R R22, SRZ ;  /* 0x0000000000167805 */ /* 0x000fe2000001ff00 */
[----:B------:R-:W-:Y:S01]  /*4960*/  CS2R R24, SRZ ;  /* 0x0000000000187805 */ /* 0x000fe2000001ff00 */
[----:B------:R-:W-:Y:S01]  /*4970*/  LEA.HI.X R35, R0, c[0x0][0x1dc], R35, 0x2, P0 ;  /* 0x0000770000237a11 */ /* 0x000fe200000f1423 */
[----:B------:R-:W-:Y:S01]  /*4980*/  IMAD.MOV.U32 R0, RZ, RZ, RZ ;  /* 0x000000ffff007224 */ /* 0x000fe200078e00ff */
[----:B------:R-:W-:Y:S01]  /*4990*/  IADD3 R34, P0, R34, 0x200, RZ ;  /* 0x0000020022227810 */ /* 0x000fe20007f1e0ff */
[----:B------:R-:W-:Y:S01]  /*49a0*/  CS2R R26, SRZ ;  /* 0x00000000001a7805 */ /* 0x000fe2000001ff00 */
[----:B------:R-:W-:-:S04]  /*49b0*/  IMAD.WIDE R32, R32, 0x4, RZ ;  /* 0x0000000420207825 */ /* 0x000fc800078e02ff */
[----:B------:R-:W-:Y:S01]  /*49c0*/  IMAD.X R35, RZ, RZ, R35, P0 ;  /* 0x000000ffff237224 */ /* 0x000fe200000e0623 */
[----:B------:R-:W-:Y:S05]  /*49d0*/  @!P1 BRA `(.L_x_372) ;  /* 0x0000051000009947 */ /* 0x000fea0003800000 */
[----:B------:R-:W-:Y:S02]  /*49e0*/  PLOP3.LUT P4, PT, PT, PT, PT, 0x8, 0x0 ;  /* 0x000000000000781c */ /* 0x000fe40003f8e170 */
[CC--:B------:R-:W-:Y:S02]  /*49f0*/  ISETP.GE.AND P3, PT, R15.reuse, R31.reuse, PT ;  /* 0x0000001f0f00720c */ /* 0x0c0fe40003f66270 */
[----:B------:R-:W-:Y:S02]  /*4a00*/  ISETP.GE.AND P0, PT, R15, R31, PT ;  /* 0x0000001f0f00720c */ /* 0x000fe40003f06270 */
[----:B------:R-:W-:-:S09]  /*4a10*/  IADD3 R29, R29, -0x3, RZ ;  /* 0xfffffffd1d1d7810 */ /* 0x000fd20007ffe0ff */
.L_x_373:
[----:B------:R0:W2:Y:S01]  /*4a20*/  @!P3 LDG.E.128 R16, [R34.64+-0x200] ;  /* 0xfffe00082210b981 */ /* 0x0000a2000c1e1d00 */
[----:B------:R-:W-:Y:S02]  /*4a30*/  IADD3 R36, P1, R32, R34, RZ ;  /* 0x0000002220247210 */ /* 0x000fe40007f3e0ff */
[----:B------:R-:W-:Y:S01]  /*4a40*/  IADD3 R30, R30, 0x4, RZ ;  /* 0x000000041e1e7810 */ /* 0x000fe20007ffe0ff */
[----:B------:R0:W3:Y:S01]  /*4a50*/  @!P3 LDG.E.128 R20, [R34.64+-0x100] ;  /* 0xffff00082214b981 */ /* 0x0000e2000c1e1d00 */
[C---:B------:R-:W-:Y:S02]  /*4a60*/  IADD3.X R37, R33.reuse, R35, RZ, P1, !PT ;  /* 0x0000002321257210 */ /* 0x040fe40000ffe4ff */
[----:B------:R-:W-:Y:S01]  /*4a70*/  ISETP.GE.AND P2, PT, R30, R29, PT ;  /* 0x0000001d1e00720c */ /* 0x000fe20003f46270 */
[----:B------:R0:W4:Y:S01]  /*4a80*/  @!P3 LDG.E.128 R24, [R34.64] ;  /* 0x000000082218b981 */ /* 0x000122000c1e1d00 */
[----:B------:R-:W-:Y:S03]  /*4a90*/  PLOP3.LUT P3, PT, P0, PT, PT, 0x80, 0x0 ;  /* 0x000000000000781c */ /* 0x000fe6000076f070 */
[----:B------:R-:W2:Y:S01]  /*4aa0*/  LDS R13, [R14] ;  /* 0x000000000e0d7984 */ /* 0x000ea20000000800 */
[C---:B0-----:R-:W-:Y:S04]  /*4ab0*/  IADD3 R34, P1, R32.reuse, R36, RZ ;  /* 0x0000002420227210 */ /* 0x041fe80007f3e0ff */
[----:B------:R-:W-:Y:S01]  /*4ac0*/  IADD3.X R35, R33, R37, RZ, P1, !PT ;  /* 0x0000002521237210 */ /* 0x000fe20000ffe4ff */
[C---:B--2---:R-:W-:Y:S02]  /*4ad0*/  FFMA.FTZ R12, R13.reuse, R16, R12 ;  /* 0x000000100d0c7223 */ /* 0x044fe4000001000c */
[C---:B------:R-:W-:Y:S02]  /*4ae0*/  FFMA.FTZ R11, R13.reuse, R17, R11 ;  /* 0x000000110d0b7223 */ /* 0x040fe4000001000b */
[C---:B------:R-:W-:Y:S02]  /*4af0*/  FFMA.FTZ R10, R13.reuse, R18, R10 ;  /* 0x000000120d0a7223 */ /* 0x040fe4000001000a */
[C---:B------:R-:W-:Y:S02]  /*4b00*/  FFMA.FTZ R9, R13.reuse, R19, R9 ;  /* 0x000000130d097223 */ /* 0x040fe40000010009 */
[C---:B---3--:R-:W-:Y:S01]  /*4b10*/  FFMA.FTZ R8, R13.reuse, R20, R8 ;  /* 0x000000140d087223 */ /* 0x048fe20000010008 */
[----:B------:R-:W2:Y:S01]  /*4b20*/  @!P3 LDG.E.128 R16, [R36.64+-0x200] ;  /* 0xfffe00082410b981 */ /* 0x000ea2000c1e1d00 */
[C---:B------:R-:W-:Y:S02]  /*4b30*/  FFMA.FTZ R7, R13.reuse, R21, R7 ;  /* 0x000000150d077223 */ /* 0x040fe40000010007 */
[C---:B------:R-:W-:Y:S02]  /*4b40*/  FFMA.FTZ R6, R13.reuse, R22, R6 ;  /* 0x000000160d067223 */ /* 0x040fe40000010006 */
[C---:B------:R-:W-:Y:S02]  /*4b50*/  FFMA.FTZ R5, R13.reuse, R23, R5 ;  /* 0x000000170d057223 */ /* 0x040fe40000010005 */
[C---:B----4-:R-:W-:Y:S01]  /*4b60*/  FFMA.FTZ R4, R13.reuse, R24, R4 ;  /* 0x000000180d047223 */ /* 0x050fe20000010004 */
[----:B------:R-:W3:Y:S01]  /*4b70*/  @!P3 LDG.E.128 R20, [R36.64+-0x100] ;  /* 0xffff00082414b981 */ /* 0x000ee2000c1e1d00 */
[C---:B------:R-:W-:Y:S02]  /*4b80*/  FFMA.FTZ R3, R13.reuse, R25, R3 ;  /* 0x000000190d037223 */ /* 0x040fe40000010003 */
[C---:B------:R-:W-:Y:S02]  /*4b90*/  FFMA.FTZ R2, R13.reuse, R26, R2 ;  /* 0x0000001a0d027223 */ /* 0x040fe40000010002 */
[----:B------:R-:W-:Y:S02]  /*4ba0*/  FFMA.FTZ R0, R13, R27, R0 ;  /* 0x0000001b0d007223 */ /* 0x000fe40000010000 */
[----:B------:R-:W4:Y:S04]  /*4bb0*/  @!P3 LDG.E.128 R24, [R36.64] ;  /* 0x000000082418b981 */ /* 0x000f28000c1e1d00 */
[----:B------:R-:W2:Y:S02]  /*4bc0*/  LDS R13, [R14+0x24] ;  /* 0x000024000e0d7984 */ /* 0x000ea40000000800 */
[C---:B--2---:R-:W-:Y:S02]  /*4bd0*/  FFMA.FTZ R12, R13.reuse, R16, R12 ;  /* 0x000000100d0c7223 */ /* 0x044fe4000001000c */
[C---:B------:R-:W-:Y:S02]  /*4be0*/  FFMA.FTZ R11, R13.reuse, R17, R11 ;  /* 0x000000110d0b7223 */ /* 0x040fe4000001000b */
[C---:B------:R-:W-:Y:S02]  /*4bf0*/  FFMA.FTZ R10, R13.reuse, R18, R10 ;  /* 0x000000120d0a7223 */ /* 0x040fe4000001000a */
[C---:B------:R-:W-:Y:S02]  /*4c00*/  FFMA.FTZ R9, R13.reuse, R19, R9 ;  /* 0x000000130d097223 */ /* 0x040fe40000010009 */
[C---:B---3--:R-:W-:Y:S01]  /*4c10*/  FFMA.FTZ R8, R13.reuse, R20, R8 ;  /* 0x000000140d087223 */ /* 0x048fe20000010008 */
[----:B------:R0:W2:Y:S01]  /*4c20*/  @!P3 LDG.E.128 R16, [R34.64+-0x200] ;  /* 0xfffe00082210b981 */ /* 0x0000a2000c1e1d00 */
[C---:B------:R-:W-:Y:S02]  /*4c30*/  FFMA.FTZ R7, R13.reuse, R21, R7 ;  /* 0x000000150d077223 */ /* 0x040fe40000010007 */
[C---:B------:R-:W-:Y:S02]  /*4c40*/  FFMA.FTZ R6, R13.reuse, R22, R6 ;  /* 0x000000160d067223 */ /* 0x040fe40000010006 */
[C---:B------:R-:W-:Y:S02]  /*4c50*/  FFMA.FTZ R5, R13.reuse, R23, R5 ;  /* 0x000000170d057223 */ /* 0x040fe40000010005 */
[C---:B----4-:R-:W-:Y:S01]  /*4c60*/  FFMA.FTZ R4, R13.reuse, R24, R4 ;  /* 0x000000180d047223 */ /* 0x050fe20000010004 */
[----:B------:R0:W3:Y:S01]  /*4c70*/  @!P3 LDG.E.128 R20, [R34.64+-0x100] ;  /* 0xffff00082214b981 */ /* 0x0000e2000c1e1d00 */
[C---:B------:R-:W-:Y:S02]  /*4c80*/  FFMA.FTZ R3, R13.reuse, R25, R3 ;  /* 0x000000190d037223 */ /* 0x040fe40000010003 */
[C---:B------:R-:W-:Y:S02]  /*4c90*/  FFMA.FTZ R2, R13.reuse, R26, R2 ;  /* 0x0000001a0d027223 */ /* 0x040fe40000010002 */
[----:B------:R-:W-:Y:S02]  /*4ca0*/  FFMA.FTZ R0, R13, R27, R0 ;  /* 0x0000001b0d007223 */ /* 0x000fe40000010000 */
[----:B------:R0:W4:Y:S04]  /*4cb0*/  @!P3 LDG.E.128 R24, [R34.64] ;  /* 0x000000082218b981 */ /* 0x000128000c1e1d00 */
[----:B------:R-:W2:Y:S01]  /*4cc0*/  LDS R13, [R14+0x48] ;  /* 0x000048000e0d7984 */ /* 0x000ea20000000800 */
[C---:B0-----:R-:W-:Y:S04]  /*4cd0*/  IADD3 R34, P1, R32.reuse, R34, RZ ;  /* 0x0000002220227210 */ /* 0x041fe80007f3e0ff */
[----:B------:R-:W-:Y:S01]  /*4ce0*/  IADD3.X R35, R33, R35, RZ, P1, !PT ;  /* 0x0000002321237210 */ /* 0x000fe20000ffe4ff */
        /* <DEDUP_REMOVED lines=15> */
[----:B------:R1:W2:Y:S01]  /*4de0*/  LDS R13, [R14+0x6c] ;  /* 0x00006c000e0d7984 */ /* 0x0002a20000000800 */
[----:B0-----:R-:W-:Y:S02]  /*4df0*/  IADD3 R34, P1, R32, R34, RZ ;  /* 0x0000002220227210 */ /* 0x001fe40007f3e0ff */
[----:B-1----:R-:W-:Y:S02]  /*4e00*/  IADD3 R14, R14, 0x90, RZ ;  /* 0x000000900e0e7810 */ /* 0x002fe40007ffe0ff */
[----:B------:R-:W-:Y:S01]  /*4e10*/  IADD3.X R35, R33, R35, RZ, P1, !PT ;  /* 0x0000002321237210 */ /* 0x000fe20000ffe4ff */
[C---:B--2---:R-:W-:Y:S02]  /*4e20*/  FFMA.FTZ R12, R13.reuse, R16, R12 ;  /* 0x000000100d0c7223 */ /* 0x044fe4000001000c */
[C---:B------:R-:W-:Y:S02]  /*4e30*/  FFMA.FTZ R11, R13.reuse, R17, R11 ;  /* 0x000000110d0b7223 */ /* 0x040fe4000001000b */
[C---:B------:R-:W-:Y:S02]  /*4e40*/  FFMA.FTZ R10, R13.reuse, R18, R10 ;  /* 0x000000120d0a7223 */ /* 0x040fe4000001000a */
[C---:B------:R-:W-:Y:S02]  /*4e50*/  FFMA.FTZ R9, R13.reuse, R19, R9 ;  /* 0x000000130d097223 */ /* 0x040fe40000010009 */
[C---:B---3--:R-:W-:Y:S02]  /*4e60*/  FFMA.FTZ R8, R13.reuse, R20, R8 ;  /* 0x000000140d087223 */ /* 0x048fe40000010008 */
[C---:B------:R-:W-:Y:S02]  /*4e70*/  FFMA.FTZ R7, R13.reuse, R21, R7 ;  /* 0x000000150d077223 */ /* 0x040fe40000010007 */
[C---:B------:R-:W-:Y:S02]  /*4e80*/  FFMA.FTZ R6, R13.reuse, R22, R6 ;  /* 0x000000160d067223 */ /* 0x040fe40000010006 */
[C---:B------:R-:W-:Y:S02]  /*4e90*/  FFMA.FTZ R5, R13.reuse, R23, R5 ;  /* 0x000000170d057223 */ /* 0x040fe40000010005 */
[C---:B----4-:R-:W-:Y:S02]  /*4ea0*/  FFMA.FTZ R4, R13.reuse, R24, R4 ;  /* 0x000000180d047223 */ /* 0x050fe40000010004 */
[C---:B------:R-:W-:Y:S02]  /*4eb0*/  FFMA.FTZ R3, R13.reuse, R25, R3 ;  /* 0x000000190d037223 */ /* 0x040fe40000010003 */
[C---:B------:R-:W-:Y:S02]  /*4ec0*/  FFMA.FTZ R2, R13.reuse, R26, R2 ;  /* 0x0000001a0d027223 */ /* 0x040fe40000010002 */
[----:B------:R-:W-:Y:S01]  /*4ed0*/  FFMA.FTZ R0, R13, R27, R0 ;  /* 0x0000001b0d007223 */ /* 0x000fe20000010000 */
[----:B------:R-:W-:-:S05]  /*4ee0*/  @!P2 BRA `(.L_x_373) ;  /* 0xfffffb300000a947 */ /* 0x000fca000383ffff */
.L_x_372:
[----:B------:R-:W-:-:S04]  /*4ef0*/  IADD3 R13, -R30, c[0x0][0x314], RZ ;  /* 0x0000c5001e0d7a10 */ /* 0x000fc80007ffe1ff */
[----:B------:R-:W-:-:S13]  /*4f00*/  ISETP.GT.AND P0, PT, R13, 0x1, PT ;  /* 0x000000010d00780c */ /* 0x000fda0003f04270 */
[----:B------:R-:W-:Y:S05]  /*4f10*/  @!P0 BRA `(.L_x_374) ;  /* 0x000002a000008947 */ /* 0x000fea0003800000 */
[----:B------:R-:W-:Y:S01]  /*4f20*/  ISETP.GE.AND P0, PT, R15, R31, PT ;  /* 0x0000001f0f00720c */ /* 0x000fe20003f06270 */
[----:B------:R-:W0:-:S12]  /*4f30*/  LDS R13, [R14] ;  /* 0x000000000e0d7984 */ /* 0x000e180000000800 */
[----:B------:R1:W0:Y:S04]  /*4f40*/  @!P0 LDG.E.128 R16, [R34.64+-0x200] ;  /* 0xfffe000822108981 */ /* 0x000228000c1e1d00 */
[----:B------:R1:W2:Y:S04]  /*4f50*/  @!P0 LDG.E.128 R20, [R34.64+-0x100] ;  /* 0xffff000822148981 */ /* 0x0002a8000c1e1d00 */
[----:B------:R1:W3:Y:S02]  /*4f60*/  @!P0 LDG.E.128 R24, [R34.64] ;  /* 0x0000000822188981 */ /* 0x0002e4000c1e1d00 */
[----:B-1----:R-:W-:-:S04]  /*4f70*/  IADD3 R34, P1, R32, R34, RZ ;  /* 0x0000002220227210 */ /* 0x002fc80007f3e0ff */
[----:B------:R-:W-:Y:S01]  /*4f80*/  IADD3.X R35, R33, R35, RZ, P1, !PT ;  /* 0x0000002321237210 */ /* 0x000fe20000ffe4ff */
[-C--:B0-----:R-:W-:Y:S02]  /*4f90*/  FFMA.FTZ R12, R16, R13.reuse, R12 ;  /* 0x0000000d100c7223 */ /* 0x081fe4000001000c */
[-C--:B------:R-:W-:Y:S02]  /*4fa0*/  FFMA.FTZ R11, R17, R13.reuse, R11 ;  /* 0x0000000d110b7223 */ /* 0x080fe4000001000b */
[-C--:B------:R-:W-:Y:S02]  /*4fb0*/  FFMA.FTZ R10, R18, R13.reuse, R10 ;  /* 0x0000000d120a7223 */ /* 0x080fe4000001000a */
[-C--:B------:R-:W-:Y:S02]  /*4fc0*/  FFMA.FTZ R9, R19, R13.reuse, R9 ;  /* 0x0000000d13097223 */ /* 0x080fe40000010009 */
[-C--:B--2---:R-:W-:Y:S01]  /*4fd0*/  FFMA.FTZ R8, R20, R13.reuse, R8 ;  /* 0x0000000d14087223 */ /* 0x084fe20000010008 */
[----:B------:R0:W2:Y:S01]  /*4fe0*/  @!P0 LDG.E.128 R16, [R34.64+-0x200] ;  /* 0xfffe000822108981 */ /* 0x0000a2000c1e1d00 */
[----:B------:R-:W-:-:S02]  /*4ff0*/  FFMA.FTZ R7, R21, R13, R7 ;  /* 0x0000000d15077223 */ /* 0x000fc40000010007 */
[-C--:B------:R-:W-:Y:S02]  /*5000*/  FFMA.FTZ R6, R22, R13.reuse, R6 ;  /* 0x0000000d16067223 */ /* 0x080fe40000010006 */
[-C--:B------:R-:W-:Y:S02]  /*5010*/  FFMA.FTZ R5, R23, R13.reuse, R5 ;  /* 0x0000000d17057223 */ /* 0x080fe40000010005 */
[-C--:B---3--:R-:W-:Y:S01]  /*5020*/  FFMA.FTZ R4, R24, R13.reuse, R4 ;  /* 0x0000000d18047223 */ /* 0x088fe20000010004 */
[----:B------:R0:W3:Y:S01]  /*5030*/  @!P0 LDG.E.128 R20, [R34.64+-0x100] ;  /* 0xffff000822148981 */ /* 0x0000e2000c1e1d00 */
[-C--:B------:R-:W-:Y:S02]  /*5040*/  FFMA.FTZ R3, R25, R13.reuse, R3 ;  /* 0x0000000d19037223 */ /* 0x080fe40000010003 */
[-C--:B------:R-:W-:Y:S02]  /*5050*/  FFMA.FTZ R2, R26, R13.reuse, R2 ;  /* 0x0000000d1a027223 */ /* 0x080fe40000010002 */
[----:B------:R-:W-:-:S02]  /*5060*/  FFMA.FTZ R0, R27, R13, R0 ;  /* 0x0000000d1b007223 */ /* 0x000fc40000010000 */
[----:B------:R0:W4:Y:S04]  /*5070*/  @!P0 LDG.E.128 R24, [R34.64] ;  /* 0x0000000822188981 */ /* 0x000128000c1e1d00 */
[----:B------:R1:W2:Y:S01]  /*5080*/  LDS R13, [R14+0x24] ;  /* 0x000024000e0d7984 */ /* 0x0002a20000000800 */
[----:B------:R-:W-:Y:S02]  /*5090*/  IADD3 R30, R30, 0x1, RZ ;  /* 0x000000011e1e7810 */ /* 0x000fe40007ffe0ff */
[----:B------:R-:W-:Y:S02]  /*50a0*/  PLOP3.LUT P4, PT, PT, PT, PT, 0x8, 0x0 ;  /* 0x000000000000781c */ /* 0x000fe40003f8e170 */
[----:B------:R-:W-:Y:S02]  /*50b0*/  IADD3 R30, R30, 0x1, RZ ;  /* 0x000000011e1e7810 */ /* 0x000fe40007ffe0ff */
[----:B0-----:R-:W-:-:S02]  /*50c0*/  IADD3 R34, P0, R32, R34, RZ ;  /* 0x0000002220227210 */ /* 0x001fc40007f1e0ff */
[----:B-1----:R-:W-:Y:S02]  /*50d0*/  IADD3 R14, R14, 0x24, RZ ;  /* 0x000000240e0e7810 */ /* 0x002fe40007ffe0ff */
[----:B------:R-:W-:Y:S02]  /*50e0*/  IADD3.X R35, R33, R35, RZ, P0, !PT ;  /* 0x0000002321237210 */ /* 0x000fe400007fe4ff */
[----:B------:R-:W-:Y:S01]  /*50f0*/  IADD3 R14, R14, 0x24, RZ ;  /* 0x000000240e0e7810 */ /* 0x000fe20007ffe0ff */
[-C--:B--2---:R-:W-:Y:S02]  /*5100*/  FFMA.FTZ R12, R16, R13.reuse, R12 ;  /* 0x0000000d100c7223 */ /* 0x084fe4000001000c */
[-C--:B------:R-:W-:Y:S02]  /*5110*/  FFMA.FTZ R11, R17, R13.reuse, R11 ;  /* 0x0000000d110b7223 */ /* 0x080fe4000001000b */
[-C--:B------:R-:W-:Y:S02]  /*5120*/  FFMA.FTZ R10, R18, R13.reuse, R10 ;  /* 0x0000000d120a7223 */ /* 0x080fe4000001000a */
[----:B------:R-:W-:-:S02]  /*5130*/  FFMA.FTZ R9, R19, R13, R9 ;  /* 0x0000000d13097223 */ /* 0x000fc40000010009 */
[-C--:B---3--:R-:W-:Y:S02]  /*5140*/  FFMA.FTZ R8, R20, R13.reuse, R8 ;  /* 0x0000000d14087223 */ /* 0x088fe40000010008 */
[-C--:B------:R-:W-:Y:S02]  /*5150*/  FFMA.FTZ R7, R21, R13.reuse, R7 ;  /* 0x0000000d15077223 */ /* 0x080fe40000010007 */
[-C--:B------:R-:W-:Y:S02]  /*5160*/  FFMA.FTZ R6, R22, R13.reuse, R6 ;  /* 0x0000000d16067223 */ /* 0x080fe40000010006 */
[-C--:B------:R-:W-:Y:S02]  /*5170*/  FFMA.FTZ R5, R23, R13.reuse, R5 ;  /* 0x0000000d17057223 */ /* 0x080fe40000010005 */
[-C--:B----4-:R-:W-:Y:S02]  /*5180*/  FFMA.FTZ R4, R24, R13.reuse, R4 ;  /* 0x0000000d18047223 */ /* 0x090fe40000010004 */
[----:B------:R-:W-:-:S02]  /*5190*/  FFMA.FTZ R3, R25, R13, R3 ;  /* 0x0000000d19037223 */ /* 0x000fc40000010003 */
[-C--:B------:R-:W-:Y:S02]  /*51a0*/  FFMA.FTZ R2, R26, R13.reuse, R2 ;  /* 0x0000000d1a027223 */ /* 0x080fe40000010002 */
[----:B------:R-:W-:Y:S02]  /*51b0*/  FFMA.FTZ R0, R27, R13, R0 ;  /* 0x0000000d1b007223 */ /* 0x000fe40000010000 */
.L_x_374:
[----:B------:R-:W-:-:S13]  /*51c0*/  ISETP.LT.OR P4, PT, R30, c[0x0][0x314], P4 ;  /* 0x0000c5001e007a0c */ /* 0x000fda0002781670 */
[----:B------:R-:W-:Y:S05]  /*51d0*/  @!P4 BRA `(.L_x_371) ;  /* 0x000001400000c947 */ /* 0x000fea0003800000 */
[----:B------:R-:W-:Y:S01]  /*51e0*/  ISETP.GE.AND P0, PT, R15, R31, PT ;  /* 0x0000001f0f00720c */ /* 0x000fe20003f06270 */
[----:B------:R-:W-:-:S12]  /*51f0*/  BSSY B0, `(.L_x_375) ;  /* 0x0000005000007945 */ /* 0x000fd80003800000 */
[----:B------:R-:W-:Y:S05]  /*5200*/  @P0 BRA `(.L_x_376) ;  /* 0x0000003000000947 */ /* 0x000fea0003800000 */
[----:B------:R0:W5:Y:S04]  /*5210*/  LDG.E.128 R16, [R34.64+-0x200] ;  /* 0xfffe000822107981 */ /* 0x000168000c1e1d00 */
[----:B------:R0:W5:Y:S04]  /*5220*/  LDG.E.128 R20, [R34.64+-0x100] ;  /* 0xffff000822147981 */ /* 0x000168000c1e1d00 */
[----:B------:R0:W5:Y:S02]  /*5230*/  LDG.E.128 R24, [R34.64] ;  /* 0x0000000822187981 */ /* 0x000164000c1e1d00 */
.L_x_376:
[----:B------:R-:W-:Y:S05]  /*5240*/  BSYNC B0 ;  /* 0x0000000000007941 */ /* 0x000fea0003800000 */
.L_x_375:
[----:B------:R-:W1:Y:S02]  /*5250*/  LDS R14, [R14] ;  /* 0x000000000e0e7984 */ /* 0x000e640000000800 */
[----:B-1---5:R-:W-:-:S02]  /*5260*/  FFMA.FTZ R12, R14, R16, R12 ;  /* 0x000000100e0c7223 */ /* 0x022fc4000001000c */
[C---:B------:R-:W-:Y:S02]  /*5270*/  FFMA.FTZ R11, R14.reuse, R17, R11 ;  /* 0x000000110e0b7223 */ /* 0x040fe4000001000b */
[C---:B------:R-:W-:Y:S02]  /*5280*/  FFMA.FTZ R10, R14.reuse, R18, R10 ;  /* 0x000000120e0a7223 */ /* 0x040fe4000001000a */
[C---:B------:R-:W-:Y:S02]  /*5290*/  FFMA.FTZ R9, R14.reuse, R19, R9 ;  /* 0x000000130e097223 */ /* 0x040fe40000010009 */
[C---:B------:R-:W-:Y:S02]  /*52a0*/  FFMA.FTZ R8, R14.reuse, R20, R8 ;  /* 0x000000140e087223 */ /* 0x040fe40000010008 */
[C---:B------:R-:W-:Y:S02]  /*52b0*/  FFMA.FTZ R7, R14.reuse, R21, R7 ;  /* 0x000000150e077223 */ /* 0x040fe40000010007 */
[----:B------:R-:W-:-:S02]  /*52c0*/  FFMA.FTZ R6, R14, R22, R6 ;  /* 0x000000160e067223 */ /* 0x000fc40000010006 */
[C---:B------:R-:W-:Y:S02]  /*52d0*/  FFMA.FTZ R5, R14.reuse, R23, R5 ;  /* 0x000000170e057223 */ /* 0x040fe40000010005 */
[C---:B------:R-:W-:Y:S02]  /*52e0*/  FFMA.FTZ R4, R14.reuse, R24, R4 ;  /* 0x000000180e047223 */ /* 0x040fe40000010004 */
[C---:B------:R-:W-:Y:S02]  /*52f0*/  FFMA.FTZ R3, R14.reuse, R25, R3 ;  /* 0x000000190e037223 */ /* 0x040fe40000010003 */
[C---:B------:R-:W-:Y:S02]  /*5300*/  FFMA.FTZ R2, R14.reuse, R26, R2 ;  /* 0x0000001a0e027223 */ /* 0x040fe40000010002 */
[----:B------:R-:W-:Y:S02]  /*5310*/  FFMA.FTZ R0, R14, R27, R0 ;  /* 0x0000001b0e007223 */ /* 0x000fe40000010000 */
.L_x_371:
[----:B------:R-:W-:Y:S02]  /*5320*/  IADD3 R15, R15, UR7, RZ ;  /* 0x000000070f0f7c10 */ /* 0x000fe4000fffe0ff */
[----:B------:R-:W-:-:S02]  /*5330*/  F2FP.BF16.PACK_AB R13, R9, R10 ;  /* 0x0000000a090d723e */ /* 0x000fc400000010ff */
[----:B------:R-:W-:Y:S02]  /*5340*/  ISETP.GE.AND P0, PT, R15, R28, PT ;  /* 0x0000001c0f00720c */ /* 0x000fe40003f06270 */
[----:B------:R-:W-:Y:S02]  /*5350*/  F2FP.BF16.PACK_AB R9, R5, R6 ;  /* 0x000000060509723e */ /* 0x000fe400000010ff */
[----:B------:R-:W-:Y:S02]  /*5360*/  F2FP.BF16.PACK_AB R12, R11, R12 ;  /* 0x0000000c0b0c723e */ /* 0x000fe400000010ff */
[----:B------:R-:W-:Y:S02]  /*5370*/  F2FP.BF16.PACK_AB R8, R7, R8 ;  /* 0x000000080708723e */ /* 0x000fe400000010ff */
[----:B------:R-:W-:Y:S02]  /*5380*/  F2FP.BF16.PACK_AB R4, R3, R4 ;  /* 0x000000040304723e */ /* 0x000fe400000010ff */
        /* <DEDUP_REMOVED lines=32> */
[----:B------:R-:W-:Y:S01]  /*5590*/  @!P1 LOP3.LUT R7, RZ, R6, RZ, 0x33, !PT ;  /* 0x00000006ff079212 */ /* 0x000fe200078e33ff */
[----:B-1----:R-:W-:-:S04]  /*55a0*/  IMAD.MOV R2, RZ, RZ, -R17 ;  /* 0x000000ffff027224 */ /* 0x002fc800078e0a11 */
        /* <DEDUP_REMOVED lines=8> */
[----:B------:R-:W-:Y:S02]  /*5630*/  ISETP.GE.AND P1, PT, R10, RZ, PT ;  /* 0x000000ff0a00720c */ /* 0x000fe40003f26270 */
[----:B------:R-:W-:Y:S01]  /*5640*/  IADD3 R10, R39, 0x80, RZ ;  /* 0x00000080270a7810 */ /* 0x000fe20007ffe0ff */
        /* <DEDUP_REMOVED lines=13> */
[----:B------:R-:W-:-:S04]  /*5720*/  @!P0 LOP3.LUT R11, RZ, c[0x0][0x214], RZ, 0x33, !PT ;  /* 0x00008500ff0b8a12 */ /* 0x000fc800078e33ff */
[----:B------:R-:W-:Y:S01]  /*5730*/  SHF.R.S32.HI R2, RZ, 0x1f, R11 ;  /* 0x0000001fff027819 */ /* 0x000fe2000001140b */
[C---:B------:R-:W-:Y:S02]  /*5740*/  IMAD R6, R11.reuse, c[0x0][0x214], R6 ;  /* 0x000085000b067a24 */ /* 0x040fe400078e0206 */
[----:B------:R-:W-:-:S04]  /*5750*/  IMAD.WIDE.U32 R16, R11, c[0x0][0x1f0], R16 ;  /* 0x00007c000b107a25 */ /* 0x000fc800078e0010 */
[----:B------:R-:W-:Y:S02]  /*5760*/  IMAD.IADD R6, R15, 0x1, -R6 ;  /* 0x000000010f067824 */ /* 0x000fe400078e0a06 */
[----:B------:R-:W-:Y:S02]  /*5770*/  IMAD R2, R2, c[0x0][0x1f0], RZ ;  /* 0x00007c0002027a24 */ /* 0x000fe400078e02ff */
[----:B------:R-:W-:Y:S01]  /*5780*/  IMAD.MOV.U32 R14, RZ, RZ, R16 ;  /* 0x000000ffff0e7224 */ /* 0x000fe200078e0010 */
[----:B------:R-:W-:Y:S01]  /*5790*/  SHF.R.S32.HI R7, RZ, 0x1f, R6 ;  /* 0x0000001fff077819 */ /* 0x000fe20000011406 */
[----:B------:R-:W-:-:S04]  /*57a0*/  IMAD R2, R11, c[0x0][0x1f4], R2 ;  /* 0x00007d000b027a24 */ /* 0x000fc800078e0202 */
[----:B------:R-:W-:Y:S02]  /*57b0*/  IMAD.IADD R15, R17, 0x1, R2 ;  /* 0x00000001110f7824 */ /* 0x000fe400078e0202 */
[----:B------:R-:W-:Y:S02]  /*57c0*/  IMAD R7, R7, c[0x0][0x1e8], RZ ;  /* 0x00007a0007077a24 */ /* 0x000fe400078e02ff */
[----:B------:R-:W-:-:S04]  /*57d0*/  IMAD.WIDE.U32 R14, R6, c[0x0][0x1e8], R14 ;  /* 0x00007a00060e7a25 */ /* 0x000fc800078e000e */
[----:B------:R-:W-:Y:S01]  /*57e0*/  IMAD R7, R6, c[0x0][0x1ec], R7 ;  /* 0x00007b0006077a24 */ /* 0x000fe200078e0207 */
[C---:B------:R-:W-:Y:S02]  /*57f0*/  IADD3 R6, R39.reuse, 0x40, RZ ;  /* 0x0000004027067810 */ /* 0x040fe40007ffe0ff */
[-C--:B------:R-:W-:Y:S01]  /*5800*/  IADD3 R0, P2, R39, R14.reuse, RZ ;  /* 0x0000000e27007210 */ /* 0x080fe20007f5e0ff */
[----:B------:R-:W-:Y:S01]  /*5810*/  IMAD.IADD R7, R15, 0x1, R7 ;  /* 0x000000010f077824 */ /* 0x000fe200078e0207 */
[-C--:B------:R-:W-:Y:S02]  /*5820*/  IADD3 R2, P1, R6, R14.reuse, RZ ;  /* 0x0000000e06027210 */ /* 0x080fe40007f3e0ff */
[----:B------:R-:W-:Y:S02]  /*5830*/  IADD3 R3, P0, R10, R14, RZ ;  /* 0x0000000e0a037210 */ /* 0x000fe40007f1e0ff */
[-C--:B------:R-:W-:Y:S02]  /*5840*/  LEA.HI.X.SX32 R39, R39, R7.reuse, 0x1, P2 ;  /* 0x0000000727277211 */ /* 0x080fe400010f0eff */
[----:B------:R-:W-:-:S02]  /*5850*/  LEA.HI.X.SX32 R6, R6, R7, 0x1, P1 ;  /* 0x0000000706067211 */ /* 0x000fc400008f0eff */
[----:B------:R-:W-:Y:S02]  /*5860*/  LEA R16, P2, R0, c[0x0][0x1d0], 0x1 ;  /* 0x0000740000107a11 */ /* 0x000fe400078408ff */
[----:B------:R-:W-:Y:S02]  /*5870*/  LEA.HI.X.SX32 R7, R10, R7, 0x1, P0 ;  /* 0x000000070a077211 */ /* 0x000fe400000f0eff */
[----:B------:R-:W-:Y:S02]  /*5880*/  LEA R14, P1, R2, c[0x0][0x1d0], 0x1 ;  /* 0x00007400020e7a11 */ /* 0x000fe400078208ff */
[----:B------:R-:W-:Y:S02]  /*5890*/  LEA R10, P0, R3, c[0x0][0x1d0], 0x1 ;  /* 0x00007400030a7a11 */ /* 0x000fe400078008ff */
[----:B------:R-:W-:Y:S02]  /*58a0*/  LEA.HI.X R17, R0, c[0x0][0x1d4], R39, 0x1, P2 ;  /* 0x0000750000117a11 */ /* 0x000fe400010f0c27 */
[----:B------:R-:W-:-:S02]  /*58b0*/  LEA.HI.X R15, R2, c[0x0][0x1d4], R6, 0x1, P1 ;  /* 0x00007500020f7a11 */ /* 0x000fc400008f0c06 */
[----:B------:R-:W-:Y:S01]  /*58c0*/  LEA.HI.X R11, R3, c[0x0][0x1d4], R7, 0x1, P0 ;  /* 0x00007500030b7a11 */ /* 0x000fe200000f0c07 */
[----:B------:R-:W-:Y:S04]  /*58d0*/  STG.E.64 [R16.64], R12 ;  /* 0x0000000c10007986 */ /* 0x000fe8000c101b08 */
[----:B------:R-:W-:Y:S04]  /*58e0*/  STG.E.64 [R14.64], R8 ;  /* 0x000000080e007986 */ /* 0x000fe8000c101b08 */
[----:B------:R-:W-:Y:S01]  /*58f0*/  STG.E.64 [R10.64], R4 ;  /* 0x000000040a007986 */ /* 0x000fe2000c101b08 */
[----:B------:R-:W-:Y:S05]  /*5900*/  EXIT ;  /* 0x000000000000794d */ /* 0x000fea0003800000 */
        .weak           $__internal_7_$__cuda_sm20_div_s64
        .type           $__internal_7_$__cuda_sm20_div_s64,@function
        .size           $__internal_7_$__cuda_sm20_div_s64,(.L_x_7775 - $__internal_7_$__cuda_sm20_div_s64)
$__internal_7_$__cuda_sm20_div_s64:
        /* <DEDUP_REMOVED lines=82> */
[----:B------:R-:W-:Y:S06]  /*5e30*/  RET.REL.NODEC R22 `(_ZN5flash32flash_fwd_splitkv_combine_kernelI23Flash_fwd_kernel_traitsILi192ELi64ELi64ELi4ELb0ELb0EN7cutlass10bfloat16_tE19Flash_kernel_traitsILi192ELi64ELi64ELi4ES3_EELi8ELi7ELb1EEEvNS_16Flash_fwd_paramsE) ;  /* 0xffffa1c016007950 */ /* 0x000fec0003c3ffff */
.L_x_377:
        /* <DEDUP_REMOVED lines=12> */
.L_x_7775:


//--------------------- .text._ZN5flash32flash_fwd_splitkv_combine_kernelI23Flash_fwd_kernel_traitsILi192ELi64ELi64ELi4ELb0ELb0EN7cutlass10bfloat16_tE19Flash_kernel_traitsILi192ELi64ELi64ELi4ES3_EELi8ELi6ELb1EEEvNS_16Flash_fwd_paramsE --------------------------
	.section	.text._ZN5flash32flash_fwd_splitkv_combine_kernelI23Flash_fwd_kernel_traitsILi192ELi64ELi64ELi4ELb0ELb0EN7cutlass10bfloat16_tE19Flash_kernel_traitsILi192ELi64ELi64ELi4ES3_EELi8ELi6ELb1EEEvNS_16Flash_fwd_paramsE,"ax",@progbits
	.sectioninfo	@"SHI_REGISTERS=64"
	.align	128
        .global         _ZN5flash32flash_fwd_splitkv_combine_kernelI23Flash_fwd_kernel_traitsILi192ELi64ELi64ELi4ELb0ELb0EN7cutlass10bfloat16_tE19Flash_kernel_traitsILi192ELi64ELi64ELi4ES3_EELi8ELi6ELb1EEEvNS_16Flash_fwd_paramsE
        .type           _ZN5flash32flash_fwd_splitkv_combine_kernelI23Flash_fwd_kernel_traitsILi192ELi64ELi64ELi4ELb0ELb0EN7cutlass10bfloat16_tE19Flash_kernel_traitsILi192ELi64ELi64ELi4ES3_EELi8ELi6ELb1EEEvNS_16Flash_fwd_paramsE,@function
        .size           _ZN5flash32flash_fwd_splitkv_combine_kernelI23Flash_fwd_kernel_traitsILi192ELi64ELi64ELi4ELb0ELb0EN7cutlass10bfloat16_tE19Flash_kernel_traitsILi192ELi64ELi64ELi4ES3_EELi8ELi6ELb1EEEvNS_16Flash_fwd_paramsE,(.L_x_7776 - _ZN5flash32flash_fwd_splitkv_combine_kernelI23Flash_fwd_kernel_traitsILi192ELi64ELi64ELi4ELb0ELb0EN7cutlass10bfloat16_tE19Flash_kernel_traitsILi192ELi64ELi64ELi4ES3_EELi8ELi6ELb1EEEvNS_16Flash_fwd_paramsE)
        .other          _ZN5flash32flash_fwd_splitkv_combine_kernelI23Flash_fwd_kernel_traitsILi192ELi64ELi64ELi4ELb0ELb0EN7cutlass10bfloat16_tE19Flash_kernel_traitsILi192ELi64ELi64ELi4ES3_EELi8ELi6ELb1EEEvNS_16Flash_fwd_paramsE,@"STO_CUDA_ENTRY STV_DEFAULT"
_ZN5flash32flash_fwd_splitkv_combine_kernelI23Flash_fwd_kernel_traitsILi192ELi64ELi64ELi4ELb0ELb0EN7cutlass10bfloat16_tE19Flash_kernel_traitsILi192ELi64ELi64ELi4ES3_EELi8ELi6ELb1EEEvNS_16Flash_fwd_paramsE:
.text._ZN5flash32flash_fwd_splitkv_combine_kernelI23Flash_fwd_kernel_traitsILi192ELi64ELi64ELi4ELb0ELb0EN7cutlass10bfloat16_tE19Flash_kernel_traitsILi192ELi64ELi64ELi4ES3_EELi8ELi6ELb1EEEvNS_16Flash_fwd_paramsE:
        /* <DEDUP_REMOVED lines=23> */
[----:B------:R-:W-:Y:S05]  /*0170*/  CALL.REL.NOINC `($__internal_8_$__cuda_sm20_div_s64) ;  /* 0x00004f4000007944 */ /* 0x000fea0003c00000 */
[----:B------:R-:W-:Y:S05]  /*0180*/  BRA `(.L_x_379) ;  /* 0x0000013000007947 */ /* 0x000fea0003800000 */
.L_x_378:
        /* <DEDUP_REMOVED lines=19> */
.L_x_379:
        /* <DEDUP_REMOVED lines=11> */
[----:B------:R-:W-:Y:S05]  /*0370*/  CALL.REL.NOINC `($__internal_8_$__cuda_sm20_div_s64) ;  /* 0x00004d4000007944 */ /* 0x000fea0003c00000 */
[----:B------:R-:W-:Y:S02]  /*0380*/  MOV R32, R20 ;  /* 0x0000001400207202 */ /* 0x000fe40000000f00 */
[----:B------:R-:W-:Y:S01]  /*0390*/  MOV R33, R21 ;  /* 0x0000001500217202 */ /* 0x000fe20000000f00 */
[----:B------:R-:W-:Y:S05]  /*03a0*/  BRA `(.L_x_382) ;  /* 0x0000013000007947 */ /* 0x000fea0003800000 */
.L_x_381:
        /* <DEDUP_REMOVED lines=19> */
.L_x_382:
[----:B------:R-:W-:Y:S05]  /*04e0*/  BSYNC B0 ;  /* 0x0000000000007941 */ /* 0x000fea0003800000 */
.L_x_380:
        /* <DEDUP_REMOVED lines=54> */
[----:B------:R-:W-:Y:S02]  /*0850*/  MOV R8, R20 ;  /* 0x0000001400087202 */ /* 0x000fe40000000f00 */
[----:B------:R-:W-:Y:S01]  /*0860*/  MOV R9, R21 ;  /* 0x0000001500097202 */ /* 0x000fe20000000f00 */
[----:B------:R-:W-:Y:S05]  /*0870*/  BRA `(.L_x_385) ;  /* 0x0000013000007947 */ /* 0x000fea0003800000 */
.L_x_384:
        /* <DEDUP_REMOVED lines=19> */
.L_x_385:
[----:B------:R-:W-:Y:S05]  /*09b0*/  BSYNC B0 ;  /* 0x0000000000007941 */ /* 0x000fea0003800000 */
.L_x_383:
        /* <DEDUP_REMOVED lines=104> */
.L_x_387:
        /* <DEDUP_REMOVED lines=19> */
.L_x_388:
[----:B------:R-:W-:Y:S05]  /*1170*/  BSYNC B0 ;  /* 0x0000000000007941 */ /* 0x000fea0003800000 */
.L_x_386:
        /* <DEDUP_REMOVED lines=107> */
.L_x_390:
        /* <DEDUP_REMOVED lines=19> */
.L_x_391:
[----:B------:R-:W-:Y:S05]  /*1960*/  BSYNC B0 ;  /* 0x0000000000007941 */ /* 0x000fea0003800000 */
.L_x_389:
        /* <DEDUP_REMOVED lines=165> */
[----:B------:R-:W-:Y:S05]  /*23c0*/  CALL.REL.NOINC `($__internal_8_$__cuda_sm20_div_s64) ;  /* 0x00002cf000007944 */ /* 0x000fea0003c00000 */
        /* <DEDUP_REMOVED lines=10> */
.L_x_396:
        /* <DEDUP_REMOVED lines=22> */
.L_x_397:
[----:B------:R-:W-:Y:S05]  /*25d0*/  BSYNC B0 ;  /* 0x0000000000007941 */ /* 0x000fea0003800000 */
.L_x_395:
[----:B------:R-:W-:Y:S01]  /*25e0*/  LOP3.LUT R19, R17, R0, RZ, 0xfc, !PT ;  /* 0x0000000011137212 */ /* 0x000fe200078efcff */
[----:B------:R-:W-:Y:S03]  /*25f0*/  BSSY B0, `(.L_x_398) ;  /* 0x0000028000007945 */ /* 0x000fe60003800000 */
[----:B------:R-:W-:-:S13]  /*2600*/  ISETP.NE.U32.AND P0, PT, R19, RZ, PT ;  /* 0x000000ff1300720c */ /* 0x000fda0003f05070 */
[----:B------:R-:W-:Y:S05]  /*2610*/  @!P0 BRA `(.L_x_399) ;  /* 0x000000f000008947 */ /* 0x000fea0003800000 */
[----:B------:R-:W-:Y:S01]  /*2620*/  IMAD.MOV.U32 R26, RZ, RZ, R27 ;  /* 0x000000ffff1a7224 */ /* 0x000fe200078e001b */
[----:B------:R-:W-:Y:S02]  /*2630*/  MOV R23, R0 ;  /* 0x0000000000177202 */ /* 0x000fe40000000f00 */
[----:B------:R-:W-:Y:S02]  /*2640*/  MOV R24, 0x2660 ;  /* 0x0000266000187802 */ /* 0x000fe40000000f00 */
[----:B------:R-:W-:Y:S05]  /*2650*/  CALL.REL.NOINC `($__internal_8_$__cuda_sm20_div_s64) ;  /* 0x00002a6000007944 */ /* 0x000fea0003c00000 */
        /* <DEDUP_REMOVED lines=11> */
.L_x_399:
        /* <DEDUP_REMOVED lines=22> */
.L_x_400:
[----:B------:R-:W-:Y:S05]  /*2870*/  BSYNC B0 ;  /* 0x0000000000007941 */ /* 0x000fea0003800000 */
.L_x_398:
        /* <DEDUP_REMOVED lines=11> */
[----:B------:R-:W-:Y:S05]  /*2930*/  CALL.REL.NOINC `($__internal_8_$__cuda_sm20_div_s64) ;  /* 0x0000278000007944 */ /* 0x000fea0003c00000 */
[----:B------:R-:W-:-:S04]  /*2940*/  IADD3 R17, P0, RZ, -R20, RZ ;  /* 0x80000014ff117210 */ /* 0x000fc80007f1e0ff */
[----:B------:R-:W-:Y:S01]  /*2950*/  IADD3.X R18, RZ, ~R21, RZ, P0, !PT ;  /* 0x80000015ff127210 */ /* 0x000fe200007fe4ff */
[----:B------:R-:W-:-:S04]  /*2960*/  IMAD.WIDE.U32 R42, R5, R17, R42 ;  /* 0x00000011052a7225 */ /* 0x000fc800078e002a */
[----:B------:R-:W-:-:S04]  /*2970*/  IMAD R18, R18, R5, RZ ;  /* 0x0000000512127224 */ /* 0x000fc800078e02ff */
[----:B------:R-:W-:-:S05]  /*2980*/  IMAD R4, R4, R17, R18 ;  /* 0x0000001104047224 */ /* 0x000fca00078e0212 */
[----:B------:R-:W-:Y:S01]  /*2990*/  IADD3 R4, R43, R4, RZ ;  /* 0x000000042b047210 */ /* 0x000fe20007ffe0ff */
[----:B------:R-:W-:Y:S05]  /*29a0*/  BRA `(.L_x_403) ;  /* 0x0000016000007947 */ /* 0x000fea0003800000 */
.L_x_402:
        /* <DEDUP_REMOVED lines=22> */
.L_x_403:
[----:B------:R-:W-:Y:S05]  /*2b10*/  BSYNC B0 ;  /* 0x0000000000007941 */ /* 0x000fea0003800000 */
.L_x_401:
        /* <DEDUP_REMOVED lines=38> */
[----:B------:R-:W-:Y:S05]  /*2d80*/  CALL.REL.NOINC `($__internal_8_$__cuda_sm20_div_s64) ;  /* 0x0000233000007944 */ /* 0x000fea0003c00000 */
        /* <DEDUP_REMOVED lines=12> */
.L_x_405:
        /* <DEDUP_REMOVED lines=23> */
.L_x_406:
[----:B------:R-:W-:Y:S05]  /*2fc0*/  BSYNC B0 ;  /* 0x0000000000007941 */ /* 0x000fea0003800000 */
.L_x_404:
        /* <DEDUP_REMOVED lines=19> */
.L_x_408:
        /* <DEDUP_REMOVED lines=22> */
.L_x_409:
[----:B------:R-:W-:Y:S05]  /*3260*/  BSYNC B0 ;  /* 0x0000000000007941 */ /* 0x000fea0003800000 */
.L_x_407:
        /* <DEDUP_REMOVED lines=19> */
.L_x_411:
        /* <DEDUP_REMOVED lines=23> */
.L_x_412:
[----:B------:R-:W-:Y:S05]  /*3510*/  BSYNC B0 ;  /* 0x0000000000007941 */ /* 0x000fea0003800000 */
.L_x_410:
        /* <DEDUP_REMOVED lines=25> */
[----:B------:R-:W-:Y:S05]  /*36b0*/  CALL.REL.NOINC `($__internal_8_$__cuda_sm20_div_s64) ;  /* 0x00001a0000007944 */ /* 0x000fea0003c00000 */
        /* <DEDUP_REMOVED lines=12> */
.L_x_414:
        /* <DEDUP_REMOVED lines=23> */
.L_x_415:
[----:B------:R-:W-:Y:S05]  /*38f0*/  BSYNC B0 ;  /* 0x0000000000007941 */ /* 0x000fea0003800000 */
.L_x_413:
        /* <DEDUP_REMOVED lines=29> */
.L_x_417:
        /* <DEDUP_REMOVED lines=23> */
.L_x_418:
[----:B------:R-:W-:Y:S05]  /*3c40*/  BSYNC B0 ;  /* 0x0000000000007941 */ /* 0x000fea0003800000 */
.L_x_416:
        /* <DEDUP_REMOVED lines=20> */
.L_x_394:
[----:B------:R-:W-:-:S04]  /*3d90*/  LEA R2, P0, R38, c[0x0][0x200], 0x2 ;  /* 0x0000800026027a11 */ /* 0x000fc800078010ff */
[----:B------:R-:W-:-:S05]  /*3da0*/  LEA.HI.X R3, R38, c[0x0][0x204], R39, 0x2, P0 ;  /* 0x0000810026037a11 */ /* 0x000fca00000f1427 */
[----:B------:R0:W-:Y:S04]  /*3db0*/  STG.E [R2.64], R30 ;  /* 0x0000001e02007986 */ /* 0x0001e8000c101908 */
.L_x_393:
[----:B------:R-:W-:Y:S05]  /*3dc0*/  BSYNC B1 ;  /* 0x0000000000017941 */ /* 0x000fea0003800000 */
.L_x_392:
[C---:B------:R-:W-:Y:S01]  /*3dd0*/  IADD3 R0, R34.reuse, 0x10, RZ ;  /* 0x0000001022007810 */ /* 0x040fe20007ffe0ff */
[----:B------:R-:W-:Y:S01]  /*3de0*/  IMAD.MOV.U32 R29, RZ, RZ, c[0x0][0x314] ;  /* 0x0000c500ff1d7624 */ /* 0x000fe200078e00ff */
[----:B------:R-:W-:Y:S01]  /*3df0*/  ISETP.GE.OR P2, PT, R34, c[0x0][0x314], P6 ;  /* 0x0000c50022007a0c */ /* 0x000fe20003746670 */
[----:B0-----:R-:W-:Y:S01]  /*3e00*/  CS2R R2, SRZ ;  /* 0x0000000000027805 */ /* 0x001fe2000001ff00 */
[----:B------:R-:W-:Y:S01]  /*3e10*/  ISETP.GE.OR P1, PT, R0, c[0x0][0x314], P6 ;  /* 0x0000c50000007a0c */ /* 0x000fe20003726670 */
[----:B------:R-:W-:Y:S01]  /*3e20*/  CS2R R4, SRZ ;  /* 0x0000000000047805 */ /* 0x000fe2000001ff00 */
[----:B------:R-:W-:Y:S02]  /*3e30*/  IADD3 R0, R34, 0x20, RZ ;  /* 0x0000002022007810 */ /* 0x000fe40007ffe0ff */
[----:B------:R-:W-:Y:S02]  /*3e40*/  MOV R12, RZ ;  /* 0x000000ff000c7202 */ /* 0x000fe40000000f00 */
[----:B------:R-:W-:-:S02]  /*3e50*/  ISETP.GE.OR P0, PT, R0, c[0x0][0x314], P6 ;  /* 0x0000c50000007a0c */ /* 0x000fc40003706670 */
[C---:B------:R-:W-:Y:S01]  /*3e60*/  IADD3 R0, R34.reuse, 0x30, RZ ;  /* 0x0000003022007810 */ /* 0x040fe20007ffe0ff */
[----:B------:R-:W-:Y:S02]  /*3e70*/  IMAD.SHL.U32 R34, R34, 0x4, RZ ;  /* 0x0000000422227824 */ /* 0x000fe400078e00ff */
[----:B------:R-:W-:Y:S01]  /*3e80*/  @!P2 FADD.FTZ R37, -R30, R37 ;  /* 0x000000251e25a221 */ /* 0x000fe20000010100 */
[----:B------:R-:W-:Y:S01]  /*3e90*/  ISETP.GE.OR P6, PT, R0, c[0x0][0x314], P6 ;  /* 0x0000c50000007a0c */ /* 0x000fe200037c6670 */
[----:B------:R-:W-:Y:S01]  /*3ea0*/  @!P1 FADD.FTZ R32, -R30, R32 ;  /* 0x000000201e209221 */ /* 0x000fe20000010100 */
[----:B------:R-:W-:Y:S01]  /*3eb0*/  HFMA2.MMA R0, -RZ, RZ, 0, 0 ;  /* 0x00000000ff007435 */ /* 0x000fe200000001ff */
        /* <DEDUP_REMOVED lines=12> */
[----:B------:R-:W-:-:S03]  /*3f80*/  ISETP.GE.AND P0, PT, R29, 0x1, PT ;  /* 0x000000011d00780c */ /* 0x000fc60003f06270 */
[----:B--2---:R-:W-:Y:S04]  /*3f90*/  @!P1 STS [R25.X4+0x240], R32 ;  /* 0x0002402019009388 */ /* 0x004fe80000004800 */
[----:B---3--:R2:W-:Y:S01]  /*3fa0*/  @!P6 STS [R25.X4+0x6c0], R10 ;  /* 0x0006c00a1900e388 */ /* 0x0085e20000004800 */
[----:B0-----:R-:W-:Y:S01]  /*3fb0*/  CS2R R6, SRZ ;  /* 0x0000000000067805 */ /* 0x001fe2000001ff00 */
[----:B-1----:R-:W-:Y:S01]  /*3fc0*/  CS2R R8, SRZ ;  /* 0x0000000000087805 */ /* 0x002fe2000001ff00 */
[----:B--2---:R-:W-:Y:S01]  /*3fd0*/  CS2R R10, SRZ ;  /* 0x00000000000a7805 */ /* 0x004fe2000001ff00 */
        /* <DEDUP_REMOVED lines=31> */
.L_x_421:
        /* <DEDUP_REMOVED lines=45> */
[----:B0-----:R-:W-:Y:S04]  /*44a0*/  IADD3 R40, P1, R36, R38, RZ ;  /* 0x0000002624287210 */ /* 0x001fe80007f3e0ff */
        /* <DEDUP_REMOVED lines=16> */
[----:B------:R0:W2:Y:S02]  /*45b0*/  LDS R13, [R14+0x6c] ;  /* 0x00006c000e0d7984 */ /* 0x0000a40000000800 */
[----:B0-----:R-:W-:Y:S01]  /*45c0*/  IADD3 R14, R14, 0x90, RZ ;  /* 0x000000900e0e7810 */ /* 0x001fe20007ffe0ff */
        /* <DEDUP_REMOVED lines=13> */
.L_x_420:
[----:B------:R-:W-:-:S04]  /*46a0*/  IADD3 R13, -R30, c[0x0][0x314], RZ ;  /* 0x0000c5001e0d7a10 */ /* 0x000fc80007ffe1ff */
[----:B------:R-:W-:-:S13]  /*46b0*/  ISETP.GT.AND P0, PT, R13, 0x1, PT ;  /* 0x000000010d00780c */ /* 0x000fda0003f04270 */
[----:B------:R-:W-:Y:S05]  /*46c0*/  @!P0 BRA `(.L_x_422) ;  /* 0x000002a000008947 */ /* 0x000fea0003800000 */
[----:B------:R-:W-:Y:S01]  /*46d0*/  ISETP.GE.AND P0, PT, R15, R32, PT ;  /* 0x000000200f00720c */ /* 0x000fe20003f06270 */
[----:B------:R-:W0:-:S12]  /*46e0*/  LDS R43, [R14] ;  /* 0x000000000e2b7984 */ /* 0x000e180000000800 */
[----:B------:R-:W0:Y:S04]  /*46f0*/  @!P0 LDG.E.128 R16, [R40.64+-0x200] ;  /* 0xfffe000828108981 */ /* 0x000e28000c1e1d00 */
[----:B------:R-:W2:Y:S04]  /*4700*/  @!P0 LDG.E.128 R20, [R40.64+-0x100] ;  /* 0xffff000828148981 */ /* 0x000ea8000c1e1d00 */
[----:B------:R-:W3:Y:S01]  /*4710*/  @!P0 LDG.E.128 R24, [R40.64] ;  /* 0x0000000828188981 */ /* 0x000ee2000c1e1d00 */
[----:B------:R-:W-:-:S04]  /*4720*/  IADD3 R50, P1, R36, R40, RZ ;  /* 0x0000002824327210 */ /* 0x000fc80007f3e0ff */
[----:B------:R-:W-:Y:S01]  /*4730*/  IADD3.X R51, R37, R41, RZ, P1, !PT ;  /* 0x0000002925337210 */ /* 0x000fe20000ffe4ff */
[-C--:B0-----:R-:W-:Y:S02]  /*4740*/  FFMA.FTZ R39, R16, R43.reuse, R12 ;  /* 0x0000002b10277223 */ /* 0x081fe4000001000c */
[-C--:B------:R-:W-:Y:S02]  /*4750*/  FFMA.FTZ R48, R17, R43.reuse, R11 ;  /* 0x0000002b11307223 */ /* 0x080fe4000001000b */
[-C--:B------:R-:W-:Y:S02]  /*4760*/  FFMA.FTZ R35, R18, R43.reuse, R10 ;  /* 0x0000002b12237223 */ /* 0x080fe4000001000a */
[-C--:B------:R-:W-:Y:S02]  /*4770*/  FFMA.FTZ R46, R19, R43.reuse, R9 ;  /* 0x0000002b132e7223 */ /* 0x080fe40000010009 */
[-C--:B--2---:R-:W-:Y:S01]  /*4780*/  FFMA.FTZ R33, R20, R43.reuse, R8 ;  /* 0x0000002b14217223 */ /* 0x084fe20000010008 */
[----:B------:R-:W2:Y:S01]  /*4790*/  @!P0 LDG.E.128 R16, [R50.64+-0x200] ;  /* 0xfffe000832108981 */ /* 0x000ea2000c1e1d00 */
[----:B------:R-:W-:-:S02]  /*47a0*/  FFMA.FTZ R44, R21, R43, R7 ;  /* 0x0000002b152c7223 */ /* 0x000fc40000010007 */
[-C--:B------:R-:W-:Y:S02]  /*47b0*/  FFMA.FTZ R31, R22, R43.reuse, R6 ;  /* 0x0000002b161f7223 */ /* 0x080fe40000010006 */
[-C--:B------:R-:W-:Y:S02]  /*47c0*/  FFMA.FTZ R42, R23, R43.reuse, R5 ;  /* 0x0000002b172a7223 */ /* 0x080fe40000010005 */
[-C--:B---3--:R-:W-:Y:S01]  /*47d0*/  FFMA.FTZ R29, R24, R43.reuse, R4 ;  /* 0x0000002b181d7223 */ /* 0x088fe20000010004 */
[----:B------:R-:W3:Y:S01]  /*47e0*/  @!P0 LDG.E.128 R20, [R50.64+-0x100] ;  /* 0xffff000832148981 */ /* 0x000ee2000c1e1d00 */
[-C--:B------:R-:W-:Y:S02]  /*47f0*/  FFMA.FTZ R38, R25, R43.reuse, R3 ;  /* 0x0000002b19267223 */ /* 0x080fe40000010003 */
[-C--:B------:R-:W-:Y:S02]  /*4800*/  FFMA.FTZ R13, R26, R43.reuse, R2 ;  /* 0x0000002b1a0d7223 */ /* 0x080fe40000010002 */
[----:B------:R-:W-:-:S02]  /*4810*/  FFMA.FTZ R0, R27, R43, R0 ;  /* 0x0000002b1b007223 */ /* 0x000fc40000010000 */
[----:B------:R-:W4:Y:S04]  /*4820*/  @!P0 LDG.E.128 R24, [R50.64] ;  /* 0x0000000832188981 */ /* 0x000f28000c1e1d00 */
[----:B------:R0:W2:Y:S01]  /*4830*/  LDS R43, [R14+0x24] ;  /* 0x000024000e2b7984 */ /* 0x0000a20000000800 */
[----:B------:R-:W-:Y:S02]  /*4840*/  IADD3 R40, P0, R36, R50, RZ ;  /* 0x0000003224287210 */ /* 0x000fe40007f1e0ff */
[----:B------:R-:W-:Y:S02]  /*4850*/  IADD3 R30, R30, 0x1, RZ ;  /* 0x000000011e1e7810 */ /* 0x000fe40007ffe0ff */
[----:B------:R-:W-:Y:S02]  /*4860*/  IADD3 R36, R14, 0x24, RZ ;  /* 0x000000240e247810 */ /* 0x000fe40007ffe0ff */
[----:B------:R-:W-:-:S02]  /*4870*/  IADD3.X R41, R37, R51, RZ, P0, !PT ;  /* 0x0000003325297210 */ /* 0x000fc400007fe4ff */
[----:B------:R-:W-:Y:S02]  /*4880*/  PLOP3.LUT P4, PT, PT, PT, PT, 0x8, 0x0 ;  /* 0x000000000000781c */ /* 0x000fe40003f8e170 */
[----:B------:R-:W-:Y:S02]  /*4890*/  IADD3 R30, R30, 0x1, RZ ;  /* 0x000000011e1e7810 */ /* 0x000fe40007ffe0ff */
[----:B0-----:R-:W-:Y:S01]  /*48a0*/  IADD3 R14, R36, 0x24, RZ ;  /* 0x00000024240e7810 */ /* 0x001fe20007ffe0ff */
        /* <DEDUP_REMOVED lines=12> */
.L_x_422:
        /* <DEDUP_REMOVED lines=8> */
.L_x_424:
[----:B------:R-:W-:Y:S05]  /*49f0*/  BSYNC B0 ;  /* 0x0000000000007941 */ /* 0x000fea0003800000 */
.L_x_423:
        /* <DEDUP_REMOVED lines=13> */
.L_x_419:
        /* <DEDUP_REMOVED lines=20> */
[----:B-1----:R-:W-:Y:S02]  /*4c10*/  IMAD.MOV R0, RZ, RZ, -R17 ;  /* 0x000000ffff007224 */ /* 0x002fe400078e0a11 */
[----:B------:R-:W-:Y:S02]  /*4c20*/  IMAD.MOV.U32 R16, RZ, RZ, RZ ;  /* 0x000000ffff107224 */ /* 0x000fe400078e00ff */
[----:B------:R-:W-:-:S04]  /*4c30*/  IMAD R0, R0, R10, RZ ;  /* 0x0000000a00007224 */ /* 0x000fc800078e02ff */
[----:B------:R-:W-:-:S06]  /*4c40*/  IMAD.HI.U32 R0, R17, R0, R16 ;  /* 0x0000000011007227 */ /* 0x000fcc00078e0010 */
[----:B------:R-:W-:Y:S02]  /*4c50*/  IMAD.HI.U32 R7, R0, R11, RZ ;  /* 0x0000000b00077227 */ /* 0x000fe400078e00ff */
[----:B------:R-:W1:Y:S02]  /*4c60*/  I2F.RP R0, R3 ;  /* 0x0000000300007306 */ /* 0x000e640000209400 */
[----:B------:R-:W-:Y:S01]  /*4c70*/  IMAD R11, R7, R2, R11 ;  /* 0x00000002070b7224 */ /* 0x000fe200078e020b */
[----:B------:R-:W-:-:S04]  /*4c80*/  LOP3.LUT R2, R15, R6, RZ, 0x3c, !PT ;  /* 0x000000060f027212 */ /* 0x000fc800078e3cff */
[----:B------:R-:W-:Y:S02]  /*4c90*/  ISETP.GT.U32.AND P1, PT, R10, R11, PT ;  /* 0x0000000b0a00720c */ /* 0x000fe40003f24070 */
[----:B------:R-:W-:Y:S01]  /*4ca0*/  ISETP.GE.AND P0, PT, R2, RZ, PT ;  /* 0x000000ff0200720c */ /* 0x000fe20003f06270 */
[----:B-1----:R-:W1:Y:S10]  /*4cb0*/  MUFU.RCP R0, R0 ;  /* 0x0000000000007308 */ /* 0x002e740000001000 */
[----:B------:R-:W-:Y:S01]  /*4cc0*/  @!P1 IMAD.IADD R11, R11, 0x1, -R10 ;  /* 0x000000010b0b9824 */ /* 0x000fe200078e0a0a */
[----:B------:R-:W-:-:S02]  /*4cd0*/  @!P1 IADD3 R7, R7, 0x1, RZ ;  /* 0x0000000107079810 */ /* 0x000fc40007ffe0ff */
[----:B------:R-:W-:Y:S02]  /*4ce0*/  ISETP.NE.AND P1, PT, R6, RZ, PT ;  /* 0x000000ff0600720c */ /* 0x000fe40003f25270 */
[----:B------:R-:W-:Y:S02]  /*4cf0*/  ISETP.GE.U32.AND P2, PT, R11, R10, PT ;  /* 0x0000000a0b00720c */ /* 0x000fe40003f46070 */
[----:B-1----:R-:W-:-:S04]  /*4d00*/  IADD3 R16, R0, 0xffffffe, RZ ;  /* 0x0ffffffe00107810 */ /* 0x002fc80007ffe0ff */
[----:B------:R-:W1:Y:S07]  /*4d10*/  F2I.FTZ.U32.TRUNC.NTZ R17, R16 ;  /* 0x0000001000117305 */ /* 0x000e6e000021f000 */
[----:B------:R-:W-:-:S05]  /*4d20*/  @P2 IADD3 R7, R7, 0x1, RZ ;  /* 0x0000000107072810 */ /* 0x000fca0007ffe0ff */
[----:B------:R-:W-:Y:S01]  /*4d30*/  @!P0 IMAD.MOV R7, RZ, RZ, -R7 ;  /* 0x000000ffff078224 */ /* 0x000fe200078e0a07 */
[----:B------:R-:W-:-:S05]  /*4d40*/  @!P1 LOP3.LUT R7, RZ, R6, RZ, 0x33, !PT ;  /* 0x00000006ff079212 */ /* 0x000fca00078e33ff */
[----:B------:R-:W-:Y:S02]  /*4d50*/  IMAD R6, R7, R6, RZ ;  /* 0x0000000607067224 */ /* 0x000fe400078e02ff */
[--C-:B-1----:R-:W-:Y:S02]  /*4d60*/  IMAD.MOV R2, RZ, RZ, -R17.reuse ;  /* 0x000000ffff027224 */ /* 0x102fe400078e0a11 */
[----:B------:R-:W-:Y:S02]  /*4d70*/  IMAD.IADD R10, R15, 0x1, -R6 ;  /* 0x000000010f0a7824 */ /* 0x000fe400078e0a06 */
[----:B------:R-:W-:Y:S02]  /*4d80*/  IMAD R2, R2, R3, RZ ;  /* 0x0000000302027224 */ /* 0x000fe400078e02ff */
[----:B------:R-:W-:Y:S01]  /*4d90*/  IMAD.MOV.U32 R16, RZ, RZ, RZ ;  /* 0x000000ffff107224 */ /* 0x000fe200078e00ff */
[----:B------:R-:W-:Y:S02]  /*4da0*/  IABS R0, R10 ;  /* 0x0000000a00007213 */ /* 0x000fe40000000000 */
[----:B------:R-:W-:Y:S01]  /*4db0*/  LOP3.LUT R10, R10, c[0x0][0x214], RZ, 0x3c, !PT ;  /* 0x000085000a0a7a12 */ /* 0x000fe200078e3cff */
[----:B------:R-:W-:-:S03]  /*4dc0*/  IMAD.HI.U32 R2, R17, R2, R16 ;  /* 0x0000000211027227 */ /* 0x000fc600078e0010 */
[----:B------:R-:W-:Y:S01]  /*4dd0*/  ISETP.GE.AND P1, PT, R10, RZ, PT ;  /* 0x000000ff0a00720c */ /* 0x000fe20003f26270 */
[----:B------:R-:W-:Y:S01]  /*4de0*/  IMAD.WIDE.U32 R16, R7, c[0x0][0x1e0], RZ ;  /* 0x0000780007107a25 */ /* 0x000fe200078e00ff */
[----:B------:R-:W-:-:S03]  /*4df0*/  IADD3 R10, R34, 0x40, RZ ;  /* 0x00000040220a7810 */ /* 0x000fc60007ffe0ff */
        /* <DEDUP_REMOVED lines=44> */
        .weak           $__internal_8_$__cuda_sm20_div_s64
        .type           $__internal_8_$__cuda_sm20_div_s64,@function
        .size           $__internal_8_$__cuda_sm20_div_s64,(.L_x_7776 - $__internal_8_$__cuda_sm20_div_s64)
$__internal_8_$__cuda_sm20_div_s64:
        /* <DEDUP_REMOVED lines=83> */
[----:B------:R-:W-:Y:S06]  /*55f0*/  RET.REL.NODEC R44 `(_ZN5flash32flash_fwd_splitkv_combine_kernelI23Flash_fwd_kernel_traitsILi192ELi64ELi64ELi4ELb0ELb0EN7cutlass10bfloat16_tE19Flash_kernel_traitsILi192ELi64ELi64ELi4ES3_EELi8ELi6ELb1EEEvNS_16Flash_fwd_paramsE) ;  /* 0xffffaa002c007950 */ /* 0x000fec0003c3ffff */
.L_x_425:
        /* <DEDUP_REMOVED lines=16> */
.L_x_7776:


//--------------------- .text._ZN5flash32flash_fwd_splitkv_combine_kernelI23Flash_fwd_kernel_traitsILi192ELi64ELi64ELi4ELb0ELb0EN7cutlass10bfloat16_tE19Flash_kernel_traitsILi192ELi64ELi64ELi4ES3_EELi8ELi5ELb1EEEvNS_16Flash_fwd_paramsE --------------------------
	.section	.text._ZN5flash32flash_fwd_splitkv_combine_kernelI23Flash_fwd_kernel_traitsILi192ELi64ELi64ELi4ELb0ELb0EN7cutlass10bfloat16_tE19Flash_kernel_traitsILi192ELi64ELi64ELi4ES3_EELi8ELi5ELb1EEEvNS_16Flash_fwd_paramsE,"ax",@progbits
	.sectioninfo	@"SHI_REGISTERS=62"
	.align	128
        .global         _ZN5flash32flash_fwd_splitkv_combine_kernelI23Flash_fwd_kernel_traitsILi192ELi64ELi64ELi4ELb0ELb0EN7cutlass10bfloat16_tE19Flash_kernel_traitsILi192ELi64ELi64ELi4ES3_EELi8ELi5ELb1EEEvNS_16Flash_fwd_paramsE
        .type           _ZN5flash32flash_fwd_splitkv_combine_kernelI23Flash_fwd_kernel_traitsILi192ELi64ELi64ELi4ELb0ELb0EN7cutlass10bfloat16_tE19Flash_kernel_traitsILi192ELi64ELi64ELi4ES3_EELi8ELi5ELb1EEEvNS_16Flash_fwd_paramsE,@function
        .size           _ZN5flash32flash_fwd_splitkv_combine_kernelI23Flash_fwd_kernel_traitsILi192ELi64ELi64ELi4ELb0ELb0EN7cutlass10bfloat16_tE19Flash_kernel_traitsILi192ELi64ELi64ELi4ES3_EELi8ELi5ELb1EEEvNS_16Flash_fwd_paramsE,(.L_x_7777 - _ZN5flash32flash_fwd_splitkv_combine_kernelI23Flash_fwd_kernel_traitsILi192ELi64ELi64ELi4ELb0ELb0EN7cutlass10bfloat16_tE19Flash_kernel_traitsILi192ELi64ELi64ELi4ES3_EELi8ELi5ELb1EEEvNS_16Flash_fwd_paramsE)
        .other          _ZN5flash32flash_fwd_splitkv_combine_kernelI23Flash_fwd_kernel_traitsILi192ELi64ELi64ELi4ELb0ELb0EN7cutlass10bfloat16_tE19Flash_kernel_traitsILi192ELi64ELi64ELi4ES3_EELi8ELi5ELb1EEEvNS_16Flash_fwd_paramsE,@"STO_CUDA_ENTRY STV_DEFAULT"
_ZN5flash32flash_fwd_splitkv_combine_kernelI23Flash_fwd_kernel_traitsILi192ELi64ELi64ELi4ELb0ELb0EN7cutlass10bfloat16_tE19Flash_kernel_traitsILi192ELi64ELi64ELi4ES3_EELi8ELi5ELb1EEEvNS_16Flash_fwd_paramsE:
.text._ZN5flash32flash_fwd_splitkv_combine_kernelI23Flash_fwd_kernel_traitsILi192ELi64ELi64ELi4ELb0ELb0EN7cutlass10bfloat16_tE19Flash_kernel_traitsILi192ELi64ELi64ELi4ES3_EELi8ELi5ELb1EEEvNS_16Flash_fwd_paramsE:
        /* <DEDUP_REMOVED lines=23> */
[----:B------:R-:W-:Y:S05]  /*0170*/  CALL.REL.NOINC `($__internal_9_$__cuda_sm20_div_s64) ;  /* 0x00004bf000007944 */ /* 0x000fea0003c00000 */
[----:B------:R-:W-:Y:S05]  /*0180*/  BRA `(.L_x_427) ;  /* 0x0000013000007947 */ /* 0x000fea0003800000 */
.L_x_426:
        /* <DEDUP_REMOVED lines=19> */
.L_x_427:
        /* <DEDUP_REMOVED lines=11> */
[----:B------:R-:W-:Y:S05]  /*0370*/  CALL.REL.NOINC `($__internal_9_$__cuda_sm20_div_s64) ;  /* 0x000049f000007944 */ /* 0x000fea0003c00000 */
[----:B------:R-:W-:Y:S02]  /*0380*/  MOV R8, R20 ;  /* 0x0000001400087202 */ /* 0x000fe40000000f00 */
[----:B------:R-:W-:Y:S01]  /*0390*/  MOV R9, R21 ;  /* 0x0000001500097202 */ /* 0x000fe20000000f00 */
[----:B------:R-:W-:Y:S05]  /*03a0*/  BRA `(.L_x_430) ;  /* 0x0000013000007947 */ /* 0x000fea0003800000 */
.L_x_429:
        /* <DEDUP_REMOVED lines=19> */
.L_x_430:
[----:B------:R-:W-:Y:S05]  /*04e0*/  BSYNC B0 ;  /* 0x0000000000007941 */ /* 0x000fea0003800000 */
.L_x_428:
        /* <DEDUP_REMOVED lines=42> */
.L_x_432:
        /* <DEDUP_REMOVED lines=19> */
.L_x_433:
[----:B------:R-:W-:Y:S05]  /*08c0*/  BSYNC B0 ;  /* 0x0000000000007941 */ /* 0x000fea0003800000 */
.L_x_431:
        /* <DEDUP_REMOVED lines=74> */
[----:B------:R-:W-:Y:S02]  /*0d70*/  MOV R40, R20 ;  /* 0x0000001400287202 */ /* 0x000fe40000000f00 */
[----:B------:R-:W-:Y:S01]  /*0d80*/  MOV R41, R21 ;  /* 0x0000001500297202 */ /* 0x000fe20000000f00 */
[----:B------:R-:W-:Y:S05]  /*0d90*/  BRA `(.L_x_436) ;  /* 0x0000013000007947 */ /* 0x000fea0003800000 */
.L_x_435:
        /* <DEDUP_REMOVED lines=19> */
.L_x_436:
[----:B------:R-:W-:Y:S05]  /*0ed0*/  BSYNC B0 ;  /* 0x0000000000007941 */ /* 0x000fea0003800000 */
.L_x_434:
        /* <DEDUP_REMOVED lines=41> */
.L_x_438:
        /* <DEDUP_REMOVED lines=19> */
.L_x_439:
[----:B------:R-:W-:Y:S05]  /*12a0*/  BSYNC B0 ;  /* 0x0000000000007941 */ /* 0x000fea0003800000 */
.L_x_437:
        /* <DEDUP_REMOVED lines=232> */
[----:B------:R-:W-:Y:S05]  /*2130*/  CALL.REL.NOINC `($__internal_9_$__cuda_sm20_div_s64) ;  /* 0x00002c3000007944 */ /* 0x000fea0003c00000 */
        /* <DEDUP_REMOVED lines=10> */
.L_x_444:
        /* <DEDUP_REMOVED lines=22> */
.L_x_445:
[----:B------:R-:W-:Y:S05]  /*2340*/  BSYNC B0 ;  /* 0x0000000000007941 */ /* 0x000fea0003800000 */
.L_x_443:
[----:B------:R-:W-:Y:S01]  /*2350*/  LOP3.LUT R19, R17, R0, RZ, 0xfc, !PT ;  /* 0x0000000011137212 */ /* 0x000fe200078efcff */
[----:B------:R-:W-:Y:S03]  /*2360*/  BSSY B0, `(.L_x_446) ;  /* 0x0000028000007945 */ /* 0x000fe60003800000 */
[----:B------:R-:W-:-:S13]  /*2370*/  ISETP.NE.U32.AND P0, PT, R19, RZ, PT ;  /* 0x000000ff1300720c */ /* 0x000fda0003f05070 */
[----:B------:R-:W-:Y:S05]  /*2380*/  @!P0 BRA `(.L_x_447) ;  /* 0x000000f000008947 */ /* 0x000fea0003800000 */
[----:B------:R-:W-:Y:S01]  /*2390*/  IMAD.MOV.U32 R26, RZ, RZ, R29 ;  /* 0x000000ffff1a7224 */ /* 0x000fe200078e001d */
[----:B------:R-:W-:Y:S02]  /*23a0*/  MOV R25, R0 ;  /* 0x0000000000197202 */ /* 0x000fe40000000f00 */
[----:B------:R-:W-:Y:S02]  /*23b0*/  MOV R24, 0x23d0 ;  /* 0x000023d000187802 */ /* 0x000fe40000000f00 */
[----:B------:R-:W-:Y:S05]  /*23c0*/  CALL.REL.NOINC `($__internal_9_$__cuda_sm20_div_s64) ;  /* 0x000029a000007944 */ /* 0x000fea0003c00000 */
        /* <DEDUP_REMOVED lines=11> */
.L_x_447:
        /* <DEDUP_REMOVED lines=22> */
.L_x_448:
[----:B------:R-:W-:Y:S05]  /*25e0*/  BSYNC B0 ;  /* 0x0000000000007941 */ /* 0x000fea0003800000 */
.L_x_446:
        /* <DEDUP_REMOVED lines=11> */
[----:B------:R-:W-:Y:S05]  /*26a0*/  CALL.REL.NOINC `($__internal_9_$__cuda_sm20_div_s64) ;  /* 0x000026c000007944 */ /* 0x000fea0003c00000 */
[----:B------:R-:W-:-:S04]  /*26b0*/  IADD3 R17, P0, RZ, -R20, RZ ;  /* 0x80000014ff117210 */ /* 0x000fc80007f1e0ff */
[----:B------:R-:W-:Y:S01]  /*26c0*/  IADD3.X R18, RZ, ~R21, RZ, P0, !PT ;  /* 0x80000015ff127210 */ /* 0x000fe200007fe4ff */
[----:B------:R-:W-:-:S04]  /*26d0*/  IMAD.WIDE.U32 R42, R5, R17, R42 ;  /* 0x00000011052a7225 */ /* 0x000fc800078e002a */
[----:B------:R-:W-:-:S04]  /*26e0*/  IMAD R18, R18, R5, RZ ;  /* 0x0000000512127224 */ /* 0x000fc800078e02ff */
[----:B------:R-:W-:-:S05]  /*26f0*/  IMAD R4, R4, R17, R18 ;  /* 0x0000001104047224 */ /* 0x000fca00078e0212 */
[----:B------:R-:W-:Y:S01]  /*2700*/  IADD3 R4, R43, R4, RZ ;  /* 0x000000042b047210 */ /* 0x000fe20007ffe0ff */
[----:B------:R-:W-:Y:S05]  /*2710*/  BRA `(.L_x_451) ;  /* 0x0000016000007947 */ /* 0x000fea0003800000 */
.L_x_450:
        /* <DEDUP_REMOVED lines=22> */
.L_x_451:
[----:B------:R-:W-:Y:S05]  /*2880*/  BSYNC B0 ;  /* 0x0000000000007941 */ /* 0x000fea0003800000 */
.L_x_449:
        /* <DEDUP_REMOVED lines=38> */
[----:B------:R-:W-:Y:S05]  /*2af0*/  CALL.REL.NOINC `($__internal_9_$__cuda_sm20_div_s64) ;  /* 0x0000227000007944 */ /* 0x000fea0003c00000 */
        /* <DEDUP_REMOVED lines=12> */
.L_x_453:
        /* <DEDUP_REMOVED lines=23> */
.L_x_454:
[----:B------:R-:W-:Y:S05]  /*2d30*/  BSYNC B0 ;  /* 0x0000000000007941 */ /* 0x000fea0003800000 */
.L_x_452:
        /* <DEDUP_REMOVED lines=19> */
.L_x_456:
        /* <DEDUP_REMOVED lines=22> */
.L_x_457:
[----:B------:R-:W-:Y:S05]  /*2fd0*/  BSYNC B0 ;  /* 0x0000000000007941 */ /* 0x000fea0003800000 */
.L_x_455:
        /* <DEDUP_REMOVED lines=19> */
.L_x_459:
        /* <DEDUP_REMOVED lines=23> */
.L_x_460:
[----:B------:R-:W-:Y:S05]  /*3280*/  BSYNC B0 ;  /* 0x0000000000007941 */ /* 0x000fea0003800000 */
.L_x_458:
        /* <DEDUP_REMOVED lines=25> */
[----:B------:R-:W-:Y:S05]  /*3420*/  CALL.REL.NOINC `($__internal_9_$__cuda_sm20_div_s64) ;  /* 0x0000194000007944 */ /* 0x000fea0003c00000 */
        /* <DEDUP_REMOVED lines=12> */
.L_x_462:
        /* <DEDUP_REMOVED lines=23> */
.L_x_463:
[----:B------:R-:W-:Y:S05]  /*3660*/  BSYNC B0 ;  /* 0x0000000000007941 */ /* 0x000fea0003800000 */
.L_x_461:
        /* <DEDUP_REMOVED lines=29> */
.L_x_465:
        /* <DEDUP_REMOVED lines=23> */
.L_x_466:
[----:B------:R-:W-:Y:S05]  /*39b0*/  BSYNC B0 ;  /* 0x0000000000007941 */ /* 0x000fea0003800000 */
.L_x_464:
        /* <DEDUP_REMOVED lines=20> */
.L_x_442:
[----:B------:R-:W-:-:S04]  /*3b00*/  LEA R2, P0, R38, c[0x0][0x200], 0x2 ;  /* 0x0000800026027a11 */ /* 0x000fc800078010ff */
[----:B------:R-:W-:-:S05]  /*3b10*/  LEA.HI.X R3, R38, c[0x0][0x204], R39, 0x2, P0 ;  /* 0x0000810026037a11 */ /* 0x000fca00000f1427 */
[----:B------:R0:W-:Y:S04]  /*3b20*/  STG.E [R2.64], R31 ;  /* 0x0000001f02007986 */ /* 0x0001e8000c10190a */
.L_x_441:
[----:B------:R-:W-:Y:S05]  /*3b30*/  BSYNC B1 ;  /* 0x0000000000017941 */ /* 0x000fea0003800000 */
.L_x_440:
[C---:B------:R-:W-:Y:S01]  /*3b40*/  ISETP.GE.OR P0, PT, R36.reuse, c[0x0][0x314], P2 ;  /* 0x0000c50024007a0c */ /* 0x040fe20001706670 */
[----:B------:R-:W-:Y:S01]  /*3b50*/  IMAD.MOV.U32 R29, RZ, RZ, c[0x0][0x314] ;  /* 0x0000c500ff1d7624 */ /* 0x000fe200078e00ff */
[C---:B------:R-:W-:Y:S01]  /*3b60*/  IADD3 R0, R36.reuse, 0x10, RZ ;  /* 0x0000001024007810 */ /* 0x040fe20007ffe0ff */
[----:B------:R-:W-:Y:S01]  /*3b70*/  IMAD.SHL.U32 R36, R36, 0x4, RZ ;  /* 0x0000000424247824 */ /* 0x000fe200078e00ff */
[----:B0-----:R-:W-:Y:S01]  /*3b80*/  CS2R R2, SRZ ;  /* 0x0000000000027805 */ /* 0x001fe2000001ff00 */
[----:B------:R-:W-:Y:S01]  /*3b90*/  CS2R R6, SRZ ;  /* 0x0000000000067805 */ /* 0x000fe2000001ff00 */
[----:B------:R-:W-:Y:S01]  /*3ba0*/  ISETP.GE.OR P2, PT, R0, c[0x0][0x314], P2 ;  /* 0x0000c50000007a0c */ /* 0x000fe20001746670 */
[----:B------:R-:W-:Y:S01]  /*3bb0*/  HFMA2.MMA R0, -RZ, RZ, 0, 0 ;  /* 0x00000000ff007435 */ /* 0x000fe200000001ff */
[----:B------:R-:W-:-:S05]  /*3bc0*/  MOV R12, RZ ;  /* 0x000000ff000c7202 */ /* 0x000fca0000000f00 */
[----:B------:R-:W-:-:S04]  /*3bd0*/  @!P0 FADD.FTZ R4, -R31, R34 ;  /* 0x000000221f048221 */ /* 0x000fc80000010100 */
[----:B------:R-:W-:Y:S02]  /*3be0*/  @!P0 FMUL.FTZ R4, R4, 1.4426950216293334961 ;  /* 0x3fb8aa3b04048820 */ /* 0x000fe40000410000 */
[----:B------:R-:W-:Y:S02]  /*3bf0*/  @!P2 FADD.FTZ R31, -R31, R33 ;  /* 0x000000211f1fa221 */ /* 0x000fe40000010100 */
[----:B------:R-:W0:Y:S02]  /*3c00*/  @!P0 MUFU.EX2 R8, R4 ;  /* 0x0000000400088308 */ /* 0x000e240000000800 */
[----:B------:R-:W-:-:S06]  /*3c10*/  @!P2 FMUL.FTZ R10, R31, 1.4426950216293334961 ;  /* 0x3fb8aa3b1f0aa820 */ /* 0x000fcc0000410000 */
[----:B------:R-:W1:Y:S01]  /*3c20*/  @!P2 MUFU.EX2 R10, R10 ;  /* 0x0000000a000aa308 */ /* 0x000e620000000800 */
[----:B0-----:R0:W-:Y:S01]  /*3c30*/  @!P0 STS [R27.X4], R8 ;  /* 0x000000081b008388 */ /* 0x0011e20000004800 */
[----:B------:R-:W-:Y:S01]  /*3c40*/  ISETP.GE.AND P0, PT, R29, 0x1, PT ;  /* 0x000000011d00780c */ /* 0x000fe20003f06270 */
[----:B------:R-:W-:Y:S02]  /*3c50*/  CS2R R4, SRZ ;  /* 0x0000000000047805 */ /* 0x000fe4000001ff00 */
[----:B-1----:R1:W-:Y:S01]  /*3c60*/  @!P2 STS [R27.X4+0x240], R10 ;  /* 0x0002400a1b00a388 */ /* 0x0023e20000004800 */
[----:B0-----:R-:W-:Y:S01]  /*3c70*/  CS2R R8, SRZ ;  /* 0x0000000000087805 */ /* 0x001fe2000001ff00 */
[----:B-1----:R-:W-:Y:S02]  /*3c80*/  CS2R R10, SRZ ;  /* 0x00000000000a7805 */ /* 0x002fe4000001ff00 */
        /* <DEDUP_REMOVED lines=31> */
.L_x_469:
        /* <DEDUP_REMOVED lines=77> */
.L_x_468:
        /* <DEDUP_REMOVED lines=45> */
.L_x_470:
        /* <DEDUP_REMOVED lines=8> */
.L_x_472:
[----:B------:R-:W-:Y:S05]  /*46a0*/  BSYNC B0 ;  /* 0x0000000000007941 */ /* 0x000fea0003800000 */
.L_x_471:
        /* <DEDUP_REMOVED lines=13> */
.L_x_467:
        /* <DEDUP_REMOVED lines=95> */
        .weak           $__internal_9_$__cuda_sm20_div_s64
        .type           $__internal_9_$__cuda_sm20_div_s64,@function
        .size           $__internal_9_$__cuda_sm20_div_s64,(.L_x_7777 - $__internal_9_$__cuda_sm20_div_s64)
$__internal_9_$__cuda_sm20_div_s64:
        /* <DEDUP_REMOVED lines=83> */
[----:B------:R-:W-:Y:S06]  /*52a0*/  RET.REL.NODEC R22 `(_ZN5flash32flash_fwd_splitkv_combine_kernelI23Flash_fwd_kernel_traitsILi192ELi64ELi64ELi4ELb0ELb0EN7cutlass10bfloat16_tE19Flash_kernel_traitsILi192ELi64ELi64ELi4ES3_EELi8ELi5ELb1EEEvNS_16Flash_fwd_paramsE) ;  /* 0xffffad5016007950 */ /* 0x000fec0003c3ffff */
.L_x_473:
        /* <DEDUP_REMOVED lines=13> */
.L_x_7777:


//--------------------- .text._ZN5flash32flash_fwd_splitkv_combine_kernelI23Flash_fwd_kernel_traitsILi192ELi64ELi64ELi4ELb0ELb0EN7cutlass10bfloat16_tE19Flash_kernel_traitsILi192ELi64ELi64ELi4ES3_EELi8ELi4ELb1EEEvNS_16Flash_fwd_paramsE --------------------------
	.section	.text._ZN5flash32flash_fwd_splitkv_combine_kernelI23Flash_fwd_kernel_traitsILi192ELi64ELi64ELi4ELb0ELb0EN7cutlass10bfloat16_tE19Flash_kernel_traitsILi192ELi64ELi64ELi4ES3_EELi8ELi4ELb1EEEvNS_16Flash_fwd_paramsE,"ax",@progbits
	.sectioninfo	@"SHI_REGISTERS=54"
	.align	128
        .global         _ZN5flash32flash_fwd_splitkv_combine_kernelI23Flash_fwd_kernel_traitsILi192ELi64ELi64ELi4ELb0ELb0EN7cutlass10bfloat16_tE19Flash_kernel_traitsILi192ELi64ELi64ELi4ES3_EELi8ELi4ELb1EEEvNS_16Flash_fwd_paramsE
        .type           _ZN5flash32flash_fwd_splitkv_combine_kernelI23Flash_fwd_kernel_traitsILi192ELi64ELi64ELi4ELb0ELb0EN7cutlass10bfloat16_tE19Flash_kernel_traitsILi192ELi64ELi64ELi4ES3_EELi8ELi4ELb1EEEvNS_16Flash_fwd_paramsE,@function
        .size           _ZN5flash32flash_fwd_splitkv_combine_kernelI23Flash_fwd_kernel_traitsILi192ELi64ELi64ELi4ELb0ELb0EN7cutlass10bfloat16_tE19Flash_kernel_traitsILi192ELi64ELi64ELi4ES3_EELi8ELi4ELb1EEEvNS_16Flash_fwd_paramsE,(.L_x_7778 - _ZN5flash32flash_fwd_splitkv_combine_kernelI23Flash_fwd_kernel_traitsILi192ELi64ELi64ELi4ELb0ELb0EN7cutlass10bfloat16_tE19Flash_kernel_traitsILi192ELi64ELi64ELi4ES3_EELi8ELi4ELb1EEEvNS_16Flash_fwd_paramsE)
        .other          _ZN5flash32flash_fwd_splitkv_combine_kernelI23Flash_fwd_kernel_traitsILi192ELi64ELi64ELi4ELb0ELb0EN7cutlass10bfloat16_tE19Flash_kernel_traitsILi192ELi64ELi64ELi4ES3_EELi8ELi4ELb1EEEvNS_16Flash_fwd_paramsE,@"STO_CUDA_ENTRY STV_DEFAULT"
_ZN5flash32flash_fwd_splitkv_combine_kernelI23Flash_fwd_kernel_traitsILi192ELi64ELi64ELi4ELb0ELb0EN7cutlass10bfloat16_tE19Flash_kernel_traitsILi192ELi64ELi64ELi4ES3_EELi8ELi4ELb1EEEvNS_16Flash_fwd_paramsE:
.text._ZN5flash32flash_fwd_splitkv_combine_kernelI23Flash_fwd_kernel_traitsILi192ELi64ELi64ELi4ELb0ELb0EN7cutlass10bfloat16_tE19Flash_kernel_traitsILi192ELi64ELi64ELi4ES3_EELi8ELi4ELb1EEEvNS_16Flash_fwd_paramsE:
[----:B------:R-:W-:Y:S02]  /*0000*/  MOV R1, c[0x0][0x28] ;  /* 0x00000a0000017a02 */ /* 0x000fe40000000f00 */
[----:B------:R-:W-:Y:S01]  /*0010*/  ULDC UR6, c[0x0][0x1c0] ;  /* 0x0000700000067ab9 */ /* 0x000fe20000000800 */
[----:B------:R-:W0:Y:S01]  /*0020*/  S2UR UR11, SR_CTAID.X ;  /* 0x00000000000b79c3 */ /* 0x000e220000002500 */
[----:B------:R-:W-:Y:S02]  /*0030*/  ULDC.64 UR4, c[0x0][0x210] ;  /* 0x0000840000047ab9 */ /* 0x000fe40000000a00 */
[----:B------:R-:W-:Y:S02]  /*0040*/  UIMAD UR4, UR6, UR4, URZ ;  /* 0x00000004060472a4 */ /* 0x000fe4000f8e023f */
[----:B------:R-:W-:Y:S02]  /*0050*/  USHF.R.S32.HI UR7, URZ, 0x1f, UR5 ;  /* 0x0000001f3f077899 */ /* 0x000fe40008011405 */
[----:B------:R-:W-:-:S04]  /*0060*/  UIMAD UR12, UR4, UR5, URZ ;  /* 0x00000005040c72a4 */ /* 0x000fc8000f8e023f */
[----:B------:R-:W-:Y:S02]  /*0070*/  USHF.R.S32.HI UR10, URZ, 0x1f, UR12 ;  /* 0x0000001f3f0a7899 */ /* 0x000fe4000801140c */
[----:B------:R-:W-:-:S04]  /*0080*/  UISETP.LT.U32.AND UP0, UPT, UR12, UR5, UPT ;  /* 0x000000050c00728c */ /* 0x000fc8000bf01070 */
[----:B------:R-:W-:-:S04]  /*0090*/  UISETP.LT.AND.EX UP0, UPT, UR10, UR7, UPT, UP0 ;  /* 0x000000070a00728c */ /* 0x000fc8000bf01300 */
[----:B------:R-:W-:Y:S02]  /*00a0*/  USEL UR7, UR10, UR7, UP0 ;  /* 0x000000070a077287 */ /* 0x000fe40008000000 */
[----:B------:R-:W-:Y:S02]  /*00b0*/  USEL UR8, UR12, UR5, UP0 ;  /* 0x000000050c087287 */ /* 0x000fe40008000000 */
[----:B------:R-:W-:Y:S02]  /*00c0*/  ULOP3.LUT UR4, UR10, UR7, URZ, 0xfc, !UPT ;  /* 0x000000070a047292 */ /* 0x000fe4000f8efc3f */
[----:B0-----:R-:W-:Y:S02]  /*00d0*/  USHF.L.U32 UR11, UR11, 0x3, URZ ;  /* 0x000000030b0b7899 */ /* 0x001fe4000800063f */
[----:B------:R-:W-:Y:S02]  /*00e0*/  USHF.R.S32.HI UR5, URZ, 0x1f, UR6 ;  /* 0x0000001f3f057899 */ /* 0x000fe40008011406 */
[----:B------:R-:W-:Y:S01]  /*00f0*/  ISETP.NE.U32.AND P0, PT, RZ, UR4, PT ;  /* 0x00000004ff007c0c */ /* 0x000fe2000bf05070 */
[----:B------:R-:W-:-:S12]  /*0100*/  USHF.R.S32.HI UR9, URZ, 0x1f, UR11 ;  /* 0x0000001f3f097899 */ /* 0x000fd8000801140b */
[----:B------:R-:W-:Y:S05]  /*0110*/  @!P0 BRA `(.L_x_474) ;  /* 0x0000007000008947 */ /* 0x000fea0003800000 */
[----:B------:R-:W-:Y:S01]  /*0120*/  IMAD.U32 R26, RZ, RZ, UR12 ;  /* 0x0000000cff1a7e24 */ /* 0x000fe2000f8e00ff */
[----:B------:R-:W-:Y:S01]  /*0130*/  MOV R24, UR8 ;  /* 0x0000000800187c02 */ /* 0x000fe20008000f00 */
[----:B------:R-:W-:Y:S01]  /*0140*/  IMAD.U32 R17, RZ, RZ, UR10 ;  /* 0x0000000aff117e24 */ /* 0x000fe2000f8e00ff */
[----:B------:R-:W-:Y:S02]  /*0150*/  MOV R23, UR7 ;  /* 0x0000000700177c02 */ /* 0x000fe40008000f00 */
[----:B------:R-:W-:Y:S02]  /*0160*/  MOV R22, 0x180 ;  /* 0x0000018000167802 */ /* 0x000fe40000000f00 */
[----:B------:R-:W-:Y:S05]  /*0170*/  CALL.REL.NOINC `($__internal_10_$__cuda_sm20_div_s64) ;  /* 0x00004bb000007944 */ /* 0x000fea0003c00000 */
[----:B------:R-:W-:Y:S05]  /*0180*/  BRA `(.L_x_475) ;  /* 0x0000018000007947 */ /* 0x000fea0003800000 */
.L_x_474:
[----:B------:R-:W0:Y:S01]  /*0190*/  I2F.U32.RP R2, UR8 ;  /* 0x0000000800027d06 */ /* 0x000e220008209000 */
[----:B------:R-:W-:Y:S02]  /*01a0*/  UMOV UR14, URZ ;  /* 0x0000003f000e7c82 */ /* 0x000fe40008000000 */
[----:B------:R-:W-:-:S05]  /*01b0*/  UISETP.NE.U32.AND UP0, UPT, UR8, URZ, UPT ;  /* 0x0000003f0800728c */ /* 0x000fca000bf05070 */
[----:B0-----:R-:W0:Y:S02]  /*01c0*/  MUFU.RCP R0, R2 ;  /* 0x0000000200007308 */ /* 0x001e240000001000 */
[----:B0-----:R-:W-:-:S06]  /*01d0*/  IADD3 R0, R0, 0xffffffe, RZ ;  /* 0x0ffffffe00007810 */ /* 0x001fcc0007ffe0ff */
[----:B------:R-:W0:Y:S02]  /*01e0*/  F2I.FTZ.U32.TRUNC.NTZ R0, R0 ;  /* 0x0000000000007305 */ /* 0x000e24000021f000 */
[----:B0-----:R-:W0:Y:S02]  /*01f0*/  R2UR UR15, R0 ;  /* 0x00000000000f73c2 */ /* 0x001e2400000e0000 */
[----:B0-----:R-:W-:-:S04]  /*0200*/  UIADD3 UR4, URZ, -UR15, URZ ;  /* 0x8000000f3f047290 */ /* 0x001fc8000fffe03f */
[----:B------:R-:W-:-:S04]  /*0210*/  UIMAD UR4, UR4, UR8, URZ ;  /* 0x00000008040472a4 */ /* 0x000fc8000f8e023f */
[----:B------:R-:W-:-:S04]  /*0220*/  UIMAD.WIDE.U32 UR14, UR15, UR4, UR14 ;  /* 0x000000040f0e72a5 */ /* 0x000fc8000f8e000e */
[----:B------:R-:W-:-:S07]  /*0230*/  UIMAD.WIDE.U32 UR14, UR15, UR12, URZ ;  /* 0x0000000c0f0e72a5 */ /* 0x000fce000f8e003f */
[----:B------:R-:W-:Y:S02]  /*0240*/  UMOV UR6, UR15 ;  /* 0x0000000f00067c82 */ /* 0x000fe40008000000 */
[----:B------:R-:W-:Y:S02]  /*0250*/  UIADD3 UR4, -UR6, URZ, URZ ;  /* 0x0000003f06047290 */ /* 0x000fe4000fffe13f */
[----:B------:R-:W-:Y:S02]  /*0260*/  UMOV UR15, URZ ;  /* 0x0000003f000f7c82 */ /* 0x000fe40008000000 */
[----:B------:R-:W-:Y:S01]  /*0270*/  UIMAD UR4, UR8, UR4, UR12 ;  /* 0x00000004080472a4 */ /* 0x000fe2000f8e020c */
[----:B------:R-:W-:-:S03]  /*0280*/  MOV R19, UR15 ;  /* 0x0000000f00137c02 */ /* 0x000fc60008000f00 */
[----:B------:R-:W-:-:S11]  /*0290*/  UISETP.GE.U32.AND UP2, UPT, UR4, UR8, UPT ;  /* 0x000000080400728c */ /* 0x000fd6000bf46070 */
[----:B------:R-:W-:Y:S02]  /*02a0*/  @UP2 UIADD3 UR4, UR4, -UR8, URZ ;  /* 0x8000000804042290 */ /* 0x000fe4000fffe03f */
[----:B------:R-:W-:Y:S02]  /*02b0*/  @UP2 UIADD3 UR6, UR6, 0x1, URZ ;  /* 0x0000000106062890 */ /* 0x000fe4000fffe03f */
[----:B------:R-:W-:-:S11]  /*02c0*/  UISETP.GE.U32.AND UP1, UPT, UR4, UR8, UPT ;  /* 0x000000080400728c */ /* 0x000fd6000bf26070 */
[----:B------:R-:W-:Y:S02]  /*02d0*/  @UP1 UIADD3 UR6, UR6, 0x1, URZ ;  /* 0x0000000106061890 */ /* 0x000fe4000fffe03f */
[----:B------:R-:W-:-:S07]  /*02e0*/  @!UP0 ULOP3.LUT UR6, URZ, UR8, URZ, 0x33, !UPT ;  /* 0x000000083f068292 */ /* 0x000fce000f8e333f */
[----:B------:R-:W-:Y:S02]  /*02f0*/  UMOV UR14, UR6 ;  /* 0x00000006000e7c82 */ /* 0x000fe40008000000 */
[----:B------:R-:W-:-:S05]  /*0300*/  IMAD.U32 R18, RZ, RZ, UR14 ;  /* 0x0000000eff127e24 */ /* 0x000fca000f8e00ff */
.L_x_475:
[----:B------:R-:W-:Y:S01]  /*0310*/  ISETP.LT.U32.AND P0, PT, R18, c[0x0][0x1c0], PT ;  /* 0x0000700012007a0c */ /* 0x000fe20003f01070 */
[----:B------:R-:W-:Y:S03]  /*0320*/  BSSY B0, `(.L_x_476) ;  /* 0x0000021000007945 */ /* 0x000fe60003800000 */
[----:B------:R-:W-:-:S04]  /*0330*/  ISETP.LT.AND.EX P0, PT, R19, UR5, PT, P0 ;  /* 0x0000000513007c0c */ /* 0x000fc8000bf01300 */
[C---:B------:R-:W-:Y:S02]  /*0340*/  SEL R23, R19.reuse, UR5, P0 ;  /* 0x0000000513177c07 */ /* 0x040fe40008000000 */
[----:B------:R-:W-:Y:S02]  /*0350*/  SEL R24, R18, c[0x0][0x1c0], P0 ;  /* 0x0000700012187a07 */ /* 0x000fe40000000000 */
[----:B------:R-:W-:-:S04]  /*0360*/  LOP3.LUT R0, R19, R23, RZ, 0xfc, !PT ;  /* 0x0000001713007212 */ /* 0x000fc800078efcff */
[----:B------:R-:W-:-:S13]  /*0370*/  ISETP.NE.U32.AND P1, PT, R0, RZ, PT ;  /* 0x000000ff0000720c */ /* 0x000fda0003f25070 */
[----:B------:R-:W-:Y:S05]  /*0380*/  @!P1 BRA `(.L_x_477) ;  /* 0x0000007000009947 */ /* 0x000fea0003800000 */
[----:B------:R-:W-:Y:S01]  /*0390*/  IMAD.MOV.U32 R26, RZ, RZ, R18 ;  /* 0x000000ffff1a7224 */ /* 0x000fe200078e0012 */
[----:B------:R-:W-:Y:S02]  /*03a0*/  MOV R17, R19 ;  /* 0x0000001300117202 */ /* 0x000fe40000000f00 */
[----:B------:R-:W-:Y:S02]  /*03b0*/  MOV R22, 0x3d0 ;  /* 0x000003d000167802 */ /* 0x000fe40000000f00 */
[----:B------:R-:W-:Y:S05]  /*03c0*/  CALL.REL.NOINC `($__internal_10_$__cuda_sm20_div_s64) ;  /* 0x0000496000007944 */ /* 0x000fea0003c00000 */
[----:B------:R-:W-:Y:S02]  /*03d0*/  MOV R6, R18 ;  /* 0x0000001200067202 */ /* 0x000fe40000000f00 */
[----:B------:R-:W-:Y:S01]  /*03e0*/  MOV R7, R19 ;  /* 0x0000001300077202 */ /* 0x000fe20000000f00 */
[----:B------:R-:W-:Y:S05]  /*03f0*/  BRA `(.L_x_478) ;  /* 0x0000013000007947 */ /* 0x000fea0003800000 */
.L_x_477:
        /* <DEDUP_REMOVED lines=19> */
.L_x_478:
[----:B------:R-:W-:Y:S05]  /*0530*/  BSYNC B0 ;  /* 0x0000000000007941 */ /* 0x000fea0003800000 */
.L_x_476:
[----:B------:R-:W-:Y:S01]  /*0540*/  IABS R5, c[0x0][0x214] ;  /* 0x0000850000057a13 */ /* 0x000fe20000000000 */
[----:B------:R-:W-:Y:S01]  /*0550*/  ULDC UR6, c[0x0][0x214] ;  /* 0x0000850000067ab9 */ /* 0x000fe20000000800 */
[----:B------:R-:W-:Y:S01]  /*0560*/  BSSY B0, `(.L_x_479) ;  /* 0x000003c000007945 */ /* 0x000fe20003800000 */
[----:B------:R-:W-:Y:S01]  /*0570*/  UIADD3 UR6, UR6, -0x1, URZ ;  /* 0xffffffff06067890 */ /* 0x000fe2000fffe03f */
[----:B------:R-:W0:Y:S05]  /*0580*/  I2F.RP R4, R5 ;  /* 0x0000000500047306 */ /* 0x000e2a0000209400 */
[----:B------:R-:W-:-:S03]  /*0590*/  IADD3 R0, R5, UR6, RZ ;  /* 0x0000000605007c10 */ /* 0x000fc6000fffe0ff */
[----:B0-----:R-:W0:Y:S02]  /*05a0*/  MUFU.RCP R8, R4 ;  /* 0x0000000400087308 */ /* 0x001e240000001000 */
[----:B0-----:R-:W-:-:S06]  /*05b0*/  IADD3 R8, R8, 0xffffffe, RZ ;  /* 0x0ffffffe08087810 */ /* 0x001fcc0007ffe0ff */
[----:B------:R-:W0:Y:S02]  /*05c0*/  F2I.FTZ.U32.TRUNC.NTZ R9, R8 ;  /* 0x0000000800097305 */ /* 0x000e24000021f000 */
[----:B0-----:R-:W-:Y:S02]  /*05d0*/  IMAD.MOV R2, RZ, RZ, -R9 ;  /* 0x000000ffff027224 */ /* 0x001fe400078e0a09 */
[----:B------:R-:W-:Y:S02]  /*05e0*/  IMAD.MOV.U32 R8, RZ, RZ, RZ ;  /* 0x000000ffff087224 */ /* 0x000fe400078e00ff */
[----:B------:R-:W-:Y:S01]  /*05f0*/  IMAD R3, R2, R5, RZ ;  /* 0x0000000502037224 */ /* 0x000fe200078e02ff */
[----:B------:R-:W-:-:S03]  /*0600*/  IABS R2, R0 ;  /* 0x0000000000027213 */ /* 0x000fc60000000000 */
        /* <DEDUP_REMOVED lines=28> */
[----:B------:R-:W-:Y:S05]  /*07d0*/  CALL.REL.NOINC `($__internal_10_$__cuda_sm20_div_s64) ;  /* 0x0000455000007944 */ /* 0x000fea0003c00000 */
[----:B------:R-:W-:Y:S05]  /*07e0*/  BRA `(.L_x_481) ;  /* 0x0000013000007947 */ /* 0x000fea0003800000 */
.L_x_480:
        /* <DEDUP_REMOVED lines=19> */
.L_x_481:
[----:B------:R-:W-:Y:S05]  /*0920*/  BSYNC B0 ;  /* 0x0000000000007941 */ /* 0x000fea0003800000 */
.L_x_479:
[----:B------:R-:W-:Y:S01]  /*0930*/  IABS R4, c[0x0][0x214] ;  /* 0x0000850000047a13 */ /* 0x000fe20000000000 */
[----:B------:R-:W-:Y:S01]  /*0940*/  IMAD.MOV.U32 R8, RZ, RZ, RZ ;  /* 0x000000ffff087224 */ /* 0x000fe200078e00ff */
[----:B------:R-:W-:Y:S01]  /*0950*/  ULDC UR4, c[0x0][0x214] ;  /* 0x0000850000047ab9 */ /* 0x000fe20000000800 */
[----:B------:R-:W-:Y:S01]  /*0960*/  BSSY B0, `(.L_x_482) ;  /* 0x000005c000007945 */ /* 0x000fe20003800000 */
[----:B------:R-:W0:Y:S01]  /*0970*/  I2F.RP R10, R4 ;  /* 0x00000004000a7306 */ /* 0x000e220000209400 */
[----:B------:R-:W-:Y:S02]  /*0980*/  UISETP.LT.AND UP0, UPT, URZ, UR4, UPT ;  /* 0x000000043f00728c */ /* 0x000fe4000bf01270 */
[----:B------:R-:W-:Y:S02]  /*0990*/  USHF.R.S32.HI UR5, URZ, 0x1f, UR4 ;  /* 0x0000001f3f057899 */ /* 0x000fe40008011404 */
[----:B------:R-:W-:-:S07]  /*09a0*/  ULEA.HI.SX32 UR4, UR4, 0x1, 0x1 ;  /* 0x0000000104047891 */ /* 0x000fce000f8f0a3f */
[----:B------:R-:W-:Y:S01]  /*09b0*/  @!UP0 UIADD3 UR4, UR5, URZ, URZ ;  /* 0x0000003f05048290 */ /* 0x000fe2000fffe03f */
        /* <DEDUP_REMOVED lines=64> */
[----:B------:R-:W-:Y:S02]  /*0dc0*/  MOV R34, R18 ;  /* 0x0000001200227202 */ /* 0x000fe40000000f00 */
[----:B------:R-:W-:Y:S01]  /*0dd0*/  MOV R35, R19 ;  /* 0x0000001300237202 */ /* 0x000fe20000000f00 */
[----:B------:R-:W-:Y:S05]  /*0de0*/  BRA `(.L_x_484) ;  /* 0x0000013000007947 */ /* 0x000fea0003800000 */
.L_x_483:
        /* <DEDUP_REMOVED lines=19> */
.L_x_484:
[----:B------:R-:W-:Y:S05]  /*0f20*/  BSYNC B0 ;  /* 0x0000000000007941 */ /* 0x000fea0003800000 */
.L_x_482:
[-C--:B------:R-:W-:Y:S01]  /*0f30*/  IABS R16, R3.reuse ;  /* 0x0000000300107213 */ /* 0x080fe20000000000 */
[----:B------:R-:W-:Y:S01]  /*0f40*/  BSSY B0, `(.L_x_485) ;  /* 0x000003c000007945 */ /* 0x000fe20003800000 */
[----:B------:R-:W-:Y:S02]  /*0f50*/  IABS R8, R3 ;  /* 0x0000000300087213 */ /* 0x000fe40000000000 */
[----:B------:R-:W0:Y:S01]  /*0f60*/  I2F.RP R11, R16 ;  /* 0x00000010000b7306 */ /* 0x000e220000209400 */
[----:B------:R-:W-:Y:S02]  /*0f70*/  IADD3 R5, R16, UR6, RZ ;  /* 0x0000000610057c10 */ /* 0x000fe4000fffe0ff */
        /* <DEDUP_REMOVED lines=37> */
.L_x_486:
        /* <DEDUP_REMOVED lines=19> */
.L_x_487:
[----:B------:R-:W-:Y:S05]  /*1300*/  BSYNC B0 ;  /* 0x0000000000007941 */ /* 0x000fea0003800000 */
.L_x_485:
[----:B------:R-:W-:Y:S01]  /*1310*/  IABS R8, c[0x0][0x214] ;  /* 0x0000850000087a13 */ /* 0x000fe20000000000 */
[----:B------:R-:W-:Y:S01]  /*1320*/  ULDC.U8 UR4, c[0x0][0x329] ;  /* 0x0000ca4000047ab9 */ /* 0x000fe20000000000 */
[----:B------:R-:W-:Y:S01]  /*1330*/  ISETP.GT.AND P3, PT, R3, RZ, PT ;  /* 0x000000ff0300720c */ /* 0x000fe20003f64270 */
[----:B------:R-:W-:Y:S01]  /*1340*/  ULDC.64 UR14, c[0x0][0x118] ;  /* 0x00004600000e7ab9 */ /* 0x000fe20000000a00 */
[----:B------:R-:W0:Y:S01]  /*1350*/  I2F.RP R20, R8 ;  /* 0x0000000800147306 */ /* 0x000e220000209400 */
[----:B------:R-:W-:Y:S07]  /*1360*/  BSSY B0, `(.L_x_488) ;  /* 0x000007f000007945 */ /* 0x000fee0003800000 */
        /* <DEDUP_REMOVED lines=9> */
[----:B------:R-:W-:Y:S02]  /*1400*/  ISETP.GE.AND P1, PT, R5, RZ, PT ;  /* 0x000000ff0500720c */ /* 0x000fe40003f26270 */
[----:B------:R-:W-:Y:S01]  /*1410*/  SHF.R.S32.HI R5, RZ, 0x1f, R3 ;  /* 0x0000001fff057819 */ /* 0x000fe20000011403 */
[----:B------:R-:W-:-:S04]  /*1420*/  IMAD.HI.U32 R9, R7, R6, RZ ;  /* 0x0000000607097227 */ /* 0x000fc800078e00ff */
[----:B------:R-:W-:-:S04]  /*1430*/  IMAD.MOV R7, RZ, RZ, -R9 ;  /* 0x000000ffff077224 */ /* 0x000fc800078e0a09 */
[C---:B------:R-:W-:Y:S01]  /*1440*/  IMAD R7, R8.reuse, R7, R6 ;  /* 0x0000000708077224 */ /* 0x040fe200078e0206 */
[----:B------:R-:W-:Y:S01]  /*1450*/  LEA.HI.SX32 R6, R3, 0x1, 0x1 ;  /* 0x0000000103067811 */ /* 0x000fe200078f0aff */
[----:B------:R-:W-:Y:S01]  /*1460*/  @!P3 IMAD.MOV R6, RZ, RZ, R5 ;  /* 0x000000ffff06b224 */ /* 0x000fe200078e0205 */
[----:B------:R-:W-:Y:S02]  /*1470*/  IABS R5, c[0x0][0x1c0] ;  /* 0x0000700000057a13 */ /* 0x000fe40000000000 */
[----:B------:R-:W-:Y:S02]  /*1480*/  ISETP.GT.U32.AND P0, PT, R8, R7, PT ;  /* 0x000000070800720c */ /* 0x000fe40003f04070 */
[----:B------:R-:W0:Y:S11]  /*1490*/  I2F.U32.RP R17, R5 ;  /* 0x0000000500117306 */ /* 0x000e360000209000 */
[----:B------:R-:W-:Y:S01]  /*14a0*/  @!P0 IMAD.IADD R7, R7, 0x1, -R8 ;  /* 0x0000000107078824 */ /* 0x000fe200078e0a08 */
[----:B------:R-:W-:-:S02]  /*14b0*/  @!P0 IADD3 R9, R9, 0x1, RZ ;  /* 0x0000000109098810 */ /* 0x000fc40007ffe0ff */
[----:B------:R-:W-:Y:S02]  /*14c0*/  ISETP.NE.AND P0, PT, RZ, c[0x0][0x214], PT ;  /* 0x00008500ff007a0c */ /* 0x000fe40003f05270 */
[----:B------:R-:W-:Y:S01]  /*14d0*/  ISETP.GE.U32.AND P2, PT, R7, R8, PT ;  /* 0x000000080700720c */ /* 0x000fe20003f46070 */
[----:B0-----:R-:W0:-:S12]  /*14e0*/  MUFU.RCP R24, R17 ;  /* 0x0000001100187308 */ /* 0x001e180000001000 */
[----:B------:R-:W-:Y:S02]  /*14f0*/  @P2 IADD3 R9, R9, 0x1, RZ ;  /* 0x0000000109092810 */ /* 0x000fe40007ffe0ff */
[----:B0-----:R-:W-:-:S03]  /*1500*/  IADD3 R24, R24, 0xffffffe, RZ ;  /* 0x0ffffffe18187810 */ /* 0x001fc60007ffe0ff */
[----:B------:R-:W-:Y:S01]  /*1510*/  @!P1 IMAD.MOV R9, RZ, RZ, -R9 ;  /* 0x000000ffff099224 */ /* 0x000fe200078e0a09 */
[----:B------:R-:W-:Y:S01]  /*1520*/  @!P0 LOP3.LUT R9, RZ, c[0x0][0x214], RZ, 0x33, !PT ;  /* 0x00008500ff098a12 */ /* 0x000fe200078e33ff */
[----:B------:R0:W-:Y:S01]  /*1530*/  F2I.FTZ.U32.TRUNC.NTZ R25, R24 ;  /* 0x0000001800197305 */ /* 0x0001e2000021f000 */
[----:B------:R-:W-:-:S03]  /*1540*/  IABS R17, R0 ;  /* 0x0000000000117213 */ /* 0x000fc60000000000 */
[----:B------:R-:W-:Y:S01]  /*1550*/  IMAD R3, R6, R9, RZ ;  /* 0x0000000906037224 */ /* 0x000fe200078e02ff */
[----:B------:R-:W-:-:S04]  /*1560*/  LOP3.LUT R0, R0, c[0x0][0x1c0], RZ, 0x3c, !PT ;  /* 0x0000700000007a12 */ /* 0x000fc800078e3cff */
[----:B------:R-:W-:-:S04]  /*1570*/  IABS R7, R3 ;  /* 0x0000000300077213 */ /* 0x000fc80000000000 */
[----:B------:R-:W1:Y:S01]  /*1580*/  I2F.RP R16, R7 ;  /* 0x0000000700107306 */ /* 0x000e620000209400 */
[----:B0-----:R-:W-:-:S07]  /*1590*/  IMAD.MOV.U32 R24, RZ, RZ, RZ ;  /* 0x000000ffff187224 */ /* 0x001fce00078e00ff */
[----:B-1----:R-:W0:Y:S02]  /*15a0*/  MUFU.RCP R6, R16 ;  /* 0x0000001000067308 */ /* 0x002e240000001000 */
[----:B0-----:R-:W-:Y:S01]  /*15b0*/  IADD3 R20, R6, 0xffffffe, RZ ;  /* 0x0ffffffe06147810 */ /* 0x001fe20007ffe0ff */
[----:B------:R-:W-:Y:S02]  /*15c0*/  IMAD.MOV R6, RZ, RZ, -R25 ;  /* 0x000000ffff067224 */ /* 0x000fe400078e0a19 */
[----:B------:R-:W-:-:S03]  /*15d0*/  IMAD.IADD R16, R4, 0x1, R7 ;  /* 0x0000000104107824 */ /* 0x000fc600078e0207 */
[----:B------:R-:W0:Y:S01]  /*15e0*/  F2I.FTZ.U32.TRUNC.NTZ R21, R20 ;  /* 0x0000001400157305 */ /* 0x000e22000021f000 */
[----:B------:R-:W-:Y:S01]  /*15f0*/  IMAD R23, R6, R5, RZ ;  /* 0x0000000506177224 */ /* 0x000fe200078e02ff */
[----:B------:R-:W-:-:S03]  /*1600*/  IABS R22, R16 ;  /* 0x0000001000167213 */ /* 0x000fc60000000000 */
[----:B------:R-:W-:-:S06]  /*1610*/  IMAD.HI.U32 R23, R25, R23, R24 ;  /* 0x0000001719177227 */ /* 0x000fcc00078e0018 */
[----:B------:R-:W-:-:S04]  /*1620*/  IMAD.HI.U32 R6, R23, R17, RZ ;  /* 0x0000001117067227 */ /* 0x000fc800078e00ff */
[----:B------:R-:W-:-:S04]  /*1630*/  IMAD.HI.U32 R23, R23, R22, RZ ;  /* 0x0000001617177227 */ /* 0x000fc800078e00ff */
[----:B0-----:R-:W-:Y:S02]  /*1640*/  IMAD.MOV R8, RZ, RZ, -R21 ;  /* 0x000000ffff087224 */ /* 0x001fe400078e0a15 */
[----:B------:R-:W-:Y:S02]  /*1650*/  IMAD.MOV.U32 R20, RZ, RZ, RZ ;  /* 0x000000ffff147224 */ /* 0x000fe400078e00ff */
[----:B------:R-:W-:Y:S01]  /*1660*/  IMAD R9, R8, R7, RZ ;  /* 0x0000000708097224 */ /* 0x000fe200078e02ff */
[----:B------:R-:W-:-:S03]  /*1670*/  IABS R8, c[0x0][0x1c0] ;  /* 0x0000700000087a13 */ /* 0x000fc60000000000 */
[----:B------:R-:W-:Y:S01]  /*1680*/  IMAD.HI.U32 R9, R21, R9, R20 ;  /* 0x0000000915097227 */ /* 0x000fe200078e0014 */
[----:B------:R-:W-:-:S03]  /*1690*/  IABS R20, R3 ;  /* 0x0000000300147213 */ /* 0x000fc60000000000 */
[----:B------:R-:W-:Y:S02]  /*16a0*/  IMAD.MOV R8, RZ, RZ, -R8 ;  /* 0x000000ffff087224 */ /* 0x000fe400078e0a08 */
[----:B------:R-:W-:Y:S02]  /*16b0*/  IMAD.MOV R20, RZ, RZ, -R20 ;  /* 0x000000ffff147224 */ /* 0x000fe400078e0a14 */
[----:B------:R-:W-:-:S04]  /*16c0*/  IMAD.HI.U32 R9, R9, R22, RZ ;  /* 0x0000001609097227 */ /* 0x000fc800078e00ff */
[----:B------:R-:W-:Y:S01]  /*16d0*/  IMAD R4, R6, R8, R17 ;  /* 0x0000000806047224 */ /* 0x000fe200078e0211 */
[C---:B------:R-:W-:Y:S01]  /*16e0*/  LOP3.LUT R17, R16.reuse, R7, RZ, 0x3c, !PT ;  /* 0x0000000710117212 */ /* 0x040fe200078e3cff */
[--C-:B------:R-:W-:Y:S01]  /*16f0*/  IMAD R20, R9, R20, R22.reuse ;  /* 0x0000001409147224 */ /* 0x100fe200078e0216 */
[----:B------:R-:W-:Y:S01]  /*1700*/  LOP3.LUT R16, R16, c[0x0][0x1c0], RZ, 0x3c, !PT ;  /* 0x0000700010107a12 */ /* 0x000fe200078e3cff */
[----:B------:R-:W-:Y:S01]  /*1710*/  IMAD R8, R23, R8, R22 ;  /* 0x0000000817087224 */ /* 0x000fe200078e0216 */
[----:B------:R-:W-:Y:S02]  /*1720*/  ISETP.GT.U32.AND P3, PT, R5, R4, PT ;  /* 0x000000040500720c */ /* 0x000fe40003f64070 */
[----:B------:R-:W-:Y:S02]  /*1730*/  ISETP.GT.U32.AND P0, PT, R7, R20, PT ;  /* 0x000000140700720c */ /* 0x000fe40003f04070 */
[----:B------:R-:W-:Y:S02]  /*1740*/  ISETP.GT.U32.AND P1, PT, R5, R8, PT ;  /* 0x000000080500720c */ /* 0x000fe40003f24070 */
[----:B------:R-:W-:Y:S01]  /*1750*/  ISETP.GE.AND P4, PT, R17, RZ, PT ;  /* 0x000000ff1100720c */ /* 0x000fe20003f86270 */
[----:B------:R-:W-:-:S06]  /*1760*/  IMAD.MOV.U32 R17, RZ, RZ, c[0x0][0x214] ;  /* 0x00008500ff117624 */ /* 0x000fcc00078e00ff */
[----:B------:R-:W-:Y:S01]  /*1770*/  @!P3 IMAD.IADD R4, R4, 0x1, -R5 ;  /* 0x000000010404b824 */ /* 0x000fe200078e0a05 */
[----:B------:R-:W-:Y:S01]  /*1780*/  @!P3 IADD3 R6, R6, 0x1, RZ ;  /* 0x000000010606b810 */ /* 0x000fe20007ffe0ff */
[----:B------:R-:W-:Y:S01]  /*1790*/  @!P0 IMAD.IADD R20, R20, 0x1, -R7 ;  /* 0x0000000114148824 */ /* 0x000fe200078e0a07 */
[----:B------:R-:W-:Y:S01]  /*17a0*/  @!P0 IADD3 R9, R9, 0x1, RZ ;  /* 0x0000000109098810 */ /* 0x000fe20007ffe0ff */
[----:B------:R-:W-:Y:S01]  /*17b0*/  @!P1 IMAD.IADD R8, R8, 0x1, -R5 ;  /* 0x0000000108089824 */ /* 0x000fe200078e0a05 */
[----:B------:R-:W-:Y:S02]  /*17c0*/  ISETP.GE.U32.AND P6, PT, R4, R5, PT ;  /* 0x000000050400720c */ /* 0x000fe40003fc6070 */
[----:B------:R-:W0:Y:S01]  /*17d0*/  S2R R4, SR_TID.X ;  /* 0x0000000000047919 */ /* 0x000e220000002100 */
[----:B------:R-:W-:Y:S02]  /*17e0*/  ISETP.GE.U32.AND P2, PT, R20, R7, PT ;  /* 0x000000071400720c */ /* 0x000fe40003f46070 */
[----:B------:R-:W-:-:S02]  /*17f0*/  ISETP.GE.AND P0, PT, R0, RZ, PT ;  /* 0x000000ff0000720c */ /* 0x000fc40003f06270 */
[----:B------:R-:W-:Y:S02]  /*1800*/  ISETP.GT.AND P3, PT, R2, RZ, PT ;  /* 0x000000ff0200720c */ /* 0x000fe40003f64270 */
[----:B------:R-:W-:Y:S02]  /*1810*/  ISETP.GE.U32.AND P5, PT, R8, R5, PT ;  /* 0x000000050800720c */ /* 0x000fe40003fa6070 */
[----:B------:R-:W-:Y:S02]  /*1820*/  @!P1 IADD3 R23, R23, 0x1, RZ ;  /* 0x0000000117179810 */ /* 0x000fe40007ffe0ff */
[----:B------:R-:W-:Y:S02]  /*1830*/  @P6 IADD3 R6, R6, 0x1, RZ ;  /* 0x0000000106066810 */ /* 0x000fe40007ffe0ff */
[----:B------:R-:W-:Y:S02]  /*1840*/  ISETP.NE.AND P6, PT, R3, RZ, PT ;  /* 0x000000ff0300720c */ /* 0x000fe40003fc5270 */
[----:B------:R-:W-:Y:S01]  /*1850*/  @P2 IADD3 R9, R9, 0x1, RZ ;  /* 0x0000000109092810 */ /* 0x000fe20007ffe0ff */
[----:B------:R-:W-:Y:S01]  /*1860*/  @!P0 IMAD.MOV R6, RZ, RZ, -R6 ;  /* 0x000000ffff068224 */ /* 0x000fe200078e0a06 */
[----:B------:R-:W-:-:S02]  /*1870*/  ISETP.GE.AND P2, PT, R16, RZ, PT ;  /* 0x000000ff1000720c */ /* 0x000fc40003f46270 */
[----:B------:R-:W-:Y:S01]  /*1880*/  LOP3.LUT R0, RZ, c[0x0][0x1c0], RZ, 0x33, !PT ;  /* 0x00007000ff007a12 */ /* 0x000fe200078e33ff */
[----:B------:R-:W-:Y:S01]  /*1890*/  @!P4 IMAD.MOV R9, RZ, RZ, -R9 ;  /* 0x000000ffff09c224 */ /* 0x000fe200078e0a09 */
[----:B------:R-:W-:Y:S02]  /*18a0*/  ISETP.NE.AND P4, PT, RZ, c[0x0][0x1c0], PT ;  /* 0x00007000ff007a0c */ /* 0x000fe40003f85270 */
[----:B------:R-:W-:Y:S02]  /*18b0*/  SHF.R.S32.HI R8, RZ, 0x1f, R2 ;  /* 0x0000001fff087819 */ /* 0x000fe40000011402 */
[----:B------:R-:W-:Y:S02]  /*18c0*/  ISETP.NE.AND P1, PT, RZ, UR4, PT ;  /* 0x00000004ff007c0c */ /* 0x000fe4000bf25270 */
[----:B0-----:R-:W-:Y:S02]  /*18d0*/  SHF.R.S32.HI R5, RZ, 0x1f, R4 ;  /* 0x0000001fff057819 */ /* 0x001fe40000011404 */
[----:B------:R-:W-:Y:S01]  /*18e0*/  LEA.HI.SX32 R16, R2, 0x1, 0x1 ;  /* 0x0000000102107811 */ /* 0x000fe200078f0aff */
[----:B------:R-:W-:Y:S01]  /*18f0*/  @!P3 IMAD.MOV R16, RZ, RZ, R8 ;  /* 0x000000ffff10b224 */ /* 0x000fe200078e0208 */
[----:B------:R-:W-:-:S02]  /*1900*/  SEL R17, R17, 0x1, !P1 ;  /* 0x0000000111117807 */ /* 0x000fc40004800000 */
[----:B------:R-:W-:Y:S02]  /*1910*/  SEL R6, R0, R6, !P4 ;  /* 0x0000000600067207 */ /* 0x000fe40006000000 */
        /* <DEDUP_REMOVED lines=8> */
[----:B------:R-:W-:Y:S01]  /*19a0*/  SHF.R.S32.HI R6, RZ, 0x3, R8 ;  /* 0x00000003ff067819 */ /* 0x000fe20000011408 */
[----:B------:R-:W-:Y:S01]  /*19b0*/  IMAD.MOV.U32 R16, RZ, RZ, -0x800000 ;  /* 0xff800000ff107424 */ /* 0x000fe200078e00ff */
[----:B------:R-:W-:-:S02]  /*19c0*/  ISETP.LT.AND.EX P2, PT, R19, R21, PT, P0 ;  /* 0x000000151300720c */ /* 0x000fc40003f41300 */
[----:B------:R-:W-:Y:S02]  /*19d0*/  ISETP.GE.AND P0, PT, R6, c[0x0][0x314], PT ;  /* 0x0000c50006007a0c */ /* 0x000fe40003f06270 */
[----:B------:R-:W-:Y:S02]  /*19e0*/  SEL R0, R0, R23, !P4 ;  /* 0x0000001700007207 */ /* 0x000fe40006000000 */
[----:B------:R-:W-:Y:S02]  /*19f0*/  LOP3.LUT R23, R8, 0xfffffff8, RZ, 0xc0, !PT ;  /* 0xfffffff808177812 */ /* 0x000fe400078ec0ff */
[----:B------:R-:W-:Y:S02]  /*1a00*/  SEL R9, R18, R9, P2 ;  /* 0x0000000912097207 */ /* 0x000fe40001000000 */
[----:B------:R-:W-:Y:S01]  /*1a10*/  SEL R8, R19, R21, P2 ;  /* 0x0000001513087207 */ /* 0x000fe20001000000 */
[----:B------:R-:W-:-:S04]  /*1a20*/  IMAD.IADD R23, R4, 0x1, -R23 ;  /* 0x0000000104177824 */ /* 0x000fc800078e0a17 */
[----:B------:R-:W-:Y:S05]  /*1a30*/  @P0 BRA `(.L_x_489) ;  /* 0x0000011000000947 */ /* 0x000fea0003800000 */
[----:B------:R-:W-:Y:S01]  /*1a40*/  UIADD3 UR5, UP0, UR12, -UR11, URZ ;  /* 0x8000000b0c057290 */ /* 0x000fe2000ff1e03f */
[----:B------:R-:W-:-:S03]  /*1a50*/  SHF.R.S32.HI R19, RZ, 0x1f, R23 ;  /* 0x0000001fff137819 */ /* 0x000fc60000011417 */
[----:B------:R-:W-:Y:S02]  /*1a60*/  UIADD3.X UR4, UR10, ~UR9, URZ, UP0, !UPT ;  /* 0x800000090a047290 */ /* 0x000fe400087fe43f */
[----:B------:R-:W-:-:S04]  /*1a70*/  ISETP.LT.U32.AND P0, PT, R23, UR5, PT ;  /* 0x0000000517007c0c */ /* 0x000fc8000bf01070 */
[----:B------:R-:W-:-:S05]  /*1a80*/  IMAD.U32 R18, RZ, RZ, UR4 ;  /* 0x00000004ff127e24 */ /* 0x000fca000f8e00ff */
[----:B------:R-:W-:-:S13]  /*1a90*/  ISETP.GT.AND.EX P0, PT, R18, R19, PT, P0 ;  /* 0x000000131200720c */ /* 0x000fda0003f04300 */
[----:B------:R-:W-:Y:S05]  /*1aa0*/  @!P0 BRA `(.L_x_489) ;  /* 0x000000a000008947 */ /* 0x000fea0003800000 */
[----:B------:R-:W-:Y:S01]  /*1ab0*/  IADD3 R18, P0, R23, UR11, RZ ;  /* 0x0000000b17127c10 */ /* 0x000fe2000ff1e0ff */
[----:B------:R-:W-:Y:S01]  /*1ac0*/  IMAD R16, R6, UR10, RZ ;  /* 0x0000000a06107c24 */ /* 0x000fe2000f8e02ff */
[----:B------:R-:W-:Y:S02]  /*1ad0*/  SHF.R.S32.HI R21, RZ, 0x1f, R6 ;  /* 0x0000001fff157819 */ /* 0x000fe40000011406 */
[----:B------:R-:W-:-:S03]  /*1ae0*/  IADD3.X R19, R19, UR9, RZ, P0, !PT ;  /* 0x0000000913137c10 */ /* 0x000fc600087fe4ff */
[----:B------:R-:W-:Y:S02]  /*1af0*/  IMAD R16, R21, UR12, R16 ;  /* 0x0000000c15107c24 */ /* 0x000fe4000f8e0210 */
[----:B------:R-:W-:-:S04]  /*1b00*/  IMAD.WIDE.U32 R18, R6, UR12, R18 ;  /* 0x0000000c06127c25 */ /* 0x000fc8000f8e0012 */
[----:B------:R-:W-:Y:S01]  /*1b10*/  IMAD.IADD R16, R19, 0x1, R16 ;  /* 0x0000000113107824 */ /* 0x000fe200078e0210 */
[----:B------:R-:W-:-:S04]  /*1b20*/  LEA R20, P0, R18, c[0x0][0x208], 0x2 ;  /* 0x0000820012147a11 */ /* 0x000fc800078010ff */
[----:B------:R-:W-:-:S05]  /*1b30*/  LEA.HI.X R21, R18, c[0x0][0x20c], R16, 0x2, P0 ;  /* 0x0000830012157a11 */ /* 0x000fca00000f1410 */
[----:B------:R0:W5:Y:S04]  /*1b40*/  LDG.E R16, [R20.64] ;  /* 0x0000000e14107981 */ /* 0x000168000c1e1900 */
.L_x_489:
[----:B------:R-:W-:Y:S05]  /*1b50*/  BSYNC B0 ;  /* 0x0000000000007941 */ /* 0x000fea0003800000 */
.L_x_488:
        /* <DEDUP_REMOVED lines=19> */
[----:B0-----:R-:W0:Y:S02]  /*1c90*/  SHFL.BFLY PT, R20, R25, 0x4, 0x1f ;  /* 0x0c801f0019147f89 */ /* 0x001e2400000e0000 */
[----:B0-----:R-:W-:-:S05]  /*1ca0*/  FMNMX.FTZ R20, R25, R20, !PT ;  /* 0x0000001419147209 */ /* 0x001fca0007810000 */
[----:B------:R-:W0:Y:S02]  /*1cb0*/  SHFL.BFLY PT, R21, R20, 0x2, 0x1f ;  /* 0x0c401f0014157f89 */ /* 0x000e2400000e0000 */
        /* <DEDUP_REMOVED lines=31> */
[----:B------:R-:W-:Y:S01]  /*1eb0*/  ISETP.GE.U32.AND P2, PT, R32, UR12, PT ;  /* 0x0000000c20007c0c */ /* 0x000fe2000bf46070 */
[----:B------:R-:W-:-:S03]  /*1ec0*/  IMAD.MOV.U32 R5, RZ, RZ, c[0x0][0x1c0] ;  /* 0x00007000ff057624 */ /* 0x000fc600078e00ff */
[----:B------:R-:W-:Y:S02]  /*1ed0*/  ISETP.GE.AND.EX P2, PT, R33, UR10, PT, P2 ;  /* 0x0000000a21007c0c */ /* 0x000fe4000bf46320 */
        /* <DEDUP_REMOVED lines=13> */
[----:B------:R-:W-:Y:S02]  /*1fb0*/  IMAD R0, R0, UR8, RZ ;  /* 0x0000000800007c24 */ /* 0x000fe4000f8e02ff */
[----:B------:R-:W-:-:S04]  /*1fc0*/  IMAD.WIDE.U32 R18, R17, UR8, RZ ;  /* 0x0000000811127c25 */ /* 0x000fc8000f8e00ff */
[----:B------:R-:W-:Y:S02]  /*1fd0*/  IMAD R17, R17, UR7, R0 ;  /* 0x0000000711117c24 */ /* 0x000fe4000f8e0200 */
        /* <DEDUP_REMOVED lines=12> */
[----:B------:R-:W-:Y:S05]  /*20a0*/  CALL.REL.NOINC `($__internal_10_$__cuda_sm20_div_s64) ;  /* 0x00002c8000007944 */ /* 0x000fea0003c00000 */
[-C--:B------:R-:W-:Y:S02]  /*20b0*/  IADD3 R21, P0, RZ, -R18.reuse, RZ ;  /* 0x80000012ff157210 */ /* 0x080fe40007f1e0ff */
[----:B------:R-:W-:Y:S02]  /*20c0*/  MOV R42, R18 ;  /* 0x00000012002a7202 */ /* 0x000fe40000000f00 */
[----:B------:R-:W-:Y:S01]  /*20d0*/  IADD3.X R17, RZ, ~R19, RZ, P0, !PT ;  /* 0x80000013ff117210 */ /* 0x000fe200007fe4ff */
[----:B------:R-:W-:Y:S01]  /*20e0*/  IMAD.WIDE.U32 R32, R36, R21, R32 ;  /* 0x0000001524207225 */ /* 0x000fe200078e0020 */
[----:B------:R-:W-:-:S03]  /*20f0*/  MOV R43, R19 ;  /* 0x00000013002b7202 */ /* 0x000fc60000000f00 */
[----:B------:R-:W-:-:S04]  /*2100*/  IMAD R0, R17, R36, RZ ;  /* 0x0000002411007224 */ /* 0x000fc800078e02ff */
[----:B------:R-:W-:-:S05]  /*2110*/  IMAD R17, R23, R21, R0 ;  /* 0x0000001517117224 */ /* 0x000fca00078e0200 */
[----:B------:R-:W-:Y:S01]  /*2120*/  IADD3 R17, R33, R17, RZ ;  /* 0x0000001121117210 */ /* 0x000fe20007ffe0ff */
[----:B------:R-:W-:Y:S05]  /*2130*/  BRA `(.L_x_495) ;  /* 0x0000016000007947 */ /* 0x000fea0003800000 */
.L_x_494:
        /* <DEDUP_REMOVED lines=22> */
.L_x_495:
[----:B------:R-:W-:Y:S05]  /*22a0*/  BSYNC B0 ;  /* 0x0000000000007941 */ /* 0x000fea0003800000 */
.L_x_493:
[----:B------:R-:W-:Y:S01]  /*22b0*/  LOP3.LUT R0, R17, UR7, RZ, 0xfc, !PT ;  /* 0x0000000711007c12 */ /* 0x000fe2000f8efcff */
[----:B------:R-:W-:Y:S03]  /*22c0*/  BSSY B0, `(.L_x_496) ;  /* 0x0000028000007945 */ /* 0x000fe60003800000 */
[----:B------:R-:W-:-:S13]  /*22d0*/  ISETP.NE.U32.AND P0, PT, R0, RZ, PT ;  /* 0x000000ff0000720c */ /* 0x000fda0003f05070 */
[----:B------:R-:W-:Y:S05]  /*22e0*/  @!P0 BRA `(.L_x_497) ;  /* 0x000000f000008947 */ /* 0x000fea0003800000 */
[----:B------:R-:W-:Y:S01]  /*22f0*/  IMAD.MOV.U32 R26, RZ, RZ, R32 ;  /* 0x000000ffff1a7224 */ /* 0x000fe200078e0020 */
[----:B------:R-:W-:Y:S01]  /*2300*/  MOV R24, UR8 ;  /* 0x0000000800187c02 */ /* 0x000fe20008000f00 */
[----:B------:R-:W-:Y:S01]  /*2310*/  IMAD.U32 R23, RZ, RZ, UR7 ;  /* 0x00000007ff177e24 */ /* 0x000fe2000f8e00ff */
[----:B------:R-:W-:Y:S02]  /*2320*/  MOV R22, 0x2340 ;  /* 0x0000234000167802 */ /* 0x000fe40000000f00 */
[----:B------:R-:W-:Y:S05]  /*2330*/  CALL.REL.NOINC `($__internal_10_$__cuda_sm20_div_s64) ;  /* 0x000029f000007944 */ /* 0x000fea0003c00000 */
[-C--:B------:R-:W-:Y:S02]  /*2340*/  IADD3 R16, P0, RZ, -R18.reuse, RZ ;  /* 0x80000012ff107210 */ /* 0x080fe40007f1e0ff */
[----:B------:R-:W-:Y:S02]  /*2350*/  MOV R33, R17 ;  /* 0x0000001100217202 */ /* 0x000fe40000000f00 */
[-C--:B------:R-:W-:Y:S02]  /*2360*/  IADD3.X R0, RZ, ~R19.reuse, RZ, P0, !PT ;  /* 0x80000013ff007210 */ /* 0x080fe400007fe4ff */
[----:B------:R-:W-:Y:S01]  /*2370*/  MOV R36, R18 ;  /* 0x0000001200247202 */ /* 0x000fe20000000f00 */
[----:B------:R-:W-:Y:S01]  /*2380*/  IMAD.WIDE.U32 R32, R16, UR8, R32 ;  /* 0x0000000810207c25 */ /* 0x000fe2000f8e0020 */
[----:B------:R-:W-:-:S03]  /*2390*/  MOV R37, R19 ;  /* 0x0000001300257202 */ /* 0x000fc60000000f00 */
[----:B------:R-:W-:-:S04]  /*23a0*/  IMAD R21, R0, UR8, RZ ;  /* 0x0000000800157c24 */ /* 0x000fc8000f8e02ff */
[----:B------:R-:W-:-:S05]  /*23b0*/  IMAD R21, R16, UR7, R21 ;  /* 0x0000000710157c24 */ /* 0x000fca000f8e0215 */
[----:B------:R-:W-:Y:S01]  /*23c0*/  IADD3 R0, R33, R21, RZ ;  /* 0x0000001521007210 */ /* 0x000fe20007ffe0ff */
[----:B------:R-:W-:Y:S05]  /*23d0*/  BRA `(.L_x_498) ;  /* 0x0000016000007947 */ /* 0x000fea0003800000 */
.L_x_497:
[----:B------:R-:W0:Y:S01]  /*23e0*/  I2F.U32.RP R18, UR8 ;  /* 0x0000000800127d06 */ /* 0x000e220008209000 */
[----:B------:R-:W-:Y:S01]  /*23f0*/  ISETP.NE.U32.AND P0, PT, RZ, UR8, PT ;  /* 0x00000008ff007c0c */ /* 0x000fe2000bf05070 */
[----:B------:R-:W-:-:S06]  /*2400*/  IMAD.MOV.U32 R37, RZ, RZ, RZ ;  /* 0x000000ffff257224 */ /* 0x000fcc00078e00ff */
[----:B0-----:R-:W0:Y:S02]  /*2410*/  MUFU.RCP R16, R18 ;  /* 0x0000001200107308 */ /* 0x001e240000001000 */
[----:B0-----:R-:W-:-:S06]  /*2420*/  IADD3 R16, R16, 0xffffffe, RZ ;  /* 0x0ffffffe10107810 */ /* 0x001fcc0007ffe0ff */
[----:B------:R-:W0:Y:S02]  /*2430*/  F2I.FTZ.U32.TRUNC.NTZ R17, R16 ;  /* 0x0000001000117305 */ /* 0x000e24000021f000 */
[----:B0-----:R-:W-:Y:S02]  /*2440*/  IMAD.MOV R0, RZ, RZ, -R17 ;  /* 0x000000ffff007224 */ /* 0x001fe400078e0a11 */
[----:B------:R-:W-:Y:S02]  /*2450*/  IMAD.MOV.U32 R16, RZ, RZ, RZ ;  /* 0x000000ffff107224 */ /* 0x000fe400078e00ff */
[----:B------:R-:W-:-:S04]  /*2460*/  IMAD R0, R0, UR8, RZ ;  /* 0x0000000800007c24 */ /* 0x000fc8000f8e02ff */
[----:B------:R-:W-:Y:S01]  /*2470*/  IMAD.HI.U32 R17, R17, R0, R16 ;  /* 0x0000000011117227 */ /* 0x000fe200078e0010 */
[----:B------:R-:W-:-:S05]  /*2480*/  HFMA2.MMA R0, -RZ, RZ, 0, 0 ;  /* 0x00000000ff007435 */ /* 0x000fca00000001ff */
[----:B------:R-:W-:-:S05]  /*2490*/  IMAD.HI.U32 R36, R17, R32, RZ ;  /* 0x0000002011247227 */ /* 0x000fca00078e00ff */
[----:B------:R-:W-:-:S05]  /*24a0*/  IADD3 R17, -R36, RZ, RZ ;  /* 0x000000ff24117210 */ /* 0x000fca0007ffe1ff */
[----:B------:R-:W-:-:S05]  /*24b0*/  IMAD R17, R17, UR8, R32 ;  /* 0x0000000811117c24 */ /* 0x000fca000f8e0220 */
[----:B------:R-:W-:-:S13]  /*24c0*/  ISETP.GE.U32.AND P3, PT, R17, UR8, PT ;  /* 0x0000000811007c0c */ /* 0x000fda000bf66070 */
[----:B------:R-:W-:Y:S02]  /*24d0*/  @P3 IADD3 R17, R17, -UR8, RZ ;  /* 0x8000000811113c10 */ /* 0x000fe4000fffe0ff */
[----:B------:R-:W-:Y:S02]  /*24e0*/  @P3 IADD3 R36, R36, 0x1, RZ ;  /* 0x0000000124243810 */ /* 0x000fe40007ffe0ff */
[----:B------:R-:W-:-:S13]  /*24f0*/  ISETP.GE.U32.AND P2, PT, R17, UR8, PT ;  /* 0x0000000811007c0c */ /* 0x000fda000bf46070 */
[----:B------:R-:W-:Y:S02]  /*2500*/  @P2 IADD3 R36, R36, 0x1, RZ ;  /* 0x0000000124242810 */ /* 0x000fe40007ffe0ff */
[----:B------:R-:W-:-:S05]  /*2510*/  @!P0 LOP3.LUT R36, RZ, UR8, RZ, 0x33, !PT ;  /* 0x00000008ff248c12 */ /* 0x000fca000f8e33ff */
[----:B------:R-:W-:-:S04]  /*2520*/  IMAD.MOV R17, RZ, RZ, -R36 ;  /* 0x000000ffff117224 */ /* 0x000fc800078e0a24 */
[----:B------:R-:W-:Y:S02]  /*2530*/  IMAD R32, R17, UR8, R32 ;  /* 0x0000000811207c24 */ /* 0x000fe4000f8e0220 */
.L_x_498:
[----:B------:R-:W-:Y:S05]  /*2540*/  BSYNC B0 ;  /* 0x0000000000007941 */ /* 0x000fea0003800000 */
.L_x_496:
        /* <DEDUP_REMOVED lines=11> */
[----:B------:R-:W-:Y:S05]  /*2600*/  CALL.REL.NOINC `($__internal_10_$__cuda_sm20_div_s64) ;  /* 0x0000272000007944 */ /* 0x000fea0003c00000 */
[----:B------:R-:W-:-:S04]  /*2610*/  IADD3 R17, P0, RZ, -R18, RZ ;  /* 0x80000012ff117210 */ /* 0x000fc80007f1e0ff */
[----:B------:R-:W-:Y:S01]  /*2620*/  IADD3.X R16, RZ, ~R19, RZ, P0, !PT ;  /* 0x80000013ff107210 */ /* 0x000fe200007fe4ff */
[----:B------:R-:W-:-:S04]  /*2630*/  IMAD.WIDE.U32 R36, R5, R17, R36 ;  /* 0x0000001105247225 */ /* 0x000fc800078e0024 */
[----:B------:R-:W-:-:S04]  /*2640*/  IMAD R16, R16, R5, RZ ;  /* 0x0000000510107224 */ /* 0x000fc800078e02ff */
[----:B------:R-:W-:-:S05]  /*2650*/  IMAD R4, R4, R17, R16 ;  /* 0x0000001104047224 */ /* 0x000fca00078e0210 */
[----:B------:R-:W-:Y:S01]  /*2660*/  IADD3 R4, R37, R4, RZ ;  /* 0x0000000425047210 */ /* 0x000fe20007ffe0ff */
[----:B------:R-:W-:Y:S05]  /*2670*/  BRA `(.L_x_501) ;  /* 0x0000016000007947 */ /* 0x000fea0003800000 */
.L_x_500:
[----:B------:R-:W0:Y:S01]  /*2680*/  I2F.U32.RP R19, R5 ;  /* 0x0000000500137306 */ /* 0x000e220000209000 */
[----:B------:R-:W-:-:S07]  /*2690*/  ISETP.NE.U32.AND P0, PT, R5, RZ, PT ;  /* 0x000000ff0500720c */ /* 0x000fce0003f05070 */
[----:B0-----:R-:W0:Y:S02]  /*26a0*/  MUFU.RCP R16, R19 ;  /* 0x0000001300107308 */ /* 0x001e240000001000 */
[----:B0-----:R-:W-:Y:S01]  /*26b0*/  IADD3 R16, R16, 0xffffffe, RZ ;  /* 0x0ffffffe10107810 */ /* 0x001fe20007ffe0ff */
[----:B------:R-:W-:-:S05]  /*26c0*/  IMAD.MOV.U32 R19, RZ, RZ, RZ ;  /* 0x000000ffff137224 */ /* 0x000fca00078e00ff */
        /* <DEDUP_REMOVED lines=17> */
.L_x_501:
[----:B------:R-:W-:Y:S05]  /*27e0*/  BSYNC B0 ;  /* 0x0000000000007941 */ /* 0x000fea0003800000 */
.L_x_499:
        /* <DEDUP_REMOVED lines=38> */
[----:B------:R-:W-:Y:S05]  /*2a50*/  CALL.REL.NOINC `($__internal_10_$__cuda_sm20_div_s64) ;  /* 0x000022d000007944 */ /* 0x000fea0003c00000 */
        /* <DEDUP_REMOVED lines=12> */
.L_x_503:
        /* <DEDUP_REMOVED lines=23> */
.L_x_504:
[----:B------:R-:W-:Y:S05]  /*2c90*/  BSYNC B0 ;  /* 0x0000000000007941 */ /* 0x000fea0003800000 */
.L_x_502:
        /* <DEDUP_REMOVED lines=18> */
.L_x_506:
        /* <DEDUP_REMOVED lines=22> */
.L_x_507:
[----:B------:R-:W-:Y:S05]  /*2f20*/  BSYNC B0 ;  /* 0x0000000000007941 */ /* 0x000fea0003800000 */
.L_x_505:
        /* <DEDUP_REMOVED lines=20> */
.L_x_509:
[----:B------:R-:W0:Y:S01]  /*3070*/  I2F.U32.RP R19, R13 ;  /* 0x0000000d00137306 */ /* 0x000e220000209000 */
[----:B------:R-:W-:Y:S01]  /*3080*/  IMAD.MOV.U32 R20, RZ, RZ, RZ ;  /* 0x000000ffff147224 */ /* 0x000fe200078e00ff */
[----:B------:R-:W-:-:S06]  /*3090*/  ISETP.NE.U32.AND P0, PT, R13, RZ, PT ;  /* 0x000000ff0d00720c */ /* 0x000fcc0003f05070 */
[----:B0-----:R-:W0:Y:S02]  /*30a0*/  MUFU.RCP R17, R19 ;  /* 0x0000001300117308 */ /* 0x001e240000001000 */
[----:B0-----:R-:W-:Y:S01]  /*30b0*/  IADD3 R17, R17, 0xffffffe, RZ ;  /* 0x0ffffffe11117810 */ /* 0x001fe20007ffe0ff */
[----:B------:R-:W-:-:S05]  /*30c0*/  IMAD.MOV.U32 R19, RZ, RZ, RZ ;  /* 0x000000ffff137224 */ /* 0x000fca00078e00ff */
        /* <DEDUP_REMOVED lines=17> */
.L_x_510:
[----:B------:R-:W-:Y:S05]  /*31e0*/  BSYNC B0 ;  /* 0x0000000000007941 */ /* 0x000fea0003800000 */
.L_x_508:
[----:B------:R-:W-:Y:S01]  /*31f0*/  SHF.R.S32.HI R17, RZ, 0x1f, R7 ;  /* 0x0000001fff117819 */ /* 0x000fe20000011407 */
[-C--:B------:R-:W-:Y:S01]  /*3200*/  IMAD R12, R19, R7.reuse, RZ ;  /* 0x00000007130c7224 */ /* 0x080fe200078e02ff */
[----:B------:R-:W-:Y:S01]  /*3210*/  BSSY B0, `(.L_x_511) ;  /* 0x000003b000007945 */ /* 0x000fe20003800000 */
[----:B------:R-:W-:-:S04]  /*3220*/  IMAD.WIDE.U32 R42, R18, R7, RZ ;  /* 0x00000007122a7225 */ /* 0x000fc800078e00ff */
[----:B------:R-:W-:Y:S01]  /*3230*/  IMAD R7, R17, R18, R12 ;  /* 0x0000001211077224 */ /* 0x000fe200078e020c */
[----:B------:R-:W-:Y:S01]  /*3240*/  SHF.R.S32.HI R18, RZ, 0x1f, R2 ;  /* 0x0000001fff127819 */ /* 0x000fe20000011402 */
[----:B------:R-:W-:Y:S01]  /*3250*/  IMAD R17, R15, R2, RZ ;  /* 0x000000020f117224 */ /* 0x000fe200078e02ff */
[----:B------:R-:W-:Y:S01]  /*3260*/  LOP3.LUT R15, R41, R10, RZ, 0xfc, !PT ;  /* 0x0000000a290f7212 */ /* 0x000fe200078efcff */
[----:B------:R-:W-:Y:S01]  /*3270*/  IMAD R45, R25, c[0x0][0x214], RZ ;  /* 0x00008500192d7a24 */ /* 0x000fe200078e02ff */
[----:B------:R-:W-:Y:S01]  /*3280*/  IADD3 R7, R43, R7, RZ ;  /* 0x000000072b077210 */ /* 0x000fe20007ffe0ff */
[----:B------:R-:W-:Y:S01]  /*3290*/  IMAD R17, R18, R13, R17 ;  /* 0x0000000d12117224 */ /* 0x000fe200078e0211 */
[----:B------:R-:W-:Y:S01]  /*32a0*/  ISETP.NE.U32.AND P0, PT, R15, RZ, PT ;  /* 0x000000ff0f00720c */ /* 0x000fe20003f05070 */
[----:B------:R-:W-:Y:S01]  /*32b0*/  IMAD R12, R14, R45, RZ ;  /* 0x0000002d0e0c7224 */ /* 0x000fe200078e02ff */
[----:B------:R-:W-:Y:S01]  /*32c0*/  SHF.R.S32.HI R19, RZ, 0x1f, R45 ;  /* 0x0000001fff137819 */ /* 0x000fe2000001142d */
        /* <DEDUP_REMOVED lines=11> */
[----:B------:R-:W-:Y:S05]  /*3380*/  CALL.REL.NOINC `($__internal_10_$__cuda_sm20_div_s64) ;  /* 0x000019a000007944 */ /* 0x000fea0003c00000 */
        /* <DEDUP_REMOVED lines=12> */
.L_x_512:
        /* <DEDUP_REMOVED lines=23> */
.L_x_513:
[----:B------:R-:W-:Y:S05]  /*35c0*/  BSYNC B0 ;  /* 0x0000000000007941 */ /* 0x000fea0003800000 */
.L_x_511:
        /* <DEDUP_REMOVED lines=29> */
.L_x_515:
[----:B------:R-:W0:Y:S01]  /*37a0*/  I2F.U32.RP R17, R9 ;  /* 0x0000000900117306 */ /* 0x000e220000209000 */
[----:B------:R-:W-:Y:S01]  /*37b0*/  IMAD.MOV.U32 R18, RZ, RZ, RZ ;  /* 0x000000ffff127224 */ /* 0x000fe200078e00ff */
[----:B------:R-:W-:-:S06]  /*37c0*/  ISETP.NE.U32.AND P0, PT, R9, RZ, PT ;  /* 0x000000ff0900720c */ /* 0x000fcc0003f05070 */
        /* <DEDUP_REMOVED lines=20> */
.L_x_516:
[----:B------:R-:W-:Y:S05]  /*3910*/  BSYNC B0 ;  /* 0x0000000000007941 */ /* 0x000fea0003800000 */
.L_x_514:
        /* <DEDUP_REMOVED lines=20> */
.L_x_492:
[----:B------:R-:W-:-:S04]  /*3a60*/  LEA R2, P0, R32, c[0x0][0x200], 0x2 ;  /* 0x0000800020027a11 */ /* 0x000fc800078010ff */
[----:B------:R-:W-:-:S05]  /*3a70*/  LEA.HI.X R3, R32, c[0x0][0x204], R33, 0x2, P0 ;  /* 0x0000810020037a11 */ /* 0x000fca00000f1421 */
[----:B------:R0:W-:Y:S04]  /*3a80*/  STG.E [R2.64], R27 ;  /* 0x0000001b02007986 */ /* 0x0001e8000c10190e */
.L_x_491:
[----:B------:R-:W-:Y:S05]  /*3a90*/  BSYNC B1 ;  /* 0x0000000000017941 */ /* 0x000fea0003800000 */
.L_x_490:
[----:B------:R-:W1:Y:S01]  /*3aa0*/  S2R R0, SR_TID.X ;  /* 0x0000000000007919 */ /* 0x000e620000002100 */
[----:B------:R-:W-:Y:S01]  /*3ab0*/  IMAD.MOV.U32 R28, RZ, RZ, c[0x0][0x314] ;  /* 0x0000c500ff1c7624 */ /* 0x000fe200078e00ff */
[----:B------:R-:W-:Y:S01]  /*3ac0*/  CS2R R4, SRZ ;  /* 0x0000000000047805 */ /* 0x000fe2000001ff00 */
[----:B------:R-:W-:Y:S01]  /*3ad0*/  CS2R R6, SRZ ;  /* 0x0000000000067805 */ /* 0x000fe2000001ff00 */
[----:B------:R-:W-:Y:S01]  /*3ae0*/  CS2R R10, SRZ ;  /* 0x00000000000a7805 */ /* 0x000fe2000001ff00 */
[----:B------:R-:W-:Y:S01]  /*3af0*/  IMAD.MOV.U32 R12, RZ, RZ, RZ ;  /* 0x000000ffff0c7224 */ /* 0x000fe200078e00ff */
[----:B-1----:R-:W-:-:S04]  /*3b00*/  SHF.R.S32.HI R15, RZ, 0x1f, R0 ;  /* 0x0000001fff0f7819 */ /* 0x002fc80000011400 */
[----:B------:R-:W-:-:S04]  /*3b10*/  LEA.HI R15, R15, R0, RZ, 0x4 ;  /* 0x000000000f0f7211 */ /* 0x000fc800078f20ff */
[----:B0-----:R-:W-:Y:S02]  /*3b20*/  LOP3.LUT R3, R15, 0xfffffff0, RZ, 0xc0, !PT ;  /* 0xfffffff00f037812 */ /* 0x001fe400078ec0ff */
[----:B------:R-:W-:-:S03]  /*3b30*/  SHF.R.S32.HI R15, RZ, 0x4, R15 ;  /* 0x00000004ff0f7819 */ /* 0x000fc6000001140f */
[----:B------:R-:W-:Y:S02]  /*3b40*/  IMAD.IADD R14, R0, 0x1, -R3 ;  /* 0x00000001000e7824 */ /* 0x000fe400078e0a03 */
[----:B------:R-:W-:-:S03]  /*3b50*/  CS2R R2, SRZ ;  /* 0x0000000000027805 */ /* 0x000fc6000001ff00 */
[----:B------:R-:W-:-:S04]  /*3b60*/  ISETP.GE.AND P0, PT, R14, c[0x0][0x314], PT ;  /* 0x0000c5000e007a0c */ /* 0x000fc80003f06270 */
[----:B------:R-:W-:Y:S01]  /*3b70*/  ISETP.LT.AND P0, PT, R0, 0x80, !P0 ;  /* 0x000000800000780c */ /* 0x000fe20004701270 */
[----:B------:R-:W-:-:S12]  /*3b80*/  HFMA2.MMA R0, -RZ, RZ, 0, 0 ;  /* 0x00000000ff007435 */ /* 0x000fd800000001ff */
[----:B------:R-:W-:Y:S01]  /*3b90*/  @P0 FADD.FTZ R8, -R27, R30 ;  /* 0x0000001e1b080221 */ /* 0x000fe20000010100 */
[C---:B------:R-:W-:Y:S01]  /*3ba0*/  SHF.L.U32 R30, R14.reuse, 0x2, RZ ;  /* 0x000000020e1e7819 */ /* 0x040fe200000006ff */
[----:B------:R-:W-:Y:S02]  /*3bb0*/  @P0 IMAD R9, R14, 0x9, R15 ;  /* 0x000000090e090824 */ /* 0x000fe400078e020f */
[----:B------:R-:W-:-:S06]  /*3bc0*/  @P0 FMUL.FTZ R8, R8, 1.4426950216293334961 ;  /* 0x3fb8aa3b08080820 */ /* 0x000fcc0000410000 */
[----:B------:R-:W0:Y:S02]  /*3bd0*/  @P0 MUFU.EX2 R8, R8 ;  /* 0x0000000800080308 */ /* 0x000e240000000800 */
[----:B0-----:R0:W-:Y:S04]  /*3be0*/  @P0 STS [R9.X4], R8 ;  /* 0x0000000809000388 */ /* 0x0011e80000004800 */
[----:B------:R-:W-:Y:S01]  /*3bf0*/  BAR.SYNC.DEFER_BLOCKING 0x0 ;  /* 0x0000000000007b1d */ /* 0x000fe20000010000 */
[----:B------:R-:W-:Y:S01]  /*3c00*/  ISETP.GE.AND P0, PT, R28, 0x1, PT ;  /* 0x000000011c00780c */ /* 0x000fe20003f06270 */
[----:B0-----:R-:W-:-:S12]  /*3c10*/  CS2R R8, SRZ ;  /* 0x0000000000087805 */ /* 0x001fd8000001ff00 */
[----:B------:R-:W-:Y:S05]  /*3c20*/  @!P0 BRA `(.L_x_517) ;  /* 0x00000b1000008947 */ /* 0x000fea0003800000 */
[----:B------:R-:W-:Y:S01]  /*3c30*/  ULDC UR4, c[0x0][0x22c] ;  /* 0x00008b0000047ab9 */ /* 0x000fe20000000800 */
[C---:B------:R-:W-:Y:S01]  /*3c40*/  IMAD R35, R15.reuse, 0xc0, R30 ;  /* 0x000000c00f237824 */ /* 0x040fe200078e021e */
[----:B------:R-:W-:Y:S01]  /*3c50*/  UIMAD UR6, UR11, UR4, URZ ;  /* 0x000000040b0672a4 */ /* 0x000fe2000f8e023f */
[----:B------:R-:W-:Y:S01]  /*3c60*/  ISETP.GT.AND P1, PT, R28, 0x3, PT ;  /* 0x000000031c00780c */ /* 0x000fe20003f24270 */
[----:B------:R-:W-:Y:S01]  /*3c70*/  UIMAD UR8, UR12, UR4, URZ ;  /* 0x000000040c0872a4 */ /* 0x000fe2000f8e023f */
[----:B------:R-:W-:Y:S01]  /*3c80*/  IMAD.SHL.U32 R14, R15, 0x4, RZ ;  /* 0x000000040f0e7824 */ /* 0x000fe200078e00ff */
[----:B------:R-:W-:Y:S01]  /*3c90*/  USHF.R.S32.HI UR5, URZ, 0x1f, UR6 ;  /* 0x0000001f3f057899 */ /* 0x000fe20008011406 */
[----:B------:R-:W-:Y:S01]  /*3ca0*/  CS2R R16, SRZ ;  /* 0x0000000000107805 */ /* 0x000fe2000001ff00 */
[C---:B------:R-:W-:Y:S01]  /*3cb0*/  IADD3 R0, P0, R35.reuse, UR6, RZ ;  /* 0x0000000623007c10 */ /* 0x040fe2000ff1e0ff */
[----:B------:R-:W-:Y:S01]  /*3cc0*/  UIADD3 UR6, UR12, -UR11, URZ ;  /* 0x8000000b0c067290 */ /* 0x000fe2000fffe03f */
[----:B------:R-:W-:Y:S01]  /*3cd0*/  CS2R R18, SRZ ;  /* 0x0000000000127805 */ /* 0x000fe2000001ff00 */
[----:B------:R-:W-:Y:S01]  /*3ce0*/  UPLOP3.LUT UP1, UPT, UPT, UPT, UPT, 0x80, 0x0 ;  /* 0x000000000000789c */ /* 0x000fe20003f2f070 */
[----:B------:R-:W-:Y:S01]  /*3cf0*/  LEA.HI.X.SX32 R35, R35, UR5, 0x1, P0 ;  /* 0x0000000523237c11 */ /* 0x000fe200080f0eff */
[----:B------:R-:W-:Y:S01]  /*3d00*/  UIMAD.WIDE UR8, UR8, 0x4, URZ ;  /* 0x00000004080878a5 */ /* 0x000fe2000f8e023f */
[C---:B------:R-:W-:Y:S01]  /*3d10*/  LEA R34, P0, R0.reuse, c[0x0][0x1d8], 0x2 ;  /* 0x0000760000227a11 */ /* 0x040fe200078010ff */
[----:B------:R-:W-:Y:S01]  /*3d20*/  UMOV UR5, URZ ;  /* 0x0000003f00057c82 */ /* 0x000fe20008000000 */
[----:B------:R-:W-:Y:S01]  /*3d30*/  CS2R R20, SRZ ;  /* 0x0000000000147805 */ /* 0x000fe2000001ff00 */
[----:B------:R-:W-:Y:S01]  /*3d40*/  CS2R R22, SRZ ;  /* 0x0000000000167805 */ /* 0x000fe2000001ff00 */
[----:B------:R-:W-:Y:S01]  /*3d50*/  LEA.HI.X R35, R0, c[0x0][0x1dc], R35, 0x2, P0 ;  /* 0x0000770000237a11 */ /* 0x000fe200000f1423 */
[----:B------:R-:W-:Y:S01]  /*3d60*/  IMAD.MOV.U32 R0, RZ, RZ, RZ ;  /* 0x000000ffff007224 */ /* 0x000fe200078e00ff */
[----:B------:R-:W-:Y:S01]  /*3d70*/  IADD3 R34, P0, R34, 0x200, RZ ;  /* 0x0000020022227810 */ /* 0x000fe20007f1e0ff */
[----:B------:R-:W-:Y:S01]  /*3d80*/  CS2R R24, SRZ ;  /* 0x0000000000187805 */ /* 0x000fe2000001ff00 */
[----:B------:R-:W-:-:S03]  /*3d90*/  CS2R R26, SRZ ;  /* 0x00000000001a7805 */ /* 0x000fc6000001ff00 */
[----:B------:R-:W-:Y:S01]  /*3da0*/  IMAD.X R35, RZ, RZ, R35, P0 ;  /* 0x000000ffff237224 */ /* 0x000fe200000e0623 */
[----:B------:R-:W-:Y:S05]  /*3db0*/  @!P1 BRA `(.L_x_518) ;  /* 0x0000051000009947 */ /* 0x000fea0003800000 */
[C---:B------:R-:W-:Y:S01]  /*3dc0*/  ISETP.GE.AND P3, PT, R15.reuse, UR6, PT ;  /* 0x000000060f007c0c */ /* 0x040fe2000bf66270 */
[----:B------:R-:W-:Y:S01]  /*3dd0*/  UPLOP3.LUT UP1, UPT, UPT, UPT, UPT, 0x40, 0x0 ;  /* 0x000000000000789c */ /* 0x000fe20003f2e870 */
[----:B------:R-:W-:Y:S02]  /*3de0*/  ISETP.GE.AND P0, PT, R15, UR6, PT ;  /* 0x000000060f007c0c */ /* 0x000fe4000bf06270 */
[----:B------:R-:W-:-:S09]  /*3df0*/  IADD3 R28, R28, -0x3, RZ ;  /* 0xfffffffd1c1c7810 */ /* 0x000fd20007ffe0ff */
.L_x_519:
[----:B------:R0:W2:Y:S01]  /*3e00*/  @!P3 LDG.E.128 R16, [R34.64+-0x200] ;  /* 0xfffe000e2210b981 */ /* 0x0000a2000c1e1d00 */
[----:B------:R-:W-:Y:S01]  /*3e10*/  IADD3 R32, P1, R34, UR8, RZ ;  /* 0x0000000822207c10 */ /* 0x000fe2000ff3e0ff */
[----:B------:R-:W-:Y:S02]  /*3e20*/  UIADD3 UR5, UR5, 0x4, URZ ;  /* 0x0000000405057890 */ /* 0x000fe4000fffe03f */
[----:B------:R0:W3:Y:S01]  /*3e30*/  @!P3 LDG.E.128 R20, [R34.64+-0x100] ;  /* 0xffff000e2214b981 */ /* 0x0000e2000c1e1d00 */
[----:B------:R-:W-:Y:S03]  /*3e40*/  IADD3.X R33, R35, UR9, RZ, P1, !PT ;  /* 0x0000000923217c10 */ /* 0x000fe60008ffe4ff */
[----:B------:R0:W4:Y:S01]  /*3e50*/  @!P3 LDG.E.128 R24, [R34.64] ;  /* 0x0000000e2218b981 */ /* 0x000122000c1e1d00 */
[----:B------:R-:W-:Y:S02]  /*3e60*/  PLOP3.LUT P3, PT, P0, PT, PT, 0x80, 0x0 ;  /* 0x000000000000781c */ /* 0x000fe4000076f070 */
[----:B------:R-:W-:Y:S01]  /*3e70*/  ISETP.LE.AND P2, PT, R28, UR5, PT ;  /* 0x000000051c007c0c */ /* 0x000fe2000bf43270 */
[----:B------:R-:W2:Y:S01]  /*3e80*/  LDS R13, [R14] ;  /* 0x000000000e0d7984 */ /* 0x000ea20000000800 */
[----:B0-----:R-:W-:Y:S04]  /*3e90*/  IADD3 R34, P1, R32, UR8, RZ ;  /* 0x0000000820227c10 */ /* 0x001fe8000ff3e0ff */
[----:B------:R-:W-:Y:S01]  /*3ea0*/  IADD3.X R35, R33, UR9, RZ, P1, !PT ;  /* 0x0000000921237c10 */ /* 0x000fe20008ffe4ff */
        /* <DEDUP_REMOVED lines=66> */
.L_x_518:
[----:B------:R-:W-:Y:S02]  /*42d0*/  ULDC UR4, c[0x0][0x314] ;  /* 0x0000c50000047ab9 */ /* 0x000fe40000000800 */
[----:B------:R-:W-:-:S04]  /*42e0*/  UIADD3 UR4, -UR5, UR4, URZ ;  /* 0x0000000405047290 */ /* 0x000fc8000fffe13f */
[----:B------:R-:W-:-:S06]  /*42f0*/  UISETP.GT.AND UP0, UPT, UR4, 0x1, UPT ;  /* 0x000000010400788c */ /* 0x000fcc000bf04270 */
[----:B------:R-:W-:-:S13]  /*4300*/  PLOP3.LUT P0, PT, PT, PT, UP0, 0x80, 0x0 ;  /* 0x000000000000781c */ /* 0x000fda0003f0f008 */
[----:B------:R-:W-:Y:S05]  /*4310*/  @!P0 BRA `(.L_x_520) ;  /* 0x000002a000008947 */ /* 0x000fea0003800000 */
[----:B------:R-:W-:Y:S01]  /*4320*/  ISETP.GE.AND P0, PT, R15, UR6, PT ;  /* 0x000000060f007c0c */ /* 0x000fe2000bf06270 */
[----:B------:R-:W0:Y:S01]  /*4330*/  LDS R13, [R14] ;  /* 0x000000000e0d7984 */ /* 0x000e220000000800 */
[----:B------:R-:W-:-:S03]  /*4340*/  IADD3 R28, P1, R34, UR8, RZ ;  /* 0x00000008221c7c10 */ /* 0x000fc6000ff3e0ff */
[----:B------:R1:W2:Y:S08]  /*4350*/  LDS R43, [R14+0x24] ;  /* 0x000024000e2b7984 */ /* 0x0002b00000000800 */
[----:B------:R-:W0:Y:S04]  /*4360*/  @!P0 LDG.E.128 R20, [R34.64+-0x100] ;  /* 0xffff000e22148981 */ /* 0x000e28000c1e1d00 */
[----:B------:R3:W4:Y:S04]  /*4370*/  @!P0 LDG.E.128 R16, [R34.64+-0x200] ;  /* 0xfffe000e22108981 */ /* 0x000728000c1e1d00 */
[----:B------:R3:W5:Y:S01]  /*4380*/  @!P0 LDG.E.128 R24, [R34.64] ;  /* 0x0000000e22188981 */ /* 0x000762000c1e1d00 */
[----:B------:R-:W-:Y:S01]  /*4390*/  IADD3.X R29, R35, UR9, RZ, P1, !PT ;  /* 0x00000009231d7c10 */ /* 0x000fe20008ffe4ff */
[----:B0-----:R-:W-:-:S02]  /*43a0*/  FFMA.FTZ R37, R20, R13, R8 ;  /* 0x0000000d14257223 */ /* 0x001fc40000010008 */
[-C--:B------:R-:W-:Y:S02]  /*43b0*/  FFMA.FTZ R38, R21, R13.reuse, R7 ;  /* 0x0000000d15267223 */ /* 0x080fe40000010007 */
[-C--:B---3--:R-:W-:Y:S02]  /*43c0*/  FFMA.FTZ R35, R22, R13.reuse, R6 ;  /* 0x0000000d16237223 */ /* 0x088fe40000010006 */
[-C--:B------:R-:W-:Y:S02]  /*43d0*/  FFMA.FTZ R36, R23, R13.reuse, R5 ;  /* 0x0000000d17247223 */ /* 0x080fe40000010005 */
[-C--:B----4-:R-:W-:Y:S01]  /*43e0*/  FFMA.FTZ R41, R16, R13.reuse, R12 ;  /* 0x0000000d10297223 */ /* 0x090fe2000001000c */
[----:B------:R-:W2:Y:S01]  /*43f0*/  @!P0 LDG.E.128 R20, [R28.64+-0x100] ;  /* 0xffff000e1c148981 */ /* 0x000ea2000c1e1d00 */
[-C--:B------:R-:W-:Y:S02]  /*4400*/  FFMA.FTZ R42, R17, R13.reuse, R11 ;  /* 0x0000000d112a7223 */ /* 0x080fe4000001000b */
[----:B------:R-:W-:-:S02]  /*4410*/  FFMA.FTZ R39, R18, R13, R10 ;  /* 0x0000000d12277223 */ /* 0x000fc4000001000a */
[-C--:B------:R-:W-:Y:S02]  /*4420*/  FFMA.FTZ R40, R19, R13.reuse, R9 ;  /* 0x0000000d13287223 */ /* 0x080fe40000010009 */
[-C--:B-----5:R-:W-:Y:S01]  /*4430*/  FFMA.FTZ R33, R24, R13.reuse, R4 ;  /* 0x0000000d18217223 */ /* 0x0a0fe20000010004 */
[----:B------:R-:W3:Y:S01]  /*4440*/  @!P0 LDG.E.128 R16, [R28.64+-0x200] ;  /* 0xfffe000e1c108981 */ /* 0x000ee2000c1e1d00 */
[-C--:B------:R-:W-:Y:S02]  /*4450*/  FFMA.FTZ R32, R25, R13.reuse, R3 ;  /* 0x0000000d19207223 */ /* 0x080fe40000010003 */
[-C--:B------:R-:W-:Y:S02]  /*4460*/  FFMA.FTZ R31, R26, R13.reuse, R2 ;  /* 0x0000000d1a1f7223 */ /* 0x080fe40000010002 */
[----:B------:R-:W-:Y:S02]  /*4470*/  FFMA.FTZ R0, R27, R13, R0 ;  /* 0x0000000d1b007223 */ /* 0x000fe40000010000 */
[----:B------:R-:W4:Y:S01]  /*4480*/  @!P0 LDG.E.128 R24, [R28.64] ;  /* 0x0000000e1c188981 */ /* 0x000f22000c1e1d00 */
[----:B------:R-:W-:-:S02]  /*4490*/  IADD3 R13, R14, 0x24, RZ ;  /* 0x000000240e0d7810 */ /* 0x000fc40007ffe0ff */
[----:B------:R-:W-:Y:S01]  /*44a0*/  IADD3 R34, P0, R28, UR8, RZ ;  /* 0x000000081c227c10 */ /* 0x000fe2000ff1e0ff */
[----:B------:R-:W-:Y:S01]  /*44b0*/  UIADD3 UR5, UR5, 0x1, URZ ;  /* 0x0000000105057890 */ /* 0x000fe2000fffe03f */
[----:B-1----:R-:W-:Y:S01]  /*44c0*/  IADD3 R14, R13, 0x24, RZ ;  /* 0x000000240d0e7810 */ /* 0x002fe20007ffe0ff */
[----:B------:R-:W-:Y:S02]  /*44d0*/  UPLOP3.LUT UP1, UPT, UPT, UPT, UPT, 0x40, 0x0 ;  /* 0x000000000000789c */ /* 0x000fe40003f2e870 */
[----:B------:R-:W-:Y:S01]  /*44e0*/  UIADD3 UR5, UR5, 0x1, URZ ;  /* 0x0000000105057890 */ /* 0x000fe2000fffe03f */
[-C--:B--2---:R-:W-:Y:S01]  /*44f0*/  FFMA.FTZ R6, R22, R43.reuse, R35 ;  /* 0x0000002b16067223 */ /* 0x084fe20000010023 */
[----:B------:R-:W-:Y:S01]  /*4500*/  IADD3.X R35, R29, UR9, RZ, P0, !PT ;  /* 0x000000091d237c10 */ /* 0x000fe200087fe4ff */
[-C--:B------:R-:W-:Y:S02]  /*4510*/  FFMA.FTZ R8, R20, R43.reuse, R37 ;  /* 0x0000002b14087223 */ /* 0x080fe40000010025 */
[----:B------:R-:W-:-:S02]  /*4520*/  FFMA.FTZ R7, R21, R43, R38 ;  /* 0x0000002b15077223 */ /* 0x000fc40000010026 */
[-C--:B------:R-:W-:Y:S02]  /*4530*/  FFMA.FTZ R5, R23, R43.reuse, R36 ;  /* 0x0000002b17057223 */ /* 0x080fe40000010024 */
[-C--:B---3--:R-:W-:Y:S02]  /*4540*/  FFMA.FTZ R12, R16, R43.reuse, R41 ;  /* 0x0000002b100c7223 */ /* 0x088fe40000010029 */
[-C--:B------:R-:W-:Y:S02]  /*4550*/  FFMA.FTZ R11, R17, R43.reuse, R42 ;  /* 0x0000002b110b7223 */ /* 0x080fe4000001002a */
[-C--:B------:R-:W-:Y:S02]  /*4560*/  FFMA.FTZ R10, R18, R43.reuse, R39 ;  /* 0x0000002b120a7223 */ /* 0x080fe40000010027 */
[-C--:B------:R-:W-:Y:S02]  /*4570*/  FFMA.FTZ R9, R19, R43.reuse, R40 ;  /* 0x0000002b13097223 */ /* 0x080fe40000010028 */
[----:B----4-:R-:W-:-:S02]  /*4580*/  FFMA.FTZ R4, R24, R43, R33 ;  /* 0x0000002b18047223 */ /* 0x010fc40000010021 */
[-C--:B------:R-:W-:Y:S02]  /*4590*/  FFMA.FTZ R3, R25, R43.reuse, R32 ;  /* 0x0000002b19037223 */ /* 0x080fe40000010020 */
[-C--:B------:R-:W-:Y:S02]  /*45a0*/  FFMA.FTZ R2, R26, R43.reuse, R31 ;  /* 0x0000002b1a027223 */ /* 0x080fe4000001001f */
[----:B------:R-:W-:Y:S02]  /*45b0*/  FFMA.FTZ R0, R27, R43, R0 ;  /* 0x0000002b1b007223 */ /* 0x000fe40000010000 */
.L_x_520:
[----:B------:R-:W-:Y:S02]  /*45c0*/  ULDC UR4, c[0x0][0x314] ;  /* 0x0000c50000047ab9 */ /* 0x000fe40000000800 */
[----:B------:R-:W-:-:S06]  /*45d0*/  UISETP.LT.OR UP1, UPT, UR5, UR4, UP1 ;  /* 0x000000040500728c */ /* 0x000fcc0008f21670 */
[----:B------:R-:W-:-:S13]  /*45e0*/  PLOP3.LUT P0, PT, PT, PT, UP1, 0x80, 0x0 ;  /* 0x000000000000781c */ /* 0x000fda0003f0f018 */
[----:B------:R-:W-:Y:S05]  /*45f0*/  @!P0 BRA `(.L_x_517) ;  /* 0x0000014000008947 */ /* 0x000fea0003800000 */
[----:B------:R-:W-:Y:S01]  /*4600*/  ISETP.GE.AND P0, PT, R15, UR6, PT ;  /* 0x000000060f007c0c */ /* 0x000fe2000bf06270 */
[----:B------:R-:W-:-:S12]  /*4610*/  BSSY B0, `(.L_x_521) ;  /* 0x0000005000007945 */ /* 0x000fd80003800000 */
[----:B------:R-:W-:Y:S05]  /*4620*/  @P0 BRA `(.L_x_522) ;  /* 0x0000003000000947 */ /* 0x000fea0003800000 */
[----:B------:R0:W5:Y:S04]  /*4630*/  LDG.E.128 R16, [R34.64+-0x200] ;  /* 0xfffe000e22107981 */ /* 0x000168000c1e1d00 */
[----:B------:R0:W5:Y:S04]  /*4640*/  LDG.E.128 R20, [R34.64+-0x100] ;  /* 0xffff000e22147981 */ /* 0x000168000c1e1d00 */
[----:B------:R0:W5:Y:S02]  /*4650*/  LDG.E.128 R24, [R34.64] ;  /* 0x0000000e22187981 */ /* 0x000164000c1e1d00 */
.L_x_522:
[----:B------:R-:W-:Y:S05]  /*4660*/  BSYNC B0 ;  /* 0x0000000000007941 */ /* 0x000fea0003800000 */
.L_x_521:
        /* <DEDUP_REMOVED lines=13> */
.L_x_517:
[----:B------:R-:W-:Y:S02]  /*4740*/  IADD3 R15, R15, UR11, RZ ;  /* 0x0000000b0f0f7c10 */ /* 0x000fe4000fffe0ff */
[----:B------:R-:W-:-:S02]  /*4750*/  F2FP.BF16.PACK_AB R13, R9, R10 ;  /* 0x0000000a090d723e */ /* 0x000fc400000010ff */
[----:B------:R-:W-:Y:S02]  /*4760*/  ISETP.GE.AND P0, PT, R15, UR12, PT ;  /* 0x0000000c0f007c0c */ /* 0x000fe4000bf06270 */
        /* <DEDUP_REMOVED lines=92> */
        .weak           $__internal_10_$__cuda_sm20_div_s64
        .type           $__internal_10_$__cuda_sm20_div_s64,@function
        .size           $__internal_10_$__cuda_sm20_div_s64,(.L_x_7778 - $__internal_10_$__cuda_sm20_div_s64)
$__internal_10_$__cuda_sm20_div_s64:
        /* <DEDUP_REMOVED lines=32> */
[----:B------:R-:W-:-:S03]  /*4f30*/  SEL R19, R19, R26, !P2 ;  /* 0x0000001a13137207 */ /* 0x000fc60005000000 */
[C---:B------:R-:W-:Y:S02]  /*4f40*/  IMAD R21, R29.reuse, R20, RZ ;  /* 0x000000141d157224 */ /* 0x040fe400078e02ff */
[----:B------:R-:W-:-:S04]  /*4f50*/  IMAD.HI.U32 R18, P4, R29, R18, R48 ;  /* 0x000000121d127227 */ /* 0x000fc80007880030 */
[----:B------:R-:W-:Y:S01]  /*4f60*/  IMAD.HI.U32 R20, R29, R20, RZ ;  /* 0x000000141d147227 */ /* 0x000fe200078e00ff */
[----:B------:R-:W-:-:S03]  /*4f70*/  IADD3 R21, P3, R21, R18, RZ ;  /* 0x0000001215157210 */ /* 0x000fc60007f7e0ff */
[----:B------:R-:W-:Y:S02]  /*4f80*/  IMAD.X R18, RZ, RZ, ~R17, P0 ;  /* 0x000000ffff127224 */ /* 0x000fe400000e0e11 */
[----:B------:R-:W-:-:S03]  /*4f90*/  IMAD.HI.U32 R48, R21, R19, RZ ;  /* 0x0000001315307227 */ /* 0x000fc600078e00ff */
[----:B------:R-:W-:Y:S01]  /*4fa0*/  SEL R18, R18, R17, !P2 ;  /* 0x0000001112127207 */ /* 0x000fe20005000000 */
[----:B------:R-:W-:Y:S02]  /*4fb0*/  IMAD.X R29, R20, 0x1, R29, P5 ;  /* 0x00000001141d7824 */ /* 0x000fe400028e061d */
[----:B------:R-:W-:-:S03]  /*4fc0*/  IMAD.MOV.U32 R49, RZ, RZ, RZ ;  /* 0x000000ffff317224 */ /* 0x000fc600078e00ff */
[----:B------:R-:W-:Y:S01]  /*4fd0*/  IADD3.X R29, RZ, RZ, R29, P3, P4 ;  /* 0x000000ffff1d7210 */ /* 0x000fe20001fe841d */
        /* <DEDUP_REMOVED lines=20> */
[----:B------:R-:W-:Y:S02]  /*5120*/  ISETP.GE.U32.AND P0, PT, R20, R38, PT ;  /* 0x000000261400720c */ /* 0x000fe40003f06070 */
[----:B------:R-:W-:Y:S02]  /*5130*/  SEL R19, R19, R18, P3 ;  /* 0x0000001213137207 */ /* 0x000fe40001800000 */
[----:B------:R-:W-:Y:S02]  /*5140*/  SEL R21, R21, R26, P3 ;  /* 0x0000001a15157207 */ /* 0x000fe40001800000 */
[----:B------:R-:W-:-:S02]  /*5150*/  IADD3 R29, P2, R28, 0x1, RZ ;  /* 0x000000011c1d7810 */ /* 0x000fc40007f5e0ff */
[----:B------:R-:W-:Y:S02]  /*5160*/  ISETP.GE.U32.AND.EX P0, PT, R19, R39, PT, P0 ;  /* 0x000000271300720c */ /* 0x000fe40003f06100 */
[-C--:B------:R-:W-:Y:S02]  /*5170*/  IADD3.X R18, RZ, R21.reuse, RZ, P2, !PT ;  /* 0x00000015ff127210 */ /* 0x080fe400017fe4ff */
[----:B------:R-:W-:Y:S02]  /*5180*/  SEL R29, R29, R28, P0 ;  /* 0x0000001c1d1d7207 */ /* 0x000fe40000000000 */
[----:B------:R-:W-:Y:S02]  /*5190*/  SEL R21, R18, R21, P0 ;  /* 0x0000001512157207 */ /* 0x000fe40000000000 */
[----:B------:R-:W-:Y:S02]  /*51a0*/  IADD3 R18, P2, RZ, -R29, RZ ;  /* 0x8000001dff127210 */ /* 0x000fe40007f5e0ff */
[----:B------:R-:W-:-:S02]  /*51b0*/  LOP3.LUT R19, R23, R17, RZ, 0x3c, !PT ;  /* 0x0000001117137212 */ /* 0x000fc400078e3cff */
[----:B------:R-:W-:Y:S01]  /*51c0*/  ISETP.NE.U32.AND P0, PT, R24, RZ, PT ;  /* 0x000000ff1800720c */ /* 0x000fe20003f05070 */
[----:B------:R-:W-:Y:S01]  /*51d0*/  IMAD.X R20, RZ, RZ, ~R21, P2 ;  /* 0x000000ffff147224 */ /* 0x000fe200010e0e15 */
[----:B------:R-:W-:Y:S02]  /*51e0*/  ISETP.GE.AND P3, PT, R19, RZ, PT ;  /* 0x000000ff1300720c */ /* 0x000fe40003f66270 */
[----:B------:R-:W-:Y:S02]  /*51f0*/  ISETP.NE.AND.EX P0, PT, R23, RZ, PT, P0 ;  /* 0x000000ff1700720c */ /* 0x000fe40003f05300 */
[----:B------:R-:W-:Y:S01]  /*5200*/  SEL R20, R20, R21, !P3 ;  /* 0x0000001514147207 */ /* 0x000fe20005800000 */
[----:B------:R-:W-:Y:S01]  /*5210*/  IMAD.MOV.U32 R21, RZ, RZ, 0x0 ;  /* 0x00000000ff157424 */ /* 0x000fe200078e00ff */
[----:B------:R-:W-:Y:S02]  /*5220*/  SEL R18, R18, R29, !P3 ;  /* 0x0000001d12127207 */ /* 0x000fe40005800000 */
[----:B------:R-:W-:Y:S01]  /*5230*/  SEL R19, R20, 0xffffffff, P0 ;  /* 0xffffffff14137807 */ /* 0x000fe20000000000 */
[----:B------:R-:W-:Y:S01]  /*5240*/  IMAD.MOV.U32 R20, RZ, RZ, R22 ;  /* 0x000000ffff147224 */ /* 0x000fe200078e0016 */
[----:B------:R-:W-:-:S03]  /*5250*/  SEL R18, R18, 0xffffffff, P0 ;  /* 0xffffffff12127807 */ /* 0x000fc60000000000 */
[----:B------:R-:W-:Y:S05]  /*5260*/  RET.REL.NODEC R20 `(_ZN5flash32flash_fwd_splitkv_combine_kernelI23Flash_fwd_kernel_traitsILi192ELi64ELi64ELi4ELb0ELb0EN7cutlass10bfloat16_tE19Flash_kernel_traitsILi192ELi64ELi64ELi4ES3_EELi8ELi4ELb1EEEvNS_16Flash_fwd_paramsE) ;  /* 0xffffad9014007950 */ /* 0x000fea0003c3ffff */
.L_x_523:
        /* <DEDUP_REMOVED lines=9> */
.L_x_7778:


//--------------------- .text._ZN5flash32flash_fwd_splitkv_combine_kernelI23Flash_fwd_kernel_traitsILi192ELi64ELi64ELi4ELb0ELb0EN7cutlass10bfloat16_tE19Flash_kernel_traitsILi192ELi64ELi64ELi4ES3_EELi8ELi3ELb1EEEvNS_16Flash_fwd_paramsE --------------------------
	.section	.text._ZN5flash32flash_fwd_splitkv_combine_kernelI23Flash_fwd_kernel_traitsILi192ELi64ELi64ELi4ELb0ELb0EN7cutlass10bfloat16_tE19Flash_kernel_traitsILi192ELi64ELi64ELi4ES3_EELi8ELi3ELb1EEEvNS_16Flash_fwd_paramsE,"ax",@progbits
	.sectioninfo	@"SHI_REGISTERS=52"
	.align	128
        .global         _ZN5flash32flash_fwd_splitkv_combine_kernelI23Flash_fwd_kernel_traitsILi192ELi64ELi64ELi4ELb0ELb0EN7cutlass10bfloat16_tE19Flash_kernel_traitsILi192ELi64ELi64ELi4ES3_EELi8ELi3ELb1EEEvNS_16Flash_fwd_paramsE
        .type           _ZN5flash32flash_fwd_splitkv_combine_kernelI23Flash_fwd_kernel_traitsILi192ELi64ELi64ELi4ELb0ELb0EN7cutlass10bfloat16_tE19Flash_kernel_traitsILi192ELi64ELi64ELi4ES3_EELi8ELi3ELb1EEEvNS_16Flash_fwd_paramsE,@function
        .size           _ZN5flash32flash_fwd_splitkv_combine_kernelI23Flash_fwd_kernel_traitsILi192ELi64ELi64ELi4ELb0ELb0EN7cutlass10bfloat16_tE19Flash_kernel_traitsILi192ELi64ELi64ELi4ES3_EELi8ELi3ELb1EEEvNS_16Flash_fwd_paramsE,(.L_x_7779 - _ZN5flash32flash_fwd_splitkv_combine_kernelI23Flash_fwd_kernel_traitsILi192ELi64ELi64ELi4ELb0ELb0EN7cutlass10bfloat16_tE19Flash_kernel_traitsILi192ELi64ELi64ELi4ES3_EELi8ELi3ELb1EEEvNS_16Flash_fwd_paramsE)
        .other          _ZN5flash32flash_fwd_splitkv_combine_kernelI23Flash_fwd_kernel_traitsILi192ELi64ELi64ELi4ELb0ELb0EN7cutlass10bfloat16_tE19Flash_kernel_traitsILi192ELi64ELi64ELi4ES3_EELi8ELi3ELb1EEEvNS_16Flash_fwd_paramsE,@"STO_CUDA_ENTRY STV_DEFAULT"
_ZN5flash32flash_fwd_splitkv_combine_kernelI23Flash_fwd_kernel_traitsILi192ELi64ELi64ELi4ELb0ELb0EN7cutlass10bfloat16_tE19Flash_kernel_traitsILi192ELi64ELi64ELi4ES3_EELi8ELi3ELb1EEEvNS_16Flash_fwd_paramsE:
.text._ZN5flash32flash_fwd_splitkv_combine_kernelI23Flash_fwd_kernel_traitsILi192ELi64ELi64ELi4ELb0ELb0EN7cutlass10bfloat16_tE19Flash_kernel_traitsILi192ELi64ELi64ELi4ES3_EELi8ELi3ELb1EEEvNS_16Flash_fwd_paramsE:
        /* <DEDUP_REMOVED lines=23> */
[----:B------:R-:W-:Y:S05]  /*0170*/  CALL.REL.NOINC `($__internal_11_$__cuda_sm20_div_s64) ;  /* 0x00004b3000007944 */ /* 0x000fea0003c00000 */
[----:B------:R-:W-:Y:S05]  /*0180*/  BRA `(.L_x_525) ;  /* 0x0000018000007947 */ /* 0x000fea0003800000 */
.L_x_524:
        /* <DEDUP_REMOVED lines=24> */
.L_x_525:
        /* <DEDUP_REMOVED lines=11> */
[----:B------:R-:W-:Y:S05]  /*03c0*/  CALL.REL.NOINC `($__internal_11_$__cuda_sm20_div_s64) ;  /* 0x000048e000007944 */ /* 0x000fea0003c00000 */
[----:B------:R-:W-:Y:S02]  /*03d0*/  MOV R6, R18 ;  /* 0x0000001200067202 */ /* 0x000fe40000000f00 */
[----:B------:R-:W-:Y:S01]  /*03e0*/  MOV R7, R19 ;  /* 0x0000001300077202 */ /* 0x000fe20000000f00 */
[----:B------:R-:W-:Y:S05]  /*03f0*/  BRA `(.L_x_528) ;  /* 0x0000013000007947 */ /* 0x000fea0003800000 */
.L_x_527:
        /* <DEDUP_REMOVED lines=19> */
.L_x_528:
[----:B------:R-:W-:Y:S05]  /*0530*/  BSYNC B0 ;  /* 0x0000000000007941 */ /* 0x000fea0003800000 */
.L_x_526:
        /* <DEDUP_REMOVED lines=41> */
[----:B------:R-:W-:Y:S05]  /*07d0*/  CALL.REL.NOINC `($__internal_11_$__cuda_sm20_div_s64) ;  /* 0x000044d000007944 */ /* 0x000fea0003c00000 */
[----:B------:R-:W-:Y:S05]  /*07e0*/  BRA `(.L_x_531) ;  /* 0x0000013000007947 */ /* 0x000fea0003800000 */
.L_x_530:
        /* <DEDUP_REMOVED lines=19> */
.L_x_531:
[----:B------:R-:W-:Y:S05]  /*0920*/  BSYNC B0 ;  /* 0x0000000000007941 */ /* 0x000fea0003800000 */
.L_x_529:
        /* <DEDUP_REMOVED lines=73> */
[----:B------:R-:W-:Y:S02]  /*0dc0*/  MOV R32, R18 ;  /* 0x0000001200207202 */ /* 0x000fe40000000f00 */
[----:B------:R-:W-:Y:S01]  /*0dd0*/  MOV R33, R19 ;  /* 0x0000001300217202 */ /* 0x000fe20000000f00 */
[----:B------:R-:W-:Y:S05]  /*0de0*/  BRA `(.L_x_534) ;  /* 0x0000013000007947 */ /* 0x000fea0003800000 */
.L_x_533:
        /* <DEDUP_REMOVED lines=19> */
.L_x_534:
[----:B------:R-:W-:Y:S05]  /*0f20*/  BSYNC B0 ;  /* 0x0000000000007941 */ /* 0x000fea0003800000 */
.L_x_532:
        /* <DEDUP_REMOVED lines=42> */
.L_x_536:
        /* <DEDUP_REMOVED lines=19> */
.L_x_537:
[----:B------:R-:W-:Y:S05]  /*1300*/  BSYNC B0 ;  /* 0x0000000000007941 */ /* 0x000fea0003800000 */
.L_x_535:
        /* <DEDUP_REMOVED lines=28> */
[----:B------:R-:W-:Y:S02]  /*14d0*/  ISETP.GE.U32.AND P2, PT, R7, R8, PT ;  /* 0x000000080700720c */ /* 0x000fe40003f46070 */
[----:B0-----:R-:W0:Y:S11]  /*14e0*/  MUFU.RCP R8, R17 ;  /* 0x0000001100087308 */ /* 0x001e360000001000 */
[----:B------:R-:W-:-:S05]  /*14f0*/  @P2 IADD3 R9, R9, 0x1, RZ ;  /* 0x0000000109092810 */ /* 0x000fca0007ffe0ff */
[----:B------:R-:W-:Y:S01]  /*1500*/  @!P1 IMAD.MOV R9, RZ, RZ, -R9 ;  /* 0x000000ffff099224 */ /* 0x000fe200078e0a09 */
[----:B------:R-:W-:Y:S02]  /*1510*/  @!P0 LOP3.LUT R9, RZ, c[0x0][0x214], RZ, 0x33, !PT ;  /* 0x00008500ff098a12 */ /* 0x000fe400078e33ff */
[----:B0-----:R-:W-:-:S03]  /*1520*/  IADD3 R8, R8, 0xffffffe, RZ ;  /* 0x0ffffffe08087810 */ /* 0x001fc60007ffe0ff */
[----:B------:R-:W-:Y:S02]  /*1530*/  IMAD R3, R6, R9, RZ ;  /* 0x0000000906037224 */ /* 0x000fe400078e02ff */
[----:B------:R-:W0:Y:S03]  /*1540*/  F2I.FTZ.U32.TRUNC.NTZ R9, R8 ;  /* 0x0000000800097305 */ /* 0x000e26000021f000 */
[-C--:B------:R-:W-:Y:S02]  /*1550*/  IABS R7, R3.reuse ;  /* 0x0000000300077213 */ /* 0x080fe40000000000 */
[----:B------:R-:W-:-:S03]  /*1560*/  IABS R22, R3 ;  /* 0x0000000300167213 */ /* 0x000fc60000000000 */
[----:B------:R-:W1:Y:S02]  /*1570*/  I2F.RP R6, R7 ;  /* 0x0000000700067306 */ /* 0x000e640000209400 */
[----:B------:R-:W-:Y:S02]  /*1580*/  IMAD.MOV R22, RZ, RZ, -R22 ;  /* 0x000000ffff167224 */ /* 0x000fe400078e0a16 */
[--C-:B0-----:R-:W-:Y:S02]  /*1590*/  IMAD.MOV R24, RZ, RZ, -R9.reuse ;  /* 0x000000ffff187224 */ /* 0x101fe400078e0a09 */
[----:B------:R-:W-:Y:S02]  /*15a0*/  IMAD.MOV.U32 R8, RZ, RZ, RZ ;  /* 0x000000ffff087224 */ /* 0x000fe400078e00ff */
[----:B------:R-:W-:Y:S01]  /*15b0*/  IMAD R24, R24, R5, RZ ;  /* 0x0000000518187224 */ /* 0x000fe200078e02ff */
[----:B-1----:R-:W0:Y:S03]  /*15c0*/  MUFU.RCP R6, R6 ;  /* 0x0000000600067308 */ /* 0x002e260000001000 */
[----:B------:R-:W-:Y:S01]  /*15d0*/  IMAD.HI.U32 R24, R9, R24, R8 ;  /* 0x0000001809187227 */ /* 0x000fe200078e0008 */
[----:B------:R-:W-:-:S02]  /*15e0*/  IABS R9, R0 ;  /* 0x0000000000097213 */ /* 0x000fc40000000000 */
[----:B------:R-:W-:-:S03]  /*15f0*/  LOP3.LUT R0, R0, c[0x0][0x1c0], RZ, 0x3c, !PT ;  /* 0x0000700000007a12 */ /* 0x000fc600078e3cff */
[----:B------:R-:W-:Y:S01]  /*1600*/  IMAD.HI.U32 R8, R24, R9, RZ ;  /* 0x0000000918087227 */ /* 0x000fe200078e00ff */
[----:B0-----:R-:W-:-:S03]  /*1610*/  IADD3 R20, R6, 0xffffffe, RZ ;  /* 0x0ffffffe06147810 */ /* 0x001fc60007ffe0ff */
[----:B------:R-:W-:Y:S01]  /*1620*/  IMAD.IADD R6, R4, 0x1, R7 ;  /* 0x0000000104067824 */ /* 0x000fe200078e0207 */
[----:B------:R-:W-:Y:S01]  /*1630*/  IABS R4, c[0x0][0x1c0] ;  /* 0x0000700000047a13 */ /* 0x000fe20000000000 */
[----:B------:R-:W0:Y:S03]  /*1640*/  F2I.FTZ.U32.TRUNC.NTZ R21, R20 ;  /* 0x0000001400157305 */ /* 0x000e26000021f000 */
[----:B------:R-:W-:Y:S01]  /*1650*/  IABS R17, R6 ;  /* 0x0000000600117213 */ /* 0x000fe20000000000 */
[----:B------:R-:W-:Y:S02]  /*1660*/  IMAD.MOV R4, RZ, RZ, -R4 ;  /* 0x000000ffff047224 */ /* 0x000fe400078e0a04 */
[----:B0-----:R-:W-:Y:S02]  /*1670*/  IMAD.MOV R16, RZ, RZ, -R21 ;  /* 0x000000ffff107224 */ /* 0x001fe400078e0a15 */
[----:B------:R-:W-:-:S02]  /*1680*/  IMAD.MOV.U32 R20, RZ, RZ, RZ ;  /* 0x000000ffff147224 */ /* 0x000fc400078e00ff */
[----:B------:R-:W-:-:S04]  /*1690*/  IMAD R16, R16, R7, RZ ;  /* 0x0000000710107224 */ /* 0x000fc800078e02ff */
[----:B------:R-:W-:-:S04]  /*16a0*/  IMAD.HI.U32 R16, R21, R16, R20 ;  /* 0x0000001015107227 */ /* 0x000fc800078e0014 */
[----:B------:R-:W-:Y:S02]  /*16b0*/  IMAD R20, R8, R4, R9 ;  /* 0x0000000408147224 */ /* 0x000fe400078e0209 */
[----:B------:R-:W-:-:S03]  /*16c0*/  IMAD.HI.U32 R16, R16, R17, RZ ;  /* 0x0000001110107227 */ /* 0x000fc600078e00ff */
[----:B------:R-:W-:Y:S01]  /*16d0*/  ISETP.GT.U32.AND P3, PT, R5, R20, PT ;  /* 0x000000140500720c */ /* 0x000fe20003f64070 */
[----:B------:R-:W-:Y:S02]  /*16e0*/  IMAD R22, R16, R22, R17 ;  /* 0x0000001610167224 */ /* 0x000fe400078e0211 */
[----:B------:R-:W-:-:S03]  /*16f0*/  IMAD.HI.U32 R9, R24, R17, RZ ;  /* 0x0000001118097227 */ /* 0x000fc600078e00ff */
[----:B------:R-:W-:Y:S01]  /*1700*/  ISETP.GT.U32.AND P0, PT, R7, R22, PT ;  /* 0x000000160700720c */ /* 0x000fe20003f04070 */
[----:B------:R-:W-:Y:S01]  /*1710*/  IMAD R24, R9, R4, R17 ;  /* 0x0000000409187224 */ /* 0x000fe200078e0211 */
[C---:B------:R-:W-:Y:S02]  /*1720*/  LOP3.LUT R4, R6.reuse, R7, RZ, 0x3c, !PT ;  /* 0x0000000706047212 */ /* 0x040fe400078e3cff */
[----:B------:R-:W-:Y:S02]  /*1730*/  LOP3.LUT R6, R6, c[0x0][0x1c0], RZ, 0x3c, !PT ;  /* 0x0000700006067a12 */ /* 0x000fe400078e3cff */
[----:B------:R-:W-:Y:S01]  /*1740*/  ISETP.GT.U32.AND P1, PT, R5, R24, PT ;  /* 0x000000180500720c */ /* 0x000fe20003f24070 */
[----:B------:R-:W-:Y:S01]  /*1750*/  @!P3 IMAD.IADD R20, R20, 0x1, -R5 ;  /* 0x000000011414b824 */ /* 0x000fe200078e0a05 */
[----:B------:R-:W-:Y:S02]  /*1760*/  ISETP.GE.AND P4, PT, R4, RZ, PT ;  /* 0x000000ff0400720c */ /* 0x000fe40003f86270 */
[----:B------:R-:W0:Y:S01]  /*1770*/  S2R R4, SR_TID.X ;  /* 0x0000000000047919 */ /* 0x000e220000002100 */
[----:B------:R-:W-:-:S02]  /*1780*/  @!P3 IADD3 R8, R8, 0x1, RZ ;  /* 0x000000010808b810 */ /* 0x000fc40007ffe0ff */
[----:B------:R-:W-:Y:S01]  /*1790*/  @!P0 IMAD.IADD R22, R22, 0x1, -R7 ;  /* 0x0000000116168824 */ /* 0x000fe200078e0a07 */
[----:B------:R-:W-:Y:S02]  /*17a0*/  ISETP.GE.U32.AND P6, PT, R20, R5, PT ;  /* 0x000000051400720c */ /* 0x000fe40003fc6070 */
[----:B------:R-:W-:Y:S02]  /*17b0*/  @!P0 IADD3 R16, R16, 0x1, RZ ;  /* 0x0000000110108810 */ /* 0x000fe40007ffe0ff */
[----:B------:R-:W-:Y:S01]  /*17c0*/  ISETP.GE.U32.AND P2, PT, R22, R7, PT ;  /* 0x000000071600720c */ /* 0x000fe20003f46070 */
[----:B------:R-:W-:Y:S01]  /*17d0*/  @!P1 IMAD.IADD R24, R24, 0x1, -R5 ;  /* 0x0000000118189824 */ /* 0x000fe200078e0a05 */
[----:B------:R-:W-:Y:S02]  /*17e0*/  ISETP.GE.AND P0, PT, R0, RZ, PT ;  /* 0x000000ff0000720c */ /* 0x000fe40003f06270 */
[----:B------:R-:W-:Y:S02]  /*17f0*/  ISETP.GT.AND P3, PT, R2, RZ, PT ;  /* 0x000000ff0200720c */ /* 0x000fe40003f64270 */
[----:B------:R-:W-:Y:S01]  /*1800*/  ISETP.GE.U32.AND P5, PT, R24, R5, PT ;  /* 0x000000051800720c */ /* 0x000fe20003fa6070 */
[----:B------:R-:W-:Y:S01]  /*1810*/  IMAD.MOV.U32 R5, RZ, RZ, c[0x0][0x214] ;  /* 0x00008500ff057624 */ /* 0x000fe200078e00ff */
[----:B------:R-:W-:-:S02]  /*1820*/  @!P1 IADD3 R9, R9, 0x1, RZ ;  /* 0x0000000109099810 */ /* 0x000fc40007ffe0ff */
[----:B------:R-:W-:Y:S02]  /*1830*/  @P6 IADD3 R8, R8, 0x1, RZ ;  /* 0x0000000108086810 */ /* 0x000fe40007ffe0ff */
[----:B------:R-:W-:Y:S02]  /*1840*/  ISETP.NE.AND P6, PT, R3, RZ, PT ;  /* 0x000000ff0300720c */ /* 0x000fe40003fc5270 */
[----:B------:R-:W-:Y:S01]  /*1850*/  @P2 IADD3 R16, R16, 0x1, RZ ;  /* 0x0000000110102810 */ /* 0x000fe20007ffe0ff */
[----:B------:R-:W-:Y:S01]  /*1860*/  @!P0 IMAD.MOV R8, RZ, RZ, -R8 ;  /* 0x000000ffff088224 */ /* 0x000fe200078e0a08 */
[----:B------:R-:W-:Y:S02]  /*1870*/  ISETP.GE.AND P2, PT, R6, RZ, PT ;  /* 0x000000ff0600720c */ /* 0x000fe40003f46270 */
[----:B------:R-:W-:Y:S01]  /*1880*/  LOP3.LUT R6, RZ, c[0x0][0x1c0], RZ, 0x33, !PT ;  /* 0x00007000ff067a12 */ /* 0x000fe200078e33ff */
[----:B------:R-:W-:Y:S01]  /*1890*/  @!P4 IMAD.MOV R16, RZ, RZ, -R16 ;  /* 0x000000ffff10c224 */ /* 0x000fe200078e0a10 */
[----:B------:R-:W-:-:S02]  /*18a0*/  ISETP.NE.AND P4, PT, RZ, c[0x0][0x1c0], PT ;  /* 0x00007000ff007a0c */ /* 0x000fc40003f85270 */
[----:B------:R-:W-:Y:S02]  /*18b0*/  ISETP.NE.AND P1, PT, RZ, UR4, PT ;  /* 0x00000004ff007c0c */ /* 0x000fe4000bf25270 */
[----:B0-----:R-:W-:Y:S02]  /*18c0*/  SHF.R.S32.HI R21, RZ, 0x1f, R4 ;  /* 0x0000001fff157819 */ /* 0x001fe40000011404 */
[----:B------:R-:W-:Y:S02]  /*18d0*/  SHF.R.S32.HI R17, RZ, 0x1f, R2 ;  /* 0x0000001fff117819 */ /* 0x000fe40000011402 */
[----:B------:R-:W-:Y:S02]  /*18e0*/  SEL R5, R5, 0x1, !P1 ;  /* 0x0000000105057807 */ /* 0x000fe40004800000 */
[----:B------:R-:W-:Y:S02]  /*18f0*/  SEL R0, R6, R8, !P4 ;  /* 0x0000000806007207 */ /* 0x000fe40006000000 */
[----:B------:R-:W-:-:S02]  /*1900*/  @!P6 LOP3.LUT R16, RZ, R7, RZ, 0x33, !PT ;  /* 0x00000007ff10e212 */ /* 0x000fc400078e33ff */
[----:B------:R-:W-:Y:S01]  /*1910*/  LEA.HI R8, R21, R4, RZ, 0x3 ;  /* 0x0000000415087211 */ /* 0x000fe200078f18ff */
[----:B------:R-:W-:Y:S01]  /*1920*/  IMAD R7, R0, R5, RZ ;  /* 0x0000000500077224 */ /* 0x000fe200078e02ff */
[----:B------:R-:W-:Y:S01]  /*1930*/  LEA.HI.SX32 R20, R2, 0x1, 0x1 ;  /* 0x0000000102147811 */ /* 0x000fe200078f0aff */
[----:B------:R-:W-:Y:S01]  /*1940*/  @!P3 IMAD.MOV R20, RZ, RZ, R17 ;  /* 0x000000ffff14b224 */ /* 0x000fe200078e0211 */
        /* <DEDUP_REMOVED lines=9> */
[----:B------:R-:W-:Y:S02]  /*19e0*/  SEL R6, R6, R9, !P4 ;  /* 0x0000000906067207 */ /* 0x000fe40006000000 */
[----:B------:R-:W-:Y:S01]  /*19f0*/  SEL R8, R19, R17, P2 ;  /* 0x0000001113087207 */ /* 0x000fe20001000000 */
[----:B------:R-:W-:Y:S01]  /*1a00*/  IMAD.MOV.U32 R17, RZ, RZ, -0x800000 ;  /* 0xff800000ff117424 */ /* 0x000fe200078e00ff */
        /* <DEDUP_REMOVED lines=20> */
.L_x_539:
[----:B------:R-:W-:Y:S05]  /*1b50*/  BSYNC B0 ;  /* 0x0000000000007941 */ /* 0x000fea0003800000 */
.L_x_538:
[C---:B------:R-:W-:Y:S01]  /*1b60*/  ISETP.GT.AND P0, PT, R4.reuse, 0x3f, PT ;  /* 0x0000003f0400780c */ /* 0x040fe20003f04270 */
[----:B------:R-:W-:Y:S01]  /*1b70*/  IMAD.MOV.U32 R29, RZ, RZ, -0x800000 ;  /* 0xff800000ff1d7424 */ /* 0x000fe200078e00ff */
[----:B------:R-:W-:Y:S01]  /*1b80*/  LOP3.LUT P2, RZ, R4, 0x7, RZ, 0xc0, !PT ;  /* 0x0000000704ff7812 */ /* 0x000fe2000784c0ff */
[----:B0-----:R-:W-:Y:S01]  /*1b90*/  IMAD R23, R21, 0x9, R0 ;  /* 0x0000000915177824 */ /* 0x001fe200078e0200 */
[----:B------:R-:W-:Y:S01]  /*1ba0*/  ISETP.GT.AND P3, PT, R3, RZ, PT ;  /* 0x000000ff0300720c */ /* 0x000fe20003f64270 */
[----:B------:R-:W-:Y:S01]  /*1bb0*/  IMAD R5, R6, R5, RZ ;  /* 0x0000000506057224 */ /* 0x000fe200078e02ff */
[----:B------:R-:W-:Y:S01]  /*1bc0*/  ISETP.GT.OR P2, PT, R4, 0x3f, P2 ;  /* 0x0000003f0400780c */ /* 0x000fe20001744670 */
[----:B------:R-:W-:Y:S01]  /*1bd0*/  BSSY B1, `(.L_x_540) ;  /* 0x00001e2000017945 */ /* 0x000fe20003800000 */
[----:B------:R-:W-:-:S05]  /*1be0*/  IMAD.MOV.U32 R28, RZ, RZ, 0x7f800000 ;  /* 0x7f800000ff1c7424 */ /* 0x000fca00078e00ff */
[----:B------:R-:W-:-:S05]  /*1bf0*/  @!P0 IMAD R18, R0, 0x9, R21 ;  /* 0x0000000900128824 */ /* 0x000fca00078e0215 */
[----:B-----5:R-:W-:Y:S04]  /*1c00*/  @!P0 STS [R18.X4], R17 ;  /* 0x0000001112008388 */ /* 0x020fe80000004800 */
[----:B------:R-:W-:Y:S06]  /*1c10*/  BAR.SYNC.DEFER_BLOCKING 0x0 ;  /* 0x0000000000007b1d */ /* 0x000fec0000010000 */
[----:B------:R-:W0:Y:S04]  /*1c20*/  @!P0 LDS R29, [R23.X4] ;  /* 0x00000000171d8984 */ /* 0x000e280000004800 */
[----:B0-----:R-:W0:Y:S02]  /*1c30*/  SHFL.BFLY PT, R20, R29, 0x4, 0x1f ;  /* 0x0c801f001d147f89 */ /* 0x001e2400000e0000 */
[----:B0-----:R-:W-:-:S05]  /*1c40*/  FMNMX.FTZ R20, R20, R29, !PT ;  /* 0x0000001d14147209 */ /* 0x001fca0007810000 */
[----:B------:R-:W0:Y:S02]  /*1c50*/  SHFL.BFLY PT, R19, R20, 0x2, 0x1f ;  /* 0x0c401f0014137f89 */ /* 0x000e2400000e0000 */
[----:B0-----:R-:W-:-:S05]  /*1c60*/  FMNMX.FTZ R19, R20, R19, !PT ;  /* 0x0000001314137209 */ /* 0x001fca0007810000 */
[----:B------:R-:W0:Y:S02]  /*1c70*/  SHFL.BFLY PT, R16, R19, 0x1, 0x1f ;  /* 0x0c201f0013107f89 */ /* 0x000e2400000e0000 */
[----:B0-----:R-:W-:Y:S02]  /*1c80*/  FMNMX.FTZ R16, R19, R16, !PT ;  /* 0x0000001013107209 */ /* 0x001fe40007810000 */
[----:B------:R-:W-:Y:S02]  /*1c90*/  SHF.R.S32.HI R19, RZ, 0x1f, R3 ;  /* 0x0000001fff137819 */ /* 0x000fe40000011403 */
[----:B------:R-:W-:-:S04]  /*1ca0*/  FSETP.NEU.FTZ.AND P0, PT, R16, -INF , PT ;  /* 0xff8000001000780b */ /* 0x000fc80003f1d000 */
[----:B------:R-:W-:-:S05]  /*1cb0*/  FSEL R16, R16, RZ, P0 ;  /* 0x000000ff10107208 */ /* 0x000fca0000000000 */
[----:B------:R-:W-:-:S04]  /*1cc0*/  FADD.FTZ R18, -R16, R29 ;  /* 0x0000001d10127221 */ /* 0x000fc80000010100 */
[----:B------:R-:W-:-:S06]  /*1cd0*/  FMUL.FTZ R18, R18, 1.4426950216293334961 ;  /* 0x3fb8aa3b12127820 */ /* 0x000fcc0000410000 */
[----:B------:R-:W0:Y:S02]  /*1ce0*/  MUFU.EX2 R18, R18 ;  /* 0x0000001200127308 */ /* 0x000e240000000800 */
[----:B0-----:R-:W0:Y:S02]  /*1cf0*/  SHFL.BFLY PT, R21, R18, 0x4, 0x1f ;  /* 0x0c801f0012157f89 */ /* 0x001e2400000e0000 */
[----:B0-----:R-:W-:Y:S01]  /*1d00*/  FADD.FTZ R21, R18, R21 ;  /* 0x0000001512157221 */ /* 0x001fe20000010000 */
[----:B------:R-:W-:Y:S02]  /*1d10*/  LEA.HI.SX32 R18, R3, 0x1, 0x1 ;  /* 0x0000000103127811 */ /* 0x000fe400078f0aff */
[----:B------:R-:W-:Y:S02]  /*1d20*/  @!P3 IADD3 R18, R19, RZ, RZ ;  /* 0x000000ff1312b210 */ /* 0x000fe40007ffe0ff */
[----:B------:R-:W0:Y:S03]  /*1d30*/  SHFL.BFLY PT, R20, R21, 0x2, 0x1f ;  /* 0x0c401f0015147f89 */ /* 0x000e2600000e0000 */
[----:B------:R-:W-:-:S02]  /*1d40*/  IMAD R6, R5, R18, RZ ;  /* 0x0000001205067224 */ /* 0x000fc400078e02ff */
[----:B0-----:R-:W-:-:S05]  /*1d50*/  FADD.FTZ R20, R21, R20 ;  /* 0x0000001415147221 */ /* 0x001fca0000010000 */
[----:B------:R-:W0:Y:S02]  /*1d60*/  SHFL.BFLY PT, R17, R20, 0x1, 0x1f ;  /* 0x0c201f0014117f89 */ /* 0x000e2400000e0000 */
[----:B0-----:R-:W-:-:S05]  /*1d70*/  FADD.FTZ R17, R20, R17 ;  /* 0x0000001114117221 */ /* 0x001fca0000010000 */
[----:B------:R-:W-:-:S13]  /*1d80*/  FSETP.NE.FTZ.AND P0, PT, R17, RZ, PT ;  /* 0x000000ff1100720b */ /* 0x000fda0003f15000 */
        /* <DEDUP_REMOVED lines=39> */
[----:B------:R-:W-:Y:S05]  /*2000*/  CALL.REL.NOINC `($__internal_11_$__cuda_sm20_div_s64) ;  /* 0x00002ca000007944 */ /* 0x000fea0003c00000 */
        /* <DEDUP_REMOVED lines=9> */
.L_x_544:
        /* <DEDUP_REMOVED lines=22> */
.L_x_545:
[----:B------:R-:W-:Y:S05]  /*2200*/  BSYNC B0 ;  /* 0x0000000000007941 */ /* 0x000fea0003800000 */
.L_x_543:
        /* <DEDUP_REMOVED lines=8> */
[----:B------:R-:W-:Y:S05]  /*2290*/  CALL.REL.NOINC `($__internal_11_$__cuda_sm20_div_s64) ;  /* 0x00002a1000007944 */ /* 0x000fea0003c00000 */
        /* <DEDUP_REMOVED lines=10> */
.L_x_547:
        /* <DEDUP_REMOVED lines=22> */
.L_x_548:
[----:B------:R-:W-:Y:S05]  /*24a0*/  BSYNC B0 ;  /* 0x0000000000007941 */ /* 0x000fea0003800000 */
.L_x_546:
        /* <DEDUP_REMOVED lines=11> */
[----:B------:R-:W-:Y:S05]  /*2560*/  CALL.REL.NOINC `($__internal_11_$__cuda_sm20_div_s64) ;  /* 0x0000274000007944 */ /* 0x000fea0003c00000 */
[----:B------:R-:W-:-:S04]  /*2570*/  IADD3 R17, P0, RZ, -R18, RZ ;  /* 0x80000012ff117210 */ /* 0x000fc80007f1e0ff */
[----:B------:R-:W-:Y:S01]  /*2580*/  IADD3.X R16, RZ, ~R19, RZ, P0, !PT ;  /* 0x80000013ff107210 */ /* 0x000fe200007fe4ff */
[----:B------:R-:W-:-:S04]  /*2590*/  IMAD.WIDE.U32 R34, R5, R17, R34 ;  /* 0x0000001105227225 */ /* 0x000fc800078e0022 */
[----:B------:R-:W-:-:S04]  /*25a0*/  IMAD R16, R16, R5, RZ ;  /* 0x0000000510107224 */ /* 0x000fc800078e02ff */
[----:B------:R-:W-:-:S05]  /*25b0*/  IMAD R4, R4, R17, R16 ;  /* 0x0000001104047224 */ /* 0x000fca00078e0210 */
[----:B------:R-:W-:Y:S01]  /*25c0*/  IADD3 R4, R35, R4, RZ ;  /* 0x0000000423047210 */ /* 0x000fe20007ffe0ff */
[----:B------:R-:W-:Y:S05]  /*25d0*/  BRA `(.L_x_551) ;  /* 0x0000016000007947 */ /* 0x000fea0003800000 */
.L_x_550:
        /* <DEDUP_REMOVED lines=22> */
.L_x_551:
[----:B------:R-:W-:Y:S05]  /*2740*/  BSYNC B0 ;  /* 0x0000000000007941 */ /* 0x000fea0003800000 */
.L_x_549:
        /* <DEDUP_REMOVED lines=38> */
[----:B------:R-:W-:Y:S05]  /*29b0*/  CALL.REL.NOINC `($__internal_11_$__cuda_sm20_div_s64) ;  /* 0x000022f000007944 */ /* 0x000fea0003c00000 */
        /* <DEDUP_REMOVED lines=12> */
.L_x_553:
        /* <DEDUP_REMOVED lines=23> */
.L_x_554:
[----:B------:R-:W-:Y:S05]  /*2bf0*/  BSYNC B0 ;  /* 0x0000000000007941 */ /* 0x000fea0003800000 */
.L_x_552:
        /* <DEDUP_REMOVED lines=18> */
.L_x_556:
        /* <DEDUP_REMOVED lines=22> */
.L_x_557:
[----:B------:R-:W-:Y:S05]  /*2e80*/  BSYNC B0 ;  /* 0x0000000000007941 */ /* 0x000fea0003800000 */
.L_x_555:
        /* <DEDUP_REMOVED lines=20> */
.L_x_559:
        /* <DEDUP_REMOVED lines=23> */
.L_x_560:
[----:B------:R-:W-:Y:S05]  /*3140*/  BSYNC B0 ;  /* 0x0000000000007941 */ /* 0x000fea0003800000 */
.L_x_558:
        /* <DEDUP_REMOVED lines=25> */
[----:B------:R-:W-:Y:S05]  /*32e0*/  CALL.REL.NOINC `($__internal_11_$__cuda_sm20_div_s64) ;  /* 0x000019c000007944 */ /* 0x000fea0003c00000 */
        /* <DEDUP_REMOVED lines=12> */
.L_x_562:
        /* <DEDUP_REMOVED lines=23> */
.L_x_563:
[----:B------:R-:W-:Y:S05]  /*3520*/  BSYNC B0 ;  /* 0x0000000000007941 */ /* 0x000fea0003800000 */
.L_x_561:
        /* <DEDUP_REMOVED lines=29> */
.L_x_565:
        /* <DEDUP_REMOVED lines=23> */
.L_x_566:
[----:B------:R-:W-:Y:S05]  /*3870*/  BSYNC B0 ;  /* 0x0000000000007941 */ /* 0x000fea0003800000 */
.L_x_564:
        /* <DEDUP_REMOVED lines=20> */
.L_x_542:
[----:B------:R-:W-:-:S04]  /*39c0*/  LEA R2, P0, R30, c[0x0][0x200], 0x2 ;  /* 0x000080001e027a11 */ /* 0x000fc800078010ff */
[----:B------:R-:W-:-:S05]  /*39d0*/  LEA.HI.X R3, R30, c[0x0][0x204], R31, 0x2, P0 ;  /* 0x000081001e037a11 */ /* 0x000fca00000f141f */
[----:B------:R0:W-:Y:S04]  /*39e0*/  STG.E [R2.64], R28 ;  /* 0x0000001c02007986 */ /* 0x0001e8000c10190e */
.L_x_541:
[----:B------:R-:W-:Y:S05]  /*39f0*/  BSYNC B1 ;  /* 0x0000000000017941 */ /* 0x000fea0003800000 */
.L_x_540:
[----:B------:R-:W1:Y:S01]  /*3a00*/  S2R R0, SR_TID.X ;  /* 0x0000000000007919 */ /* 0x000e620000002100 */
[----:B------:R-:W-:Y:S01]  /*3a10*/  IMAD.MOV.U32 R15, RZ, RZ, c[0x0][0x314] ;  /* 0x0000c500ff0f7624 */ /* 0x000fe200078e00ff */
[----:B------:R-:W-:Y:S01]  /*3a20*/  CS2R R6, SRZ ;  /* 0x0000000000067805 */ /* 0x000fe2000001ff00 */
[----:B------:R-:W-:Y:S01]  /*3a30*/  CS2R R10, SRZ ;  /* 0x00000000000a7805 */ /* 0x000fe2000001ff00 */
[----:B------:R-:W-:Y:S01]  /*3a40*/  IMAD.MOV.U32 R12, RZ, RZ, RZ ;  /* 0x000000ffff0c7224 */ /* 0x000fe200078e00ff */
[----:B01----:R-:W-:-:S04]  /*3a50*/  SHF.R.S32.HI R3, RZ, 0x1f, R0 ;  /* 0x0000001fff037819 */ /* 0x003fc80000011400 */
[----:B------:R-:W-:-:S04]  /*3a60*/  LEA.HI R5, R3, R0, RZ, 0x3 ;  /* 0x0000000003057211 */ /* 0x000fc800078f18ff */
[----:B------:R-:W-:-:S05]  /*3a70*/  LOP3.LUT R5, R5, 0xfffffff8, RZ, 0xc0, !PT ;  /* 0xfffffff805057812 */ /* 0x000fca00078ec0ff */
[----:B------:R-:W-:Y:S02]  /*3a80*/  IMAD.IADD R2, R0, 0x1, -R5 ;  /* 0x0000000100027824 */ /* 0x000fe400078e0a05 */
[----:B------:R-:W-:-:S03]  /*3a90*/  CS2R R4, SRZ ;  /* 0x0000000000047805 */ /* 0x000fc6000001ff00 */
[----:B------:R-:W-:-:S04]  /*3aa0*/  ISETP.GE.AND P0, PT, R2, c[0x0][0x314], PT ;  /* 0x0000c50002007a0c */ /* 0x000fc80003f06270 */
[----:B------:R-:W-:-:S13]  /*3ab0*/  ISETP.GT.OR P0, PT, R0, 0x3f, P0 ;  /* 0x0000003f0000780c */ /* 0x000fda0000704670 */
[----:B------:R-:W-:Y:S01]  /*3ac0*/  @!P0 FADD.FTZ R8, -R28, R29 ;  /* 0x0000001d1c088221 */ /* 0x000fe20000010100 */
[----:B------:R-:W-:Y:S02]  /*3ad0*/  LEA.HI R28, R3, R0, RZ, 0x4 ;  /* 0x00000000031c7211 */ /* 0x000fe400078f20ff */
[----:B------:R-:W-:Y:S01]  /*3ae0*/  CS2R R2, SRZ ;  /* 0x0000000000027805 */ /* 0x000fe2000001ff00 */
[----:B------:R-:W-:Y:S01]  /*3af0*/  @!P0 FMUL.FTZ R8, R8, 1.4426950216293334961 ;  /* 0x3fb8aa3b08088820 */ /* 0x000fe20000410000 */
[----:B------:R-:W-:Y:S02]  /*3b00*/  LOP3.LUT R29, R28, 0x3ffffff0, RZ, 0xc0, !PT ;  /* 0x3ffffff01c1d7812 */ /* 0x000fe400078ec0ff */
[----:B------:R-:W-:-:S03]  /*3b10*/  SHF.R.S32.HI R28, RZ, 0x4, R28 ;  /* 0x00000004ff1c7819 */ /* 0x000fc6000001141c */
[----:B------:R-:W0:Y:S01]  /*3b20*/  @!P0 MUFU.EX2 R8, R8 ;  /* 0x0000000800088308 */ /* 0x000e220000000800 */
[----:B------:R-:W-:Y:S02]  /*3b30*/  IMAD.IADD R29, R0, 0x1, -R29 ;  /* 0x00000001001d7824 */ /* 0x000fe400078e0a1d */
[----:B------:R-:W-:Y:S02]  /*3b40*/  IMAD.MOV.U32 R0, RZ, RZ, RZ ;  /* 0x000000ffff007224 */ /* 0x000fe400078e00ff */
[----:B------:R-:W-:Y:S01]  /*3b50*/  IMAD.SHL.U32 R29, R29, 0x4, RZ ;  /* 0x000000041d1d7824 */ /* 0x000fe200078e00ff */
[----:B0-----:R0:W-:Y:S04]  /*3b60*/  @!P0 STS [R23.X4], R8 ;  /* 0x0000000817008388 */ /* 0x0011e80000004800 */
        /* <DEDUP_REMOVED lines=33> */
.L_x_569:
        /* <DEDUP_REMOVED lines=77> */
.L_x_568:
        /* <DEDUP_REMOVED lines=9> */
[----:B------:R-:W0:Y:S04]  /*42e0*/  @!P0 LDG.E.128 R24, [R32.64] ;  /* 0x0000000e20188981 */ /* 0x000e28000c1e1d00 */
[----:B------:R0:W3:Y:S04]  /*42f0*/  @!P0 LDG.E.128 R16, [R32.64+-0x200] ;  /* 0xfffe000e20108981 */ /* 0x0000e8000c1e1d00 */
[----:B------:R0:W4:Y:S01]  /*4300*/  @!P0 LDG.E.128 R20, [R32.64+-0x100] ;  /* 0xffff000e20148981 */ /* 0x000122000c1e1d00 */
[----:B------:R-:W-:Y:S01]  /*4310*/  IADD3.X R31, R33, UR9, RZ, P1, !PT ;  /* 0x00000009211f7c10 */ /* 0x000fe20008ffe4ff */
[----:B0-----:R-:W-:-:S02]  /*4320*/  FFMA.FTZ R33, R24, R13, R4 ;  /* 0x0000000d18217223 */ /* 0x001fc40000010004 */
[-C--:B------:R-:W-:Y:S02]  /*4330*/  FFMA.FTZ R34, R25, R13.reuse, R3 ;  /* 0x0000000d19227223 */ /* 0x080fe40000010003 */
[-C--:B------:R-:W-:Y:S02]  /*4340*/  FFMA.FTZ R15, R26, R13.reuse, R2 ;  /* 0x0000000d1a0f7223 */ /* 0x080fe40000010002 */
[-C--:B------:R-:W-:Y:S02]  /*4350*/  FFMA.FTZ R0, R27, R13.reuse, R0 ;  /* 0x0000000d1b007223 */ /* 0x080fe40000010000 */
[-C--:B---3--:R-:W-:Y:S01]  /*4360*/  FFMA.FTZ R41, R16, R13.reuse, R12 ;  /* 0x0000000d10297223 */ /* 0x088fe2000001000c */
[----:B------:R-:W2:Y:S01]  /*4370*/  @!P0 LDG.E.128 R24, [R30.64] ;  /* 0x0000000e1e188981 */ /* 0x000ea2000c1e1d00 */
[-C--:B------:R-:W-:Y:S02]  /*4380*/  FFMA.FTZ R42, R17, R13.reuse, R11 ;  /* 0x0000000d112a7223 */ /* 0x080fe4000001000b */
[----:B------:R-:W-:-:S02]  /*4390*/  FFMA.FTZ R39, R18, R13, R10 ;  /* 0x0000000d12277223 */ /* 0x000fc4000001000a */
[-C--:B------:R-:W-:Y:S02]  /*43a0*/  FFMA.FTZ R40, R19, R13.reuse, R9 ;  /* 0x0000000d13287223 */ /* 0x080fe40000010009 */
[-C--:B----4-:R-:W-:Y:S01]  /*43b0*/  FFMA.FTZ R37, R20, R13.reuse, R8 ;  /* 0x0000000d14257223 */ /* 0x090fe20000010008 */
[----:B------:R-:W3:Y:S01]  /*43c0*/  @!P0 LDG.E.128 R16, [R30.64+-0x200] ;  /* 0xfffe000e1e108981 */ /* 0x000ee2000c1e1d00 */
[-C--:B------:R-:W-:Y:S02]  /*43d0*/  FFMA.FTZ R38, R21, R13.reuse, R7 ;  /* 0x0000000d15267223 */ /* 0x080fe40000010007 */
[-C--:B------:R-:W-:Y:S02]  /*43e0*/  FFMA.FTZ R35, R22, R13.reuse, R6 ;  /* 0x0000000d16237223 */ /* 0x080fe40000010006 */
[----:B------:R-:W-:Y:S02]  /*43f0*/  FFMA.FTZ R36, R23, R13, R5 ;  /* 0x0000000d17247223 */ /* 0x000fe40000010005 */
[----:B------:R-:W4:Y:S01]  /*4400*/  @!P0 LDG.E.128 R20, [R30.64+-0x100] ;  /* 0xffff000e1e148981 */ /* 0x000f22000c1e1d00 */
        /* <DEDUP_REMOVED lines=19> */
.L_x_570:
        /* <DEDUP_REMOVED lines=10> */
.L_x_572:
[----:B------:R-:W-:Y:S05]  /*45e0*/  BSYNC B0 ;  /* 0x0000000000007941 */ /* 0x000fea0003800000 */
.L_x_571:
        /* <DEDUP_REMOVED lines=13> */
.L_x_567:
        /* <DEDUP_REMOVED lines=72> */
[----:B------:R-:W-:Y:S01]  /*4b40*/  IMAD.IADD R15, R15, 0x1, R11 ;  /* 0x000000010f0f7824 */ /* 0x000fe200078e020b */
[----:B------:R-:W-:Y:S01]  /*4b50*/  IADD3 R11, R29, 0x80, RZ ;  /* 0x000000801d0b7810 */ /* 0x000fe20007ffe0ff */
        /* <DEDUP_REMOVED lines=21> */
        .weak           $__internal_11_$__cuda_sm20_div_s64
        .type           $__internal_11_$__cuda_sm20_div_s64,@function
        .size           $__internal_11_$__cuda_sm20_div_s64,(.L_x_7779 - $__internal_11_$__cuda_sm20_div_s64)
$__internal_11_$__cuda_sm20_div_s64:
        /* <DEDUP_REMOVED lines=31> */
[----:B------:R-:W-:-:S06]  /*4ea0*/  IMAD.WIDE.U32 R40, P5, R41, R18, R40 ;  /* 0x0000001229287225 */ /* 0x000fcc00078a0028 */
[----:B------:R-:W-:-:S04]  /*4eb0*/  IMAD.HI.U32 R19, P4, R27, R20, R40 ;  /* 0x000000141b137227 */ /* 0x000fc80007880028 */
[CC--:B------:R-:W-:Y:S02]  /*4ec0*/  IMAD R20, R27.reuse, R18.reuse, RZ ;  /* 0x000000121b147224 */ /* 0x0c0fe400078e02ff */
[----:B------:R-:W-:-:S03]  /*4ed0*/  IMAD.HI.U32 R18, R27, R18, RZ ;  /* 0x000000121b127227 */ /* 0x000fc600078e00ff */
[----:B------:R-:W-:Y:S01]  /*4ee0*/  IADD3 R20, P3, R20, R19, RZ ;  /* 0x0000001314147210 */ /* 0x000fe20007f7e0ff */
[----:B------:R-:W-:Y:S01]  /*4ef0*/  IMAD.X R41, R18, 0x1, R27, P5 ;  /* 0x0000000112297824 */ /* 0x000fe200028e061b */
[----:B------:R-:W-:-:S04]  /*4f00*/  IADD3 R19, P0, RZ, -R26, RZ ;  /* 0x8000001aff137210 */ /* 0x000fc80007f1e0ff */
[----:B------:R-:W-:Y:S01]  /*4f10*/  SEL R19, R19, R26, !P2 ;  /* 0x0000001a13137207 */ /* 0x000fe20005000000 */
[----:B------:R-:W-:Y:S01]  /*4f20*/  IMAD.X R26, RZ, RZ, ~R17, P0 ;  /* 0x000000ffff1a7224 */ /* 0x000fe200000e0e11 */
[----:B------:R-:W-:-:S03]  /*4f30*/  IADD3.X R41, RZ, RZ, R41, P3, P4 ;  /* 0x000000ffff297210 */ /* 0x000fc60001fe8429 */
        /* <DEDUP_REMOVED lines=12> */
[CC--:B------:R-:W-:Y:S01]  /*5000*/  ISETP.GE.U32.AND P4, PT, R19.reuse, R36.reuse, PT ;  /* 0x000000241300720c */ /* 0x0c0fe20003f86070 */
[-C--:B------:R-:W-:Y:S01]  /*5010*/  IMAD R41, R26, R36.reuse, R41 ;  /* 0x000000241a297224 */ /* 0x080fe200078e0229 */
[----:B------:R-:W-:-:S03]  /*5020*/  IADD3 R20, P3, R19, -R36, RZ ;  /* 0x8000002413147210 */ /* 0x000fc60007f7e0ff */
[----:B------:R-:W-:-:S05]  /*5030*/  IMAD.X R18, R18, 0x1, ~R41, P0 ;  /* 0x0000000112127824 */ /* 0x000fca00000e0e29 */
[----:B------:R-:W-:-:S04]  /*5040*/  ISETP.GE.U32.AND.EX P4, PT, R18, R37, PT, P4 ;  /* 0x000000251200720c */ /* 0x000fc80003f86140 */
[----:B------:R-:W-:Y:S02]  /*5050*/  SEL R19, R20, R19, P4 ;  /* 0x0000001314137207 */ /* 0x000fe40002000000 */
[----:B------:R-:W-:Y:S02]  /*5060*/  IADD3 R20, P2, R27, 0x1, RZ ;  /* 0x000000011b147810 */ /* 0x000fe40007f5e0ff */
[----:B------:R-:W-:Y:S01]  /*5070*/  ISETP.GE.U32.AND P0, PT, R19, R36, PT ;  /* 0x000000241300720c */ /* 0x000fe20003f06070 */
[----:B------:R-:W-:Y:S01]  /*5080*/  IMAD.X R19, R18, 0x1, ~R37, P3 ;  /* 0x0000000112137824 */ /* 0x000fe200018e0e25 */
[----:B------:R-:W-:Y:S01]  /*5090*/  SEL R20, R20, R27, P4 ;  /* 0x0000001b14147207 */ /* 0x000fe20002000000 */
[----:B------:R-:W-:-:S03]  /*50a0*/  IMAD.X R27, RZ, RZ, R26, P2 ;  /* 0x000000ffff1b7224 */ /* 0x000fc600010e061a */
[----:B------:R-:W-:Y:S02]  /*50b0*/  SEL R19, R19, R18, P4 ;  /* 0x0000001213137207 */ /* 0x000fe40002000000 */
[----:B------:R-:W-:Y:S01]  /*50c0*/  SEL R27, R27, R26, P4 ;  /* 0x0000001a1b1b7207 */ /* 0x000fe20002000000 */
[----:B------:R-:W-:Y:S01]  /*50d0*/  IMAD.MOV.U32 R26, RZ, RZ, R22 ;  /* 0x000000ffff1a7224 */ /* 0x000fe200078e0016 */
[----:B------:R-:W-:Y:S02]  /*50e0*/  IADD3 R41, P2, R20, 0x1, RZ ;  /* 0x0000000114297810 */ /* 0x000fe40007f5e0ff */
[----:B------:R-:W-:Y:S02]  /*50f0*/  ISETP.GE.U32.AND.EX P0, PT, R19, R37, PT, P0 ;  /* 0x000000251300720c */ /* 0x000fe40003f06100 */
[----:B------:R-:W-:Y:S02]  /*5100*/  IADD3.X R18, RZ, R27, RZ, P2, !PT ;  /* 0x0000001bff127210 */ /* 0x000fe400017fe4ff */
[----:B------:R-:W-:-:S02]  /*5110*/  SEL R41, R41, R20, P0 ;  /* 0x0000001429297207 */ /* 0x000fc40000000000 */
[----:B------:R-:W-:Y:S02]  /*5120*/  SEL R27, R18, R27, P0 ;  /* 0x0000001b121b7207 */ /* 0x000fe40000000000 */
[----:B------:R-:W-:Y:S02]  /*5130*/  IADD3 R18, P2, RZ, -R41, RZ ;  /* 0x80000029ff127210 */ /* 0x000fe40007f5e0ff */
[----:B------:R-:W-:Y:S02]  /*5140*/  LOP3.LUT R19, R21, R17, RZ, 0x3c, !PT ;  /* 0x0000001115137212 */ /* 0x000fe400078e3cff */
[----:B------:R-:W-:Y:S01]  /*5150*/  ISETP.NE.U32.AND P0, PT, R24, RZ, PT ;  /* 0x000000ff1800720c */ /* 0x000fe20003f05070 */
[----:B------:R-:W-:Y:S01]  /*5160*/  IMAD.X R20, RZ, RZ, ~R27, P2 ;  /* 0x000000ffff147224 */ /* 0x000fe200010e0e1b */
[----:B------:R-:W-:Y:S02]  /*5170*/  ISETP.GE.AND P3, PT, R19, RZ, PT ;  /* 0x000000ff1300720c */ /* 0x000fe40003f66270 */
[----:B------:R-:W-:-:S02]  /*5180*/  ISETP.NE.AND.EX P0, PT, R21, RZ, PT, P0 ;  /* 0x000000ff1500720c */ /* 0x000fc40003f05300 */
[----:B------:R-:W-:Y:S01]  /*5190*/  SEL R20, R20, R27, !P3 ;  /* 0x0000001b14147207 */ /* 0x000fe20005800000 */
[----:B------:R-:W-:Y:S01]  /*51a0*/  IMAD.MOV.U32 R27, RZ, RZ, 0x0 ;  /* 0x00000000ff1b7424 */ /* 0x000fe200078e00ff */
[----:B------:R-:W-:Y:S02]  /*51b0*/  SEL R18, R18, R41, !P3 ;  /* 0x0000002912127207 */ /* 0x000fe40005800000 */
[----:B------:R-:W-:Y:S02]  /*51c0*/  SEL R19, R20, 0xffffffff, P0 ;  /* 0xffffffff14137807 */ /* 0x000fe40000000000 */
[----:B------:R-:W-:Y:S01]  /*51d0*/  SEL R18, R18, 0xffffffff, P0 ;  /* 0xffffffff12127807 */ /* 0x000fe20000000000 */
[----:B------:R-:W-:Y:S06]  /*51e0*/  RET.REL.NODEC R26 `(_ZN5flash32flash_fwd_splitkv_combine_kernelI23Flash_fwd_kernel_traitsILi192ELi64ELi64ELi4ELb0ELb0EN7cutlass10bfloat16_tE19Flash_kernel_traitsILi192ELi64ELi64ELi4ES3_EELi8ELi3ELb1EEEvNS_16Flash_fwd_paramsE) ;  /* 0xffffae101a007950 */ /* 0x000fec0003c3ffff */
.L_x_573:
        /* <DEDUP_REMOVED lines=9> */
.L_x_7779:


//--------------------- .text._ZN5flash32flash_fwd_splitkv_combine_kernelI23Flash_fwd_kernel_traitsILi192ELi64ELi64ELi4ELb0ELb0EN7cutlass10bfloat16_tE19Flash_kernel_traitsILi192ELi64ELi64ELi4ES3_EELi8ELi2ELb1EEEvNS_16Flash_fwd_paramsE --------------------------
	.section	.text._ZN5flash32flash_fwd_splitkv_combine_kernelI23Flash_fwd_kernel_traitsILi192ELi64ELi64ELi4ELb0ELb0EN7cutlass10bfloat16_tE19Flash_kernel_traitsILi192ELi64ELi64ELi4ES3_EELi8ELi2ELb1EEEvNS_16Flash_fwd_paramsE,"ax",@progbits
	.sectioninfo	@"SHI_REGISTERS=54"
	.align	128
        .global         _ZN5flash32flash_fwd_splitkv_combine_kernelI23Flash_fwd_kernel_traitsILi192ELi64ELi64ELi4ELb0ELb0EN7cutlass10bfloat16_tE19Flash_kernel_traitsILi192ELi64ELi64ELi4ES3_EELi8ELi2ELb1EEEvNS_16Flash_fwd_paramsE
        .type           _ZN5flash32flash_fwd_splitkv_combine_kernelI23Flash_fwd_kernel_traitsILi192ELi64ELi64ELi4ELb0ELb0EN7cutlass10bfloat16_tE19Flash_kernel_traitsILi192ELi64ELi64ELi4ES3_EELi8ELi2ELb1EEEvNS_16Flash_fwd_paramsE,@function
        .size           _ZN5flash32flash_fwd_splitkv_combine_kernelI23Flash_fwd_kernel_traitsILi192ELi64ELi64ELi4ELb0ELb0EN7cutlass10bfloat16_tE19Flash_kernel_traitsILi192ELi64ELi64ELi4ES3_EELi8ELi2ELb1EEEvNS_16Flash_fwd_paramsE,(.L_x_7780 - _ZN5flash32flash_fwd_splitkv_combine_kernelI23Flash_fwd_kernel_traitsILi192ELi64ELi64ELi4ELb0ELb0EN7cutlass10bfloat16_tE19Flash_kernel_traitsILi192ELi64ELi64ELi4ES3_EELi8ELi2ELb1EEEvNS_16Flash_fwd_paramsE)
        .other          _ZN5flash32flash_fwd_splitkv_combine_kernelI23Flash_fwd_kernel_traitsILi192ELi64ELi64ELi4ELb0ELb0EN7cutlass10bfloat16_tE19Flash_kernel_traitsILi192ELi64ELi64ELi4ES3_EELi8ELi2ELb1EEEvNS_16Flash_fwd_paramsE,@"STO_CUDA_ENTRY STV_DEFAULT"
_ZN5flash32flash_fwd_splitkv_combine_kernelI23Flash_fwd_kernel_traitsILi192ELi64ELi64ELi4ELb0ELb0EN7cutlass10bfloat16_tE19Flash_kernel_traitsILi192ELi64ELi64ELi4ES3_EELi8ELi2ELb1EEEvNS_16Flash_fwd_paramsE:
.text._ZN5flash32flash_fwd_splitkv_combine_kernelI23Flash_fwd_kernel_traitsILi192ELi64ELi64ELi4ELb0ELb0EN7cutlass10bfloat16_tE19Flash_kernel_traitsILi192ELi64ELi64ELi4ES3_EELi8ELi2ELb1EEEvNS_16Flash_fwd_paramsE:
        /* <DEDUP_REMOVED lines=23> */
[----:B------:R-:W-:Y:S05]  /*0170*/  CALL.REL.NOINC `($__internal_12_$__cuda_sm20_div_s64) ;  /* 0x00004b5000007944 */ /* 0x000fea0003c00000 */
[----:B------:R-:W-:Y:S05]  /*0180*/  BRA `(.L_x_575) ;  /* 0x0000018000007947 */ /* 0x000fea0003800000 */
.L_x_574:
        /* <DEDUP_REMOVED lines=24> */
.L_x_575:
        /* <DEDUP_REMOVED lines=11> */
[----:B------:R-:W-:Y:S05]  /*03c0*/  CALL.REL.NOINC `($__internal_12_$__cuda_sm20_div_s64) ;  /* 0x0000490000007944 */ /* 0x000fea0003c00000 */
[----:B------:R-:W-:Y:S02]  /*03d0*/  MOV R6, R18 ;  /* 0x0000001200067202 */ /* 0x000fe40000000f00 */
[----:B------:R-:W-:Y:S01]  /*03e0*/  MOV R7, R19 ;  /* 0x0000001300077202 */ /* 0x000fe20000000f00 */
[----:B------:R-:W-:Y:S05]  /*03f0*/  BRA `(.L_x_578) ;  /* 0x0000013000007947 */ /* 0x000fea0003800000 */
.L_x_577:
        /* <DEDUP_REMOVED lines=19> */
.L_x_578:
[----:B------:R-:W-:Y:S05]  /*0530*/  BSYNC B0 ;  /* 0x0000000000007941 */ /* 0x000fea0003800000 */
.L_x_576:
[----:B------:R-:W-:Y:S01]  /*0540*/  IABS R5, c[0x0][0x214] ;  /* 0x0000850000057a13 */ /* 0x000fe20000000000 */
[----:B------:R-:W-:Y:S01]  /*0550*/  IMAD.MOV.U32 R0, RZ, RZ, c[0x0][0x214] ;  /* 0x00008500ff007624 */ /* 0x000fe200078e00ff */
[----:B------:R-:W-:Y:S02]  /*0560*/  BSSY B0, `(.L_x_579) ;  /* 0x000003b000007945 */ /* 0x000fe40003800000 */
[----:B------:R-:W0:Y:S02]  /*0570*/  I2F.RP R10, R5 ;  /* 0x00000005000a7306 */ /* 0x000e240000209400 */
[----:B------:R-:W-:-:S06]  /*0580*/  IADD3 R0, R5, -0x1, R0 ;  /* 0xffffffff05007810 */ /* 0x000fcc0007ffe000 */
        /* <DEDUP_REMOVED lines=35> */
[----:B------:R-:W-:Y:S05]  /*07c0*/  CALL.REL.NOINC `($__internal_12_$__cuda_sm20_div_s64) ;  /* 0x0000450000007944 */ /* 0x000fea0003c00000 */
[----:B------:R-:W-:Y:S05]  /*07d0*/  BRA `(.L_x_581) ;  /* 0x0000013000007947 */ /* 0x000fea0003800000 */
.L_x_580:
        /* <DEDUP_REMOVED lines=19> */
.L_x_581:
[----:B------:R-:W-:Y:S05]  /*0910*/  BSYNC B0 ;  /* 0x0000000000007941 */ /* 0x000fea0003800000 */
.L_x_579:
        /* <DEDUP_REMOVED lines=73> */
[----:B------:R-:W-:Y:S02]  /*0db0*/  MOV R34, R18 ;  /* 0x0000001200227202 */ /* 0x000fe40000000f00 */
[----:B------:R-:W-:Y:S01]  /*0dc0*/  MOV R35, R19 ;  /* 0x0000001300237202 */ /* 0x000fe20000000f00 */
[----:B------:R-:W-:Y:S05]  /*0dd0*/  BRA `(.L_x_584) ;  /* 0x0000013000007947 */ /* 0x000fea0003800000 */
.L_x_583:
        /* <DEDUP_REMOVED lines=19> */
.L_x_584:
[----:B------:R-:W-:Y:S05]  /*0f10*/  BSYNC B0 ;  /* 0x0000000000007941 */ /* 0x000fea0003800000 */
.L_x_582:
[-C--:B------:R-:W-:Y:S01]  /*0f20*/  IABS R16, R3.reuse ;  /* 0x0000000300107213 */ /* 0x080fe20000000000 */
[----:B------:R-:W-:Y:S01]  /*0f30*/  IMAD.MOV.U32 R5, RZ, RZ, 0x1 ;  /* 0x00000001ff057424 */ /* 0x000fe200078e00ff */
[----:B------:R-:W-:Y:S01]  /*0f40*/  IABS R8, R3 ;  /* 0x0000000300087213 */ /* 0x000fe20000000000 */
[----:B------:R-:W-:Y:S01]  /*0f50*/  BSSY B0, `(.L_x_585) ;  /* 0x000003b000007945 */ /* 0x000fe20003800000 */
[----:B------:R-:W0:Y:S02]  /*0f60*/  I2F.RP R11, R16 ;  /* 0x00000010000b7306 */ /* 0x000e240000209400 */
[----:B------:R-:W-:Y:S01]  /*0f70*/  IADD3 R5, R16, c[0x0][0x214], -R5 ;  /* 0x0000850010057a10 */ /* 0x000fe20007ffe805 */
        /* <DEDUP_REMOVED lines=37> */
.L_x_586:
        /* <DEDUP_REMOVED lines=19> */
.L_x_587:
[----:B------:R-:W-:Y:S05]  /*1300*/  BSYNC B0 ;  /* 0x0000000000007941 */ /* 0x000fea0003800000 */
.L_x_585:
        /* <DEDUP_REMOVED lines=132> */
.L_x_589:
[----:B------:R-:W-:Y:S05]  /*1b50*/  BSYNC B0 ;  /* 0x0000000000007941 */ /* 0x000fea0003800000 */
.L_x_588:
        /* <DEDUP_REMOVED lines=14> */
[----:B------:R-:W-:Y:S06]  /*1c40*/  BAR.SYNC.DEFER_BLOCKING 0x0 ;  /* 0x0000000000007b1d */ /* 0x000fec0000010000 */
[----:B------:R1:W2:Y:S02]  /*1c50*/  @!P0 LDS R30, [R18] ;  /* 0x00000000121e8984 */ /* 0x0002a40000000800 */
[----:B-1----:R-:W-:Y:S02]  /*1c60*/  SHF.R.S32.HI R18, RZ, 0x1f, R3 ;  /* 0x0000001fff127819 */ /* 0x002fe40000011403 */
[----:B--2---:R-:W1:Y:S02]  /*1c70*/  SHFL.BFLY PT, R25, R30, 0x2, 0x1f ;  /* 0x0c401f001e197f89 */ /* 0x004e6400000e0000 */
[----:B-1----:R-:W-:-:S05]  /*1c80*/  FMNMX.FTZ R25, R25, R30, !PT ;  /* 0x0000001e19197209 */ /* 0x002fca0007810000 */
        /* <DEDUP_REMOVED lines=56> */
[----:B------:R-:W-:Y:S05]  /*2010*/  CALL.REL.NOINC `($__internal_12_$__cuda_sm20_div_s64) ;  /* 0x00002cb000007944 */ /* 0x000fea0003c00000 */
        /* <DEDUP_REMOVED lines=9> */
.L_x_594:
        /* <DEDUP_REMOVED lines=22> */
.L_x_595:
[----:B------:R-:W-:Y:S05]  /*2210*/  BSYNC B0 ;  /* 0x0000000000007941 */ /* 0x000fea0003800000 */
.L_x_593:
        /* <DEDUP_REMOVED lines=8> */
[----:B------:R-:W-:Y:S05]  /*22a0*/  CALL.REL.NOINC `($__internal_12_$__cuda_sm20_div_s64) ;  /* 0x00002a2000007944 */ /* 0x000fea0003c00000 */
        /* <DEDUP_REMOVED lines=10> */
.L_x_597:
        /* <DEDUP_REMOVED lines=22> */
.L_x_598:
[----:B------:R-:W-:Y:S05]  /*24b0*/  BSYNC B0 ;  /* 0x0000000000007941 */ /* 0x000fea0003800000 */
.L_x_596:
        /* <DEDUP_REMOVED lines=11> */
[----:B------:R-:W-:Y:S05]  /*2570*/  CALL.REL.NOINC `($__internal_12_$__cuda_sm20_div_s64) ;  /* 0x0000275000007944 */ /* 0x000fea0003c00000 */
[----:B------:R-:W-:-:S04]  /*2580*/  IADD3 R17, P0, RZ, -R18, RZ ;  /* 0x80000012ff117210 */ /* 0x000fc80007f1e0ff */
[----:B------:R-:W-:Y:S01]  /*2590*/  IADD3.X R16, RZ, ~R19, RZ, P0, !PT ;  /* 0x80000013ff107210 */ /* 0x000fe200007fe4ff */
[----:B------:R-:W-:-:S04]  /*25a0*/  IMAD.WIDE.U32 R36, R5, R17, R36 ;  /* 0x0000001105247225 */ /* 0x000fc800078e0024 */
[----:B------:R-:W-:-:S04]  /*25b0*/  IMAD R16, R16, R5, RZ ;  /* 0x0000000510107224 */ /* 0x000fc800078e02ff */
[----:B------:R-:W-:-:S05]  /*25c0*/  IMAD R4, R4, R17, R16 ;  /* 0x0000001104047224 */ /* 0x000fca00078e0210 */
[----:B------:R-:W-:Y:S01]  /*25d0*/  IADD3 R4, R37, R4, RZ ;  /* 0x0000000425047210 */ /* 0x000fe20007ffe0ff */
[----:B------:R-:W-:Y:S05]  /*25e0*/  BRA `(.L_x_601) ;  /* 0x0000016000007947 */ /* 0x000fea0003800000 */
.L_x_600:
        /* <DEDUP_REMOVED lines=22> */
.L_x_601:
[----:B------:R-:W-:Y:S05]  /*2750*/  BSYNC B0 ;  /* 0x0000000000007941 */ /* 0x000fea0003800000 */
.L_x_599:
        /* <DEDUP_REMOVED lines=38> */
[----:B------:R-:W-:Y:S05]  /*29c0*/  CALL.REL.NOINC `($__internal_12_$__cuda_sm20_div_s64) ;  /* 0x0000230000007944 */ /* 0x000fea0003c00000 */
        /* <DEDUP_REMOVED lines=12> */
.L_x_603:
        /* <DEDUP_REMOVED lines=23> */
.L_x_604:
[----:B------:R-:W-:Y:S05]  /*2c00*/  BSYNC B0 ;  /* 0x0000000000007941 */ /* 0x000fea0003800000 */
.L_x_602:
        /* <DEDUP_REMOVED lines=18> */
.L_x_606:
        /* <DEDUP_REMOVED lines=22> */
.L_x_607:
[----:B------:R-:W-:Y:S05]  /*2e90*/  BSYNC B0 ;  /* 0x0000000000007941 */ /* 0x000fea0003800000 */
.L_x_605:
        /* <DEDUP_REMOVED lines=20> */
.L_x_609:
        /* <DEDUP_REMOVED lines=23> */
.L_x_610:
[----:B------:R-:W-:Y:S05]  /*3150*/  BSYNC B0 ;  /* 0x0000000000007941 */ /* 0x000fea0003800000 */
.L_x_608:
        /* <DEDUP_REMOVED lines=25> */
[----:B------:R-:W-:Y:S05]  /*32f0*/  CALL.REL.NOINC `($__internal_12_$__cuda_sm20_div_s64) ;  /* 0x000019d000007944 */ /* 0x000fea0003c00000 */
        /* <DEDUP_REMOVED lines=12> */
.L_x_612:
        /* <DEDUP_REMOVED lines=23> */
.L_x_613:
[----:B------:R-:W-:Y:S05]  /*3530*/  BSYNC B0 ;  /* 0x0000000000007941 */ /* 0x000fea0003800000 */
.L_x_611:
        /* <DEDUP_REMOVED lines=29> */
.L_x_615:
        /* <DEDUP_REMOVED lines=23> */
.L_x_616:
[----:B------:R-:W-:Y:S05]  /*3880*/  BSYNC B0 ;  /* 0x0000000000007941 */ /* 0x000fea0003800000 */
.L_x_614:
        /* <DEDUP_REMOVED lines=20> */
.L_x_592:
[----:B------:R-:W-:-:S04]  /*39d0*/  LEA R2, P0, R32, c[0x0][0x200], 0x2 ;  /* 0x0000800020027a11 */ /* 0x000fc800078010ff */
[----:B------:R-:W-:-:S05]  /*39e0*/  LEA.HI.X R3, R32, c[0x0][0x204], R33, 0x2, P0 ;  /* 0x0000810020037a11 */ /* 0x000fca00000f1421 */
[----:B------:R0:W-:Y:S04]  /*39f0*/  STG.E [R2.64], R27 ;  /* 0x0000001b02007986 */ /* 0x0001e8000c10190e */
.L_x_591:
[----:B------:R-:W-:Y:S05]  /*3a00*/  BSYNC B1 ;  /* 0x0000000000017941 */ /* 0x000fea0003800000 */
.L_x_590:
[----:B------:R-:W1:Y:S01]  /*3a10*/  S2R R29, SR_TID.X ;  /* 0x00000000001d7919 */ /* 0x000e620000002100 */
[----:B------:R-:W-:Y:S01]  /*3a20*/  IMAD.MOV.U32 R15, RZ, RZ, c[0x0][0x314] ;  /* 0x0000c500ff0f7624 */ /* 0x000fe200078e00ff */
[----:B------:R-:W-:Y:S01]  /*3a30*/  CS2R R4, SRZ ;  /* 0x0000000000047805 */ /* 0x000fe2000001ff00 */
[----:B------:R-:W-:Y:S01]  /*3a40*/  CS2R R6, SRZ ;  /* 0x0000000000067805 */ /* 0x000fe2000001ff00 */
[----:B------:R-:W-:Y:S01]  /*3a50*/  CS2R R10, SRZ ;  /* 0x00000000000a7805 */ /* 0x000fe2000001ff00 */
[----:B------:R-:W-:Y:S01]  /*3a60*/  IMAD.MOV.U32 R12, RZ, RZ, RZ ;  /* 0x000000ffff0c7224 */ /* 0x000fe200078e00ff */
[----:B-1----:R-:W-:-:S04]  /*3a70*/  SHF.R.S32.HI R28, RZ, 0x1f, R29 ;  /* 0x0000001fff1c7819 */ /* 0x002fc8000001141d */
[CC--:B0-----:R-:W-:Y:S02]  /*3a80*/  LEA.HI R2, R28.reuse, R29.reuse, RZ, 0x2 ;  /* 0x0000001d1c027211 */ /* 0x0c1fe400078f10ff */
[----:B------:R-:W-:Y:S02]  /*3a90*/  LEA.HI R28, R28, R29, RZ, 0x4 ;  /* 0x0000001d1c1c7211 */ /* 0x000fe400078f20ff */
[----:B------:R-:W-:-:S05]  /*3aa0*/  LOP3.LUT R2, R2, 0xfffffffc, RZ, 0xc0, !PT ;  /* 0xfffffffc02027812 */ /* 0x000fca00078ec0ff */
[----:B------:R-:W-:-:S05]  /*3ab0*/  IMAD.IADD R0, R29, 0x1, -R2 ;  /* 0x000000011d007824 */ /* 0x000fca00078e0a02 */
[----:B------:R-:W-:-:S04]  /*3ac0*/  ISETP.GE.AND P0, PT, R0, c[0x0][0x314], PT ;  /* 0x0000c50000007a0c */ /* 0x000fc80003f06270 */
[----:B------:R-:W-:-:S13]  /*3ad0*/  ISETP.GT.OR P0, PT, R29, 0x1f, P0 ;  /* 0x0000001f1d00780c */ /* 0x000fda0000704670 */
[----:B------:R-:W-:Y:S02]  /*3ae0*/  @!P0 FADD.FTZ R8, -R27, R30 ;  /* 0x0000001e1b088221 */ /* 0x000fe40000010100 */
[----:B------:R-:W-:Y:S01]  /*3af0*/  @!P0 IMAD R9, R0, 0x24, R2 ;  /* 0x0000002400098824 */ /* 0x000fe200078e0202 */
[----:B------:R-:W-:Y:S01]  /*3b00*/  LOP3.LUT R0, R28, 0x3ffffff0, RZ, 0xc0, !PT ;  /* 0x3ffffff01c007812 */ /* 0x000fe200078ec0ff */
[----:B------:R-:W-:Y:S01]  /*3b10*/  @!P0 FMUL.FTZ R8, R8, 1.4426950216293334961 ;  /* 0x3fb8aa3b08088820 */ /* 0x000fe20000410000 */
[----:B------:R-:W-:Y:S01]  /*3b20*/  CS2R R2, SRZ ;  /* 0x0000000000027805 */ /* 0x000fe2000001ff00 */
[----:B------:R-:W-:Y:S02]  /*3b30*/  SHF.R.S32.HI R28, RZ, 0x4, R28 ;  /* 0x00000004ff1c7819 */ /* 0x000fe4000001141c */
[----:B------:R-:W-:Y:S02]  /*3b40*/  IMAD.IADD R29, R29, 0x1, -R0 ;  /* 0x000000011d1d7824 */ /* 0x000fe400078e0a00 */
[----:B------:R-:W0:Y:S01]  /*3b50*/  @!P0 MUFU.EX2 R8, R8 ;  /* 0x0000000800088308 */ /* 0x000e220000000800 */
[----:B------:R-:W-:-:S02]  /*3b60*/  IMAD.MOV.U32 R0, RZ, RZ, RZ ;  /* 0x000000ffff007224 */ /* 0x000fc400078e00ff */
[----:B------:R-:W-:Y:S01]  /*3b70*/  IMAD.SHL.U32 R29, R29, 0x4, RZ ;  /* 0x000000041d1d7824 */ /* 0x000fe200078e00ff */
[----:B0-----:R0:W-:Y:S04]  /*3b80*/  @!P0 STS [R9], R8 ;  /* 0x0000000809008388 */ /* 0x0011e80000000800 */
        /* <DEDUP_REMOVED lines=33> */
.L_x_619:
        /* <DEDUP_REMOVED lines=77> */
.L_x_618:
        /* <DEDUP_REMOVED lines=47> */
.L_x_620:
        /* <DEDUP_REMOVED lines=10> */
.L_x_622:
[----:B------:R-:W-:Y:S05]  /*4600*/  BSYNC B0 ;  /* 0x0000000000007941 */ /* 0x000fea0003800000 */
.L_x_621:
        /* <DEDUP_REMOVED lines=13> */
.L_x_617:
        /* <DEDUP_REMOVED lines=95> */
        .weak           $__internal_12_$__cuda_sm20_div_s64
        .type           $__internal_12_$__cuda_sm20_div_s64,@function
        .size           $__internal_12_$__cuda_sm20_div_s64,(.L_x_7780 - $__internal_12_$__cuda_sm20_div_s64)
$__internal_12_$__cuda_sm20_div_s64:
        /* <DEDUP_REMOVED lines=83> */
[----:B------:R-:W-:Y:S05]  /*5200*/  RET.REL.NODEC R20 `(_ZN5flash32flash_fwd_splitkv_combine_kernelI23Flash_fwd_kernel_traitsILi192ELi64ELi64ELi4ELb0ELb0EN7cutlass10bfloat16_tE19Flash_kernel_traitsILi192ELi64ELi64ELi4ES3_EELi8ELi2ELb1EEEvNS_16Flash_fwd_paramsE) ;  /* 0xffffadf014007950 */ /* 0x000fea0003c3ffff */
.L_x_623:
        /* <DEDUP_REMOVED lines=15> */
.L_x_7780:


//--------------------- .text._ZN5flash32flash_fwd_splitkv_combine_kernelI23Flash_fwd_kernel_traitsILi192ELi64ELi64ELi4ELb0ELb0EN7cutlass10bfloat16_tE19Flash_kernel_traitsILi192ELi64ELi64ELi4ES3_EELi8ELi1ELb1EEEvNS_16Flash_fwd_paramsE --------------------------
	.section	.text._ZN5flash32flash_fwd_splitkv_combine_kernelI23Flash_fwd_kernel_traitsILi192ELi64ELi64ELi4ELb0ELb0EN7cutlass10bfloat16_tE19Flash_kernel_traitsILi192ELi64ELi64ELi4ES3_EELi8ELi1ELb1EEEvNS_16Flash_fwd_paramsE,"ax",@progbits
	.sectioninfo	@"SHI_REGISTERS=54"
	.align	128
        .global         _ZN5flash32flash_fwd_splitkv_combine_kernelI23Flash_fwd_kernel_traitsILi192ELi64ELi64ELi4ELb0ELb0EN7cutlass10bfloat16_tE19Flash_kernel_traitsILi192ELi64ELi64ELi4ES3_EELi8ELi1ELb1EEEvNS_16Flash_fwd_paramsE
        .type           _ZN5flash32flash_fwd_splitkv_combine_kernelI23Flash_fwd_kernel_traitsILi192ELi64ELi64ELi4ELb0ELb0EN7cutlass10bfloat16_tE19Flash_kernel_traitsILi192ELi64ELi64ELi4ES3_EELi8ELi1ELb1EEEvNS_16Flash_fwd_paramsE,@function
        .size           _ZN5flash32flash_fwd_splitkv_combine_kernelI23Flash_fwd_kernel_traitsILi192ELi64ELi64ELi4ELb0ELb0EN7cutlass10bfloat16_tE19Flash_kernel_traitsILi192ELi64ELi64ELi4ES3_EELi8ELi1ELb1EEEvNS_16Flash_fwd_paramsE,(.L_x_7781 - _ZN5flash32flash_fwd_splitkv_combine_kernelI23Flash_fwd_kernel_traitsILi192ELi64ELi64ELi4ELb0ELb0EN7cutlass10bfloat16_tE19Flash_kernel_traitsILi192ELi64ELi64ELi4ES3_EELi8ELi1ELb1EEEvNS_16Flash_fwd_paramsE)
        .other          _ZN5flash32flash_fwd_splitkv_combine_kernelI23Flash_fwd_kernel_traitsILi192ELi64ELi64ELi4ELb0ELb0EN7cutlass10bfloat16_tE19Flash_kernel_traitsILi192ELi64ELi64ELi4ES3_EELi8ELi1ELb1EEEvNS_16Flash_fwd_paramsE,@"STO_CUDA_ENTRY STV_DEFAULT"
_ZN5flash32flash_fwd_splitkv_combine_kernelI23Flash_fwd_kernel_traitsILi192ELi64ELi64ELi4ELb0ELb0EN7cutlass10bfloat16_tE19Flash_kernel_traitsILi192ELi64ELi64ELi4ES3_EELi8ELi1ELb1EEEvNS_16Flash_fwd_paramsE:
.text._ZN5flash32flash_fwd_splitkv_combine_kernelI23Flash_fwd_kernel_traitsILi192ELi64ELi64ELi4ELb0ELb0EN7cutlass10bfloat16_tE19Flash_kernel_traitsILi192ELi64ELi64ELi4ES3_EELi8ELi1ELb1EEEvNS_16Flash_fwd_paramsE:
[----:B------:R-:W-:Y:S02]  /*0000*/  MOV R1, c[0x0][0x28] ;  /* 0x00000a0000017a02 */ /* 0x000fe40000000f00 */
[----:B------:R-:W-:Y:S01]  /*0010*/  ULDC UR9, c[0x0][0x1c0] ;  /* 0x0000700000097ab9 */ /* 0x000fe20000000800 */
[----:B------:R-:W0:Y:S01]  /*0020*/  S2UR UR10, SR_CTAID.X ;  /* 0x00000000000a79c3 */ /* 0x000e220000002500 */
[----:B------:R-:W-:Y:S02]  /*0030*/  ULDC.64 UR6, c[0x0][0x210] ;  /* 0x0000840000067ab9 */ /* 0x000fe40000000a00 */
[----:B------:R-:W-:Y:S02]  /*0040*/  UIMAD UR6, UR9, UR6, URZ ;  /* 0x00000006090672a4 */ /* 0x000fe4000f8e023f */
[----:B------:R-:W-:Y:S02]  /*0050*/  USHF.R.S32.HI UR5, URZ, 0x1f, UR7 ;  /* 0x0000001f3f057899 */ /* 0x000fe40008011407 */
[----:B------:R-:W-:Y:S02]  /*0060*/  UIMAD UR11, UR6, UR7, URZ ;  /* 0x00000007060b72a4 */ /* 0x000fe4000f8e023f */
[----:B------:R-:W-:-:S02]  /*0070*/  USHF.R.S32.HI UR9, URZ, 0x1f, UR9 ;  /* 0x0000001f3f097899 */ /* 0x000fc40008011409 */
[----:B------:R-:W-:Y:S02]  /*0080*/  USHF.R.S32.HI UR8, URZ, 0x1f, UR11 ;  /* 0x0000001f3f087899 */ /* 0x000fe4000801140b */
[----:B------:R-:W-:-:S04]  /*0090*/  UISETP.LT.U32.AND UP0, UPT, UR11, UR7, UPT ;  /* 0x000000070b00728c */ /* 0x000fc8000bf01070 */
[----:B------:R-:W-:-:S04]  /*00a0*/  UISETP.LT.AND.EX UP0, UPT, UR8, UR5, UPT, UP0 ;  /* 0x000000050800728c */ /* 0x000fc8000bf01300 */
[----:B------:R-:W-:Y:S02]  /*00b0*/  USEL UR5, UR8, UR5, UP0 ;  /* 0x0000000508057287 */ /* 0x000fe40008000000 */
[----:B------:R-:W-:Y:S02]  /*00c0*/  USEL UR6, UR11, UR7, UP0 ;  /* 0x000000070b067287 */ /* 0x000fe40008000000 */
[----:B------:R-:W-:Y:S02]  /*00d0*/  ULOP3.LUT UR4, UR8, UR5, URZ, 0xfc, !UPT ;  /* 0x0000000508047292 */ /* 0x000fe4000f8efc3f */
[----:B0-----:R-:W-:-:S04]  /*00e0*/  USHF.L.U32 UR10, UR10, 0x3, URZ ;  /* 0x000000030a0a7899 */ /* 0x001fc8000800063f */
        /* <DEDUP_REMOVED lines=8> */
[----:B------:R-:W-:Y:S05]  /*0170*/  CALL.REL.NOINC `($__internal_13_$__cuda_sm20_div_s64) ;  /* 0x00004bb000007944 */ /* 0x000fea0003c00000 */
[----:B------:R-:W-:Y:S05]  /*0180*/  BRA `(.L_x_625) ;  /* 0x0000017000007947 */ /* 0x000fea0003800000 */
.L_x_624:
        /* <DEDUP_REMOVED lines=21> */
[----:B------:R-:W-:-:S06]  /*02e0*/  @!UP0 ULOP3.LUT UR12, URZ, UR6, URZ, 0x33, !UPT ;  /* 0x000000063f0c8292 */ /* 0x000fcc000f8e333f */
[----:B------:R-:W-:-:S05]  /*02f0*/  IMAD.U32 R18, RZ, RZ, UR12 ;  /* 0x0000000cff127e24 */ /* 0x000fca000f8e00ff */
.L_x_625:
        /* <DEDUP_REMOVED lines=11> */
[----:B------:R-:W-:Y:S05]  /*03b0*/  CALL.REL.NOINC `($__internal_13_$__cuda_sm20_div_s64) ;  /* 0x0000497000007944 */ /* 0x000fea0003c00000 */
[----:B------:R-:W-:Y:S02]  /*03c0*/  MOV R8, R18 ;  /* 0x0000001200087202 */ /* 0x000fe40000000f00 */
[----:B------:R-:W-:Y:S01]  /*03d0*/  MOV R9, R19 ;  /* 0x0000001300097202 */ /* 0x000fe20000000f00 */
[----:B------:R-:W-:Y:S05]  /*03e0*/  BRA `(.L_x_628) ;  /* 0x0000013000007947 */ /* 0x000fea0003800000 */
.L_x_627:
        /* <DEDUP_REMOVED lines=19> */
.L_x_628:
[----:B------:R-:W-:Y:S05]  /*0520*/  BSYNC B0 ;  /* 0x0000000000007941 */ /* 0x000fea0003800000 */
.L_x_626:
[----:B------:R-:W-:Y:S01]  /*0530*/  IABS R5, c[0x0][0x214] ;  /* 0x0000850000057a13 */ /* 0x000fe20000000000 */
[----:B------:R-:W-:Y:S01]  /*0540*/  IMAD.MOV.U32 R0, RZ, RZ, c[0x0][0x214] ;  /* 0x00008500ff007624 */ /* 0x000fe200078e00ff */
[----:B------:R-:W-:Y:S01]  /*0550*/  BSSY B0, `(.L_x_629) ;  /* 0x000003b000007945 */ /* 0x000fe20003800000 */
[----:B------:R-:W-:Y:S01]  /*0560*/  IMAD.MOV.U32 R6, RZ, RZ, RZ ;  /* 0x000000ffff067224 */ /* 0x000fe200078e00ff */
[----:B------:R-:W0:Y:S02]  /*0570*/  I2F.RP R10, R5 ;  /* 0x00000005000a7306 */ /* 0x000e240000209400 */
[----:B------:R-:W-:-:S06]  /*0580*/  IADD3 R0, R5, -0x1, R0 ;  /* 0xffffffff05007810 */ /* 0x000fcc0007ffe000 */
[----:B0-----:R-:W0:Y:S02]  /*0590*/  MUFU.RCP R7, R10 ;  /* 0x0000000a00077308 */ /* 0x001e240000001000 */
[----:B0-----:R-:W-:-:S06]  /*05a0*/  IADD3 R7, R7, 0xffffffe, RZ ;  /* 0x0ffffffe07077810 */ /* 0x001fcc0007ffe0ff */
[----:B------:R-:W0:Y:S02]  /*05b0*/  F2I.FTZ.U32.TRUNC.NTZ R7, R7 ;  /* 0x0000000700077305 */ /* 0x000e24000021f000 */
[----:B0-----:R-:W-:-:S04]  /*05c0*/  IMAD.MOV R2, RZ, RZ, -R7 ;  /* 0x000000ffff027224 */ /* 0x001fc800078e0a07 */
        /* <DEDUP_REMOVED lines=30> */
[----:B------:R-:W-:Y:S05]  /*07b0*/  CALL.REL.NOINC `($__internal_13_$__cuda_sm20_div_s64) ;  /* 0x0000457000007944 */ /* 0x000fea0003c00000 */
[----:B------:R-:W-:Y:S05]  /*07c0*/  BRA `(.L_x_631) ;  /* 0x0000013000007947 */ /* 0x000fea0003800000 */
.L_x_630:
        /* <DEDUP_REMOVED lines=19> */
.L_x_631:
[----:B------:R-:W-:Y:S05]  /*0900*/  BSYNC B0 ;  /* 0x0000000000007941 */ /* 0x000fea0003800000 */
.L_x_629:
        /* <DEDUP_REMOVED lines=22> */
[----:B------:R-:W-:Y:S01]  /*0a70*/  IMAD R3, R4, R3, R5 ;  /* 0x0000000304037224 */ /* 0x000fe200078e0205 */
[C---:B------:R-:W-:Y:S01]  /*0a80*/  IADD3 R5, R0.reuse, -0x1, RZ ;  /* 0xffffffff00057810 */ /* 0x040fe20007ffe0ff */
[----:B------:R-:W-:-:S03]  /*0a90*/  IMAD R0, R0, c[0x0][0x214], RZ ;  /* 0x0000850000007a24 */ /* 0x000fc600078e02ff */
[----:B------:R-:W-:-:S13]  /*0aa0*/  ISETP.GT.U32.AND P1, PT, R4, R3, PT ;  /* 0x000000030400720c */ /* 0x000fda0003f24070 */
[----:B------:R-:W-:Y:S01]  /*0ab0*/  @!P1 IMAD.IADD R3, R3, 0x1, -R4 ;  /* 0x0000000103039824 */ /* 0x000fe200078e0a04 */
[----:B------:R-:W-:Y:S02]  /*0ac0*/  @!P1 IADD3 R2, R2, 0x1, RZ ;  /* 0x0000000102029810 */ /* 0x000fe40007ffe0ff */
[----:B------:R-:W-:Y:S02]  /*0ad0*/  ISETP.NE.AND P1, PT, RZ, c[0x0][0x214], PT ;  /* 0x00008500ff007a0c */ /* 0x000fe40003f25270 */
[----:B------:R-:W-:-:S13]  /*0ae0*/  ISETP.GE.U32.AND P0, PT, R3, R4, PT ;  /* 0x000000040300720c */ /* 0x000fda0003f06070 */
        /* <DEDUP_REMOVED lines=43> */
[----:B------:R-:W-:Y:S02]  /*0da0*/  MOV R34, R18 ;  /* 0x0000001200227202 */ /* 0x000fe40000000f00 */
[----:B------:R-:W-:Y:S01]  /*0db0*/  MOV R35, R19 ;  /* 0x0000001300237202 */ /* 0x000fe20000000f00 */
[----:B------:R-:W-:Y:S05]  /*0dc0*/  BRA `(.L_x_634) ;  /* 0x0000013000007947 */ /* 0x000fea0003800000 */
.L_x_633:
        /* <DEDUP_REMOVED lines=19> */
.L_x_634:
[----:B------:R-:W-:Y:S05]  /*0f00*/  BSYNC B0 ;  /* 0x0000000000007941 */ /* 0x000fea0003800000 */
.L_x_632:
        /* <DEDUP_REMOVED lines=42> */
.L_x_636:
        /* <DEDUP_REMOVED lines=19> */
.L_x_637:
[----:B------:R-:W-:Y:S05]  /*12e0*/  BSYNC B0 ;  /* 0x0000000000007941 */ /* 0x000fea0003800000 */
.L_x_635:
        /* <DEDUP_REMOVED lines=16> */
[----:B------:R-:W-:Y:S01]  /*13f0*/  IABS R6, c[0x0][0x1c0] ;  /* 0x0000700000067a13 */ /* 0x000fe20000000000 */
[----:B------:R-:W-:-:S03]  /*1400*/  IMAD.HI.U32 R9, R7, R4, RZ ;  /* 0x0000000407097227 */ /* 0x000fc600078e00ff */
[----:B------:R-:W0:Y:S01]  /*1410*/  I2F.U32.RP R17, R6 ;  /* 0x0000000600117306 */ /* 0x000e220000209000 */
[----:B------:R-:W-:-:S04]  /*1420*/  IMAD.MOV R7, RZ, RZ, -R9 ;  /* 0x000000ffff077224 */ /* 0x000fc800078e0a09 */
[----:B------:R-:W-:Y:S01]  /*1430*/  IMAD R7, R8, R7, R4 ;  /* 0x0000000708077224 */ /* 0x000fe200078e0204 */
[----:B------:R-:W-:Y:S02]  /*1440*/  SHF.R.S32.HI R4, RZ, 0x1f, R0 ;  /* 0x0000001fff047819 */ /* 0x000fe40000011400 */
[----:B------:R-:W-:Y:S02]  /*1450*/  LEA.HI.SX32 R0, R0, 0x1, 0x1 ;  /* 0x0000000100007811 */ /* 0x000fe400078f0aff */
[----:B------:R-:W-:Y:S01]  /*1460*/  ISETP.GT.U32.AND P0, PT, R8, R7, PT ;  /* 0x000000070800720c */ /* 0x000fe20003f04070 */
[----:B------:R-:W-:Y:S01]  /*1470*/  @!P3 IMAD.MOV R0, RZ, RZ, R4 ;  /* 0x000000ffff00b224 */ /* 0x000fe200078e0204 */
[----:B0-----:R-:W0:Y:S11]  /*1480*/  MUFU.RCP R24, R17 ;  /* 0x0000001100187308 */ /* 0x001e360000001000 */
[----:B------:R-:W-:Y:S01]  /*1490*/  @!P0 IMAD.IADD R7, R7, 0x1, -R8 ;  /* 0x0000000107078824 */ /* 0x000fe200078e0a08 */
[----:B------:R-:W-:-:S02]  /*14a0*/  @!P0 IADD3 R9, R9, 0x1, RZ ;  /* 0x0000000109098810 */ /* 0x000fc40007ffe0ff */
[----:B------:R-:W-:Y:S02]  /*14b0*/  ISETP.NE.AND P0, PT, RZ, c[0x0][0x214], PT ;  /* 0x00008500ff007a0c */ /* 0x000fe40003f05270 */
[----:B------:R-:W-:Y:S02]  /*14c0*/  ISETP.GE.U32.AND P2, PT, R7, R8, PT ;  /* 0x000000080700720c */ /* 0x000fe40003f46070 */
[----:B0-----:R-:W-:-:S04]  /*14d0*/  IADD3 R24, R24, 0xffffffe, RZ ;  /* 0x0ffffffe18187810 */ /* 0x001fc80007ffe0ff */
[----:B------:R-:W0:Y:S07]  /*14e0*/  F2I.FTZ.U32.TRUNC.NTZ R25, R24 ;  /* 0x0000001800197305 */ /* 0x000e2e000021f000 */
[----:B------:R-:W-:-:S05]  /*14f0*/  @P2 IADD3 R9, R9, 0x1, RZ ;  /* 0x0000000109092810 */ /* 0x000fca0007ffe0ff */
[----:B------:R-:W-:Y:S01]  /*1500*/  @!P1 IMAD.MOV R9, RZ, RZ, -R9 ;  /* 0x000000ffff099224 */ /* 0x000fe200078e0a09 */
[----:B------:R-:W-:-:S05]  /*1510*/  @!P0 LOP3.LUT R9, RZ, c[0x0][0x214], RZ, 0x33, !PT ;  /* 0x00008500ff098a12 */ /* 0x000fca00078e33ff */
[----:B------:R-:W-:Y:S02]  /*1520*/  IMAD R0, R0, R9, RZ ;  /* 0x0000000900007224 */ /* 0x000fe400078e02ff */
[----:B0-----:R-:W-:Y:S02]  /*1530*/  IMAD.MOV R7, RZ, RZ, -R25 ;  /* 0x000000ffff077224 */ /* 0x001fe400078e0a19 */
[----:B------:R-:W-:Y:S01]  /*1540*/  IMAD.MOV.U32 R24, RZ, RZ, RZ ;  /* 0x000000ffff187224 */ /* 0x000fe200078e00ff */
[-C--:B------:R-:W-:Y:S02]  /*1550*/  IABS R8, R0.reuse ;  /* 0x0000000000087213 */ /* 0x080fe40000000000 */
[----:B------:R-:W-:Y:S02]  /*1560*/  IABS R23, R0 ;  /* 0x0000000000177213 */ /* 0x000fe40000000000 */
[----:B------:R-:W0:Y:S01]  /*1570*/  I2F.RP R22, R8 ;  /* 0x0000000800167306 */ /* 0x000e220000209400 */
[----:B------:R-:W-:-:S02]  /*1580*/  IMAD.IADD R5, R5, 0x1, R8 ;  /* 0x0000000105057824 */ /* 0x000fc400078e0208 */
[----:B------:R-:W-:-:S03]  /*1590*/  IMAD.MOV R23, RZ, RZ, -R23 ;  /* 0x000000ffff177224 */ /* 0x000fc600078e0a17 */
[----:B------:R-:W-:Y:S02]  /*15a0*/  IABS R17, R5 ;  /* 0x0000000500117213 */ /* 0x000fe40000000000 */
[----:B0-----:R-:W0:Y:S02]  /*15b0*/  MUFU.RCP R4, R22 ;  /* 0x0000001600047308 */ /* 0x001e240000001000 */
[----:B0-----:R-:W-:-:S06]  /*15c0*/  IADD3 R4, R4, 0xffffffe, RZ ;  /* 0x0ffffffe04047810 */ /* 0x001fcc0007ffe0ff */
[----:B------:R-:W0:Y:S02]  /*15d0*/  F2I.FTZ.U32.TRUNC.NTZ R21, R4 ;  /* 0x0000000400157305 */ /* 0x000e24000021f000 */
[----:B0-----:R-:W-:Y:S01]  /*15e0*/  IMAD.MOV R9, RZ, RZ, -R21 ;  /* 0x000000ffff097224 */ /* 0x001fe200078e0a15 */
[----:B------:R-:W-:-:S03]  /*15f0*/  IABS R4, c[0x0][0x1c0] ;  /* 0x0000700000047a13 */ /* 0x000fc60000000000 */
[----:B------:R-:W-:Y:S02]  /*1600*/  IMAD R10, R9, R8, RZ ;  /* 0x00000008090a7224 */ /* 0x000fe400078e02ff */
[----:B------:R-:W-:Y:S02]  /*1610*/  IMAD.MOV R4, RZ, RZ, -R4 ;  /* 0x000000ffff047224 */ /* 0x000fe400078e0a04 */
[----:B------:R-:W-:Y:S01]  /*1620*/  IMAD.HI.U32 R10, R21, R10, R20 ;  /* 0x0000000a150a7227 */ /* 0x000fe200078e0014 */
[----:B------:R-:W-:Y:S02]  /*1630*/  IABS R21, R3 ;  /* 0x0000000300157213 */ /* 0x000fe40000000000 */
[----:B------:R-:W-:Y:S01]  /*1640*/  LOP3.LUT R3, R3, c[0x0][0x1c0], RZ, 0x3c, !PT ;  /* 0x0000700003037a12 */ /* 0x000fe200078e3cff */
[----:B------:R-:W-:Y:S02]  /*1650*/  IMAD R20, R7, R6, RZ ;  /* 0x0000000607147224 */ /* 0x000fe400078e02ff */
[----:B------:R-:W-:-:S04]  /*1660*/  IMAD.HI.U32 R10, R10, R17, RZ ;  /* 0x000000110a0a7227 */ /* 0x000fc800078e00ff */
[----:B------:R-:W-:-:S04]  /*1670*/  IMAD.HI.U32 R20, R25, R20, R24 ;  /* 0x0000001419147227 */ /* 0x000fc800078e0018 */
[----:B------:R-:W-:Y:S02]  /*1680*/  IMAD R23, R10, R23, R17 ;  /* 0x000000170a177224 */ /* 0x000fe400078e0211 */
[----:B------:R-:W-:-:S03]  /*1690*/  IMAD.HI.U32 R7, R20, R21, RZ ;  /* 0x0000001514077227 */ /* 0x000fc600078e00ff */
[----:B------:R-:W-:Y:S01]  /*16a0*/  ISETP.GT.U32.AND P0, PT, R8, R23, PT ;  /* 0x000000170800720c */ /* 0x000fe20003f04070 */
[----:B------:R-:W-:Y:S02]  /*16b0*/  IMAD R21, R7, R4, R21 ;  /* 0x0000000407157224 */ /* 0x000fe400078e0215 */
[----:B------:R-:W-:-:S03]  /*16c0*/  IMAD.HI.U32 R9, R20, R17, RZ ;  /* 0x0000001114097227 */ /* 0x000fc600078e00ff */
[C---:B------:R-:W-:Y:S01]  /*16d0*/  ISETP.GT.U32.AND P3, PT, R6.reuse, R21, PT ;  /* 0x000000150600720c */ /* 0x040fe20003f64070 */
        /* <DEDUP_REMOVED lines=8> */
[--C-:B------:R-:W-:Y:S01]  /*1760*/  @!P3 IMAD.IADD R21, R21, 0x1, -R6.reuse ;  /* 0x000000011515b824 */ /* 0x100fe200078e0a06 */
[----:B------:R-:W-:Y:S02]  /*1770*/  ISETP.GE.U32.AND P2, PT, R23, R8, PT ;  /* 0x000000081700720c */ /* 0x000fe40003f46070 */
[----:B------:R-:W-:Y:S02]  /*1780*/  @!P3 IADD3 R7, R7, 0x1, RZ ;  /* 0x000000010707b810 */ /* 0x000fe40007ffe0ff */
[-C--:B------:R-:W-:Y:S01]  /*1790*/  ISETP.GE.U32.AND P6, PT, R21, R6.reuse, PT ;  /* 0x000000061500720c */ /* 0x080fe20003fc6070 */
[----:B------:R-:W-:Y:S01]  /*17a0*/  @!P1 IMAD.IADD R17, R17, 0x1, -R6 ;  /* 0x0000000111119824 */ /* 0x000fe200078e0a06 */
[----:B------:R-:W-:Y:S01]  /*17b0*/  ISETP.GE.AND P0, PT, R3, RZ, PT ;  /* 0x000000ff0300720c */ /* 0x000fe20003f06270 */
[----:B------:R-:W-:Y:S01]  /*17c0*/  IMAD.MOV.U32 R3, RZ, RZ, c[0x0][0x214] ;  /* 0x00008500ff037624 */ /* 0x000fe200078e00ff */
[----:B------:R-:W-:Y:S02]  /*17d0*/  ISETP.GT.AND P3, PT, R2, RZ, PT ;  /* 0x000000ff0200720c */ /* 0x000fe40003f64270 */
[----:B------:R-:W-:-:S02]  /*17e0*/  ISETP.GE.U32.AND P5, PT, R17, R6, PT ;  /* 0x000000061100720c */ /* 0x000fc40003fa6070 */
[----:B------:R-:W-:Y:S02]  /*17f0*/  @!P1 IADD3 R9, R9, 0x1, RZ ;  /* 0x0000000109099810 */ /* 0x000fe40007ffe0ff */
[----:B------:R-:W-:Y:S02]  /*1800*/  @P2 IADD3 R10, R10, 0x1, RZ ;  /* 0x000000010a0a2810 */ /* 0x000fe40007ffe0ff */
[----:B------:R-:W-:Y:S02]  /*1810*/  ISETP.GE.AND P2, PT, R5, RZ, PT ;  /* 0x000000ff0500720c */ /* 0x000fe40003f46270 */
[----:B------:R-:W-:Y:S01]  /*1820*/  @P6 IADD3 R7, R7, 0x1, RZ ;  /* 0x0000000107076810 */ /* 0x000fe20007ffe0ff */
[----:B------:R-:W-:Y:S01]  /*1830*/  @!P4 IMAD.MOV R10, RZ, RZ, -R10 ;  /* 0x000000ffff0ac224 */ /* 0x000fe200078e0a0a */
[----:B------:R-:W-:Y:S02]  /*1840*/  ISETP.NE.AND P6, PT, R0, RZ, PT ;  /* 0x000000ff0000720c */ /* 0x000fe40003fc5270 */
[----:B------:R-:W-:Y:S01]  /*1850*/  ISETP.NE.AND P4, PT, RZ, c[0x0][0x1c0], PT ;  /* 0x00007000ff007a0c */ /* 0x000fe20003f85270 */
[----:B------:R-:W-:Y:S01]  /*1860*/  IMAD.MOV.U32 R21, RZ, RZ, R7 ;  /* 0x000000ffff157224 */ /* 0x000fe200078e0007 */
[----:B0-----:R-:W-:-:S02]  /*1870*/  SHF.R.S32.HI R7, RZ, 0x1f, R4 ;  /* 0x0000001fff077819 */ /* 0x001fc40000011404 */
[----:B------:R-:W-:Y:S01]  /*1880*/  LOP3.LUT R6, RZ, c[0x0][0x1c0], RZ, 0x33, !PT ;  /* 0x00007000ff067a12 */ /* 0x000fe200078e33ff */
[----:B------:R-:W-:Y:S01]  /*1890*/  @!P0 IMAD.MOV R21, RZ, RZ, -R21 ;  /* 0x000000ffff158224 */ /* 0x000fe200078e0a15 */
[----:B------:R-:W-:Y:S02]  /*18a0*/  @P5 IADD3 R9, R9, 0x1, RZ ;  /* 0x0000000109095810 */ /* 0x000fe40007ffe0ff */
[----:B------:R-:W-:Y:S02]  /*18b0*/  SHF.R.S32.HI R5, RZ, 0x1f, R2 ;  /* 0x0000001fff057819 */ /* 0x000fe40000011402 */
[----:B------:R-:W-:Y:S02]  /*18c0*/  LEA.HI R7, R7, R4, RZ, 0x3 ;  /* 0x0000000407077211 */ /* 0x000fe400078f18ff */
[----:B------:R-:W-:Y:S02]  /*18d0*/  @!P6 LOP3.LUT R10, RZ, R8, RZ, 0x33, !PT ;  /* 0x00000008ff0ae212 */ /* 0x000fe400078e33ff */
[----:B------:R-:W-:Y:S01]  /*18e0*/  SEL R20, R6, R21, !P4 ;  /* 0x0000001506147207 */ /* 0x000fe20006000000 */
[----:B------:R-:W-:Y:S01]  /*18f0*/  IMAD.MOV.U32 R21, RZ, RZ, R9 ;  /* 0x000000ffff157224 */ /* 0x000fe200078e0009 */
[----:B------:R-:W-:Y:S01]  /*1900*/  LEA.HI.SX32 R17, R2, 0x1, 0x1 ;  /* 0x0000000102117811 */ /* 0x000fe200078f0aff */
[----:B------:R-:W-:Y:S01]  /*1910*/  @!P3 IMAD.MOV R17, RZ, RZ, R5 ;  /* 0x000000ffff11b224 */ /* 0x000fe200078e0205 */
[----:B------:R-:W-:Y:S01]  /*1920*/  ISETP.LT.U32.AND P0, PT, R18, R10, PT ;  /* 0x0000000a1200720c */ /* 0x000fe20003f01070 */
[----:B------:R-:W-:Y:S01]  /*1930*/  @!P2 IMAD.MOV R21, RZ, RZ, -R21 ;  /* 0x000000ffff15a224 */ /* 0x000fe200078e0a15 */
[----:B------:R-:W-:-:S02]  /*1940*/  SHF.R.S32.HI R9, RZ, 0x1f, R10 ;  /* 0x0000001fff097819 */ /* 0x000fc4000001140a */
[----:B------:R-:W-:Y:S02]  /*1950*/  SHF.R.S32.HI R5, RZ, 0x3, R7 ;  /* 0x00000003ff057819 */ /* 0x000fe40000011407 */
[----:B------:R-:W-:Y:S02]  /*1960*/  ISETP.LT.AND.EX P2, PT, R19, R9, PT, P0 ;  /* 0x000000091300720c */ /* 0x000fe40003f41300 */
[----:B------:R-:W-:Y:S02]  /*1970*/  ISETP.GE.AND P0, PT, R5, c[0x0][0x314], PT ;  /* 0x0000c50005007a0c */ /* 0x000fe40003f06270 */
[----:B------:R-:W-:Y:S02]  /*1980*/  ISETP.NE.AND P1, PT, RZ, UR4, PT ;  /* 0x00000004ff007c0c */ /* 0x000fe4000bf25270 */
[----:B------:R-:W-:Y:S02]  /*1990*/  LOP3.LUT R7, R7, 0xfffffff8, RZ, 0xc0, !PT ;  /* 0xfffffff807077812 */ /* 0x000fe400078ec0ff */
[----:B------:R-:W-:-:S02]  /*19a0*/  SEL R3, R3, 0x1, !P1 ;  /* 0x0000000103037807 */ /* 0x000fc40004800000 */
[----:B------:R-:W-:Y:S02]  /*19b0*/  SEL R6, R6, R21, !P4 ;  /* 0x0000001506067207 */ /* 0x000fe40006000000 */
[----:B------:R-:W-:Y:S01]  /*19c0*/  SEL R10, R18, R10, P2 ;  /* 0x0000000a120a7207 */ /* 0x000fe20001000000 */
[----:B------:R-:W-:Y:S01]  /*19d0*/  IMAD R8, R20, R3, RZ ;  /* 0x0000000314087224 */ /* 0x000fe200078e02ff */
[----:B------:R-:W-:Y:S01]  /*19e0*/  SEL R9, R19, R9, P2 ;  /* 0x0000000913097207 */ /* 0x000fe20001000000 */
[----:B------:R-:W-:Y:S02]  /*19f0*/  IMAD.IADD R20, R4, 0x1, -R7 ;  /* 0x0000000104147824 */ /* 0x000fe400078e0a07 */
[----:B------:R-:W-:Y:S02]  /*1a00*/  IMAD R8, R17, R8, RZ ;  /* 0x0000000811087224 */ /* 0x000fe400078e02ff */
[----:B------:R-:W-:Y:S01]  /*1a10*/  IMAD.MOV.U32 R17, RZ, RZ, -0x800000 ;  /* 0xff800000ff117424 */ /* 0x000fe200078e00ff */
        /* <DEDUP_REMOVED lines=18> */
.L_x_639:
[----:B------:R-:W-:Y:S05]  /*1b40*/  BSYNC B0 ;  /* 0x0000000000007941 */ /* 0x000fea0003800000 */
.L_x_638:
[----:B------:R-:W-:Y:S01]  /*1b50*/  ISETP.GT.AND P0, PT, R4, 0xf, PT ;  /* 0x0000000f0400780c */ /* 0x000fe20003f04270 */
[----:B------:R-:W-:Y:S01]  /*1b60*/  IMAD.MOV.U32 R29, RZ, RZ, -0x800000 ;  /* 0xff800000ff1d7424 */ /* 0x000fe200078e00ff */
[----:B------:R-:W-:Y:S01]  /*1b70*/  ISETP.GT.AND P3, PT, R0, RZ, PT ;  /* 0x000000ff0000720c */ /* 0x000fe20003f64270 */
[----:B------:R-:W-:Y:S01]  /*1b80*/  IMAD R6, R6, R3, RZ ;  /* 0x0000000306067224 */ /* 0x000fe200078e02ff */
[----:B------:R-:W-:Y:S01]  /*1b90*/  BSSY B1, `(.L_x_640) ;  /* 0x00001eb000017945 */ /* 0x000fe20003800000 */
[----:B------:R-:W-:-:S08]  /*1ba0*/  IMAD.MOV.U32 R26, RZ, RZ, 0x7f800000 ;  /* 0x7f800000ff1a7424 */ /* 0x000fd000078e00ff */
[----:B------:R-:W-:Y:S01]  /*1bb0*/  @!P0 IMAD R20, R5, 0x9, R20 ;  /* 0x0000000905148824 */ /* 0x000fe200078e0214 */
[----:B------:R-:W-:-:S04]  /*1bc0*/  @!P0 LEA.HI R7, R4, R4, RZ, 0x1 ;  /* 0x0000000404078211 */ /* 0x000fc800078f08ff */
[----:B-----5:R1:W-:Y:S01]  /*1bd0*/  @!P0 STS [R20.X4], R17 ;  /* 0x0000001114008388 */ /* 0x0203e20000004800 */
[C---:B0-----:R-:W-:Y:S01]  /*1be0*/  @!P0 LOP3.LUT R19, R7.reuse, 0xfffffffe, RZ, 0xc0, !PT ;  /* 0xfffffffe07138812 */ /* 0x041fe200078ec0ff */
[----:B------:R-:W-:-:S04]  /*1bf0*/  @!P0 IMAD.SHL.U32 R7, R7, 0x2, RZ ;  /* 0x0000000207078824 */ /* 0x000fc800078e00ff */
[----:B------:R-:W-:Y:S01]  /*1c00*/  @!P0 IMAD.IADD R18, R4, 0x1, -R19 ;  /* 0x0000000104128824 */ /* 0x000fe200078e0a13 */
[----:B------:R-:W-:Y:S02]  /*1c10*/  @!P0 LOP3.LUT R7, R7, 0xfffffffc, RZ, 0xc0, !PT ;  /* 0xfffffffc07078812 */ /* 0x000fe400078ec0ff */
[----:B------:R-:W-:-:S03]  /*1c20*/  SHF.R.S32.HI R19, RZ, 0x1f, R0 ;  /* 0x0000001fff137819 */ /* 0x000fc60000011400 */
[----:B------:R-:W-:Y:S01]  /*1c30*/  @!P0 IMAD R7, R18, 0x24, R7 ;  /* 0x0000002412078824 */ /* 0x000fe200078e0207 */
[----:B------:R-:W-:Y:S01]  /*1c40*/  BAR.SYNC.DEFER_BLOCKING 0x0 ;  /* 0x0000000000007b1d */ /* 0x000fe20000010000 */
[----:B-1----:R-:W-:-:S05]  /*1c50*/  LOP3.LUT R17, R4, 0x1, RZ, 0xc0, !PT ;  /* 0x0000000104117812 */ /* 0x002fca00078ec0ff */
[----:B------:R0:W1:Y:S02]  /*1c60*/  @!P0 LDS R29, [R7] ;  /* 0x00000000071d8984 */ /* 0x0000640000000800 */
[----:B0-----:R-:W-:Y:S01]  /*1c70*/  LEA.HI.SX32 R7, R0, 0x1, 0x1 ;  /* 0x0000000100077811 */ /* 0x001fe200078f0aff */
[----:B------:R-:W-:-:S04]  /*1c80*/  @!P3 IMAD.MOV R7, RZ, RZ, R19 ;  /* 0x000000ffff07b224 */ /* 0x000fc800078e0213 */
[----:B------:R-:W-:Y:S01]  /*1c90*/  IMAD R7, R6, R7, RZ ;  /* 0x0000000706077224 */ /* 0x000fe200078e02ff */
[----:B-1----:R-:W0:Y:S02]  /*1ca0*/  SHFL.BFLY PT, R18, R29, 0x1, 0x1f ;  /* 0x0c201f001d127f89 */ /* 0x002e2400000e0000 */
[----:B0-----:R-:W-:-:S04]  /*1cb0*/  FMNMX.FTZ R18, R18, R29, !PT ;  /* 0x0000001d12127209 */ /* 0x001fc80007810000 */
[----:B------:R-:W-:-:S04]  /*1cc0*/  FSETP.NEU.FTZ.AND P0, PT, R18, -INF , PT ;  /* 0xff8000001200780b */ /* 0x000fc80003f1d000 */
[----:B------:R-:W-:Y:S02]  /*1cd0*/  FSEL R18, R18, RZ, P0 ;  /* 0x000000ff12127208 */ /* 0x000fe40000000000 */
[----:B------:R-:W-:-:S03]  /*1ce0*/  ISETP.NE.U32.AND P0, PT, R17, 0x1, PT ;  /* 0x000000011100780c */ /* 0x000fc60003f05070 */
[----:B------:R-:W-:Y:S01]  /*1cf0*/  FADD.FTZ R22, -R18, R29 ;  /* 0x0000001d12167221 */ /* 0x000fe20000010100 */
[----:B------:R-:W-:-:S03]  /*1d00*/  ISETP.GT.OR P0, PT, R4, 0xf, !P0 ;  /* 0x0000000f0400780c */ /* 0x000fc60004704670 */
[----:B------:R-:W-:-:S06]  /*1d10*/  FMUL.FTZ R22, R22, 1.4426950216293334961 ;  /* 0x3fb8aa3b16167820 */ /* 0x000fcc0000410000 */
[----:B------:R-:W0:Y:S02]  /*1d20*/  MUFU.EX2 R22, R22 ;  /* 0x0000001600167308 */ /* 0x000e240000000800 */
[----:B0-----:R-:W0:Y:S02]  /*1d30*/  SHFL.BFLY PT, R5, R22, 0x1, 0x1f ;  /* 0x0c201f0016057f89 */ /* 0x001e2400000e0000 */
[----:B0-----:R-:W-:-:S05]  /*1d40*/  FADD.FTZ R5, R22, R5 ;  /* 0x0000000516057221 */ /* 0x001fca0000010000 */
[----:B------:R-:W-:-:S13]  /*1d50*/  FSETP.NE.FTZ.AND P2, PT, R5, RZ, PT ;  /* 0x000000ff0500720b */ /* 0x000fda0003f55000 */
        /* <DEDUP_REMOVED lines=41> */
[----:B------:R-:W-:Y:S05]  /*1ff0*/  CALL.REL.NOINC `($__internal_13_$__cuda_sm20_div_s64) ;  /* 0x00002d3000007944 */ /* 0x000fea0003c00000 */
        /* <DEDUP_REMOVED lines=10> */
.L_x_644:
        /* <DEDUP_REMOVED lines=22> */
.L_x_645:
[----:B------:R-:W-:Y:S05]  /*2200*/  BSYNC B0 ;  /* 0x0000000000007941 */ /* 0x000fea0003800000 */
.L_x_643:
        /* <DEDUP_REMOVED lines=8> */
[----:B------:R-:W-:Y:S05]  /*2290*/  CALL.REL.NOINC `($__internal_13_$__cuda_sm20_div_s64) ;  /* 0x00002a9000007944 */ /* 0x000fea0003c00000 */
[----:B------:R-:W-:Y:S01]  /*22a0*/  IADD3 R5, P0, RZ, -R18, RZ ;  /* 0x80000012ff057210 */ /* 0x000fe20007f1e0ff */
[----:B------:R-:W-:Y:S01]  /*22b0*/  IMAD.MOV.U32 R33, RZ, RZ, R19 ;  /* 0x000000ffff217224 */ /* 0x000fe200078e0013 */
[----:B------:R-:W-:Y:S02]  /*22c0*/  MOV R20, R30 ;  /* 0x0000001e00147202 */ /* 0x000fe40000000f00 */
[----:B------:R-:W-:Y:S02]  /*22d0*/  IADD3.X R4, RZ, ~R19, RZ, P0, !PT ;  /* 0x80000013ff047210 */ /* 0x000fe400007fe4ff */
[----:B------:R-:W-:Y:S01]  /*22e0*/  MOV R32, R18 ;  /* 0x0000001200207202 */ /* 0x000fe20000000f00 */
[----:B------:R-:W-:-:S04]  /*22f0*/  IMAD.WIDE.U32 R20, R5, UR6, R20 ;  /* 0x0000000605147c25 */ /* 0x000fc8000f8e0014 */
[----:B------:R-:W-:Y:S01]  /*2300*/  IMAD R4, R4, UR6, RZ ;  /* 0x0000000604047c24 */ /* 0x000fe2000f8e02ff */
[----:B------:R-:W-:-:S03]  /*2310*/  MOV R30, R20 ;  /* 0x00000014001e7202 */ /* 0x000fc60000000f00 */
[----:B------:R-:W-:-:S04]  /*2320*/  IMAD R4, R5, UR5, R4 ;  /* 0x0000000505047c24 */ /* 0x000fc8000f8e0204 */
[----:B------:R-:W-:Y:S01]  /*2330*/  IMAD.IADD R6, R21, 0x1, R4 ;  /* 0x0000000115067824 */ /* 0x000fe200078e0204 */
[----:B------:R-:W-:Y:S05]  /*2340*/  BRA `(.L_x_648) ;  /* 0x0000016000007947 */ /* 0x000fea0003800000 */
.L_x_647:
[----:B------:R-:W0:Y:S01]  /*2350*/  I2F.U32.RP R6, UR6 ;  /* 0x0000000600067d06 */ /* 0x000e220008209000 */
[----:B------:R-:W-:Y:S01]  /*2360*/  ISETP.NE.U32.AND P0, PT, RZ, UR6, PT ;  /* 0x00000006ff007c0c */ /* 0x000fe2000bf05070 */
[----:B------:R-:W-:-:S06]  /*2370*/  IMAD.MOV.U32 R33, RZ, RZ, RZ ;  /* 0x000000ffff217224 */ /* 0x000fcc00078e00ff */
[----:B0-----:R-:W0:Y:S02]  /*2380*/  MUFU.RCP R18, R6 ;  /* 0x0000000600127308 */ /* 0x001e240000001000 */
[----:B0-----:R-:W-:Y:S01]  /*2390*/  IADD3 R18, R18, 0xffffffe, RZ ;  /* 0x0ffffffe12127810 */ /* 0x001fe20007ffe0ff */
[----:B------:R-:W-:-:S05]  /*23a0*/  HFMA2.MMA R6, -RZ, RZ, 0, 0 ;  /* 0x00000000ff067435 */ /* 0x000fca00000001ff */
[----:B------:R-:W0:Y:S02]  /*23b0*/  F2I.FTZ.U32.TRUNC.NTZ R19, R18 ;  /* 0x0000001200137305 */ /* 0x000e24000021f000 */
[----:B0-----:R-:W-:Y:S02]  /*23c0*/  IMAD.MOV R4, RZ, RZ, -R19 ;  /* 0x000000ffff047224 */ /* 0x001fe400078e0a13 */
[----:B------:R-:W-:Y:S02]  /*23d0*/  IMAD.MOV.U32 R18, RZ, RZ, RZ ;  /* 0x000000ffff127224 */ /* 0x000fe400078e00ff */
[----:B------:R-:W-:-:S04]  /*23e0*/  IMAD R4, R4, UR6, RZ ;  /* 0x0000000604047c24 */ /* 0x000fc8000f8e02ff */
[----:B------:R-:W-:-:S06]  /*23f0*/  IMAD.HI.U32 R19, R19, R4, R18 ;  /* 0x0000000413137227 */ /* 0x000fcc00078e0012 */
        /* <DEDUP_REMOVED lines=11> */
.L_x_648:
[----:B------:R-:W-:Y:S05]  /*24b0*/  BSYNC B0 ;  /* 0x0000000000007941 */ /* 0x000fea0003800000 */
.L_x_646:
[----:B------:R-:W-:Y:S01]  /*24c0*/  LOP3.LUT R4, R33, R3, RZ, 0xfc, !PT ;  /* 0x0000000321047212 */ /* 0x000fe200078efcff */
[----:B------:R-:W-:Y:S01]  /*24d0*/  IMAD.MOV.U32 R23, RZ, RZ, c[0x0][0x210] ;  /* 0x00008400ff177624 */ /* 0x000fe200078e00ff */
[----:B------:R-:W-:Y:S02]  /*24e0*/  BSSY B0, `(.L_x_649) ;  /* 0x000002a000007945 */ /* 0x000fe40003800000 */
[----:B------:R-:W-:Y:S01]  /*24f0*/  ISETP.NE.U32.AND P0, PT, R4, RZ, PT ;  /* 0x000000ff0400720c */ /* 0x000fe20003f05070 */
[C---:B------:R-:W-:Y:S01]  /*2500*/  IMAD R5, R23.reuse, c[0x0][0x214], RZ ;  /* 0x0000850017057a24 */ /* 0x040fe200078e02ff */
[----:B------:R-:W-:-:S11]  /*2510*/  SEL R23, R23, 0x1, P1 ;  /* 0x0000000117177807 */ /* 0x000fd60000800000 */
[----:B------:R-:W-:Y:S05]  /*2520*/  @!P0 BRA `(.L_x_650) ;  /* 0x000000f000008947 */ /* 0x000fea0003800000 */
[----:B------:R-:W-:Y:S01]  /*2530*/  IMAD.MOV.U32 R28, RZ, RZ, R32 ;  /* 0x000000ffff1c7224 */ /* 0x000fe200078e0020 */
[----:B------:R-:W-:Y:S01]  /*2540*/  MOV R24, R31 ;  /* 0x0000001f00187202 */ /* 0x000fe20000000f00 */
[----:B------:R-:W-:Y:S01]  /*2550*/  IMAD.MOV.U32 R21, RZ, RZ, R33 ;  /* 0x000000ffff157224 */ /* 0x000fe200078e0021 */
[----:B------:R-:W-:Y:S02]  /*2560*/  MOV R4, R3 ;  /* 0x0000000300047202 */ /* 0x000fe40000000f00 */
[----:B------:R-:W-:Y:S02]  /*2570*/  MOV R22, 0x2590 ;  /* 0x0000259000167802 */ /* 0x000fe40000000f00 */
[----:B------:R-:W-:Y:S05]  /*2580*/  CALL.REL.NOINC `($__internal_13_$__cuda_sm20_div_s64) ;  /* 0x000027a000007944 */ /* 0x000fea0003c00000 */
        /* <DEDUP_REMOVED lines=9> */
.L_x_650:
        /* <DEDUP_REMOVED lines=22> */
.L_x_651:
[----:B------:R-:W-:Y:S05]  /*2780*/  BSYNC B0 ;  /* 0x0000000000007941 */ /* 0x000fea0003800000 */
.L_x_649:
[-C--:B------:R-:W-:Y:S01]  /*2790*/  IMAD R3, R35, R16.reuse, RZ ;  /* 0x0000001023037224 */ /* 0x080fe200078e02ff */
[----:B------:R-:W-:Y:S01]  /*27a0*/  ULDC.U8 UR9, c[0x0][0x329] ;  /* 0x0000ca4000097ab9 */ /* 0x000fe20000000000 */
[C---:B------:R-:W-:Y:S01]  /*27b0*/  IMAD.WIDE.U32 R32, R34.reuse, R16, RZ ;  /* 0x0000001022207225 */ /* 0x040fe200078e00ff */
[----:B------:R-:W-:Y:S01]  /*27c0*/  UISETP.NE.AND UP0, UPT, UR9, URZ, UPT ;  /* 0x0000003f0900728c */ /* 0x000fe2000bf05270 */
[----:B------:R-:W-:Y:S01]  /*27d0*/  SHF.R.S32.HI R17, RZ, 0x1f, R23 ;  /* 0x0000001fff117819 */ /* 0x000fe20000011417 */
[----:B------:R-:W-:Y:S01]  /*27e0*/  ULDC UR4, c[0x0][0x214] ;  /* 0x0000850000047ab9 */ /* 0x000fe20000000800 */
[----:B------:R-:W-:Y:S01]  /*27f0*/  IMAD R3, R34, R15, R3 ;  /* 0x0000000f22037224 */ /* 0x000fe200078e0203 */
[----:B------:R-:W-:Y:S01]  /*2800*/  USEL UR4, UR4, 0x1, !UP0 ;  /* 0x0000000104047887 */ /* 0x000fe2000c000000 */
[----:B------:R-:W-:Y:S01]  /*2810*/  IMAD R21, R4, R5, RZ ;  /* 0x0000000504157224 */ /* 0x000fe200078e02ff */
[----:B------:R-:W-:Y:S01]  /*2820*/  BSSY B0, `(.L_x_652) ;  /* 0x000003f000007945 */ /* 0x000fe20003800000 */
[----:B------:R-:W-:Y:S01]  /*2830*/  IMAD R6, R6, R23, RZ ;  /* 0x0000001706067224 */ /* 0x000fe200078e02ff */
[----:B------:R-:W-:Y:S01]  /*2840*/  IADD3 R3, R33, R3, RZ ;  /* 0x0000000321037210 */ /* 0x000fe20007ffe0ff */
[----:B------:R-:W-:Y:S01]  /*2850*/  USHF.R.S32.HI UR9, URZ, 0x1f, UR4 ;  /* 0x0000001f3f097899 */ /* 0x000fe20008011404 */
[----:B------:R-:W-:-:S02]  /*2860*/  IMAD R19, R19, UR4, RZ ;  /* 0x0000000413137c24 */ /* 0x000fc4000f8e02ff */
[----:B------:R-:W-:Y:S02]  /*2870*/  IMAD R17, R17, R30, R6 ;  /* 0x0000001e11117224 */ /* 0x000fe400078e0206 */
[----:B------:R-:W-:Y:S01]  /*2880*/  IMAD R20, R3, R14, RZ ;  /* 0x0000000e03147224 */ /* 0x000fe200078e02ff */
[----:B------:R-:W-:Y:S01]  /*2890*/  SHF.R.S32.HI R3, RZ, 0x1f, R5 ;  /* 0x0000001fff037819 */ /* 0x000fe20000011405 */
[----:B------:R-:W-:-:S04]  /*28a0*/  IMAD.WIDE.U32 R30, R30, R23, RZ ;  /* 0x000000171e1e7225 */ /* 0x000fc800078e00ff */
[----:B------:R-:W-:Y:S02]  /*28b0*/  IMAD R25, R13, R32, R20 ;  /* 0x000000200d197224 */ /* 0x000fe400078e0214 */
[----:B------:R-:W-:-:S04]  /*28c0*/  IMAD.WIDE.U32 R32, R32, R14, RZ ;  /* 0x0000000e20207225 */ /* 0x000fc800078e00ff */
[----:B------:R-:W-:Y:S01]  /*28d0*/  IMAD R21, R3, R36, R21 ;  /* 0x0000002403157224 */ /* 0x000fe200078e0215 */
[----:B------:R-:W-:Y:S01]  /*28e0*/  IADD3 R4, R33, R25, RZ ;  /* 0x0000001921047210 */ /* 0x000fe20007ffe0ff */
[----:B------:R-:W-:-:S03]  /*28f0*/  IMAD.WIDE.U32 R36, R36, R5, RZ ;  /* 0x0000000524247225 */ /* 0x000fc600078e00ff */
[----:B------:R-:W-:Y:S01]  /*2900*/  LOP3.LUT R3, R41, R4, RZ, 0xfc, !PT ;  /* 0x0000000429037212 */ /* 0x000fe200078efcff */
[C---:B------:R-:W-:Y:S01]  /*2910*/  IMAD R19, R18.reuse, UR9, R19 ;  /* 0x0000000912137c24 */ /* 0x040fe2000f8e0213 */
[----:B------:R-:W-:Y:S01]  /*2920*/  IADD3 R6, R37, R21, RZ ;  /* 0x0000001525067210 */ /* 0x000fe20007ffe0ff */
[----:B------:R-:W-:Y:S01]  /*2930*/  IMAD.WIDE.U32 R34, R18, UR4, RZ ;  /* 0x0000000412227c25 */ /* 0x000fe2000f8e00ff */
[----:B------:R-:W-:-:S03]  /*2940*/  ISETP.NE.U32.AND P0, PT, R3, RZ, PT ;  /* 0x000000ff0300720c */ /* 0x000fc60003f05070 */
[----:B------:R-:W-:Y:S01]  /*2950*/  IMAD R3, R0, R5, RZ ;  /* 0x0000000500037224 */ /* 0x000fe200078e02ff */
[----:B------:R-:W-:Y:S01]  /*2960*/  IADD3 R0, R31, R17, RZ ;  /* 0x000000111f007210 */ /* 0x000fe20007ffe0ff */
[----:B------:R-:W-:Y:S01]  /*2970*/  IMAD R2, R2, R5, RZ ;  /* 0x0000000502027224 */ /* 0x000fe200078e02ff */
[----:B------:R-:W-:-:S07]  /*2980*/  IADD3 R5, R35, R19, RZ ;  /* 0x0000001323057210 */ /* 0x000fce0007ffe0ff */
[----:B------:R-:W-:Y:S05]  /*2990*/  @!P0 BRA `(.L_x_653) ;  /* 0x0000010000008947 */ /* 0x000fea0003800000 */
[----:B------:R-:W-:Y:S01]  /*29a0*/  IMAD.MOV.U32 R28, RZ, RZ, R40 ;  /* 0x000000ffff1c7224 */ /* 0x000fe200078e0028 */
[----:B------:R-:W-:Y:S01]  /*29b0*/  MOV R21, R41 ;  /* 0x0000002900157202 */ /* 0x000fe20000000f00 */
[----:B------:R-:W-:Y:S01]  /*29c0*/  IMAD.MOV.U32 R24, RZ, RZ, R32 ;  /* 0x000000ffff187224 */ /* 0x000fe200078e0020 */
[----:B------:R-:W-:Y:S02]  /*29d0*/  MOV R22, 0x29f0 ;  /* 0x000029f000167802 */ /* 0x000fe40000000f00 */
[----:B------:R-:W-:Y:S05]  /*29e0*/  CALL.REL.NOINC `($__internal_13_$__cuda_sm20_div_s64) ;  /* 0x0000234000007944 */ /* 0x000fea0003c00000 */
        /* <DEDUP_REMOVED lines=11> */
.L_x_653:
        /* <DEDUP_REMOVED lines=23> */
.L_x_654:
[----:B------:R-:W-:Y:S05]  /*2c10*/  BSYNC B0 ;  /* 0x0000000000007941 */ /* 0x000fea0003800000 */
.L_x_652:
        /* <DEDUP_REMOVED lines=8> */
[----:B------:R-:W-:Y:S05]  /*2ca0*/  CALL.REL.NOINC `($__internal_13_$__cuda_sm20_div_s64) ;  /* 0x0000208000007944 */ /* 0x000fea0003c00000 */
[----:B------:R-:W-:Y:S01]  /*2cb0*/  IADD3 R4, P0, RZ, -R18, RZ ;  /* 0x80000012ff047210 */ /* 0x000fe20007f1e0ff */
[----:B------:R-:W-:Y:S01]  /*2cc0*/  IMAD.MOV.U32 R33, RZ, RZ, R19 ;  /* 0x000000ffff217224 */ /* 0x000fe200078e0013 */
[----:B------:R-:W-:Y:S02]  /*2cd0*/  MOV R20, R32 ;  /* 0x0000002000147202 */ /* 0x000fe40000000f00 */
[----:B------:R-:W-:Y:S02]  /*2ce0*/  IADD3.X R17, RZ, ~R19, RZ, P0, !PT ;  /* 0x80000013ff117210 */ /* 0x000fe400007fe4ff */
[----:B------:R-:W-:Y:S01]  /*2cf0*/  MOV R32, R18 ;  /* 0x0000001200207202 */ /* 0x000fe20000000f00 */
[----:B------:R-:W-:-:S04]  /*2d00*/  IMAD.WIDE.U32 R20, R16, R4, R20 ;  /* 0x0000000410147225 */ /* 0x000fc800078e0014 */
[----:B------:R-:W-:Y:S01]  /*2d10*/  IMAD R17, R17, R16, RZ ;  /* 0x0000001011117224 */ /* 0x000fe200078e02ff */
[----:B------:R-:W-:-:S03]  /*2d20*/  MOV R16, R20 ;  /* 0x0000001400107202 */ /* 0x000fc60000000f00 */
[----:B------:R-:W-:-:S04]  /*2d30*/  IMAD R15, R15, R4, R17 ;  /* 0x000000040f0f7224 */ /* 0x000fc800078e0211 */
[----:B------:R-:W-:Y:S01]  /*2d40*/  IMAD.IADD R15, R21, 0x1, R15 ;  /* 0x00000001150f7824 */ /* 0x000fe200078e020f */
[----:B------:R-:W-:Y:S05]  /*2d50*/  BRA `(.L_x_657) ;  /* 0x0000017000007947 */ /* 0x000fea0003800000 */
.L_x_656:
        /* <DEDUP_REMOVED lines=23> */
.L_x_657:
[----:B------:R-:W-:Y:S05]  /*2ed0*/  BSYNC B0 ;  /* 0x0000000000007941 */ /* 0x000fea0003800000 */
.L_x_655:
        /* <DEDUP_REMOVED lines=20> */
.L_x_659:
        /* <DEDUP_REMOVED lines=23> */
.L_x_660:
[----:B------:R-:W-:Y:S05]  /*3190*/  BSYNC B0 ;  /* 0x0000000000007941 */ /* 0x000fea0003800000 */
.L_x_658:
        /* <DEDUP_REMOVED lines=9> */
[----:B------:R-:W-:Y:S01]  /*3230*/  IMAD R17, R4, R18, R17 ;  /* 0x0000001204117224 */ /* 0x000fe200078e0211 */
[----:B------:R-:W-:Y:S01]  /*3240*/  SHF.R.S32.HI R19, RZ, 0x1f, R44 ;  /* 0x0000001fff137819 */ /* 0x000fe2000001142c */
[----:B------:R-:W-:-:S02]  /*3250*/  IMAD R4, R15, R44, RZ ;  /* 0x0000002c0f047224 */ /* 0x000fc400078e02ff */
[----:B------:R-:W-:Y:S02]  /*3260*/  IMAD R13, R21, R14, R13 ;  /* 0x0000000e150d7224 */ /* 0x000fe400078e020d */
[----:B------:R-:W-:-:S04]  /*3270*/  IMAD.WIDE.U32 R14, R14, R2, RZ ;  /* 0x000000020e0e7225 */ /* 0x000fc800078e00ff */
[----:B------:R-:W-:Y:S01]  /*3280*/  IMAD R19, R19, R16, R4 ;  /* 0x0000001013137224 */ /* 0x000fe200078e0204 */
[----:B------:R-:W-:Y:S01]  /*3290*/  IADD3 R8, R15, R13, RZ ;  /* 0x0000000d0f087210 */ /* 0x000fe20007ffe0ff */
        /* <DEDUP_REMOVED lines=9> */
[----:B------:R-:W-:Y:S05]  /*3330*/  CALL.REL.NOINC `($__internal_13_$__cuda_sm20_div_s64) ;  /* 0x000019f000007944 */ /* 0x000fea0003c00000 */
        /* <DEDUP_REMOVED lines=12> */
.L_x_662:
        /* <DEDUP_REMOVED lines=23> */
.L_x_663:
[----:B------:R-:W-:Y:S05]  /*3570*/  BSYNC B0 ;  /* 0x0000000000007941 */ /* 0x000fea0003800000 */
.L_x_661:
        /* <DEDUP_REMOVED lines=29> */
.L_x_665:
        /* <DEDUP_REMOVED lines=23> */
.L_x_666:
[----:B------:R-:W-:Y:S05]  /*38c0*/  BSYNC B0 ;  /* 0x0000000000007941 */ /* 0x000fea0003800000 */
.L_x_664:
        /* <DEDUP_REMOVED lines=20> */
.L_x_642:
[----:B------:R-:W-:-:S04]  /*3a10*/  LEA R2, P0, R32, c[0x0][0x200], 0x2 ;  /* 0x0000800020027a11 */ /* 0x000fc800078010ff */
[----:B------:R-:W-:-:S05]  /*3a20*/  LEA.HI.X R3, R32, c[0x0][0x204], R33, 0x2, P0 ;  /* 0x0000810020037a11 */ /* 0x000fca00000f1421 */
[----:B------:R0:W-:Y:S04]  /*3a30*/  STG.E [R2.64], R26 ;  /* 0x0000001a02007986 */ /* 0x0001e8000c10190c */
.L_x_641:
[----:B------:R-:W-:Y:S05]  /*3a40*/  BSYNC B1 ;  /* 0x0000000000017941 */ /* 0x000fea0003800000 */
.L_x_640:
[----:B------:R-:W1:Y:S01]  /*3a50*/  S2R R0, SR_TID.X ;  /* 0x0000000000007919 */ /* 0x000e620000002100 */
[----:B------:R-:W-:Y:S01]  /*3a60*/  IMAD.MOV.U32 R15, RZ, RZ, c[0x0][0x314] ;  /* 0x0000c500ff0f7624 */ /* 0x000fe200078e00ff */
[----:B------:R-:W-:Y:S01]  /*3a70*/  CS2R R6, SRZ ;  /* 0x0000000000067805 */ /* 0x000fe2000001ff00 */
[----:B------:R-:W-:Y:S01]  /*3a80*/  CS2R R10, SRZ ;  /* 0x00000000000a7805 */ /* 0x000fe2000001ff00 */
[----:B------:R-:W-:Y:S01]  /*3a90*/  IMAD.MOV.U32 R12, RZ, RZ, RZ ;  /* 0x000000ffff0c7224 */ /* 0x000fe200078e00ff */
[----:B01----:R-:W-:-:S04]  /*3aa0*/  LEA.HI R3, R0, R0, RZ, 0x1 ;  /* 0x0000000000037211 */ /* 0x003fc800078f08ff */
[----:B------:R-:W-:-:S05]  /*3ab0*/  LOP3.LUT R5, R3, 0xfffffffe, RZ, 0xc0, !PT ;  /* 0xfffffffe03057812 */ /* 0x000fca00078ec0ff */
[----:B------:R-:W-:Y:S01]  /*3ac0*/  IMAD.IADD R2, R0, 0x1, -R5 ;  /* 0x0000000100027824 */ /* 0x000fe200078e0a05 */
[----:B------:R-:W-:-:S04]  /*3ad0*/  SHF.R.S32.HI R5, RZ, 0x1f, R0 ;  /* 0x0000001fff057819 */ /* 0x000fc80000011400 */
[----:B------:R-:W-:Y:S02]  /*3ae0*/  ISETP.GE.AND P0, PT, R2, c[0x0][0x314], PT ;  /* 0x0000c50002007a0c */ /* 0x000fe40003f06270 */
[----:B------:R-:W-:Y:S02]  /*3af0*/  LEA.HI R28, R5, R0, RZ, 0x4 ;  /* 0x00000000051c7211 */ /* 0x000fe400078f20ff */
[----:B------:R-:W-:Y:S01]  /*3b00*/  ISETP.GT.OR P0, PT, R0, 0xf, P0 ;  /* 0x0000000f0000780c */ /* 0x000fe20000704670 */
[----:B------:R-:W-:-:S12]  /*3b10*/  CS2R R4, SRZ ;  /* 0x0000000000047805 */ /* 0x000fd8000001ff00 */
[----:B------:R-:W-:Y:S01]  /*3b20*/  @!P0 FADD.FTZ R8, -R26, R29 ;  /* 0x0000001d1a088221 */ /* 0x000fe20000010100 */
[----:B------:R-:W-:Y:S01]  /*3b30*/  LOP3.LUT R29, R28, 0x3ffffff0, RZ, 0xc0, !PT ;  /* 0x3ffffff01c1d7812 */ /* 0x000fe200078ec0ff */
[----:B------:R-:W-:Y:S01]  /*3b40*/  @!P0 IMAD.SHL.U32 R3, R3, 0x2, RZ ;  /* 0x0000000203038824 */ /* 0x000fe200078e00ff */
[----:B------:R-:W-:Y:S01]  /*3b50*/  SHF.R.S32.HI R28, RZ, 0x4, R28 ;  /* 0x00000004ff1c7819 */ /* 0x000fe2000001141c */
[----:B------:R-:W-:Y:S02]  /*3b60*/  @!P0 FMUL.FTZ R8, R8, 1.4426950216293334961 ;  /* 0x3fb8aa3b08088820 */ /* 0x000fe40000410000 */
[----:B------:R-:W-:Y:S01]  /*3b70*/  IMAD.IADD R29, R0, 0x1, -R29 ;  /* 0x00000001001d7824 */ /* 0x000fe200078e0a1d */
[----:B------:R-:W-:Y:S01]  /*3b80*/  @!P0 LOP3.LUT R3, R3, 0xfffffffc, RZ, 0xc0, !PT ;  /* 0xfffffffc03038812 */ /* 0x000fe200078ec0ff */
[----:B------:R-:W-:Y:S02]  /*3b90*/  IMAD.MOV.U32 R0, RZ, RZ, RZ ;  /* 0x000000ffff007224 */ /* 0x000fe400078e00ff */
[----:B------:R-:W0:Y:S01]  /*3ba0*/  @!P0 MUFU.EX2 R8, R8 ;  /* 0x0000000800088308 */ /* 0x000e220000000800 */
[----:B------:R-:W-:-:S02]  /*3bb0*/  IMAD.SHL.U32 R29, R29, 0x4, RZ ;  /* 0x000000041d1d7824 */ /* 0x000fc400078e00ff */
[----:B------:R-:W-:Y:S02]  /*3bc0*/  @!P0 IMAD R9, R2, 0x24, R3 ;  /* 0x0000002402098824 */ /* 0x000fe400078e0203 */
[----:B------:R-:W-:-:S03]  /*3bd0*/  CS2R R2, SRZ ;  /* 0x0000000000027805 */ /* 0x000fc6000001ff00 */
        /* <DEDUP_REMOVED lines=34> */
.L_x_669:
        /* <DEDUP_REMOVED lines=77> */
.L_x_668:
        /* <DEDUP_REMOVED lines=47> */
.L_x_670:
        /* <DEDUP_REMOVED lines=10> */
.L_x_672:
[----:B------:R-:W-:Y:S05]  /*4660*/  BSYNC B0 ;  /* 0x0000000000007941 */ /* 0x000fea0003800000 */
.L_x_671:
        /* <DEDUP_REMOVED lines=13> */
.L_x_667:
        /* <DEDUP_REMOVED lines=95> */
        .weak           $__internal_13_$__cuda_sm20_div_s64
        .type           $__internal_13_$__cuda_sm20_div_s64,@function
        .size           $__internal_13_$__cuda_sm20_div_s64,(.L_x_7781 - $__internal_13_$__cuda_sm20_div_s64)
$__internal_13_$__cuda_sm20_div_s64:
        /* <DEDUP_REMOVED lines=83> */
[----:B------:R-:W-:Y:S06]  /*5260*/  RET.REL.NODEC R38 `(_ZN5flash32flash_fwd_splitkv_combine_kernelI23Flash_fwd_kernel_traitsILi192ELi64ELi64ELi4ELb0ELb0EN7cutlass10bfloat16_tE19Flash_kernel_traitsILi192ELi64ELi64ELi4ES3_EELi8ELi1ELb1EEEvNS_16Flash_fwd_paramsE) ;  /* 0xffffad9026007950 */ /* 0x000fec0003c3ffff */
.L_x_673:
        /* <DEDUP_REMOVED lines=9> */
.L_x_7781:


//--------------------- .text._ZN5flash24flash_fwd_splitkv_kernelI23Flash_fwd_kernel_traitsILi192ELi64ELi64ELi4ELb0ELb0EN7cutlass10bfloat16_tE19Flash_kernel_traitsILi192ELi64ELi64ELi4ES3_EELb0ELb0ELb0ELb0ELb0ELb0ELb0ELb0EEEvNS_16Flash_fwd_paramsE --------------------------
	.section	.text._ZN5flash24flash_fwd_splitkv_kernelI23Flash_fwd_kernel_traitsILi192ELi64ELi64ELi4ELb0ELb0EN7cutlass10bfloat16_tE19Flash_kernel_traitsILi192ELi64ELi64ELi4ES3_EELb0ELb0ELb0ELb0ELb0ELb0ELb0ELb0EEEvNS_16Flash_fwd_paramsE,"ax",@progbits
	.sectioninfo	@"SHI_REGISTERS=242"
	.align	128
        .global         _ZN5flash24flash_fwd_splitkv_kernelI23Flash_fwd_kernel_traitsILi192ELi64ELi64ELi4ELb0ELb0EN7cutlass10bfloat16_tE19Flash_kernel_traitsILi192ELi64ELi64ELi4ES3_EELb0ELb0ELb0ELb0ELb0ELb0ELb0ELb0EEEvNS_16Flash_fwd_paramsE
        .type           _ZN5flash24flash_fwd_splitkv_kernelI23Flash_fwd_kernel_traitsILi192ELi64ELi64ELi4ELb0ELb0EN7cutlass10bfloat16_tE19Flash_kernel_traitsILi192ELi64ELi64ELi4ES3_EELb0ELb0ELb0ELb0ELb0ELb0ELb0ELb0EEEvNS_16Flash_fwd_paramsE,@function
        .size           _ZN5flash24flash_fwd_splitkv_kernelI23Flash_fwd_kernel_traitsILi192ELi64ELi64ELi4ELb0ELb0EN7cutlass10bfloat16_tE19Flash_kernel_traitsILi192ELi64ELi64ELi4ES3_EELb0ELb0ELb0ELb0ELb0ELb0ELb0ELb0EEEvNS_16Flash_fwd_paramsE,(.L_x_7836 - _ZN5flash24flash_fwd_splitkv_kernelI23Flash_fwd_kernel_traitsILi192ELi64ELi64ELi4ELb0ELb0EN7cutlass10bfloat16_tE19Flash_kernel_traitsILi192ELi64ELi64ELi4ES3_EELb0ELb0ELb0ELb0ELb0ELb0ELb0ELb0EEEvNS_16Flash_fwd_paramsE)
        .other          _ZN5flash24flash_fwd_splitkv_kernelI23Flash_fwd_kernel_traitsILi192ELi64ELi64ELi4ELb0ELb0EN7cutlass10bfloat16_tE19Flash_kernel_traitsILi192ELi64ELi64ELi4ES3_EELb0ELb0ELb0ELb0ELb0ELb0ELb0ELb0EEEvNS_16Flash_fwd_paramsE,@"STO_CUDA_ENTRY STV_DEFAULT"
_ZN5flash24flash_fwd_splitkv_kernelI23Flash_fwd_kernel_traitsILi192ELi64ELi64ELi4ELb0ELb0EN7cutlass10bfloat16_tE19Flash_kernel_traitsILi192ELi64ELi64ELi4ES3_EELb0ELb0ELb0ELb0ELb0ELb0ELb0ELb0EEEvNS_16Flash_fwd_paramsE:
.text._ZN5flash24flash_fwd_splitkv_kernelI23Flash_fwd_kernel_traitsILi192ELi64ELi64ELi4ELb0ELb0EN7cutlass10bfloat16_tE19Flash_kernel_traitsILi192ELi64ELi64ELi4ES3_EELb0ELb0ELb0ELb0ELb0ELb0ELb0ELb0EEEvNS_16Flash_fwd_paramsE:
[----:B------:R-:W-:Y:S02]  /*0000*/  MOV R1, c[0x0][0x28] ;  /* 0x00000a0000017a02 */ /* 0x000fe40000000f00 */
[----:B------:R-:W1:Y:S01]  /*0010*/  LDC.U8 R0, c[0x0][0x312] ;  /* 0x0000c480ff007b82 */ /* 0x000e620000000000 */
[----:B------:R-:W2:Y:S01]  /*0020*/  S2R R17, SR_CTAID.Y ;  /* 0x0000000000117919 */ /* 0x000ea20000002600 */
[----:B------:R-:W-:Y:S01]  /*0030*/  ISETP.NE.U32.AND P2, PT, RZ, c[0x0][0x240], PT ;  /* 0x00009000ff007a0c */ /* 0x000fe20003f45070 */
[----:B------:R-:W-:Y:S01]  /*0040*/  IMAD.MOV.U32 R204, RZ, RZ, 0x4 ;  /* 0x00000004ffcc7424 */ /* 0x000fe200078e00ff */
[----:B------:R-:W-:Y:S01]  /*0050*/  ISETP.EQ.U32.AND P1, PT, RZ, c[0x0][0x248], PT ;  /* 0x00009200ff007a0c */ /* 0x000fe20003f22070 */
[----:B------:R-:W-:Y:S01]  /*0060*/  IMAD.MOV.U32 R206, RZ, RZ, -0x1 ;  /* 0xffffffffffce7424 */ /* 0x000fe200078e00ff */
[----:B------:R-:W-:Y:S01]  /*0070*/  ISETP.NE.AND.EX P2, PT, RZ, c[0x0][0x244], PT, P2 ;  /* 0x00009100ff007a0c */ /* 0x000fe20003f45320 */
[----:B------:R-:W-:Y:S01]  /*0080*/  ULDC.64 UR6, c[0x0][0x118] ;  /* 0x0000460000067ab9 */ /* 0x000fe20000000a00 */
[----:B------:R-:W-:Y:S01]  /*0090*/  IMAD.MOV.U32 R11, RZ, RZ, -0x1 ;  /* 0xffffffffff0b7424 */ /* 0x000fe200078e00ff */
[----:B------:R-:W-:-:S04]  /*00a0*/  ISETP.NE.U32.AND P0, PT, RZ, c[0x0][0x250], PT ;  /* 0x00009400ff007a0c */ /* 0x000fc80003f05070 */
[----:B------:R-:W-:Y:S02]  /*00b0*/  ISETP.NE.AND.EX P0, PT, RZ, c[0x0][0x254], PT, P0 ;  /* 0x00009500ff007a0c */ /* 0x000fe40003f05300 */
[----:B-1----:R-:W-:Y:S01]  /*00c0*/  ISETP.NE.AND P3, PT, R0, RZ, PT ;  /* 0x000000ff0000720c */ /* 0x002fe20003f65270 */
[----:B--2---:R-:W-:-:S03]  /*00d0*/  IMAD.WIDE R8, R17, R204, c[0x0][0x240] ;  /* 0x0000900011087625 */ /* 0x004fc600078e02cc */
[----:B------:R-:W-:Y:S01]  /*00e0*/  ISETP.EQ.OR.EX P1, PT, RZ, c[0x0][0x24c], !P3, P1 ;  /* 0x00009300ff007a0c */ /* 0x000fe20005f22710 */
[CC--:B------:R-:W-:Y:S01]  /*00f0*/  IMAD.WIDE R4, R17.reuse, R204.reuse, c[0x0][0x248] ;  /* 0x0000920011047625 */ /* 0x0c0fe200078e02cc */
[----:B------:R-:W2:Y:S04]  /*0100*/  @P2 LDG.E R206, [R8.64] ;  /* 0x0000000608ce2981 */ /* 0x000ea8000c1e1900 */
[----:B------:R-:W2:Y:S01]  /*0110*/  @P2 LDG.E R3, [R8.64+0x4] ;  /* 0x0000040608032981 */ /* 0x000ea2000c1e1900 */
[----:B------:R-:W-:Y:S02]  /*0120*/  IMAD.MOV.U32 R2, RZ, RZ, RZ ;  /* 0x000000ffff027224 */ /* 0x000fe400078e00ff */
[----:B------:R-:W-:-:S04]  /*0130*/  @P0 IMAD.WIDE R6, R17, R204, c[0x0][0x250] ;  /* 0x0000940011060625 */ /* 0x000fc800078e02cc */
[----:B------:R1:W5:Y:S04]  /*0140*/  @!P1 LDG.E R11, [R4.64] ;  /* 0x00000006040b9981 */ /* 0x000368000c1e1900 */
[----:B------:R1:W5:Y:S01]  /*0150*/  @P0 LDG.E R2, [R6.64] ;  /* 0x0000000606020981 */ /* 0x000362000c1e1900 */
[----:B------:R-:W-:-:S03]  /*0160*/  ISETP.NE.U32.AND P0, PT, RZ, c[0x0][0x248], PT ;  /* 0x00009200ff007a0c */ /* 0x000fc60003f05070 */
[----:B------:R-:W3:Y:S04]  /*0170*/  S2R R27, SR_CTAID.X ;  /* 0x00000000001b7919 */ /* 0x000ee80000002500 */
[----:B------:R-:W4:Y:S04]  /*0180*/  S2R R22, SR_CTAID.Z ;  /* 0x0000000000167919 */ /* 0x000f280000002700 */
[----:B------:R-:W1:Y:S01]  /*0190*/  S2R R85, SR_TID.X ;  /* 0x0000000000557919 */ /* 0x000e620000002100 */
[----:B------:R-:W-:Y:S01]  /*01a0*/  ISETP.NE.AND.EX P0, PT, RZ, c[0x0][0x24c], PT, P0 ;  /* 0x00009300ff007a0c */ /* 0x000fe20003f05300 */
[----:B--2---:R-:W-:-:S02]  /*01b0*/  @P2 IMAD.IADD R208, R3, 0x1, -R206 ;  /* 0x0000000103d02824 */ /* 0x004fc400078e0ace */
[----:B------:R-:W-:-:S10]  /*01c0*/  @!P2 IMAD.MOV.U32 R208, RZ, RZ, c[0x0][0x214] ;  /* 0x00008500ffd0a624 */ /* 0x000fd400078e00ff */
[----:B------:R-:W-:Y:S05]  /*01d0*/  @!P0 BRA `(.L_x_674) ;  /* 0x0000004000008947 */ /* 0x000fea0003800000 */
[----:B-1-34-:R-:W2:Y:S02]  /*01e0*/  @P3 LDG.E R0, [R4.64+0x4] ;  /* 0x0000040604003981 */ /* 0x01aea4000c1e1900 */
[----:B--2--5:R-:W-:-:S06]  /*01f0*/  @P3 IADD3 R0, R0, -R11, RZ ;  /* 0x8000000b00003210 */ /* 0x024fcc0007ffe0ff */
[----:B------:R1:W5:Y:S01]  /*0200*/  @!P3 LDG.E R0, [R4.64] ;  /* 0x000000060400b981 */ /* 0x000362000c1e1900 */
[----:B------:R-:W-:Y:S05]  /*0210*/  BRA `(.L_x_675) ;  /* 0x0000001000007947 */ /* 0x000fea0003800000 */
.L_x_674:
[----:B-1-34-:R-:W-:Y:S02]  /*0220*/  MOV R0, c[0x0][0x218] ;  /* 0x0000860000007a02 */ /* 0x01afe40000000f00 */
.L_x_675:
[----:B------:R-:W-:-:S04]  /*0230*/  ISETP.NE.U32.AND P2, PT, RZ, c[0x0][0x258], PT ;  /* 0x00009600ff007a0c */ /* 0x000fc80003f45070 */
[----:B------:R-:W-:-:S13]  /*0240*/  ISETP.NE.AND.EX P2, PT, RZ, c[0x0][0x25c], PT, P2 ;  /* 0x00009700ff007a0c */ /* 0x000fda0003f45320 */
[----:B-1----:R-:W-:-:S06]  /*0250*/  @P2 IMAD.WIDE R4, R17, R204, c[0x0][0x258] ;  /* 0x0000960011042625 */ /* 0x002fcc00078e02cc */
[----:B------:R-:W2:Y:S01]  /*0260*/  @P2 LDG.E R5, [R4.64] ;  /* 0x0000000604052981 */ /* 0x000ea2000c1e1900 */
[----:B------:R-:W-:Y:S01]  /*0270*/  IMAD.SHL.U32 R199, R27, 0x40, RZ ;  /* 0x000000401bc77824 */ /* 0x000fe200078e00ff */
[----:B------:R-:W-:-:S04]  /*0280*/  @!P2 ISETP.NE.U32.AND P1, PT, RZ, c[0x0][0x268], PT ;  /* 0x00009a00ff00aa0c */ /* 0x000fc80003f25070 */
[----:B------:R-:W-:Y:S02]  /*0290*/  ISETP.GT.AND P0, PT, R208, R199, PT ;  /* 0x000000c7d000720c */ /* 0x000fe40003f04270 */
[----:B------:R-:W-:-:S04]  /*02a0*/  @!P2 ISETP.NE.AND.EX P1, PT, RZ, c[0x0][0x26c], PT, P1 ;  /* 0x00009b00ff00aa0c */ /* 0x000fc80003f25310 */
[----:B------:R-:W-:Y:S01]  /*02b0*/  @!P2 SEL R3, RZ, c[0x0][0x21c], !P1 ;  /* 0x00008700ff03aa07 */ /* 0x000fe20004800000 */
[----:B--2--5:R-:W-:-:S03]  /*02c0*/  @P2 IMAD.IADD R86, R5, 0x1, -R2 ;  /* 0x0000000105562824 */ /* 0x024fc600078e0a02 */
[----:B------:R-:W-:-:S03]  /*02d0*/  @!P2 IADD3 R86, R3, R0, -R2 ;  /* 0x000000000356a210 */ /* 0x000fc60007ffe802 */
[----:B------:R-:W-:Y:S05]  /*02e0*/  @!P0 EXIT ;  /* 0x000000000000894d */ /* 0x000fea0003800000 */
[----:B------:R-:W-:Y:S01]  /*02f0*/  ULDC UR5, c[0x0][0x218] ;  /* 0x0000860000057ab9 */ /* 0x000fe20000000800 */
[----:B------:R-:W-:Y:S01]  /*0300*/  IADD3 R3, R86, 0x3f, RZ ;  /* 0x0000003f56037810 */ /* 0x000fe20007ffe0ff */
[----:B------:R-:W-:-:S03]  /*0310*/  UIADD3 UR5, UR5, 0x3f, URZ ;  /* 0x0000003f05057890 */ /* 0x000fc6000fffe03f */
[----:B------:R-:W-:Y:S01]  /*0320*/  SHF.R.S32.HI R0, RZ, 0x1f, R3 ;  /* 0x0000001fff007819 */ /* 0x000fe20000011403 */
[----:B------:R-:W-:-:S03]  /*0330*/  USHF.R.S32.HI UR4, URZ, 0x1f, UR5 ;  /* 0x0000001f3f047899 */ /* 0x000fc60008011405 */
[----:B------:R-:W-:Y:S01]  /*0340*/  LEA.HI R0, R0, R3, RZ, 0x6 ;  /* 0x0000000300007211 */ /* 0x000fe200078f30ff */
[----:B------:R-:W-:-:S03]  /*0350*/  ULEA.HI UR4, UR4, UR5, URZ, 0x6 ;  /* 0x0000000504047291 */ /* 0x000fc6000f8f303f */
[----:B------:R-:W-:Y:S01]  /*0360*/  SHF.R.S32.HI R133, RZ, 0x6, R0 ;  /* 0x00000006ff857819 */ /* 0x000fe20000011400 */
[----:B------:R-:W-:-:S06]  /*0370*/  USHF.R.S32.HI UR4, URZ, 0x6, UR4 ;  /* 0x000000063f047899 */ /* 0x000fcc0008011404 */
[----:B------:R-:W-:-:S04]  /*0380*/  IMNMX R133, R133, UR4, PT ;  /* 0x0000000485857c17 */ /* 0x000fc8000b800200 */
[----:B------:R-:W-:-:S13]  /*0390*/  ISETP.GT.AND P0, PT, R133, RZ, PT ;  /* 0x000000ff8500720c */ /* 0x000fda0003f04270 */
[----:B------:R-:W-:Y:S05]  /*03a0*/  @P0 BRA `(.L_x_676) ;  /* 0x0000083000000947 */ /* 0x000fea0003800000 */
[----:B------:R-:W-:Y:S01]  /*03b0*/  SHF.R.S32.HI R0, RZ, 0x1f, R85 ;  /* 0x0000001fff007819 */ /* 0x000fe20000011455 */
[----:B------:R-:W-:Y:S01]  /*03c0*/  BSSY B0, `(.L_x_677) ;  /* 0x0000030000007945 */ /* 0x000fe20003800000 */
[----:B------:R-:W-:Y:S02]  /*03d0*/  ISETP.NE.AND P0, PT, R206, -0x1, PT ;  /* 0xffffffffce00780c */ /* 0x000fe40003f05270 */
[----:B------:R-:W-:Y:S02]  /*03e0*/  LEA.HI R5, R0, R85, RZ, 0x3 ;  /* 0x0000005500057211 */ /* 0x000fe400078f18ff */
[----:B------:R-:W-:Y:S02]  /*03f0*/  IADD3 R208, -R199, R208, RZ ;  /* 0x000000d0c7d07210 */ /* 0x000fe40007ffe1ff */
[----:B------:R-:W-:Y:S02]  /*0400*/  LOP3.LUT R0, R5, 0xfffffff8, RZ, 0xc0, !PT ;  /* 0xfffffff805007812 */ /* 0x000fe400078ec0ff */
[----:B------:R-:W-:-:S02]  /*0410*/  SHF.R.S32.HI R5, RZ, 0x3, R5 ;  /* 0x00000003ff057819 */ /* 0x000fc40000011405 */
[----:B------:R-:W-:Y:S01]  /*0420*/  SHF.R.S32.HI R13, RZ, 0x1f, R22 ;  /* 0x0000001fff0d7819 */ /* 0x000fe20000011416 */
[----:B------:R-:W-:Y:S01]  /*0430*/  IMAD.IADD R85, R85, 0x1, -R0 ;  /* 0x0000000155557824 */ /* 0x000fe200078e0a00 */
[----:B------:R-:W-:Y:S01]  /*0440*/  SHF.R.S32.HI R0, RZ, 0x1f, R199 ;  /* 0x0000001fff007819 */ /* 0x000fe200000114c7 */
[----:B------:R-:W-:Y:S01]  /*0450*/  @!P0 IMAD.WIDE.U32 R10, R17, c[0x0][0x1e0], RZ ;  /* 0x00007800110a8a25 */ /* 0x000fe200078e00ff */
[----:B------:R-:W-:-:S03]  /*0460*/  @!P0 SHF.R.S32.HI R4, RZ, 0x1f, R17 ;  /* 0x0000001fff048819 */ /* 0x000fc60000011411 */
[----:B------:R-:W-:Y:S02]  /*0470*/  IMAD.SHL.U32 R2, R85, 0x8, RZ ;  /* 0x0000000855027824 */ /* 0x000fe400078e00ff */
[----:B------:R-:W-:Y:S02]  /*0480*/  @!P0 IMAD R4, R4, c[0x0][0x1e0], RZ ;  /* 0x0000780004048a24 */ /* 0x000fe400078e02ff */
[----:B------:R-:W-:Y:S01]  /*0490*/  @P0 IMAD.WIDE.U32 R6, R206, c[0x0][0x1e8], RZ ;  /* 0x00007a00ce060a25 */ /* 0x000fe200078e00ff */
[----:B------:R-:W-:Y:S02]  /*04a0*/  SHF.R.S32.HI R3, RZ, 0x1f, R2 ;  /* 0x0000001fff037819 */ /* 0x000fe40000011402 */
[----:B------:R-:W-:Y:S01]  /*04b0*/  @!P0 MOV R6, R10 ;  /* 0x0000000a00068202 */ /* 0x000fe20000000f00 */
[----:B------:R-:W-:Y:S02]  /*04c0*/  @!P0 IMAD R4, R17, c[0x0][0x1e4], R4 ;  /* 0x0000790011048a24 */ /* 0x000fe400078e0204 */
[----:B------:R-:W-:-:S02]  /*04d0*/  IMAD R0, R0, c[0x0][0x1e8], RZ ;  /* 0x00007a0000007a24 */ /* 0x000fc400078e02ff */
[----:B------:R-:W-:-:S04]  /*04e0*/  IMAD.WIDE.U32 R8, R199, c[0x0][0x1e8], R2 ;  /* 0x00007a00c7087a25 */ /* 0x000fc800078e0002 */
[----:B------:R-:W-:Y:S02]  /*04f0*/  @P0 IMAD R7, R206, c[0x0][0x1ec], R7 ;  /* 0x00007b00ce070a24 */ /* 0x000fe400078e0207 */
[----:B------:R-:W-:Y:S01]  /*0500*/  @!P0 IMAD.IADD R7, R11, 0x1, R4 ;  /* 0x000000010b078824 */ /* 0x000fe200078e0204 */
[----:B------:R-:W-:Y:S01]  /*0510*/  IADD3 R6, P0, R6, R8, RZ ;  /* 0x0000000806067210 */ /* 0x000fe20007f1e0ff */
[----:B------:R-:W-:Y:S01]  /*0520*/  IMAD R0, R199, c[0x0][0x1ec], R0 ;  /* 0x00007b00c7007a24 */ /* 0x000fe200078e0200 */
[----:B------:R-:W-:Y:S01]  /*0530*/  SHF.R.S32.HI R4, RZ, 0x1f, R5 ;  /* 0x0000001fff047819 */ /* 0x000fe20000011405 */
[----:B------:R-:W-:Y:S01]  /*0540*/  IMAD R13, R13, c[0x0][0x1f0], RZ ;  /* 0x00007c000d0d7a24 */ /* 0x000fe200078e02ff */
[----:B------:R-:W-:Y:S02]  /*0550*/  IADD3 R8, R2, 0x40, RZ ;  /* 0x0000004002087810 */ /* 0x000fe40007ffe0ff */
[----:B------:R-:W-:Y:S01]  /*0560*/  IADD3.X R7, R7, R9, R0, P0, !PT ;  /* 0x0000000907077210 */ /* 0x000fe200007fe400 */
[----:B------:R-:W-:Y:S01]  /*0570*/  IMAD R0, R17, c[0x0][0x1c0], R22 ;  /* 0x0000700011007a24 */ /* 0x000fe200078e0216 */
[----:B------:R-:W-:Y:S01]  /*0580*/  ISETP.GE.AND P0, PT, R5, R208, PT ;  /* 0x000000d00500720c */ /* 0x000fe20003f06270 */
[----:B------:R-:W-:-:S02]  /*0590*/  IMAD R13, R22, c[0x0][0x1f4], R13 ;  /* 0x00007d00160d7a24 */ /* 0x000fc400078e020d */
[----:B------:R-:W-:Y:S01]  /*05a0*/  IMAD.WIDE.U32 R22, R22, c[0x0][0x1f0], R6 ;  /* 0x00007c0016167a25 */ /* 0x000fe200078e0006 */
[----:B------:R-:W-:-:S03]  /*05b0*/  IADD3 R6, R2, 0x80, RZ ;  /* 0x0000008002067810 */ /* 0x000fc60007ffe0ff */
[----:B------:R-:W-:Y:S02]  /*05c0*/  IMAD R199, R0, c[0x0][0x214], R199 ;  /* 0x0000850000c77a24 */ /* 0x000fe400078e02c7 */
[----:B------:R-:W-:-:S04]  /*05d0*/  IMAD.IADD R13, R23, 0x1, R13 ;  /* 0x00000001170d7824 */ /* 0x000fc800078e020d */
[----:B------:R-:W-:Y:S05]  /*05e0*/  @P0 BRA `(.L_x_678) ;  /* 0x000000d000000947 */ /* 0x000fea0003800000 */
[----:B------:R-:W-:Y:S01]  /*05f0*/  IMAD R0, R4, c[0x0][0x1e8], RZ ;  /* 0x00007a0004007a24 */ /* 0x000fe200078e02ff */
[----:B------:R-:W-:Y:S01]  /*0600*/  ISETP.GE.AND P3, PT, R2, c[0x0][0x220], PT ;  /* 0x0000880002007a0c */ /* 0x000fe20003f66270 */
[----:B------:R-:W-:Y:S01]  /*0610*/  IMAD.MOV.U32 R12, RZ, RZ, R22 ;  /* 0x000000ffff0c7224 */ /* 0x000fe200078e0016 */
[----:B------:R-:W-:Y:S01]  /*0620*/  ISETP.GE.AND P2, PT, R8, c[0x0][0x220], PT ;  /* 0x0000880008007a0c */ /* 0x000fe20003f46270 */
[C---:B------:R-:W-:Y:S01]  /*0630*/  IMAD R0, R5.reuse, c[0x0][0x1ec], R0 ;  /* 0x00007b0005007a24 */ /* 0x040fe200078e0200 */
[----:B------:R-:W-:Y:S01]  /*0640*/  ISETP.GE.AND P1, PT, R6, c[0x0][0x220], PT ;  /* 0x0000880006007a0c */ /* 0x000fe20003f26270 */
[----:B------:R-:W-:-:S04]  /*0650*/  IMAD.WIDE.U32 R10, R5, c[0x0][0x1e8], R12 ;  /* 0x00007a00050a7a25 */ /* 0x000fc800078e000c */
[----:B------:R-:W-:Y:S01]  /*0660*/  IMAD.IADD R0, R11, 0x1, R0 ;  /* 0x000000010b007824 */ /* 0x000fe200078e0200 */
[----:B------:R-:W-:-:S04]  /*0670*/  LEA R14, P0, R10, c[0x0][0x1d0], 0x1 ;  /* 0x000074000a0e7a11 */ /* 0x000fc800078008ff */
[----:B------:R-:W-:-:S05]  /*0680*/  LEA.HI.X R15, R10, c[0x0][0x1d4], R0, 0x1, P0 ;  /* 0x000075000a0f7a11 */ /* 0x000fca00000f0c00 */
[----:B------:R1:W-:Y:S04]  /*0690*/  @!P3 STG.E.128 [R14.64], RZ ;  /* 0x000000ff0e00b986 */ /* 0x0003e8000c101d06 */
[----:B------:R1:W-:Y:S04]  /*06a0*/  @!P2 STG.E.128 [R14.64+0x80], RZ ;  /* 0x000080ff0e00a986 */ /* 0x0003e8000c101d06 */
[----:B------:R1:W-:Y:S02]  /*06b0*/  @!P1 STG.E.128 [R14.64+0x100], RZ ;  /* 0x000100ff0e009986 */ /* 0x0003e4000c101d06 */
.L_x_678:
[----:B------:R-:W-:Y:S05]  /*06c0*/  BSYNC B0 ;  /* 0x0000000000007941 */ /* 0x000fea0003800000 */
.L_x_677:
[----:B------:R-:W-:Y:S01]  /*06d0*/  IADD3 R11, R5, 0x10, RZ ;  /* 0x00000010050b7810 */ /* 0x000fe20007ffe0ff */
[----:B------:R-:W-:Y:S03]  /*06e0*/  BSSY B0, `(.L_x_679) ;  /* 0x0000013000007945 */ /* 0x000fe60003800000 */
[----:B------:R-:W-:-:S13]  /*06f0*/  ISETP.GE.AND P0, PT, R11, R208, PT ;  /* 0x000000d00b00720c */ /* 0x000fda0003f06270 */
[----:B------:R-:W-:Y:S05]  /*0700*/  @P0 BRA `(.L_x_680) ;  /* 0x0000010000000947 */ /* 0x000fea0003800000 */
[----:B------:R-:W-:Y:S01]  /*0710*/  IADD3 R7, P0, R5, 0x10, RZ ;  /* 0x0000001005077810 */ /* 0x000fe20007f1e0ff */
[----:B-1----:R-:W-:Y:S01]  /*0720*/  IMAD.MOV.U32 R14, RZ, RZ, R22 ;  /* 0x000000ffff0e7224 */ /* 0x002fe200078e0016 */
[----:B------:R-:W-:Y:S02]  /*0730*/  MOV R15, R13 ;  /* 0x0000000d000f7202 */ /* 0x000fe40000000f00 */
[----:B------:R-:W-:Y:S01]  /*0740*/  ISETP.GE.AND P2, PT, R2, c[0x0][0x220], PT ;  /* 0x0000880002007a0c */ /* 0x000fe20003f46270 */
[----:B------:R-:W-:Y:S01]  /*0750*/  IMAD.X R0, RZ, RZ, R4, P0 ;  /* 0x000000ffff007224 */ /* 0x000fe200000e0604 */
[----:B------:R-:W-:Y:S01]  /*0760*/  ISETP.GE.AND P1, PT, R8, c[0x0][0x220], PT ;  /* 0x0000880008007a0c */ /* 0x000fe20003f26270 */
[----:B------:R-:W-:Y:S01]  /*0770*/  IMAD.WIDE.U32 R14, R7, c[0x0][0x1e8], R14 ;  /* 0x00007a00070e7a25 */ /* 0x000fe200078e000e */
[----:B------:R-:W-:-:S03]  /*0780*/  ISETP.GE.AND P0, PT, R6, c[0x0][0x220], PT ;  /* 0x0000880006007a0c */ /* 0x000fc60003f06270 */
[----:B------:R-:W-:Y:S01]  /*0790*/  IMAD R0, R0, c[0x0][0x1e8], RZ ;  /* 0x00007a0000007a24 */ /* 0x000fe200078e02ff */
[----:B------:R-:W-:-:S03]  /*07a0*/  LEA R16, P3, R14, c[0x0][0x1d0], 0x1 ;  /* 0x000074000e107a11 */ /* 0x000fc600078608ff */
[----:B------:R-:W-:-:S04]  /*07b0*/  IMAD R0, R7, c[0x0][0x1ec], R0 ;  /* 0x00007b0007007a24 */ /* 0x000fc800078e0200 */
[----:B------:R-:W-:-:S05]  /*07c0*/  IMAD.IADD R0, R15, 0x1, R0 ;  /* 0x000000010f007824 */ /* 0x000fca00078e0200 */
[----:B------:R-:W-:-:S05]  /*07d0*/  LEA.HI.X R17, R14, c[0x0][0x1d4], R0, 0x1, P3 ;  /* 0x000075000e117a11 */ /* 0x000fca00018f0c00 */
[----:B------:R1:W-:Y:S04]  /*07e0*/  @!P2 STG.E.128 [R16.64], RZ ;  /* 0x000000ff1000a986 */ /* 0x0003e8000c101d06 */
[----:B------:R1:W-:Y:S04]  /*07f0*/  @!P1 STG.E.128 [R16.64+0x80], RZ ;  /* 0x000080ff10009986 */ /* 0x0003e8000c101d06 */
[----:B------:R1:W-:Y:S02]  /*0800*/  @!P0 STG.E.128 [R16.64+0x100], RZ ;  /* 0x000100ff10008986 */ /* 0x0003e4000c101d06 */
.L_x_680:
[----:B------:R-:W-:Y:S05]  /*0810*/  BSYNC B0 ;  /* 0x0000000000007941 */ /* 0x000fea0003800000 */
.L_x_679:
        /* <DEDUP_REMOVED lines=20> */
.L_x_682:
[----:B------:R-:W-:Y:S05]  /*0960*/  BSYNC B0 ;  /* 0x0000000000007941 */ /* 0x000fea0003800000 */
.L_x_681:
[----:B------:R-:W-:Y:S01]  /*0970*/  IADD3 R7, R5, 0x30, RZ ;  /* 0x0000003005077810 */ /* 0x000fe20007ffe0ff */
[----:B------:R-:W-:Y:S03]  /*0980*/  BSSY B0, `(.L_x_683) ;  /* 0x0000012000007945 */ /* 0x000fe60003800000 */
[----:B------:R-:W-:-:S13]  /*0990*/  ISETP.GE.AND P0, PT, R7, R208, PT ;  /* 0x000000d00700720c */ /* 0x000fda0003f06270 */
[----:B------:R-:W-:Y:S05]  /*09a0*/  @P0 BRA `(.L_x_684) ;  /* 0x000000f000000947 */ /* 0x000fea0003800000 */
[----:B------:R-:W-:Y:S01]  /*09b0*/  IADD3 R3, P0, R5, 0x30, RZ ;  /* 0x0000003005037810 */ /* 0x000fe20007f1e0ff */
[----:B------:R-:W-:Y:S01]  /*09c0*/  IMAD.MOV.U32 R12, RZ, RZ, R22 ;  /* 0x000000ffff0c7224 */ /* 0x000fe200078e0016 */
[----:B------:R-:W-:Y:S02]  /*09d0*/  ISETP.GE.AND P2, PT, R2, c[0x0][0x220], PT ;  /* 0x0000880002007a0c */ /* 0x000fe40003f46270 */
[----:B------:R-:W-:Y:S01]  /*09e0*/  ISETP.GE.AND P1, PT, R8, c[0x0][0x220], PT ;  /* 0x0000880008007a0c */ /* 0x000fe20003f26270 */
[----:B------:R-:W-:Y:S01]  /*09f0*/  IMAD.X R0, RZ, RZ, R4, P0 ;  /* 0x000000ffff007224 */ /* 0x000fe200000e0604 */
[----:B------:R-:W-:Y:S01]  /*0a00*/  ISETP.GE.AND P0, PT, R6, c[0x0][0x220], PT ;  /* 0x0000880006007a0c */ /* 0x000fe20003f06270 */
[----:B------:R-:W-:-:S04]  /*0a10*/  IMAD.WIDE.U32 R12, R3, c[0x0][0x1e8], R12 ;  /* 0x00007a00030c7a25 */ /* 0x000fc800078e000c */
        /* <DEDUP_REMOVED lines=8> */
.L_x_684:
[----:B------:R-:W-:Y:S05]  /*0aa0*/  BSYNC B0 ;  /* 0x0000000000007941 */ /* 0x000fea0003800000 */
.L_x_683:
[----:B------:R-:W-:-:S04]  /*0ab0*/  ISETP.NE.AND P4, PT, R85, RZ, PT ;  /* 0x000000ff5500720c */ /* 0x000fc80003f85270 */
[-C--:B------:R-:W-:Y:S02]  /*0ac0*/  ISETP.GE.OR P3, PT, R5, R208.reuse, P4 ;  /* 0x000000d00500720c */ /* 0x080fe40002766670 */
[-C--:B------:R-:W-:Y:S02]  /*0ad0*/  ISETP.GE.OR P2, PT, R11, R208.reuse, P4 ;  /* 0x000000d00b00720c */ /* 0x080fe40002746670 */
[-C--:B------:R-:W-:Y:S02]  /*0ae0*/  ISETP.GE.OR P1, PT, R9, R208.reuse, P4 ;  /* 0x000000d00900720c */ /* 0x080fe40002726670 */
[----:B------:R-:W-:Y:S02]  /*0af0*/  IADD3 R5, P0, R199, R5, RZ ;  /* 0x00000005c7057210 */ /* 0x000fe40007f1e0ff */
[----:B------:R-:W-:Y:S02]  /*0b00*/  ISETP.GE.OR P4, PT, R7, R208, P4 ;  /* 0x000000d00700720c */ /* 0x000fe40002786670 */
[----:B------:R-:W-:-:S02]  /*0b10*/  LEA.HI.X.SX32 R0, R199, R4, 0x1, P0 ;  /* 0x00000004c7007211 */ /* 0x000fc400000f0eff */
[C---:B------:R-:W-:Y:S01]  /*0b20*/  LEA R4, P0, R5.reuse, c[0x0][0x200], 0x2 ;  /* 0x0000800005047a11 */ /* 0x040fe200078010ff */
[----:B--2---:R-:W-:Y:S02]  /*0b30*/  @!P3 IMAD.MOV.U32 R3, RZ, RZ, 0x7f800000 ;  /* 0x7f800000ff03b424 */ /* 0x004fe400078e00ff */
[----:B------:R-:W-:Y:S01]  /*0b40*/  @!P2 IMAD.MOV.U32 R2, RZ, RZ, 0x7f800000 ;  /* 0x7f800000ff02a424 */ /* 0x000fe200078e00ff */
[----:B------:R-:W-:Y:S01]  /*0b50*/  LEA.HI.X R5, R5, c[0x0][0x204], R0, 0x2, P0 ;  /* 0x0000810005057a11 */ /* 0x000fe200000f1400 */
[----:B------:R-:W-:-:S04]  /*0b60*/  @!P1 IMAD.MOV.U32 R0, RZ, RZ, 0x7f800000 ;  /* 0x7f800000ff009424 */ /* 0x000fc800078e00ff */
[----:B------:R2:W-:Y:S04]  /*0b70*/  @!P3 STG.E [R4.64], R3 ;  /* 0x000000030400b986 */ /* 0x0005e8000c101906 */
[----:B------:R2:W-:Y:S04]  /*0b80*/  @!P2 STG.E [R4.64+0x40], R2 ;  /* 0x000040020400a986 */ /* 0x0005e8000c101906 */
[----:B------:R2:W-:Y:S01]  /*0b90*/  @!P1 STG.E [R4.64+0x80], R0 ;  /* 0x0000800004009986 */ /* 0x0005e2000c101906 */
[----:B------:R-:W-:Y:S05]  /*0ba0*/  @P4 EXIT ;  /* 0x000000000000494d */ /* 0x000fea0003800000 */
[----:B--2---:R-:W-:-:S05]  /*0bb0*/  MOV R3, 0x7f800000 ;  /* 0x7f80000000037802 */ /* 0x004fca0000000f00 */
[----:B------:R-:W-:Y:S01]  /*0bc0*/  STG.E [R4.64+0xc0], R3 ;  /* 0x0000c00304007986 */ /* 0x000fe2000c101906 */
[----:B------:R-:W-:Y:S05]  /*0bd0*/  EXIT ;  /* 0x000000000000794d */ /* 0x000fea0003800000 */
.L_x_676:
[----:B------:R-:W-:Y:S01]  /*0be0*/  ISETP.NE.U32.AND P2, PT, RZ, c[0x0][0x2c0], PT ;  /* 0x0000b000ff007a0c */ /* 0x000fe20003f45070 */
[----:B------:R-:W-:Y:S01]  /*0bf0*/  IMAD.MOV.U32 R0, RZ, RZ, R17 ;  /* 0x000000ffff007224 */ /* 0x000fe200078e0011 */
[----:B------:R-:W-:Y:S02]  /*0c00*/  ISETP.NE.U32.AND P0, PT, RZ, c[0x0][0x2b8], PT ;  /* 0x0000ae00ff007a0c */ /* 0x000fe40003f05070 */
[----:B------:R-:W-:Y:S02]  /*0c10*/  ISETP.NE.AND.EX P2, PT, RZ, c[0x0][0x2c4], PT, P2 ;  /* 0x0000b100ff007a0c */ /* 0x000fe40003f45320 */
[----:B------:R-:W-:-:S11]  /*0c20*/  ISETP.NE.AND.EX P0, PT, RZ, c[0x0][0x2bc], PT, P0 ;  /* 0x0000af00ff007a0c */ /* 0x000fd60003f05300 */
[----:B------:R-:W-:Y:S01]  /*0c30*/  @P2 SHF.R.S32.HI R6, RZ, 0x1f, R17 ;  /* 0x0000001fff062819 */ /* 0x000fe20000011411 */
[----:B------:R-:W-:-:S04]  /*0c40*/  @P2 IMAD.WIDE.U32 R4, R17, c[0x0][0x2c8], RZ ;  /* 0x0000b20011042a25 */ /* 0x000fc800078e00ff */
[----:B------:R-:W-:Y:S01]  /*0c50*/  @P2 IMAD R6, R6, c[0x0][0x2c8], RZ ;  /* 0x0000b20006062a24 */ /* 0x000fe200078e02ff */
[----:B------:R-:W-:Y:S01]  /*0c60*/  CS2R R212, SRZ ;  /* 0x0000000000d47805 */ /* 0x000fe2000001ff00 */
[----:B------:R-:W-:-:S04]  /*0c70*/  @P0 IMAD.WIDE R8, R17, R204, c[0x0][0x2b8] ;  /* 0x0000ae0011080625 */ /* 0x000fc800078e02cc */
[----:B------:R-:W-:Y:S01]  /*0c80*/  @P2 IMAD R3, R17, c[0x0][0x2cc], R6 ;  /* 0x0000b30011032a24 */ /* 0x000fe200078e0206 */
[----:B------:R-:W-:Y:S01]  /*0c90*/  @P2 LEA R212, P1, R4, c[0x0][0x2c0], 0x2 ;  /* 0x0000b00004d42a11 */ /* 0x000fe200078210ff */
[----:B------:R1:W5:Y:S01]  /*0ca0*/  @P0 LDG.E R0, [R8.64] ;  /* 0x0000000608000981 */ /* 0x000362000c1e1900 */
[----:B------:R-:W-:Y:S01]  /*0cb0*/  PLOP3.LUT P0, PT, PT, PT, PT, 0x8, 0x0 ;  /* 0x000000000000781c */ /* 0x000fe20003f0e170 */
[----:B------:R-:W-:Y:S01]  /*0cc0*/  @P2 IMAD.IADD R3, R5, 0x1, R3 ;  /* 0x0000000105032824 */ /* 0x000fe200078e0203 */
[----:B------:R-:W-:-:S04]  /*0cd0*/  IABS R84, c[0x0][0x2d0] ;  /* 0x0000b40000547a13 */ /* 0x000fc80000000000 */
[----:B------:R-:W-:-:S04]  /*0ce0*/  @P2 SHF.L.U64.HI R3, R4, 0x2, R3 ;  /* 0x0000000204032819 */ /* 0x000fc80000010203 */
[----:B------:R-:W-:Y:S02]  /*0cf0*/  @P2 IADD3.X R213, R3, c[0x0][0x2c4], RZ, P1, !PT ;  /* 0x0000b10003d52a10 */ /* 0x000fe40000ffe4ff */
[----:B------:R-:W-:-:S04]  /*0d00*/  @P2 ISETP.NE.U32.AND P1, PT, R212, RZ, PT ;  /* 0x000000ffd400220c */ /* 0x000fc80003f25070 */
[----:B------:R-:W-:-:S13]  /*0d10*/  @P2 ISETP.NE.AND.EX P0, PT, R213, RZ, PT, P1 ;  /* 0x000000ffd500220c */ /* 0x000fda0003f05310 */
[----:B------:R-:W-:Y:S05]  /*0d20*/  @!P0 BRA `(.L_x_685) ;  /* 0x0000048000008947 */ /* 0x000fea0003800000 */
[----:B-1----:R-:W1:Y:S01]  /*0d30*/  I2F.RP R6, R84 ;  /* 0x0000005400067306 */ /* 0x002e620000209400 */
[----:B------:R-:W-:-:S04]  /*0d40*/  LEA R7, R133, 0xffffffc0, 0x6 ;  /* 0xffffffc085077811 */ /* 0x000fc800078e30ff */
[----:B-----5:R-:W-:-:S03]  /*0d50*/  IABS R0, R7 ;  /* 0x0000000700007213 */ /* 0x020fc60000000000 */
        /* <DEDUP_REMOVED lines=9> */
[----:B------:R-:W-:Y:S01]  /*0df0*/  IMAD R3, R84, R3, R0 ;  /* 0x0000000354037224 */ /* 0x000fe200078e0200 */
[----:B------:R-:W-:-:S04]  /*0e00*/  LOP3.LUT R0, R7, c[0x0][0x2d0], RZ, 0x3c, !PT ;  /* 0x0000b40007007a12 */ /* 0x000fc800078e3cff */
[----:B------:R-:W-:Y:S02]  /*0e10*/  ISETP.GT.U32.AND P2, PT, R84, R3, PT ;  /* 0x000000035400720c */ /* 0x000fe40003f44070 */
[----:B------:R-:W-:-:S11]  /*0e20*/  ISETP.GE.AND P1, PT, R0, RZ, PT ;  /* 0x000000ff0000720c */ /* 0x000fd60003f26270 */
[----:B------:R-:W-:Y:S01]  /*0e30*/  @!P2 IMAD.IADD R3, R3, 0x1, -R84 ;  /* 0x000000010303a824 */ /* 0x000fe200078e0a54 */
[----:B------:R-:W-:Y:S02]  /*0e40*/  @!P2 IADD3 R2, R2, 0x1, RZ ;  /* 0x000000010202a810 */ /* 0x000fe40007ffe0ff */
[----:B------:R-:W-:Y:S02]  /*0e50*/  ISETP.NE.AND P2, PT, RZ, c[0x0][0x2d0], PT ;  /* 0x0000b400ff007a0c */ /* 0x000fe40003f45270 */
[----:B------:R-:W-:-:S13]  /*0e60*/  ISETP.GE.U32.AND P3, PT, R3, R84, PT ;  /* 0x000000540300720c */ /* 0x000fda0003f66070 */
[----:B------:R-:W-:-:S04]  /*0e70*/  @P3 IADD3 R2, R2, 0x1, RZ ;  /* 0x0000000102023810 */ /* 0x000fc80007ffe0ff */
[----:B------:R-:W-:-:S05]  /*0e80*/  MOV R3, R2 ;  /* 0x0000000200037202 */ /* 0x000fca0000000f00 */
[----:B------:R-:W-:Y:S01]  /*0e90*/  @!P1 IMAD.MOV R3, RZ, RZ, -R3 ;  /* 0x000000ffff039224 */ /* 0x000fe200078e0a03 */
[----:B------:R-:W-:-:S05]  /*0ea0*/  @!P2 LOP3.LUT R3, RZ, c[0x0][0x2d0], RZ, 0x33, !PT ;  /* 0x0000b400ff03aa12 */ /* 0x000fca00078e33ff */
[----:B------:R-:W-:-:S06]  /*0eb0*/  IMAD.WIDE R24, R3, 0x4, R212 ;  /* 0x0000000403187825 */ /* 0x000fcc00078e02d4 */
[----:B------:R-:W2:Y:S01]  /*0ec0*/  LDG.E R24, [R24.64] ;  /* 0x0000000618187981 */ /* 0x000ea2000c1e1900 */
[----:B------:R-:W-:-:S04]  /*0ed0*/  IABS R0, c[0x0][0x1c8] ;  /* 0x0000720000007a13 */ /* 0x000fc80000000000 */
[----:B------:R-:W1:Y:S08]  /*0ee0*/  I2F.RP R5, R0 ;  /* 0x0000000000057306 */ /* 0x000e700000209400 */
[----:B-1----:R-:W1:Y:S02]  /*0ef0*/  MUFU.RCP R8, R5 ;  /* 0x0000000500087308 */ /* 0x002e640000001000 */
[----:B-1----:R-:W-:-:S06]  /*0f00*/  IADD3 R8, R8, 0xffffffe, RZ ;  /* 0x0ffffffe08087810 */ /* 0x002fcc0007ffe0ff */
[----:B------:R-:W1:Y:S02]  /*0f10*/  F2I.FTZ.U32.TRUNC.NTZ R9, R8 ;  /* 0x0000000800097305 */ /* 0x000e64000021f000 */
[----:B-1----:R-:W-:Y:S01]  /*0f20*/  IADD3 R2, RZ, -R9, RZ ;  /* 0x80000009ff027210 */ /* 0x002fe20007ffe0ff */
[----:B------:R-:W-:-:S04]  /*0f30*/  IMAD.MOV.U32 R8, RZ, RZ, RZ ;  /* 0x000000ffff087224 */ /* 0x000fc800078e00ff */
[----:B------:R-:W-:Y:S01]  /*0f40*/  IMAD R4, R2, R0, RZ ;  /* 0x0000000002047224 */ /* 0x000fe200078e02ff */
[----:B------:R-:W-:-:S03]  /*0f50*/  IABS R2, R22 ;  /* 0x0000001600027213 */ /* 0x000fc60000000000 */
[----:B------:R-:W-:-:S06]  /*0f60*/  IMAD.HI.U32 R9, R9, R4, R8 ;  /* 0x0000000409097227 */ /* 0x000fcc00078e0008 */
[----:B------:R-:W-:-:S05]  /*0f70*/  IMAD.HI.U32 R6, R9, R2, RZ ;  /* 0x0000000209067227 */ /* 0x000fca00078e00ff */
[----:B------:R-:W-:-:S05]  /*0f80*/  IADD3 R5, -R6, RZ, RZ ;  /* 0x000000ff06057210 */ /* 0x000fca0007ffe1ff */
[----:B------:R-:W-:Y:S01]  /*0f90*/  IMAD R5, R0, R5, R2 ;  /* 0x0000000500057224 */ /* 0x000fe200078e0202 */
[----:B------:R-:W-:-:S04]  /*0fa0*/  LOP3.LUT R2, R22, c[0x0][0x1c8], RZ, 0x3c, !PT ;  /* 0x0000720016027a12 */ /* 0x000fc800078e3cff */
[----:B------:R-:W-:-:S13]  /*0fb0*/  ISETP.GT.U32.AND P1, PT, R0, R5, PT ;  /* 0x000000050000720c */ /* 0x000fda0003f24070 */
[----:B------:R-:W-:Y:S01]  /*0fc0*/  @!P1 IMAD.IADD R5, R5, 0x1, -R0 ;  /* 0x0000000105059824 */ /* 0x000fe200078e0a00 */
[----:B------:R-:W-:Y:S02]  /*0fd0*/  @!P1 IADD3 R6, R6, 0x1, RZ ;  /* 0x0000000106069810 */ /* 0x000fe40007ffe0ff */
[----:B------:R-:W-:Y:S02]  /*0fe0*/  ISETP.GE.AND P1, PT, R2, RZ, PT ;  /* 0x000000ff0200720c */ /* 0x000fe40003f26270 */
[----:B------:R-:W-:Y:S02]  /*0ff0*/  ISETP.GE.U32.AND P2, PT, R5, R0, PT ;  /* 0x000000000500720c */ /* 0x000fe40003f46070 */
[----:B------:R-:W-:-:S05]  /*1000*/  IADD3 R0, -R3, RZ, RZ ;  /* 0x000000ff03007210 */ /* 0x000fca0007ffe1ff */
[----:B------:R-:W-:-:S05]  /*1010*/  IMAD R7, R0, c[0x0][0x2d0], R7 ;  /* 0x0000b40000077a24 */ /* 0x000fca00078e0207 */
[----:B------:R-:W-:Y:S02]  /*1020*/  SHF.R.S32.HI R3, RZ, 0x1f, R7 ;  /* 0x0000001fff037819 */ /* 0x000fe40000011407 */
[----:B------:R-:W-:Y:S02]  /*1030*/  @P2 IADD3 R6, R6, 0x1, RZ ;  /* 0x0000000106062810 */ /* 0x000fe40007ffe0ff */
[----:B------:R-:W-:Y:S01]  /*1040*/  ISETP.NE.AND P2, PT, RZ, c[0x0][0x1c8], PT ;  /* 0x00007200ff007a0c */ /* 0x000fe20003f45270 */
[----:B------:R-:W-:Y:S02]  /*1050*/  IMAD R0, R3, c[0x0][0x198], RZ ;  /* 0x0000660003007a24 */ /* 0x000fe400078e02ff */
[----:B------:R-:W-:-:S10]  /*1060*/  @!P1 IMAD.MOV R6, RZ, RZ, -R6 ;  /* 0x000000ffff069224 */ /* 0x000fd400078e0a06 */
[----:B------:R-:W-:Y:S02]  /*1070*/  @!P2 LOP3.LUT R6, RZ, c[0x0][0x1c8], RZ, 0x33, !PT ;  /* 0x00007200ff06aa12 */ /* 0x000fe400078e33ff */
[----:B--2---:R-:W-:Y:S01]  /*1080*/  SHF.R.S32.HI R11, RZ, 0x1f, R24 ;  /* 0x0000001fff0b7819 */ /* 0x004fe20000011418 */
[----:B------:R-:W-:-:S04]  /*1090*/  IMAD.WIDE.U32 R4, R24, c[0x0][0x180], RZ ;  /* 0x0000600018047a25 */ /* 0x000fc800078e00ff */
[C---:B------:R-:W-:Y:S02]  /*10a0*/  IMAD R9, R11.reuse, c[0x0][0x180], RZ ;  /* 0x000060000b097a24 */ /* 0x040fe400078e02ff */
[----:B------:R-:W-:Y:S02]  /*10b0*/  IMAD R11, R11, c[0x0][0x188], RZ ;  /* 0x000062000b0b7a24 */ /* 0x000fe400078e02ff */
[C---:B------:R-:W-:Y:S02]  /*10c0*/  IMAD R2, R24.reuse, c[0x0][0x184], R9 ;  /* 0x0000610018027a24 */ /* 0x040fe400078e0209 */
[----:B------:R-:W-:Y:S02]  /*10d0*/  IMAD R9, R7, c[0x0][0x19c], R0 ;  /* 0x0000670007097a24 */ /* 0x000fe400078e0200 */
[C---:B------:R-:W-:Y:S01]  /*10e0*/  IMAD R11, R24.reuse, c[0x0][0x18c], R11 ;  /* 0x00006300180b7a24 */ /* 0x040fe200078e020b */
[----:B------:R-:W-:Y:S01]  /*10f0*/  IADD3 R5, R5, R2, RZ ;  /* 0x0000000205057210 */ /* 0x000fe20007ffe0ff */
[----:B------:R-:W-:-:S04]  /*1100*/  IMAD.WIDE.U32 R24, R24, c[0x0][0x188], RZ ;  /* 0x0000620018187a25 */ /* 0x000fc800078e00ff */
[----:B------:R-:W-:Y:S01]  /*1110*/  IMAD.WIDE.U32 R12, R7, c[0x0][0x198], R4 ;  /* 0x00006600070c7a25 */ /* 0x000fe200078e0004 */
[----:B------:R-:W-:Y:S02]  /*1120*/  SHF.R.S32.HI R5, RZ, 0x1f, R6 ;  /* 0x0000001fff057819 */ /* 0x000fe40000011406 */
[----:B------:R-:W-:Y:S01]  /*1130*/  IADD3 R11, R25, R11, RZ ;  /* 0x0000000b190b7210 */ /* 0x000fe20007ffe0ff */
[----:B------:R-:W-:Y:S02]  /*1140*/  IMAD.IADD R13, R13, 0x1, R9 ;  /* 0x000000010d0d7824 */ /* 0x000fe400078e0209 */
[----:B------:R-:W-:Y:S02]  /*1150*/  IMAD R9, R5, c[0x0][0x1b0], RZ ;  /* 0x00006c0005097a24 */ /* 0x000fe400078e02ff */
[----:B------:R-:W-:-:S04]  /*1160*/  IMAD.WIDE.U32 R12, R6, c[0x0][0x1b0], R12 ;  /* 0x00006c00060c7a25 */ /* 0x000fc800078e000c */
[----:B------:R-:W-:Y:S01]  /*1170*/  IMAD R9, R6, c[0x0][0x1b4], R9 ;  /* 0x00006d0006097a24 */ /* 0x000fe200078e0209 */
[----:B------:R-:W-:-:S03]  /*1180*/  MOV R16, R12 ;  /* 0x0000000c00107202 */ /* 0x000fc60000000f00 */
[----:B------:R-:W-:Y:S01]  /*1190*/  IMAD.IADD R9, R13, 0x1, R9 ;  /* 0x000000010d097824 */ /* 0x000fe200078e0209 */
[----:B------:R-:W-:Y:S05]  /*11a0*/  BRA `(.L_x_686) ;  /* 0x0000044000007947 */ /* 0x000fea0003800000 */
.L_x_685:
[----:B-1----:R-:W-:-:S13]  /*11b0*/  ISETP.NE.AND P4, PT, R11, -0x1, PT ;  /* 0xffffffff0b00780c */ /* 0x002fda0003f85270 */
[----:B------:R-:W-:-:S05]  /*11c0*/  @P4 IADD3 R5, R2, R11, RZ ;  /* 0x0000000b02054210 */ /* 0x000fca0007ffe0ff */
[----:B------:R-:W-:-:S04]  /*11d0*/  @P4 IMAD.WIDE.U32 R8, R5, c[0x0][0x198], RZ ;  /* 0x0000660005084a25 */ /* 0x000fc800078e00ff */
[----:B------:R-:W-:Y:S01]  /*11e0*/  @P4 IMAD R5, R5, c[0x0][0x19c], R9 ;  /* 0x0000670005054a24 */ /* 0x000fe200078e0209 */
[----:B------:R-:W-:Y:S05]  /*11f0*/  @P4 BRA `(.L_x_687) ;  /* 0x000000a000004947 */ /* 0x000fea0003800000 */
[----:B------:R-:W-:Y:S01]  /*1200*/  SHF.R.S32.HI R5, RZ, 0x1f, R2 ;  /* 0x0000001fff057819 */ /* 0x000fe20000011402 */
[----:B------:R-:W-:Y:S01]  /*1210*/  IMAD.WIDE.U32 R6, R2, c[0x0][0x198], RZ ;  /* 0x0000660002067a25 */ /* 0x000fe200078e00ff */
[----:B-----5:R-:W-:-:S03]  /*1220*/  SHF.R.S32.HI R3, RZ, 0x1f, R0 ;  /* 0x0000001fff037819 */ /* 0x020fc60000011400 */
[----:B------:R-:W-:Y:S02]  /*1230*/  IMAD R5, R5, c[0x0][0x198], RZ ;  /* 0x0000660005057a24 */ /* 0x000fe400078e02ff */
[----:B------:R-:W-:Y:S02]  /*1240*/  IMAD R3, R3, c[0x0][0x180], RZ ;  /* 0x0000600003037a24 */ /* 0x000fe400078e02ff */
[----:B------:R-:W-:Y:S02]  /*1250*/  IMAD R4, R2, c[0x0][0x19c], R5 ;  /* 0x0000670002047a24 */ /* 0x000fe400078e0205 */
[----:B------:R-:W-:-:S03]  /*1260*/  IMAD R3, R0, c[0x0][0x184], R3 ;  /* 0x0000610000037a24 */ /* 0x000fc600078e0203 */
[----:B------:R-:W-:-:S05]  /*1270*/  IADD3 R7, R7, R4, RZ ;  /* 0x0000000407077210 */ /* 0x000fca0007ffe0ff */
[----:B------:R-:W-:-:S05]  /*1280*/  IMAD.WIDE.U32 R8, R0, c[0x0][0x180], R6 ;  /* 0x0000600000087a25 */ /* 0x000fca00078e0006 */
[----:B------:R-:W-:Y:S02]  /*1290*/  IADD3 R5, R9, R3, RZ ;  /* 0x0000000309057210 */ /* 0x000fe40007ffe0ff */
.L_x_687:
[----:B------:R-:W-:Y:S01]  /*12a0*/  IABS R6, c[0x0][0x1c8] ;  /* 0x0000720000067a13 */ /* 0x000fe20000000000 */
[----:B------:R-:W-:-:S03]  /*12b0*/  @P4 IMAD.IADD R11, R2, 0x1, R11 ;  /* 0x00000001020b4824 */ /* 0x000fc600078e020b */
[----:B------:R-:W1:Y:S01]  /*12c0*/  I2F.RP R9, R6 ;  /* 0x0000000600097306 */ /* 0x000e620000209400 */
[----:B------:R-:W-:-:S04]  /*12d0*/  @P4 IMAD.WIDE.U32 R24, R11, c[0x0][0x1a0], RZ ;  /* 0x000068000b184a25 */ /* 0x000fc800078e00ff */
[----:B------:R-:W-:-:S03]  /*12e0*/  @P4 IMAD R11, R11, c[0x0][0x1a4], R25 ;  /* 0x000069000b0b4a24 */ /* 0x000fc600078e0219 */
[----:B-1----:R-:W1:Y:S02]  /*12f0*/  MUFU.RCP R12, R9 ;  /* 0x00000009000c7308 */ /* 0x002e640000001000 */
[----:B-1----:R-:W-:Y:S02]  /*1300*/  IADD3 R12, R12, 0xffffffe, RZ ;  /* 0x0ffffffe0c0c7810 */ /* 0x002fe40007ffe0ff */
[----:B------:R-:W-:-:S04]  /*1310*/  MOV R9, R5 ;  /* 0x0000000500097202 */ /* 0x000fc80000000f00 */
[----:B------:R-:W1:Y:S02]  /*1320*/  F2I.FTZ.U32.TRUNC.NTZ R13, R12 ;  /* 0x0000000c000d7305 */ /* 0x000e64000021f000 */
[----:B-1----:R-:W-:Y:S01]  /*1330*/  IMAD.MOV R3, RZ, RZ, -R13 ;  /* 0x000000ffff037224 */ /* 0x002fe200078e0a0d */
[----:B------:R-:W-:-:S03]  /*1340*/  MOV R12, RZ ;  /* 0x000000ff000c7202 */ /* 0x000fc60000000f00 */
[----:B------:R-:W-:Y:S01]  /*1350*/  IMAD R4, R3, R6, RZ ;  /* 0x0000000603047224 */ /* 0x000fe200078e02ff */
[----:B------:R-:W-:-:S03]  /*1360*/  IABS R3, R22 ;  /* 0x0000001600037213 */ /* 0x000fc60000000000 */
[----:B------:R-:W-:-:S04]  /*1370*/  IMAD.HI.U32 R4, R13, R4, R12 ;  /* 0x000000040d047227 */ /* 0x000fc800078e000c */
[----:B------:R-:W-:-:S04]  /*1380*/  IMAD.MOV.U32 R7, RZ, RZ, R3 ;  /* 0x000000ffff077224 */ /* 0x000fc800078e0003 */
[----:B------:R-:W-:-:S05]  /*1390*/  IMAD.HI.U32 R4, R4, R7, RZ ;  /* 0x0000000704047227 */ /* 0x000fca00078e00ff */
[----:B------:R-:W-:-:S05]  /*13a0*/  IADD3 R3, -R4, RZ, RZ ;  /* 0x000000ff04037210 */ /* 0x000fca0007ffe1ff */
[----:B------:R-:W-:Y:S01]  /*13b0*/  IMAD R3, R6, R3, R7 ;  /* 0x0000000306037224 */ /* 0x000fe200078e0207 */
[----:B------:R-:W-:-:S04]  /*13c0*/  LEA R7, R133, 0xffffffc0, 0x6 ;  /* 0xffffffc085077811 */ /* 0x000fc800078e30ff */
[----:B------:R-:W-:Y:S01]  /*13d0*/  ISETP.GT.U32.AND P1, PT, R6, R3, PT ;  /* 0x000000030600720c */ /* 0x000fe20003f24070 */
[----:B------:R-:W-:-:S04]  /*13e0*/  IMAD.WIDE.U32 R8, R7, c[0x0][0x198], R8 ;  /* 0x0000660007087a25 */ /* 0x000fc800078e0008 */
[----:B------:R-:W-:-:S08]  /*13f0*/  IMAD.MOV.U32 R12, RZ, RZ, R8 ;  /* 0x000000ffff0c7224 */ /* 0x000fd000078e0008 */
[----:B------:R-:W-:Y:S01]  /*1400*/  @!P1 IMAD.IADD R3, R3, 0x1, -R6 ;  /* 0x0000000103039824 */ /* 0x000fe200078e0a06 */
[----:B------:R-:W-:Y:S02]  /*1410*/  @!P1 IADD3 R4, R4, 0x1, RZ ;  /* 0x0000000104049810 */ /* 0x000fe40007ffe0ff */
[----:B------:R-:W-:Y:S02]  /*1420*/  ISETP.NE.AND P1, PT, RZ, c[0x0][0x1c8], PT ;  /* 0x00007200ff007a0c */ /* 0x000fe40003f25270 */
[----:B------:R-:W-:Y:S02]  /*1430*/  ISETP.GE.U32.AND P3, PT, R3, R6, PT ;  /* 0x000000060300720c */ /* 0x000fe40003f66070 */
[----:B------:R-:W-:-:S04]  /*1440*/  LOP3.LUT R3, R22, c[0x0][0x1c8], RZ, 0x3c, !PT ;  /* 0x0000720016037a12 */ /* 0x000fc800078e3cff */
[----:B------:R-:W-:Y:S02]  /*1450*/  ISETP.GE.AND P2, PT, R3, RZ, PT ;  /* 0x000000ff0300720c */ /* 0x000fe40003f46270 */
[----:B------:R-:W-:-:S05]  /*1460*/  SHF.R.S32.HI R3, RZ, 0x1f, R7 ;  /* 0x0000001fff037819 */ /* 0x000fca0000011407 */
[----:B------:R-:W-:-:S04]  /*1470*/  @P3 IADD3 R4, R4, 0x1, RZ ;  /* 0x0000000104043810 */ /* 0x000fc80007ffe0ff */
[----:B------:R-:W-:Y:S01]  /*1480*/  MOV R6, R4 ;  /* 0x0000000400067202 */ /* 0x000fe20000000f00 */
[----:B------:R-:W-:-:S04]  /*1490*/  IMAD R4, R3, c[0x0][0x198], RZ ;  /* 0x0000660003047a24 */ /* 0x000fc800078e02ff */
[----:B------:R-:W-:Y:S01]  /*14a0*/  @!P2 IMAD.MOV R6, RZ, RZ, -R6 ;  /* 0x000000ffff06a224 */ /* 0x000fe200078e0a06 */
[----:B------:R-:W-:Y:S01]  /*14b0*/  @!P1 LOP3.LUT R6, RZ, c[0x0][0x1c8], RZ, 0x33, !PT ;  /* 0x00007200ff069a12 */ /* 0x000fe200078e33ff */
[----:B------:R-:W-:-:S03]  /*14c0*/  IMAD R13, R7, c[0x0][0x19c], R4 ;  /* 0x00006700070d7a24 */ /* 0x000fc600078e0204 */
[----:B------:R-:W-:Y:S02]  /*14d0*/  SHF.R.S32.HI R5, RZ, 0x1f, R6 ;  /* 0x0000001fff057819 */ /* 0x000fe40000011406 */
[----:B------:R-:W-:-:S03]  /*14e0*/  IADD3 R13, R9, R13, RZ ;  /* 0x0000000d090d7210 */ /* 0x000fc60007ffe0ff */
[----:B------:R-:W-:Y:S02]  /*14f0*/  IMAD R9, R5, c[0x0][0x1b0], RZ ;  /* 0x00006c0005097a24 */ /* 0x000fe400078e02ff */
[----:B------:R-:W-:-:S04]  /*1500*/  IMAD.WIDE.U32 R12, R6, c[0x0][0x1b0], R12 ;  /* 0x00006c00060c7a25 */ /* 0x000fc800078e000c */
[----:B------:R-:W-:Y:S01]  /*1510*/  IMAD R9, R6, c[0x0][0x1b4], R9 ;  /* 0x00006d0006097a24 */ /* 0x000fe200078e0209 */
[----:B------:R-:W-:-:S03]  /*1520*/  MOV R16, R12 ;  /* 0x0000000c00107202 */ /* 0x000fc60000000f00 */
[----:B------:R-:W-:Y:S01]  /*1530*/  IMAD.IADD R9, R13, 0x1, R9 ;  /* 0x000000010d097824 */ /* 0x000fe200078e0209 */
        /* <DEDUP_REMOVED lines=11> */
.L_x_686:
[----:B------:R-:W-:Y:S01]  /*15f0*/  ISETP.NE.AND P1, PT, R206, -0x1, PT ;  /* 0xffffffffce00780c */ /* 0x000fe20003f25270 */
[----:B------:R-:W-:Y:S01]  /*1600*/  IMAD.IADD R199, R208, 0x1, -R199 ;  /* 0x00000001d0c77824 */ /* 0x000fe200078e0ac7 */
[----:B------:R-:W-:Y:S01]  /*1610*/  SHF.R.S32.HI R10, RZ, 0x1f, R85 ;  /* 0x0000001fff0a7819 */ /* 0x000fe20000011455 */
[----:B------:R-:W-:Y:S01]  /*1620*/  IMAD R5, R5, c[0x0][0x1b8], RZ ;  /* 0x00006e0005057a24 */ /* 0x000fe200078e02ff */
[----:B------:R-:W-:Y:S02]  /*1630*/  BSSY B0, `(.L_x_688) ;  /* 0x000006f000007945 */ /* 0x000fe40003800000 */
[-C--:B------:R-:W-:Y:S01]  /*1640*/  LEA.HI R2, R10, R85.reuse, RZ, 0x3 ;  /* 0x000000550a027211 */ /* 0x080fe200078f18ff */
[----:B------:R-:W-:Y:S01]  /*1650*/  IMAD R5, R6, c[0x0][0x1bc], R5 ;  /* 0x00006f0006057a24 */ /* 0x000fe200078e0205 */
[----:B------:R-:W-:Y:S02]  /*1660*/  LEA.HI R4, R10, R85, RZ, 0x4 ;  /* 0x000000550a047211 */ /* 0x000fe400078f20ff */
[----:B------:R-:W-:-:S02]  /*1670*/  SHF.R.S32.HI R20, RZ, 0x3, R2 ;  /* 0x00000003ff147819 */ /* 0x000fc40000011402 */
[----:B-----5:R-:W-:Y:S01]  /*1680*/  SHF.R.S32.HI R0, RZ, 0x4, R4 ;  /* 0x00000004ff007819 */ /* 0x020fe20000011404 */
[----:B------:R-:W-:Y:S01]  /*1690*/  @P1 IMAD.WIDE.U32 R18, R206, c[0x0][0x190], RZ ;  /* 0x00006400ce121a25 */ /* 0x000fe200078e00ff */
[----:B------:R-:W-:Y:S02]  /*16a0*/  LOP3.LUT R2, R2, 0xfffffff8, RZ, 0xc0, !PT ;  /* 0xfffffff802027812 */ /* 0x000fe400078ec0ff */
[----:B------:R-:W-:Y:S01]  /*16b0*/  @!P1 SHF.R.S32.HI R8, RZ, 0x1f, R17 ;  /* 0x0000001fff089819 */ /* 0x000fe20000011411 */
[----:B------:R-:W-:Y:S01]  /*16c0*/  IMAD.SHL.U32 R207, R20, 0x40, RZ ;  /* 0x0000004014cf7824 */ /* 0x000fe200078e00ff */
[C---:B------:R-:W-:Y:S01]  /*16d0*/  LEA.HI R197, R4.reuse, R0, RZ, 0x1 ;  /* 0x0000000004c57211 */ /* 0x040fe200078f08ff */
[----:B------:R-:W-:Y:S01]  /*16e0*/  IMAD.IADD R2, R85, 0x1, -R2 ;  /* 0x0000000155027824 */ /* 0x000fe200078e0a02 */
[----:B------:R-:W-:Y:S01]  /*16f0*/  LOP3.LUT R4, R4, 0xfffffff0, RZ, 0xc0, !PT ;  /* 0xfffffff004047812 */ /* 0x000fe200078ec0ff */
[----:B------:R-:W-:Y:S01]  /*1700*/  @!P1 IMAD R8, R8, c[0x0][0x178], RZ ;  /* 0x00005e0008089a24 */ /* 0x000fe200078e02ff */
[----:B------:R-:W-:Y:S01]  /*1710*/  LOP3.LUT R197, R197, 0xfffffffe, RZ, 0xc0, !PT ;  /* 0xfffffffec5c57812 */ /* 0x000fe200078ec0ff */
[----:B------:R-:W-:Y:S01]  /*1720*/  IMAD.SHL.U32 R210, R2, 0x8, RZ ;  /* 0x0000000802d27824 */ /* 0x000fe200078e00ff */
[----:B------:R-:W-:Y:S01]  /*1730*/  LOP3.LUT R207, R207, 0x1c0, RZ, 0xc0, !PT ;  /* 0x000001c0cfcf7812 */ /* 0x000fe200078ec0ff */
[----:B------:R-:W-:Y:S01]  /*1740*/  @!P1 IMAD.WIDE.U32 R14, R17, c[0x0][0x178], RZ ;  /* 0x00005e00110e9a25 */ /* 0x000fe200078e00ff */
[----:B------:R-:W-:-:S02]  /*1750*/  SHF.R.S32.HI R21, RZ, 0x1f, R20 ;  /* 0x0000001fff157819 */ /* 0x000fc40000011414 */
[C---:B------:R-:W-:Y:S01]  /*1760*/  IADD3 R16, P3, R210.reuse, R16, RZ ;  /* 0x00000010d2107210 */ /* 0x040fe20007f7e0ff */
[----:B------:R-:W-:Y:S01]  /*1770*/  @!P1 IMAD R8, R17, c[0x0][0x17c], R8 ;  /* 0x00005f0011089a24 */ /* 0x000fe200078e0208 */
[----:B------:R-:W-:Y:S01]  /*1780*/  IADD3 R24, P2, R210, R24, RZ ;  /* 0x00000018d2187210 */ /* 0x000fe20007f5e0ff */
[----:B------:R-:W-:Y:S01]  /*1790*/  IMAD.IADD R197, R0, 0x1, -R197 ;  /* 0x0000000100c57824 */ /* 0x000fe200078e0ac5 */
[----:B------:R-:W-:Y:S01]  /*17a0*/  LOP3.LUT R0, R207, 0x38, R210, 0xf8, !PT ;  /* 0x00000038cf007812 */ /* 0x000fe200078ef8d2 */
[----:B------:R-:W-:Y:S01]  /*17b0*/  @P1 IMAD R13, R206, c[0x0][0x194], R19 ;  /* 0x00006500ce0d1a24 */ /* 0x000fe200078e0213 */
[----:B------:R-:W-:Y:S01]  /*17c0*/  SHF.R.U32.HI R207, RZ, 0x3, R207 ;  /* 0x00000003ffcf7819 */ /* 0x000fe200000116cf */
[----:B------:R-:W-:Y:S01]  /*17d0*/  @!P1 IMAD.IADD R13, R15, 0x1, R8 ;  /* 0x000000010f0d9824 */ /* 0x000fe200078e0208 */
[----:B------:R-:W-:Y:S01]  /*17e0*/  IADD3 R15, -R4, R85, RZ ;  /* 0x00000055040f7210 */ /* 0x000fe20007ffe1ff */
[----:B------:R-:W-:Y:S01]  /*17f0*/  @!P1 IMAD.MOV.U32 R18, RZ, RZ, R14 ;  /* 0x000000ffff129224 */ /* 0x000fe200078e000e */
[----:B------:R-:W-:Y:S01]  /*1800*/  LOP3.LUT R207, R0, R207, RZ, 0x3c, !PT ;  /* 0x000000cf00cf7212 */ /* 0x000fe200078e3cff */
[----:B------:R-:W-:Y:S01]  /*1810*/  IMAD.WIDE R26, R27, 0x40, R20 ;  /* 0x000000401b1a7825 */ /* 0x000fe200078e0214 */
[----:B------:R-:W-:-:S02]  /*1820*/  SHF.R.S32.HI R0, RZ, 0x1f, R15 ;  /* 0x0000001fff007819 */ /* 0x000fc4000001140f */
[----:B------:R-:W-:Y:S02]  /*1830*/  SHF.R.S32.HI R8, RZ, 0x1f, R210 ;  /* 0x0000001fff087819 */ /* 0x000fe400000114d2 */
[----:B------:R-:W-:Y:S02]  /*1840*/  LEA.HI R0, R0, R15, RZ, 0x3 ;  /* 0x0000000f00007211 */ /* 0x000fe400078f18ff */
[----:B------:R-:W-:Y:S01]  /*1850*/  IADD3 R18, P1, R210, R18, RZ ;  /* 0x00000012d2127210 */ /* 0x000fe20007f3e0ff */
[----:B------:R-:W-:Y:S01]  /*1860*/  IMAD.X R17, R8, 0x1, R9, P3 ;  /* 0x0000000108117824 */ /* 0x000fe200018e0609 */
[----:B------:R-:W-:Y:S01]  /*1870*/  LOP3.LUT R12, R0, 0xfffffff8, RZ, 0xc0, !PT ;  /* 0xfffffff8000c7812 */ /* 0x000fe200078ec0ff */
[----:B------:R-:W-:Y:S01]  /*1880*/  IMAD.X R25, R8, 0x1, R11, P2 ;  /* 0x0000000108197824 */ /* 0x000fe200010e060b */
[----:B------:R-:W-:Y:S01]  /*1890*/  LEA.HI R14, R10, R85, RZ, 0x6 ;  /* 0x000000550a0e7211 */ /* 0x000fe200078f30ff */
[----:B------:R-:W-:Y:S01]  /*18a0*/  IMAD.X R19, R8, 0x1, R13, P1 ;  /* 0x0000000108137824 */ /* 0x000fe200008e060d */
[----:B------:R-:W-:Y:S01]  /*18b0*/  SHF.R.S32.HI R4, RZ, 0x1f, R22 ;  /* 0x0000001fff047819 */ /* 0x000fe20000011416 */
[----:B------:R-:W-:Y:S01]  /*18c0*/  IMAD.IADD R12, R15, 0x1, -R12 ;  /* 0x000000010f0c7824 */ /* 0x000fe200078e0a0c */
[----:B------:R-:W-:Y:S01]  /*18d0*/  IADD3 R7, P1, R20, R7, RZ ;  /* 0x0000000714077210 */ /* 0x000fe20007f3e0ff */
[----:B------:R-:W-:Y:S01]  /*18e0*/  IMAD.SHL.U32 R14, R14, 0x8, RZ ;  /* 0x000000080e0e7824 */ /* 0x000fe200078e00ff */
[----:B------:R-:W-:Y:S01]  /*18f0*/  SHF.L.U32 R0, R0, 0x6, RZ ;  /* 0x0000000600007819 */ /* 0x000fe200000006ff */
[----:B------:R-:W-:Y:S01]  /*1900*/  IMAD R9, R4, c[0x0][0x1a8], RZ ;  /* 0x00006a0004097a24 */ /* 0x000fe200078e02ff */
[----:B------:R-:W-:Y:S01]  /*1910*/  IADD3.X R3, R21, R3, RZ, P1, !PT ;  /* 0x0000000315037210 */ /* 0x000fe20000ffe4ff */
[----:B------:R-:W-:Y:S01]  /*1920*/  IMAD.SHL.U32 R4, R12, 0x40, RZ ;  /* 0x000000400c047824 */ /* 0x000fe200078e00ff */
[----:B------:R-:W-:Y:S01]  /*1930*/  LOP3.LUT R207, R207, 0xfffffe00, R14, 0xf8, !PT ;  /* 0xfffffe00cfcf7812 */ /* 0x000fe200078ef80e */
[----:B------:R-:W-:Y:S01]  /*1940*/  IMAD.WIDE.U32 R14, R6, c[0x0][0x1b8], R24 ;  /* 0x00006e00060e7a25 */ /* 0x000fe200078e0018 */
[----:B------:R-:W-:-:S02]  /*1950*/  R2P PR, R12, 0x6 ;  /* 0x000000060c007804 */ /* 0x000fc40000000000 */
[----:B------:R-:W-:Y:S01]  /*1960*/  ISETP.GE.AND P3, PT, R20, R199, PT ;  /* 0x000000c71400720c */ /* 0x000fe20003f66270 */
[----:B------:R-:W-:Y:S01]  /*1970*/  IMAD.SHL.U32 R6, R197, 0x8, RZ ;  /* 0x00000008c5067824 */ /* 0x000fe200078e00ff */
[----:B------:R-:W-:Y:S01]  /*1980*/  LOP3.LUT R11, R4, 0x1c0, RZ, 0xc0, !PT ;  /* 0x000001c0040b7812 */ /* 0x000fe200078ec0ff */
[----:B------:R-:W-:Y:S01]  /*1990*/  IMAD.IADD R15, R15, 0x1, R5 ;  /* 0x000000010f0f7824 */ /* 0x000fe200078e0205 */
[----:B------:R-:W-:Y:S01]  /*19a0*/  IADD3 R201, R210, 0x40, RZ ;  /* 0x00000040d2c97810 */ /* 0x000fe20007ffe0ff */
[----:B------:R-:W-:Y:S01]  /*19b0*/  IMAD R4, R3, c[0x0][0x1a0], RZ ;  /* 0x0000680003047a24 */ /* 0x000fe200078e02ff */
[----:B------:R-:W-:Y:S01]  /*19c0*/  LOP3.LUT R6, R11, 0x8, R6, 0xf8, !PT ;  /* 0x000000080b067812 */ /* 0x000fe200078ef806 */
[----:B------:R-:W-:Y:S01]  /*19d0*/  IMAD R25, R22, c[0x0][0x1ac], R9 ;  /* 0x00006b0016197a24 */ /* 0x000fe200078e0209 */
[----:B------:R-:W-:Y:S01]  /*19e0*/  SHF.R.U32.HI R11, RZ, 0x3, R11 ;  /* 0x00000003ff0b7819 */ /* 0x000fe2000001160b */
[----:B------:R-:W-:Y:S01]  /*19f0*/  IMAD R9, R21, c[0x0][0x198], RZ ;  /* 0x0000660015097a24 */ /* 0x000fe200078e02ff */
[----:B------:R-:W-:Y:S01]  /*1a00*/  IADD3 R200, R210, 0x80, RZ ;  /* 0x00000080d2c87810 */ /* 0x000fe20007ffe0ff */
[----:B------:R-:W-:Y:S01]  /*1a10*/  IMAD.WIDE.U32 R22, R22, c[0x0][0x1a8], R18 ;  /* 0x00006a0016167a25 */ /* 0x000fe200078e0012 */
[----:B------:R-:W-:-:S03]  /*1a20*/  LOP3.LUT R3, R6, R11, RZ, 0x3c, !PT ;  /* 0x0000000b06037212 */ /* 0x000fc600078e3cff */
[----:B------:R-:W-:Y:S01]  /*1a30*/  IMAD.WIDE.U32 R134, R20, c[0x0][0x198], R16 ;  /* 0x0000660014867a25 */ /* 0x000fe200078e0010 */
[----:B------:R-:W-:-:S03]  /*1a40*/  LOP3.LUT R0, R3, 0xfffffe00, R0, 0xf8, !PT ;  /* 0xfffffe0003007812 */ /* 0x000fc600078ef800 */
[C---:B------:R-:W-:Y:S02]  /*1a50*/  IMAD R19, R7.reuse, c[0x0][0x1a4], R4 ;  /* 0x0000690007137a24 */ /* 0x040fe400078e0204 */
[----:B------:R-:W-:-:S04]  /*1a60*/  IMAD.WIDE.U32 R16, R7, c[0x0][0x1a0], R14 ;  /* 0x0000680007107a25 */ /* 0x000fc800078e000e */
[----:B------:R-:W-:Y:S02]  /*1a70*/  IMAD.MOV.U32 R13, RZ, RZ, c[0x0][0x1a0] ;  /* 0x00006800ff0d7624 */ /* 0x000fe400078e00ff */
[----:B------:R-:W-:Y:S02]  /*1a80*/  IMAD.MOV.U32 R7, RZ, RZ, 0x10 ;  /* 0x00000010ff077424 */ /* 0x000fe400078e00ff */
[----:B------:R-:W-:Y:S01]  /*1a90*/  IMAD.MOV.U32 R5, RZ, RZ, 0x20 ;  /* 0x00000020ff057424 */ /* 0x000fe200078e00ff */
[C---:B------:R-:W-:Y:S01]  /*1aa0*/  SHF.L.U64.HI R202, R13.reuse, R204, c[0x0][0x1a4] ;  /* 0x000069000dca7619 */ /* 0x040fe200000102cc */
[----:B------:R-:W-:Y:S01]  /*1ab0*/  IMAD R9, R20, c[0x0][0x19c], R9 ;  /* 0x0000670014097a24 */ /* 0x000fe200078e0209 */
[----:B------:R-:W-:Y:S01]  /*1ac0*/  SHF.L.U32 R203, R13, 0x4, RZ ;  /* 0x000000040dcb7819 */ /* 0x000fe200000006ff */
[----:B------:R-:W-:Y:S01]  /*1ad0*/  IMAD.SHL.U32 R207, R207, 0x2, RZ ;  /* 0x00000002cfcf7824 */ /* 0x000fe200078e00ff */
[----:B------:R-:W-:Y:S01]  /*1ae0*/  SEL R7, R7, 0xfffffff0, !P1 ;  /* 0xfffffff007077807 */ /* 0x000fe20004800000 */
[----:B------:R-:W-:Y:S01]  /*1af0*/  IMAD.IADD R135, R135, 0x1, R9 ;  /* 0x0000000187877824 */ /* 0x000fe200078e0209 */
[----:B------:R-:W-:Y:S01]  /*1b00*/  SEL R5, R5, 0xffffffe0, !P2 ;  /* 0xffffffe005057807 */ /* 0x000fe20005000000 */
[----:B------:R-:W-:-:S02]  /*1b10*/  IMAD.IADD R25, R23, 0x1, R25 ;  /* 0x0000000117197824 */ /* 0x000fc400078e0219 */
[----:B------:R-:W-:Y:S01]  /*1b20*/  IMAD.IADD R19, R17, 0x1, R19 ;  /* 0x0000000111137824 */ /* 0x000fe200078e0213 */
[----:B------:R-:W-:Y:S05]  /*1b30*/  @P3 BRA `(.L_x_689) ;  /* 0x000001e000003947 */ /* 0x000fea0003800000 */
[----:B------:R-:W-:Y:S01]  /*1b40*/  ISETP.GE.AND P5, PT, R210, c[0x0][0x220], PT ;  /* 0x00008800d2007a0c */ /* 0x000fe20003fa6270 */
[----:B------:R-:W-:Y:S01]  /*1b50*/  IMAD R3, R27, c[0x0][0x190], RZ ;  /* 0x000064001b037a24 */ /* 0x000fe200078e02ff */
[----:B------:R-:W-:Y:S01]  /*1b60*/  ISETP.GE.AND P4, PT, R201, c[0x0][0x220], PT ;  /* 0x00008800c9007a0c */ /* 0x000fe20003f86270 */
[----:B------:R-:W-:Y:S01]  /*1b70*/  IMAD.MOV.U32 R24, RZ, RZ, R22 ;  /* 0x000000ffff187224 */ /* 0x000fe200078e0016 */
[----:B------:R-:W-:Y:S01]  /*1b80*/  ISETP.GE.AND P3, PT, R200, c[0x0][0x220], PT ;  /* 0x00008800c8007a0c */ /* 0x000fe20003f66270 */
[C---:B------:R-:W-:Y:S02]  /*1b90*/  IMAD R3, R26.reuse, c[0x0][0x194], R3 ;  /* 0x000065001a037a24 */ /* 0x040fe400078e0203 */
[----:B------:R-:W-:-:S04]  /*1ba0*/  IMAD.WIDE.U32 R8, R26, c[0x0][0x190], R24 ;  /* 0x000064001a087a25 */ /* 0x000fc800078e0018 */
[----:B------:R-:W-:Y:S02]  /*1bb0*/  IMAD.IADD R3, R9, 0x1, R3 ;  /* 0x0000000109037824 */ /* 0x000fe400078e0203 */
[C---:B------:R-:W-:Y:S01]  /*1bc0*/  @!P5 LEA R28, P2, R8.reuse, c[0x0][0x160], 0x1 ;  /* 0x00005800081cda11 */ /* 0x040fe200078408ff */
[----:B------:R1:W-:Y:S01]  /*1bd0*/  @P5 STS.128 [R207], RZ ;  /* 0x000000ffcf005388 */ /* 0x0003e20000000c00 */
[C---:B------:R-:W-:Y:S02]  /*1be0*/  @!P4 LEA R14, P1, R8.reuse, c[0x0][0x160], 0x1 ;  /* 0x00005800080eca11 */ /* 0x040fe400078208ff */
[C-C-:B------:R-:W-:Y:S02]  /*1bf0*/  @!P5 LEA.HI.X R29, R8.reuse, c[0x0][0x164], R3.reuse, 0x1, P2 ;  /* 0x00005900081dda11 */ /* 0x140fe400010f0c03 */
[----:B------:R-:W-:-:S03]  /*1c00*/  @!P4 LEA.HI.X R15, R8, c[0x0][0x164], R3, 0x1, P1 ;  /* 0x00005900080fca11 */ /* 0x000fc600008f0c03 */
[----:B------:R-:W-:Y:S01]  /*1c10*/  @!PT LDS RZ, [RZ] ;  /* 0x00000000fffff984 */ /* 0x000fe20000000800 */
[----:B------:R-:W-:Y:S01]  /*1c20*/  @!PT LDS RZ, [RZ] ;  /* 0x00000000fffff984 */ /* 0x000fe20000000800 */
[----:B------:R-:W-:Y:S01]  /*1c30*/  @!PT LDS RZ, [RZ] ;  /* 0x00000000fffff984 */ /* 0x000fe20000000800 */
[----:B------:R1:W-:Y:S04]  /*1c40*/  @!P5 LDGSTS.E.BYPASS.LTC128B.128 [R207], [R28.64] ;  /* 0x000000001ccfdfae */ /* 0x0003e8000b901d46 */
[----:B------:R1:W-:Y:S04]  /*1c50*/  @P4 STS.128 [R207+0x2000], RZ ;  /* 0x002000ffcf004388 */ /* 0x0003e80000000c00 */
[----:B------:R-:W-:Y:S01]  /*1c60*/  @!PT LDS RZ, [RZ] ;  /* 0x00000000fffff984 */ /* 0x000fe20000000800 */
[----:B------:R-:W-:Y:S01]  /*1c70*/  @!PT LDS RZ, [RZ] ;  /* 0x00000000fffff984 */ /* 0x000fe20000000800 */
[----:B------:R-:W-:Y:S01]  /*1c80*/  @!PT LDS RZ, [RZ] ;  /* 0x00000000fffff984 */ /* 0x000fe20000000800 */
[----:B------:R1:W-:Y:S04]  /*1c90*/  @!P4 LDGSTS.E.BYPASS.LTC128B.128 [R207+0x2000], [R14.64+0x80] ;  /* 0x020000800ecfcfae */ /* 0x0003e8000b901d46 */
[----:B------:R1:W-:Y:S01]  /*1ca0*/  @P3 STS.128 [R207+0x4000], RZ ;  /* 0x004000ffcf003388 */ /* 0x0003e20000000c00 */
[----:B------:R-:W-:Y:S05]  /*1cb0*/  @P3 BRA `(.L_x_689) ;  /* 0x0000006000003947 */ /* 0x000fea0003800000 */
[----:B-1----:R-:W-:-:S04]  /*1cc0*/  LEA R14, P1, R8, c[0x0][0x160], 0x1 ;  /* 0x00005800080e7a11 */ /* 0x002fc800078208ff */
[----:B------:R-:W-:-:S05]  /*1cd0*/  LEA.HI.X R15, R8, c[0x0][0x164], R3, 0x1, P1 ;  /* 0x00005900080f7a11 */ /* 0x000fca00008f0c03 */
[----:B------:R-:W-:Y:S01]  /*1ce0*/  @!PT LDS RZ, [RZ] ;  /* 0x00000000fffff984 */ /* 0x000fe20000000800 */
[----:B------:R-:W-:Y:S01]  /*1cf0*/  @!PT LDS RZ, [RZ] ;  /* 0x00000000fffff984 */ /* 0x000fe20000000800 */
[----:B------:R-:W-:Y:S01]  /*1d00*/  @!PT LDS RZ, [RZ] ;  /* 0x00000000fffff984 */ /* 0x000fe20000000800 */
[----:B------:R1:W-:Y:S04]  /*1d10*/  LDGSTS.E.BYPASS.LTC128B.128 [R207+0x4000], [R14.64+0x100] ;  /* 0x040001000ecf7fae */ /* 0x0003e8000b901d46 */
.L_x_689:
[----:B------:R-:W-:Y:S05]  /*1d20*/  BSYNC B0 ;  /* 0x0000000000007941 */ /* 0x000fea0003800000 */
.L_x_688:
[----:B-1----:R-:W-:Y:S01]  /*1d30*/  IADD3 R14, R20, 0x10, RZ ;  /* 0x00000010140e7810 */ /* 0x002fe20007ffe0ff */
[----:B------:R-:W-:Y:S03]  /*1d40*/  BSSY B0, `(.L_x_690) ;  /* 0x0000024000007945 */ /* 0x000fe60003800000 */
[----:B------:R-:W-:-:S13]  /*1d50*/  ISETP.GE.AND P1, PT, R14, R199, PT ;  /* 0x000000c70e00720c */ /* 0x000fda0003f26270 */
[----:B------:R-:W-:Y:S05]  /*1d60*/  @P1 BRA `(.L_x_691) ;  /* 0x0000021000001947 */ /* 0x000fea0003800000 */
[----:B------:R-:W-:Y:S01]  /*1d70*/  IADD3 R4, P1, R26, 0x10, RZ ;  /* 0x000000101a047810 */ /* 0x000fe20007f3e0ff */
[----:B------:R-:W-:Y:S01]  /*1d80*/  IMAD.MOV.U32 R8, RZ, RZ, R22 ;  /* 0x000000ffff087224 */ /* 0x000fe200078e0016 */
[----:B------:R-:W-:Y:S01]  /*1d90*/  ISETP.GE.AND P4, PT, R210, c[0x0][0x220], PT ;  /* 0x00008800d2007a0c */ /* 0x000fe20003f86270 */
[----:B------:R-:W-:Y:S01]  /*1da0*/  IMAD.MOV.U32 R9, RZ, RZ, R25 ;  /* 0x000000ffff097224 */ /* 0x000fe200078e0019 */
[----:B------:R-:W-:Y:S01]  /*1db0*/  ISETP.GE.AND P3, PT, R201, c[0x0][0x220], PT ;  /* 0x00008800c9007a0c */ /* 0x000fe20003f66270 */
[----:B------:R-:W-:Y:S01]  /*1dc0*/  IMAD.X R3, RZ, RZ, R27, P1 ;  /* 0x000000ffff037224 */ /* 0x000fe200008e061b */
[----:B------:R-:W-:Y:S01]  /*1dd0*/  ISETP.GE.AND P1, PT, R200, c[0x0][0x220], PT ;  /* 0x00008800c8007a0c */ /* 0x000fe20003f26270 */
[----:B------:R-:W-:-:S04]  /*1de0*/  IMAD.WIDE.U32 R8, R4, c[0x0][0x190], R8 ;  /* 0x0000640004087a25 */ /* 0x000fc800078e0008 */
[----:B------:R-:W-:-:S04]  /*1df0*/  IMAD R3, R3, c[0x0][0x190], RZ ;  /* 0x0000640003037a24 */ /* 0x000fc800078e02ff */
[----:B------:R-:W-:Y:S01]  /*1e00*/  IMAD R3, R4, c[0x0][0x194], R3 ;  /* 0x0000650004037a24 */ /* 0x000fe200078e0203 */
[C---:B------:R-:W-:Y:S01]  /*1e10*/  @!P4 LEA R28, P5, R8.reuse, c[0x0][0x160], 0x1 ;  /* 0x00005800081cca11 */ /* 0x040fe200078a08ff */
[----:B------:R1:W-:Y:S01]  /*1e20*/  @P4 STS.128 [R207+0x800], RZ ;  /* 0x000800ffcf004388 */ /* 0x0003e20000000c00 */
[----:B------:R-:W-:Y:S01]  /*1e30*/  @!P3 LEA R30, P2, R8, c[0x0][0x160], 0x1 ;  /* 0x00005800081eba11 */ /* 0x000fe200078408ff */
[----:B------:R-:W-:-:S05]  /*1e40*/  IMAD.IADD R3, R9, 0x1, R3 ;  /* 0x0000000109037824 */ /* 0x000fca00078e0203 */
[C-C-:B------:R-:W-:Y:S02]  /*1e50*/  @!P4 LEA.HI.X R29, R8.reuse, c[0x0][0x164], R3.reuse, 0x1, P5 ;  /* 0x00005900081dca11 */ /* 0x140fe400028f0c03 */
[----:B------:R-:W-:-:S03]  /*1e60*/  @!P3 LEA.HI.X R31, R8, c[0x0][0x164], R3, 0x1, P2 ;  /* 0x00005900081fba11 */ /* 0x000fc600010f0c03 */
[----:B------:R-:W-:Y:S01]  /*1e70*/  @!PT LDS RZ, [RZ] ;  /* 0x00000000fffff984 */ /* 0x000fe20000000800 */
[----:B------:R-:W-:Y:S01]  /*1e80*/  @!PT LDS RZ, [RZ] ;  /* 0x00000000fffff984 */ /* 0x000fe20000000800 */
[----:B------:R-:W-:Y:S01]  /*1e90*/  @!PT LDS RZ, [RZ] ;  /* 0x00000000fffff984 */ /* 0x000fe20000000800 */
[----:B------:R1:W-:Y:S04]  /*1ea0*/  @!P4 LDGSTS.E.BYPASS.LTC128B.128 [R207+0x800], [R28.64] ;  /* 0x008000001ccfcfae */ /* 0x0003e8000b901d46 */
        /* <DEDUP_REMOVED lines=13> */
.L_x_691:
[----:B------:R-:W-:Y:S05]  /*1f80*/  BSYNC B0 ;  /* 0x0000000000007941 */ /* 0x000fea0003800000 */
.L_x_690:
[----:B------:R-:W-:Y:S01]  /*1f90*/  IADD3 R12, R20, 0x20, RZ ;  /* 0x00000020140c7810 */ /* 0x000fe20007ffe0ff */
        /* <DEDUP_REMOVED lines=13> */
[C---:B-1----:R-:W-:Y:S01]  /*2070*/  @!P4 LEA R28, P5, R8.reuse, c[0x0][0x160], 0x1 ;  /* 0x00005800081cca11 */ /* 0x042fe200078a08ff */
        /* <DEDUP_REMOVED lines=22> */
.L_x_693:
[----:B------:R-:W-:Y:S05]  /*21e0*/  BSYNC B0 ;  /* 0x0000000000007941 */ /* 0x000fea0003800000 */
.L_x_692:
        /* <DEDUP_REMOVED lines=30> */
[----:B--2---:R-:W-:-:S04]  /*23d0*/  LEA R24, P1, R22, c[0x0][0x160], 0x1 ;  /* 0x0000580016187a11 */ /* 0x004fc800078208ff */
[----:B------:R-:W-:-:S05]  /*23e0*/  LEA.HI.X R25, R22, c[0x0][0x164], R3, 0x1, P1 ;  /* 0x0000590016197a11 */ /* 0x000fca00008f0c03 */
[----:B------:R-:W-:Y:S01]  /*23f0*/  @!PT LDS RZ, [RZ] ;  /* 0x00000000fffff984 */ /* 0x000fe20000000800 */
[----:B------:R-:W-:Y:S01]  /*2400*/  @!PT LDS RZ, [RZ] ;  /* 0x00000000fffff984 */ /* 0x000fe20000000800 */
[----:B------:R-:W-:Y:S01]  /*2410*/  @!PT LDS RZ, [RZ] ;  /* 0x00000000fffff984 */ /* 0x000fe20000000800 */
[----:B------:R2:W-:Y:S04]  /*2420*/  LDGSTS.E.BYPASS.LTC128B.128 [R207+0x5800], [R24.64+0x100] ;  /* 0x0580010018cf7fae */ /* 0x0005e8000b901d46 */
.L_x_695:
[----:B------:R-:W-:Y:S05]  /*2430*/  BSYNC B0 ;  /* 0x0000000000007941 */ /* 0x000fea0003800000 */
.L_x_694:
[----:B------:R-:W-:Y:S01]  /*2440*/  IMAD.SHL.U32 R4, R133, 0x40, RZ ;  /* 0x0000004085047824 */ /* 0x000fe200078e00ff */
[----:B------:R-:W-:Y:S04]  /*2450*/  BSSY B0, `(.L_x_696) ;  /* 0x000001e000007945 */ /* 0x000fe80003800000 */
[----:B------:R-:W-:-:S05]  /*2460*/  IADD3 R3, R4, -0x40, RZ ;  /* 0xffffffc004037810 */ /* 0x000fca0007ffe0ff */
[----:B------:R-:W-:-:S05]  /*2470*/  IMAD.IADD R11, R86, 0x1, -R3 ;  /* 0x00000001560b7824 */ /* 0x000fca00078e0a03 */
[----:B------:R-:W-:-:S13]  /*2480*/  ISETP.GE.AND P1, PT, R20, R11, PT ;  /* 0x0000000b1400720c */ /* 0x000fda0003f26270 */
[----:B------:R-:W-:Y:S05]  /*2490*/  @P1 BRA `(.L_x_697) ;  /* 0x0000019000001947 */ /* 0x000fea0003800000 */
[----:B------:R-:W-:Y:S02]  /*24a0*/  ISETP.GE.AND P4, PT, R210, c[0x0][0x220], PT ;  /* 0x00008800d2007a0c */ /* 0x000fe40003f86270 */
[----:B------:R-:W-:Y:S02]  /*24b0*/  ISETP.GE.AND P3, PT, R201, c[0x0][0x220], PT ;  /* 0x00008800c9007a0c */ /* 0x000fe40003f66270 */
[----:B------:R-:W-:-:S09]  /*24c0*/  ISETP.GE.AND P1, PT, R200, c[0x0][0x220], PT ;  /* 0x00008800c8007a0c */ /* 0x000fd20003f26270 */
[C---:B--2---:R-:W-:Y:S01]  /*24d0*/  @!P4 LEA R24, P5, R134.reuse, c[0x0][0x168], 0x1 ;  /* 0x00005a008618ca11 */ /* 0x044fe200078a08ff */
[----:B------:R2:W-:Y:S01]  /*24e0*/  @P4 STS.128 [R207+0x6000], RZ ;  /* 0x006000ffcf004388 */ /* 0x0005e20000000c00 */
[C---:B------:R-:W-:Y:S02]  /*24f0*/  @!P3 LEA R22, P2, R134.reuse, c[0x0][0x168], 0x1 ;  /* 0x00005a008616ba11 */ /* 0x040fe400078408ff */
        /* <DEDUP_REMOVED lines=19> */
.L_x_697:
[----:B------:R-:W-:Y:S05]  /*2630*/  BSYNC B0 ;  /* 0x0000000000007941 */ /* 0x000fea0003800000 */
.L_x_696:
[----:B------:R-:W-:Y:S01]  /*2640*/  ISETP.GE.AND P1, PT, R14, R11, PT ;  /* 0x0000000b0e00720c */ /* 0x000fe20003f26270 */
[----:B------:R-:W-:Y:S01]  /*2650*/  IMAD.MOV.U32 R6, RZ, RZ, c[0x0][0x198] ;  /* 0x00006600ff067624 */ /* 0x000fe200078e00ff */
[----:B------:R-:W-:Y:S03]  /*2660*/  BSSY B0, `(.L_x_698) ;  /* 0x000001f000007945 */ /* 0x000fe60003800000 */
[C---:B------:R-:W-:Y:S01]  /*2670*/  IMAD.SHL.U32 R205, R6.reuse, 0x10, RZ ;  /* 0x0000001006cd7824 */ /* 0x040fe200078e00ff */
[----:B------:R-:W-:-:S07]  /*2680*/  SHF.L.U64.HI R204, R6, R204, c[0x0][0x19c] ;  /* 0x0000670006cc7619 */ /* 0x000fce00000102cc */
[----:B------:R-:W-:Y:S05]  /*2690*/  @P1 BRA `(.L_x_699) ;  /* 0x000001b000001947 */ /* 0x000fea0003800000 */
[----:B------:R-:W-:Y:S02]  /*26a0*/  ISETP.GE.AND P4, PT, R210, c[0x0][0x220], PT ;  /* 0x00008800d2007a0c */ /* 0x000fe40003f86270 */
[----:B------:R-:W-:Y:S02]  /*26b0*/  ISETP.GE.AND P3, PT, R201, c[0x0][0x220], PT ;  /* 0x00008800c9007a0c */ /* 0x000fe40003f66270 */
[----:B--2---:R-:W-:Y:S02]  /*26c0*/  IADD3 R22, P2, R205, R134, RZ ;  /* 0x00000086cd167210 */ /* 0x004fe40007f5e0ff */
[----:B------:R-:W-:-:S03]  /*26d0*/  ISETP.GE.AND P1, PT, R200, c[0x0][0x220], PT ;  /* 0x00008800c8007a0c */ /* 0x000fc60003f26270 */
[----:B------:R-:W-:-:S04]  /*26e0*/  IMAD.X R9, R204, 0x1, R135, P2 ;  /* 0x00000001cc097824 */ /* 0x000fc800010e0687 */
[C---:B------:R-:W-:Y:S01]  /*26f0*/  @!P4 LEA R26, P5, R22.reuse, c[0x0][0x168], 0x1 ;  /* 0x00005a00161aca11 */ /* 0x040fe200078a08ff */
        /* <DEDUP_REMOVED lines=21> */
.L_x_699:
[----:B------:R-:W-:Y:S05]  /*2850*/  BSYNC B0 ;  /* 0x0000000000007941 */ /* 0x000fea0003800000 */
.L_x_698:
[----:B------:R-:W-:Y:S01]  /*2860*/  ISETP.GE.AND P1, PT, R12, R11, PT ;  /* 0x0000000b0c00720c */ /* 0x000fe20003f26270 */
[----:B------:R-:W-:-:S12]  /*2870*/  BSSY B0, `(.L_x_700) ;  /* 0x000001e000007945 */ /* 0x000fd80003800000 */
[----:B------:R-:W-:Y:S05]  /*2880*/  @P1 BRA `(.L_x_701) ;  /* 0x000001c000001947 */ /* 0x000fea0003800000 */
[----:B------:R-:W-:Y:S01]  /*2890*/  ISETP.GE.AND P4, PT, R210, c[0x0][0x220], PT ;  /* 0x00008800d2007a0c */ /* 0x000fe20003f86270 */
[----:B------:R-:W-:Y:S01]  /*28a0*/  IMAD.MOV.U32 R9, RZ, RZ, c[0x0][0x19c] ;  /* 0x00006700ff097624 */ /* 0x000fe200078e00ff */
[----:B------:R-:W-:Y:S02]  /*28b0*/  ISETP.GE.AND P3, PT, R201, c[0x0][0x220], PT ;  /* 0x00008800c9007a0c */ /* 0x000fe40003f66270 */
[----:B--2---:R-:W-:Y:S02]  /*28c0*/  LEA R22, P2, R6, R134, 0x5 ;  /* 0x0000008606167211 */ /* 0x004fe400078428ff */
[----:B------:R-:W-:Y:S02]  /*28d0*/  ISETP.GE.AND P1, PT, R200, c[0x0][0x220], PT ;  /* 0x00008800c8007a0c */ /* 0x000fe40003f26270 */
[----:B------:R-:W-:-:S05]  /*28e0*/  LEA.HI.X R9, R6, R135, R9, 0x5, P2 ;  /* 0x0000008706097211 */ /* 0x000fca00010f2c09 */
        /* <DEDUP_REMOVED lines=22> */
.L_x_701:
[----:B------:R-:W-:Y:S05]  /*2a50*/  BSYNC B0 ;  /* 0x0000000000007941 */ /* 0x000fea0003800000 */
.L_x_700:
[----:B------:R-:W-:Y:S01]  /*2a60*/  ISETP.GE.AND P1, PT, R8, R11, PT ;  /* 0x0000000b0800720c */ /* 0x000fe20003f26270 */
[----:B------:R-:W-:-:S12]  /*2a70*/  BSSY B0, `(.L_x_702) ;  /* 0x000001f000007945 */ /* 0x000fd80003800000 */
[----:B------:R-:W-:Y:S05]  /*2a80*/  @P1 BRA `(.L_x_703) ;  /* 0x000001d000001947 */ /* 0x000fea0003800000 */
[----:B------:R-:W-:Y:S01]  /*2a90*/  ISETP.GE.AND P4, PT, R210, c[0x0][0x220], PT ;  /* 0x00008800d2007a0c */ /* 0x000fe20003f86270 */
[----:B------:R-:W-:Y:S01]  /*2aa0*/  ULDC UR4, c[0x0][0x19c] ;  /* 0x0000670000047ab9 */ /* 0x000fe20000000800 */
[----:B------:R-:W-:Y:S01]  /*2ab0*/  ISETP.GE.AND P3, PT, R201, c[0x0][0x220], PT ;  /* 0x00008800c9007a0c */ /* 0x000fe20003f66270 */
[----:B------:R-:W-:Y:S01]  /*2ac0*/  UIMAD UR4, UR4, 0x30, URZ ;  /* 0x00000030040478a4 */ /* 0x000fe2000f8e023f */
[----:B--2---:R-:W-:Y:S01]  /*2ad0*/  IMAD.WIDE.U32 R24, R6, 0x30, R134 ;  /* 0x0000003006187825 */ /* 0x004fe200078e0086 */
[----:B------:R-:W-:-:S04]  /*2ae0*/  ISETP.GE.AND P1, PT, R200, c[0x0][0x220], PT ;  /* 0x00008800c8007a0c */ /* 0x000fc80003f26270 */
[----:B------:R-:W-:-:S04]  /*2af0*/  IADD3 R9, R25, UR4, RZ ;  /* 0x0000000419097c10 */ /* 0x000fc8000fffe0ff */
        /* <DEDUP_REMOVED lines=22> */
.L_x_703:
[----:B------:R-:W-:Y:S05]  /*2c60*/  BSYNC B0 ;  /* 0x0000000000007941 */ /* 0x000fea0003800000 */
.L_x_702:
[----:B------:R-:W0:Y:S01]  /*2c70*/  LDGDEPBAR ;  /* 0x00000000000079af */ /* 0x000e220000000000 */
[----:B------:R-:W-:Y:S01]  /*2c80*/  ISETP.GE.AND P2, PT, R20, R11, PT ;  /* 0x0000000b1400720c */ /* 0x000fe20003f46270 */
[----:B------:R-:W-:Y:S01]  /*2c90*/  BSSY B0, `(.L_x_704) ;  /* 0x000001e000007945 */ /* 0x000fe20003800000 */
[----:B------:R-:W-:-:S04]  /*2ca0*/  LEA R222, P1, R16, c[0x0][0x170], 0x1 ;  /* 0x00005c0010de7a11 */ /* 0x000fc800078208ff */
[----:B------:R-:W-:Y:S01]  /*2cb0*/  LEA.HI.X R223, R16, c[0x0][0x174], R19, 0x1, P1 ;  /* 0x00005d0010df7a11 */ /* 0x000fe200008f0c13 */
[----:B------:R-:W-:-:S04]  /*2cc0*/  DEPBAR.LE SB0, 0x0 ;  /* 0x000080000000791a */ /* 0x000fc80000000000 */
[----:B------:R-:W-:Y:S06]  /*2cd0*/  BAR.SYNC.DEFER_BLOCKING 0x0 ;  /* 0x0000000000007b1d */ /* 0x000fec0000010000 */
[----:B------:R3:W-:Y:S04]  /*2ce0*/  @P2 STS.128 [R207+0xc000], RZ ;  /* 0x00c000ffcf002388 */ /* 0x0007e80000000c00 */
[----:B------:R3:W-:Y:S04]  /*2cf0*/  @P2 STS.128 [R207+0xe000], RZ ;  /* 0x00e000ffcf002388 */ /* 0x0007e80000000c00 */
[----:B------:R3:W-:Y:S01]  /*2d00*/  @P2 STS.128 [R207+0x10000], RZ ;  /* 0x010000ffcf002388 */ /* 0x0007e20000000c00 */
[----:B------:R-:W-:Y:S05]  /*2d10*/  @P2 BRA `(.L_x_705) ;  /* 0x0000015000002947 */ /* 0x000fea0003800000 */
[----:B------:R-:W-:Y:S02]  /*2d20*/  ISETP.GE.AND P3, PT, R210, c[0x0][0x220], PT ;  /* 0x00008800d2007a0c */ /* 0x000fe40003f66270 */
[----:B------:R-:W-:-:S02]  /*2d30*/  ISETP.GE.AND P2, PT, R201, c[0x0][0x220], PT ;  /* 0x00008800c9007a0c */ /* 0x000fc40003f46270 */
[----:B------:R-:W-:-:S09]  /*2d40*/  ISETP.GE.AND P1, PT, R200, c[0x0][0x220], PT ;  /* 0x00008800c8007a0c */ /* 0x000fd20003f26270 */
[----:B--2---:R-:W-:Y:S01]  /*2d50*/  @!P3 IMAD.MOV.U32 R22, RZ, RZ, R222 ;  /* 0x000000ffff16b224 */ /* 0x004fe200078e00de */
[----:B------:R2:W-:Y:S01]  /*2d60*/  @P3 STS.128 [R207+0xc000], RZ ;  /* 0x00c000ffcf003388 */ /* 0x0005e20000000c00 */
[----:B------:R-:W-:-:S05]  /*2d70*/  @!P3 IMAD.MOV.U32 R23, RZ, RZ, R223 ;  /* 0x000000ffff17b224 */ /* 0x000fca00078e00df */
        /* <DEDUP_REMOVED lines=11> */
[----:B------:R-:W-:Y:S01]  /*2e30*/  @!PT LDS RZ, [RZ] ;  /* 0x00000000fffff984 */ /* 0x000fe20000000800 */
[----:B------:R-:W-:Y:S01]  /*2e40*/  @!PT LDS RZ, [RZ] ;  /* 0x00000000fffff984 */ /* 0x000fe20000000800 */
[----:B------:R-:W-:Y:S01]  /*2e50*/  @!PT LDS RZ, [RZ] ;  /* 0x00000000fffff984 */ /* 0x000fe20000000800 */
[----:B------:R4:W-:Y:S02]  /*2e60*/  LDGSTS.E.BYPASS.LTC128B.128 [R207+0x10000], [R222.64+0x100] ;  /* 0x10000100decf7fae */ /* 0x0009e4000b901d46 */
.L_x_705:
[----:B------:R-:W-:Y:S05]  /*2e70*/  BSYNC B0 ;  /* 0x0000000000007941 */ /* 0x000fea0003800000 */
.L_x_704:
[----:B------:R-:W-:Y:S01]  /*2e80*/  ISETP.GE.AND P1, PT, R14, R11, PT ;  /* 0x0000000b0e00720c */ /* 0x000fe20003f26270 */
[----:B------:R-:W-:-:S12]  /*2e90*/  BSSY B0, `(.L_x_706) ;  /* 0x0000020000007945 */ /* 0x000fd80003800000 */
[----:B------:R1:W-:Y:S04]  /*2ea0*/  @P1 STS.128 [R207+0xc800], RZ ;  /* 0x00c800ffcf001388 */ /* 0x0003e80000000c00 */
[----:B------:R1:W-:Y:S04]  /*2eb0*/  @P1 STS.128 [R207+0xe800], RZ ;  /* 0x00e800ffcf001388 */ /* 0x0003e80000000c00 */
[----:B------:R1:W-:Y:S01]  /*2ec0*/  @P1 STS.128 [R207+0x10800], RZ ;  /* 0x010800ffcf001388 */ /* 0x0003e20000000c00 */
[----:B------:R-:W-:Y:S05]  /*2ed0*/  @P1 BRA `(.L_x_707) ;  /* 0x000001b000001947 */ /* 0x000fea0003800000 */
[----:B------:R-:W-:Y:S02]  /*2ee0*/  ISETP.GE.AND P3, PT, R210, c[0x0][0x220], PT ;  /* 0x00008800d2007a0c */ /* 0x000fe40003f66270 */
[----:B------:R-:W-:-:S02]  /*2ef0*/  ISETP.GE.AND P2, PT, R201, c[0x0][0x220], PT ;  /* 0x00008800c9007a0c */ /* 0x000fc40003f46270 */
[----:B------:R-:W-:Y:S02]  /*2f00*/  IADD3 R14, P4, R203, R16, RZ ;  /* 0x00000010cb0e7210 */ /* 0x000fe40007f9e0ff */
[----:B------:R-:W-:-:S03]  /*2f10*/  ISETP.GE.AND P1, PT, R200, c[0x0][0x220], PT ;  /* 0x00008800c8007a0c */ /* 0x000fc60003f26270 */
[----:B------:R-:W-:-:S04]  /*2f20*/  IMAD.X R9, R202, 0x1, R19, P4 ;  /* 0x00000001ca097824 */ /* 0x000fc800020e0613 */
[C---:B--2---:R-:W-:Y:S01]  /*2f30*/  @!P3 LEA R24, P5, R203.reuse, R222, 0x1 ;  /* 0x000000decb18b211 */ /* 0x044fe200078a08ff */
[----:B------:R2:W-:Y:S01]  /*2f40*/  @P3 STS.128 [R207+0xc800], RZ ;  /* 0x00c800ffcf003388 */ /* 0x0005e20000000c00 */
[C---:B------:R-:W-:Y:S02]  /*2f50*/  @!P2 LEA R22, P4, R14.reuse, c[0x0][0x170], 0x1 ;  /* 0x00005c000e16aa11 */ /* 0x040fe400078808ff */
[----:B------:R-:W-:Y:S02]  /*2f60*/  @!P3 LEA.HI.X R25, R203, R223, R202, 0x1, P5 ;  /* 0x000000dfcb19b211 */ /* 0x000fe400028f0cca */
        /* <DEDUP_REMOVED lines=18> */
.L_x_707:
[----:B------:R-:W-:Y:S05]  /*3090*/  BSYNC B0 ;  /* 0x0000000000007941 */ /* 0x000fea0003800000 */
.L_x_706:
[----:B------:R-:W-:Y:S01]  /*30a0*/  ISETP.GE.AND P1, PT, R12, R11, PT ;  /* 0x0000000b0c00720c */ /* 0x000fe20003f26270 */
[----:B------:R-:W-:-:S12]  /*30b0*/  BSSY B0, `(.L_x_708) ;  /* 0x0000023000007945 */ /* 0x000fd80003800000 */
[----:B------:R1:W-:Y:S04]  /*30c0*/  @P1 STS.128 [R207+0xd000], RZ ;  /* 0x00d000ffcf001388 */ /* 0x0003e80000000c00 */
[----:B------:R1:W-:Y:S04]  /*30d0*/  @P1 STS.128 [R207+0xf000], RZ ;  /* 0x00f000ffcf001388 */ /* 0x0003e80000000c00 */
[----:B------:R1:W-:Y:S01]  /*30e0*/  @P1 STS.128 [R207+0x11000], RZ ;  /* 0x011000ffcf001388 */ /* 0x0003e20000000c00 */
[----:B------:R-:W-:Y:S05]  /*30f0*/  @P1 BRA `(.L_x_709) ;  /* 0x000001e000001947 */ /* 0x000fea0003800000 */
[----:B------:R-:W-:Y:S01]  /*3100*/  ISETP.GE.AND P3, PT, R210, c[0x0][0x220], PT ;  /* 0x00008800d2007a0c */ /* 0x000fe20003f66270 */
[----:B------:R-:W-:Y:S01]  /*3110*/  IMAD.MOV.U32 R14, RZ, RZ, 0x5 ;  /* 0x00000005ff0e7424 */ /* 0x000fe200078e00ff */
[----:B------:R-:W-:Y:S01]  /*3120*/  ISETP.GE.AND P2, PT, R201, c[0x0][0x220], PT ;  /* 0x00008800c9007a0c */ /* 0x000fe20003f46270 */
[----:B------:R-:W-:Y:S01]  /*3130*/  IMAD.SHL.U32 R15, R13, 0x20, RZ ;  /* 0x000000200d0f7824 */ /* 0x000fe200078e00ff */
[----:B------:R-:W-:-:S02]  /*3140*/  ISETP.GE.AND P1, PT, R200, c[0x0][0x220], PT ;  /* 0x00008800c8007a0c */ /* 0x000fc40003f26270 */
[----:B------:R-:W-:Y:S02]  /*3150*/  SHF.L.U64.HI R14, R13, R14, c[0x0][0x1a4] ;  /* 0x000069000d0e7619 */ /* 0x000fe4000001020e */
[----:B------:R-:W-:-:S05]  /*3160*/  IADD3 R12, P4, R15, R16, RZ ;  /* 0x000000100f0c7210 */ /* 0x000fca0007f9e0ff */
[C---:B--2---:R-:W-:Y:S01]  /*3170*/  @!P3 LEA R24, P5, R15.reuse, R222, 0x1 ;  /* 0x000000de0f18b211 */ /* 0x044fe200078a08ff */
[----:B------:R-:W-:Y:S01]  /*3180*/  IMAD.X R9, R14, 0x1, R19, P4 ;  /* 0x000000010e097824 */ /* 0x000fe200020e0613 */
[C---:B------:R-:W-:Y:S01]  /*3190*/  @!P2 LEA R22, P4, R12.reuse, c[0x0][0x170], 0x1 ;  /* 0x00005c000c16aa11 */ /* 0x040fe200078808ff */
[----:B------:R2:W-:Y:S01]  /*31a0*/  @P3 STS.128 [R207+0xd000], RZ ;  /* 0x00d000ffcf003388 */ /* 0x0005e20000000c00 */
        /* <DEDUP_REMOVED lines=13> */
[----:B------:R-:W-:-:S04]  /*3280*/  LEA R14, P1, R12, c[0x0][0x170], 0x1 ;  /* 0x00005c000c0e7a11 */ /* 0x000fc800078208ff */
[----:B------:R-:W-:-:S05]  /*3290*/  LEA.HI.X R15, R12, c[0x0][0x174], R9, 0x1, P1 ;  /* 0x00005d000c0f7a11 */ /* 0x000fca00008f0c09 */
[----:B------:R-:W-:Y:S01]  /*32a0*/  @!PT LDS RZ, [RZ] ;  /* 0x00000000fffff984 */ /* 0x000fe20000000800 */
[----:B------:R-:W-:Y:S01]  /*32b0*/  @!PT LDS RZ, [RZ] ;  /* 0x00000000fffff984 */ /* 0x000fe20000000800 */
[----:B------:R-:W-:Y:S01]  /*32c0*/  @!PT LDS RZ, [RZ] ;  /* 0x00000000fffff984 */ /* 0x000fe20000000800 */
[----:B------:R1:W-:Y:S04]  /*32d0*/  LDGSTS.E.BYPASS.LTC128B.128 [R207+0x11000], [R14.64+0x100] ;  /* 0x110001000ecf7fae */ /* 0x0003e8000b901d46 */
.L_x_709:
[----:B------:R-:W-:Y:S05]  /*32e0*/  BSYNC B0 ;  /* 0x0000000000007941 */ /* 0x000fea0003800000 */
.L_x_708:
[----:B------:R-:W-:Y:S01]  /*32f0*/  ISETP.GE.AND P1, PT, R8, R11, PT ;  /* 0x0000000b0800720c */ /* 0x000fe20003f26270 */
[----:B------:R-:W-:Y:S01]  /*3300*/  BSSY B0, `(.L_x_710) ;  /* 0x0000026000007945 */ /* 0x000fe20003800000 */
[----:B------:R-:W-:-:S04]  /*3310*/  LEA.HI R9, R10, R85, RZ, 0x5 ;  /* 0x000000550a097211 */ /* 0x000fc800078f28ff */
[----:B------:R-:W-:-:S07]  /*3320*/  SHF.R.S32.HI R9, RZ, 0x5, R9 ;  /* 0x00000005ff097819 */ /* 0x000fce0000011409 */
[----:B------:R1:W-:Y:S04]  /*3330*/  @P1 STS.128 [R207+0xd800], RZ ;  /* 0x00d800ffcf001388 */ /* 0x0003e80000000c00 */
[----:B------:R1:W-:Y:S04]  /*3340*/  @P1 STS.128 [R207+0xf800], RZ ;  /* 0x00f800ffcf001388 */ /* 0x0003e80000000c00 */
[----:B------:R1:W-:Y:S01]  /*3350*/  @P1 STS.128 [R207+0x11800], RZ ;  /* 0x011800ffcf001388 */ /* 0x0003e20000000c00 */
[----:B------:R-:W-:Y:S05]  /*3360*/  @P1 BRA `(.L_x_711) ;  /* 0x000001f000001947 */ /* 0x000fea0003800000 */
[----:B------:R-:W-:Y:S01]  /*3370*/  ISETP.GE.AND P3, PT, R210, c[0x0][0x220], PT ;  /* 0x00008800d2007a0c */ /* 0x000fe20003f66270 */
[----:B------:R-:W-:Y:S01]  /*3380*/  IMAD.MOV.U32 R8, RZ, RZ, c[0x0][0x1a4] ;  /* 0x00006900ff087624 */ /* 0x000fe200078e00ff */
[----:B------:R-:W-:Y:S01]  /*3390*/  ISETP.GE.AND P2, PT, R201, c[0x0][0x220], PT ;  /* 0x00008800c9007a0c */ /* 0x000fe20003f46270 */
[----:B------:R-:W-:Y:S01]  /*33a0*/  IMAD.MOV.U32 R18, RZ, RZ, R16 ;  /* 0x000000ffff127224 */ /* 0x000fe200078e0010 */
[----:B------:R-:W-:Y:S01]  /*33b0*/  ISETP.GE.AND P1, PT, R200, c[0x0][0x220], PT ;  /* 0x00008800c8007a0c */ /* 0x000fe20003f26270 */
[----:B------:R-:W-:-:S02]  /*33c0*/  IMAD R10, R8, 0x30, RZ ;  /* 0x00000030080a7824 */ /* 0x000fc400078e02ff */
[----:B------:R-:W-:-:S05]  /*33d0*/  IMAD.WIDE.U32 R18, R13, 0x30, R18 ;  /* 0x000000300d127825 */ /* 0x000fca00078e0012 */
[----:B------:R-:W-:Y:S01]  /*33e0*/  IADD3 R10, R19, R10, RZ ;  /* 0x0000000a130a7210 */ /* 0x000fe20007ffe0ff */
[----:B------:R-:W-:Y:S01]  /*33f0*/  @!P3 IMAD.WIDE.U32 R12, R13, 0x60, R222 ;  /* 0x000000600d0cb825 */ /* 0x000fe200078e00de */
[----:B------:R1:W-:Y:S02]  /*3400*/  @P3 STS.128 [R207+0xd800], RZ ;  /* 0x00d800ffcf003388 */ /* 0x0003e40000000c00 */
[----:B-1----:R-:W-:Y:S01]  /*3410*/  @!P2 LEA R14, P4, R18, c[0x0][0x170], 0x1 ;  /* 0x00005c00120eaa11 */ /* 0x002fe200078808ff */
[----:B------:R-:W-:-:S03]  /*3420*/  @!P3 IMAD R8, R8, 0x60, RZ ;  /* 0x000000600808b824 */ /* 0x000fc600078e02ff */
[----:B------:R-:W-:Y:S02]  /*3430*/  @!P2 LEA.HI.X R15, R18, c[0x0][0x174], R10, 0x1, P4 ;  /* 0x00005d00120faa11 */ /* 0x000fe400020f0c0a */
[----:B------:R-:W-:-:S05]  /*3440*/  @!P3 IADD3 R13, R13, R8, RZ ;  /* 0x000000080d0db210 */ /* 0x000fca0007ffe0ff */
        /* <DEDUP_REMOVED lines=17> */
.L_x_711:
[----:B------:R-:W-:Y:S05]  /*3560*/  BSYNC B0 ;  /* 0x0000000000007941 */ /* 0x000fea0003800000 */
.L_x_710:
[C---:B------:R-:W-:Y:S01]  /*3570*/  IMAD.SHL.U32 R8, R2.reuse, 0x40, RZ ;  /* 0x0000004002087824 */ /* 0x040fe200078e00ff */
[----:B------:R-:W-:Y:S01]  /*3580*/  R2P PR, R2, 0x6 ;  /* 0x0000000602007804 */ /* 0x000fe20000000000 */
[----:B------:R-:W-:Y:S01]  /*3590*/  IMAD.SHL.U32 R20, R20, 0x8, RZ ;  /* 0x0000000814147824 */ /* 0x000fe200078e00ff */
[----:B------:R-:W0:Y:S01]  /*35a0*/  LDGDEPBAR ;  /* 0x00000000000079af */ /* 0x000e220000000000 */
[----:B------:R-:W-:Y:S01]  /*35b0*/  IMAD R198, R9, 0x400, R0 ;  /* 0x0000040009c67824 */ /* 0x000fe200078e0200 */
[----:B------:R-:W-:Y:S01]  /*35c0*/  LOP3.LUT R11, R8, 0x1c0, RZ, 0xc0, !PT ;  /* 0x000001c0080b7812 */ /* 0x000fe200078ec0ff */
[----:B------:R-:W-:Y:S02]  /*35d0*/  IMAD.SHL.U32 R85, R85, 0x2, RZ ;  /* 0x0000000255557824 */ /* 0x000fe400078e00ff */
[----:B------:R-:W-:Y:S01]  /*35e0*/  IMAD.SHL.U32 R198, R198, 0x2, RZ ;  /* 0x00000002c6c67824 */ /* 0x000fe200078e00ff */
[----:B------:R-:W-:Y:S02]  /*35f0*/  LOP3.LUT R8, R11, 0x8, R20, 0xf8, !PT ;  /* 0x000000080b087812 */ /* 0x000fe400078ef814 */
[----:B------:R-:W-:Y:S01]  /*3600*/  SHF.R.U32.HI R11, RZ, 0x3, R11 ;  /* 0x00000003ff0b7819 */ /* 0x000fe2000001160b */
[--C-:B------:R-:W-:Y:S01]  /*3610*/  IMAD R196, R7, 0x2, R198.reuse ;  /* 0x0000000207c47824 */ /* 0x100fe200078e02c6 */
[----:B------:R-:W-:Y:S01]  /*3620*/  LDSM.16.M88.4 R68, [R198] ;  /* 0x00000000c644783b */ /* 0x000fe20000000200 */
[C---:B------:R-:W-:Y:S01]  /*3630*/  IMAD R194, R5.reuse, 0x2, R198 ;  /* 0x0000000205c27824 */ /* 0x040fe200078e02c6 */
[----:B------:R-:W-:Y:S01]  /*3640*/  LOP3.LUT R8, R8, R11, RZ, 0x3c, !PT ;  /* 0x0000000b08087212 */ /* 0x000fe200078e3cff */
[----:B------:R-:W-:Y:S01]  /*3650*/  IMAD R193, R5, 0x2, R196 ;  /* 0x0000000205c17824 */ /* 0x000fe200078e02c4 */
[----:B------:R-:W-:Y:S03]  /*3660*/  LDSM.16.M88.4 R36, [R196] ;  /* 0x00000000c424783b */ /* 0x000fe60000000200 */
[----:B------:R-:W-:Y:S01]  /*3670*/  IMAD R197, R197, 0x200, R8 ;  /* 0x00000200c5c57824 */ /* 0x000fe200078e0208 */
[----:B-1----:R-:W-:Y:S03]  /*3680*/  LDSM.16.M88.4 R28, [R194] ;  /* 0x00000000c21c783b */ /* 0x002fe60000000200 */
[----:B------:R-:W-:Y:S01]  /*3690*/  IMAD.SHL.U32 R197, R197, 0x2, RZ ;  /* 0x00000002c5c57824 */ /* 0x000fe200078e00ff */
[----:B------:R-:W-:Y:S04]  /*36a0*/  LDSM.16.M88.4 R64, [R193] ;  /* 0x00000000c140783b */ /* 0x000fe80000000200 */
[----:B------:R-:W1:Y:S01]  /*36b0*/  LDSM.16.M88.4 R16, [R197+0x6800] ;  /* 0x00680000c510783b */ /* 0x000e620000000200 */
[----:B------:R-:W-:-:S02]  /*36c0*/  IADD3 R2, R197, 0x6000, RZ ;  /* 0x00006000c5027810 */ /* 0x000fc40007ffe0ff */
[----:B------:R-:W-:Y:S01]  /*36d0*/  IADD3 R195, R197, 0x6020, RZ ;  /* 0x00006020c5c37810 */ /* 0x000fe20007ffe0ff */
[----:B------:R-:W5:Y:S01]  /*36e0*/  LDSM.16.M88.4 R40, [R197+0x6000] ;  /* 0x00600000c528783b */ /* 0x000f620000000200 */
[----:B------:R-:W-:Y:S01]  /*36f0*/  @P1 IADD3 R195, R2, -0x20, RZ ;  /* 0xffffffe002c31810 */ /* 0x000fe20007ffe0ff */
[----:B------:R-:W-:Y:S02]  /*3700*/  IMAD.MOV.U32 R2, RZ, RZ, 0x40 ;  /* 0x00000040ff027424 */ /* 0x000fe400078e00ff */
[----:B------:R-:W-:Y:S01]  /*3710*/  LDSM.16.M88.4 R8, [R197+0x7000] ;  /* 0x00700000c508783b */ /* 0x000fe20000000200 */
[C---:B------:R-:W-:Y:S02]  /*3720*/  IADD3 R187, R195.reuse, 0x800, RZ ;  /* 0x00000800c3bb7810 */ /* 0x040fe40007ffe0ff */
[----:B------:R-:W-:Y:S01]  /*3730*/  SEL R2, R2, 0xffffffc0, !P2 ;  /* 0xffffffc002027807 */ /* 0x000fe20005000000 */
[----:B--2---:R-:W2:Y:S01]  /*3740*/  LDSM.16.M88.4 R24, [R195+0x800] ;  /* 0x00080000c318783b */ /* 0x004ea20000000200 */
[----:B------:R-:W-:-:S02]  /*3750*/  IADD3 R186, R195, 0x1000, RZ ;  /* 0x00001000c3ba7810 */ /* 0x000fc40007ffe0ff */
[----:B------:R-:W-:Y:S01]  /*3760*/  IADD3 R185, R195, 0x1800, RZ ;  /* 0x00001800c3b97810 */ /* 0x000fe20007ffe0ff */
[----:B------:R-:W3:Y:S01]  /*3770*/  LDSM.16.M88.4 R60, [R197+0x7800] ;  /* 0x00780000c53c783b */ /* 0x000ee20000000200 */
[----:B------:R-:W-:Y:S01]  /*3780*/  IMAD.IADD R191, R197, 0x1, R2 ;  /* 0x00000001c5bf7824 */ /* 0x000fe200078e0202 */
[C---:B------:R-:W-:Y:S01]  /*3790*/  IADD3 R183, R195.reuse, 0x2000, RZ ;  /* 0x00002000c3b77810 */ /* 0x040fe20007ffe0ff */
[----:B------:R-:W-:Y:S01]  /*37a0*/  IMAD.IADD R184, R2, 0x1, R195 ;  /* 0x0000000102b87824 */ /* 0x000fe200078e02c3 */
[----:B------:R-:W4:Y:S01]  /*37b0*/  LDSM.16.M88.4 R56, [R195] ;  /* 0x00000000c338783b */ /* 0x000f220000000200 */
[C---:B------:R-:W-:Y:S02]  /*37c0*/  IADD3 R182, R195.reuse, 0x2800, RZ ;  /* 0x00002800c3b67810 */ /* 0x040fe40007ffe0ff */
[C---:B------:R-:W-:Y:S01]  /*37d0*/  IADD3 R181, R195.reuse, 0x3000, RZ ;  /* 0x00003000c3b57810 */ /* 0x040fe20007ffe0ff */
[----:B------:R-:W2:Y:S01]  /*37e0*/  LDSM.16.M88.4 R52, [R195+0x1000] ;  /* 0x00100000c334783b */ /* 0x000ea20000000200 */
[----:B------:R-:W-:-:S02]  /*37f0*/  IADD3 R180, R195, 0x3800, RZ ;  /* 0x00003800c3b47810 */ /* 0x000fc40007ffe0ff */
[C---:B------:R-:W-:Y:S01]  /*3800*/  IADD3 R179, R195.reuse, 0x4000, RZ ;  /* 0x00004000c3b37810 */ /* 0x040fe20007ffe0ff */
[----:B------:R-:W2:Y:S01]  /*3810*/  LDSM.16.M88.4 R48, [R195+0x1800] ;  /* 0x00180000c330783b */ /* 0x000ea20000000200 */
[C---:B------:R-:W-:Y:S02]  /*3820*/  IADD3 R178, R195.reuse, 0x4800, RZ ;  /* 0x00004800c3b27810 */ /* 0x040fe40007ffe0ff */
[C---:B------:R-:W-:Y:S01]  /*3830*/  IADD3 R177, R195.reuse, 0x5000, RZ ;  /* 0x00005000c3b17810 */ /* 0x040fe20007ffe0ff */
[----:B------:R-:W2:Y:S01]  /*3840*/  LDSM.16.M88.4 R32, [R191+0x6000] ;  /* 0x00600000bf20783b */ /* 0x000ea20000000200 */
[----:B------:R-:W-:-:S03]  /*3850*/  IADD3 R176, R195, 0x5800, RZ ;  /* 0x00005800c3b07810 */ /* 0x000fc60007ffe0ff */
[----:B------:R-:W-:Y:S01]  /*3860*/  LDSM.16.M88.4 R80, [R191+0x7000] ;  /* 0x00700000bf50783b */ /* 0x000fe20000000200 */
[C---:B-1----:R-:W-:Y:S03]  /*3870*/  HMMA.16816.F32.BF16 R20, R68.reuse, R16, RZ ;  /* 0x000000104414723c */ /* 0x042fe600000418ff */
[----:B------:R-:W-:Y:S05]  /*3880*/  LDSM.16.M88.4 R76, [R191+0x7800] ;  /* 0x00780000bf4c783b */ /* 0x000fea0000000200 */
[C---:B------:R-:W-:Y:S08]  /*3890*/  HMMA.16816.F32.BF16 R16, R68.reuse, R18, RZ ;  /* 0x000000124410723c */ /* 0x040ff000000418ff */
[C---:B-----5:R-:W-:Y:S08]  /*38a0*/  HMMA.16816.F32.BF16 R44, R68.reuse, R40, RZ ;  /* 0x00000028442c723c */ /* 0x060ff000000418ff */
[----:B------:R-:W-:Y:S08]  /*38b0*/  HMMA.16816.F32.BF16 R40, R68, R42, RZ ;  /* 0x0000002a4428723c */ /* 0x000ff000000418ff */
[C---:B--2---:R-:W-:Y:S08]  /*38c0*/  HMMA.16816.F32.BF16 R20, R36.reuse, R24, R20 ;  /* 0x000000182414723c */ /* 0x044ff00000041814 */
[----:B------:R-:W-:Y:S01]  /*38d0*/  HMMA.16816.F32.BF16 R16, R36, R26, R16 ;  /* 0x0000001a2410723c */ /* 0x000fe20000041810 */
[----:B------:R-:W1:Y:S07]  /*38e0*/  LDSM.16.M88.4 R24, [R191+0x6800] ;  /* 0x00680000bf18783b */ /* 0x000e6e0000000200 */
[C---:B------:R-:W-:Y:S08]  /*38f0*/  HMMA.16816.F32.BF16 R12, R68.reuse, R8, RZ ;  /* 0x00000008440c723c */ /* 0x040ff000000418ff */
[C---:B------:R-:W-:Y:S08]  /*3900*/  HMMA.16816.F32.BF16 R8, R68.reuse, R10, RZ ;  /* 0x0000000a4408723c */ /* 0x040ff000000418ff */
[C---:B---3--:R-:W-:Y:S08]  /*3910*/  HMMA.16816.F32.BF16 R72, R68.reuse, R60, RZ ;  /* 0x0000003c4448723c */ /* 0x048ff000000418ff */
[----:B------:R-:W-:Y:S01]  /*3920*/  HMMA.16816.F32.BF16 R68, R68, R62, RZ ;  /* 0x0000003e4444723c */ /* 0x000fe200000418ff */
[----:B------:R-:W2:Y:S07]  /*3930*/  LDSM.16.M88.4 R60, [R184] ;  /* 0x00000000b83c783b */ /* 0x000eae0000000200 */
[C---:B----4-:R-:W-:Y:S08]  /*3940*/  HMMA.16816.F32.BF16 R44, R36.reuse, R56, R44 ;  /* 0x00000038242c723c */ /* 0x050ff0000004182c */
[C---:B------:R-:W-:Y:S01]  /*3950*/  HMMA.16816.F32.BF16 R40, R36.reuse, R58, R40 ;  /* 0x0000003a2428723c */ /* 0x040fe20000041828 */
[----:B------:R-:W3:Y:S07]  /*3960*/  LDSM.16.M88.4 R56, [R184+0x800] ;  /* 0x00080000b838783b */ /* 0x000eee0000000200 */
[C---:B------:R-:W-:Y:S08]  /*3970*/  HMMA.16816.F32.BF16 R12, R36.reuse, R52, R12 ;  /* 0x00000034240c723c */ /* 0x040ff0000004180c */
[C---:B------:R-:W-:Y:S01]  /*3980*/  HMMA.16816.F32.BF16 R8, R36.reuse, R54, R8 ;  /* 0x000000362408723c */ /* 0x040fe20000041808 */
[----:B------:R-:W4:Y:S07]  /*3990*/  LDSM.16.M88.4 R52, [R184+0x1000] ;  /* 0x00100000b834783b */ /* 0x000f2e0000000200 */
[C---:B------:R-:W-:Y:S08]  /*39a0*/  HMMA.16816.F32.BF16 R72, R36.reuse, R48, R72 ;  /* 0x000000302448723c */ /* 0x040ff00000041848 */
[----:B------:R-:W-:Y:S01]  /*39b0*/  HMMA.16816.F32.BF16 R68, R36, R50, R68 ;  /* 0x000000322444723c */ /* 0x000fe20000041844 */
[----:B------:R-:W5:Y:S04]  /*39c0*/  LDSM.16.M88.4 R48, [R184+0x1800] ;  /* 0x00180000b830783b */ /* 0x000f680000000200 */
[----:B------:R-:W-:Y:S03]  /*39d0*/  LDSM.16.M88.4 R36, [R198+0x2000] ;  /* 0x00200000c624783b */ /* 0x000fe60000000200 */
[C---:B------:R-:W-:Y:S08]  /*39e0*/  HMMA.16816.F32.BF16 R44, R28.reuse, R32, R44 ;  /* 0x000000201c2c723c */ /* 0x040ff0000004182c */
[C---:B------:R-:W-:Y:S01]  /*39f0*/  HMMA.16816.F32.BF16 R40, R28.reuse, R34, R40 ;  /* 0x000000221c28723c */ /* 0x040fe20000041828 */
[----:B------:R-:W2:Y:S07]  /*3a00*/  LDSM.16.M88.4 R32, [R197+0x8000] ;  /* 0x00800000c520783b */ /* 0x000eae0000000200 */
[C---:B-1----:R-:W-:Y:S08]  /*3a10*/  HMMA.16816.F32.BF16 R20, R28.reuse, R24, R20 ;  /* 0x000000181c14723c */ /* 0x042ff00000041814 */
[C---:B------:R-:W-:Y:S01]  /*3a20*/  HMMA.16816.F32.BF16 R16, R28.reuse, R26, R16 ;  /* 0x0000001a1c10723c */ /* 0x040fe20000041810 */
[----:B------:R-:W-:Y:S07]  /*3a30*/  LDSM.16.M88.4 R24, [R197+0x9800] ;  /* 0x00980000c518783b */ /* 0x000fee0000000200 */
[C---:B------:R-:W-:Y:S08]  /*3a40*/  HMMA.16816.F32.BF16 R12, R28.reuse, R80, R12 ;  /* 0x000000501c0c723c */ /* 0x040ff0000004180c */
[C---:B------:R-:W-:Y:S08]  /*3a50*/  HMMA.16816.F32.BF16 R8, R28.reuse, R82, R8 ;  /* 0x000000521c08723c */ /* 0x040ff00000041808 */
[C---:B------:R-:W-:Y:S08]  /*3a60*/  HMMA.16816.F32.BF16 R72, R28.reuse, R76, R72 ;  /* 0x0000004c1c48723c */ /* 0x040ff00000041848 */
[----:B------:R-:W-:Y:S01]  /*3a70*/  HMMA.16816.F32.BF16 R68, R28, R78, R68 ;  /* 0x0000004e1c44723c */ /* 0x000fe20000041844 */
[----:B------:R-:W-:Y:S04]  /*3a80*/  LDSM.16.M88.4 R28, [R197+0x9000] ;  /* 0x00900000c51c783b */ /* 0x000fe80000000200 */
[----:B------:R-:W-:Y:S03]  /*3a90*/  LDSM.16.M88.4 R76, [R196+0x2000] ;  /* 0x00200000c44c783b */ /* 0x000fe60000000200 */
[C---:B--2---:R-:W-:Y:S08]  /*3aa0*/  HMMA.16816.F32.BF16 R44, R64.reuse, R60, R44 ;  /* 0x0000003c402c723c */ /* 0x044ff0000004182c */
[C---:B------:R-:W-:Y:S01]  /*3ab0*/  HMMA.16816.F32.BF16 R40, R64.reuse, R62, R40 ;  /* 0x0000003e4028723c */ /* 0x040fe20000041828 */
[----:B------:R-:W1:Y:S07]  /*3ac0*/  LDSM.16.M88.4 R60, [R197+0x8800] ;  /* 0x00880000c53c783b */ /* 0x000e6e0000000200 */
[C---:B---3--:R-:W-:Y:S01]  /*3ad0*/  HMMA.16816.F32.BF16 R80, R64.reuse, R56, R20 ;  /* 0x000000384050723c */ /* 0x048fe20000041814 */
[----:B------:R-:W2:Y:S07]  /*3ae0*/  LDSM.16.M88.4 R20, [R195+0x2000] ;  /* 0x00200000c314783b */ /* 0x000eae0000000200 */
[C---:B------:R-:W-:Y:S08]  /*3af0*/  HMMA.16816.F32.BF16 R16, R64.reuse, R58, R16 ;  /* 0x0000003a4010723c */ /* 0x040ff00000041810 */
[C---:B----4-:R-:W-:Y:S08]  /*3b00*/  HMMA.16816.F32.BF16 R12, R64.reuse, R52, R12 ;  /* 0x00000034400c723c */ /* 0x050ff0000004180c */
[C---:B------:R-:W-:Y:S01]  /*3b10*/  HMMA.16816.F32.BF16 R8, R64.reuse, R54, R8 ;  /* 0x000000364008723c */ /* 0x040fe20000041808 */
[----:B------:R-:W3:Y:S07]  /*3b20*/  LDSM.16.M88.4 R52, [R195+0x2800] ;  /* 0x00280000c334783b */ /* 0x000eee0000000200 */
[C---:B-----5:R-:W-:Y:S08]  /*3b30*/  HMMA.16816.F32.BF16 R72, R64.reuse, R48, R72 ;  /* 0x000000304048723c */ /* 0x060ff00000041848 */
[----:B------:R-:W-:Y:S01]  /*3b40*/  HMMA.16816.F32.BF16 R68, R64, R50, R68 ;  /* 0x000000324044723c */ /* 0x000fe20000041844 */
[----:B------:R-:W4:Y:S04]  /*3b50*/  LDSM.16.M88.4 R48, [R195+0x3000] ;  /* 0x00300000c330783b */ /* 0x000f280000000200 */
[----:B------:R-:W-:Y:S03]  /*3b60*/  LDSM.16.M88.4 R64, [R195+0x3800] ;  /* 0x00380000c340783b */ /* 0x000fe60000000200 */
[C---:B------:R-:W-:Y:S08]  /*3b70*/  HMMA.16816.F32.BF16 R44, R36.reuse, R32, R44 ;  /* 0x00000020242c723c */ /* 0x040ff0000004182c */
[C---:B------:R-:W-:Y:S01]  /*3b80*/  HMMA.16816.F32.BF16 R56, R36.reuse, R34, R40 ;  /* 0x000000222438723c */ /* 0x040fe20000041828 */
[----:B------:R-:W-:Y:S04]  /*3b90*/  LDSM.16.M88.4 R40, [R194+0x2000] ;  /* 0x00200000c228783b */ /* 0x000fe80000000200 */
[----:B------:R-:W5:Y:S03]  /*3ba0*/  LDSM.16.M88.4 R32, [R191+0x8000] ;  /* 0x00800000bf20783b */ /* 0x000f660000000200 */
[C---:B-1----:R-:W-:Y:S08]  /*3bb0*/  HMMA.16816.F32.BF16 R80, R36.reuse, R60, R80 ;  /* 0x0000003c2450723c */ /* 0x042ff00000041850 */
[C---:B------:R-:W-:Y:S01]  /*3bc0*/  HMMA.16816.F32.BF16 R16, R36.reuse, R62, R16 ;  /* 0x0000003e2410723c */ /* 0x040fe20000041810 */
[----:B------:R-:W-:Y:S07]  /*3bd0*/  LDSM.16.M88.4 R60, [R198+0x4000] ;  /* 0x00400000c63c783b */ /* 0x000fee0000000200 */
[C---:B------:R-:W-:Y:S08]  /*3be0*/  HMMA.16816.F32.BF16 R12, R36.reuse, R28, R12 ;  /* 0x0000001c240c723c */ /* 0x040ff0000004180c */
[C---:B------:R-:W-:Y:S01]  /*3bf0*/  HMMA.16816.F32.BF16 R8, R36.reuse, R30, R8 ;  /* 0x0000001e2408723c */ /* 0x040fe20000041808 */
[----:B------:R-:W-:Y:S07]  /*3c00*/  LDSM.16.M88.4 R28, [R191+0x9800] ;  /* 0x00980000bf1c783b */ /* 0x000fee0000000200 */
[C---:B------:R-:W-:Y:S08]  /*3c10*/  HMMA.16816.F32.BF16 R72, R36.reuse, R24, R72 ;  /* 0x000000182448723c */ /* 0x040ff00000041848 */
[----:B------:R-:W-:Y:S01]  /*3c20*/  HMMA.16816.F32.BF16 R68, R36, R26, R68 ;  /* 0x0000001a2444723c */ /* 0x000fe20000041844 */
[----:B------:R-:W1:Y:S04]  /*3c30*/  LDSM.16.M88.4 R24, [R191+0x8800] ;  /* 0x00880000bf18783b */ /* 0x000e680000000200 */
[----:B------:R-:W-:Y:S03]  /*3c40*/  LDSM.16.M88.4 R36, [R184+0x2000] ;  /* 0x00200000b824783b */ /* 0x000fe60000000200 */
[C---:B--2---:R-:W-:Y:S08]  /*3c50*/  HMMA.16816.F32.BF16 R44, R76.reuse, R20, R44 ;  /* 0x000000144c2c723c */ /* 0x044ff0000004182c */
[C---:B------:R-:W-:Y:S01]  /*3c60*/  HMMA.16816.F32.BF16 R56, R76.reuse, R22, R56 ;  /* 0x000000164c38723c */ /* 0x040fe20000041838 */
[----:B------:R-:W2:Y:S07]  /*3c70*/  LDSM.16.M88.4 R20, [R191+0x9000] ;  /* 0x00900000bf14783b */ /* 0x000eae0000000200 */
[C---:B---3--:R-:W-:Y:S08]  /*3c80*/  HMMA.16816.F32.BF16 R80, R76.reuse, R52, R80 ;  /* 0x000000344c50723c */ /* 0x048ff00000041850 */
[C---:B------:R-:W-:Y:S01]  /*3c90*/  HMMA.16816.F32.BF16 R16, R76.reuse, R54, R16 ;  /* 0x000000364c10723c */ /* 0x040fe20000041810 */
[----:B------:R-:W-:Y:S07]  /*3ca0*/  LDSM.16.M88.4 R52, [R184+0x3000] ;  /* 0x00300000b834783b */ /* 0x000fee0000000200 */
[C---:B----4-:R-:W-:Y:S08]  /*3cb0*/  HMMA.16816.F32.BF16 R12, R76.reuse, R48, R12 ;  /* 0x000000304c0c723c */ /* 0x050ff0000004180c */
[----:B------:R-:W-:Y:S01]  /*3cc0*/  HMMA.16816.F32.BF16 R8, R76, R50, R8 ;  /* 0x000000324c08723c */ /* 0x000fe20000041808 */
[----:B------:R-:W3:Y:S07]  /*3cd0*/  LDSM.16.M88.4 R48, [R193+0x2000] ;  /* 0x00200000c130783b */ /* 0x000eee0000000200 */
[C---:B-----5:R-:W-:Y:S08]  /*3ce0*/  HMMA.16816.F32.BF16 R44, R40.reuse, R32, R44 ;  /* 0x00000020282c723c */ /* 0x060ff0000004182c */
[----:B------:R-:W-:Y:S01]  /*3cf0*/  HMMA.16816.F32.BF16 R56, R40, R34, R56 ;  /* 0x000000222838723c */ /* 0x000fe20000041838 */
[----:B------:R-:W4:Y:S07]  /*3d00*/  LDSM.16.M88.4 R32, [R184+0x2800] ;  /* 0x00280000b820783b */ /* 0x000f2e0000000200 */
[C---:B------:R-:W-:Y:S08]  /*3d10*/  HMMA.16816.F32.BF16 R72, R76.reuse, R64, R72 ;  /* 0x000000404c48723c */ /* 0x040ff00000041848 */
[----:B------:R-:W-:Y:S08]  /*3d20*/  HMMA.16816.F32.BF16 R68, R76, R66, R68 ;  /* 0x000000424c44723c */ /* 0x000ff00000041844 */
[C---:B-1----:R-:W-:Y:S08]  /*3d30*/  HMMA.16816.F32.BF16 R80, R40.reuse, R24, R80 ;  /* 0x000000182850723c */ /* 0x042ff00000041850 */
[C---:B------:R-:W-:Y:S01]  /*3d40*/  HMMA.16816.F32.BF16 R16, R40.reuse, R26, R16 ;  /* 0x0000001a2810723c */ /* 0x040fe20000041810 */
[----:B------:R-:W1:Y:S07]  /*3d50*/  LDSM.16.M88.4 R24, [R184+0x3800] ;  /* 0x00380000b818783b */ /* 0x000e6e0000000200 */
[C---:B--2---:R-:W-:Y:S08]  /*3d60*/  HMMA.16816.F32.BF16 R12, R40.reuse, R20, R12 ;  /* 0x00000014280c723c */ /* 0x044ff0000004180c */
[C---:B------:R-:W-:Y:S01]  /*3d70*/  HMMA.16816.F32.BF16 R64, R40.reuse, R22, R8 ;  /* 0x000000162840723c */ /* 0x040fe20000041808 */
[----:B------:R-:W2:Y:S04]  /*3d80*/  LDSM.16.M88.4 R20, [R197+0xa000] ;  /* 0x00a00000c514783b */ /* 0x000ea80000000200 */
[----:B------:R-:W5:Y:S03]  /*3d90*/  LDSM.16.M88.4 R8, [R197+0xa800] ;  /* 0x00a80000c508783b */ /* 0x000f660000000200 */
[C---:B------:R-:W-:Y:S01]  /*3da0*/  HMMA.16816.F32.BF16 R76, R40.reuse, R28, R72 ;  /* 0x0000001c284c723c */ /* 0x040fe20000041848 */
[----:B------:R-:W1:Y:S07]  /*3db0*/  LDSM.16.M88.4 R72, [R197+0xb000] ;  /* 0x00b00000c548783b */ /* 0x000e6e0000000200 */
[----:B------:R-:W-:Y:S01]  /*3dc0*/  HMMA.16816.F32.BF16 R68, R40, R30, R68 ;  /* 0x0000001e2844723c */ /* 0x000fe20000041844 */
[----:B------:R-:W1:Y:S04]  /*3dd0*/  LDSM.16.M88.4 R40, [R197+0xb800] ;  /* 0x00b80000c528783b */ /* 0x000e680000000200 */
[----:B------:R-:W-:Y:S03]  /*3de0*/  LDSM.16.M88.4 R28, [R195+0x4800] ;  /* 0x00480000c31c783b */ /* 0x000fe60000000200 */
[C---:B---3--:R-:W-:Y:S08]  /*3df0*/  HMMA.16816.F32.BF16 R44, R48.reuse, R36, R44 ;  /* 0x00000024302c723c */ /* 0x048ff0000004182c */
[C---:B------:R-:W-:Y:S01]  /*3e00*/  HMMA.16816.F32.BF16 R56, R48.reuse, R38, R56 ;  /* 0x000000263038723c */ /* 0x040fe20000041838 */
[----:B------:R-:W-:Y:S07]  /*3e10*/  LDSM.16.M88.4 R36, [R196+0x4000] ;  /* 0x00400000c424783b */ /* 0x000fee0000000200 */
[C---:B----4-:R-:W-:Y:S08]  /*3e20*/  HMMA.16816.F32.BF16 R80, R48.reuse, R32, R80 ;  /* 0x000000203050723c */ /* 0x050ff00000041850 */
[C---:B------:R-:W-:Y:S01]  /*3e30*/  HMMA.16816.F32.BF16 R16, R48.reuse, R34, R16 ;  /* 0x000000223010723c */ /* 0x040fe20000041810 */
[----:B------:R-:W3:Y:S07]  /*3e40*/  LDSM.16.M88.4 R32, [R195+0x4000] ;  /* 0x00400000c320783b */ /* 0x000eee0000000200 */
[C---:B------:R-:W-:Y:S08]  /*3e50*/  HMMA.16816.F32.BF16 R12, R48.reuse, R52, R12 ;  /* 0x00000034300c723c */ /* 0x040ff0000004180c */
[C---:B------:R-:W-:Y:S01]  /*3e60*/  HMMA.16816.F32.BF16 R64, R48.reuse, R54, R64 ;  /* 0x000000363040723c */ /* 0x040fe20000041840 */
[----:B------:R-:W4:Y:S07]  /*3e70*/  LDSM.16.M88.4 R52, [R195+0x5000] ;  /* 0x00500000c334783b */ /* 0x000f2e0000000200 */
[C---:B-1----:R-:W-:Y:S08]  /*3e80*/  HMMA.16816.F32.BF16 R76, R48.reuse, R24, R76 ;  /* 0x00000018304c723c */ /* 0x042ff0000004184c */
[----:B------:R-:W-:Y:S01]  /*3e90*/  HMMA.16816.F32.BF16 R68, R48, R26, R68 ;  /* 0x0000001a3044723c */ /* 0x000fe20000041844 */
[----:B------:R-:W1:Y:S04]  /*3ea0*/  LDSM.16.M88.4 R24, [R195+0x5800] ;  /* 0x00580000c318783b */ /* 0x000e680000000200 */
[----:B------:R-:W-:Y:S03]  /*3eb0*/  LDSM.16.M88.4 R48, [R184+0x4000] ;  /* 0x00400000b830783b */ /* 0x000fe60000000200 */
[C---:B--2---:R-:W-:Y:S08]  /*3ec0*/  HMMA.16816.F32.BF16 R44, R60.reuse, R20, R44 ;  /* 0x000000143c2c723c */ /* 0x044ff0000004182c */
[C---:B------:R-:W-:Y:S08]  /*3ed0*/  HMMA.16816.F32.BF16 R56, R60.reuse, R22, R56 ;  /* 0x000000163c38723c */ /* 0x040ff00000041838 */
[C---:B-----5:R-:W-:Y:S08]  /*3ee0*/  HMMA.16816.F32.BF16 R80, R60.reuse, R8, R80 ;  /* 0x000000083c50723c */ /* 0x060ff00000041850 */
[C---:B------:R-:W-:Y:S01]  /*3ef0*/  HMMA.16816.F32.BF16 R16, R60.reuse, R10, R16 ;  /* 0x0000000a3c10723c */ /* 0x040fe20000041810 */
[----:B------:R-:W-:Y:S07]  /*3f00*/  LDSM.16.M88.4 R8, [R191+0xa000] ;  /* 0x00a00000bf08783b */ /* 0x000fee0000000200 */
[C---:B------:R-:W-:Y:S01]  /*3f10*/  HMMA.16816.F32.BF16 R20, R60.reuse, R72, R12 ;  /* 0x000000483c14723c */ /* 0x040fe2000004180c */
[----:B------:R-:W2:Y:S07]  /*3f20*/  LDSM.16.M88.4 R12, [R194+0x4000] ;  /* 0x00400000c20c783b */ /* 0x000eae0000000200 */
[C---:B------:R-:W-:Y:S08]  /*3f30*/  HMMA.16816.F32.BF16 R64, R60.reuse, R74, R64 ;  /* 0x0000004a3c40723c */ /* 0x040ff00000041840 */
[C---:B------:R-:W-:Y:S08]  /*3f40*/  HMMA.16816.F32.BF16 R76, R60.reuse, R40, R76 ;  /* 0x000000283c4c723c */ /* 0x040ff0000004184c */
[----:B------:R-:W-:Y:S01]  /*3f50*/  HMMA.16816.F32.BF16 R68, R60, R42, R68 ;  /* 0x0000002a3c44723c */ /* 0x000fe20000041844 */
[----:B------:R-:W-:Y:S07]  /*3f60*/  LDSM.16.M88.4 R40, [R191+0xb800] ;  /* 0x00b80000bf28783b */ /* 0x000fee0000000200 */
[C---:B---3--:R-:W-:Y:S08]  /*3f70*/  HMMA.16816.F32.BF16 R44, R36.reuse, R32, R44 ;  /* 0x00000020242c723c */ /* 0x048ff0000004182c */
[C---:B------:R-:W-:Y:S01]  /*3f80*/  HMMA.16816.F32.BF16 R56, R36.reuse, R34, R56 ;  /* 0x000000222438723c */ /* 0x040fe20000041838 */
[----:B------:R-:W3:Y:S07]  /*3f90*/  LDSM.16.M88.4 R32, [R191+0xa800] ;  /* 0x00a80000bf20783b */ /* 0x000eee0000000200 */
[C---:B------:R-:W-:Y:S08]  /*3fa0*/  HMMA.16816.F32.BF16 R80, R36.reuse, R28, R80 ;  /* 0x0000001c2450723c */ /* 0x040ff00000041850 */
[C---:B------:R-:W-:Y:S01]  /*3fb0*/  HMMA.16816.F32.BF16 R16, R36.reuse, R30, R16 ;  /* 0x0000001e2410723c */ /* 0x040fe20000041810 */
[----:B------:R-:W5:Y:S07]  /*3fc0*/  LDSM.16.M88.4 R28, [R191+0xb000] ;  /* 0x00b00000bf1c783b */ /* 0x000f6e0000000200 */
[C---:B----4-:R-:W-:Y:S08]  /*3fd0*/  HMMA.16816.F32.BF16 R20, R36.reuse, R52, R20 ;  /* 0x000000342414723c */ /* 0x050ff00000041814 */
[C---:B------:R-:W-:Y:S01]  /*3fe0*/  HMMA.16816.F32.BF16 R64, R36.reuse, R54, R64 ;  /* 0x000000362440723c */ /* 0x040fe20000041840 */
[----:B------:R-:W4:Y:S07]  /*3ff0*/  LDSM.16.M88.4 R52, [R193+0x4000] ;  /* 0x00400000c134783b */ /* 0x000f2e0000000200 */
[C---:B-1----:R-:W-:Y:S08]  /*4000*/  HMMA.16816.F32.BF16 R76, R36.reuse, R24, R76 ;  /* 0x00000018244c723c */ /* 0x042ff0000004184c */
[----:B------:R-:W-:Y:S01]  /*4010*/  HMMA.16816.F32.BF16 R68, R36, R26, R68 ;  /* 0x0000001a2444723c */ /* 0x000fe20000041844 */
[----:B------:R-:W1:Y:S07]  /*4020*/  LDSM.16.M88.4 R24, [R184+0x4800] ;  /* 0x00480000b818783b */ /* 0x000e6e0000000200 */
[C---:B--2---:R-:W-:Y:S08]  /*4030*/  HMMA.16816.F32.BF16 R44, R12.reuse, R8, R44 ;  /* 0x000000080c2c723c */ /* 0x044ff0000004182c */
[C---:B------:R-:W-:Y:S01]  /*4040*/  HMMA.16816.F32.BF16 R56, R12.reuse, R10, R56 ;  /* 0x0000000a0c38723c */ /* 0x040fe20000041838 */
[----:B------:R-:W2:Y:S07]  /*4050*/  LDSM.16.M88.4 R8, [R184+0x5000] ;  /* 0x00500000b808783b */ /* 0x000eae0000000200 */
[C---:B---3--:R-:W-:Y:S08]  /*4060*/  HMMA.16816.F32.BF16 R80, R12.reuse, R32, R80 ;  /* 0x000000200c50723c */ /* 0x048ff00000041850 */
[C---:B------:R-:W-:Y:S08]  /*4070*/  HMMA.16816.F32.BF16 R16, R12.reuse, R34, R16 ;  /* 0x000000220c10723c */ /* 0x040ff00000041810 */
[C---:B-----5:R-:W-:Y:S07]  /*4080*/  HMMA.16816.F32.BF16 R20, R12.reuse, R28, R20 ;  /* 0x0000001c0c14723c */ /* 0x060fee0000041814 */
[----:B------:R-:W-:Y:S01]  /*4090*/  LOP3.LUT R28, R85, 0x6, RZ, 0xc0, !PT ;  /* 0x00000006551c7812 */ /* 0x000fe200078ec0ff */
[----:B------:R-:W-:Y:S04]  /*40a0*/  HMMA.16816.F32.BF16 R64, R12, R30, R64 ;  /* 0x0000001e0c40723c */ /* 0x000fe80000041840 */
[----:B------:R-:W-:-:S04]  /*40b0*/  IMAD R28, R133, 0x40, R28 ;  /* 0x00000040851c7824 */ /* 0x000fc800078e021c */
[C---:B------:R-:W-:Y:S01]  /*40c0*/  HMMA.16816.F32.BF16 R76, R12.reuse, R40, R76 ;  /* 0x000000280c4c723c */ /* 0x040fe2000004184c */
[C---:B------:R-:W-:Y:S02]  /*40d0*/  IADD3 R31, R28.reuse, -0x40, RZ ;  /* 0xffffffc01c1f7810 */ /* 0x040fe40007ffe0ff */
[C---:B------:R-:W-:Y:S02]  /*40e0*/  IADD3 R29, R28.reuse, -0x3f, RZ ;  /* 0xffffffc11c1d7810 */ /* 0x040fe40007ffe0ff */
[-C--:B------:R-:W-:Y:S02]  /*40f0*/  ISETP.GE.AND P4, PT, R31, R86.reuse, PT ;  /* 0x000000561f00720c */ /* 0x080fe40003f86270 */
[----:B------:R-:W-:Y:S01]  /*4100*/  ISETP.GE.AND P3, PT, R29, R86, PT ;  /* 0x000000561d00720c */ /* 0x000fe20003f66270 */
[----:B------:R-:W-:Y:S01]  /*4110*/  HMMA.16816.F32.BF16 R68, R12, R42, R68 ;  /* 0x0000002a0c44723c */ /* 0x000fe20000041844 */
[----:B------:R-:W3:Y:S01]  /*4120*/  LDSM.16.M88.4 R12, [R184+0x5800] ;  /* 0x00580000b80c783b */ /* 0x000ee20000000200 */
[----:B------:R-:W-:Y:S01]  /*4130*/  IADD3 R29, R28, -0x37, RZ ;  /* 0xffffffc91c1d7810 */ /* 0x000fe20007ffe0ff */
[----:B------:R-:W-:-:S04]  /*4140*/  DEPBAR.LE SB0, 0x0 ;  /* 0x000080000000791a */ /* 0x000fc80000000000 */
[-C--:B------:R-:W-:Y:S01]  /*4150*/  ISETP.GE.AND P1, PT, R29, R86.reuse, PT ;  /* 0x000000561d00720c */ /* 0x080fe20003f26270 */
[----:B----4-:R-:W-:Y:S01]  /*4160*/  HMMA.16816.F32.BF16 R44, R52, R48, R44 ;  /* 0x00000030342c723c */ /* 0x010fe2000004182c */
[C---:B------:R-:W-:Y:S02]  /*4170*/  IADD3 R31, R28.reuse, -0x2f, RZ ;  /* 0xffffffd11c1f7810 */ /* 0x040fe40007ffe0ff */
[----:B------:R-:W-:Y:S02]  /*4180*/  IADD3 R29, R28, -0x10, RZ ;  /* 0xfffffff01c1d7810 */ /* 0x000fe40007ffe0ff */
[----:B------:R-:W-:-:S03]  /*4190*/  ISETP.GE.AND P5, PT, R31, R86, PT ;  /* 0x000000561f00720c */ /* 0x000fc60003fa6270 */
[C---:B------:R-:W-:Y:S08]  /*41a0*/  HMMA.16816.F32.BF16 R56, R52.reuse, R50, R56 ;  /* 0x000000323438723c */ /* 0x040ff00000041838 */
[C---:B-1----:R-:W-:Y:S07]  /*41b0*/  HMMA.16816.F32.BF16 R80, R52.reuse, R24, R80 ;  /* 0x000000183450723c */ /* 0x042fee0000041850 */
[----:B------:R-:W-:Y:S01]  /*41c0*/  IADD3 R25, R28, -0x38, RZ ;  /* 0xffffffc81c197810 */ /* 0x000fe20007ffe0ff */
[----:B--2---:R-:W-:Y:S01]  /*41d0*/  HMMA.16816.F32.BF16 R64, R52, R10, R64 ;  /* 0x0000000a3440723c */ /* 0x004fe20000041840 */
[----:B------:R-:W-:-:S02]  /*41e0*/  FSEL R46, R46, -INF , !P4 ;  /* 0xff8000002e2e7808 */ /* 0x000fc40006000000 */
[-C--:B------:R-:W-:Y:S02]  /*41f0*/  ISETP.GE.AND P2, PT, R25, R86.reuse, PT ;  /* 0x000000561900720c */ /* 0x080fe40003f46270 */
[----:B------:R-:W-:Y:S02]  /*4200*/  IADD3 R25, R28, -0x30, RZ ;  /* 0xffffffd01c197810 */ /* 0x000fe40007ffe0ff */
[----:B------:R-:W-:Y:S01]  /*4210*/  FSEL R47, R47, -INF , !P3 ;  /* 0xff8000002f2f7808 */ /* 0x000fe20005800000 */
[----:B------:R-:W-:Y:S01]  /*4220*/  HMMA.16816.F32.BF16 R16, R52, R26, R16 ;  /* 0x0000001a3410723c */ /* 0x000fe20000041810 */
[----:B------:R-:W-:Y:S02]  /*4230*/  ISETP.GE.AND P6, PT, R25, R86, PT ;  /* 0x000000561900720c */ /* 0x000fe40003fc6270 */
[----:B------:R-:W-:Y:S02]  /*4240*/  FSEL R25, R44, -INF , !P4 ;  /* 0xff8000002c197808 */ /* 0x000fe40006000000 */
[----:B------:R-:W-:-:S02]  /*4250*/  FSEL R45, R45, -INF , !P3 ;  /* 0xff8000002d2d7808 */ /* 0x000fc40005800000 */
[----:B------:R-:W-:Y:S01]  /*4260*/  IADD3 R27, R28, -0x28, RZ ;  /* 0xffffffd81c1b7810 */ /* 0x000fe20007ffe0ff */
[C---:B------:R-:W-:Y:S01]  /*4270*/  HMMA.16816.F32.BF16 R20, R52.reuse, R8, R20 ;  /* 0x000000083414723c */ /* 0x040fe20000041814 */
[----:B------:R-:W-:Y:S02]  /*4280*/  FSEL R58, R58, -INF , !P2 ;  /* 0xff8000003a3a7808 */ /* 0x000fe40005000000 */
[-C--:B------:R-:W-:Y:S02]  /*4290*/  ISETP.GE.AND P4, PT, R27, R86.reuse, PT ;  /* 0x000000561b00720c */ /* 0x080fe40003f86270 */
[C---:B------:R-:W-:Y:S02]  /*42a0*/  IADD3 R27, R28.reuse, -0x27, RZ ;  /* 0xffffffd91c1b7810 */ /* 0x040fe40007ffe0ff */
[----:B------:R-:W-:Y:S01]  /*42b0*/  IADD3 R9, R28, -0x20, RZ ;  /* 0xffffffe01c097810 */ /* 0x000fe20007ffe0ff */
[----:B---3--:R-:W-:Y:S01]  /*42c0*/  HMMA.16816.F32.BF16 R76, R52, R12, R76 ;  /* 0x0000000c344c723c */ /* 0x008fe2000004184c */
[----:B------:R-:W-:-:S02]  /*42d0*/  ISETP.GE.AND P3, PT, R27, R86, PT ;  /* 0x000000561b00720c */ /* 0x000fc40003f66270 */
[----:B------:R-:W-:Y:S02]  /*42e0*/  FSEL R27, R56, -INF , !P2 ;  /* 0xff800000381b7808 */ /* 0x000fe40005000000 */
[C---:B------:R-:W-:Y:S02]  /*42f0*/  IADD3 R11, R28.reuse, -0x1f, RZ ;  /* 0xffffffe11c0b7810 */ /* 0x040fe40007ffe0ff */
[----:B------:R-:W-:Y:S01]  /*4300*/  ISETP.GE.AND P2, PT, R9, R86, PT ;  /* 0x000000560900720c */ /* 0x000fe20003f46270 */
[----:B------:R-:W-:Y:S01]  /*4310*/  HMMA.16816.F32.BF16 R68, R52, R14, R68 ;  /* 0x0000000e3444723c */ /* 0x000fe20000041844 */
[----:B------:R-:W-:Y:S02]  /*4320*/  IADD3 R9, R28, -0x18, RZ ;  /* 0xffffffe81c097810 */ /* 0x000fe40007ffe0ff */
[----:B------:R-:W-:Y:S02]  /*4330*/  FSEL R2, R59, -INF , !P1 ;  /* 0xff8000003b027808 */ /* 0x000fe40004800000 */
[----:B------:R-:W-:-:S02]  /*4340*/  FSEL R57, R57, -INF , !P1 ;  /* 0xff80000039397808 */ /* 0x000fc40004800000 */
[-C--:B------:R-:W-:Y:S02]  /*4350*/  ISETP.GE.AND P1, PT, R11, R86.reuse, PT ;  /* 0x000000560b00720c */ /* 0x080fe40003f26270 */
[----:B------:R-:W-:Y:S02]  /*4360*/  FSEL R10, R82, -INF , !P6 ;  /* 0xff800000520a7808 */ /* 0x000fe40007000000 */
[----:B------:R-:W-:Y:S02]  /*4370*/  FSEL R11, R80, -INF , !P6 ;  /* 0xff800000500b7808 */ /* 0x000fe40007000000 */
[----:B------:R-:W-:Y:S02]  /*4380*/  ISETP.GE.AND P6, PT, R9, R86, PT ;  /* 0x000000560900720c */ /* 0x000fe40003fc6270 */
[----:B------:R-:W-:Y:S02]  /*4390*/  IADD3 R9, R28, -0x17, RZ ;  /* 0xffffffe91c097810 */ /* 0x000fe40007ffe0ff */
[----:B------:R-:W-:-:S02]  /*43a0*/  FSEL R164, R66, -INF , !P6 ;  /* 0xff80000042a47808 */ /* 0x000fc40007000000 */
[----:B------:R-:W-:Y:S02]  /*43b0*/  FSEL R167, R64, -INF , !P6 ;  /* 0xff80000040a77808 */ /* 0x000fe40007000000 */
[----:B------:R-:W-:Y:S02]  /*43c0*/  ISETP.GE.AND P6, PT, R133, 0x2, PT ;  /* 0x000000028500780c */ /* 0x000fe40003fc6270 */
[----:B------:R-:W-:Y:S02]  /*43d0*/  FSEL R12, R83, -INF , !P5 ;  /* 0xff800000530c7808 */ /* 0x000fe40006800000 */
[----:B------:R-:W-:Y:S02]  /*43e0*/  FSEL R13, R81, -INF , !P5 ;  /* 0xff800000510d7808 */ /* 0x000fe40006800000 */
[----:B------:R-:W-:Y:S02]  /*43f0*/  ISETP.GE.AND P5, PT, R9, R86, PT ;  /* 0x000000560900720c */ /* 0x000fe40003fa6270 */
[----:B------:R-:W-:-:S02]  /*4400*/  FSEL R18, R18, -INF , !P4 ;  /* 0xff80000012127808 */ /* 0x000fc40006000000 */
[----:B------:R-:W-:Y:S02]  /*4410*/  FSEL R9, R16, -INF , !P4 ;  /* 0xff80000010097808 */ /* 0x000fe40006000000 */
[----:B------:R-:W-:Y:S02]  /*4420*/  ISETP.GE.AND P4, PT, R29, R86, PT ;  /* 0x000000561d00720c */ /* 0x000fe40003f86270 */
[----:B------:R-:W-:Y:S02]  /*4430*/  FSEL R8, R19, -INF , !P3 ;  /* 0xff80000013087808 */ /* 0x000fe40005800000 */
[C---:B------:R-:W-:Y:S02]  /*4440*/  IADD3 R29, R28.reuse, -0xf, RZ ;  /* 0xfffffff11c1d7810 */ /* 0x040fe40007ffe0ff */
[C---:B------:R-:W-:Y:S02]  /*4450*/  IADD3 R19, R28.reuse, -0x8, RZ ;  /* 0xfffffff81c137810 */ /* 0x040fe40007ffe0ff */
[----:B------:R-:W-:-:S02]  /*4460*/  IADD3 R15, R28, -0x7, RZ ;  /* 0xfffffff91c0f7810 */ /* 0x000fc40007ffe0ff */
[----:B------:R-:W-:Y:S02]  /*4470*/  FSEL R17, R17, -INF , !P3 ;  /* 0xff80000011117808 */ /* 0x000fe40005800000 */
[----:B------:R-:W-:Y:S02]  /*4480*/  FSEL R162, R22, -INF , !P2 ;  /* 0xff80000016a27808 */ /* 0x000fe40005000000 */
[----:B------:R-:W-:Y:S02]  /*4490*/  FSEL R169, R20, -INF , !P2 ;  /* 0xff80000014a97808 */ /* 0x000fe40005000000 */
[----:B------:R-:W-:Y:S02]  /*44a0*/  FSEL R172, R23, -INF , !P1 ;  /* 0xff80000017ac7808 */ /* 0x000fe40004800000 */
[----:B------:R-:W-:Y:S01]  /*44b0*/  FSEL R161, R21, -INF , !P1 ;  /* 0xff80000015a17808 */ /* 0x000fe20004800000 */
[----:B------:R-:W-:Y:S01]  /*44c0*/  BAR.SYNC.DEFER_BLOCKING 0x0 ;  /* 0x0000000000007b1d */ /* 0x000fe20000010000 */
[----:B------:R-:W-:-:S02]  /*44d0*/  ISETP.GE.AND P3, PT, R29, R86, PT ;  /* 0x000000561d00720c */ /* 0x000fc40003f66270 */
[-C--:B------:R-:W-:Y:S02]  /*44e0*/  ISETP.GE.AND P2, PT, R19, R86.reuse, PT ;  /* 0x000000561300720c */ /* 0x080fe40003f46270 */
[----:B------:R-:W-:Y:S02]  /*44f0*/  ISETP.GE.AND P1, PT, R15, R86, PT ;  /* 0x000000560f00720c */ /* 0x000fe40003f26270 */
[----:B------:R-:W-:Y:S02]  /*4500*/  FSEL R170, R67, -INF , !P5 ;  /* 0xff80000043aa7808 */ /* 0x000fe40006800000 */
[----:B------:R-:W-:Y:S02]  /*4510*/  FSEL R163, R65, -INF , !P5 ;  /* 0xff80000041a37808 */ /* 0x000fe40006800000 */
[----:B------:R-:W-:Y:S02]  /*4520*/  FSEL R166, R78, -INF , !P4 ;  /* 0xff8000004ea67808 */ /* 0x000fe40006000000 */
[----:B------:R-:W-:-:S02]  /*4530*/  FSEL R173, R76, -INF , !P4 ;  /* 0xff8000004cad7808 */ /* 0x000fc40006000000 */
[----:B------:R-:W-:Y:S02]  /*4540*/  FSEL R142, R79, -INF , !P3 ;  /* 0xff8000004f8e7808 */ /* 0x000fe40005800000 */
[----:B------:R-:W-:Y:S02]  /*4550*/  FSEL R171, R77, -INF , !P3 ;  /* 0xff8000004dab7808 */ /* 0x000fe40005800000 */
[----:B------:R-:W-:Y:S02]  /*4560*/  FSEL R140, R70, -INF , !P2 ;  /* 0xff800000468c7808 */ /* 0x000fe40005000000 */
[----:B------:R-:W-:Y:S02]  /*4570*/  FSEL R143, R68, -INF , !P2 ;  /* 0xff800000448f7808 */ /* 0x000fe40005000000 */
[----:B------:R-:W-:Y:S02]  /*4580*/  FSEL R160, R71, -INF , !P1 ;  /* 0xff80000047a07808 */ /* 0x000fe40004800000 */
[----:B------:R-:W-:Y:S01]  /*4590*/  FSEL R141, R69, -INF , !P1 ;  /* 0xff800000458d7808 */ /* 0x000fe20004800000 */
[----:B------:R-:W-:Y:S05]  /*45a0*/  @!P6 BRA `(.L_x_712) ;  /* 0x00000b700000e947 */ /* 0x000fea0003800000 */
[----:B------:R-:W-:Y:S05]  /*45b0*/  @!P0 BRA `(.L_x_713) ;  /* 0x0000039000008947 */ /* 0x000fea0003800000 */
[----:B------:R-:W1:Y:S01]  /*45c0*/  I2F.RP R14, R84 ;  /* 0x00000054000e7306 */ /* 0x000e620000209400 */
[----:B------:R-:W-:-:S02]  /*45d0*/  IADD3 R16, R4, -0x80, RZ ;  /* 0xffffff8004107810 */ /* 0x000fc40007ffe0ff */
[----:B------:R-:W-:Y:S02]  /*45e0*/  IABS R6, R3 ;  /* 0x0000000300067213 */ /* 0x000fe40000000000 */
[----:B------:R-:W-:Y:S02]  /*45f0*/  IABS R4, R16 ;  /* 0x0000001000047213 */ /* 0x000fe40000000000 */
[----:B------:R-:W-:Y:S02]  /*4600*/  LOP3.LUT R3, R3, c[0x0][0x2d0], RZ, 0x3c, !PT ;  /* 0x0000b40003037a12 */ /* 0x000fe400078e3cff */
[----:B------:R-:W-:Y:S02]  /*4610*/  LOP3.LUT R16, R16, c[0x0][0x2d0], RZ, 0x3c, !PT ;  /* 0x0000b40010107a12 */ /* 0x000fe400078e3cff */
[----:B------:R-:W-:Y:S01]  /*4620*/  ISETP.GE.AND P3, PT, R3, RZ, PT ;  /* 0x000000ff0300720c */ /* 0x000fe20003f66270 */
[----:B-1----:R-:W1:Y:S02]  /*4630*/  MUFU.RCP R20, R14 ;  /* 0x0000000e00147308 */ /* 0x002e640000001000 */
[----:B-1----:R-:W-:-:S06]  /*4640*/  IADD3 R20, R20, 0xffffffe, RZ ;  /* 0x0ffffffe14147810 */ /* 0x002fcc0007ffe0ff */
[----:B------:R-:W1:Y:S02]  /*4650*/  F2I.FTZ.U32.TRUNC.NTZ R21, R20 ;  /* 0x0000001400157305 */ /* 0x000e64000021f000 */
[----:B-1----:R-:W-:Y:S02]  /*4660*/  IMAD.MOV R15, RZ, RZ, -R21 ;  /* 0x000000ffff0f7224 */ /* 0x002fe400078e0a15 */
[----:B------:R-:W-:Y:S02]  /*4670*/  IMAD.MOV.U32 R20, RZ, RZ, RZ ;  /* 0x000000ffff147224 */ /* 0x000fe400078e00ff */
[----:B------:R-:W-:-:S04]  /*4680*/  IMAD R15, R15, R84, RZ ;  /* 0x000000540f0f7224 */ /* 0x000fc800078e02ff */
[----:B------:R-:W-:-:S06]  /*4690*/  IMAD.HI.U32 R15, R21, R15, R20 ;  /* 0x0000000f150f7227 */ /* 0x000fcc00078e0014 */
[----:B------:R-:W-:-:S04]  /*46a0*/  IMAD.HI.U32 R20, R15, R6, RZ ;  /* 0x000000060f147227 */ /* 0x000fc800078e00ff */
[----:B------:R-:W-:Y:S01]  /*46b0*/  IMAD.HI.U32 R14, R15, R4, RZ ;  /* 0x000000040f0e7227 */ /* 0x000fe200078e00ff */
[----:B------:R-:W-:-:S03]  /*46c0*/  IADD3 R19, -R20, RZ, RZ ;  /* 0x000000ff14137210 */ /* 0x000fc60007ffe1ff */
[----:B------:R-:W-:Y:S02]  /*46d0*/  IMAD.MOV R15, RZ, RZ, -R14 ;  /* 0x000000ffff0f7224 */ /* 0x000fe400078e0a0e */
[C---:B------:R-:W-:Y:S02]  /*46e0*/  IMAD R19, R84.reuse, R19, R6 ;  /* 0x0000001354137224 */ /* 0x040fe400078e0206 */
[C---:B------:R-:W-:Y:S01]  /*46f0*/  IMAD R15, R84.reuse, R15, R4 ;  /* 0x0000000f540f7224 */ /* 0x040fe200078e0204 */
[----:B------:R-:W-:Y:S02]  /*4700*/  LOP3.LUT R4, RZ, c[0x0][0x2d0], RZ, 0x33, !PT ;  /* 0x0000b400ff047a12 */ /* 0x000fe400078e33ff */
[C---:B------:R-:W-:Y:S02]  /*4710*/  ISETP.GT.U32.AND P1, PT, R84.reuse, R19, PT ;  /* 0x000000135400720c */ /* 0x040fe40003f24070 */
[----:B------:R-:W-:-:S11]  /*4720*/  ISETP.GT.U32.AND P2, PT, R84, R15, PT ;  /* 0x0000000f5400720c */ /* 0x000fd60003f44070 */
[----:B------:R-:W-:Y:S01]  /*4730*/  @!P1 IMAD.IADD R19, R19, 0x1, -R84 ;  /* 0x0000000113139824 */ /* 0x000fe200078e0a54 */
[----:B------:R-:W-:Y:S02]  /*4740*/  @!P1 IADD3 R20, R20, 0x1, RZ ;  /* 0x0000000114149810 */ /* 0x000fe40007ffe0ff */
[-C--:B------:R-:W-:Y:S02]  /*4750*/  @!P2 IADD3 R15, R15, -R84.reuse, RZ ;  /* 0x800000540f0fa210 */ /* 0x080fe40007ffe0ff */
[-C--:B------:R-:W-:Y:S02]  /*4760*/  ISETP.GE.U32.AND P5, PT, R19, R84.reuse, PT ;  /* 0x000000541300720c */ /* 0x080fe40003fa6070 */
[----:B------:R-:W-:Y:S02]  /*4770*/  ISETP.GE.U32.AND P4, PT, R15, R84, PT ;  /* 0x000000540f00720c */ /* 0x000fe40003f86070 */
[----:B------:R-:W-:Y:S02]  /*4780*/  ISETP.GE.AND P1, PT, R16, RZ, PT ;  /* 0x000000ff1000720c */ /* 0x000fe40003f26270 */
[----:B------:R-:W-:-:S02]  /*4790*/  @!P2 IADD3 R14, R14, 0x1, RZ ;  /* 0x000000010e0ea810 */ /* 0x000fc40007ffe0ff */
[----:B------:R-:W-:-:S05]  /*47a0*/  ISETP.NE.AND P2, PT, RZ, c[0x0][0x2d0], PT ;  /* 0x0000b400ff007a0c */ /* 0x000fca0003f45270 */
[----:B------:R-:W-:Y:S02]  /*47b0*/  @P5 IADD3 R20, R20, 0x1, RZ ;  /* 0x0000000114145810 */ /* 0x000fe40007ffe0ff */
[----:B------:R-:W-:-:S03]  /*47c0*/  @P4 IADD3 R14, R14, 0x1, RZ ;  /* 0x000000010e0e4810 */ /* 0x000fc60007ffe0ff */
[----:B------:R-:W-:Y:S02]  /*47d0*/  @!P3 IMAD.MOV R20, RZ, RZ, -R20 ;  /* 0x000000ffff14b224 */ /* 0x000fe400078e0a14 */
[----:B------:R-:W-:-:S03]  /*47e0*/  @!P1 IMAD.MOV R14, RZ, RZ, -R14 ;  /* 0x000000ffff0e9224 */ /* 0x000fc600078e0a0e */
[C---:B------:R-:W-:Y:S02]  /*47f0*/  SEL R3, R4.reuse, R20, !P2 ;  /* 0x0000001404037207 */ /* 0x040fe40005000000 */
[----:B------:R-:W-:-:S03]  /*4800*/  SEL R4, R4, R14, !P2 ;  /* 0x0000000e04047207 */ /* 0x000fc60005000000 */
[----:B------:R-:W-:-:S04]  /*4810*/  IMAD.WIDE R28, R3, 0x4, R212 ;  /* 0x00000004031c7825 */ /* 0x000fc800078e02d4 */
[----:B------:R-:W-:Y:S01]  /*4820*/  IMAD.WIDE R22, R4, 0x4, R212 ;  /* 0x0000000404167825 */ /* 0x000fe200078e02d4 */
[----:B------:R-:W2:Y:S04]  /*4830*/  LDG.E R15, [R28.64] ;  /* 0x000000061c0f7981 */ /* 0x000ea8000c1e1900 */
[----:B------:R-:W2:Y:S01]  /*4840*/  LDG.E R14, [R22.64] ;  /* 0x00000006160e7981 */ /* 0x000ea2000c1e1900 */
[----:B------:R-:W-:Y:S01]  /*4850*/  IADD3 R3, R3, -R4, RZ ;  /* 0x8000000403037210 */ /* 0x000fe20007ffe0ff */
[----:B------:R-:W-:-:S04]  /*4860*/  IMAD.MOV.U32 R6, RZ, RZ, 0x40 ;  /* 0x00000040ff067424 */ /* 0x000fc800078e00ff */
[----:B------:R-:W-:-:S04]  /*4870*/  IMAD R6, R3, c[0x0][0x2d0], -R6 ;  /* 0x0000b40003067a24 */ /* 0x000fc800078e0a06 */
[----:B------:R-:W-:Y:S01]  /*4880*/  IMAD.WIDE.U32 R20, R6, c[0x0][0x198], RZ ;  /* 0x0000660006147a25 */ /* 0x000fe200078e00ff */
[----:B------:R-:W-:-:S05]  /*4890*/  SHF.R.S32.HI R3, RZ, 0x1f, R6 ;  /* 0x0000001fff037819 */ /* 0x000fca0000011406 */
[----:B------:R-:W-:-:S04]  /*48a0*/  IMAD R3, R3, c[0x0][0x198], RZ ;  /* 0x0000660003037a24 */ /* 0x000fc800078e02ff */
[----:B------:R-:W-:-:S05]  /*48b0*/  IMAD R3, R6, c[0x0][0x19c], R3 ;  /* 0x0000670006037a24 */ /* 0x000fca00078e0203 */
[----:B------:R-:W-:Y:S01]  /*48c0*/  IADD3 R21, R21, R3, RZ ;  /* 0x0000000315157210 */ /* 0x000fe20007ffe0ff */
[----:B--2---:R-:W-:-:S04]  /*48d0*/  IMAD.IADD R14, R14, 0x1, -R15 ;  /* 0x000000010e0e7824 */ /* 0x004fc800078e0a0f */
[----:B------:R-:W-:Y:S01]  /*48e0*/  IMAD.WIDE.U32 R20, R14, c[0x0][0x180], R20 ;  /* 0x000060000e147a25 */ /* 0x000fe200078e0014 */
[----:B------:R-:W-:-:S05]  /*48f0*/  SHF.R.S32.HI R4, RZ, 0x1f, R14 ;  /* 0x0000001fff047819 */ /* 0x000fca000001140e */
[----:B------:R-:W-:-:S04]  /*4900*/  IMAD R15, R4, c[0x0][0x180], RZ ;  /* 0x00006000040f7a24 */ /* 0x000fc800078e02ff */
[----:B------:R-:W-:-:S04]  /*4910*/  IMAD R15, R14, c[0x0][0x184], R15 ;  /* 0x000061000e0f7a24 */ /* 0x000fc800078e020f */
[----:B------:R-:W-:Y:S01]  /*4920*/  IMAD.IADD R14, R21, 0x1, R15 ;  /* 0x00000001150e7824 */ /* 0x000fe200078e020f */
[----:B------:R-:W-:Y:S01]  /*4930*/  MOV R21, R20 ;  /* 0x0000001400157202 */ /* 0x000fe20000000f00 */
[----:B------:R-:W-:Y:S05]  /*4940*/  BRA `(.L_x_714) ;  /* 0x0000002000007947 */ /* 0x000fea0003800000 */
.L_x_713:
[----:B------:R-:W-:-:S04]  /*4950*/  LEA R21, -R6, RZ, 0x6 ;  /* 0x000000ff06157211 */ /* 0x000fc800078e31ff */
[----:B------:R-:W-:Y:S02]  /*4960*/  SHF.R.S32.HI R14, RZ, 0x1f, R21 ;  /* 0x0000001fff0e7819 */ /* 0x000fe40000011415 */
.L_x_714:
[----:B------:R-:W-:Y:S01]  /*4970*/  ISETP.GE.AND P5, PT, R210, c[0x0][0x220], PT ;  /* 0x00008800d2007a0c */ /* 0x000fe20003fa6270 */
[----:B------:R-:W-:Y:S01]  /*4980*/  BSSY B0, `(.L_x_715) ;  /* 0x0000076000007945 */ /* 0x000fe20003800000 */
[----:B------:R-:W-:Y:S02]  /*4990*/  ISETP.GE.AND P4, PT, R201, c[0x0][0x220], PT ;  /* 0x00008800c9007a0c */ /* 0x000fe40003f86270 */
[----:B------:R-:W-:-:S09]  /*49a0*/  ISETP.GE.AND P3, PT, R200, c[0x0][0x220], PT ;  /* 0x00008800c8007a0c */ /* 0x000fd20003f66270 */
[CC--:B------:R-:W-:Y:S01]  /*49b0*/  @!P5 IADD3 R4, P1, R21.reuse, R134.reuse, RZ ;  /* 0x000000861504d210 */ /* 0x0c0fe20007f3e0ff */
[----:B------:R1:W-:Y:S01]  /*49c0*/  @P5 STS.128 [R207+0x6000], RZ ;  /* 0x006000ffcf005388 */ /* 0x0003e20000000c00 */
[----:B------:R-:W-:-:S03]  /*49d0*/  @!P4 IADD3 R15, P2, R21, R134, RZ ;  /* 0x00000086150fc210 */ /* 0x000fc60007f5e0ff */
[--C-:B------:R-:W-:Y:S01]  /*49e0*/  @!P5 IMAD.X R3, R14, 0x1, R135.reuse, P1 ;  /* 0x000000010e03d824 */ /* 0x100fe200008e0687 */
[----:B------:R-:W-:Y:S01]  /*49f0*/  @!P5 LEA R38, P1, R4, c[0x0][0x168], 0x1 ;  /* 0x00005a000426da11 */ /* 0x000fe200078208ff */
[----:B------:R-:W-:Y:S01]  /*4a00*/  @!P4 IMAD.X R6, R14, 0x1, R135, P2 ;  /* 0x000000010e06c824 */ /* 0x000fe200010e0687 */
[----:B------:R-:W-:Y:S02]  /*4a10*/  @!P4 LEA R32, P2, R15, c[0x0][0x168], 0x1 ;  /* 0x00005a000f20ca11 */ /* 0x000fe400078408ff */
[----:B------:R-:W-:Y:S02]  /*4a20*/  @!P5 LEA.HI.X R39, R4, c[0x0][0x16c], R3, 0x1, P1 ;  /* 0x00005b000427da11 */ /* 0x000fe400008f0c03 */
[-C--:B------:R-:W-:Y:S02]  /*4a30*/  @!P3 IADD3 R4, P1, R21, R134.reuse, RZ ;  /* 0x000000861504b210 */ /* 0x080fe40007f3e0ff */
[----:B------:R-:W-:Y:S01]  /*4a40*/  @!P4 LEA.HI.X R33, R15, c[0x0][0x16c], R6, 0x1, P2 ;  /* 0x00005b000f21ca11 */ /* 0x000fe200010f0c06 */
[----:B------:R-:W-:Y:S01]  /*4a50*/  @!PT LDS RZ, [RZ] ;  /* 0x00000000fffff984 */ /* 0x000fe20000000800 */
[----:B------:R-:W-:Y:S01]  /*4a60*/  @!PT LDS RZ, [RZ] ;  /* 0x00000000fffff984 */ /* 0x000fe20000000800 */
[----:B------:R-:W-:Y:S01]  /*4a70*/  @!PT LDS RZ, [RZ] ;  /* 0x00000000fffff984 */ /* 0x000fe20000000800 */
[----:B------:R1:W-:Y:S01]  /*4a80*/  @!P5 LDGSTS.E.BYPASS.LTC128B.128 [R207+0x6000], [R38.64] ;  /* 0x0600000026cfdfae */ /* 0x0003e2000b901d46 */
[----:B------:R-:W-:Y:S01]  /*4a90*/  IADD3 R19, P2, R205, R21, RZ ;  /* 0x00000015cd137210 */ /* 0x000fe20007f5e0ff */
[----:B------:R-:W-:Y:S01]  /*4aa0*/  @!P3 IMAD.X R3, R14, 0x1, R135, P1 ;  /* 0x000000010e03b824 */ /* 0x000fe200008e0687 */
[----:B------:R-:W-:Y:S01]  /*4ab0*/  @!P3 LEA R30, P1, R4, c[0x0][0x168], 0x1 ;  /* 0x00005a00041eba11 */ /* 0x000fe200078208ff */
[----:B------:R1:W-:Y:S02]  /*4ac0*/  @P4 STS.128 [R207+0x8000], RZ ;  /* 0x008000ffcf004388 */ /* 0x0003e40000000c00 */
[----:B------:R-:W-:Y:S01]  /*4ad0*/  IMAD.X R6, R204, 0x1, R14, P2 ;  /* 0x00000001cc067824 */ /* 0x000fe200010e060e */
[----:B------:R-:W-:Y:S01]  /*4ae0*/  @!P3 LEA.HI.X R31, R4, c[0x0][0x16c], R3, 0x1, P1 ;  /* 0x00005b00041fba11 */ /* 0x000fe200008f0c03 */
[----:B------:R-:W-:Y:S01]  /*4af0*/  @!PT LDS RZ, [RZ] ;  /* 0x00000000fffff984 */ /* 0x000fe20000000800 */
[----:B------:R-:W-:Y:S01]  /*4b00*/  @!PT LDS RZ, [RZ] ;  /* 0x00000000fffff984 */ /* 0x000fe20000000800 */
[----:B------:R-:W-:Y:S01]  /*4b10*/  @!PT LDS RZ, [RZ] ;  /* 0x00000000fffff984 */ /* 0x000fe20000000800 */
[----:B------:R1:W-:Y:S01]  /*4b20*/  @!P4 LDGSTS.E.BYPASS.LTC128B.128 [R207+0x8000], [R32.64+0x80] ;  /* 0x0800008020cfcfae */ /* 0x0003e2000b901d46 */
[----:B------:R-:W-:-:S03]  /*4b30*/  @!P5 IADD3 R4, P1, R19, R134, RZ ;  /* 0x000000861304d210 */ /* 0x000fc60007f3e0ff */
[----:B------:R1:W-:Y:S01]  /*4b40*/  @P3 STS.128 [R207+0xa000], RZ ;  /* 0x00a000ffcf003388 */ /* 0x0003e20000000c00 */
[----:B------:R-:W-:Y:S01]  /*4b50*/  @!P5 LEA R36, P2, R4, c[0x0][0x168], 0x1 ;  /* 0x00005a000424da11 */ /* 0x000fe200078408ff */
[----:B------:R-:W-:Y:S01]  /*4b60*/  @!P5 IMAD.X R3, R6, 0x1, R135, P1 ;  /* 0x000000010603d824 */ /* 0x000fe200008e0687 */
[CC--:B------:R-:W-:Y:S01]  /*4b70*/  @!P4 IADD3 R16, P1, R19.reuse, R134.reuse, RZ ;  /* 0x000000861310c210 */ /* 0x0c0fe20007f3e0ff */
[----:B------:R-:W-:Y:S01]  /*4b80*/  @!PT LDS RZ, [RZ] ;  /* 0x00000000fffff984 */ /* 0x000fe20000000800 */
[----:B------:R-:W-:Y:S01]  /*4b90*/  @!PT LDS RZ, [RZ] ;  /* 0x00000000fffff984 */ /* 0x000fe20000000800 */
[----:B------:R-:W-:Y:S01]  /*4ba0*/  @!PT LDS RZ, [RZ] ;  /* 0x00000000fffff984 */ /* 0x000fe20000000800 */
[----:B------:R1:W-:Y:S03]  /*4bb0*/  @!P3 LDGSTS.E.BYPASS.LTC128B.128 [R207+0xa000], [R30.64+0x100] ;  /* 0x0a0001001ecfbfae */ /* 0x0003e6000b901d46 */
[----:B------:R-:W-:Y:S01]  /*4bc0*/  @!P5 LEA.HI.X R37, R4, c[0x0][0x16c], R3, 0x1, P2 ;  /* 0x00005b000425da11 */ /* 0x000fe200010f0c03 */
[----:B------:R-:W-:Y:S01]  /*4bd0*/  @!P4 IMAD.X R3, R6, 0x1, R135, P1 ;  /* 0x000000010603c824 */ /* 0x000fe200008e0687 */
[----:B------:R-:W-:Y:S01]  /*4be0*/  @!P4 LEA R28, P2, R16, c[0x0][0x168], 0x1 ;  /* 0x00005a00101cca11 */ /* 0x000fe200078408ff */
[----:B------:R1:W-:Y:S01]  /*4bf0*/  @P5 STS.128 [R207+0x6800], RZ ;  /* 0x006800ffcf005388 */ /* 0x0003e20000000c00 */
[----:B------:R-:W-:-:S02]  /*4c00*/  @!P3 IADD3 R4, P1, R19, R134, RZ ;  /* 0x000000861304b210 */ /* 0x000fc40007f3e0ff */
        /* <DEDUP_REMOVED lines=19> */
[-C--:B------:R-:W-:Y:S01]  /*4d40*/  @!P4 IADD3 R15, P1, R19, R134.reuse, RZ ;  /* 0x00000086130fc210 */ /* 0x080fe20007f3e0ff */
        /* <DEDUP_REMOVED lines=16> */
[C---:B------:R-:W-:Y:S01]  /*4e50*/  @!P3 LEA R42, P1, R3.reuse, c[0x0][0x168], 0x1 ;  /* 0x00005a00032aba11 */ /* 0x040fe200078208ff */
        /* <DEDUP_REMOVED lines=10> */
[C-C-:B------:R-:W-:Y:S01]  /*4f00*/  @!P5 IMAD.X R4, R6.reuse, 0x1, R135.reuse, P1 ;  /* 0x000000010604d824 */ /* 0x140fe200008e0687 */
[----:B------:R-:W-:Y:S01]  /*4f10*/  @!P4 IADD3 R3, P1, R19, R134, RZ ;  /* 0x000000861303c210 */ /* 0x000fe20007f3e0ff */
[----:B------:R-:W-:Y:S01]  /*4f20*/  @!PT LDS RZ, [RZ] ;  /* 0x00000000fffff984 */ /* 0x000fe20000000800 */
[----:B------:R-:W-:Y:S01]  /*4f30*/  @!PT LDS RZ, [RZ] ;  /* 0x00000000fffff984 */ /* 0x000fe20000000800 */
[----:B------:R-:W-:Y:S01]  /*4f40*/  @!PT LDS RZ, [RZ] ;  /* 0x00000000fffff984 */ /* 0x000fe20000000800 */
[----:B------:R1:W-:Y:S03]  /*4f50*/  @!P3 LDGSTS.E.BYPASS.LTC128B.128 [R207+0xb000], [R42.64+0x100] ;  /* 0x0b0001002acfbfae */ /* 0x0003e6000b901d46 */
[----:B------:R-:W-:Y:S01]  /*4f60*/  @!P5 LEA.HI.X R49, R15, c[0x0][0x16c], R4, 0x1, P2 ;  /* 0x00005b000f31da11 */ /* 0x000fe200010f0c04 */
[----:B------:R-:W-:Y:S01]  /*4f70*/  @!P4 IMAD.X R4, R6, 0x1, R135, P1 ;  /* 0x000000010604c824 */ /* 0x000fe200008e0687 */
[C---:B------:R-:W-:Y:S01]  /*4f80*/  @!P4 LEA R50, P1, R3.reuse, c[0x0][0x168], 0x1 ;  /* 0x00005a000332ca11 */ /* 0x040fe200078208ff */
[----:B------:R1:W-:Y:S03]  /*4f90*/  @P5 STS.128 [R207+0x7800], RZ ;  /* 0x007800ffcf005388 */ /* 0x0003e60000000c00 */
[----:B------:R-:W-:Y:S01]  /*4fa0*/  @!P4 LEA.HI.X R51, R3, c[0x0][0x16c], R4, 0x1, P1 ;  /* 0x00005b000333ca11 */ /* 0x000fe200008f0c04 */
        /* <DEDUP_REMOVED lines=11> */
[----:B------:R-:W-:-:S05]  /*5060*/  IADD3 R19, P1, R19, R134, RZ ;  /* 0x0000008613137210 */ /* 0x000fca0007f3e0ff */
[----:B------:R-:W-:Y:S01]  /*5070*/  IMAD.X R6, R6, 0x1, R135, P1 ;  /* 0x0000000106067824 */ /* 0x000fe200008e0687 */
[----:B-1----:R-:W-:-:S04]  /*5080*/  LEA R22, P1, R19, c[0x0][0x168], 0x1 ;  /* 0x00005a0013167a11 */ /* 0x002fc800078208ff */
[----:B------:R-:W-:-:S05]  /*5090*/  LEA.HI.X R23, R19, c[0x0][0x16c], R6, 0x1, P1 ;  /* 0x00005b0013177a11 */ /* 0x000fca00008f0c06 */
[----:B------:R-:W-:Y:S01]  /*50a0*/  @!PT LDS RZ, [RZ] ;  /* 0x00000000fffff984 */ /* 0x000fe20000000800 */
[----:B------:R-:W-:Y:S01]  /*50b0*/  @!PT LDS RZ, [RZ] ;  /* 0x00000000fffff984 */ /* 0x000fe20000000800 */
[----:B------:R-:W-:Y:S01]  /*50c0*/  @!PT LDS RZ, [RZ] ;  /* 0x00000000fffff984 */ /* 0x000fe20000000800 */
[----:B------:R1:W-:Y:S04]  /*50d0*/  LDGSTS.E.BYPASS.LTC128B.128 [R207+0xb800], [R22.64+0x100] ;  /* 0x0b80010016cf7fae */ /* 0x0003e8000b901d46 */
.L_x_716:
[----:B------:R-:W-:Y:S05]  /*50e0*/  BSYNC B0 ;  /* 0x0000000000007941 */ /* 0x000fea0003800000 */
.L_x_715:
[----:B------:R-:W0:Y:S01]  /*50f0*/  LDGDEPBAR ;  /* 0x00000000000079af */ /* 0x000e220000000000 */
[----:B------:R-:W-:-:S04]  /*5100*/  IADD3 R134, P1, R21, R134, RZ ;  /* 0x0000008615867210 */ /* 0x000fc80007f3e0ff */
[----:B------:R-:W-:Y:S02]  /*5110*/  IADD3.X R135, R14, R135, RZ, P1, !PT ;  /* 0x000000870e877210 */ /* 0x000fe40000ffe4ff */
.L_x_712:
[----:B------:R-:W-:Y:S02]  /*5120*/  FMNMX.FTZ R6, R25, R45, !PT ;  /* 0x0000002d19067209 */ /* 0x000fe40007810000 */
[----:B------:R-:W-:Y:S02]  /*5130*/  FMNMX.FTZ R19, R46, R47, !PT ;  /* 0x0000002f2e137209 */ /* 0x000fe40007810000 */
[----:B------:R-:W-:Y:S02]  /*5140*/  FMNMX.FTZ R6, R27, R6, !PT ;  /* 0x000000061b067209 */ /* 0x000fe40007810000 */
[----:B------:R-:W-:Y:S02]  /*5150*/  FMNMX.FTZ R19, R58, R19, !PT ;  /* 0x000000133a137209 */ /* 0x000fe40007810000 */
[----:B------:R-:W-:Y:S02]  /*5160*/  FMNMX.FTZ R6, R57, R6, !PT ;  /* 0x0000000639067209 */ /* 0x000fe40007810000 */
[----:B------:R-:W-:-:S02]  /*5170*/  FMNMX.FTZ R19, R2, R19, !PT ;  /* 0x0000001302137209 */ /* 0x000fc40007810000 */
        /* <DEDUP_REMOVED lines=24> */
[----:B------:R-:W-:Y:S01]  /*5300*/  SHF.L.U32 R192, R0, 0x1, RZ ;  /* 0x0000000100c07819 */ /* 0x000fe200000006ff */
[----:B------:R-:W2:Y:S03]  /*5310*/  SHFL.BFLY PT, R15, R6, 0x2, 0x1f ;  /* 0x0c401f00060f7f89 */ /* 0x000ea600000e0000 */
[-C--:B------:R-:W-:Y:S01]  /*5320*/  LEA R189, R5, R192.reuse, 0x1 ;  /* 0x000000c005bd7211 */ /* 0x080fe200078e08ff */
[----:B------:R-:W3:Y:S01]  /*5330*/  SHFL.BFLY PT, R4, R19, 0x2, 0x1f ;  /* 0x0c401f0013047f89 */ /* 0x000ee200000e0000 */
[----:B------:R-:W-:-:S03]  /*5340*/  LEA R190, R7, R192, 0x1 ;  /* 0x000000c007be7211 */ /* 0x000fc600078e08ff */
[----:B------:R-:W-:Y:S01]  /*5350*/  LDSM.16.MT88.4 R68, [R192+0xe000] ;  /* 0x00e00000c044783b */ /* 0x000fe20000004200 */
[----:B------:R-:W-:-:S03]  /*5360*/  LEA R188, R5, R190, 0x1 ;  /* 0x000000be05bc7211 */ /* 0x000fc600078e08ff */
[----:B------:R-:W-:Y:S04]  /*5370*/  LDSM.16.MT88.4 R84, [R189+0xe000] ;  /* 0x00e00000bd54783b */ /* 0x000fe80000004200 */
[----:B-1----:R-:W-:Y:S04]  /*5380*/  LDSM.16.MT88.4 R36, [R192+0xc000] ;  /* 0x00c00000c024783b */ /* 0x002fe80000004200 */
[----:B------:R-:W-:Y:S01]  /*5390*/  LDSM.16.MT88.4 R52, [R189+0xc000] ;  /* 0x00c00000bd34783b */ /* 0x000fe20000004200 */
[----:B--2---:R-:W-:-:S03]  /*53a0*/  FMNMX.FTZ R15, R6, R15, !PT ;  /* 0x0000000f060f7209 */ /* 0x004fc60007810000 */
[----:B------:R-:W-:Y:S01]  /*53b0*/  LDSM.16.MT88.4 R60, [R188+0xc000] ;  /* 0x00c00000bc3c783b */ /* 0x000fe20000004200 */
[----:B---3--:R-:W-:-:S03]  /*53c0*/  FMNMX.FTZ R4, R19, R4, !PT ;  /* 0x0000000413047209 */ /* 0x008fc60007810000 */
[----:B------:R-:W1:Y:S04]  /*53d0*/  SHFL.BFLY PT, R132, R15, 0x1, 0x1f ;  /* 0x0c201f000f847f89 */ /* 0x000e6800000e0000 */
[----:B------:R-:W2:Y:S04]  /*53e0*/  SHFL.BFLY PT, R3, R4, 0x1, 0x1f ;  /* 0x0c201f0004037f89 */ /* 0x000ea800000e0000 */
[----:B------:R-:W-:Y:S04]  /*53f0*/  LDSM.16.MT88.4 R76, [R190+0xe000] ;  /* 0x00e00000be4c783b */ /* 0x000fe80000004200 */
[----:B------:R-:W-:Y:S04]  /*5400*/  LDSM.16.MT88.4 R92, [R188+0xe000] ;  /* 0x00e00000bc5c783b */ /* 0x000fe80000004200 */
[----:B------:R-:W-:Y:S04]  /*5410*/  LDSM.16.MT88.4 R100, [R192+0x10000] ;  /* 0x01000000c064783b */ /* 0x000fe80000004200 */
[----:B------:R-:W-:Y:S01]  /*5420*/  LDSM.16.MT88.4 R124, [R190+0x10000] ;  /* 0x01000000be7c783b */ /* 0x000fe20000004200 */
[----:B-1----:R-:W-:-:S03]  /*5430*/  FMNMX.FTZ R132, R15, R132, !PT ;  /* 0x000000840f847209 */ /* 0x002fc60007810000 */
[----:B------:R-:W-:Y:S01]  /*5440*/  LDSM.16.MT88.4 R112, [R189+0x10000] ;  /* 0x01000000bd70783b */ /* 0x000fe20000004200 */
[----:B--2---:R-:W-:Y:S01]  /*5450*/  FMNMX.FTZ R3, R4, R3, !PT ;  /* 0x0000000304037209 */ /* 0x004fe20007810000 */
[C---:B------:R-:W-:Y:S01]  /*5460*/  FMUL.FTZ R168, R132.reuse, c[0x0][0x23c] ;  /* 0x00008f0084a87a20 */ /* 0x040fe20000410000 */
[----:B------:R-:W-:Y:S01]  /*5470*/  FSETP.NEU.FTZ.AND P1, PT, R132, -INF , PT ;  /* 0xff8000008400780b */ /* 0x000fe20003f3d000 */
[----:B------:R-:W-:Y:S02]  /*5480*/  LDSM.16.MT88.4 R4, [R188+0x10000] ;  /* 0x01000000bc04783b */ /* 0x000fe40000004200 */
[C---:B------:R-:W-:Y:S01]  /*5490*/  FMUL.FTZ R165, R3.reuse, c[0x0][0x23c] ;  /* 0x00008f0003a57a20 */ /* 0x040fe20000410000 */
[----:B------:R-:W-:Y:S01]  /*54a0*/  FSEL R168, R168, RZ, P1 ;  /* 0x000000ffa8a87208 */ /* 0x000fe20000800000 */
[----:B------:R-:W-:Y:S01]  /*54b0*/  LDSM.16.MT88.4 R20, [R192+0xc800] ;  /* 0x00c80000c014783b */ /* 0x000fe20000004200 */
[----:B------:R-:W-:-:S03]  /*54c0*/  FSETP.NEU.FTZ.AND P1, PT, R3, -INF , PT ;  /* 0xff8000000300780b */ /* 0x000fc60003f3d000 */
[--C-:B------:R-:W-:Y:S01]  /*54d0*/  FFMA.FTZ R155, R25, c[0x0][0x23c], -R168.reuse ;  /* 0x00008f00199b7a23 */ /* 0x100fe200000108a8 */
[----:B------:R-:W-:Y:S01]  /*54e0*/  FSEL R165, R165, RZ, P1 ;  /* 0x000000ffa5a57208 */ /* 0x000fe20000800000 */
[--C-:B------:R-:W-:Y:S01]  /*54f0*/  FFMA.FTZ R152, R45, c[0x0][0x23c], -R168.reuse ;  /* 0x00008f002d987a23 */ /* 0x100fe200000108a8 */
[----:B------:R-:W-:Y:S01]  /*5500*/  LDSM.16.MT88.4 R136, [R190+0xc800] ;  /* 0x00c80000be88783b */ /* 0x000fe20000004200 */
[--C-:B------:R-:W-:Y:S01]  /*5510*/  FFMA.FTZ R153, R27, c[0x0][0x23c], -R168.reuse ;  /* 0x00008f001b997a23 */ /* 0x100fe200000108a8 */
[----:B------:R-:W-:Y:S01]  /*5520*/  LEA R216, P1, R134, c[0x0][0x168], 0x1 ;  /* 0x00005a0086d87a11 */ /* 0x000fe200078208ff */
[--C-:B------:R-:W-:Y:S01]  /*5530*/  FFMA.FTZ R148, R57, c[0x0][0x23c], -R168.reuse ;  /* 0x00008f0039947a23 */ /* 0x100fe200000108a8 */
[----:B------:R-:W-:Y:S01]  /*5540*/  MUFU.EX2 R155, R155 ;  /* 0x0000009b009b7308 */ /* 0x000fe20000000800 */
[--C-:B------:R-:W-:Y:S01]  /*5550*/  FFMA.FTZ R154, R46, c[0x0][0x23c], -R165.reuse ;  /* 0x00008f002e9a7a23 */ /* 0x100fe200000108a5 */
[----:B------:R-:W-:Y:S01]  /*5560*/  LDSM.16.MT88.4 R32, [R189+0xc800] ;  /* 0x00c80000bd20783b */ /* 0x000fe20000004200 */
[----:B------:R-:W-:Y:S01]  /*5570*/  FFMA.FTZ R157, R47, c[0x0][0x23c], -R165 ;  /* 0x00008f002f9d7a23 */ /* 0x000fe200000108a5 */
[----:B------:R-:W-:Y:S01]  /*5580*/  LEA.HI.X R215, R134, c[0x0][0x16c], R135, 0x1, P1 ;  /* 0x00005b0086d77a11 */ /* 0x000fe200008f0c87 */
[--C-:B------:R-:W-:Y:S01]  /*5590*/  FFMA.FTZ R159, R58, c[0x0][0x23c], -R165.reuse ;  /* 0x00008f003a9f7a23 */ /* 0x100fe200000108a5 */
[----:B------:R-:W1:Y:S01]  /*55a0*/  LDSM.16.MT88.4 R44, [R190+0xc000] ;  /* 0x00c00000be2c783b */ /* 0x000e620000004200 */
[----:B------:R-:W-:Y:S01]  /*55b0*/  FFMA.FTZ R150, R2, c[0x0][0x23c], -R165 ;  /* 0x00008f0002967a23 */ /* 0x000fe200000108a5 */
[----:B------:R-:W2:Y:S01]  /*55c0*/  MUFU.EX2 R152, R152 ;  /* 0x0000009800987308 */ /* 0x000ea20000000800 */
[--C-:B------:R-:W-:Y:S01]  /*55d0*/  FFMA.FTZ R151, R11, c[0x0][0x23c], -R168.reuse ;  /* 0x00008f000b977a23 */ /* 0x100fe200000108a8 */
[----:B------:R-:W-:Y:S01]  /*55e0*/  LDSM.16.MT88.4 R28, [R188+0xc800] ;  /* 0x00c80000bc1c783b */ /* 0x000fe20000004200 */
[----:B------:R-:W-:-:S02]  /*55f0*/  FFMA.FTZ R147, R9, c[0x0][0x23c], -R168 ;  /* 0x00008f0009937a23 */ /* 0x000fc400000108a8 */
[--C-:B------:R-:W-:Y:S01]  /*5600*/  FFMA.FTZ R2, R17, c[0x0][0x23c], -R168.reuse ;  /* 0x00008f0011027a23 */ /* 0x100fe200000108a8 */
[----:B------:R-:W-:Y:S01]  /*5610*/  LDSM.16.MT88.4 R24, [R190+0xe800] ;  /* 0x00e80000be18783b */ /* 0x000fe20000004200 */
[--C-:B------:R-:W-:Y:S01]  /*5620*/  FFMA.FTZ R149, R10, c[0x0][0x23c], -R165.reuse ;  /* 0x00008f000a957a23 */ /* 0x100fe200000108a5 */
[----:B------:R-:W-:Y:S01]  /*5630*/  MUFU.EX2 R153, R153 ;  /* 0x0000009900997308 */ /* 0x000fe20000000800 */
[--C-:B------:R-:W-:Y:S02]  /*5640*/  FFMA.FTZ R145, R18, c[0x0][0x23c], -R165.reuse ;  /* 0x00008f0012917a23 */ /* 0x100fe400000108a5 */
[--C-:B------:R-:W-:Y:S01]  /*5650*/  FFMA.FTZ R0, R8, c[0x0][0x23c], -R165.reuse ;  /* 0x00008f0008007a23 */ /* 0x100fe200000108a5 */
[----:B------:R-:W-:Y:S01]  /*5660*/  LDSM.16.MT88.4 R16, [R189+0xe800] ;  /* 0x00e80000bd10783b */ /* 0x000fe20000004200 */
[--C-:B------:R-:W-:Y:S02]  /*5670*/  FFMA.FTZ R146, R13, c[0x0][0x23c], -R168.reuse ;  /* 0x00008f000d927a23 */ /* 0x100fe400000108a8 */
[----:B------:R-:W-:Y:S01]  /*5680*/  FFMA.FTZ R144, R12, c[0x0][0x23c], -R165 ;  /* 0x00008f000c907a23 */ /* 0x000fe200000108a5 */
[----:B------:R-:W3:Y:S01]  /*5690*/  MUFU.EX2 R148, R148 ;  /* 0x0000009400947308 */ /* 0x000ee20000000800 */
[----:B------:R-:W4:Y:S01]  /*56a0*/  LDSM.16.MT88.4 R8, [R192+0xe800] ;  /* 0x00e80000c008783b */ /* 0x000f220000004200 */
[----:B--2---:R-:W-:Y:S01]  /*56b0*/  F2FP.BF16.PACK_AB R116, R152, R155 ;  /* 0x0000009b9874723e */ /* 0x004fe200000010ff */
[----:B------:R-:W-:-:S02]  /*56c0*/  FFMA.FTZ R156, R169, c[0x0][0x23c], -R168 ;  /* 0x00008f00a99c7a23 */ /* 0x000fc400000108a8 */
[----:B------:R-:W2:Y:S01]  /*56d0*/  LDSM.16.MT88.4 R12, [R188+0xe800] ;  /* 0x00e80000bc0c783b */ /* 0x000ea20000004200 */
[--C-:B------:R-:W-:Y:S02]  /*56e0*/  FFMA.FTZ R158, R167, c[0x0][0x23c], -R168.reuse ;  /* 0x00008f00a79e7a23 */ /* 0x100fe400000108a8 */
[----:B------:R-:W-:Y:S01]  /*56f0*/  MUFU.EX2 R154, R154 ;  /* 0x0000009a009a7308 */ /* 0x000fe20000000800 */
[--C-:B------:R-:W-:Y:S02]  /*5700*/  FFMA.FTZ R161, R161, c[0x0][0x23c], -R168.reuse ;  /* 0x00008f00a1a17a23 */ /* 0x100fe400000108a8 */
[----:B------:R-:W-:Y:S02]  /*5710*/  FFMA.FTZ R163, R163, c[0x0][0x23c], -R168 ;  /* 0x00008f00a3a37a23 */ /* 0x000fe400000108a8 */
[--C-:B------:R-:W-:Y:S02]  /*5720*/  FFMA.FTZ R162, R162, c[0x0][0x23c], -R165.reuse ;  /* 0x00008f00a2a27a23 */ /* 0x100fe400000108a5 */
[--C-:B------:R-:W-:Y:S01]  /*5730*/  FFMA.FTZ R167, R172, c[0x0][0x23c], -R165.reuse ;  /* 0x00008f00aca77a23 */ /* 0x100fe200000108a5 */
[----:B------:R-:W5:Y:S01]  /*5740*/  MUFU.EX2 R157, R157 ;  /* 0x0000009d009d7308 */ /* 0x000f620000000800 */
[----:B---3--:R-:W-:Y:S01]  /*5750*/  F2FP.BF16.PACK_AB R118, R148, R153 ;  /* 0x000000999476723e */ /* 0x008fe200000010ff */
[----:B------:R-:W-:-:S02]  /*5760*/  FFMA.FTZ R164, R164, c[0x0][0x23c], -R165 ;  /* 0x00008f00a4a47a23 */ /* 0x000fc400000108a5 */
[--C-:B------:R-:W-:Y:S02]  /*5770*/  FFMA.FTZ R169, R170, c[0x0][0x23c], -R165.reuse ;  /* 0x00008f00aaa97a23 */ /* 0x100fe400000108a5 */
[--C-:B------:R-:W-:Y:S02]  /*5780*/  FFMA.FTZ R170, R173, c[0x0][0x23c], -R168.reuse ;  /* 0x00008f00adaa7a23 */ /* 0x100fe400000108a8 */
[----:B------:R-:W-:Y:S01]  /*5790*/  MUFU.EX2 R159, R159 ;  /* 0x0000009f009f7308 */ /* 0x000fe20000000800 */
[--C-:B------:R-:W-:Y:S02]  /*57a0*/  FFMA.FTZ R171, R171, c[0x0][0x23c], -R168.reuse ;  /* 0x00008f00abab7a23 */ /* 0x100fe400000108a8 */
[--C-:B------:R-:W-:Y:S02]  /*57b0*/  FFMA.FTZ R172, R143, c[0x0][0x23c], -R168.reuse ;  /* 0x00008f008fac7a23 */ /* 0x100fe400000108a8 */
[----:B------:R-:W-:Y:S02]  /*57c0*/  FFMA.FTZ R221, R141, c[0x0][0x23c], -R168 ;  /* 0x00008f008ddd7a23 */ /* 0x000fe400000108a8 */
[--C-:B------:R-:W-:Y:S01]  /*57d0*/  FFMA.FTZ R166, R166, c[0x0][0x23c], -R165.reuse ;  /* 0x00008f00a6a67a23 */ /* 0x100fe200000108a5 */
[----:B------:R-:W3:Y:S01]  /*57e0*/  MUFU.EX2 R150, R150 ;  /* 0x0000009600967308 */ /* 0x000ee20000000800 */
[----:B-----5:R-:W-:Y:S01]  /*57f0*/  F2FP.BF16.PACK_AB R117, R157, R154 ;  /* 0x0000009a9d75723e */ /* 0x020fe200000010ff */
[----:B------:R-:W-:-:S02]  /*5800*/  FFMA.FTZ R173, R142, c[0x0][0x23c], -R165 ;  /* 0x00008f008ead7a23 */ /* 0x000fc400000108a5 */
[--C-:B------:R-:W-:Y:S02]  /*5810*/  FFMA.FTZ R168, R140, c[0x0][0x23c], -R165.reuse ;  /* 0x00008f008ca87a23 */ /* 0x100fe400000108a5 */
[----:B------:R-:W-:Y:S01]  /*5820*/  FFMA.FTZ R219, R160, c[0x0][0x23c], -R165 ;  /* 0x00008f00a0db7a23 */ /* 0x000fe200000108a5 */
[----:B------:R-:W-:Y:S01]  /*5830*/  LDSM.16.MT88.4 R140, [R190+0xd800] ;  /* 0x00d80000be8c783b */ /* 0x000fe20000004200 */
[----:B------:R-:W-:Y:S01]  /*5840*/  MUFU.EX2 R151, R151 ;  /* 0x0000009700977308 */ /* 0x000fe20000000800 */
[----:B------:R-:W-:Y:S02]  /*5850*/  FADD.FTZ R152, R155, R152 ;  /* 0x000000989b987221 */ /* 0x000fe40000010000 */
[----:B------:R-:W-:Y:S02]  /*5860*/  FADD.FTZ R154, R154, R157 ;  /* 0x0000009d9a9a7221 */ /* 0x000fe40000010000 */
[----:B------:R-:W-:Y:S01]  /*5870*/  FADD.FTZ R153, R153, R152 ;  /* 0x0000009899997221 */ /* 0x000fe20000010000 */
[----:B---3--:R-:W-:-:S02]  /*5880*/  F2FP.BF16.PACK_AB R119, R150, R159 ;  /* 0x0000009f9677723e */ /* 0x008fc400000010ff */
[----:B------:R-:W3:Y:S01]  /*5890*/  MUFU.EX2 R146, R146 ;  /* 0x0000009200927308 */ /* 0x000ee20000000800 */
[----:B------:R-:W-:Y:S02]  /*58a0*/  FADD.FTZ R159, R159, R154 ;  /* 0x0000009a9f9f7221 */ /* 0x000fe40000010000 */
[----:B------:R-:W-:Y:S02]  /*58b0*/  FADD.FTZ R148, R148, R153 ;  /* 0x0000009994947221 */ /* 0x000fe40000010000 */
[----:B------:R-:W-:Y:S01]  /*58c0*/  FADD.FTZ R150, R150, R159 ;  /* 0x0000009f96967221 */ /* 0x000fe20000010000 */
[C---:B------:R-:W-:Y:S02]  /*58d0*/  HMMA.16816.F32.BF16 R64, R116.reuse, R68, RZ ;  /* 0x000000447440723c */ /* 0x040fe400000418ff */
[----:B------:R-:W-:Y:S06]  /*58e0*/  MUFU.EX2 R147, R147 ;  /* 0x0000009300937308 */ /* 0x000fec0000000800 */
[C---:B------:R-:W-:Y:S02]  /*58f0*/  HMMA.16816.F32.BF16 R80, R116.reuse, R84, RZ ;  /* 0x000000547450723c */ /* 0x040fe400000418ff */
[----:B------:R-:W-:Y:S06]  /*5900*/  MUFU.EX2 R2, R2 ;  /* 0x0000000200027308 */ /* 0x000fec0000000800 */
[C---:B------:R-:W-:Y:S02]  /*5910*/  HMMA.16816.F32.BF16 R68, R116.reuse, R70, RZ ;  /* 0x000000467444723c */ /* 0x040fe400000418ff */
[----:B------:R-:W-:Y:S06]  /*5920*/  MUFU.EX2 R149, R149 ;  /* 0x0000009500957308 */ /* 0x000fec0000000800 */
[C---:B------:R-:W-:Y:S02]  /*5930*/  HMMA.16816.F32.BF16 R84, R116.reuse, R86, RZ ;  /* 0x000000567454723c */ /* 0x040fe400000418ff */
[----:B------:R-:W5:Y:S06]  /*5940*/  MUFU.EX2 R144, R144 ;  /* 0x0000009000907308 */ /* 0x000f6c0000000800 */
[C---:B------:R-:W-:Y:S02]  /*5950*/  HMMA.16816.F32.BF16 R128, R116.reuse, R36, RZ ;  /* 0x000000247480723c */ /* 0x040fe400000418ff */
[----:B------:R-:W-:Y:S06]  /*5960*/  MUFU.EX2 R145, R145 ;  /* 0x0000009100917308 */ /* 0x000fec0000000800 */
[C---:B-1----:R-:W-:Y:S02]  /*5970*/  HMMA.16816.F32.BF16 R40, R116.reuse, R44, RZ ;  /* 0x0000002c7428723c */ /* 0x042fe400000418ff */
[----:B------:R-:W1:Y:S06]  /*5980*/  MUFU.EX2 R0, R0 ;  /* 0x0000000000007308 */ /* 0x000e6c0000000800 */
[C---:B------:R-:W-:Y:S02]  /*5990*/  HMMA.16816.F32.BF16 R48, R116.reuse, R52, RZ ;  /* 0x000000347430723c */ /* 0x040fe400000418ff */
[----:B------:R-:W-:Y:S06]  /*59a0*/  MUFU.EX2 R156, R156 ;  /* 0x0000009c009c7308 */ /* 0x000fec0000000800 */
[C---:B------:R-:W-:Y:S02]  /*59b0*/  HMMA.16816.F32.BF16 R56, R116.reuse, R60, RZ ;  /* 0x0000003c7438723c */ /* 0x040fe400000418ff */
[----:B------:R-:W1:Y:S06]  /*59c0*/  MUFU.EX2 R161, R161 ;  /* 0x000000a100a17308 */ /* 0x000e6c0000000800 */
[C---:B------:R-:W-:Y:S02]  /*59d0*/  HMMA.16816.F32.BF16 R72, R116.reuse, R76, RZ ;  /* 0x0000004c7448723c */ /* 0x040fe400000418ff */
[----:B------:R-:W-:Y:S06]  /*59e0*/  MUFU.EX2 R158, R158 ;  /* 0x0000009e009e7308 */ /* 0x000fec0000000800 */
[C---:B------:R-:W-:Y:S02]  /*59f0*/  HMMA.16816.F32.BF16 R88, R116.reuse, R92, RZ ;  /* 0x0000005c7458723c */ /* 0x040fe400000418ff */
[----:B------:R-:W-:Y:S06]  /*5a00*/  MUFU.EX2 R163, R163 ;  /* 0x000000a300a37308 */ /* 0x000fec0000000800 */
[C---:B------:R-:W-:Y:S02]  /*5a10*/  HMMA.16816.F32.BF16 R96, R116.reuse, R100, RZ ;  /* 0x000000647460723c */ /* 0x040fe400000418ff */
[----:B------:R-:W-:Y:S06]  /*5a20*/  MUFU.EX2 R162, R162 ;  /* 0x000000a200a27308 */ /* 0x000fec0000000800 */
[C---:B------:R-:W-:Y:S02]  /*5a30*/  HMMA.16816.F32.BF16 R104, R116.reuse, R124, RZ ;  /* 0x0000007c7468723c */ /* 0x040fe400000418ff */
        /* <DEDUP_REMOVED lines=21> */
[C---:B------:R-:W-:Y:S07]  /*5b90*/  HMMA.16816.F32.BF16 R120, R116.reuse, R4, RZ ;  /* 0x000000047478723c */ /* 0x040fee00000418ff */
[----:B---3--:R-:W-:Y:S01]  /*5ba0*/  F2FP.BF16.PACK_AB R4, R146, R151 ;  /* 0x000000979204723e */ /* 0x008fe200000010ff */
[----:B------:R-:W-:Y:S01]  /*5bb0*/  HMMA.16816.F32.BF16 R116, R116, R6, RZ ;  /* 0x000000067474723c */ /* 0x000fe200000418ff */
[----:B-----5:R-:W-:Y:S01]  /*5bc0*/  F2FP.BF16.PACK_AB R5, R144, R149 ;  /* 0x000000959005723e */ /* 0x020fe200000010ff */
[----:B------:R-:W-:-:S02]  /*5bd0*/  FADD.FTZ R151, R151, R148 ;  /* 0x0000009497977221 */ /* 0x000fc40000010000 */
[----:B------:R-:W-:Y:S02]  /*5be0*/  FADD.FTZ R149, R149, R150 ;  /* 0x0000009695957221 */ /* 0x000fe40000010000 */
[----:B------:R-:W-:Y:S01]  /*5bf0*/  FADD.FTZ R146, R146, R151 ;  /* 0x0000009792927221 */ /* 0x000fe20000010000 */
[----:B------:R-:W-:Y:S01]  /*5c00*/  F2FP.BF16.PACK_AB R6, R2, R147 ;  /* 0x000000930206723e */ /* 0x000fe200000010ff */
[----:B------:R-:W-:Y:S01]  /*5c10*/  FADD.FTZ R144, R144, R149 ;  /* 0x0000009590907221 */ /* 0x000fe20000010000 */
[----:B-1----:R-:W-:Y:S01]  /*5c20*/  F2FP.BF16.PACK_AB R7, R0, R145 ;  /* 0x000000910007723e */ /* 0x002fe200000010ff */
[----:B------:R-:W-:Y:S02]  /*5c30*/  FADD.FTZ R147, R147, R146 ;  /* 0x0000009293937221 */ /* 0x000fe40000010000 */
[----:B------:R-:W-:Y:S02]  /*5c40*/  FADD.FTZ R145, R145, R144 ;  /* 0x0000009091917221 */ /* 0x000fe40000010000 */
[----:B------:R-:W-:-:S02]  /*5c50*/  FADD.FTZ R147, R2, R147 ;  /* 0x0000009302937221 */ /* 0x000fc40000010000 */
[----:B----4-:R-:W-:Y:S01]  /*5c60*/  HMMA.16816.F32.BF16 R64, R4, R8, R64 ;  /* 0x000000080440723c */ /* 0x010fe20000041840 */
[----:B------:R-:W-:-:S07]  /*5c70*/  FADD.FTZ R145, R0, R145 ;  /* 0x0000009100917221 */ /* 0x000fce0000010000 */
[C---:B------:R-:W-:Y:S01]  /*5c80*/  HMMA.16816.F32.BF16 R68, R4.reuse, R10, R68 ;  /* 0x0000000a0444723c */ /* 0x040fe20000041844 */
[----:B------:R-:W1:Y:S07]  /*5c90*/  LDSM.16.MT88.4 R8, [R190+0x10800] ;  /* 0x01080000be08783b */ /* 0x000e6e0000004200 */
[C---:B------:R-:W-:Y:S08]  /*5ca0*/  HMMA.16816.F32.BF16 R80, R4.reuse, R16, R80 ;  /* 0x000000100450723c */ /* 0x040ff00000041850 */
[C---:B------:R-:W-:Y:S01]  /*5cb0*/  HMMA.16816.F32.BF16 R84, R4.reuse, R18, R84 ;  /* 0x000000120454723c */ /* 0x040fe20000041854 */
[----:B------:R-:W3:Y:S07]  /*5cc0*/  LDSM.16.MT88.4 R16, [R189+0x10800] ;  /* 0x01080000bd10783b */ /* 0x000eee0000004200 */
[C---:B------:R-:W-:Y:S08]  /*5cd0*/  HMMA.16816.F32.BF16 R128, R4.reuse, R20, R128 ;  /* 0x000000140480723c */ /* 0x040ff00000041880 */
[C---:B------:R-:W-:Y:S01]  /*5ce0*/  HMMA.16816.F32.BF16 R36, R4.reuse, R22, R36 ;  /* 0x000000160424723c */ /* 0x040fe20000041824 */
[----:B------:R-:W4:Y:S07]  /*5cf0*/  LDSM.16.MT88.4 R20, [R192+0x10800] ;  /* 0x01080000c014783b */ /* 0x000f2e0000004200 */
[C---:B--2---:R-:W-:Y:S08]  /*5d00*/  HMMA.16816.F32.BF16 R88, R4.reuse, R12, R88 ;  /* 0x0000000c0458723c */ /* 0x044ff00000041858 */
[C---:B------:R-:W-:Y:S01]  /*5d10*/  HMMA.16816.F32.BF16 R92, R4.reuse, R14, R92 ;  /* 0x0000000e045c723c */ /* 0x040fe2000004185c */
[----:B------:R-:W2:Y:S07]  /*5d20*/  LDSM.16.MT88.4 R12, [R188+0x10800] ;  /* 0x01080000bc0c783b */ /* 0x000eae0000004200 */
[C---:B-1----:R-:W-:Y:S08]  /*5d30*/  HMMA.16816.F32.BF16 R104, R4.reuse, R8, R104 ;  /* 0x000000080468723c */ /* 0x042ff00000041868 */
[C---:B------:R-:W-:Y:S01]  /*5d40*/  HMMA.16816.F32.BF16 R124, R4.reuse, R10, R124 ;  /* 0x0000000a047c723c */ /* 0x040fe2000004187c */
[----:B------:R-:W1:Y:S07]  /*5d50*/  LDSM.16.MT88.4 R8, [R192+0xd000] ;  /* 0x00d00000c008783b */ /* 0x000e6e0000004200 */
[C---:B---3--:R-:W-:Y:S08]  /*5d60*/  HMMA.16816.F32.BF16 R108, R4.reuse, R16, R108 ;  /* 0x00000010046c723c */ /* 0x048ff0000004186c */
[C---:B------:R-:W-:Y:S01]  /*5d70*/  HMMA.16816.F32.BF16 R112, R4.reuse, R18, R112 ;  /* 0x000000120470723c */ /* 0x040fe20000041870 */
[----:B------:R-:W3:Y:S07]  /*5d80*/  LDSM.16.MT88.4 R16, [R190+0xd000] ;  /* 0x00d00000be10783b */ /* 0x000eee0000004200 */
[C---:B------:R-:W-:Y:S08]  /*5d90*/  HMMA.16816.F32.BF16 R40, R4.reuse, R136, R40 ;  /* 0x000000880428723c */ /* 0x040ff00000041828 */
[C---:B------:R-:W-:Y:S01]  /*5da0*/  HMMA.16816.F32.BF16 R44, R4.reuse, R138, R44 ;  /* 0x0000008a042c723c */ /* 0x040fe2000004182c */
[----:B------:R-:W-:Y:S07]  /*5db0*/  LDSM.16.MT88.4 R136, [R189+0xd800] ;  /* 0x00d80000bd88783b */ /* 0x000fee0000004200 */
        /* <DEDUP_REMOVED lines=9> */
[C---:B----4-:R-:W-:Y:S08]  /*5e50*/  HMMA.16816.F32.BF16 R96, R4.reuse, R20, R96 ;  /* 0x000000140460723c */ /* 0x050ff00000041860 */
[C---:B------:R-:W-:Y:S01]  /*5e60*/  HMMA.16816.F32.BF16 R100, R4.reuse, R22, R100 ;  /* 0x000000160464723c */ /* 0x040fe20000041864 */
[----:B------:R-:W-:Y:S07]  /*5e70*/  LDSM.16.MT88.4 R20, [R192+0x11000] ;  /* 0x01100000c014783b */ /* 0x000fee0000004200 */
[C---:B--2---:R-:W-:Y:S08]  /*5e80*/  HMMA.16816.F32.BF16 R120, R4.reuse, R12, R120 ;  /* 0x0000000c0478723c */ /* 0x044ff00000041878 */
[----:B------:R-:W-:Y:S01]  /*5e90*/  HMMA.16816.F32.BF16 R116, R4, R14, R116 ;  /* 0x0000000e0474723c */ /* 0x000fe20000041874 */
[----:B------:R-:W2:Y:S06]  /*5ea0*/  LDSM.16.MT88.4 R12, [R192+0xf000] ;  /* 0x00f00000c00c783b */ /* 0x000eac0000004200 */
[----:B------:R-:W-:Y:S01]  /*5eb0*/  F2FP.BF16.PACK_AB R4, R161, R156 ;  /* 0x0000009ca104723e */ /* 0x000fe200000010ff */
[----:B------:R-:W-:Y:S01]  /*5ec0*/  FADD.FTZ R156, R156, R147 ;  /* 0x000000939c9c7221 */ /* 0x000fe20000010000 */
[----:B------:R-:W-:Y:S01]  /*5ed0*/  F2FP.BF16.PACK_AB R5, R167, R162 ;  /* 0x000000a2a705723e */ /* 0x000fe200000010ff */
[----:B------:R-:W-:Y:S01]  /*5ee0*/  FADD.FTZ R162, R162, R145 ;  /* 0x00000091a2a27221 */ /* 0x000fe20000010000 */
[----:B------:R-:W-:Y:S01]  /*5ef0*/  F2FP.BF16.PACK_AB R6, R163, R158 ;  /* 0x0000009ea306723e */ /* 0x000fe200000010ff */
[----:B------:R-:W-:Y:S01]  /*5f00*/  FADD.FTZ R161, R161, R156 ;  /* 0x0000009ca1a17221 */ /* 0x000fe20000010000 */
[----:B------:R-:W-:Y:S01]  /*5f10*/  F2FP.BF16.PACK_AB R7, R169, R164 ;  /* 0x000000a4a907723e */ /* 0x000fe200000010ff */
[----:B------:R-:W-:-:S02]  /*5f20*/  FADD.FTZ R167, R167, R162 ;  /* 0x000000a2a7a77221 */ /* 0x000fc40000010000 */
[----:B------:R-:W-:Y:S02]  /*5f30*/  FADD.FTZ R158, R158, R161 ;  /* 0x000000a19e9e7221 */ /* 0x000fe40000010000 */
[----:B------:R-:W-:Y:S02]  /*5f40*/  FADD.FTZ R164, R164, R167 ;  /* 0x000000a7a4a47221 */ /* 0x000fe40000010000 */
[----:B-1----:R-:W-:Y:S01]  /*5f50*/  HMMA.16816.F32.BF16 R128, R4, R8, R128 ;  /* 0x000000080480723c */ /* 0x002fe20000041880 */
[----:B------:R-:W-:Y:S02]  /*5f60*/  FADD.FTZ R163, R163, R158 ;  /* 0x0000009ea3a37221 */ /* 0x000fe40000010000 */
[----:B------:R-:W-:-:S05]  /*5f70*/  FADD.FTZ R169, R169, R164 ;  /* 0x000000a4a9a97221 */ /* 0x000fca0000010000 */
[C---:B------:R-:W-:Y:S01]  /*5f80*/  HMMA.16816.F32.BF16 R36, R4.reuse, R10, R36 ;  /* 0x0000000a0424723c */ /* 0x040fe20000041824 */
[----:B------:R-:W1:Y:S07]  /*5f90*/  LDSM.16.MT88.4 R8, [R189+0xf000] ;  /* 0x00f00000bd08783b */ /* 0x000e6e0000004200 */
[C---:B---3--:R-:W-:Y:S08]  /*5fa0*/  HMMA.16816.F32.BF16 R40, R4.reuse, R16, R40 ;  /* 0x000000100428723c */ /* 0x048ff00000041828 */
[C---:B------:R-:W-:Y:S01]  /*5fb0*/  HMMA.16816.F32.BF16 R44, R4.reuse, R18, R44 ;  /* 0x00000012042c723c */ /* 0x040fe2000004182c */
[----:B------:R-:W3:Y:S07]  /*5fc0*/  LDSM.16.MT88.4 R16, [R188+0xf000] ;  /* 0x00f00000bc10783b */ /* 0x000eee0000004200 */
[C---:B--2---:R-:W-:Y:S08]  /*5fd0*/  HMMA.16816.F32.BF16 R64, R4.reuse, R12, R64 ;  /* 0x0000000c0440723c */ /* 0x044ff00000041840 */
[C---:B------:R-:W-:Y:S01]  /*5fe0*/  HMMA.16816.F32.BF16 R68, R4.reuse, R14, R68 ;  /* 0x0000000e0444723c */ /* 0x040fe20000041844 */
[----:B------:R-:W2:Y:S07]  /*5ff0*/  LDSM.16.MT88.4 R12, [R190+0x11000] ;  /* 0x01100000be0c783b */ /* 0x000eae0000004200 */
[C---:B------:R-:W-:Y:S08]  /*6000*/  HMMA.16816.F32.BF16 R96, R4.reuse, R20, R96 ;  /* 0x000000140460723c */ /* 0x040ff00000041860 */
[C---:B-1----:R-:W-:Y:S08]  /*6010*/  HMMA.16816.F32.BF16 R80, R4.reuse, R8, R80 ;  /* 0x000000080450723c */ /* 0x042ff00000041850 */
        /* <DEDUP_REMOVED lines=8> */
[C---:B------:R-:W-:Y:S01]  /*60a0*/  HMMA.16816.F32.BF16 R100, R4.reuse, R22, R100 ;  /* 0x000000160464723c */ /* 0x040fe20000041864 */
[----:B------:R-:W-:Y:S07]  /*60b0*/  LDSM.16.MT88.4 R20, [R188+0xf800] ;  /* 0x00f80000bc14783b */ /* 0x000fee0000004200 */
        /* <DEDUP_REMOVED lines=8> */
[----:B------:R-:W4:Y:S07]  /*6140*/  LDSM.16.MT88.4 R32, [R188+0xd800] ;  /* 0x00d80000bc20783b */ /* 0x000f2e0000004200 */
[C---:B------:R-:W-:Y:S08]  /*6150*/  HMMA.16816.F32.BF16 R56, R4.reuse, R28, R56 ;  /* 0x0000001c0438723c */ /* 0x040ff00000041838 */
[C---:B------:R-:W-:Y:S01]  /*6160*/  HMMA.16816.F32.BF16 R60, R4.reuse, R30, R60 ;  /* 0x0000001e043c723c */ /* 0x040fe2000004183c */
[----:B------:R-:W5:Y:S07]  /*6170*/  LDSM.16.MT88.4 R28, [R190+0xf800] ;  /* 0x00f80000be1c783b */ /* 0x000f6e0000004200 */
[C---:B------:R-:W-:Y:S08]  /*6180*/  HMMA.16816.F32.BF16 R72, R4.reuse, R24, R72 ;  /* 0x000000180448723c */ /* 0x040ff00000041848 */
[----:B------:R-:W-:Y:S01]  /*6190*/  HMMA.16816.F32.BF16 R76, R4, R26, R76 ;  /* 0x0000001a044c723c */ /* 0x000fe2000004184c */
[----:B------:R-:W3:Y:S06]  /*61a0*/  LDSM.16.MT88.4 R24, [R189+0xf800] ;  /* 0x00f80000bd18783b */ /* 0x000eec0000004200 */
        /* <DEDUP_REMOVED lines=10> */
[----:B--2---:R-:W-:Y:S01]  /*6250*/  HMMA.16816.F32.BF16 R128, R4, R12, R128 ;  /* 0x0000000c0480723c */ /* 0x004fe20000041880 */
[----:B------:R-:W-:Y:S02]  /*6260*/  FADD.FTZ R221, R221, R172 ;  /* 0x000000acdddd7221 */ /* 0x000fe40000010000 */
[----:B------:R-:W-:-:S05]  /*6270*/  FADD.FTZ R219, R219, R168 ;  /* 0x000000a8dbdb7221 */ /* 0x000fca0000010000 */
        /* <DEDUP_REMOVED lines=9> */
[C---:B------:R-:W-:Y:S08]  /*6310*/  HMMA.16816.F32.BF16 R44, R4.reuse, R142, R44 ;  /* 0x0000008e042c723c */ /* 0x040ff0000004182c */
[C---:B------:R-:W-:Y:S08]  /*6320*/  HMMA.16816.F32.BF16 R48, R4.reuse, R136, R48 ;  /* 0x000000880430723c */ /* 0x040ff00000041830 */
[C---:B------:R-:W-:Y:S08]  /*6330*/  HMMA.16816.F32.BF16 R52, R4.reuse, R138, R52 ;  /* 0x0000008a0434723c */ /* 0x040ff00000041834 */
[C---:B----4-:R-:W-:Y:S08]  /*6340*/  HMMA.16816.F32.BF16 R56, R4.reuse, R32, R56 ;  /* 0x000000200438723c */ /* 0x050ff00000041838 */
[C---:B------:R-:W-:Y:S08]  /*6350*/  HMMA.16816.F32.BF16 R60, R4.reuse, R34, R60 ;  /* 0x00000022043c723c */ /* 0x040ff0000004183c */
[C---:B-----5:R-:W-:Y:S08]  /*6360*/  HMMA.16816.F32.BF16 R72, R4.reuse, R28, R72 ;  /* 0x0000001c0448723c */ /* 0x060ff00000041848 */
[C---:B------:R-:W-:Y:S08]  /*6370*/  HMMA.16816.F32.BF16 R76, R4.reuse, R30, R76 ;  /* 0x0000001e044c723c */ /* 0x040ff0000004184c */
[C---:B------:R-:W-:Y:S08]  /*6380*/  HMMA.16816.F32.BF16 R80, R4.reuse, R24, R80 ;  /* 0x000000180450723c */ /* 0x040ff00000041850 */
[C---:B------:R-:W-:Y:S08]  /*6390*/  HMMA.16816.F32.BF16 R84, R4.reuse, R26, R84 ;  /* 0x0000001a0454723c */ /* 0x040ff00000041854 */
[C---:B------:R-:W-:Y:S08]  /*63a0*/  HMMA.16816.F32.BF16 R88, R4.reuse, R20, R88 ;  /* 0x000000140458723c */ /* 0x040ff00000041858 */
[C---:B------:R-:W-:Y:S08]  /*63b0*/  HMMA.16816.F32.BF16 R92, R4.reuse, R22, R92 ;  /* 0x00000016045c723c */ /* 0x040ff0000004185c */
[C---:B--2---:R-:W-:Y:S08]  /*63c0*/  HMMA.16816.F32.BF16 R104, R4.reuse, R12, R104 ;  /* 0x0000000c0468723c */ /* 0x044ff00000041868 */
[C---:B------:R-:W-:Y:S08]  /*63d0*/  HMMA.16816.F32.BF16 R124, R4.reuse, R14, R124 ;  /* 0x0000000e047c723c */ /* 0x040ff0000004187c */
[C---:B-1----:R-:W-:Y:S08]  /*63e0*/  HMMA.16816.F32.BF16 R108, R4.reuse, R8, R108 ;  /* 0x00000008046c723c */ /* 0x042ff0000004186c */
[C---:B------:R-:W-:Y:S08]  /*63f0*/  HMMA.16816.F32.BF16 R112, R4.reuse, R10, R112 ;  /* 0x0000000a0470723c */ /* 0x040ff00000041870 */
[C---:B---3--:R-:W-:Y:S08]  /*6400*/  HMMA.16816.F32.BF16 R120, R4.reuse, R16, R120 ;  /* 0x000000100478723c */ /* 0x048ff00000041878 */
[----:B------:R-:W-:Y:S01]  /*6410*/  HMMA.16816.F32.BF16 R116, R4, R18, R116 ;  /* 0x000000120474723c */ /* 0x000fe20000041874 */
[----:B------:R-:W-:Y:S07]  /*6420*/  @!P6 BRA `(.L_x_717) ;  /* 0x000037a00000e947 */ /* 0x000fee0003800000 */
[----:B------:R-:W-:Y:S01]  /*6430*/  ULDC UR4, c[0x0][0x1a0] ;  /* 0x0000680000047ab9 */ /* 0x000fe20000000800 */
[----:B------:R-:W-:Y:S01]  /*6440*/  IADD3 R217, R133, -0x2, RZ ;  /* 0xfffffffe85d97810 */ /* 0x000fe20007ffe0ff */
[----:B------:R-:W-:Y:S01]  /*6450*/  ULEA UR4, -UR4, URZ, 0x6 ;  /* 0x0000003f04047291 */ /* 0x000fe2000f8e313f */
[----:B------:R-:W-:Y:S01]  /*6460*/  IMAD.MOV.U32 R0, RZ, RZ, R3 ;  /* 0x000000ffff007224 */ /* 0x000fe200078e0003 */
[----:B------:R-:W-:Y:S01]  /*6470*/  ULDC.64 UR6, c[0x0][0x118] ;  /* 0x0000460000067ab9 */ /* 0x000fe20000000a00 */
[----:B------:R-:W-:Y:S01]  /*6480*/  IMAD.MOV.U32 R133, RZ, RZ, R132 ;  /* 0x000000ffff857224 */ /* 0x000fe200078e0084 */
[----:B------:R-:W-:-:S02]  /*6490*/  USHF.R.S32.HI UR5, URZ, 0x1f, UR4 ;  /* 0x0000001f3f057899 */ /* 0x000fc40008011404 */
[----:B------:R-:W-:-:S04]  /*64a0*/  MOV R214, UR4 ;  /* 0x0000000400d67c02 */ /* 0x000fc80008000f00 */
[----:B------:R-:W-:-:S04]  /*64b0*/  MOV R209, UR5 ;  /* 0x0000000500d17c02 */ /* 0x000fc80008000f00 */
.L_x_721:
[----:B------:R-:W-:Y:S01]  /*64c0*/  MOV R132, R214 ;  /* 0x000000d600847202 */ /* 0x000fe20000000f00 */
[----:B------:R-:W-:Y:S04]  /*64d0*/  DEPBAR.LE SB0, 0x0 ;  /* 0x000080000000791a */ /* 0x000fe80000000000 */
[----:B------:R-:W-:Y:S01]  /*64e0*/  BAR.SYNC.DEFER_BLOCKING 0x0 ;  /* 0x0000000000007b1d */ /* 0x000fe20000010000 */
[----:B------:R-:W-:Y:S05]  /*64f0*/  MOV R3, R209 ;  /* 0x000000d100037202 */ /* 0x000fea0000000f00 */
[----:B------:R-:W-:-:S05]  /*6500*/  @!P0 BRA `(.L_x_718) ;  /* 0x000003c000008947 */ /* 0x000fca0003800000 */
[----:B------:R-:W-:Y:S04]  /*6510*/  IABS R2, c[0x0][0x2d0] ;  /* 0x0000b40000027a13 */ /* 0x000fe80000000000 */
[----:B------:R-:W1:Y:S10]  /*6520*/  I2F.RP R7, R2 ;  /* 0x0000000200077306 */ /* 0x000e740000209400 */
[----:B-1----:R-:W1:Y:S02]  /*6530*/  MUFU.RCP R3, R7 ;  /* 0x0000000700037308 */ /* 0x002e640000001000 */
[----:B-1----:R-:W-:Y:S01]  /*6540*/  IADD3 R8, R3, 0xffffffe, RZ ;  /* 0x0ffffffe03087810 */ /* 0x002fe20007ffe0ff */
[----:B------:R-:W-:Y:S07]  /*6550*/  IMAD.SHL.U32 R3, R217, 0x40, RZ ;  /* 0x00000040d9037824 */ /* 0x000fee00078e00ff */
[----:B------:R-:W1:Y:S01]  /*6560*/  F2I.FTZ.U32.TRUNC.NTZ R9, R8 ;  /* 0x0000000800097305 */ /* 0x000e62000021f000 */
[----:B------:R-:W-:Y:S02]  /*6570*/  IABS R4, R3 ;  /* 0x0000000300047213 */ /* 0x000fe40000000000 */
[C---:B------:R-:W-:Y:S02]  /*6580*/  IADD3 R10, R3.reuse, 0x40, RZ ;  /* 0x00000040030a7810 */ /* 0x040fe40007ffe0ff */
[----:B------:R-:W-:Y:S02]  /*6590*/  LOP3.LUT R3, R3, c[0x0][0x2d0], RZ, 0x3c, !PT ;  /* 0x0000b40003037a12 */ /* 0x000fe400078e3cff */
[----:B------:R-:W-:Y:S02]  /*65a0*/  IABS R6, R10 ;  /* 0x0000000a00067213 */ /* 0x000fe40000000000 */
[----:B------:R-:W-:Y:S02]  /*65b0*/  LOP3.LUT R10, R10, c[0x0][0x2d0], RZ, 0x3c, !PT ;  /* 0x0000b4000a0a7a12 */ /* 0x000fe400078e3cff */
[----:B------:R-:W-:Y:S02]  /*65c0*/  ISETP.GE.AND P1, PT, R3, RZ, PT ;  /* 0x000000ff0300720c */ /* 0x000fe40003f26270 */
[----:B------:R-:W-:Y:S01]  /*65d0*/  ISETP.GE.AND P3, PT, R10, RZ, PT ;  /* 0x000000ff0a00720c */ /* 0x000fe20003f66270 */
[--C-:B-1----:R-:W-:Y:S02]  /*65e0*/  IMAD.MOV R5, RZ, RZ, -R9.reuse ;  /* 0x000000ffff057224 */ /* 0x102fe400078e0a09 */
[----:B------:R-:W-:Y:S02]  /*65f0*/  IMAD.MOV.U32 R8, RZ, RZ, RZ ;  /* 0x000000ffff087224 */ /* 0x000fe400078e00ff */
[----:B------:R-:W-:Y:S04]  /*6600*/  IMAD R5, R5, R2, RZ ;  /* 0x0000000205057224 */ /* 0x000fe800078e02ff */
[----:B------:R-:W-:Y:S06]  /*6610*/  IMAD.HI.U32 R9, R9, R5, R8 ;  /* 0x0000000509097227 */ /* 0x000fec00078e0008 */
[C---:B------:R-:W-:Y:S04]  /*6620*/  IMAD.HI.U32 R8, R9.reuse, R4, RZ ;  /* 0x0000000409087227 */ /* 0x040fe800078e00ff */
[----:B------:R-:W-:Y:S04]  /*6630*/  IMAD.HI.U32 R9, R9, R6, RZ ;  /* 0x0000000609097227 */ /* 0x000fe800078e00ff */
[----:B------:R-:W-:Y:S02]  /*6640*/  IMAD.MOV R7, RZ, RZ, -R9 ;  /* 0x000000ffff077224 */ /* 0x000fe400078e0a09 */
[----:B------:R-:W-:Y:S02]  /*6650*/  IMAD.MOV R5, RZ, RZ, -R8 ;  /* 0x000000ffff057224 */ /* 0x000fe400078e0a08 */
[C---:B------:R-:W-:Y:S02]  /*6660*/  IMAD R6, R2.reuse, R7, R6 ;  /* 0x0000000702067224 */ /* 0x040fe400078e0206 */
[C---:B------:R-:W-:Y:S03]  /*6670*/  IMAD R4, R2.reuse, R5, R4 ;  /* 0x0000000502047224 */ /* 0x040fe600078e0204 */
[C---:B------:R-:W-:Y:S02]  /*6680*/  ISETP.GT.U32.AND P4, PT, R2.reuse, R6, PT ;  /* 0x000000060200720c */ /* 0x040fe40003f84070 */
[----:B------:R-:W-:Y:S11]  /*6690*/  ISETP.GT.U32.AND P2, PT, R2, R4, PT ;  /* 0x000000040200720c */ /* 0x000ff60003f44070 */
[----:B------:R-:W-:Y:S01]  /*66a0*/  @!P4 IADD3 R9, R9, 0x1, RZ ;  /* 0x000000010909c810 */ /* 0x000fe20007ffe0ff */
[--C-:B------:R-:W-:Y:S01]  /*66b0*/  @!P4 IMAD.IADD R6, R6, 0x1, -R2.reuse ;  /* 0x000000010606c824 */ /* 0x100fe200078e0a02 */
[----:B------:R-:W-:Y:S01]  /*66c0*/  @!P2 IADD3 R8, R8, 0x1, RZ ;  /* 0x000000010808a810 */ /* 0x000fe20007ffe0ff */
[----:B------:R-:W-:Y:S01]  /*66d0*/  @!P2 IMAD.IADD R4, R4, 0x1, -R2 ;  /* 0x000000010404a824 */ /* 0x000fe200078e0a02 */
[----:B------:R-:W-:Y:S02]  /*66e0*/  ISETP.NE.AND P2, PT, RZ, c[0x0][0x2d0], PT ;  /* 0x0000b400ff007a0c */ /* 0x000fe40003f45270 */
[-C--:B------:R-:W-:Y:S02]  /*66f0*/  ISETP.GE.U32.AND P6, PT, R6, R2.reuse, PT ;  /* 0x000000020600720c */ /* 0x080fe40003fc6070 */
[----:B------:R-:W-:Y:S02]  /*6700*/  ISETP.GE.U32.AND P5, PT, R4, R2, PT ;  /* 0x000000020400720c */ /* 0x000fe40003fa6070 */
[----:B------:R-:W-:Y:S09]  /*6710*/  LOP3.LUT R2, RZ, c[0x0][0x2d0], RZ, 0x33, !PT ;  /* 0x0000b400ff027a12 */ /* 0x000ff200078e33ff */
[----:B------:R-:W-:Y:S02]  /*6720*/  @P6 IADD3 R9, R9, 0x1, RZ ;  /* 0x0000000109096810 */ /* 0x000fe40007ffe0ff */
[----:B------:R-:W-:Y:S03]  /*6730*/  @P5 IADD3 R8, R8, 0x1, RZ ;  /* 0x0000000108085810 */ /* 0x000fe60007ffe0ff */
[----:B------:R-:W-:Y:S01]  /*6740*/  @!P3 IMAD.MOV R9, RZ, RZ, -R9 ;  /* 0x000000ffff09b224 */ /* 0x000fe200078e0a09 */
[----:B------:R-:W-:Y:S04]  /*6750*/  @!P1 IADD3 R8, -R8, RZ, RZ ;  /* 0x000000ff08089210 */ /* 0x000fe80007ffe1ff */
[C---:B------:R-:W-:Y:S02]  /*6760*/  SEL R3, R2.reuse, R8, !P2 ;  /* 0x0000000802037207 */ /* 0x040fe40005000000 */
[----:B------:R-:W-:Y:S02]  /*6770*/  SEL R9, R2, R9, !P2 ;  /* 0x0000000902097207 */ /* 0x000fe40005000000 */
[-C--:B------:R-:W-:Y:S02]  /*6780*/  LEA R12, P2, R3, R212.reuse, 0x2 ;  /* 0x000000d4030c7211 */ /* 0x080fe400078410ff */
[C---:B------:R-:W-:Y:S01]  /*6790*/  LEA R10, P1, R9.reuse, R212, 0x2 ;  /* 0x000000d4090a7211 */ /* 0x040fe200078210ff */
[----:B------:R-:W-:Y:S01]  /*67a0*/  IMAD.IADD R2, R9, 0x1, -R3 ;  /* 0x0000000109027824 */ /* 0x000fe200078e0a03 */
[-C--:B------:R-:W-:Y:S01]  /*67b0*/  LEA.HI.X.SX32 R13, R3, R213.reuse, 0x2, P2 ;  /* 0x000000d5030d7211 */ /* 0x080fe200010f16ff */
[----:B------:R-:W-:Y:S01]  /*67c0*/  IMAD.MOV.U32 R3, RZ, RZ, 0x40 ;  /* 0x00000040ff037424 */ /* 0x000fe200078e00ff */
[----:B------:R-:W-:Y:S03]  /*67d0*/  LEA.HI.X.SX32 R11, R9, R213, 0x2, P1 ;  /* 0x000000d5090b7211 */ /* 0x000fe600008f16ff */
[----:B------:R-:W-:Y:S01]  /*67e0*/  IMAD R3, R2, c[0x0][0x2d0], -R3 ;  /* 0x0000b40002037a24 */ /* 0x000fe200078e0a03 */
[----:B------:R-:W2:Y:S03]  /*67f0*/  LDG.E R4, [R12.64] ;  /* 0x000000060c047981 */ /* 0x000ea6000c1e1900 */
[C---:B------:R-:W-:Y:S01]  /*6800*/  IMAD.WIDE.U32 R6, R3.reuse, c[0x0][0x1a0], RZ ;  /* 0x0000680003067a25 */ /* 0x040fe200078e00ff */
[----:B------:R-:W2:Y:S01]  /*6810*/  LDG.E R5, [R10.64] ;  /* 0x000000060a057981 */ /* 0x000ea2000c1e1900 */
[----:B------:R-:W-:Y:S05]  /*6820*/  SHF.R.S32.HI R2, RZ, 0x1f, R3 ;  /* 0x0000001fff027819 */ /* 0x000fea0000011403 */
[----:B------:R-:W-:Y:S04]  /*6830*/  IMAD R2, R2, c[0x0][0x1a0], RZ ;  /* 0x0000680002027a24 */ /* 0x000fe800078e02ff */
[----:B------:R-:W-:Y:S05]  /*6840*/  IMAD R2, R3, c[0x0][0x1a4], R2 ;  /* 0x0000690003027a24 */ /* 0x000fea00078e0202 */
[----:B------:R-:W-:Y:S01]  /*6850*/  IADD3 R7, R7, R2, RZ ;  /* 0x0000000207077210 */ /* 0x000fe20007ffe0ff */
[----:B--2---:R-:W-:Y:S04]  /*6860*/  IMAD.IADD R4, R4, 0x1, -R5 ;  /* 0x0000000104047824 */ /* 0x004fe800078e0a05 */
[C---:B------:R-:W-:Y:S01]  /*6870*/  IMAD.WIDE.U32 R6, R4.reuse, c[0x0][0x188], R6 ;  /* 0x0000620004067a25 */ /* 0x040fe200078e0006 */
[----:B------:R-:W-:Y:S03]  /*6880*/  SHF.R.S32.HI R3, RZ, 0x1f, R4 ;  /* 0x0000001fff037819 */ /* 0x000fe60000011404 */
[----:B------:R-:W-:Y:S02]  /*6890*/  IMAD.MOV.U32 R132, RZ, RZ, R6 ;  /* 0x000000ffff847224 */ /* 0x000fe400078e0006 */
[----:B------:R-:W-:Y:S04]  /*68a0*/  IMAD R3, R3, c[0x0][0x188], RZ ;  /* 0x0000620003037a24 */ /* 0x000fe800078e02ff */
[----:B------:R-:W-:Y:S04]  /*68b0*/  IMAD R3, R4, c[0x0][0x18c], R3 ;  /* 0x0000630004037a24 */ /* 0x000fe800078e0203 */
[----:B------:R-:W-:Y:S02]  /*68c0*/  IMAD.IADD R3, R7, 0x1, R3 ;  /* 0x0000000107037824 */ /* 0x000fe400078e0203 */
.L_x_718:
[----:B------:R-:W-:Y:S02]  /*68d0*/  ISETP.GE.AND P5, PT, R210, c[0x0][0x220], PT ;  /* 0x00008800d2007a0c */ /* 0x000fe40003fa6270 */
[C---:B------:R-:W-:Y:S02]  /*68e0*/  IADD3 R225, P2, R132.reuse, R203, RZ ;  /* 0x000000cb84e17210 */ /* 0x040fe40007f5e0ff */
[----:B------:R-:W-:Y:S02]  /*68f0*/  ISETP.GE.AND P4, PT, R201, c[0x0][0x220], PT ;  /* 0x00008800c9007a0c */ /* 0x000fe40003f86270 */
[-C--:B------:R-:W-:Y:S01]  /*6900*/  LEA R2, P1, R132, R222.reuse, 0x1 ;  /* 0x000000de84027211 */ /* 0x080fe200078208ff */
[----:B------:R-:W-:Y:S01]  /*6910*/  IMAD.X R134, R3, 0x1, R202, P2 ;  /* 0x0000000103867824 */ /* 0x000fe200010e06ca */
[----:B------:R-:W-:Y:S02]  /*6920*/  ISETP.GE.AND P3, PT, R200, c[0x0][0x220], PT ;  /* 0x00008800c8007a0c */ /* 0x000fe40003f66270 */
[-C--:B------:R-:W-:Y:S03]  /*6930*/  LEA.HI.X R3, R132, R223.reuse, R3, 0x1, P1 ;  /* 0x000000df84037211 */ /* 0x080fe600008f0c03 */
[----:B------:R-:W-:Y:S01]  /*6940*/  @P5 STS.128 [R207+0xc000], RZ ;  /* 0x00c000ffcf005388 */ /* 0x000fe20000000c00 */
[CC--:B------:R-:W-:Y:S03]  /*6950*/  @!P5 LEA R228, P6, R225.reuse, R222.reuse, 0x1 ;  /* 0x000000dee1e4d211 */ /* 0x0c0fe600078c08ff */
[----:B------:R-:W-:Y:S01]  /*6960*/  @!PT LDS RZ, [RZ] ;  /* 0x00000000fffff984 */ /* 0x000fe20000000800 */
[----:B------:R-:W-:Y:S01]  /*6970*/  @!PT LDS RZ, [RZ] ;  /* 0x00000000fffff984 */ /* 0x000fe20000000800 */
[----:B------:R-:W-:Y:S01]  /*6980*/  @!PT LDS RZ, [RZ] ;  /* 0x00000000fffff984 */ /* 0x000fe20000000800 */
[----:B------:R1:W-:Y:S01]  /*6990*/  @!P5 LDGSTS.E.BYPASS.LTC128B.128 [R207+0xc000], [R2.64] ;  /* 0x0c00000002cfdfae */ /* 0x0003e2000b901d46 */
[CCC-:B------:R-:W-:Y:S02]  /*69a0*/  @!P5 LEA.HI.X R229, R225.reuse, R223.reuse, R134.reuse, 0x1, P6 ;  /* 0x000000dfe1e5d211 */ /* 0x1c0fe400030f0c86 */
[CC--:B------:R-:W-:Y:S01]  /*69b0*/  @!P4 LEA R226, P2, R225.reuse, R222.reuse, 0x1 ;  /* 0x000000dee1e2c211 */ /* 0x0c0fe200078408ff */
[----:B------:R-:W-:Y:S01]  /*69c0*/  @P4 STS.128 [R207+0xe000], RZ ;  /* 0x00e000ffcf004388 */ /* 0x000fe20000000c00 */
[CC--:B------:R-:W-:Y:S02]  /*69d0*/  @!P3 LEA R224, P1, R225.reuse, R222.reuse, 0x1 ;  /* 0x000000dee1e0b211 */ /* 0x0c0fe400078208ff */
[C-C-:B------:R-:W-:Y:S01]  /*69e0*/  @!P4 LEA.HI.X R227, R225.reuse, R223, R134.reuse, 0x1, P2 ;  /* 0x000000dfe1e3c211 */ /* 0x140fe200010f0c86 */
[----:B------:R-:W-:Y:S01]  /*69f0*/  @!PT LDS RZ, [RZ] ;  /* 0x00000000fffff984 */ /* 0x000fe20000000800 */
[----:B------:R-:W-:Y:S01]  /*6a00*/  @!PT LDS RZ, [RZ] ;  /* 0x00000000fffff984 */ /* 0x000fe20000000800 */
[----:B------:R-:W-:Y:S01]  /*6a10*/  @!PT LDS RZ, [RZ] ;  /* 0x00000000fffff984 */ /* 0x000fe20000000800 */
[----:B------:R1:W-:Y:S01]  /*6a20*/  @!P4 LDGSTS.E.BYPASS.LTC128B.128 [R207+0xe000], [R2.64+0x80] ;  /* 0x0e00008002cfcfae */ /* 0x0003e2000b901d46 */
[C---:B------:R-:W-:Y:S02]  /*6a30*/  IADD3 R135, P6, R225.reuse, R203, RZ ;  /* 0x000000cbe1877210 */ /* 0x040fe40007fde0ff */
[-C--:B------:R-:W-:Y:S01]  /*6a40*/  @!P3 LEA.HI.X R225, R225, R223.reuse, R134, 0x1, P1 ;  /* 0x000000dfe1e1b211 */ /* 0x080fe200008f0c86 */
[----:B------:R-:W-:Y:S01]  /*6a50*/  @P3 STS.128 [R207+0x10000], RZ ;  /* 0x010000ffcf003388 */ /* 0x000fe20000000c00 */
[CC--:B------:R-:W-:Y:S01]  /*6a60*/  @!P4 LEA R232, P2, R135.reuse, R222.reuse, 0x1 ;  /* 0x000000de87e8c211 */ /* 0x0c0fe200078408ff */
[----:B------:R-:W-:Y:S01]  /*6a70*/  IMAD.X R134, R134, 0x1, R202, P6 ;  /* 0x0000000186867824 */ /* 0x000fe200030e06ca */
[CC--:B------:R-:W-:Y:S01]  /*6a80*/  @!P5 LEA R234, P6, R135.reuse, R222.reuse, 0x1 ;  /* 0x000000de87ead211 */ /* 0x0c0fe200078c08ff */
[----:B------:R-:W-:Y:S01]  /*6a90*/  @!PT LDS RZ, [RZ] ;  /* 0x00000000fffff984 */ /* 0x000fe20000000800 */
[----:B------:R-:W-:Y:S01]  /*6aa0*/  @!PT LDS RZ, [RZ] ;  /* 0x00000000fffff984 */ /* 0x000fe20000000800 */
[----:B------:R-:W-:Y:S01]  /*6ab0*/  @!PT LDS RZ, [RZ] ;  /* 0x00000000fffff984 */ /* 0x000fe20000000800 */
[----:B------:R1:W-:Y:S01]  /*6ac0*/  @!P3 LDGSTS.E.BYPASS.LTC128B.128 [R207+0x10000], [R2.64+0x100] ;  /* 0x1000010002cfbfae */ /* 0x0003e2000b901d46 */
[CC--:B------:R-:W-:Y:S02]  /*6ad0*/  @!P3 LEA R230, P1, R135.reuse, R222.reuse, 0x1 ;  /* 0x000000de87e6b211 */ /* 0x0c0fe400078208ff */
[CCC-:B------:R-:W-:Y:S01]  /*6ae0*/  @!P5 LEA.HI.X R235, R135.reuse, R223.reuse, R134.reuse, 0x1, P6 ;  /* 0x000000df87ebd211 */ /* 0x1c0fe200030f0c86 */
[----:B------:R-:W-:Y:S01]  /*6af0*/  @P5 STS.128 [R207+0xc800], RZ ;  /* 0x00c800ffcf005388 */ /* 0x000fe20000000c00 */
[C-C-:B------:R-:W-:Y:S02]  /*6b00*/  @!P4 LEA.HI.X R233, R135.reuse, R223, R134.reuse, 0x1, P2 ;  /* 0x000000df87e9c211 */ /* 0x140fe400010f0c86 */
[C---:B------:R-:W-:Y:S01]  /*6b10*/  IADD3 R132, P6, R135.reuse, R203, RZ ;  /* 0x000000cb87847210 */ /* 0x040fe20007fde0ff */
[----:B------:R-:W-:Y:S01]  /*6b20*/  @!PT LDS RZ, [RZ] ;  /* 0x00000000fffff984 */ /* 0x000fe20000000800 */
[----:B------:R-:W-:Y:S01]  /*6b30*/  @!PT LDS RZ, [RZ] ;  /* 0x00000000fffff984 */ /* 0x000fe20000000800 */
[----:B------:R-:W-:Y:S01]  /*6b40*/  @!PT LDS RZ, [RZ] ;  /* 0x00000000fffff984 */ /* 0x000fe20000000800 */
[----:B------:R1:W-:Y:S01]  /*6b50*/  @!P5 LDGSTS.E.BYPASS.LTC128B.128 [R207+0xc800], [R228.64] ;  /* 0x0c800000e4cfdfae */ /* 0x0003e2000b901d46 */
[-C--:B------:R-:W-:Y:S02]  /*6b60*/  @!P3 LEA.HI.X R231, R135, R223.reuse, R134, 0x1, P1 ;  /* 0x000000df87e7b211 */ /* 0x080fe400008f0c86 */
[-C--:B------:R-:W-:Y:S01]  /*6b70*/  @!P4 LEA R236, P2, R132, R222.reuse, 0x1 ;  /* 0x000000de84ecc211 */ /* 0x080fe200078408ff */
[----:B------:R-:W-:Y:S01]  /*6b80*/  @P4 STS.128 [R207+0xe800], RZ ;  /* 0x00e800ffcf004388 */ /* 0x000fe20000000c00 */
[----:B------:R-:W-:Y:S01]  /*6b90*/  IMAD.X R134, R134, 0x1, R202, P6 ;  /* 0x0000000186867824 */ /* 0x000fe200030e06ca */
[CC--:B------:R-:W-:Y:S02]  /*6ba0*/  @!P5 LEA R238, P6, R132.reuse, R222.reuse, 0x1 ;  /* 0x000000de84eed211 */ /* 0x0c0fe400078c08ff */
[----:B------:R-:W-:Y:S01]  /*6bb0*/  @!PT LDS RZ, [RZ] ;  /* 0x00000000fffff984 */ /* 0x000fe20000000800 */
[----:B------:R-:W-:Y:S01]  /*6bc0*/  @!PT LDS RZ, [RZ] ;  /* 0x00000000fffff984 */ /* 0x000fe20000000800 */
[----:B------:R-:W-:Y:S01]  /*6bd0*/  @!PT LDS RZ, [RZ] ;  /* 0x00000000fffff984 */ /* 0x000fe20000000800 */
[----:B------:R1:W-:Y:S01]  /*6be0*/  @!P4 LDGSTS.E.BYPASS.LTC128B.128 [R207+0xe800], [R226.64+0x80] ;  /* 0x0e800080e2cfcfae */ /* 0x0003e2000b901d46 */
[C---:B------:R-:W-:Y:S02]  /*6bf0*/  @!P3 LEA R222, P1, R132.reuse, R222, 0x1 ;  /* 0x000000de84deb211 */ /* 0x040fe400078208ff */
[CCC-:B------:R-:W-:Y:S01]  /*6c00*/  @!P5 LEA.HI.X R239, R132.reuse, R223.reuse, R134.reuse, 0x1, P6 ;  /* 0x000000df84efd211 */ /* 0x1c0fe200030f0c86 */
[----:B------:R-:W-:Y:S01]  /*6c10*/  @P3 STS.128 [R207+0x10800], RZ ;  /* 0x010800ffcf003388 */ /* 0x000fe20000000c00 */
[CCC-:B------:R-:W-:Y:S02]  /*6c20*/  @!P4 LEA.HI.X R237, R132.reuse, R223.reuse, R134.reuse, 0x1, P2 ;  /* 0x000000df84edc211 */ /* 0x1c0fe400010f0c86 */
[----:B------:R-:W-:Y:S01]  /*6c30*/  @!P3 LEA.HI.X R223, R132, R223, R134, 0x1, P1 ;  /* 0x000000df84dfb211 */ /* 0x000fe200008f0c86 */
[----:B------:R-:W-:Y:S01]  /*6c40*/  @!PT LDS RZ, [RZ] ;  /* 0x00000000fffff984 */ /* 0x000fe20000000800 */
[----:B------:R-:W-:Y:S01]  /*6c50*/  @!PT LDS RZ, [RZ] ;  /* 0x00000000fffff984 */ /* 0x000fe20000000800 */
[----:B------:R-:W-:Y:S01]  /*6c60*/  @!PT LDS RZ, [RZ] ;  /* 0x00000000fffff984 */ /* 0x000fe20000000800 */
[----:B------:R1:W-:Y:S01]  /*6c70*/  @!P3 LDGSTS.E.BYPASS.LTC128B.128 [R207+0x10800], [R224.64+0x100] ;  /* 0x10800100e0cfbfae */ /* 0x0003e2000b901d46 */
[----:B------:R-:W-:Y:S03]  /*6c80*/  ISETP.GE.AND P1, PT, R217, 0x1, PT ;  /* 0x00000001d900780c */ /* 0x000fe60003f26270 */
[----:B------:R-:W-:Y:S04]  /*6c90*/  @P5 STS.128 [R207+0xd000], RZ ;  /* 0x00d000ffcf005388 */ /* 0x000fe80000000c00 */
[----:B------:R-:W-:Y:S01]  /*6ca0*/  @!PT LDS RZ, [RZ] ;  /* 0x00000000fffff984 */ /* 0x000fe20000000800 */
[----:B------:R-:W-:Y:S01]  /*6cb0*/  @!PT LDS RZ, [RZ] ;  /* 0x00000000fffff984 */ /* 0x000fe20000000800 */
[----:B------:R-:W-:Y:S01]  /*6cc0*/  @!PT LDS RZ, [RZ] ;  /* 0x00000000fffff984 */ /* 0x000fe20000000800 */
[----:B------:R1:W-:Y:S04]  /*6cd0*/  @!P5 LDGSTS.E.BYPASS.LTC128B.128 [R207+0xd000], [R234.64] ;  /* 0x0d000000eacfdfae */ /* 0x0003e8000b901d46 */
[----:B------:R-:W-:Y:S04]  /*6ce0*/  @P4 STS.128 [R207+0xf000], RZ ;  /* 0x00f000ffcf004388 */ /* 0x000fe80000000c00 */
[----:B------:R-:W-:Y:S01]  /*6cf0*/  @!PT LDS RZ, [RZ] ;  /* 0x00000000fffff984 */ /* 0x000fe20000000800 */
[----:B------:R-:W-:Y:S01]  /*6d00*/  @!PT LDS RZ, [RZ] ;  /* 0x00000000fffff984 */ /* 0x000fe20000000800 */
[----:B------:R-:W-:Y:S01]  /*6d10*/  @!PT LDS RZ, [RZ] ;  /* 0x00000000fffff984 */ /* 0x000fe20000000800 */
[----:B------:R1:W-:Y:S04]  /*6d20*/  @!P4 LDGSTS.E.BYPASS.LTC128B.128 [R207+0xf000], [R232.64+0x80] ;  /* 0x0f000080e8cfcfae */ /* 0x0003e8000b901d46 */
        /* <DEDUP_REMOVED lines=20> */
[----:B------:R-:W-:Y:S04]  /*6e70*/  LDSM.16.M88.4 R136, [R198] ;  /* 0x00000000c688783b */ /* 0x000fe80000000200 */
[----:B------:R-:W3:Y:S04]  /*6e80*/  LDSM.16.M88.4 R140, [R197+0x6000] ;  /* 0x00600000c58c783b */ /* 0x000ee80000000200 */
[----:B------:R-:W4:Y:S04]  /*6e90*/  LDSM.16.M88.4 R144, [R197+0x6800] ;  /* 0x00680000c590783b */ /* 0x000f280000000200 */
[----:B------:R-:W5:Y:S04]  /*6ea0*/  LDSM.16.M88.4 R148, [R197+0x7000] ;  /* 0x00700000c594783b */ /* 0x000f680000000200 */
[----:B------:R-:W0:Y:S04]  /*6eb0*/  LDGDEPBAR ;  /* 0x00000000000079af */ /* 0x000e280000000000 */
[----:B------:R-:W1:Y:S01]  /*6ec0*/  LDSM.16.M88.4 R152, [R197+0x7800] ;  /* 0x00780000c598783b */ /* 0x000e620000000200 */
[----:B--2---:R-:W-:Y:S03]  /*6ed0*/  IMAD.MOV.U32 R222, RZ, RZ, R2 ;  /* 0x000000ffffde7224 */ /* 0x004fe600078e0002 */
[----:B------:R-:W-:Y:S01]  /*6ee0*/  LDSM.16.M88.4 R156, [R196] ;  /* 0x00000000c49c783b */ /* 0x000fe20000000200 */
[----:B------:R-:W-:Y:S03]  /*6ef0*/  IMAD.MOV.U32 R223, RZ, RZ, R3 ;  /* 0x000000ffffdf7224 */ /* 0x000fe600078e0003 */
[----:B------:R-:W2:Y:S04]  /*6f00*/  LDSM.16.M88.4 R160, [R195] ;  /* 0x00000000c3a0783b */ /* 0x000ea80000000200 */
[----:B------:R-:W1:Y:S04]  /*6f10*/  LDSM.16.M88.4 R164, [R187] ;  /* 0x00000000bba4783b */ /* 0x000e680000000200 */
[----:B------:R-:W1:Y:S04]  /*6f20*/  LDSM.16.M88.4 R168, [R186] ;  /* 0x00000000baa8783b */ /* 0x000e680000000200 */
[----:B------:R-:W1:Y:S01]  /*6f30*/  LDSM.16.M88.4 R172, [R185] ;  /* 0x00000000b9ac783b */ /* 0x000e620000000200 */
[C---:B---3--:R-:W-:Y:S08]  /*6f40*/  HMMA.16816.F32.BF16 R4, R136.reuse, R140, RZ ;  /* 0x0000008c8804723c */ /* 0x048ff000000418ff */
[C---:B------:R-:W-:Y:S01]  /*6f50*/  HMMA.16816.F32.BF16 R8, R136.reuse, R142, RZ ;  /* 0x0000008e8808723c */ /* 0x040fe200000418ff */
[----:B------:R-:W-:Y:S07]  /*6f60*/  LDSM.16.M88.4 R140, [R194] ;  /* 0x00000000c28c783b */ /* 0x000fee0000000200 */
[C---:B----4-:R-:W-:Y:S08]  /*6f70*/  HMMA.16816.F32.BF16 R12, R136.reuse, R144, RZ ;  /* 0x00000090880c723c */ /* 0x050ff000000418ff */
[C---:B------:R-:W-:Y:S01]  /*6f80*/  HMMA.16816.F32.BF16 R16, R136.reuse, R146, RZ ;  /* 0x000000928810723c */ /* 0x040fe200000418ff */
[----:B------:R-:W3:Y:S07]  /*6f90*/  LDSM.16.M88.4 R144, [R191+0x6000] ;  /* 0x00600000bf90783b */ /* 0x000eee0000000200 */
[C---:B-----5:R-:W-:Y:S08]  /*6fa0*/  HMMA.16816.F32.BF16 R20, R136.reuse, R148, RZ ;  /* 0x000000948814723c */ /* 0x060ff000000418ff */
[C---:B------:R-:W-:Y:S01]  /*6fb0*/  HMMA.16816.F32.BF16 R24, R136.reuse, R150, RZ ;  /* 0x000000968818723c */ /* 0x040fe200000418ff */
[----:B------:R-:W4:Y:S07]  /*6fc0*/  LDSM.16.M88.4 R148, [R191+0x6800] ;  /* 0x00680000bf94783b */ /* 0x000f2e0000000200 */
[C---:B-1----:R-:W-:Y:S08]  /*6fd0*/  HMMA.16816.F32.BF16 R28, R136.reuse, R152, RZ ;  /* 0x00000098881c723c */ /* 0x042ff000000418ff */
[----:B------:R-:W-:Y:S01]  /*6fe0*/  HMMA.16816.F32.BF16 R32, R136, R154, RZ ;  /* 0x0000009a8820723c */ /* 0x000fe200000418ff */
[----:B------:R-:W1:Y:S04]  /*6ff0*/  LDSM.16.M88.4 R136, [R191+0x7000] ;  /* 0x00700000bf88783b */ /* 0x000e680000000200 */
[----:B------:R-:W5:Y:S03]  /*7000*/  LDSM.16.M88.4 R152, [R191+0x7800] ;  /* 0x00780000bf98783b */ /* 0x000f660000000200 */
[C---:B--2---:R-:W-:Y:S08]  /*7010*/  HMMA.16816.F32.BF16 R4, R156.reuse, R160, R4 ;  /* 0x000000a09c04723c */ /* 0x044ff00000041804 */
[C---:B------:R-:W-:Y:S01]  /*7020*/  HMMA.16816.F32.BF16 R8, R156.reuse, R162, R8 ;  /* 0x000000a29c08723c */ /* 0x040fe20000041808 */
[----:B------:R-:W-:Y:S07]  /*7030*/  LDSM.16.M88.4 R160, [R193] ;  /* 0x00000000c1a0783b */ /* 0x000fee0000000200 */
[C---:B------:R-:W-:Y:S08]  /*7040*/  HMMA.16816.F32.BF16 R12, R156.reuse, R164, R12 ;  /* 0x000000a49c0c723c */ /* 0x040ff0000004180c */
[C---:B------:R-:W-:Y:S01]  /*7050*/  HMMA.16816.F32.BF16 R16, R156.reuse, R166, R16 ;  /* 0x000000a69c10723c */ /* 0x040fe20000041810 */
[----:B------:R-:W2:Y:S07]  /*7060*/  LDSM.16.M88.4 R164, [R184] ;  /* 0x00000000b8a4783b */ /* 0x000eae0000000200 */
[C---:B------:R-:W-:Y:S08]  /*7070*/  HMMA.16816.F32.BF16 R20, R156.reuse, R168, R20 ;  /* 0x000000a89c14723c */ /* 0x040ff00000041814 */
[C---:B------:R-:W-:Y:S01]  /*7080*/  HMMA.16816.F32.BF16 R24, R156.reuse, R170, R24 ;  /* 0x000000aa9c18723c */ /* 0x040fe20000041818 */
[----:B------:R-:W1:Y:S07]  /*7090*/  LDSM.16.M88.4 R168, [R184+0x800] ;  /* 0x00080000b8a8783b */ /* 0x000e6e0000000200 */
[C---:B------:R-:W-:Y:S08]  /*70a0*/  HMMA.16816.F32.BF16 R28, R156.reuse, R172, R28 ;  /* 0x000000ac9c1c723c */ /* 0x040ff0000004181c */
[----:B------:R-:W-:Y:S01]  /*70b0*/  HMMA.16816.F32.BF16 R32, R156, R174, R32 ;  /* 0x000000ae9c20723c */ /* 0x000fe20000041820 */
[----:B------:R-:W2:Y:S04]  /*70c0*/  LDSM.16.M88.4 R156, [R184+0x1000] ;  /* 0x00100000b89c783b */ /* 0x000ea80000000200 */
[----:B------:R-:W2:Y:S03]  /*70d0*/  LDSM.16.M88.4 R172, [R184+0x1800] ;  /* 0x00180000b8ac783b */ /* 0x000ea60000000200 */
[C---:B---3--:R-:W-:Y:S08]  /*70e0*/  HMMA.16816.F32.BF16 R4, R140.reuse, R144, R4 ;  /* 0x000000908c04723c */ /* 0x048ff00000041804 */
[C---:B------:R-:W-:Y:S01]  /*70f0*/  HMMA.16816.F32.BF16 R8, R140.reuse, R146, R8 ;  /* 0x000000928c08723c */ /* 0x040fe20000041808 */
[----:B------:R-:W-:Y:S07]  /*7100*/  LDSM.16.M88.4 R144, [R197+0x8000] ;  /* 0x00800000c590783b */ /* 0x000fee0000000200 */
[C---:B----4-:R-:W-:Y:S08]  /*7110*/  HMMA.16816.F32.BF16 R12, R140.reuse, R148, R12 ;  /* 0x000000948c0c723c */ /* 0x050ff0000004180c */
[C---:B------:R-:W-:Y:S01]  /*7120*/  HMMA.16816.F32.BF16 R16, R140.reuse, R150, R16 ;  /* 0x000000968c10723c */ /* 0x040fe20000041810 */
[----:B------:R-:W-:Y:S07]  /*7130*/  LDSM.16.M88.4 R148, [R197+0x8800] ;  /* 0x00880000c594783b */ /* 0x000fee0000000200 */
[C---:B-1----:R-:W-:Y:S08]  /*7140*/  HMMA.16816.F32.BF16 R20, R140.reuse, R136, R20 ;  /* 0x000000888c14723c */ /* 0x042ff00000041814 */
[C---:B------:R-:W-:Y:S01]  /*7150*/  HMMA.16816.F32.BF16 R24, R140.reuse, R138, R24 ;  /* 0x0000008a8c18723c */ /* 0x040fe20000041818 */
[----:B------:R-:W1:Y:S07]  /*7160*/  LDSM.16.M88.4 R136, [R198+0x2000] ;  /* 0x00200000c688783b */ /* 0x000e6e0000000200 */
[C---:B-----5:R-:W-:Y:S08]  /*7170*/  HMMA.16816.F32.BF16 R28, R140.reuse, R152, R28 ;  /* 0x000000988c1c723c */ /* 0x060ff0000004181c */
[----:B------:R-:W-:Y:S01]  /*7180*/  HMMA.16816.F32.BF16 R32, R140, R154, R32 ;  /* 0x0000009a8c20723c */ /* 0x000fe20000041820 */
[----:B------:R-:W3:Y:S04]  /*7190*/  LDSM.16.M88.4 R140, [R197+0x9000] ;  /* 0x00900000c58c783b */ /* 0x000ee80000000200 */
[----:B------:R-:W4:Y:S03]  /*71a0*/  LDSM.16.M88.4 R152, [R197+0x9800] ;  /* 0x00980000c598783b */ /* 0x000f260000000200 */
[C---:B--2---:R-:W-:Y:S08]  /*71b0*/  HMMA.16816.F32.BF16 R4, R160.reuse, R164, R4 ;  /* 0x000000a4a004723c */ /* 0x044ff00000041804 */
[C---:B------:R-:W-:Y:S01]  /*71c0*/  HMMA.16816.F32.BF16 R8, R160.reuse, R166, R8 ;  /* 0x000000a6a008723c */ /* 0x040fe20000041808 */
[----:B------:R-:W-:Y:S07]  /*71d0*/  LDSM.16.M88.4 R164, [R183] ;  /* 0x00000000b7a4783b */ /* 0x000fee0000000200 */
[C---:B------:R-:W-:Y:S08]  /*71e0*/  HMMA.16816.F32.BF16 R12, R160.reuse, R168, R12 ;  /* 0x000000a8a00c723c */ /* 0x040ff0000004180c */
[C---:B------:R-:W-:Y:S01]  /*71f0*/  HMMA.16816.F32.BF16 R16, R160.reuse, R170, R16 ;  /* 0x000000aaa010723c */ /* 0x040fe20000041810 */
[----:B------:R-:W-:Y:S07]  /*7200*/  LDSM.16.M88.4 R168, [R182] ;  /* 0x00000000b6a8783b */ /* 0x000fee0000000200 */
[C---:B------:R-:W-:Y:S08]  /*7210*/  HMMA.16816.F32.BF16 R20, R160.reuse, R156, R20 ;  /* 0x0000009ca014723c */ /* 0x040ff00000041814 */
[C---:B------:R-:W-:Y:S01]  /*7220*/  HMMA.16816.F32.BF16 R24, R160.reuse, R158, R24 ;  /* 0x0000009ea018723c */ /* 0x040fe20000041818 */
[----:B------:R-:W2:Y:S07]  /*7230*/  LDSM.16.M88.4 R156, [R196+0x2000] ;  /* 0x00200000c49c783b */ /* 0x000eae0000000200 */
[C---:B------:R-:W-:Y:S08]  /*7240*/  HMMA.16816.F32.BF16 R28, R160.reuse, R172, R28 ;  /* 0x000000aca01c723c */ /* 0x040ff0000004181c */
[----:B------:R-:W-:Y:S01]  /*7250*/  HMMA.16816.F32.BF16 R32, R160, R174, R32 ;  /* 0x000000aea020723c */ /* 0x000fe20000041820 */
[----:B------:R-:W5:Y:S04]  /*7260*/  LDSM.16.M88.4 R160, [R181] ;  /* 0x00000000b5a0783b */ /* 0x000f680000000200 */
[----:B------:R-:W2:Y:S03]  /*7270*/  LDSM.16.M88.4 R172, [R180] ;  /* 0x00000000b4ac783b */ /* 0x000ea60000000200 */
[C---:B-1----:R-:W-:Y:S08]  /*7280*/  HMMA.16816.F32.BF16 R4, R136.reuse, R144, R4 ;  /* 0x000000908804723c */ /* 0x042ff00000041804 */
[C---:B------:R-:W-:Y:S01]  /*7290*/  HMMA.16816.F32.BF16 R8, R136.reuse, R146, R8 ;  /* 0x000000928808723c */ /* 0x040fe20000041808 */
[----:B------:R-:W-:Y:S07]  /*72a0*/  LDSM.16.M88.4 R144, [R191+0x8000] ;  /* 0x00800000bf90783b */ /* 0x000fee0000000200 */
[C---:B------:R-:W-:Y:S08]  /*72b0*/  HMMA.16816.F32.BF16 R12, R136.reuse, R148, R12 ;  /* 0x00000094880c723c */ /* 0x040ff0000004180c */
[C---:B------:R-:W-:Y:S01]  /*72c0*/  HMMA.16816.F32.BF16 R16, R136.reuse, R150, R16 ;  /* 0x000000968810723c */ /* 0x040fe20000041810 */
[----:B------:R-:W-:Y:S07]  /*72d0*/  LDSM.16.M88.4 R148, [R191+0x8800] ;  /* 0x00880000bf94783b */ /* 0x000fee0000000200 */
[C---:B---3--:R-:W-:Y:S08]  /*72e0*/  HMMA.16816.F32.BF16 R20, R136.reuse, R140, R20 ;  /* 0x0000008c8814723c */ /* 0x048ff00000041814 */
[C---:B------:R-:W-:Y:S01]  /*72f0*/  HMMA.16816.F32.BF16 R24, R136.reuse, R142, R24 ;  /* 0x0000008e8818723c */ /* 0x040fe20000041818 */
[----:B------:R-:W1:Y:S07]  /*7300*/  LDSM.16.M88.4 R140, [R194+0x2000] ;  /* 0x00200000c28c783b */ /* 0x000e6e0000000200 */
[C---:B----4-:R-:W-:Y:S08]  /*7310*/  HMMA.16816.F32.BF16 R28, R136.reuse, R152, R28 ;  /* 0x00000098881c723c */ /* 0x050ff0000004181c */
[----:B------:R-:W-:Y:S01]  /*7320*/  HMMA.16816.F32.BF16 R32, R136, R154, R32 ;  /* 0x0000009a8820723c */ /* 0x000fe20000041820 */
[----:B------:R-:W3:Y:S04]  /*7330*/  LDSM.16.M88.4 R136, [R191+0x9000] ;  /* 0x00900000bf88783b */ /* 0x000ee80000000200 */
[----:B------:R-:W4:Y:S03]  /*7340*/  LDSM.16.M88.4 R152, [R191+0x9800] ;  /* 0x00980000bf98783b */ /* 0x000f260000000200 */
[C---:B--2---:R-:W-:Y:S08]  /*7350*/  HMMA.16816.F32.BF16 R4, R156.reuse, R164, R4 ;  /* 0x000000a49c04723c */ /* 0x044ff00000041804 */
[C---:B------:R-:W-:Y:S01]  /*7360*/  HMMA.16816.F32.BF16 R8, R156.reuse, R166, R8 ;  /* 0x000000a69c08723c */ /* 0x040fe20000041808 */
[----:B------:R-:W-:Y:S07]  /*7370*/  LDSM.16.M88.4 R164, [R184+0x2000] ;  /* 0x00200000b8a4783b */ /* 0x000fee0000000200 */
[C---:B------:R-:W-:Y:S08]  /*7380*/  HMMA.16816.F32.BF16 R12, R156.reuse, R168, R12 ;  /* 0x000000a89c0c723c */ /* 0x040ff0000004180c */
[C---:B------:R-:W-:Y:S01]  /*7390*/  HMMA.16816.F32.BF16 R16, R156.reuse, R170, R16 ;  /* 0x000000aa9c10723c */ /* 0x040fe20000041810 */
[----:B------:R-:W-:Y:S07]  /*73a0*/  LDSM.16.M88.4 R168, [R184+0x2800] ;  /* 0x00280000b8a8783b */ /* 0x000fee0000000200 */
[C---:B-----5:R-:W-:Y:S08]  /*73b0*/  HMMA.16816.F32.BF16 R20, R156.reuse, R160, R20 ;  /* 0x000000a09c14723c */ /* 0x060ff00000041814 */
[C---:B------:R-:W-:Y:S01]  /*73c0*/  HMMA.16816.F32.BF16 R24, R156.reuse, R162, R24 ;  /* 0x000000a29c18723c */ /* 0x040fe20000041818 */
[----:B------:R-:W2:Y:S07]  /*73d0*/  LDSM.16.M88.4 R160, [R193+0x2000] ;  /* 0x00200000c1a0783b */ /* 0x000eae0000000200 */
[C---:B------:R-:W-:Y:S08]  /*73e0*/  HMMA.16816.F32.BF16 R28, R156.reuse, R172, R28 ;  /* 0x000000ac9c1c723c */ /* 0x040ff0000004181c */
[----:B------:R-:W-:Y:S01]  /*73f0*/  HMMA.16816.F32.BF16 R32, R156, R174, R32 ;  /* 0x000000ae9c20723c */ /* 0x000fe20000041820 */
[----:B------:R-:W5:Y:S04]  /*7400*/  LDSM.16.M88.4 R156, [R184+0x3000] ;  /* 0x00300000b89c783b */ /* 0x000f680000000200 */
[----:B------:R-:W2:Y:S03]  /*7410*/  LDSM.16.M88.4 R172, [R184+0x3800] ;  /* 0x00380000b8ac783b */ /* 0x000ea60000000200 */
        /* <DEDUP_REMOVED lines=19> */
[C---:B-----5:R-:W-:Y:S08]  /*7550*/  HMMA.16816.F32.BF16 R20, R160.reuse, R156, R20 ;  /* 0x0000009ca014723c */ /* 0x060ff00000041814 */
        /* <DEDUP_REMOVED lines=32> */
[C---:B-1----:R-:W-:Y:S01]  /*7760*/  HMMA.16816.F32.BF16 R4, R140.reuse, R144, R4 ;  /* 0x000000908c04723c */ /* 0x042fe20000041804 */
[----:B------:R-:W-:Y:S04]  /*7770*/  DEPBAR.LE SB0, 0x0 ;  /* 0x000080000000791a */ /* 0x000fe80000000000 */
[----:B------:R-:W-:Y:S03]  /*7780*/  BAR.SYNC.DEFER_BLOCKING 0x0 ;  /* 0x0000000000007b1d */ /* 0x000fe60000010000 */
[C---:B------:R-:W-:Y:S08]  /*7790*/  HMMA.16816.F32.BF16 R8, R140.reuse, R146, R8 ;  /* 0x000000928c08723c */ /* 0x040ff00000041808 */
[C---:B------:R-:W-:Y:S08]  /*77a0*/  HMMA.16816.F32.BF16 R12, R140.reuse, R148, R12 ;  /* 0x000000948c0c723c */ /* 0x040ff0000004180c */
[C---:B------:R-:W-:Y:S08]  /*77b0*/  HMMA.16816.F32.BF16 R16, R140.reuse, R150, R16 ;  /* 0x000000968c10723c */ /* 0x040ff00000041810 */
[C---:B---3--:R-:W-:Y:S08]  /*77c0*/  HMMA.16816.F32.BF16 R20, R140.reuse, R136, R20 ;  /* 0x000000888c14723c */ /* 0x048ff00000041814 */
[C---:B------:R-:W-:Y:S08]  /*77d0*/  HMMA.16816.F32.BF16 R24, R140.reuse, R138, R24 ;  /* 0x0000008a8c18723c */ /* 0x040ff00000041818 */
[C---:B----4-:R-:W-:Y:S08]  /*77e0*/  HMMA.16816.F32.BF16 R28, R140.reuse, R152, R28 ;  /* 0x000000988c1c723c */ /* 0x050ff0000004181c */
[----:B------:R-:W-:Y:S08]  /*77f0*/  HMMA.16816.F32.BF16 R32, R140, R154, R32 ;  /* 0x0000009a8c20723c */ /* 0x000ff00000041820 */
[C---:B--2---:R-:W-:Y:S08]  /*7800*/  HMMA.16816.F32.BF16 R4, R160.reuse, R164, R4 ;  /* 0x000000a4a004723c */ /* 0x044ff00000041804 */
[C---:B------:R-:W-:Y:S08]  /*7810*/  HMMA.16816.F32.BF16 R8, R160.reuse, R166, R8 ;  /* 0x000000a6a008723c */ /* 0x040ff00000041808 */
[C---:B------:R-:W-:Y:S08]  /*7820*/  HMMA.16816.F32.BF16 R12, R160.reuse, R168, R12 ;  /* 0x000000a8a00c723c */ /* 0x040ff0000004180c */
[C---:B------:R-:W-:Y:S08]  /*7830*/  HMMA.16816.F32.BF16 R16, R160.reuse, R170, R16 ;  /* 0x000000aaa010723c */ /* 0x040ff00000041810 */
[C---:B-----5:R-:W-:Y:S08]  /*7840*/  HMMA.16816.F32.BF16 R20, R160.reuse, R156, R20 ;  /* 0x0000009ca014723c */ /* 0x060ff00000041814 */
[C---:B------:R-:W-:Y:S08]  /*7850*/  HMMA.16816.F32.BF16 R24, R160.reuse, R158, R24 ;  /* 0x0000009ea018723c */ /* 0x040ff00000041818 */
[C---:B------:R-:W-:Y:S08]  /*7860*/  HMMA.16816.F32.BF16 R28, R160.reuse, R172, R28 ;  /* 0x000000aca01c723c */ /* 0x040ff0000004181c */
[----:B------:R-:W-:Y:S01]  /*7870*/  HMMA.16816.F32.BF16 R32, R160, R174, R32 ;  /* 0x000000aea020723c */ /* 0x000fe20000041820 */
[----:B------:R-:W-:-:S07]  /*7880*/  @!P1 BRA `(.L_x_719) ;  /* 0x000009a000009947 */ /* 0x000fce0003800000 */
[----:B------:R-:W-:Y:S02]  /*7890*/  ULDC UR5, c[0x0][0x198] ;  /* 0x0000660000057ab9 */ /* 0x000fe40000000800 */
[----:B------:R-:W-:Y:S04]  /*78a0*/  ULEA UR5, -UR5, URZ, 0x6 ;  /* 0x0000003f05057291 */ /* 0x000fe8000f8e313f */
[----:B------:R-:W-:Y:S02]  /*78b0*/  USHF.R.S32.HI UR4, URZ, 0x1f, UR5 ;  /* 0x0000001f3f047899 */ /* 0x000fe40008011405 */
[----:B------:R-:W-:Y:S04]  /*78c0*/  MOV R134, UR5 ;  /* 0x0000000500867c02 */ /* 0x000fe80008000f00 */
[----:B------:R-:W-:Y:S01]  /*78d0*/  MOV R2, UR4 ;  /* 0x0000000400027c02 */ /* 0x000fe20008000f00 */
[----:B------:R-:W-:-:S05]  /*78e0*/  @!P0 BRA `(.L_x_720) ;  /* 0x000003b000008947 */ /* 0x000fca0003800000 */
[----:B------:R-:W-:Y:S01]  /*78f0*/  IMAD.SHL.U32 R132, R217, 0x40, RZ ;  /* 0x00000040d9847824 */ /* 0x000fe200078e00ff */
[----:B------:R-:W-:Y:S01]  /*7900*/  IABS R3, c[0x0][0x2d0] ;  /* 0x0000b40000037a13 */ /* 0x000fe20000000000 */
[----:B------:R-:W-:Y:S03]  /*7910*/  IMAD.MOV.U32 R136, RZ, RZ, RZ ;  /* 0x000000ffff887224 */ /* 0x000fe600078e00ff */
[----:B------:R-:W1:Y:S01]  /*7920*/  I2F.RP R134, R3 ;  /* 0x0000000300867306 */ /* 0x000e620000209400 */
[----:B------:R-:W-:Y:S04]  /*7930*/  IADD3 R138, R132, -0x40, RZ ;  /* 0xffffffc0848a7810 */ /* 0x000fe80007ffe0ff */
[----:B------:R-:W-:Y:S02]  /*7940*/  IABS R135, R138 ;  /* 0x0000008a00877213 */ /* 0x000fe40000000000 */
[----:B------:R-:W-:Y:S03]  /*7950*/  LOP3.LUT R138, R138, c[0x0][0x2d0], RZ, 0x3c, !PT ;  /* 0x0000b4008a8a7a12 */ /* 0x000fe600078e3cff */
[----:B-1----:R-:W1:Y:S02]  /*7960*/  MUFU.RCP R2, R134 ;  /* 0x0000008600027308 */ /* 0x002e640000001000 */
[----:B-1----:R-:W-:Y:S08]  /*7970*/  IADD3 R137, R2, 0xffffffe, RZ ;  /* 0x0ffffffe02897810 */ /* 0x002ff00007ffe0ff */
[----:B------:R-:W1:Y:S02]  /*7980*/  F2I.FTZ.U32.TRUNC.NTZ R137, R137 ;  /* 0x0000008900897305 */ /* 0x000e64000021f000 */
[--C-:B-1----:R-:W-:Y:S04]  /*7990*/  IMAD.MOV R2, RZ, RZ, -R137.reuse ;  /* 0x000000ffff027224 */ /* 0x102fe800078e0a89 */
[----:B------:R-:W-:Y:S04]  /*79a0*/  IMAD R2, R2, R3, RZ ;  /* 0x0000000302027224 */ /* 0x000fe800078e02ff */
[----:B------:R-:W-:Y:S01]  /*79b0*/  IMAD.HI.U32 R2, R137, R2, R136 ;  /* 0x0000000289027227 */ /* 0x000fe200078e0088 */
[----:B------:R-:W-:Y:S02]  /*79c0*/  IABS R136, R132 ;  /* 0x0000008400887213 */ /* 0x000fe40000000000 */
[----:B------:R-:W-:Y:S03]  /*79d0*/  LOP3.LUT R132, R132, c[0x0][0x2d0], RZ, 0x3c, !PT ;  /* 0x0000b40084847a12 */ /* 0x000fe600078e3cff */
[C---:B------:R-:W-:Y:S04]  /*79e0*/  IMAD.HI.U32 R137, R2.reuse, R135, RZ ;  /* 0x0000008702897227 */ /* 0x040fe800078e00ff */
[----:B------:R-:W-:Y:S02]  /*79f0*/  IMAD.MOV R134, RZ, RZ, -R137 ;  /* 0x000000ffff867224 */ /* 0x000fe400078e0a89 */
[----:B------:R-:W-:Y:S04]  /*7a00*/  IMAD.HI.U32 R2, R2, R136, RZ ;  /* 0x0000008802027227 */ /* 0x000fe800078e00ff */
[C---:B------:R-:W-:Y:S02]  /*7a10*/  IMAD R135, R3.reuse, R134, R135 ;  /* 0x0000008603877224 */ /* 0x040fe400078e0287 */
[----:B------:R-:W-:Y:S03]  /*7a20*/  IMAD.MOV R134, RZ, RZ, -R2 ;  /* 0x000000ffff867224 */ /* 0x000fe600078e0a02 */
[C---:B------:R-:W-:Y:S01]  /*7a30*/  ISETP.GT.U32.AND P1, PT, R3.reuse, R135, PT ;  /* 0x000000870300720c */ /* 0x040fe20003f24070 */
[C---:B------:R-:W-:Y:S05]  /*7a40*/  IMAD R136, R3.reuse, R134, R136 ;  /* 0x0000008603887224 */ /* 0x040fea00078e0288 */
[----:B------:R-:W-:Y:S07]  /*7a50*/  ISETP.GT.U32.AND P2, PT, R3, R136, PT ;  /* 0x000000880300720c */ /* 0x000fee0003f44070 */
[----:B------:R-:W-:Y:S01]  /*7a60*/  @!P1 IADD3 R137, R137, 0x1, RZ ;  /* 0x0000000189899810 */ /* 0x000fe20007ffe0ff */
[--C-:B------:R-:W-:Y:S05]  /*7a70*/  @!P1 IMAD.IADD R135, R135, 0x1, -R3.reuse ;  /* 0x0000000187879824 */ /* 0x100fea00078e0a03 */
[-C--:B------:R-:W-:Y:S01]  /*7a80*/  ISETP.GE.U32.AND P6, PT, R135, R3.reuse, PT ;  /* 0x000000038700720c */ /* 0x080fe20003fc6070 */
[----:B------:R-:W-:Y:S01]  /*7a90*/  @!P2 IMAD.IADD R136, R136, 0x1, -R3 ;  /* 0x000000018888a824 */ /* 0x000fe200078e0a03 */
[----:B------:R-:W-:Y:S02]  /*7aa0*/  @!P2 IADD3 R2, R2, 0x1, RZ ;  /* 0x000000010202a810 */ /* 0x000fe40007ffe0ff */
[----:B------:R-:W-:Y:S02]  /*7ab0*/  ISETP.GE.AND P2, PT, R138, RZ, PT ;  /* 0x000000ff8a00720c */ /* 0x000fe40003f46270 */
[----:B------:R-:W-:Y:S02]  /*7ac0*/  ISETP.GE.U32.AND P1, PT, R136, R3, PT ;  /* 0x000000038800720c */ /* 0x000fe40003f26070 */
[----:B------:R-:W-:Y:S05]  /*7ad0*/  LOP3.LUT R3, RZ, c[0x0][0x2d0], RZ, 0x33, !PT ;  /* 0x0000b400ff037a12 */ /* 0x000fea00078e33ff */
[----:B------:R-:W-:Y:S02]  /*7ae0*/  @P6 IADD3 R137, R137, 0x1, RZ ;  /* 0x0000000189896810 */ /* 0x000fe40007ffe0ff */
[----:B------:R-:W-:Y:S03]  /*7af0*/  ISETP.GE.AND P6, PT, R132, RZ, PT ;  /* 0x000000ff8400720c */ /* 0x000fe60003fc6270 */
[----:B------:R-:W-:Y:S01]  /*7b00*/  @!P2 IMAD.MOV R137, RZ, RZ, -R137 ;  /* 0x000000ffff89a224 */ /* 0x000fe200078e0a89 */
[----:B------:R-:W-:Y:S02]  /*7b10*/  @P1 IADD3 R2, R2, 0x1, RZ ;  /* 0x0000000102021810 */ /* 0x000fe40007ffe0ff */
[----:B------:R-:W-:Y:S04]  /*7b20*/  ISETP.NE.AND P1, PT, RZ, c[0x0][0x2d0], PT ;  /* 0x0000b400ff007a0c */ /* 0x000fe80003f25270 */
[----:B------:R-:W-:Y:S03]  /*7b30*/  SEL R135, R3, R137, !P1 ;  /* 0x0000008903877207 */ /* 0x000fe60004800000 */
[----:B------:R-:W-:Y:S01]  /*7b40*/  @!P6 IMAD.MOV R2, RZ, RZ, -R2 ;  /* 0x000000ffff02e224 */ /* 0x000fe200078e0a02 */
[----:B------:R-:W-:Y:S04]  /*7b50*/  LEA R140, P2, R135, R212, 0x2 ;  /* 0x000000d4878c7211 */ /* 0x000fe800078410ff */
[----:B------:R-:W-:Y:S02]  /*7b60*/  SEL R3, R3, R2, !P1 ;  /* 0x0000000203037207 */ /* 0x000fe40004800000 */
[-C--:B------:R-:W-:Y:S02]  /*7b70*/  LEA.HI.X.SX32 R141, R135, R213.reuse, 0x2, P2 ;  /* 0x000000d5878d7211 */ /* 0x080fe400010f16ff */
[C---:B------:R-:W-:Y:S01]  /*7b80*/  LEA R138, P1, R3.reuse, R212, 0x2 ;  /* 0x000000d4038a7211 */ /* 0x040fe200078210ff */
[C---:B------:R-:W-:Y:S02]  /*7b90*/  IMAD.IADD R2, R3.reuse, 0x1, -R135 ;  /* 0x0000000103027824 */ /* 0x040fe400078e0a87 */
[----:B------:R-:W2:Y:S01]  /*7ba0*/  LDG.E R132, [R140.64] ;  /* 0x000000068c847981 */ /* 0x000ea2000c1e1900 */
[----:B------:R-:W-:Y:S01]  /*7bb0*/  LEA.HI.X.SX32 R139, R3, R213, 0x2, P1 ;  /* 0x000000d5038b7211 */ /* 0x000fe200008f16ff */
[----:B------:R-:W-:Y:S04]  /*7bc0*/  IMAD.MOV.U32 R3, RZ, RZ, 0x40 ;  /* 0x00000040ff037424 */ /* 0x000fe800078e00ff */
[----:B------:R-:W-:Y:S01]  /*7bd0*/  IMAD R3, R2, c[0x0][0x2d0], -R3 ;  /* 0x0000b40002037a24 */ /* 0x000fe200078e0a03 */
[----:B------:R-:W2:Y:S03]  /*7be0*/  LDG.E R137, [R138.64] ;  /* 0x000000068a897981 */ /* 0x000ea6000c1e1900 */
[C---:B------:R-:W-:Y:S01]  /*7bf0*/  IMAD.WIDE.U32 R134, R3.reuse, c[0x0][0x198], RZ ;  /* 0x0000660003867a25 */ /* 0x040fe200078e00ff */
[----:B------:R-:W-:Y:S05]  /*7c00*/  SHF.R.S32.HI R2, RZ, 0x1f, R3 ;  /* 0x0000001fff027819 */ /* 0x000fea0000011403 */
[----:B------:R-:W-:Y:S04]  /*7c10*/  IMAD R2, R2, c[0x0][0x198], RZ ;  /* 0x0000660002027a24 */ /* 0x000fe800078e02ff */
[----:B------:R-:W-:Y:S04]  /*7c20*/  IMAD R2, R3, c[0x0][0x19c], R2 ;  /* 0x0000670003027a24 */ /* 0x000fe800078e0202 */
[----:B------:R-:W-:Y:S02]  /*7c30*/  IMAD.IADD R135, R135, 0x1, R2 ;  /* 0x0000000187877824 */ /* 0x000fe400078e0202 */
[----:B--2---:R-:W-:Y:S04]  /*7c40*/  IMAD.IADD R137, R132, 0x1, -R137 ;  /* 0x0000000184897824 */ /* 0x004fe800078e0a89 */
[----:B------:R-:W-:Y:S01]  /*7c50*/  IMAD.WIDE.U32 R134, R137, c[0x0][0x180], R134 ;  /* 0x0000600089867a25 */ /* 0x000fe200078e0086 */
[----:B------:R-:W-:Y:S05]  /*7c60*/  SHF.R.S32.HI R3, RZ, 0x1f, R137 ;  /* 0x0000001fff037819 */ /* 0x000fea0000011489 */
[----:B------:R-:W-:Y:S04]  /*7c70*/  IMAD R2, R3, c[0x0][0x180], RZ ;  /* 0x0000600003027a24 */ /* 0x000fe800078e02ff */
[----:B------:R-:W-:Y:S04]  /*7c80*/  IMAD R2, R137, c[0x0][0x184], R2 ;  /* 0x0000610089027a24 */ /* 0x000fe800078e0202 */
[----:B------:R-:W-:Y:S02]  /*7c90*/  IMAD.IADD R2, R135, 0x1, R2 ;  /* 0x0000000187027824 */ /* 0x000fe400078e0202 */
.L_x_720:
[----:B------:R1:W-:Y:S01]  /*7ca0*/  @P5 STS.128 [R207+0x6000], RZ ;  /* 0x006000ffcf005388 */ /* 0x0003e20000000c00 */
[C---:B------:R-:W-:Y:S02]  /*7cb0*/  LEA R140, P1, R134.reuse, R216, 0x1 ;  /* 0x000000d8868c7211 */ /* 0x040fe400078208ff */
[----:B------:R-:W-:Y:S02]  /*7cc0*/  IADD3 R135, P2, R205, R134, RZ ;  /* 0x00000086cd877210 */ /* 0x000fe40007f5e0ff */
[-CC-:B------:R-:W-:Y:S02]  /*7cd0*/  LEA.HI.X R141, R134, R215.reuse, R2.reuse, 0x1, P1 ;  /* 0x000000d7868d7211 */ /* 0x180fe400008f0c02 */
[CC--:B------:R-:W-:Y:S01]  /*7ce0*/  @!P5 LEA R138, P6, R135.reuse, R216.reuse, 0x1 ;  /* 0x000000d8878ad211 */ /* 0x0c0fe200078c08ff */
[C---:B------:R-:W-:Y:S01]  /*7cf0*/  IMAD.X R132, R204.reuse, 0x1, R2, P2 ;  /* 0x00000001cc847824 */ /* 0x040fe200010e0602 */
[CC--:B------:R-:W-:Y:S01]  /*7d00*/  @!P4 LEA R136, P2, R135.reuse, R216.reuse, 0x1 ;  /* 0x000000d88788c211 */ /* 0x0c0fe200078408ff */
[----:B------:R-:W-:Y:S01]  /*7d10*/  @!PT LDS RZ, [RZ] ;  /* 0x00000000fffff984 */ /* 0x000fe20000000800 */
[----:B------:R-:W-:Y:S01]  /*7d20*/  @!PT LDS RZ, [RZ] ;  /* 0x00000000fffff984 */ /* 0x000fe20000000800 */
[----:B------:R-:W-:Y:S01]  /*7d30*/  @!PT LDS RZ, [RZ] ;  /* 0x00000000fffff984 */ /* 0x000fe20000000800 */
[----:B------:R1:W-:Y:S01]  /*7d40*/  @!P5 LDGSTS.E.BYPASS.LTC128B.128 [R207+0x6000], [R140.64] ;  /* 0x060000008ccfdfae */ /* 0x0003e2000b901d46 */
[CC--:B------:R-:W-:Y:S02]  /*7d50*/  @!P3 LEA R134, P1, R135.reuse, R216.reuse, 0x1 ;  /* 0x000000d88786b211 */ /* 0x0c0fe400078208ff */
[CCC-:B------:R-:W-:Y:S01]  /*7d60*/  @!P5 LEA.HI.X R139, R135.reuse, R215.reuse, R132.reuse, 0x1, P6 ;  /* 0x000000d7878bd211 */ /* 0x1c0fe200030f0c84 */
[----:B------:R1:W-:Y:S01]  /*7d70*/  @P4 STS.128 [R207+0x8000], RZ ;  /* 0x008000ffcf004388 */ /* 0x0003e20000000c00 */
[--C-:B------:R-:W-:Y:S02]  /*7d80*/  @!P4 LEA.HI.X R137, R135, R215, R132.reuse, 0x1, P2 ;  /* 0x000000d78789c211 */ /* 0x100fe400010f0c84 */
[----:B------:R-:W-:Y:S01]  /*7d90*/  IADD3 R3, P6, R205, R135, RZ ;  /* 0x00000087cd037210 */ /* 0x000fe20007fde0ff */
[----:B------:R-:W-:Y:S01]  /*7da0*/  @!PT LDS RZ, [RZ] ;  /* 0x00000000fffff984 */ /* 0x000fe20000000800 */
[----:B------:R-:W-:Y:S01]  /*7db0*/  @!PT LDS RZ, [RZ] ;  /* 0x00000000fffff984 */ /* 0x000fe20000000800 */
[----:B------:R-:W-:Y:S01]  /*7dc0*/  @!PT LDS RZ, [RZ] ;  /* 0x00000000fffff984 */ /* 0x000fe20000000800 */
[----:B------:R1:W-:Y:S01]  /*7dd0*/  @!P4 LDGSTS.E.BYPASS.LTC128B.128 [R207+0x8000], [R140.64+0x80] ;  /* 0x080000808ccfcfae */ /* 0x0003e2000b901d46 */
[-CC-:B------:R-:W-:Y:S02]  /*7de0*/  @!P3 LEA.HI.X R135, R135, R215.reuse, R132.reuse, 0x1, P1 ;  /* 0x000000d78787b211 */ /* 0x180fe400008f0c84 */
[CC--:B------:R-:W-:Y:S01]  /*7df0*/  @!P4 LEA R144, P2, R3.reuse, R216.reuse, 0x1 ;  /* 0x000000d80390c211 */ /* 0x0c0fe200078408ff */
[----:B------:R1:W-:Y:S01]  /*7e00*/  @P3 STS.128 [R207+0xa000], RZ ;  /* 0x00a000ffcf003388 */ /* 0x0003e20000000c00 */
[CC--:B------:R-:W-:Y:S01]  /*7e10*/  @!P3 LEA R142, P1, R3.reuse, R216.reuse, 0x1 ;  /* 0x000000d8038eb211 */ /* 0x0c0fe200078208ff */
[----:B------:R-:W-:Y:S01]  /*7e20*/  IMAD.X R132, R204, 0x1, R132, P6 ;  /* 0x00000001cc847824 */ /* 0x000fe200030e0684 */
[CC--:B------:R-:W-:Y:S01]  /*7e30*/  @!P5 LEA R146, P6, R3.reuse, R216.reuse, 0x1 ;  /* 0x000000d80392d211 */ /* 0x0c0fe200078c08ff */
[----:B------:R-:W-:Y:S01]  /*7e40*/  @!PT LDS RZ, [RZ] ;  /* 0x00000000fffff984 */ /* 0x000fe20000000800 */
[----:B------:R-:W-:Y:S01]  /*7e50*/  @!PT LDS RZ, [RZ] ;  /* 0x00000000fffff984 */ /* 0x000fe20000000800 */
[----:B------:R-:W-:Y:S01]  /*7e60*/  @!PT LDS RZ, [RZ] ;  /* 0x00000000fffff984 */ /* 0x000fe20000000800 */
[----:B------:R1:W-:Y:S03]  /*7e70*/  @!P3 LDGSTS.E.BYPASS.LTC128B.128 [R207+0xa000], [R140.64+0x100] ;  /* 0x0a0001008ccfbfae */ /* 0x0003e6000b901d46 */
[CCC-:B------:R-:W-:Y:S01]  /*7e80*/  @!P5 LEA.HI.X R147, R3.reuse, R215.reuse, R132.reuse, 0x1, P6 ;  /* 0x000000d70393d211 */ /* 0x1c0fe200030f0c84 */
[----:B------:R1:W-:Y:S01]  /*7e90*/  @P5 STS.128 [R207+0x6800], RZ ;  /* 0x006800ffcf005388 */ /* 0x0003e20000000c00 */
[CCC-:B------:R-:W-:Y:S02]  /*7ea0*/  @!P4 LEA.HI.X R145, R3.reuse, R215.reuse, R132.reuse, 0x1, P2 ;  /* 0x000000d70391c211 */ /* 0x1c0fe400010f0c84 */
[--C-:B------:R-:W-:Y:S01]  /*7eb0*/  @!P3 LEA.HI.X R143, R3, R215, R132.reuse, 0x1, P1 ;  /* 0x000000d7038fb211 */ /* 0x100fe200008f0c84 */
[----:B------:R-:W-:Y:S01]  /*7ec0*/  @!PT LDS RZ, [RZ] ;  /* 0x00000000fffff984 */ /* 0x000fe20000000800 */
[----:B------:R-:W-:Y:S01]  /*7ed0*/  @!PT LDS RZ, [RZ] ;  /* 0x00000000fffff984 */ /* 0x000fe20000000800 */
[----:B------:R-:W-:Y:S01]  /*7ee0*/  @!PT LDS RZ, [RZ] ;  /* 0x00000000fffff984 */ /* 0x000fe20000000800 */
[----:B------:R1:W-:Y:S01]  /*7ef0*/  @!P5 LDGSTS.E.BYPASS.LTC128B.128 [R207+0x6800], [R138.64] ;  /* 0x068000008acfdfae */ /* 0x0003e2000b901d46 */
[----:B------:R-:W-:Y:S03]  /*7f00*/  IADD3 R2, P6, R205, R3, RZ ;  /* 0x00000003cd027210 */ /* 0x000fe60007fde0ff */
[----:B------:R1:W-:Y:S01]  /*7f10*/  @P4 STS.128 [R207+0x8800], RZ ;  /* 0x008800ffcf004388 */ /* 0x0003e20000000c00 */
[-C--:B------:R-:W-:Y:S01]  /*7f20*/  @!P4 LEA R148, P2, R2, R216.reuse, 0x1 ;  /* 0x000000d80294c211 */ /* 0x080fe200078408ff */
[----:B------:R-:W-:Y:S01]  /*7f30*/  IMAD.X R132, R204, 0x1, R132, P6 ;  /* 0x00000001cc847824 */ /* 0x000fe200030e0684 */
[CC--:B------:R-:W-:Y:S01]  /*7f40*/  @!P5 LEA R150, P6, R2.reuse, R216.reuse, 0x1 ;  /* 0x000000d80296d211 */ /* 0x0c0fe200078c08ff */
[----:B------:R-:W-:Y:S01]  /*7f50*/  @!PT LDS RZ, [RZ] ;  /* 0x00000000fffff984 */ /* 0x000fe20000000800 */
[----:B------:R-:W-:Y:S01]  /*7f60*/  @!PT LDS RZ, [RZ] ;  /* 0x00000000fffff984 */ /* 0x000fe20000000800 */
[----:B------:R-:W-:Y:S01]  /*7f70*/  @!PT LDS RZ, [RZ] ;  /* 0x00000000fffff984 */ /* 0x000fe20000000800 */
[----:B------:R1:W-:Y:S01]  /*7f80*/  @!P4 LDGSTS.E.BYPASS.LTC128B.128 [R207+0x8800], [R136.64+0x80] ;  /* 0x0880008088cfcfae */ /* 0x0003e2000b901d46 */
[C---:B------:R-:W-:Y:S01]  /*7f90*/  @!P3 LEA R152, P1, R2.reuse, R216, 0x1 ;  /* 0x000000d80298b211 */ /* 0x040fe200078208ff */
[----:B------:R-:W-:Y:S01]  /*7fa0*/  IMAD.MOV.U32 R216, RZ, RZ, R140 ;  /* 0x000000ffffd87224 */ /* 0x000fe200078e008c */
[CCC-:B------:R-:W-:Y:S01]  /*7fb0*/  @!P5 LEA.HI.X R151, R2.reuse, R215.reuse, R132.reuse, 0x1, P6 ;  /* 0x000000d70297d211 */ /* 0x1c0fe200030f0c84 */
[----:B------:R1:W-:Y:S01]  /*7fc0*/  @P3 STS.128 [R207+0xa800], RZ ;  /* 0x00a800ffcf003388 */ /* 0x0003e20000000c00 */
[CCC-:B------:R-:W-:Y:S02]  /*7fd0*/  @!P4 LEA.HI.X R149, R2.reuse, R215.reuse, R132.reuse, 0x1, P2 ;  /* 0x000000d70295c211 */ /* 0x1c0fe400010f0c84 */
[----:B------:R-:W-:Y:S01]  /*7fe0*/  @!P3 LEA.HI.X R153, R2, R215, R132, 0x1, P1 ;  /* 0x000000d70299b211 */ /* 0x000fe200008f0c84 */
[----:B------:R-:W-:Y:S01]  /*7ff0*/  @!PT LDS RZ, [RZ] ;  /* 0x00000000fffff984 */ /* 0x000fe20000000800 */
[----:B------:R-:W-:Y:S01]  /*8000*/  @!PT LDS RZ, [RZ] ;  /* 0x00000000fffff984 */ /* 0x000fe20000000800 */
[----:B------:R-:W-:Y:S01]  /*8010*/  @!PT LDS RZ, [RZ] ;  /* 0x00000000fffff984 */ /* 0x000fe20000000800 */
[----:B------:R1:W-:Y:S01]  /*8020*/  @!P3 LDGSTS.E.BYPASS.LTC128B.128 [R207+0xa800], [R134.64+0x100] ;  /* 0x0a80010086cfbfae */ /* 0x0003e2000b901d46 */
[----:B------:R-:W-:Y:S03]  /*8030*/  IMAD.MOV.U32 R215, RZ, RZ, R141 ;  /* 0x000000ffffd77224 */ /* 0x000fe600078e008d */
[----:B------:R1:W-:Y:S04]  /*8040*/  @P5 STS.128 [R207+0x7000], RZ ;  /* 0x007000ffcf005388 */ /* 0x0003e80000000c00 */
        /* <DEDUP_REMOVED lines=29> */
[----:B------:R-:W0:Y:S02]  /*8220*/  LDGDEPBAR ;  /* 0x00000000000079af */ /* 0x000e240000000000 */
.L_x_719:
[----:B------:R-:W-:Y:S01]  /*8230*/  FMNMX.FTZ R2, R4, R133, !PT ;  /* 0x0000008504027209 */ /* 0x000fe20007810000 */
[----:B-1----:R-:W-:Y:S01]  /*8240*/  LDSM.16.MT88.4 R140, [R190+0xc000] ;  /* 0x00c00000be8c783b */ /* 0x002fe20000004200 */
[----:B------:R-:W-:Y:S02]  /*8250*/  FMNMX.FTZ R132, R6, R0, !PT ;  /* 0x0000000006847209 */ /* 0x000fe40007810000 */
[----:B------:R-:W-:Y:S02]  /*8260*/  FMNMX.FTZ R3, R5, R2, !PT ;  /* 0x0000000205037209 */ /* 0x000fe40007810000 */
[----:B------:R-:W-:Y:S02]  /*8270*/  FMNMX.FTZ R135, R7, R132, !PT ;  /* 0x0000008407877209 */ /* 0x000fe40007810000 */
[----:B------:R-:W-:Y:S01]  /*8280*/  FMNMX.FTZ R2, R8, R3, !PT ;  /* 0x0000000308027209 */ /* 0x000fe20007810000 */
[----:B------:R-:W-:Y:S01]  /*8290*/  LDSM.16.MT88.4 R144, [R189+0xc000] ;  /* 0x00c00000bd90783b */ /* 0x000fe20000004200 */
        /* <DEDUP_REMOVED lines=23> */
[----:B------:R-:W-:Y:S02]  /*8410*/  FMNMX.FTZ R2, R28, R3, !PT ;  /* 0x000000031c027209 */ /* 0x000fe40007810000 */
[----:B------:R-:W-:Y:S02]  /*8420*/  FMNMX.FTZ R132, R30, R135, !PT ;  /* 0x000000871e847209 */ /* 0x000fe40007810000 */
[----:B------:R-:W-:Y:S04]  /*8430*/  FMNMX.FTZ R3, R29, R2, !PT ;  /* 0x000000021d037209 */ /* 0x000fe80007810000 */
[----:B------:R-:W-:Y:S02]  /*8440*/  FMNMX.FTZ R2, R32, R3, !PT ;  /* 0x0000000320027209 */ /* 0x000fe40007810000 */
[----:B------:R-:W-:Y:S02]  /*8450*/  FMNMX.FTZ R3, R31, R132, !PT ;  /* 0x000000841f037209 */ /* 0x000fe40007810000 */
[----:B------:R-:W-:Y:S02]  /*8460*/  FMNMX.FTZ R136, R33, R2, !PT ;  /* 0x0000000221887209 */ /* 0x000fe40007810000 */
[----:B------:R-:W-:Y:S03]  /*8470*/  FMNMX.FTZ R2, R34, R3, !PT ;  /* 0x0000000322027209 */ /* 0x000fe60007810000 */
[----:B------:R-:W-:Y:S01]  /*8480*/  SHFL.BFLY PT, R3, R136, 0x2, 0x1f ;  /* 0x0c401f0088037f89 */ /* 0x000fe200000e0000 */
[----:B------:R-:W-:Y:S07]  /*8490*/  FMNMX.FTZ R137, R35, R2, !PT ;  /* 0x0000000223897209 */ /* 0x000fee0007810000 */
[----:B------:R-:W1:Y:S02]  /*84a0*/  SHFL.BFLY PT, R2, R137, 0x2, 0x1f ;  /* 0x0c401f0089027f89 */ /* 0x000e6400000e0000 */
[----:B-1----:R-:W-:Y:S02]  /*84b0*/  FMNMX.FTZ R134, R137, R2, !PT ;  /* 0x0000000289867209 */ /* 0x002fe40007810000 */
[----:B------:R-:W-:Y:S04]  /*84c0*/  FMNMX.FTZ R139, R136, R3, !PT ;  /* 0x00000003888b7209 */ /* 0x000fe80007810000 */
[----:B------:R-:W1:Y:S08]  /*84d0*/  SHFL.BFLY PT, R3, R134, 0x1, 0x1f ;  /* 0x0c201f0086037f89 */ /* 0x000e7000000e0000 */
[----:B------:R-:W2:Y:S01]  /*84e0*/  SHFL.BFLY PT, R132, R139, 0x1, 0x1f ;  /* 0x0c201f008b847f89 */ /* 0x000ea200000e0000 */
[----:B-1----:R-:W-:Y:S05]  /*84f0*/  FMNMX.FTZ R3, R134, R3, !PT ;  /* 0x0000000386037209 */ /* 0x002fea0007810000 */
[----:B------:R-:W-:Y:S01]  /*8500*/  FMUL.FTZ R167, R3, c[0x0][0x23c] ;  /* 0x00008f0003a77a20 */ /* 0x000fe20000410000 */
[----:B--2---:R-:W-:Y:S02]  /*8510*/  FMNMX.FTZ R132, R139, R132, !PT ;  /* 0x000000848b847209 */ /* 0x004fe40007810000 */
[----:B------:R-:W1:Y:S02]  /*8520*/  LDSM.16.MT88.4 R136, [R192+0xc000] ;  /* 0x00c00000c088783b */ /* 0x000e640000004200 */
[C---:B------:R-:W-:Y:S01]  /*8530*/  FSETP.NEU.FTZ.AND P1, PT, R132.reuse, -INF , PT ;  /* 0xff8000008400780b */ /* 0x040fe20003f3d000 */
[C---:B------:R-:W-:Y:S02]  /*8540*/  FADD.FTZ R2, -R132.reuse, R133 ;  /* 0x0000008584027221 */ /* 0x040fe40000010100 */
[----:B------:R-:W-:Y:S02]  /*8550*/  FMUL.FTZ R168, R132, c[0x0][0x23c] ;  /* 0x00008f0084a87a20 */ /* 0x000fe40000410000 */
[----:B------:R-:W-:Y:S02]  /*8560*/  FMUL.FTZ R135, R2, c[0x0][0x23c] ;  /* 0x00008f0002877a20 */ /* 0x000fe40000410000 */
[C---:B------:R-:W-:Y:S01]  /*8570*/  FADD.FTZ R133, -R3.reuse, R0 ;  /* 0x0000000003857221 */ /* 0x040fe20000010100 */
[----:B------:R-:W-:Y:S01]  /*8580*/  FSEL R168, R168, RZ, P1 ;  /* 0x000000ffa8a87208 */ /* 0x000fe20000800000 */
[----:B------:R2:W3:Y:S01]  /*8590*/  MUFU.EX2 R2, R135 ;  /* 0x0000008700027308 */ /* 0x0004e20000000800 */
[----:B------:R-:W-:Y:S01]  /*85a0*/  FSETP.NEU.FTZ.AND P1, PT, R3, -INF , PT ;  /* 0xff8000000300780b */ /* 0x000fe20003f3d000 */
[----:B------:R-:W-:Y:S01]  /*85b0*/  FMUL.FTZ R0, R133, c[0x0][0x23c] ;  /* 0x00008f0085007a20 */ /* 0x000fe20000410000 */
[----:B------:R-:W-:Y:S01]  /*85c0*/  MOV R133, R132 ;  /* 0x0000008400857202 */ /* 0x000fe20000000f00 */
[--C-:B------:R-:W-:Y:S01]  /*85d0*/  FFMA.FTZ R164, R4, c[0x0][0x23c], -R168.reuse ;  /* 0x00008f0004a47a23 */ /* 0x100fe200000108a8 */
[----:B------:R-:W-:Y:S01]  /*85e0*/  FSEL R167, R167, RZ, P1 ;  /* 0x000000ffa7a77208 */ /* 0x000fe20000800000 */
[--C-:B------:R-:W-:Y:S01]  /*85f0*/  FFMA.FTZ R5, R5, c[0x0][0x23c], -R168.reuse ;  /* 0x00008f0005057a23 */ /* 0x100fe200000108a8 */
[----:B------:R-:W-:Y:S01]  /*8600*/  ISETP.GT.AND P1, PT, R217, RZ, PT ;  /* 0x000000ffd900720c */ /* 0x000fe20003f24270 */
[--C-:B------:R-:W-:Y:S02]  /*8610*/  FFMA.FTZ R134, R8, c[0x0][0x23c], -R168.reuse ;  /* 0x00008f0008867a23 */ /* 0x100fe400000108a8 */
[--C-:B------:R-:W-:Y:S01]  /*8620*/  FFMA.FTZ R6, R6, c[0x0][0x23c], -R167.reuse ;  /* 0x00008f0006067a23 */ /* 0x100fe200000108a7 */
[----:B------:R-:W4:Y:S01]  /*8630*/  MUFU.EX2 R0, R0 ;  /* 0x0000000000007308 */ /* 0x000f220000000800 */
[--C-:B------:R-:W-:Y:S02]  /*8640*/  FFMA.FTZ R7, R7, c[0x0][0x23c], -R167.reuse ;  /* 0x00008f0007077a23 */ /* 0x100fe400000108a7 */
[--C-:B------:R-:W-:Y:S02]  /*8650*/  FFMA.FTZ R165, R10, c[0x0][0x23c], -R167.reuse ;  /* 0x00008f000aa57a23 */ /* 0x100fe400000108a7 */
[--C-:B------:R-:W-:Y:S02]  /*8660*/  FFMA.FTZ R166, R11, c[0x0][0x23c], -R167.reuse ;  /* 0x00008f000ba67a23 */ /* 0x100fe400000108a7 */
[--C-:B------:R-:W-:Y:S02]  /*8670*/  FFMA.FTZ R220, R32, c[0x0][0x23c], -R168.reuse ;  /* 0x00008f0020dc7a23 */ /* 0x100fe400000108a8 */
[--C-:B------:R-:W-:Y:S01]  /*8680*/  FFMA.FTZ R224, R34, c[0x0][0x23c], -R167.reuse ;  /* 0x00008f0022e07a23 */ /* 0x100fe200000108a7 */
[----:B------:R-:W-:Y:S01]  /*8690*/  MUFU.EX2 R164, R164 ;  /* 0x000000a400a47308 */ /* 0x000fe20000000800 */
[--C-:B------:R-:W-:Y:S02]  /*86a0*/  FFMA.FTZ R169, R12, c[0x0][0x23c], -R168.reuse ;  /* 0x00008f000ca97a23 */ /* 0x100fe400000108a8 */
[--C-:B--2---:R-:W-:Y:S02]  /*86b0*/  FFMA.FTZ R135, R9, c[0x0][0x23c], -R168.reuse ;  /* 0x00008f0009877a23 */ /* 0x104fe400000108a8 */
[C---:B---3--:R-:W-:Y:S02]  /*86c0*/  FMUL.FTZ R8, R2.reuse, R128 ;  /* 0x0000008002087220 */ /* 0x048fe40000410000 */
[C---:B------:R-:W-:Y:S02]  /*86d0*/  FMUL.FTZ R9, R2.reuse, R129 ;  /* 0x0000008102097220 */ /* 0x040fe40000410000 */
[C---:B------:R-:W-:Y:S01]  /*86e0*/  FMUL.FTZ R36, R2.reuse, R36 ;  /* 0x0000002402247220 */ /* 0x040fe20000410000 */
[----:B------:R-:W2:Y:S01]  /*86f0*/  MUFU.EX2 R5, R5 ;  /* 0x0000000500057308 */ /* 0x000ea20000000800 */
[C---:B------:R-:W-:Y:S02]  /*8700*/  FMUL.FTZ R37, R2.reuse, R37 ;  /* 0x0000002502257220 */ /* 0x040fe40000410000 */
[----:B------:R-:W-:Y:S02]  /*8710*/  FMUL.FTZ R40, R2, R40 ;  /* 0x0000002802287220 */ /* 0x000fe40000410000 */
[C---:B----4-:R-:W-:Y:S02]  /*8720*/  FMUL.FTZ R10, R0.reuse, R130 ;  /* 0x00000082000a7220 */ /* 0x050fe40000410000 */
[C---:B------:R-:W-:Y:S02]  /*8730*/  FMUL.FTZ R11, R0.reuse, R131 ;  /* 0x00000083000b7220 */ /* 0x040fe40000410000 */
[C---:B------:R-:W-:Y:S01]  /*8740*/  FMUL.FTZ R38, R0.reuse, R38 ;  /* 0x0000002600267220 */ /* 0x040fe20000410000 */
[----:B------:R-:W-:Y:S01]  /*8750*/  MUFU.EX2 R6, R6 ;  /* 0x0000000600067308 */ /* 0x000fe20000000800 */
[----:B------:R-:W-:Y:S02]  /*8760*/  FMUL.FTZ R39, R0, R39 ;  /* 0x0000002700277220 */ /* 0x000fe40000410000 */
[----:B------:R-:W-:Y:S02]  /*8770*/  FMUL.FTZ R41, R2, R41 ;  /* 0x0000002902297220 */ /* 0x000fe40000410000 */
[C---:B------:R-:W-:Y:S02]  /*8780*/  FMUL.FTZ R42, R0.reuse, R42 ;  /* 0x0000002a002a7220 */ /* 0x040fe40000410000 */
[----:B------:R-:W-:Y:S02]  /*8790*/  FMUL.FTZ R43, R0, R43 ;  /* 0x0000002b002b7220 */ /* 0x000fe40000410000 */
[C---:B------:R-:W-:Y:S01]  /*87a0*/  FMUL.FTZ R44, R2.reuse, R44 ;  /* 0x0000002c022c7220 */ /* 0x040fe20000410000 */
[----:B------:R-:W3:Y:S01]  /*87b0*/  MUFU.EX2 R7, R7 ;  /* 0x0000000700077308 */ /* 0x000ee20000000800 */
[----:B------:R-:W-:Y:S02]  /*87c0*/  FMUL.FTZ R45, R2, R45 ;  /* 0x0000002d022d7220 */ /* 0x000fe40000410000 */
[C---:B------:R-:W-:Y:S01]  /*87d0*/  FMUL.FTZ R46, R0.reuse, R46 ;  /* 0x0000002e002e7220 */ /* 0x040fe20000410000 */
[----:B--2---:R-:W-:Y:S01]  /*87e0*/  F2FP.BF16.PACK_AB R128, R5, R164 ;  /* 0x000000a40580723e */ /* 0x004fe200000010ff */
[----:B------:R-:W-:Y:S02]  /*87f0*/  FMUL.FTZ R47, R0, R47 ;  /* 0x0000002f002f7220 */ /* 0x000fe40000410000 */
[C---:B------:R-:W-:Y:S02]  /*8800*/  FMUL.FTZ R48, R2.reuse, R48 ;  /* 0x0000003002307220 */ /* 0x040fe40000410000 */
[----:B------:R-:W-:Y:S01]  /*8810*/  FMUL.FTZ R49, R2, R49 ;  /* 0x0000003102317220 */ /* 0x000fe20000410000 */
[----:B------:R-:W-:Y:S01]  /*8820*/  MUFU.EX2 R134, R134 ;  /* 0x0000008600867308 */ /* 0x000fe20000000800 */
[C---:B------:R-:W-:Y:S02]  /*8830*/  FMUL.FTZ R50, R0.reuse, R50 ;  /* 0x0000003200327220 */ /* 0x040fe40000410000 */
[----:B------:R-:W-:Y:S02]  /*8840*/  FMUL.FTZ R51, R0, R51 ;  /* 0x0000003300337220 */ /* 0x000fe40000410000 */
[C---:B------:R-:W-:Y:S02]  /*8850*/  FMUL.FTZ R12, R2.reuse, R124 ;  /* 0x0000007c020c7220 */ /* 0x040fe40000410000 */
[C---:B------:R-:W-:Y:S02]  /*8860*/  FMUL.FTZ R52, R2.reuse, R52 ;  /* 0x0000003402347220 */ /* 0x040fe40000410000 */
[----:B------:R-:W-:Y:S01]  /*8870*/  FMUL.FTZ R53, R2, R53 ;  /* 0x0000003502357220 */ /* 0x000fe20000410000 */
[----:B------:R-:W2:Y:S01]  /*8880*/  MUFU.EX2 R135, R135 ;  /* 0x0000008700877308 */ /* 0x000ea20000000800 */
[C---:B------:R-:W-:Y:S02]  /*8890*/  FMUL.FTZ R54, R0.reuse, R54 ;  /* 0x0000003600367220 */ /* 0x040fe40000410000 */
[----:B------:R-:W-:Y:S01]  /*88a0*/  FMUL.FTZ R55, R0, R55 ;  /* 0x0000003700377220 */ /* 0x000fe20000410000 */
[----:B---3--:R-:W-:Y:S01]  /*88b0*/  F2FP.BF16.PACK_AB R129, R7, R6 ;  /* 0x000000060781723e */ /* 0x008fe200000010ff */
[C---:B------:R-:W-:Y:S02]  /*88c0*/  FMUL.FTZ R56, R2.reuse, R56 ;  /* 0x0000003802387220 */ /* 0x040fe40000410000 */
[----:B------:R-:W-:Y:S02]  /*88d0*/  FMUL.FTZ R57, R2, R57 ;  /* 0x0000003902397220 */ /* 0x000fe40000410000 */
[C---:B------:R-:W-:Y:S01]  /*88e0*/  FMUL.FTZ R58, R0.reuse, R58 ;  /* 0x0000003a003a7220 */ /* 0x040fe20000410000 */
[----:B------:R-:W-:Y:S01]  /*88f0*/  MUFU.EX2 R165, R165 ;  /* 0x000000a500a57308 */ /* 0x000fe20000000800 */
[----:B------:R-:W-:Y:S02]  /*8900*/  FMUL.FTZ R59, R0, R59 ;  /* 0x0000003b003b7220 */ /* 0x000fe40000410000 */
[C---:B------:R-:W-:Y:S02]  /*8910*/  FMUL.FTZ R60, R2.reuse, R60 ;  /* 0x0000003c023c7220 */ /* 0x040fe40000410000 */
[----:B------:R-:W-:Y:S02]  /*8920*/  FMUL.FTZ R61, R2, R61 ;  /* 0x0000003d023d7220 */ /* 0x000fe40000410000 */
[C---:B------:R-:W-:Y:S02]  /*8930*/  FMUL.FTZ R62, R0.reuse, R62 ;  /* 0x0000003e003e7220 */ /* 0x040fe40000410000 */
[----:B------:R-:W-:Y:S01]  /*8940*/  FMUL.FTZ R63, R0, R63 ;  /* 0x0000003f003f7220 */ /* 0x000fe20000410000 */
[----:B------:R-:W3:Y:S01]  /*8950*/  MUFU.EX2 R166, R166 ;  /* 0x000000a600a67308 */ /* 0x000ee20000000800 */
[C---:B------:R-:W-:Y:S02]  /*8960*/  FMUL.FTZ R64, R2.reuse, R64 ;  /* 0x0000004002407220 */ /* 0x040fe40000410000 */
[----:B------:R-:W-:Y:S01]  /*8970*/  FMUL.FTZ R65, R2, R65 ;  /* 0x0000004102417220 */ /* 0x000fe20000410000 */
[----:B--2---:R-:W-:Y:S01]  /*8980*/  F2FP.BF16.PACK_AB R130, R135, R134 ;  /* 0x000000868782723e */ /* 0x004fe200000010ff */
        /* <DEDUP_REMOVED lines=9> */
[----:B------:R-:W-:Y:S01]  /*8a20*/  MUFU.EX2 R220, R220 ;  /* 0x000000dc00dc7308 */ /* 0x000fe20000000800 */
[C---:B------:R-:W-:Y:S02]  /*8a30*/  FMUL.FTZ R74, R0.reuse, R74 ;  /* 0x0000004a004a7220 */ /* 0x040fe40000410000 */
[----:B------:R-:W-:Y:S01]  /*8a40*/  FMUL.FTZ R75, R0, R75 ;  /* 0x0000004b004b7220 */ /* 0x000fe20000410000 */
[----:B---3--:R-:W-:Y:S01]  /*8a50*/  F2FP.BF16.PACK_AB R131, R166, R165 ;  /* 0x000000a5a683723e */ /* 0x008fe200000010ff */
[C---:B------:R-:W-:Y:S02]  /*8a60*/  FMUL.FTZ R76, R2.reuse, R76 ;  /* 0x0000004c024c7220 */ /* 0x040fe40000410000 */
[----:B------:R-:W-:Y:S02]  /*8a70*/  FMUL.FTZ R77, R2, R77 ;  /* 0x0000004d024d7220 */ /* 0x000fe40000410000 */
[C---:B------:R-:W-:Y:S01]  /*8a80*/  FMUL.FTZ R78, R0.reuse, R78 ;  /* 0x0000004e004e7220 */ /* 0x040fe20000410000 */
[----:B------:R-:W-:Y:S01]  /*8a90*/  MUFU.EX2 R224, R224 ;  /* 0x000000e000e07308 */ /* 0x000fe20000000800 */
[C---:B-1----:R-:W-:Y:S05]  /*8aa0*/  HMMA.16816.F32.BF16 R8, R128.reuse, R136, R8 ;  /* 0x000000888008723c */ /* 0x042fea0000041808 */
[----:B------:R-:W-:Y:S02]  /*8ab0*/  FMUL.FTZ R79, R0, R79 ;  /* 0x0000004f004f7220 */ /* 0x000fe40000410000 */
[C---:B------:R-:W-:Y:S01]  /*8ac0*/  FMUL.FTZ R80, R2.reuse, R80 ;  /* 0x0000005002507220 */ /* 0x040fe20000410000 */
[C---:B------:R-:W-:Y:S01]  /*8ad0*/  HMMA.16816.F32.BF16 R36, R128.reuse, R138, R36 ;  /* 0x0000008a8024723c */ /* 0x040fe20000041824 */
[----:B------:R-:W1:Y:S03]  /*8ae0*/  LDSM.16.MT88.4 R136, [R188+0xc000] ;  /* 0x00c00000bc88783b */ /* 0x000e660000004200 */
[----:B------:R-:W-:Y:S02]  /*8af0*/  FMUL.FTZ R81, R2, R81 ;  /* 0x0000005102517220 */ /* 0x000fe40000410000 */
[C---:B------:R-:W-:Y:S02]  /*8b00*/  FMUL.FTZ R82, R0.reuse, R82 ;  /* 0x0000005200527220 */ /* 0x040fe40000410000 */
[C---:B------:R-:W-:Y:S04]  /*8b10*/  HMMA.16816.F32.BF16 R40, R128.reuse, R140, R40 ;  /* 0x0000008c8028723c */ /* 0x040fe80000041828 */
[----:B------:R-:W-:Y:S02]  /*8b20*/  FMUL.FTZ R83, R0, R83 ;  /* 0x0000005300537220 */ /* 0x000fe40000410000 */
[C---:B------:R-:W-:Y:S02]  /*8b30*/  FMUL.FTZ R84, R2.reuse, R84 ;  /* 0x0000005402547220 */ /* 0x040fe40000410000 */
[C---:B------:R-:W-:Y:S01]  /*8b40*/  HMMA.16816.F32.BF16 R44, R128.reuse, R142, R44 ;  /* 0x0000008e802c723c */ /* 0x040fe2000004182c */
[----:B------:R-:W2:Y:S03]  /*8b50*/  LDSM.16.MT88.4 R140, [R192+0xe000] ;  /* 0x00e00000c08c783b */ /* 0x000ea60000004200 */
[----:B------:R-:W-:Y:S02]  /*8b60*/  FMUL.FTZ R85, R2, R85 ;  /* 0x0000005502557220 */ /* 0x000fe40000410000 */
[C---:B------:R-:W-:Y:S02]  /*8b70*/  FMUL.FTZ R86, R0.reuse, R86 ;  /* 0x0000005600567220 */ /* 0x040fe40000410000 */
[C---:B------:R-:W-:Y:S04]  /*8b80*/  HMMA.16816.F32.BF16 R48, R128.reuse, R144, R48 ;  /* 0x000000908030723c */ /* 0x040fe80000041830 */
[----:B------:R-:W-:Y:S02]  /*8b90*/  FMUL.FTZ R87, R0, R87 ;  /* 0x0000005700577220 */ /* 0x000fe40000410000 */
[C---:B------:R-:W-:Y:S02]  /*8ba0*/  FMUL.FTZ R88, R2.reuse, R88 ;  /* 0x0000005802587220 */ /* 0x040fe40000410000 */
[C---:B------:R-:W-:Y:S01]  /*8bb0*/  HMMA.16816.F32.BF16 R52, R128.reuse, R146, R52 ;  /* 0x000000928034723c */ /* 0x040fe20000041834 */
[----:B------:R-:W3:Y:S03]  /*8bc0*/  LDSM.16.MT88.4 R144, [R190+0xe000] ;  /* 0x00e00000be90783b */ /* 0x000ee60000004200 */
[----:B------:R-:W-:Y:S02]  /*8bd0*/  FMUL.FTZ R89, R2, R89 ;  /* 0x0000005902597220 */ /* 0x000fe40000410000 */
[C---:B------:R-:W-:Y:S02]  /*8be0*/  FMUL.FTZ R90, R0.reuse, R90 ;  /* 0x0000005a005a7220 */ /* 0x040fe40000410000 */
[----:B------:R-:W-:Y:S01]  /*8bf0*/  FMUL.FTZ R91, R0, R91 ;  /* 0x0000005b005b7220 */ /* 0x000fe20000410000 */
[C---:B-1----:R-:W-:Y:S03]  /*8c00*/  HMMA.16816.F32.BF16 R56, R128.reuse, R136, R56 ;  /* 0x000000888038723c */ /* 0x042fe60000041838 */
[C---:B------:R-:W-:Y:S02]  /*8c10*/  FMUL.FTZ R92, R2.reuse, R92 ;  /* 0x0000005c025c7220 */ /* 0x040fe40000410000 */
[----:B------:R-:W-:Y:S02]  /*8c20*/  FMUL.FTZ R93, R2, R93 ;  /* 0x0000005d025d7220 */ /* 0x000fe40000410000 */
[C---:B------:R-:W-:Y:S01]  /*8c30*/  FMUL.FTZ R94, R0.reuse, R94 ;  /* 0x0000005e005e7220 */ /* 0x040fe20000410000 */
[C---:B------:R-:W-:Y:S01]  /*8c40*/  HMMA.16816.F32.BF16 R60, R128.reuse, R138, R60 ;  /* 0x0000008a803c723c */ /* 0x040fe2000004183c */
[----:B------:R-:W1:Y:S03]  /*8c50*/  LDSM.16.MT88.4 R136, [R189+0xe000] ;  /* 0x00e00000bd88783b */ /* 0x000e660000004200 */
[----:B------:R-:W-:Y:S02]  /*8c60*/  FMUL.FTZ R95, R0, R95 ;  /* 0x0000005f005f7220 */ /* 0x000fe40000410000 */
[C---:B------:R-:W-:Y:S02]  /*8c70*/  FMUL.FTZ R96, R2.reuse, R96 ;  /* 0x0000006002607220 */ /* 0x040fe40000410000 */
[C---:B--2---:R-:W-:Y:S04]  /*8c80*/  HMMA.16816.F32.BF16 R64, R128.reuse, R140, R64 ;  /* 0x0000008c8040723c */ /* 0x044fe80000041840 */
[----:B------:R-:W-:Y:S02]  /*8c90*/  FMUL.FTZ R97, R2, R97 ;  /* 0x0000006102617220 */ /* 0x000fe40000410000 */
[C---:B------:R-:W-:Y:S02]  /*8ca0*/  FMUL.FTZ R98, R0.reuse, R98 ;  /* 0x0000006200627220 */ /* 0x040fe40000410000 */
[C---:B------:R-:W-:Y:S01]  /*8cb0*/  HMMA.16816.F32.BF16 R68, R128.reuse, R142, R68 ;  /* 0x0000008e8044723c */ /* 0x040fe20000041844 */
[----:B------:R-:W2:Y:S03]  /*8cc0*/  LDSM.16.MT88.4 R140, [R188+0xe000] ;  /* 0x00e00000bc8c783b */ /* 0x000ea60000004200 */
[----:B------:R-:W-:Y:S02]  /*8cd0*/  FMUL.FTZ R99, R0, R99 ;  /* 0x0000006300637220 */ /* 0x000fe40000410000 */
[C---:B------:R-:W-:Y:S02]  /*8ce0*/  FMUL.FTZ R100, R2.reuse, R100 ;  /* 0x0000006402647220 */ /* 0x040fe40000410000 */
[C---:B---3--:R-:W-:Y:S04]  /*8cf0*/  HMMA.16816.F32.BF16 R72, R128.reuse, R144, R72 ;  /* 0x000000908048723c */ /* 0x048fe80000041848 */
[----:B------:R-:W-:Y:S02]  /*8d00*/  FMUL.FTZ R101, R2, R101 ;  /* 0x0000006502657220 */ /* 0x000fe40000410000 */
[C---:B------:R-:W-:Y:S02]  /*8d10*/  FMUL.FTZ R102, R0.reuse, R102 ;  /* 0x0000006600667220 */ /* 0x040fe40000410000 */
[C---:B------:R-:W-:Y:S01]  /*8d20*/  HMMA.16816.F32.BF16 R76, R128.reuse, R146, R76 ;  /* 0x00000092804c723c */ /* 0x040fe2000004184c */
[----:B------:R-:W3:Y:S03]  /*8d30*/  LDSM.16.MT88.4 R144, [R192+0x10000] ;  /* 0x01000000c090783b */ /* 0x000ee60000004200 */
[----:B------:R-:W-:Y:S02]  /*8d40*/  FMUL.FTZ R103, R0, R103 ;  /* 0x0000006700677220 */ /* 0x000fe40000410000 */
[--C-:B------:R-:W-:Y:S02]  /*8d50*/  FFMA.FTZ R170, R13, c[0x0][0x23c], -R168.reuse ;  /* 0x00008f000daa7a23 */ /* 0x100fe400000108a8 */
[----:B------:R-:W-:Y:S01]  /*8d60*/  FMUL.FTZ R13, R2, R125 ;  /* 0x0000007d020d7220 */ /* 0x000fe20000410000 */
[C---:B-1----:R-:W-:Y:S03]  /*8d70*/  HMMA.16816.F32.BF16 R80, R128.reuse, R136, R80 ;  /* 0x000000888050723c */ /* 0x042fe60000041850 */
[--C-:B------:R-:W-:Y:S01]  /*8d80*/  FFMA.FTZ R171, R14, c[0x0][0x23c], -R167.reuse ;  /* 0x00008f000eab7a23 */ /* 0x100fe200000108a7 */
[----:B------:R-:W1:Y:S01]  /*8d90*/  MUFU.EX2 R170, R170 ;  /* 0x000000aa00aa7308 */ /* 0x000e620000000800 */
[C---:B------:R-:W-:Y:S02]  /*8da0*/  FMUL.FTZ R14, R0.reuse, R126 ;  /* 0x0000007e000e7220 */ /* 0x040fe40000410000 */
[--C-:B------:R-:W-:Y:S01]  /*8db0*/  FFMA.FTZ R172, R15, c[0x0][0x23c], -R167.reuse ;  /* 0x00008f000fac7a23 */ /* 0x100fe200000108a7 */
[C---:B------:R-:W-:Y:S01]  /*8dc0*/  HMMA.16816.F32.BF16 R84, R128.reuse, R138, R84 ;  /* 0x0000008a8054723c */ /* 0x040fe20000041854 */
[----:B------:R-:W4:Y:S03]  /*8dd0*/  LDSM.16.MT88.4 R136, [R190+0x10000] ;  /* 0x01000000be88783b */ /* 0x000f260000004200 */
[----:B------:R-:W-:Y:S02]  /*8de0*/  FMUL.FTZ R15, R0, R127 ;  /* 0x0000007f000f7220 */ /* 0x000fe40000410000 */
[C---:B------:R-:W-:Y:S01]  /*8df0*/  FMUL.FTZ R104, R2.reuse, R104 ;  /* 0x0000006802687220 */ /* 0x040fe20000410000 */
[----:B------:R-:W-:Y:S01]  /*8e00*/  MUFU.EX2 R171, R171 ;  /* 0x000000ab00ab7308 */ /* 0x000fe20000000800 */
[C---:B--2---:R-:W-:Y:S01]  /*8e10*/  HMMA.16816.F32.BF16 R88, R128.reuse, R140, R88 ;  /* 0x0000008c8058723c */ /* 0x044fe20000041858 */
[----:B------:R-:W-:Y:S03]  /*8e20*/  LDSM.16.MT88.4 R124, [R188+0x10000] ;  /* 0x01000000bc7c783b */ /* 0x000fe60000004200 */
[----:B------:R-:W-:Y:S02]  /*8e30*/  FMUL.FTZ R105, R2, R105 ;  /* 0x0000006902697220 */ /* 0x000fe40000410000 */
[C---:B------:R-:W-:Y:S02]  /*8e40*/  FMUL.FTZ R106, R0.reuse, R106 ;  /* 0x0000006a006a7220 */ /* 0x040fe40000410000 */
[C---:B------:R-:W-:Y:S01]  /*8e50*/  HMMA.16816.F32.BF16 R92, R128.reuse, R142, R92 ;  /* 0x0000008e805c723c */ /* 0x040fe2000004185c */
[----:B------:R-:W2:Y:S01]  /*8e60*/  LDSM.16.MT88.4 R140, [R189+0x10000] ;  /* 0x01000000bd8c783b */ /* 0x000ea20000004200 */
[----:B------:R-:W5:Y:S02]  /*8e70*/  MUFU.EX2 R172, R172 ;  /* 0x000000ac00ac7308 */ /* 0x000f640000000800 */
[----:B------:R-:W-:Y:S02]  /*8e80*/  FMUL.FTZ R107, R0, R107 ;  /* 0x0000006b006b7220 */ /* 0x000fe40000410000 */
[C---:B------:R-:W-:Y:S02]  /*8e90*/  FMUL.FTZ R108, R2.reuse, R108 ;  /* 0x0000006c026c7220 */ /* 0x040fe40000410000 */
[C---:B---3--:R-:W-:Y:S04]  /*8ea0*/  HMMA.16816.F32.BF16 R96, R128.reuse, R144, R96 ;  /* 0x000000908060723c */ /* 0x048fe80000041860 */
[----:B------:R-:W-:Y:S02]  /*8eb0*/  FMUL.FTZ R109, R2, R109 ;  /* 0x0000006d026d7220 */ /* 0x000fe40000410000 */
[C---:B------:R-:W-:Y:S02]  /*8ec0*/  FMUL.FTZ R110, R0.reuse, R110 ;  /* 0x0000006e006e7220 */ /* 0x040fe40000410000 */
[C---:B------:R-:W-:Y:S01]  /*8ed0*/  HMMA.16816.F32.BF16 R100, R128.reuse, R146, R100 ;  /* 0x000000928064723c */ /* 0x040fe20000041864 */
[----:B------:R-:W-:Y:S03]  /*8ee0*/  LDSM.16.MT88.4 R144, [R190+0xc800] ;  /* 0x00c80000be90783b */ /* 0x000fe60000004200 */
[----:B------:R-:W-:Y:S02]  /*8ef0*/  FMUL.FTZ R111, R0, R111 ;  /* 0x0000006f006f7220 */ /* 0x000fe40000410000 */
[--C-:B------:R-:W-:Y:S02]  /*8f00*/  FFMA.FTZ R173, R16, c[0x0][0x23c], -R168.reuse ;  /* 0x00008f0010ad7a23 */ /* 0x100fe400000108a8 */
[----:B------:R-:W-:Y:S01]  /*8f10*/  FFMA.FTZ R174, R17, c[0x0][0x23c], -R168 ;  /* 0x00008f0011ae7a23 */ /* 0x000fe200000108a8 */
[C---:B----4-:R-:W-:Y:S03]  /*8f20*/  HMMA.16816.F32.BF16 R104, R128.reuse, R136, R104 ;  /* 0x000000888068723c */ /* 0x050fe60000041868 */
[--C-:B------:R-:W-:Y:S01]  /*8f30*/  FFMA.FTZ R175, R18, c[0x0][0x23c], -R167.reuse ;  /* 0x00008f0012af7a23 */ /* 0x100fe200000108a7 */
[----:B------:R-:W-:Y:S01]  /*8f40*/  MUFU.EX2 R173, R173 ;  /* 0x000000ad00ad7308 */ /* 0x000fe20000000800 */
[----:B------:R-:W-:Y:S02]  /*8f50*/  FFMA.FTZ R218, R19, c[0x0][0x23c], -R167 ;  /* 0x00008f0013da7a23 */ /* 0x000fe400000108a7 */
[C---:B------:R-:W-:Y:S01]  /*8f60*/  FMUL.FTZ R112, R2.reuse, R112 ;  /* 0x0000007002707220 */ /* 0x040fe20000410000 */
[C---:B------:R-:W-:Y:S01]  /*8f70*/  HMMA.16816.F32.BF16 R12, R128.reuse, R138, R12 ;  /* 0x0000008a800c723c */ /* 0x040fe2000004180c */
[----:B------:R-:W3:Y:S03]  /*8f80*/  LDSM.16.MT88.4 R136, [R192+0xc800] ;  /* 0x00c80000c088783b */ /* 0x000ee60000004200 */
[----:B------:R-:W-:Y:S02]  /*8f90*/  FMUL.FTZ R113, R2, R113 ;  /* 0x0000007102717220 */ /* 0x000fe40000410000 */
[----:B------:R-:W4:Y:S01]  /*8fa0*/  MUFU.EX2 R174, R174 ;  /* 0x000000ae00ae7308 */ /* 0x000f220000000800 */
[C---:B------:R-:W-:Y:S01]  /*8fb0*/  FMUL.FTZ R114, R0.reuse, R114 ;  /* 0x0000007200727220 */ /* 0x040fe20000410000 */
[C---:B--2---:R-:W-:Y:S04]  /*8fc0*/  HMMA.16816.F32.BF16 R108, R128.reuse, R140, R108 ;  /* 0x0000008c806c723c */ /* 0x044fe8000004186c */
[----:B------:R-:W-:Y:S02]  /*8fd0*/  FMUL.FTZ R115, R0, R115 ;  /* 0x0000007300737220 */ /* 0x000fe40000410000 */
[----:B------:R-:W-:Y:S01]  /*8fe0*/  FMUL.FTZ R16, R2, R120 ;  /* 0x0000007802107220 */ /* 0x000fe20000410000 */
[----:B-1----:R-:W-:Y:S01]  /*8ff0*/  F2FP.BF16.PACK_AB R120, R170, R169 ;  /* 0x000000a9aa78723e */ /* 0x002fe200000010ff */
[----:B------:R-:W-:Y:S01]  /*9000*/  MUFU.EX2 R175, R175 ;  /* 0x000000af00af7308 */ /* 0x000fe20000000800 */
[----:B------:R-:W-:Y:S02]  /*9010*/  FMUL.FTZ R17, R2, R121 ;  /* 0x0000007902117220 */ /* 0x000fe40000410000 */
[C---:B------:R-:W-:Y:S01]  /*9020*/  HMMA.16816.F32.BF16 R112, R128.reuse, R142, R112 ;  /* 0x0000008e8070723c */ /* 0x040fe20000041870 */
[----:B------:R-:W1:Y:S02]  /*9030*/  LDSM.16.MT88.4 R140, [R189+0xc800] ;  /* 0x00c80000bd8c783b */ /* 0x000e640000004200 */
[----:B------:R-:W-:Y:S01]  /*9040*/  FMUL.FTZ R18, R0, R122 ;  /* 0x0000007a00127220 */ /* 0x000fe20000410000 */
[----:B-----5:R-:W-:Y:S01]  /*9050*/  F2FP.BF16.PACK_AB R121, R172, R171 ;  /* 0x000000abac79723e */ /* 0x020fe200000010ff */
[----:B------:R-:W-:Y:S02]  /*9060*/  FMUL.FTZ R19, R0, R123 ;  /* 0x0000007b00137220 */ /* 0x000fe40000410000 */
[----:B------:R-:W2:Y:S01]  /*9070*/  MUFU.EX2 R218, R218 ;  /* 0x000000da00da7308 */ /* 0x000ea20000000800 */
[C---:B------:R-:W-:Y:S04]  /*9080*/  FMUL.FTZ R116, R2.reuse, R116 ;  /* 0x0000007402747220 */ /* 0x040fe80000410000 */
[C---:B------:R-:W-:Y:S03]  /*9090*/  HMMA.16816.F32.BF16 R16, R128.reuse, R124, R16 ;  /* 0x0000007c8010723c */ /* 0x040fe60000041810 */
[----:B------:R-:W-:Y:S01]  /*90a0*/  FMUL.FTZ R117, R2, R117 ;  /* 0x0000007502757220 */ /* 0x000fe20000410000 */
[----:B----4-:R-:W-:Y:S01]  /*90b0*/  F2FP.BF16.PACK_AB R122, R174, R173 ;  /* 0x000000adae7a723e */ /* 0x010fe200000010ff */
[C---:B------:R-:W-:Y:S02]  /*90c0*/  FMUL.FTZ R118, R0.reuse, R118 ;  /* 0x0000007600767220 */ /* 0x040fe40000410000 */
[----:B------:R-:W-:Y:S02]  /*90d0*/  FMUL.FTZ R119, R0, R119 ;  /* 0x0000007700777220 */ /* 0x000fe40000410000 */
[----:B------:R-:W-:Y:S03]  /*90e0*/  FFMA.FTZ R164, R2, R221, R164 ;  /* 0x000000dd02a47223 */ /* 0x000fe600000100a4 */
[----:B------:R-:W-:Y:S01]  /*90f0*/  FFMA.FTZ R6, R0, R219, R6 ;  /* 0x000000db00067223 */ /* 0x000fe20000010006 */
[----:B------:R-:W-:Y:S01]  /*9100*/  IADD3 R0, R217, -0x1, RZ ;  /* 0xffffffffd9007810 */ /* 0x000fe20007ffe0ff */
[----:B------:R-:W-:Y:S01]  /*9110*/  HMMA.16816.F32.BF16 R116, R128, R126, R116 ;  /* 0x0000007e8074723c */ /* 0x000fe20000041874 */
[----:B------:R-:W4:Y:S02]  /*9120*/  LDSM.16.MT88.4 R124, [R188+0xe800] ;  /* 0x00e80000bc7c783b */ /* 0x000f240000004200 */
[----:B------:R-:W-:Y:S01]  /*9130*/  FADD.FTZ R5, R5, R164 ;  /* 0x000000a405057221 */ /* 0x000fe20000010000 */
[----:B------:R-:W-:Y:S01]  /*9140*/  MOV R217, R0 ;  /* 0x0000000000d97202 */ /* 0x000fe20000000f00 */
[----:B------:R-:W-:Y:S01]  /*9150*/  FADD.FTZ R6, R7, R6 ;  /* 0x0000000607067221 */ /* 0x000fe20000010000 */
[----:B--2---:R-:W-:Y:S01]  /*9160*/  F2FP.BF16.PACK_AB R123, R218, R175 ;  /* 0x000000afda7b723e */ /* 0x004fe200000010ff */
[----:B------:R-:W-:Y:S01]  /*9170*/  FADD.FTZ R134, R134, R5 ;  /* 0x0000000586867221 */ /* 0x000fe20000010000 */
[----:B------:R-:W-:Y:S01]  /*9180*/  MOV R0, R3 ;  /* 0x0000000300007202 */ /* 0x000fe20000000f00 */
[----:B------:R-:W2:Y:S03]  /*9190*/  LDSM.16.MT88.4 R128, [R192+0x10800] ;  /* 0x01080000c080783b */ /* 0x000ea60000004200 */
[----:B------:R-:W-:Y:S01]  /*91a0*/  FADD.FTZ R165, R165, R6 ;  /* 0x00000006a5a57221 */ /* 0x000fe20000010000 */
[C---:B---3--:R-:W-:Y:S05]  /*91b0*/  HMMA.16816.F32.BF16 R8, R120.reuse, R136, R8 ;  /* 0x000000887808723c */ /* 0x048fea0000041808 */
[----:B------:R-:W-:Y:S02]  /*91c0*/  FADD.FTZ R134, R135, R134 ;  /* 0x0000008687867221 */ /* 0x000fe40000010000 */
[----:B------:R-:W-:Y:S01]  /*91d0*/  FADD.FTZ R166, R166, R165 ;  /* 0x000000a5a6a67221 */ /* 0x000fe20000010000 */
[C---:B------:R-:W-:Y:S01]  /*91e0*/  HMMA.16816.F32.BF16 R36, R120.reuse, R138, R36 ;  /* 0x0000008a7824723c */ /* 0x040fe20000041824 */
[----:B------:R-:W3:Y:S03]  /*91f0*/  LDSM.16.MT88.4 R136, [R190+0x10800] ;  /* 0x01080000be88783b */ /* 0x000ee60000004200 */
[----:B------:R-:W-:Y:S02]  /*9200*/  FADD.FTZ R169, R169, R134 ;  /* 0x00000086a9a97221 */ /* 0x000fe40000010000 */
[----:B------:R-:W-:Y:S02]  /*9210*/  FADD.FTZ R171, R171, R166 ;  /* 0x000000a6abab7221 */ /* 0x000fe40000010000 */
[C---:B------:R-:W-:Y:S04]  /*9220*/  HMMA.16816.F32.BF16 R40, R120.reuse, R144, R40 ;  /* 0x000000907828723c */ /* 0x040fe80000041828 */
[----:B------:R-:W-:Y:S02]  /*9230*/  FADD.FTZ R170, R170, R169 ;  /* 0x000000a9aaaa7221 */ /* 0x000fe40000010000 */
[----:B------:R-:W-:Y:S02]  /*9240*/  FADD.FTZ R172, R172, R171 ;  /* 0x000000abacac7221 */ /* 0x000fe40000010000 */
[C---:B------:R-:W-:Y:S01]  /*9250*/  HMMA.16816.F32.BF16 R44, R120.reuse, R146, R44 ;  /* 0x00000092782c723c */ /* 0x040fe2000004182c */
[----:B------:R-:W-:Y:S03]  /*9260*/  LDSM.16.MT88.4 R144, [R190+0xf000] ;  /* 0x00f00000be90783b */ /* 0x000fe60000004200 */
[----:B------:R-:W-:Y:S02]  /*9270*/  FADD.FTZ R173, R173, R170 ;  /* 0x000000aaadad7221 */ /* 0x000fe40000010000 */
[----:B------:R-:W-:Y:S02]  /*9280*/  FADD.FTZ R5, R175, R172 ;  /* 0x000000acaf057221 */ /* 0x000fe40000010000 */
[C---:B-1----:R-:W-:Y:S04]  /*9290*/  HMMA.16816.F32.BF16 R48, R120.reuse, R140, R48 ;  /* 0x0000008c7830723c */ /* 0x042fe80000041830 */
[----:B------:R-:W-:Y:S02]  /*92a0*/  FADD.FTZ R173, R174, R173 ;  /* 0x000000adaead7221 */ /* 0x000fe40000010000 */
[----:B------:R-:W-:Y:S02]  /*92b0*/  FADD.FTZ R5, R218, R5 ;  /* 0x00000005da057221 */ /* 0x000fe40000010000 */
[C---:B------:R-:W-:Y:S01]  /*92c0*/  HMMA.16816.F32.BF16 R52, R120.reuse, R142, R52 ;  /* 0x0000008e7834723c */ /* 0x040fe20000041834 */
[----:B------:R-:W1:Y:S07]  /*92d0*/  LDSM.16.MT88.4 R140, [R189+0x10800] ;  /* 0x01080000bd8c783b */ /* 0x000e6e0000004200 */
[C---:B------:R-:W-:Y:S08]  /*92e0*/  HMMA.16816.F32.BF16 R56, R120.reuse, R148, R56 ;  /* 0x000000947838723c */ /* 0x040ff00000041838 */
[C---:B------:R-:W-:Y:S01]  /*92f0*/  HMMA.16816.F32.BF16 R60, R120.reuse, R150, R60 ;  /* 0x00000096783c723c */ /* 0x040fe2000004183c */
[----:B------:R-:W-:Y:S07]  /*9300*/  LDSM.16.MT88.4 R148, [R189+0xf000] ;  /* 0x00f00000bd94783b */ /* 0x000fee0000004200 */
[C---:B------:R-:W-:Y:S07]  /*9310*/  HMMA.16816.F32.BF16 R64, R120.reuse, R152, R64 ;  /* 0x000000987840723c */ /* 0x040fee0000041840 */
[--C-:B------:R-:W-:Y:S01]  /*9320*/  FFMA.FTZ R152, R20, c[0x0][0x23c], -R168.reuse ;  /* 0x00008f0014987a23 */ /* 0x100fe200000108a8 */
[C---:B------:R-:W-:Y:S04]  /*9330*/  HMMA.16816.F32.BF16 R68, R120.reuse, R154, R68 ;  /* 0x0000009a7844723c */ /* 0x040fe80000041844 */
[--C-:B------:R-:W-:Y:S01]  /*9340*/  FFMA.FTZ R153, R21, c[0x0][0x23c], -R168.reuse ;  /* 0x00008f0015997a23 */ /* 0x100fe200000108a8 */
[----:B------:R-:W-:Y:S02]  /*9350*/  MUFU.EX2 R152, R152 ;  /* 0x0000009800987308 */ /* 0x000fe40000000800 */
[--C-:B------:R-:W-:Y:S01]  /*9360*/  FFMA.FTZ R154, R22, c[0x0][0x23c], -R167.reuse ;  /* 0x00008f00169a7a23 */ /* 0x100fe200000108a7 */
[C---:B------:R-:W-:Y:S04]  /*9370*/  HMMA.16816.F32.BF16 R72, R120.reuse, R156, R72 ;  /* 0x0000009c7848723c */ /* 0x040fe80000041848 */
[--C-:B------:R-:W-:Y:S02]  /*9380*/  FFMA.FTZ R155, R23, c[0x0][0x23c], -R167.reuse ;  /* 0x00008f00179b7a23 */ /* 0x100fe400000108a7 */
[----:B------:R-:W5:Y:S01]  /*9390*/  LDSM.16.MT88.4 R20, [R188+0x10800] ;  /* 0x01080000bc14783b */ /* 0x000f620000004200 */
[--C-:B------:R-:W-:Y:S01]  /*93a0*/  FFMA.FTZ R156, R24, c[0x0][0x23c], -R168.reuse ;  /* 0x00008f00189c7a23 */ /* 0x100fe200000108a8 */
[C---:B------:R-:W-:Y:S01]  /*93b0*/  HMMA.16816.F32.BF16 R76, R120.reuse, R158, R76 ;  /* 0x0000009e784c723c */ /* 0x040fe2000004184c */
[----:B------:R-:W1:Y:S03]  /*93c0*/  MUFU.EX2 R153, R153 ;  /* 0x0000009900997308 */ /* 0x000e660000000800 */
[--C-:B------:R-:W-:Y:S03]  /*93d0*/  FFMA.FTZ R157, R25, c[0x0][0x23c], -R168.reuse ;  /* 0x00008f00199d7a23 */ /* 0x100fe600000108a8 */
[--C-:B------:R-:W-:Y:S01]  /*93e0*/  FFMA.FTZ R158, R26, c[0x0][0x23c], -R167.reuse ;  /* 0x00008f001a9e7a23 */ /* 0x100fe200000108a7 */
[C---:B------:R-:W-:Y:S03]  /*93f0*/  HMMA.16816.F32.BF16 R80, R120.reuse, R160, R80 ;  /* 0x000000a07850723c */ /* 0x040fe60000041850 */
[----:B------:R-:W-:Y:S01]  /*9400*/  MUFU.EX2 R154, R154 ;  /* 0x0000009a009a7308 */ /* 0x000fe20000000800 */
[--C-:B------:R-:W-:Y:S02]  /*9410*/  FFMA.FTZ R159, R27, c[0x0][0x23c], -R167.reuse ;  /* 0x00008f001b9f7a23 */ /* 0x100fe400000108a7 */
[----:B------:R-:W-:Y:S01]  /*9420*/  LDSM.16.MT88.4 R24, [R189+0xd000] ;  /* 0x00d00000bd18783b */ /* 0x000fe20000004200 */
[--C-:B------:R-:W-:Y:S01]  /*9430*/  FFMA.FTZ R160, R28, c[0x0][0x23c], -R168.reuse ;  /* 0x00008f001ca07a23 */ /* 0x100fe200000108a8 */
[C---:B------:R-:W-:Y:S04]  /*9440*/  HMMA.16816.F32.BF16 R84, R120.reuse, R162, R84 ;  /* 0x000000a27854723c */ /* 0x040fe80000041854 */
[--C-:B------:R-:W-:Y:S01]  /*9450*/  FFMA.FTZ R161, R29, c[0x0][0x23c], -R168.reuse ;  /* 0x00008f001da17a23 */ /* 0x100fe200000108a8 */
[----:B------:R-:W1:Y:S01]  /*9460*/  MUFU.EX2 R155, R155 ;  /* 0x0000009b009b7308 */ /* 0x000e620000000800 */
[----:B------:R-:W-:Y:S02]  /*9470*/  FFMA.FTZ R168, R33, c[0x0][0x23c], -R168 ;  /* 0x00008f0021a87a23 */ /* 0x000fe400000108a8 */
[C---:B----4-:R-:W-:Y:S04]  /*9480*/  HMMA.16816.F32.BF16 R88, R120.reuse, R124, R88 ;  /* 0x0000007c7858723c */ /* 0x050fe80000041858 */
[--C-:B------:R-:W-:Y:S02]  /*9490*/  FFMA.FTZ R162, R30, c[0x0][0x23c], -R167.reuse ;  /* 0x00008f001ea27a23 */ /* 0x100fe400000108a7 */
[--C-:B------:R-:W-:Y:S01]  /*94a0*/  FFMA.FTZ R163, R31, c[0x0][0x23c], -R167.reuse ;  /* 0x00008f001fa37a23 */ /* 0x100fe200000108a7 */
[----:B------:R-:W-:Y:S01]  /*94b0*/  MUFU.EX2 R156, R156 ;  /* 0x0000009c009c7308 */ /* 0x000fe20000000800 */
[C---:B------:R-:W-:Y:S01]  /*94c0*/  HMMA.16816.F32.BF16 R92, R120.reuse, R126, R92 ;  /* 0x0000007e785c723c */ /* 0x040fe2000004185c */
[----:B------:R-:W4:Y:S03]  /*94d0*/  LDSM.16.MT88.4 R124, [R192+0xd000] ;  /* 0x00d00000c07c783b */ /* 0x000f260000004200 */
[----:B------:R-:W-:Y:S04]  /*94e0*/  FFMA.FTZ R167, R35, c[0x0][0x23c], -R167 ;  /* 0x00008f0023a77a23 */ /* 0x000fe800000108a7 */
[C---:B--2---:R-:W-:Y:S01]  /*94f0*/  HMMA.16816.F32.BF16 R96, R120.reuse, R128, R96 ;  /* 0x000000807860723c */ /* 0x044fe20000041860 */
[----:B------:R-:W-:Y:S01]  /*9500*/  LDSM.16.MT88.4 R28, [R188+0x11000] ;  /* 0x01100000bc1c783b */ /* 0x000fe20000004200 */
[----:B------:R-:W2:Y:S06]  /*9510*/  MUFU.EX2 R157, R157 ;  /* 0x0000009d009d7308 */ /* 0x000eac0000000800 */
[C---:B------:R-:W-:Y:S01]  /*9520*/  HMMA.16816.F32.BF16 R100, R120.reuse, R130, R100 ;  /* 0x000000827864723c */ /* 0x040fe20000041864 */
[----:B------:R-:W2:Y:S03]  /*9530*/  LDSM.16.MT88.4 R128, [R190+0xd000] ;  /* 0x00d00000be80783b */ /* 0x000ea60000004200 */
[----:B------:R-:W-:Y:S04]  /*9540*/  MUFU.EX2 R158, R158 ;  /* 0x0000009e009e7308 */ /* 0x000fe80000000800 */
[C---:B---3--:R-:W-:Y:S01]  /*9550*/  HMMA.16816.F32.BF16 R104, R120.reuse, R136, R104 ;  /* 0x000000887868723c */ /* 0x048fe20000041868 */
[----:B------:R-:W-:Y:S05]  /*9560*/  LDSM.16.MT88.4 R32, [R189+0xd800] ;  /* 0x00d80000bd20783b */ /* 0x000fea0000004200 */
[----:B------:R-:W3:Y:S02]  /*9570*/  MUFU.EX2 R159, R159 ;  /* 0x0000009f009f7308 */ /* 0x000ee40000000800 */
[C---:B------:R-:W-:Y:S01]  /*9580*/  HMMA.16816.F32.BF16 R12, R120.reuse, R138, R12 ;  /* 0x0000008a780c723c */ /* 0x040fe2000004180c */
[----:B------:R-:W3:Y:S07]  /*9590*/  LDSM.16.MT88.4 R136, [R188+0xd000] ;  /* 0x00d00000bc88783b */ /* 0x000eee0000004200 */
[C---:B-1----:R-:W-:Y:S01]  /*95a0*/  HMMA.16816.F32.BF16 R108, R120.reuse, R140, R108 ;  /* 0x0000008c786c723c */ /* 0x042fe2000004186c */
[----:B------:R-:W-:Y:S07]  /*95b0*/  MUFU.EX2 R160, R160 ;  /* 0x000000a000a07308 */ /* 0x000fee0000000800 */
[C---:B------:R-:W-:Y:S01]  /*95c0*/  HMMA.16816.F32.BF16 R112, R120.reuse, R142, R112 ;  /* 0x0000008e7870723c */ /* 0x040fe20000041870 */
[----:B------:R-:W1:Y:S02]  /*95d0*/  LDSM.16.MT88.4 R140, [R192+0xf000] ;  /* 0x00f00000c08c783b */ /* 0x000e640000004200 */
[----:B------:R-:W1:Y:S05]  /*95e0*/  MUFU.EX2 R161, R161 ;  /* 0x000000a100a17308 */ /* 0x000e6a0000000800 */
[C---:B-----5:R-:W-:Y:S05]  /*95f0*/  HMMA.16816.F32.BF16 R16, R120.reuse, R20, R16 ;  /* 0x000000147810723c */ /* 0x060fea0000041810 */
[----:B------:R-:W-:Y:S02]  /*9600*/  MUFU.EX2 R162, R162 ;  /* 0x000000a200a27308 */ /* 0x000fe40000000800 */
[----:B------:R-:W-:Y:S01]  /*9610*/  F2FP.BF16.PACK_AB R20, R153, R152 ;  /* 0x000000989914723e */ /* 0x000fe200000010ff */
[----:B------:R-:W-:Y:S01]  /*9620*/  HMMA.16816.F32.BF16 R116, R120, R22, R116 ;  /* 0x000000167874723c */ /* 0x000fe20000041874 */
[----:B------:R-:W5:Y:S03]  /*9630*/  LDSM.16.MT88.4 R120, [R188+0xf000] ;  /* 0x00f00000bc78783b */ /* 0x000f660000004200 */
[----:B------:R-:W-:Y:S01]  /*9640*/  F2FP.BF16.PACK_AB R21, R155, R154 ;  /* 0x0000009a9b15723e */ /* 0x000fe200000010ff */
[----:B------:R-:W-:Y:S02]  /*9650*/  FADD.FTZ R152, R152, R173 ;  /* 0x000000ad98987221 */ /* 0x000fe40000010000 */
[----:B--2---:R-:W-:Y:S01]  /*9660*/  F2FP.BF16.PACK_AB R22, R157, R156 ;  /* 0x0000009c9d16723e */ /* 0x004fe200000010ff */
[----:B------:R-:W2:Y:S01]  /*9670*/  MUFU.EX2 R163, R163 ;  /* 0x000000a300a37308 */ /* 0x000ea20000000800 */
[----:B---3--:R-:W-:Y:S03]  /*9680*/  F2FP.BF16.PACK_AB R23, R159, R158 ;  /* 0x0000009e9f17723e */ /* 0x008fe600000010ff */
[----:B------:R-:W-:Y:S02]  /*9690*/  FADD.FTZ R154, R154, R5 ;  /* 0x000000059a9a7221 */ /* 0x000fe40000010000 */
[----:B------:R-:W-:Y:S02]  /*96a0*/  FADD.FTZ R153, R153, R152 ;  /* 0x0000009899997221 */ /* 0x000fe40000010000 */
[C---:B----4-:R-:W-:Y:S02]  /*96b0*/  HMMA.16816.F32.BF16 R8, R20.reuse, R124, R8 ;  /* 0x0000007c1408723c */ /* 0x050fe40000041808 */
[----:B------:R-:W3:Y:S03]  /*96c0*/  MUFU.EX2 R225, R168 ;  /* 0x000000a800e17308 */ /* 0x000ee60000000800 */
[----:B------:R-:W-:Y:S02]  /*96d0*/  FADD.FTZ R155, R155, R154 ;  /* 0x0000009a9b9b7221 */ /* 0x000fe40000010000 */
[----:B------:R-:W-:Y:S01]  /*96e0*/  FADD.FTZ R156, R156, R153 ;  /* 0x000000999c9c7221 */ /* 0x000fe20000010000 */
[C---:B------:R-:W-:Y:S01]  /*96f0*/  HMMA.16816.F32.BF16 R36, R20.reuse, R126, R36 ;  /* 0x0000007e1424723c */ /* 0x040fe20000041824 */
[----:B------:R-:W-:Y:S03]  /*9700*/  LDSM.16.MT88.4 R124, [R190+0x11000] ;  /* 0x01100000be7c783b */ /* 0x000fe60000004200 */
[----:B------:R-:W4:Y:S01]  /*9710*/  MUFU.EX2 R167, R167 ;  /* 0x000000a700a77308 */ /* 0x000f220000000800 */
[----:B------:R-:W-:Y:S02]  /*9720*/  FADD.FTZ R158, R158, R155 ;  /* 0x0000009b9e9e7221 */ /* 0x000fe40000010000 */
[----:B------:R-:W-:Y:S01]  /*9730*/  FADD.FTZ R157, R157, R156 ;  /* 0x0000009c9d9d7221 */ /* 0x000fe20000010000 */
[C---:B------:R-:W-:Y:S04]  /*9740*/  HMMA.16816.F32.BF16 R40, R20.reuse, R128, R40 ;  /* 0x000000801428723c */ /* 0x040fe80000041828 */
[----:B------:R-:W-:Y:S04]  /*9750*/  FADD.FTZ R159, R159, R158 ;  /* 0x0000009e9f9f7221 */ /* 0x000fe80000010000 */
[C---:B------:R-:W-:Y:S01]  /*9760*/  HMMA.16816.F32.BF16 R44, R20.reuse, R130, R44 ;  /* 0x00000082142c723c */ /* 0x040fe2000004182c */
[----:B------:R-:W-:Y:S07]  /*9770*/  LDSM.16.MT88.4 R128, [R189+0x11000] ;  /* 0x01100000bd80783b */ /* 0x000fee0000004200 */
[C---:B------:R-:W-:Y:S08]  /*9780*/  HMMA.16816.F32.BF16 R48, R20.reuse, R24, R48 ;  /* 0x000000181430723c */ /* 0x040ff00000041830 */
[C---:B------:R-:W-:Y:S01]  /*9790*/  HMMA.16816.F32.BF16 R52, R20.reuse, R26, R52 ;  /* 0x0000001a1434723c */ /* 0x040fe20000041834 */
[----:B------:R-:W2:Y:S07]  /*97a0*/  LDSM.16.MT88.4 R24, [R192+0x11000] ;  /* 0x01100000c018783b */ /* 0x000eae0000004200 */
[C---:B------:R-:W-:Y:S08]  /*97b0*/  HMMA.16816.F32.BF16 R56, R20.reuse, R136, R56 ;  /* 0x000000881438723c */ /* 0x040ff00000041838 */
[C---:B------:R-:W-:Y:S01]  /*97c0*/  HMMA.16816.F32.BF16 R60, R20.reuse, R138, R60 ;  /* 0x0000008a143c723c */ /* 0x040fe2000004183c */
[----:B------:R-:W-:Y:S07]  /*97d0*/  LDSM.16.MT88.4 R136, [R192+0xf800] ;  /* 0x00f80000c088783b */ /* 0x000fee0000004200 */
[C---:B-1----:R-:W-:Y:S08]  /*97e0*/  HMMA.16816.F32.BF16 R64, R20.reuse, R140, R64 ;  /* 0x0000008c1440723c */ /* 0x042ff00000041840 */
        /* <DEDUP_REMOVED lines=8> */
[C---:B-----5:R-:W-:Y:S08]  /*9870*/  HMMA.16816.F32.BF16 R88, R20.reuse, R120, R88 ;  /* 0x000000781458723c */ /* 0x060ff00000041858 */
[C---:B------:R-:W-:Y:S01]  /*9880*/  HMMA.16816.F32.BF16 R92, R20.reuse, R122, R92 ;  /* 0x0000007a145c723c */ /* 0x040fe2000004185c */
[----:B------:R-:W-:Y:S07]  /*9890*/  LDSM.16.MT88.4 R120, [R190+0xd800] ;  /* 0x00d80000be78783b */ /* 0x000fee0000004200 */
[C---:B--2---:R-:W-:Y:S08]  /*98a0*/  HMMA.16816.F32.BF16 R96, R20.reuse, R24, R96 ;  /* 0x000000181460723c */ /* 0x044ff00000041860 */
[C---:B------:R-:W-:Y:S01]  /*98b0*/  HMMA.16816.F32.BF16 R100, R20.reuse, R26, R100 ;  /* 0x0000001a1464723c */ /* 0x040fe20000041864 */
[----:B------:R-:W1:Y:S07]  /*98c0*/  LDSM.16.MT88.4 R24, [R192+0xd800] ;  /* 0x00d80000c018783b */ /* 0x000e6e0000004200 */
[C---:B------:R-:W-:Y:S08]  /*98d0*/  HMMA.16816.F32.BF16 R104, R20.reuse, R124, R104 ;  /* 0x0000007c1468723c */ /* 0x040ff00000041868 */
[C---:B------:R-:W-:Y:S01]  /*98e0*/  HMMA.16816.F32.BF16 R12, R20.reuse, R126, R12 ;  /* 0x0000007e140c723c */ /* 0x040fe2000004180c */
[----:B------:R-:W2:Y:S07]  /*98f0*/  LDSM.16.MT88.4 R124, [R188+0xd800] ;  /* 0x00d80000bc7c783b */ /* 0x000eae0000004200 */
[C---:B------:R-:W-:Y:S08]  /*9900*/  HMMA.16816.F32.BF16 R108, R20.reuse, R128, R108 ;  /* 0x00000080146c723c */ /* 0x040ff0000004186c */
[C---:B------:R-:W-:Y:S08]  /*9910*/  HMMA.16816.F32.BF16 R112, R20.reuse, R130, R112 ;  /* 0x000000821470723c */ /* 0x040ff00000041870 */
[C---:B------:R-:W-:Y:S08]  /*9920*/  HMMA.16816.F32.BF16 R16, R20.reuse, R28, R16 ;  /* 0x0000001c1410723c */ /* 0x040ff00000041810 */
[----:B------:R-:W-:Y:S01]  /*9930*/  HMMA.16816.F32.BF16 R116, R20, R30, R116 ;  /* 0x0000001e1474723c */ /* 0x000fe20000041874 */
[----:B------:R-:W5:Y:S06]  /*9940*/  LDSM.16.MT88.4 R28, [R189+0xf800] ;  /* 0x00f80000bd1c783b */ /* 0x000f6c0000004200 */
[----:B------:R-:W-:Y:S01]  /*9950*/  F2FP.BF16.PACK_AB R20, R161, R160 ;  /* 0x000000a0a114723e */ /* 0x000fe200000010ff */
[----:B------:R-:W-:Y:S01]  /*9960*/  FADD.FTZ R160, R160, R157 ;  /* 0x0000009da0a07221 */ /* 0x000fe20000010000 */
[----:B------:R-:W-:Y:S03]  /*9970*/  F2FP.BF16.PACK_AB R21, R163, R162 ;  /* 0x000000a2a315723e */ /* 0x000fe600000010ff */
[----:B---3--:R-:W-:Y:S01]  /*9980*/  F2FP.BF16.PACK_AB R22, R225, R220 ;  /* 0x000000dce116723e */ /* 0x008fe200000010ff */
[----:B------:R-:W-:Y:S01]  /*9990*/  FADD.FTZ R162, R162, R159 ;  /* 0x0000009fa2a27221 */ /* 0x000fe20000010000 */
[----:B----4-:R-:W-:Y:S01]  /*99a0*/  F2FP.BF16.PACK_AB R23, R167, R224 ;  /* 0x000000e0a717723e */ /* 0x010fe200000010ff */
[----:B------:R-:W-:Y:S02]  /*99b0*/  FADD.FTZ R161, R161, R160 ;  /* 0x000000a0a1a17221 */ /* 0x000fe40000010000 */
[----:B------:R-:W-:Y:S02]  /*99c0*/  FADD.FTZ R163, R163, R162 ;  /* 0x000000a2a3a37221 */ /* 0x000fe40000010000 */
[----:B------:R-:W-:Y:S02]  /*99d0*/  FADD.FTZ R220, R220, R161 ;  /* 0x000000a1dcdc7221 */ /* 0x000fe40000010000 */
[C---:B-1----:R-:W-:Y:S01]  /*99e0*/  HMMA.16816.F32.BF16 R128, R20.reuse, R24, R8 ;  /* 0x000000181480723c */ /* 0x042fe20000041808 */
[----:B------:R-:W1:Y:S02]  /*99f0*/  LDSM.16.MT88.4 R8, [R190+0x11800] ;  /* 0x01180000be08783b */ /* 0x000e640000004200 */
[----:B------:R-:W-:Y:S02]  /*9a00*/  FADD.FTZ R224, R224, R163 ;  /* 0x000000a3e0e07221 */ /* 0x000fe40000010000 */
[----:B------:R-:W-:Y:S02]  /*9a10*/  FADD.FTZ R221, R225, R220 ;  /* 0x000000dce1dd7221 */ /* 0x000fe40000010000 */
[----:B------:R-:W-:Y:S01]  /*9a20*/  FADD.FTZ R219, R167, R224 ;  /* 0x000000e0a7db7221 */ /* 0x000fe20000010000 */
[C---:B------:R-:W-:Y:S01]  /*9a30*/  HMMA.16816.F32.BF16 R36, R20.reuse, R26, R36 ;  /* 0x0000001a1424723c */ /* 0x040fe20000041824 */
[----:B------:R-:W3:Y:S07]  /*9a40*/  LDSM.16.MT88.4 R24, [R189+0x11800] ;  /* 0x01180000bd18783b */ /* 0x000eee0000004200 */
[C---:B------:R-:W-:Y:S08]  /*9a50*/  HMMA.16816.F32.BF16 R40, R20.reuse, R120, R40 ;  /* 0x000000781428723c */ /* 0x040ff00000041828 */
[C---:B------:R-:W-:Y:S08]  /*9a60*/  HMMA.16816.F32.BF16 R44, R20.reuse, R122, R44 ;  /* 0x0000007a142c723c */ /* 0x040ff0000004182c */
[C---:B------:R-:W-:Y:S08]  /*9a70*/  HMMA.16816.F32.BF16 R48, R20.reuse, R32, R48 ;  /* 0x000000201430723c */ /* 0x040ff00000041830 */
[C---:B------:R-:W-:Y:S08]  /*9a80*/  HMMA.16816.F32.BF16 R52, R20.reuse, R34, R52 ;  /* 0x000000221434723c */ /* 0x040ff00000041834 */
[C---:B--2---:R-:W-:Y:S08]  /*9a90*/  HMMA.16816.F32.BF16 R56, R20.reuse, R124, R56 ;  /* 0x0000007c1438723c */ /* 0x044ff00000041838 */
[C---:B------:R-:W-:Y:S08]  /*9aa0*/  HMMA.16816.F32.BF16 R60, R20.reuse, R126, R60 ;  /* 0x0000007e143c723c */ /* 0x040ff0000004183c */
[C---:B------:R-:W-:Y:S08]  /*9ab0*/  HMMA.16816.F32.BF16 R64, R20.reuse, R136, R64 ;  /* 0x000000881440723c */ /* 0x040ff00000041840 */
[C---:B------:R-:W-:Y:S08]  /*9ac0*/  HMMA.16816.F32.BF16 R68, R20.reuse, R138, R68 ;  /* 0x0000008a1444723c */ /* 0x040ff00000041844 */
[C---:B------:R-:W-:Y:S08]  /*9ad0*/  HMMA.16816.F32.BF16 R72, R20.reuse, R140, R72 ;  /* 0x0000008c1448723c */ /* 0x040ff00000041848 */
[C---:B------:R-:W-:Y:S08]  /*9ae0*/  HMMA.16816.F32.BF16 R76, R20.reuse, R142, R76 ;  /* 0x0000008e144c723c */ /* 0x040ff0000004184c */
[C---:B-----5:R-:W-:Y:S08]  /*9af0*/  HMMA.16816.F32.BF16 R80, R20.reuse, R28, R80 ;  /* 0x0000001c1450723c */ /* 0x060ff00000041850 */
[C---:B------:R-:W-:Y:S01]  /*9b00*/  HMMA.16816.F32.BF16 R84, R20.reuse, R30, R84 ;  /* 0x0000001e1454723c */ /* 0x040fe20000041854 */
[----:B------:R-:W2:Y:S07]  /*9b10*/  LDSM.16.MT88.4 R28, [R188+0x11800] ;  /* 0x01180000bc1c783b */ /* 0x000eae0000004200 */
[C---:B------:R-:W-:Y:S08]  /*9b20*/  HMMA.16816.F32.BF16 R88, R20.reuse, R144, R88 ;  /* 0x000000901458723c */ /* 0x040ff00000041858 */
[C---:B------:R-:W-:Y:S08]  /*9b30*/  HMMA.16816.F32.BF16 R92, R20.reuse, R146, R92 ;  /* 0x00000092145c723c */ /* 0x040ff0000004185c */
[C---:B------:R-:W-:Y:S08]  /*9b40*/  HMMA.16816.F32.BF16 R96, R20.reuse, R148, R96 ;  /* 0x000000941460723c */ /* 0x040ff00000041860 */
[C---:B------:R-:W-:Y:S08]  /*9b50*/  HMMA.16816.F32.BF16 R100, R20.reuse, R150, R100 ;  /* 0x000000961464723c */ /* 0x040ff00000041864 */
[C---:B-1----:R-:W-:Y:S08]  /*9b60*/  HMMA.16816.F32.BF16 R104, R20.reuse, R8, R104 ;  /* 0x000000081468723c */ /* 0x042ff00000041868 */
[C---:B------:R-:W-:Y:S08]  /*9b70*/  HMMA.16816.F32.BF16 R124, R20.reuse, R10, R12 ;  /* 0x0000000a147c723c */ /* 0x040ff0000004180c */
[C---:B---3--:R-:W-:Y:S08]  /*9b80*/  HMMA.16816.F32.BF16 R108, R20.reuse, R24, R108 ;  /* 0x00000018146c723c */ /* 0x048ff0000004186c */
[C---:B------:R-:W-:Y:S08]  /*9b90*/  HMMA.16816.F32.BF16 R112, R20.reuse, R26, R112 ;  /* 0x0000001a1470723c */ /* 0x040ff00000041870 */
[C---:B--2---:R-:W-:Y:S08]  /*9ba0*/  HMMA.16816.F32.BF16 R120, R20.reuse, R28, R16 ;  /* 0x0000001c1478723c */ /* 0x044ff00000041810 */
[----:B------:R-:W-:Y:S01]  /*9bb0*/  HMMA.16816.F32.BF16 R116, R20, R30, R116 ;  /* 0x0000001e1474723c */ /* 0x000fe20000041874 */
[----:B------:R-:W-:-:S07]  /*9bc0*/  @P1 BRA `(.L_x_721) ;  /* 0xffffc8f000001947 */ /* 0x000fce000383ffff */
.L_x_717:
[----:B------:R-:W1:Y:S01]  /*9bd0*/  SHFL.BFLY PT, R2, R221, 0x2, 0x1f ;  /* 0x0c401f00dd027f89 */ /* 0x000e6200000e0000 */
[----:B------:R-:W-:Y:S01]  /*9be0*/  MOV R4, 0x3f800000 ;  /* 0x3f80000000047802 */ /* 0x000fe20000000f00 */
[----:B------:R-:W-:Y:S01]  /*9bf0*/  ULDC.64 UR4, c[0x0][0x118] ;  /* 0x0000460000047ab9 */ /* 0x000fe20000000a00 */
[----:B------:R-:W-:Y:S01]  /*9c00*/  MOV R5, 0x3f800000 ;  /* 0x3f80000000057802 */ /* 0x000fe20000000f00 */
[----:B------:R-:W2:Y:S01]  /*9c10*/  SHFL.BFLY PT, R0, R219, 0x2, 0x1f ;  /* 0x0c401f00db007f89 */ /* 0x000ea200000e0000 */
[----:B------:R-:W-:Y:S01]  /*9c20*/  BSSY B0, `(.L_x_722) ;  /* 0x000012c000007945 */ /* 0x000fe20003800000 */
[----:B-1----:R-:W-:-:S02]  /*9c30*/  FADD.FTZ R9, R2, R221 ;  /* 0x000000dd02097221 */ /* 0x002fc40000010000 */
[----:B--2---:R-:W-:-:S03]  /*9c40*/  FADD.FTZ R7, R0, R219 ;  /* 0x000000db00077221 */ /* 0x004fc60000010000 */
[----:B------:R-:W1:Y:S04]  /*9c50*/  SHFL.BFLY PT, R2, R9, 0x1, 0x1f ;  /* 0x0c201f0009027f89 */ /* 0x000e6800000e0000 */
[----:B------:R-:W2:Y:S01]  /*9c60*/  SHFL.BFLY PT, R0, R7, 0x1, 0x1f ;  /* 0x0c201f0007007f89 */ /* 0x000ea200000e0000 */
[----:B-1----:R-:W-:Y:S02]  /*9c70*/  FADD.FTZ R2, R9, R2 ;  /* 0x0000000209027221 */ /* 0x002fe40000010000 */
[----:B--2---:R-:W-:-:S03]  /*9c80*/  FADD.FTZ R0, R7, R0 ;  /* 0x0000000007007221 */ /* 0x004fc60000010000 */
[----:B------:R-:W-:Y:S02]  /*9c90*/  FSETP.NE.FTZ.AND P3, PT, R2, RZ, PT ;  /* 0x000000ff0200720b */ /* 0x000fe40003f75000 */
[----:B------:R-:W-:-:S11]  /*9ca0*/  FSETP.NE.FTZ.AND P0, PT, R0, RZ, PT ;  /* 0x000000ff0000720b */ /* 0x000fd60003f15000 */
[----:B------:R-:W1:Y:S08]  /*9cb0*/  @P3 MUFU.RCP R4, R2 ;  /* 0x0000000200043308 */ /* 0x000e700000001000 */
[----:B------:R-:W2:Y:S01]  /*9cc0*/  @P0 MUFU.RCP R5, R0 ;  /* 0x0000000000050308 */ /* 0x000ea20000001000 */
[----:B-1----:R-:W-:-:S07]  /*9cd0*/  FMUL.FTZ R128, R4, R128 ;  /* 0x0000008004807220 */ /* 0x002fce0000410000 */
[----:B------:R-:W-:Y:S01]  /*9ce0*/  @P3 MUFU.LG2 R2, R2 ;  /* 0x0000000200023308 */ /* 0x000fe20000000c00 */
[C---:B------:R-:W-:Y:S02]  /*9cf0*/  FMUL.FTZ R129, R4.reuse, R129 ;  /* 0x0000008104817220 */ /* 0x040fe40000410000 */
[C---:B------:R-:W-:Y:S02]  /*9d00*/  FMUL.FTZ R36, R4.reuse, R36 ;  /* 0x0000002404247220 */ /* 0x040fe40000410000 */
[C---:B------:R-:W-:Y:S01]  /*9d10*/  FMUL.FTZ R37, R4.reuse, R37 ;  /* 0x0000002504257220 */ /* 0x040fe20000410000 */
[----:B------:R-:W-:Y:S01]  /*9d20*/  F2FP.BF16.PACK_AB R128, R129, R128 ;  /* 0x000000808180723e */ /* 0x000fe200000010ff */
[C---:B------:R-:W-:Y:S01]  /*9d30*/  FMUL.FTZ R40, R4.reuse, R40 ;  /* 0x0000002804287220 */ /* 0x040fe20000410000 */
[----:B------:R-:W1:Y:S01]  /*9d40*/  @P0 MUFU.LG2 R0, R0 ;  /* 0x0000000000000308 */ /* 0x000e620000000c00 */
[C---:B------:R-:W-:Y:S01]  /*9d50*/  FMUL.FTZ R41, R4.reuse, R41 ;  /* 0x0000002904297220 */ /* 0x040fe20000410000 */
[----:B------:R-:W-:Y:S01]  /*9d60*/  F2FP.BF16.PACK_AB R36, R37, R36 ;  /* 0x000000242524723e */ /* 0x000fe200000010ff */
[----:B------:R-:W-:-:S02]  /*9d70*/  FMUL.FTZ R44, R4, R44 ;  /* 0x0000002c042c7220 */ /* 0x000fc40000410000 */
[C---:B------:R-:W-:Y:S01]  /*9d80*/  FMUL.FTZ R45, R4.reuse, R45 ;  /* 0x0000002d042d7220 */ /* 0x040fe20000410000 */
[----:B------:R-:W-:Y:S01]  /*9d90*/  F2FP.BF16.PACK_AB R40, R41, R40 ;  /* 0x000000282928723e */ /* 0x000fe200000010ff */
[C---:B------:R-:W-:Y:S02]  /*9da0*/  FMUL.FTZ R48, R4.reuse, R48 ;  /* 0x0000003004307220 */ /* 0x040fe40000410000 */
[C---:B------:R-:W-:Y:S01]  /*9db0*/  FMUL.FTZ R49, R4.reuse, R49 ;  /* 0x0000003104317220 */ /* 0x040fe20000410000 */
[----:B------:R-:W-:Y:S01]  /*9dc0*/  F2FP.BF16.PACK_AB R44, R45, R44 ;  /* 0x0000002c2d2c723e */ /* 0x000fe200000010ff */
[C---:B------:R-:W-:Y:S02]  /*9dd0*/  FMUL.FTZ R52, R4.reuse, R52 ;  /* 0x0000003404347220 */ /* 0x040fe40000410000 */
        /* <DEDUP_REMOVED lines=8> */
[C---:B------:R-:W-:Y:S01]  /*9e60*/  FMUL.FTZ R64, R4.reuse, R64 ;  /* 0x0000004004407220 */ /* 0x040fe20000410000 */
[----:B------:R-:W3:Y:S01]  /*9e70*/  S2R R57, SR_CTAID.Z ;  /* 0x0000000000397919 */ /* 0x000ee20000002700 */
        /* <DEDUP_REMOVED lines=45> */
[----:B------:R-:W-:Y:S01]  /*a150*/  FMUL.FTZ R117, R4, R117 ;  /* 0x0000007504757220 */ /* 0x000fe20000410000 */
[----:B------:R-:W-:Y:S01]  /*a160*/  F2FP.BF16.PACK_AB R120, R121, R120 ;  /* 0x000000787978723e */ /* 0x000fe200000010ff */
[----:B------:R-:W4:Y:S01]  /*a170*/  S2R R4, SR_TID.X ;  /* 0x0000000000047919 */ /* 0x000f220000002100 */
[----:B--2---:R-:W-:-:S02]  /*a180*/  FMUL.FTZ R131, R5, R131 ;  /* 0x0000008305837220 */ /* 0x004fc40000410000 */
[----:B------:R-:W-:Y:S01]  /*a190*/  FMUL.FTZ R130, R5, R130 ;  /* 0x0000008205827220 */ /* 0x000fe20000410000 */
[----:B------:R-:W-:Y:S01]  /*a1a0*/  F2FP.BF16.PACK_AB R116, R117, R116 ;  /* 0x000000747574723e */ /* 0x000fe200000010ff */
[C---:B------:R-:W-:Y:S02]  /*a1b0*/  FMUL.FTZ R39, R5.reuse, R39 ;  /* 0x0000002705277220 */ /* 0x040fe40000410000 */
[----:B------:R-:W-:Y:S01]  /*a1c0*/  FMUL.FTZ R38, R5, R38 ;  /* 0x0000002605267220 */ /* 0x000fe20000410000 */
[----:B------:R-:W-:Y:S01]  /*a1d0*/  F2FP.BF16.PACK_AB R130, R131, R130 ;  /* 0x000000828382723e */ /* 0x000fe200000010ff */
[C---:B------:R-:W-:Y:S02]  /*a1e0*/  FMUL.FTZ R43, R5.reuse, R43 ;  /* 0x0000002b052b7220 */ /* 0x040fe40000410000 */
[----:B------:R-:W-:Y:S01]  /*a1f0*/  FMUL.FTZ R42, R5, R42 ;  /* 0x0000002a052a7220 */ /* 0x000fe20000410000 */
[----:B------:R-:W-:Y:S01]  /*a200*/  F2FP.BF16.PACK_AB R38, R39, R38 ;  /* 0x000000262726723e */ /* 0x000fe200000010ff */
[----:B------:R-:W-:-:S02]  /*a210*/  FMUL.FTZ R47, R5, R47 ;  /* 0x0000002f052f7220 */ /* 0x000fc40000410000 */
[----:B------:R-:W-:Y:S01]  /*a220*/  FMUL.FTZ R46, R5, R46 ;  /* 0x0000002e052e7220 */ /* 0x000fe20000410000 */
[----:B------:R-:W-:Y:S01]  /*a230*/  F2FP.BF16.PACK_AB R42, R43, R42 ;  /* 0x0000002a2b2a723e */ /* 0x000fe200000010ff */
[C---:B------:R-:W-:Y:S02]  /*a240*/  FMUL.FTZ R51, R5.reuse, R51 ;  /* 0x0000003305337220 */ /* 0x040fe40000410000 */
[----:B------:R-:W-:Y:S01]  /*a250*/  FMUL.FTZ R50, R5, R50 ;  /* 0x0000003205327220 */ /* 0x000fe20000410000 */
[----:B------:R-:W-:Y:S01]  /*a260*/  F2FP.BF16.PACK_AB R46, R47, R46 ;  /* 0x0000002e2f2e723e */ /* 0x000fe200000010ff */
[C---:B------:R-:W-:Y:S02]  /*a270*/  FMUL.FTZ R55, R5.reuse, R55 ;  /* 0x0000003705377220 */ /* 0x040fe40000410000 */
[C---:B------:R-:W-:Y:S01]  /*a280*/  FMUL.FTZ R54, R5.reuse, R54 ;  /* 0x0000003605367220 */ /* 0x040fe20000410000 */
[----:B----4-:R-:W-:Y:S01]  /*a290*/  SHF.R.S32.HI R7, RZ, 0x1f, R4 ;  /* 0x0000001fff077819 */ /* 0x010fe20000011404 */
[----:B------:R-:W-:Y:S01]  /*a2a0*/  FMUL.FTZ R59, R5, R59 ;  /* 0x0000003b053b7220 */ /* 0x000fe20000410000 */
[----:B------:R-:W-:Y:S01]  /*a2b0*/  F2FP.BF16.PACK_AB R50, R51, R50 ;  /* 0x000000323332723e */ /* 0x000fe200000010ff */
[----:B------:R-:W-:Y:S01]  /*a2c0*/  FMUL.FTZ R58, R5, R58 ;  /* 0x0000003a053a7220 */ /* 0x000fe20000410000 */
[----:B------:R-:W-:Y:S01]  /*a2d0*/  LEA.HI R6, R7, R4, RZ, 0x2 ;  /* 0x0000000407067211 */ /* 0x000fe200078f10ff */
[----:B------:R-:W-:Y:S01]  /*a2e0*/  FMUL.FTZ R63, R5, R63 ;  /* 0x0000003f053f7220 */ /* 0x000fe20000410000 */
[----:B------:R-:W-:Y:S01]  /*a2f0*/  F2FP.BF16.PACK_AB R54, R55, R54 ;  /* 0x000000363736723e */ /* 0x000fe200000010ff */
[C---:B------:R-:W-:Y:S01]  /*a300*/  FMUL.FTZ R62, R5.reuse, R62 ;  /* 0x0000003e053e7220 */ /* 0x040fe20000410000 */
[--C-:B------:R-:W-:Y:S01]  /*a310*/  SHF.R.S32.HI R9, RZ, 0x2, R6.reuse ;  /* 0x00000002ff097819 */ /* 0x100fe20000011406 */
[C---:B------:R-:W-:Y:S01]  /*a320*/  FMUL.FTZ R67, R5.reuse, R67 ;  /* 0x0000004305437220 */ /* 0x040fe20000410000 */
[----:B------:R-:W-:Y:S01]  /*a330*/  SHF.R.S32.HI R8, RZ, 0x1f, R6 ;  /* 0x0000001fff087819 */ /* 0x000fe20000011406 */
[----:B------:R-:W-:Y:S01]  /*a340*/  FMUL.FTZ R66, R5, R66 ;  /* 0x0000004205427220 */ /* 0x000fe20000410000 */
[----:B------:R-:W-:Y:S01]  /*a350*/  F2FP.BF16.PACK_AB R58, R59, R58 ;  /* 0x0000003a3b3a723e */ /* 0x000fe200000010ff */
[C---:B------:R-:W-:Y:S01]  /*a360*/  FMUL.FTZ R71, R5.reuse, R71 ;  /* 0x0000004705477220 */ /* 0x040fe20000410000 */
[----:B------:R-:W-:Y:S01]  /*a370*/  LEA.HI R8, R8, R9, RZ, 0x3 ;  /* 0x0000000908087211 */ /* 0x000fe200078f18ff */
[----:B------:R-:W-:Y:S01]  /*a380*/  FMUL.FTZ R70, R5, R70 ;  /* 0x0000004605467220 */ /* 0x000fe20000410000 */
[----:B------:R-:W-:Y:S01]  /*a390*/  F2FP.BF16.PACK_AB R62, R63, R62 ;  /* 0x0000003e3f3e723e */ /* 0x000fe200000010ff */
[C---:B------:R-:W-:Y:S01]  /*a3a0*/  FMUL.FTZ R75, R5.reuse, R75 ;  /* 0x0000004b054b7220 */ /* 0x040fe20000410000 */
[----:B------:R-:W-:Y:S01]  /*a3b0*/  LOP3.LUT R8, R8, 0xfffffff8, RZ, 0xc0, !PT ;  /* 0xfffffff808087812 */ /* 0x000fe200078ec0ff */
[----:B------:R-:W-:Y:S01]  /*a3c0*/  FMUL.FTZ R74, R5, R74 ;  /* 0x0000004a054a7220 */ /* 0x000fe20000410000 */
[----:B------:R-:W-:Y:S01]  /*a3d0*/  F2FP.BF16.PACK_AB R66, R67, R66 ;  /* 0x000000424342723e */ /* 0x000fe200000010ff */
[----:B------:R-:W-:Y:S01]  /*a3e0*/  FMUL.FTZ R79, R5, R79 ;  /* 0x0000004f054f7220 */ /* 0x000fe20000410000 */
[----:B------:R-:W-:Y:S01]  /*a3f0*/  IADD3 R8, R9, -R8, RZ ;  /* 0x8000000809087210 */ /* 0x000fe20007ffe0ff */
[C---:B------:R-:W-:Y:S01]  /*a400*/  FMUL.FTZ R78, R5.reuse, R78 ;  /* 0x0000004e054e7220 */ /* 0x040fe20000410000 */
[----:B------:R-:W-:Y:S01]  /*a410*/  LOP3.LUT R9, R6, 0x3ffffffc, RZ, 0xc0, !PT ;  /* 0x3ffffffc06097812 */ /* 0x000fe200078ec0ff */
[C---:B------:R-:W-:Y:S01]  /*a420*/  FMUL.FTZ R83, R5.reuse, R83 ;  /* 0x0000005305537220 */ /* 0x040fe20000410000 */
[----:B------:R-:W-:Y:S01]  /*a430*/  SHF.L.U32 R10, R8, 0x6, RZ ;  /* 0x00000006080a7819 */ /* 0x000fe200000006ff */
[----:B------:R-:W-:Y:S01]  /*a440*/  FMUL.FTZ R82, R5, R82 ;  /* 0x0000005205527220 */ /* 0x000fe20000410000 */
[----:B------:R-:W-:Y:S01]  /*a450*/  IADD3 R9, -R9, R4, RZ ;  /* 0x0000000409097210 */ /* 0x000fe20007ffe1ff */
[C---:B------:R-:W-:Y:S01]  /*a460*/  FMUL.FTZ R87, R5.reuse, R87 ;  /* 0x0000005705577220 */ /* 0x040fe20000410000 */
[----:B------:R-:W-:Y:S01]  /*a470*/  LOP3.LUT R10, R10, 0x1c0, RZ, 0xc0, !PT ;  /* 0x000001c00a0a7812 */ /* 0x000fe200078ec0ff */
[C---:B------:R-:W-:Y:S01]  /*a480*/  FMUL.FTZ R86, R5.reuse, R86 ;  /* 0x0000005605567220 */ /* 0x040fe20000410000 */
[----:B------:R-:W-:Y:S01]  /*a490*/  LOP3.LUT R11, R8, 0x1, RZ, 0xc0, !PT ;  /* 0x00000001080b7812 */ /* 0x000fe200078ec0ff */
[C---:B------:R-:W-:Y:S01]  /*a4a0*/  FMUL.FTZ R91, R5.reuse, R91 ;  /* 0x0000005b055b7220 */ /* 0x040fe20000410000 */
[----:B------:R-:W-:Y:S01]  /*a4b0*/  LEA.HI R10, R10, R10, RZ, 0x1d ;  /* 0x0000000a0a0a7211 */ /* 0x000fe200078fe8ff */
[----:B------:R-:W-:Y:S01]  /*a4c0*/  FMUL.FTZ R90, R5, R90 ;  /* 0x0000005a055a7220 */ /* 0x000fe20000410000 */
[----:B------:R-:W-:Y:S01]  /*a4d0*/  ISETP.NE.U32.AND P4, PT, R11, 0x1, PT ;  /* 0x000000010b00780c */ /* 0x000fe20003f85070 */
[----:B------:R-:W-:Y:S01]  /*a4e0*/  FMUL.FTZ R95, R5, R95 ;  /* 0x0000005f055f7220 */ /* 0x000fe20000410000 */
[----:B------:R-:W-:Y:S01]  /*a4f0*/  F2FP.BF16.PACK_AB R70, R71, R70 ;  /* 0x000000464746723e */ /* 0x000fe200000010ff */
[C---:B------:R-:W-:Y:S01]  /*a500*/  FMUL.FTZ R94, R5.reuse, R94 ;  /* 0x0000005e055e7220 */ /* 0x040fe20000410000 */
[----:B------:R-:W-:Y:S01]  /*a510*/  R2P PR, R8, 0x6 ;  /* 0x0000000608007804 */ /* 0x000fe20000000000 */
[C---:B------:R-:W-:Y:S01]  /*a520*/  FMUL.FTZ R99, R5.reuse, R99 ;  /* 0x0000006305637220 */ /* 0x040fe20000410000 */
[----:B------:R-:W-:Y:S01]  /*a530*/  MOV R8, 0x20 ;  /* 0x0000002000087802 */ /* 0x000fe20000000f00 */
[----:B------:R-:W-:Y:S01]  /*a540*/  FMUL.FTZ R98, R5, R98 ;  /* 0x0000006205627220 */ /* 0x000fe20000410000 */
[----:B------:R-:W-:Y:S01]  /*a550*/  F2FP.BF16.PACK_AB R74, R75, R74 ;  /* 0x0000004a4b4a723e */ /* 0x000fe200000010ff */
[C---:B------:R-:W-:Y:S01]  /*a560*/  FMUL.FTZ R103, R5.reuse, R103 ;  /* 0x0000006705677220 */ /* 0x040fe20000410000 */
[----:B------:R-:W-:Y:S01]  /*a570*/  SEL R8, R8, 0xffffffe0, !P1 ;  /* 0xffffffe008087807 */ /* 0x000fe20004800000 */
[----:B------:R-:W-:Y:S01]  /*a580*/  FMUL.FTZ R102, R5, R102 ;  /* 0x0000006605667220 */ /* 0x000fe20000410000 */
[----:B------:R-:W-:Y:S01]  /*a590*/  F2FP.BF16.PACK_AB R78, R79, R78 ;  /* 0x0000004e4f4e723e */ /* 0x000fe200000010ff */
        /* <DEDUP_REMOVED lines=20> */
[----:B------:R-:W-:-:S02]  /*a6e0*/  FMUL.FTZ R119, R5, R119 ;  /* 0x0000007705777220 */ /* 0x000fc40000410000 */
[----:B------:R-:W-:Y:S01]  /*a6f0*/  FMUL.FTZ R118, R5, R118 ;  /* 0x0000007605767220 */ /* 0x000fe20000410000 */
[----:B------:R-:W-:Y:S01]  /*a700*/  LEA.HI R5, R7, R4, RZ, 0x5 ;  /* 0x0000000407057211 */ /* 0x000fe200078f28ff */
[----:B-1----:R-:W-:Y:S01]  /*a710*/  @P0 FMUL.FTZ R0, R0, 0.69314718246459960938 ;  /* 0x3f31721800000820 */ /* 0x002fe20000410000 */
[----:B------:R-:W-:Y:S02]  /*a720*/  F2FP.BF16.PACK_AB R122, R123, R122 ;  /* 0x0000007a7b7a723e */ /* 0x000fe400000010ff */
[----:B------:R-:W-:Y:S02]  /*a730*/  SHF.R.S32.HI R6, RZ, 0x5, R5 ;  /* 0x00000005ff067819 */ /* 0x000fe40000011405 */
[----:B------:R-:W-:Y:S02]  /*a740*/  F2FP.BF16.PACK_AB R118, R119, R118 ;  /* 0x000000767776723e */ /* 0x000fe400000010ff */
[----:B------:R-:W-:-:S04]  /*a750*/  LEA R9, R6, R9, 0x9 ;  /* 0x0000000906097211 */ /* 0x000fc800078e48ff */
[----:B------:R-:W-:Y:S02]  /*a760*/  LEA R9, R9, R10, 0x1 ;  /* 0x0000000a09097211 */ /* 0x000fe400078e08ff */
[----:B------:R-:W-:Y:S02]  /*a770*/  MOV R10, 0x40 ;  /* 0x00000040000a7802 */ /* 0x000fe40000000f00 */
[----:B------:R-:W-:Y:S02]  /*a780*/  SHF.L.U32 R9, R9, 0x1, RZ ;  /* 0x0000000109097819 */ /* 0x000fe400000006ff */
[----:B------:R-:W-:Y:S02]  /*a790*/  SEL R10, R10, 0xffffffc0, !P2 ;  /* 0xffffffc00a0a7807 */ /* 0x000fe40005000000 */
[C---:B------:R-:W-:Y:S01]  /*a7a0*/  IADD3 R11, R9.reuse, -0x10, RZ ;  /* 0xfffffff0090b7810 */ /* 0x040fe20007ffe0ff */
[----:B------:R-:W-:Y:S01]  /*a7b0*/  STS [R9], R128 ;  /* 0x0000008009007388 */ /* 0x000fe20000000800 */
[----:B------:R-:W-:-:S02]  /*a7c0*/  @P4 IADD3 R11, R9, 0x10, RZ ;  /* 0x00000010090b4810 */ /* 0x000fc40007ffe0ff */
[C---:B------:R-:W-:Y:S01]  /*a7d0*/  IADD3 R13, R9.reuse, R8, RZ ;  /* 0x00000008090d7210 */ /* 0x040fe20007ffe0ff */
[----:B------:R-:W-:Y:S01]  /*a7e0*/  STS [R9+0x400], R130 ;  /* 0x0004008209007388 */ /* 0x000fe20000000800 */
[-C--:B------:R-:W-:Y:S02]  /*a7f0*/  IADD3 R15, R8, R11.reuse, RZ ;  /* 0x0000000b080f7210 */ /* 0x080fe40007ffe0ff */
[-C--:B------:R-:W-:Y:S01]  /*a800*/  IADD3 R17, R9, R10.reuse, RZ ;  /* 0x0000000a09117210 */ /* 0x080fe20007ffe0ff */
[----:B------:R-:W-:Y:S01]  /*a810*/  STS [R11], R36 ;  /* 0x000000240b007388 */ /* 0x000fe20000000800 */
[----:B------:R-:W-:Y:S01]  /*a820*/  IADD3 R19, R10, R11, RZ ;  /* 0x0000000b0a137210 */ /* 0x000fe20007ffe0ff */
[----:B------:R-:W1:Y:S01]  /*a830*/  LDC.U8 R8, c[0x0][0x328] ;  /* 0x0000ca00ff087b82 */ /* 0x000e620000000000 */
[-C--:B------:R-:W-:Y:S01]  /*a840*/  IADD3 R21, R13, R10.reuse, RZ ;  /* 0x0000000a0d157210 */ /* 0x080fe20007ffe0ff */
[----:B------:R-:W-:Y:S01]  /*a850*/  STS [R11+0x400], R38 ;  /* 0x000400260b007388 */ /* 0x000fe20000000800 */
[----:B------:R-:W-:-:S02]  /*a860*/  IADD3 R23, R15, R10, RZ ;  /* 0x0000000a0f177210 */ /* 0x000fc40007ffe0ff */
[----:B------:R-:W-:Y:S01]  /*a870*/  ISETP.NE.AND P2, PT, R206, -0x1, PT ;  /* 0xffffffffce00780c */ /* 0x000fe20003f45270 */
[----:B------:R-:W-:Y:S04]  /*a880*/  STS [R13], R40 ;  /* 0x000000280d007388 */ /* 0x000fe80000000800 */
[----:B------:R-:W-:Y:S04]  /*a890*/  STS [R13+0x400], R42 ;  /* 0x0004002a0d007388 */ /* 0x000fe80000000800 */
[----:B------:R-:W-:Y:S04]  /*a8a0*/  STS [R15], R44 ;  /* 0x0000002c0f007388 */ /* 0x000fe80000000800 */
[----:B------:R-:W-:Y:S04]  /*a8b0*/  STS [R15+0x400], R46 ;  /* 0x0004002e0f007388 */ /* 0x000fe80000000800 */
[----:B------:R-:W-:Y:S01]  /*a8c0*/  STS [R17], R48 ;  /* 0x0000003011007388 */ /* 0x000fe20000000800 */
[----:B-1----:R-:W-:-:S03]  /*a8d0*/  ISETP.NE.AND P4, PT, R8, RZ, PT ;  /* 0x000000ff0800720c */ /* 0x002fc60003f85270 */
[----:B------:R-:W-:Y:S01]  /*a8e0*/  STS [R17+0x400], R50 ;  /* 0x0004003211007388 */ /* 0x000fe20000000800 */
[----:B------:R-:W-:-:S03]  /*a8f0*/  ISETP.NE.OR P1, PT, R206, -0x1, !P4 ;  /* 0xffffffffce00780c */ /* 0x000fc60006725670 */
[----:B------:R-:W-:Y:S04]  /*a900*/  STS [R19], R52 ;  /* 0x0000003413007388 */ /* 0x000fe80000000800 */
[----:B------:R-:W-:Y:S04]  /*a910*/  STS [R19+0x400], R54 ;  /* 0x0004003613007388 */ /* 0x000fe80000000800 */
[----:B------:R-:W-:Y:S04]  /*a920*/  STS [R21], R56 ;  /* 0x0000003815007388 */ /* 0x000fe80000000800 */
[----:B------:R1:W-:Y:S04]  /*a930*/  STS [R21+0x400], R58 ;  /* 0x0004003a15007388 */ /* 0x0003e80000000800 */
[----:B------:R2:W-:Y:S04]  /*a940*/  STS [R23], R60 ;  /* 0x0000003c17007388 */ /* 0x0005e80000000800 */
[----:B------:R4:W-:Y:S04]  /*a950*/  STS [R23+0x400], R62 ;  /* 0x0004003e17007388 */ /* 0x0009e80000000800 */
[----:B------:R3:W-:Y:S04]  /*a960*/  STS [R9+0x2000], R64 ;  /* 0x0020004009007388 */ /* 0x0007e80000000800 */
[----:B------:R3:W-:Y:S04]  /*a970*/  STS [R9+0x2400], R66 ;  /* 0x0024004209007388 */ /* 0x0007e80000000800 */
[----:B------:R3:W-:Y:S04]  /*a980*/  STS [R11+0x2000], R68 ;  /* 0x002000440b007388 */ /* 0x0007e80000000800 */
[----:B------:R3:W-:Y:S01]  /*a990*/  STS [R11+0x2400], R70 ;  /* 0x002400460b007388 */ /* 0x0007e20000000800 */
[----:B-1----:R-:W-:-:S03]  /*a9a0*/  @P2 IMAD.WIDE.U32 R58, R206, c[0x0][0x1e8], RZ ;  /* 0x00007a00ce3a2a25 */ /* 0x002fc600078e00ff */
[----:B------:R1:W-:Y:S01]  /*a9b0*/  STS [R13+0x2000], R72 ;  /* 0x002000480d007388 */ /* 0x0003e20000000800 */
[----:B------:R-:W-:Y:S01]  /*a9c0*/  @P2 IMAD R59, R206, c[0x0][0x1ec], R59 ;  /* 0x00007b00ce3b2a24 */ /* 0x000fe200078e023b */
[----:B--2---:R-:W-:Y:S02]  /*a9d0*/  @P2 MOV R60, R58 ;  /* 0x0000003a003c2202 */ /* 0x004fe40000000f00 */
[----:B------:R1:W-:Y:S04]  /*a9e0*/  STS [R13+0x2400], R74 ;  /* 0x0024004a0d007388 */ /* 0x0003e80000000800 */
        /* <DEDUP_REMOVED lines=26> */
[----:B------:R-:W-:Y:S06]  /*ab90*/  BAR.SYNC.DEFER_BLOCKING 0x0 ;  /* 0x0000000000007b1d */ /* 0x000fec0000010000 */
[----:B------:R-:W2:Y:S04]  /*aba0*/  S2R R56, SR_CTAID.Y ;  /* 0x0000000000387919 */ /* 0x000ea80000002600 */
[----:B------:R1:W1:Y:S04]  /*abb0*/  LDS.128 R48, [R207] ;  /* 0x00000000cf307984 */ /* 0x0002680000000c00 */
[----:B------:R1:W1:Y:S01]  /*abc0*/  LDS.128 R44, [R207+0x800] ;  /* 0x00080000cf2c7984 */ /* 0x0002620000000c00 */
[----:B--2---:R-:W-:Y:S01]  /*abd0*/  @!P2 SHF.R.S32.HI R61, RZ, 0x1f, R56 ;  /* 0x0000001fff3da819 */ /* 0x004fe20000011438 */
[----:B----4-:R-:W-:-:S02]  /*abe0*/  @!P2 IMAD.WIDE.U32 R62, R56, c[0x0][0x1e0], RZ ;  /* 0x00007800383eaa25 */ /* 0x010fc400078e00ff */
[----:B------:R2:W4:Y:S02]  /*abf0*/  LDS.128 R40, [R207+0x1000] ;  /* 0x00100000cf287984 */ /* 0x0005240000000c00 */
[----:B------:R-:W-:Y:S02]  /*ac00*/  @!P2 IMAD R61, R61, c[0x0][0x1e0], RZ ;  /* 0x000078003d3daa24 */ /* 0x000fe400078e02ff */
[----:B------:R2:W1:Y:S01]  /*ac10*/  LDS.128 R36, [R207+0x1800] ;  /* 0x00180000cf247984 */ /* 0x0004620000000c00 */
[C---:B------:R-:W-:Y:S01]  /*ac20*/  @!P1 IMAD R206, R56.reuse, c[0x0][0x214], RZ ;  /* 0x0000850038ce9a24 */ /* 0x040fe200078e02ff */
[----:B------:R-:W-:Y:S01]  /*ac30*/  @!P2 MOV R60, R62 ;  /* 0x0000003e003ca202 */ /* 0x000fe20000000f00 */
[C---:B------:R-:W-:Y:S01]  /*ac40*/  @!P2 IMAD R58, R56.reuse, c[0x0][0x1e4], R61 ;  /* 0x00007900383aaa24 */ /* 0x040fe200078e023d */
[----:B------:R2:W1:Y:S01]  /*ac50*/  LDS.128 R32, [R207+0x2000] ;  /* 0x00200000cf207984 */ /* 0x0004620000000c00 */
[----:B------:R-:W-:Y:S01]  /*ac60*/  LOP3.LUT R61, R5, 0xffffffe0, RZ, 0xc0, !PT ;  /* 0xffffffe0053d7812 */ /* 0x000fe200078ec0ff */
[----:B---3--:R-:W-:Y:S01]  /*ac70*/  @!P4 IMAD R56, R56, c[0x0][0x1c0], R57 ;  /* 0x000070003838ca24 */ /* 0x008fe200078e0239 */
[----:B------:R-:W-:Y:S01]  /*ac80*/  SHF.R.S32.HI R5, RZ, 0x1f, R6 ;  /* 0x0000001fff057819 */ /* 0x000fe20000011406 */
[----:B------:R2:W3:Y:S01]  /*ac90*/  LDS.128 R28, [R207+0x2800] ;  /* 0x00280000cf1c7984 */ /* 0x0004e20000000c00 */
[----:B------:R-:W-:Y:S01]  /*aca0*/  IADD3 R61, -R61, R4, RZ ;  /* 0x000000043d3d7210 */ /* 0x000fe20007ffe1ff */
[----:B------:R-:W-:Y:S01]  /*acb0*/  @P4 IMAD R206, R57, c[0x0][0x234], R206 ;  /* 0x00008d0039ce4a24 */ /* 0x000fe200078e02ce */
[----:B------:R-:W-:Y:S01]  /*acc0*/  @!P2 IADD3 R59, R63, R58, RZ ;  /* 0x0000003a3f3ba210 */ /* 0x000fe20007ffe0ff */
[----:B------:R2:W1:Y:S01]  /*acd0*/  LDS.128 R24, [R207+0x3000] ;  /* 0x00300000cf187984 */ /* 0x0004620000000c00 */
[----:B------:R-:W-:Y:S01]  /*ace0*/  LOP3.LUT P1, RZ, R61, 0x3, RZ, 0xc0, !PT ;  /* 0x000000033dff7812 */ /* 0x000fe2000782c0ff */
[----:B------:R-:W-:Y:S01]  /*acf0*/  @P3 FMUL.FTZ R63, R2, 0.69314718246459960938 ;  /* 0x3f317218023f3820 */ /* 0x000fe20000410000 */
[----:B------:R-:W-:Y:S01]  /*ad00*/  LEA.HI R5, R5, R6, RZ, 0x2 ;  /* 0x0000000605057211 */ /* 0x000fe200078f10ff */
[----:B------:R2:W1:Y:S01]  /*ad10*/  LDS.128 R20, [R207+0x3800] ;  /* 0x00380000cf147984 */ /* 0x0004620000000c00 */
[----:B------:R-:W-:Y:S01]  /*ad20*/  SHF.R.S32.HI R58, RZ, 0x1f, R61 ;  /* 0x0000001fff3a7819 */ /* 0x000fe2000001143d */
[----:B------:R-:W-:Y:S01]  /*ad30*/  @!P4 IMAD R206, R56, c[0x0][0x214], RZ ;  /* 0x0000850038ceca24 */ /* 0x000fe200078e02ff */
[----:B------:R-:W-:Y:S01]  /*ad40*/  LOP3.LUT R5, R5, 0xffffffc, RZ, 0xc0, !PT ;  /* 0x0ffffffc05057812 */ /* 0x000fe200078ec0ff */
[----:B------:R2:W1:Y:S01]  /*ad50*/  LDS.128 R16, [R207+0x4000] ;  /* 0x00400000cf107984 */ /* 0x0004620000000c00 */
[----:B------:R-:W-:-:S02]  /*ad60*/  LEA.HI R58, R58, R61, RZ, 0x2 ;  /* 0x0000003d3a3a7211 */ /* 0x000fc400078f10ff */
[----:B------:R-:W-:Y:S01]  /*ad70*/  IADD3 R5, -R5, R6, RZ ;  /* 0x0000000605057210 */ /* 0x000fe20007ffe1ff */
[----:B------:R2:W1:Y:S01]  /*ad80*/  LDS.128 R12, [R207+0x4800] ;  /* 0x00480000cf0c7984 */ /* 0x0004620000000c00 */
[----:B------:R-:W-:Y:S02]  /*ad90*/  SHF.R.S32.HI R58, RZ, 0x2, R58 ;  /* 0x00000002ff3a7819 */ /* 0x000fe4000001143a */
[----:B------:R-:W-:Y:S01]  /*ada0*/  MOV R6, 0x7f800000 ;  /* 0x7f80000000067802 */ /* 0x000fe20000000f00 */
[----:B------:R2:W1:Y:S01]  /*adb0*/  LDS.128 R8, [R207+0x5000] ;  /* 0x00500000cf087984 */ /* 0x0004620000000c00 */
[----:B------:R-:W-:Y:S01]  /*adc0*/  MOV R61, 0x7f800000 ;  /* 0x7f800000003d7802 */ /* 0x000fe20000000f00 */
[----:B------:R-:W-:Y:S01]  /*add0*/  @P3 FFMA.FTZ R6, R132, c[0x0][0x238], R63 ;  /* 0x00008e0084063a23 */ /* 0x000fe2000001003f */
[----:B------:R-:W-:Y:S01]  /*ade0*/  LEA R58, R5, R58, 0x4 ;  /* 0x0000003a053a7211 */ /* 0x000fe200078e20ff */
[----:B------:R2:W1:Y:S01]  /*adf0*/  LDS.128 R52, [R207+0x5800] ;  /* 0x00580000cf347984 */ /* 0x0004620000000c00 */
[----:B------:R-:W-:Y:S01]  /*ae00*/  @P0 FFMA.FTZ R61, R3, c[0x0][0x238], R0 ;  /* 0x00008e00033d0a23 */ /* 0x000fe20000010000 */
[----:B------:R-:W-:Y:S05]  /*ae10*/  @P1 BRA `(.L_x_723) ;  /* 0x000000c000001947 */ /* 0x000fea0003800000 */
[----:B------:R-:W5:Y:S01]  /*ae20*/  S2R R5, SR_CTAID.X ;  /* 0x0000000000057919 */ /* 0x000f620000002500 */
[----:B------:R-:W-:-:S02]  /*ae30*/  IADD3 R2, R58, 0x8, RZ ;  /* 0x000000083a027810 */ /* 0x000fc40007ffe0ff */
[-C--:B------:R-:W-:Y:S02]  /*ae40*/  ISETP.GE.AND P2, PT, R58, R199.reuse, PT ;  /* 0x000000c73a00720c */ /* 0x080fe40003f46270 */
[----:B------:R-:W-:Y:S01]  /*ae50*/  ISETP.GE.AND P1, PT, R2, R199, PT ;  /* 0x000000c70200720c */ /* 0x000fe20003f26270 */
[----:B-----5:R-:W-:-:S05]  /*ae60*/  IMAD R5, R5, 0x40, R206 ;  /* 0x0000004005057824 */ /* 0x020fca00078e02ce */
[----:B------:R-:W-:Y:S02]  /*ae70*/  SHF.R.S32.HI R3, RZ, 0x1f, R5 ;  /* 0x0000001fff037819 */ /* 0x000fe40000011405 */
[----:B------:R-:W-:-:S04]  /*ae80*/  IADD3 R0, P0, R58, R5, RZ ;  /* 0x000000053a007210 */ /* 0x000fc80007f1e0ff */
[----:B------:R-:W-:Y:S02]  /*ae90*/  LEA.HI.X.SX32 R3, R58, R3, 0x1, P0 ;  /* 0x000000033a037211 */ /* 0x000fe400000f0eff */
[----:B------:R-:W-:-:S04]  /*aea0*/  LEA R2, P0, R0, c[0x0][0x200], 0x2 ;  /* 0x0000800000027a11 */ /* 0x000fc800078010ff */
[----:B------:R-:W-:-:S05]  /*aeb0*/  LEA.HI.X R3, R0, c[0x0][0x204], R3, 0x2, P0 ;  /* 0x0000810000037a11 */ /* 0x000fca00000f1403 */
[----:B------:R2:W-:Y:S04]  /*aec0*/  @!P2 STG.E [R2.64], R6 ;  /* 0x000000060200a986 */ /* 0x0005e8000c101904 */
[----:B------:R2:W-:Y:S02]  /*aed0*/  @!P1 STG.E [R2.64+0x20], R61 ;  /* 0x0000203d02009986 */ /* 0x0005e4000c101904 */
.L_x_723:
[----:B------:R-:W-:Y:S05]  /*aee0*/  BSYNC B0 ;  /* 0x0000000000007941 */ /* 0x000fea0003800000 */
.L_x_722:
[----:B--2---:R-:W2:Y:S01]  /*aef0*/  S2R R3, SR_CTAID.X ;  /* 0x0000000000037919 */ /* 0x004ea20000002500 */
[----:B------:R-:W-:Y:S01]  /*af00*/  SHF.R.S32.HI R211, RZ, 0x1f, R210 ;  /* 0x0000001fffd37819 */ /* 0x000fe200000114d2 */
[----:B------:R-:W-:Y:S01]  /*af10*/  BSSY B0, `(.L_x_724) ;  /* 0x0000024000007945 */ /* 0x000fe20003800000 */
[----:B------:R-:W-:Y:S01]  /*af20*/  LEA.HI R7, R7, R4, RZ, 0x3 ;  /* 0x0000000407077211 */ /* 0x000fe200078f18ff */
[----:B------:R-:W5:Y:S01]  /*af30*/  S2R R0, SR_TID.X ;  /* 0x0000000000007919 */ /* 0x000f620000002100 */
[----:B------:R-:W-:-:S05]  /*af40*/  SHF.R.S32.HI R4, RZ, 0x1f, R57 ;  /* 0x0000001fff047819 */ /* 0x000fca0000011439 */
[----:B------:R-:W-:-:S04]  /*af50*/  IMAD R4, R4, c[0x0][0x1f0], RZ ;  /* 0x00007c0004047a24 */ /* 0x000fc800078e02ff */
[----:B------:R-:W-:Y:S02]  /*af60*/  IMAD R4, R57, c[0x0][0x1f4], R4 ;  /* 0x00007d0039047a24 */ /* 0x000fe400078e0204 */
[----:B--2---:R-:W-:-:S04]  /*af70*/  IMAD.SHL.U32 R3, R3, 0x40, RZ ;  /* 0x0000004003037824 */ /* 0x004fc800078e00ff */
[----:B------:R-:W-:Y:S01]  /*af80*/  IMAD.WIDE.U32 R62, R3, c[0x0][0x1e8], R210 ;  /* 0x00007a00033e7a25 */ /* 0x000fe200078e00d2 */
[----:B------:R-:W-:Y:S02]  /*af90*/  SHF.R.S32.HI R2, RZ, 0x1f, R3 ;  /* 0x0000001fff027819 */ /* 0x000fe40000011403 */
[----:B-----5:R-:W-:Y:S02]  /*afa0*/  SHF.R.S32.HI R5, RZ, 0x1f, R0 ;  /* 0x0000001fff057819 */ /* 0x020fe40000011400 */
[----:B------:R-:W-:Y:S01]  /*afb0*/  IADD3 R60, P0, R60, R62, RZ ;  /* 0x0000003e3c3c7210 */ /* 0x000fe20007f1e0ff */
[----:B------:R-:W-:Y:S01]  /*afc0*/  IMAD R2, R2, c[0x0][0x1e8], RZ ;  /* 0x00007a0002027a24 */ /* 0x000fe200078e02ff */
[----:B------:R-:W-:-:S03]  /*afd0*/  LEA.HI R5, R5, R0, RZ, 0x3 ;  /* 0x0000000005057211 */ /* 0x000fc600078f18ff */
[----:B------:R-:W-:Y:S01]  /*afe0*/  IMAD R2, R3, c[0x0][0x1ec], R2 ;  /* 0x00007b0003027a24 */ /* 0x000fe200078e0202 */
[----:B------:R-:W-:Y:S01]  /*aff0*/  SHF.R.S32.HI R0, RZ, 0x3, R5 ;  /* 0x00000003ff007819 */ /* 0x000fe20000011405 */
[----:B------:R-:W-:-:S03]  /*b000*/  IMAD.IADD R3, R208, 0x1, -R3 ;  /* 0x00000001d0037824 */ /* 0x000fc600078e0a03 */
[----:B------:R-:W-:Y:S02]  /*b010*/  IADD3.X R61, R59, R63, R2, P0, !PT ;  /* 0x0000003f3b3d7210 */ /* 0x000fe400007fe402 */
[----:B------:R-:W-:Y:S02]  /*b020*/  SHF.R.S32.HI R2, RZ, 0x3, R7 ;  /* 0x00000003ff027819 */ /* 0x000fe40000011407 */
[----:B------:R-:W-:Y:S01]  /*b030*/  SHF.R.S32.HI R0, RZ, 0x1f, R0 ;  /* 0x0000001fff007819 */ /* 0x000fe20000011400 */
[----:B------:R-:W-:Y:S01]  /*b040*/  IMAD.WIDE.U32 R60, R57, c[0x0][0x1f0], R60 ;  /* 0x00007c00393c7a25 */ /* 0x000fe200078e003c */
[----:B------:R-:W-:-:S03]  /*b050*/  ISETP.GE.AND P0, PT, R2, R3, PT ;  /* 0x000000030200720c */ /* 0x000fc60003f06270 */
[----:B------:R-:W-:-:S10]  /*b060*/  IMAD.IADD R7, R4, 0x1, R61 ;  /* 0x0000000104077824 */ /* 0x000fd400078e023d */
[----:B------:R-:W-:Y:S05]  /*b070*/  @P0 BRA `(.L_x_725) ;  /* 0x000000d000000947 */ /* 0x000fea0003800000 */
[----:B------:R-:W-:Y:S01]  /*b080*/  IMAD R3, R0, c[0x0][0x1e8], RZ ;  /* 0x00007a0000037a24 */ /* 0x000fe200078e02ff */
[----:B------:R-:W-:Y:S01]  /*b090*/  ISETP.GE.AND P2, PT, R210, c[0x0][0x220], PT ;  /* 0x00008800d2007a0c */ /* 0x000fe20003f46270 */
[----:B------:R-:W-:Y:S01]  /*b0a0*/  IMAD.MOV.U32 R6, RZ, RZ, R60 ;  /* 0x000000ffff067224 */ /* 0x000fe200078e003c */
[----:B------:R-:W-:Y:S01]  /*b0b0*/  ISETP.GE.AND P1, PT, R201, c[0x0][0x220], PT ;  /* 0x00008800c9007a0c */ /* 0x000fe20003f26270 */
[----:B------:R-:W-:Y:S01]  /*b0c0*/  IMAD R3, R2, c[0x0][0x1ec], R3 ;  /* 0x00007b0002037a24 */ /* 0x000fe200078e0203 */
[----:B------:R-:W-:Y:S01]  /*b0d0*/  ISETP.GE.AND P0, PT, R200, c[0x0][0x220], PT ;  /* 0x00008800c8007a0c */ /* 0x000fe20003f06270 */
[----:B------:R-:W-:-:S04]  /*b0e0*/  IMAD.WIDE.U32 R4, R2, c[0x0][0x1e8], R6 ;  /* 0x00007a0002047a25 */ /* 0x000fc800078e0006 */
[----:B------:R-:W-:Y:S01]  /*b0f0*/  IMAD.IADD R3, R3, 0x1, R5 ;  /* 0x0000000103037824 */ /* 0x000fe200078e0205 */
[----:B------:R-:W-:-:S04]  /*b100*/  LEA R56, P3, R4, c[0x0][0x1d0], 0x1 ;  /* 0x0000740004387a11 */ /* 0x000fc800078608ff */
[----:B------:R-:W-:-:S05]  /*b110*/  LEA.HI.X R57, R4, c[0x0][0x1d4], R3, 0x1, P3 ;  /* 0x0000750004397a11 */ /* 0x000fca00018f0c03 */
[----:B-1----:R1:W-:Y:S04]  /*b120*/  @!P2 STG.E.128 [R56.64], R48 ;  /* 0x000000303800a986 */ /* 0x0023e8000c101d04 */
[----:B------:R1:W-:Y:S04]  /*b130*/  @!P1 STG.E.128 [R56.64+0x80], R32 ;  /* 0x0000802038009986 */ /* 0x0003e8000c101d04 */
[----:B------:R1:W-:Y:S02]  /*b140*/  @!P0 STG.E.128 [R56.64+0x100], R16 ;  /* 0x0001001038008986 */ /* 0x0003e4000c101d04 */
.L_x_725:
[----:B------:R-:W-:Y:S05]  /*b150*/  BSYNC B0 ;  /* 0x0000000000007941 */ /* 0x000fea0003800000 */
.L_x_724:
        /* <DEDUP_REMOVED lines=12> */
[----:B------:R-:W-:-:S04]  /*b220*/  IMAD R3, R3, c[0x0][0x1e8], RZ ;  /* 0x00007a0003037a24 */ /* 0x000fc800078e02ff */
[----:B------:R-:W-:Y:S01]  /*b230*/  IMAD R3, R4, c[0x0][0x1ec], R3 ;  /* 0x00007b0004037a24 */ /* 0x000fe200078e0203 */
[----:B------:R-:W-:-:S03]  /*b240*/  LEA R4, P3, R16, c[0x0][0x1d0], 0x1 ;  /* 0x0000740010047a11 */ /* 0x000fc600078608ff */
[----:B------:R-:W-:-:S05]  /*b250*/  IMAD.IADD R3, R3, 0x1, R17 ;  /* 0x0000000103037824 */ /* 0x000fca00078e0211 */
[----:B------:R-:W-:-:S05]  /*b260*/  LEA.HI.X R5, R16, c[0x0][0x1d4], R3, 0x1, P3 ;  /* 0x0000750010057a11 */ /* 0x000fca00018f0c03 */
[----:B------:R1:W-:Y:S04]  /*b270*/  @!P2 STG.E.128 [R4.64], R44 ;  /* 0x0000002c0400a986 */ /* 0x0003e8000c101d04 */
[----:B---3--:R1:W-:Y:S04]  /*b280*/  @!P1 STG.E.128 [R4.64+0x80], R28 ;  /* 0x0000801c04009986 */ /* 0x0083e8000c101d04 */
[----:B------:R1:W-:Y:S02]  /*b290*/  @!P0 STG.E.128 [R4.64+0x100], R12 ;  /* 0x0001000c04008986 */ /* 0x0003e4000c101d04 */
.L_x_727:
[----:B------:R-:W-:Y:S05]  /*b2a0*/  BSYNC B0 ;  /* 0x0000000000007941 */ /* 0x000fea0003800000 */
.L_x_726:
[----:B-1----:R-:W-:Y:S01]  /*b2b0*/  IADD3 R4, R2, 0x20, RZ ;  /* 0x0000002002047810 */ /* 0x002fe20007ffe0ff */
[----:B------:R-:W-:Y:S03]  /*b2c0*/  BSSY B0, `(.L_x_728) ;  /* 0x0000013000007945 */ /* 0x000fe60003800000 */
[----:B------:R-:W-:-:S13]  /*b2d0*/  ISETP.GE.AND P0, PT, R4, R199, PT ;  /* 0x000000c70400720c */ /* 0x000fda0003f06270 */
[----:B------:R-:W-:Y:S05]  /*b2e0*/  @P0 BRA `(.L_x_729) ;  /* 0x0000010000000947 */ /* 0x000fea0003800000 */
[----:B------:R-:W-:Y:S01]  /*b2f0*/  IADD3 R4, P0, R2, 0x20, RZ ;  /* 0x0000002002047810 */ /* 0x000fe20007f1e0ff */
[----:B------:R-:W-:Y:S01]  /*b300*/  IMAD.MOV.U32 R12, RZ, RZ, R60 ;  /* 0x000000ffff0c7224 */ /* 0x000fe200078e003c */
        /* <DEDUP_REMOVED lines=11> */
[----:B----4-:R1:W-:Y:S04]  /*b3c0*/  @!P2 STG.E.128 [R4.64], R40 ;  /* 0x000000280400a986 */ /* 0x0103e8000c101d04 */
[----:B------:R1:W-:Y:S04]  /*b3d0*/  @!P1 STG.E.128 [R4.64+0x80], R24 ;  /* 0x0000801804009986 */ /* 0x0003e8000c101d04 */
[----:B------:R1:W-:Y:S02]  /*b3e0*/  @!P0 STG.E.128 [R4.64+0x100], R8 ;  /* 0x0001000804008986 */ /* 0x0003e4000c101d04 */
.L_x_729:
[----:B------:R-:W-:Y:S05]  /*b3f0*/  BSYNC B0 ;  /* 0x0000000000007941 */ /* 0x000fea0003800000 */
.L_x_728:
[----:B-1----:R-:W-:-:S04]  /*b400*/  IADD3 R4, R2, 0x30, RZ ;  /* 0x0000003002047810 */ /* 0x002fc80007ffe0ff */
[----:B------:R-:W-:-:S13]  /*b410*/  ISETP.GE.AND P0, PT, R4, R199, PT ;  /* 0x000000c70400720c */ /* 0x000fda0003f06270 */
[----:B------:R-:W-:Y:S05]  /*b420*/  @P0 EXIT ;  /* 0x000000000000094d */ /* 0x000fea0003800000 */
[----:B------:R-:W-:Y:S01]  /*b430*/  IADD3 R2, P0, R2, 0x30, RZ ;  /* 0x0000003002027810 */ /* 0x000fe20007f1e0ff */
[----:B------:R-:W-:Y:S01]  /*b440*/  IMAD.MOV.U32 R4, RZ, RZ, R60 ;  /* 0x000000ffff047224 */ /* 0x000fe200078e003c */
[----:B------:R-:W-:Y:S02]  /*b450*/  MOV R5, R7 ;  /* 0x0000000700057202 */ /* 0x000fe40000000f00 */
[----:B------:R-:W-:Y:S01]  /*b460*/  ISETP.GE.AND P1, PT, R210, c[0x0][0x220], PT ;  /* 0x00008800d2007a0c */ /* 0x000fe20003f26270 */
[----:B------:R-:W-:Y:S01]  /*b470*/  IMAD.X R3, RZ, RZ, R0, P0 ;  /* 0x000000ffff037224 */ /* 0x000fe200000e0600 */
[----:B------:R-:W-:Y:S01]  /*b480*/  ISETP.GE.AND P0, PT, R201, c[0x0][0x220], PT ;  /* 0x00008800c9007a0c */ /* 0x000fe20003f06270 */
[----:B------:R-:W-:-:S04]  /*b490*/  IMAD.WIDE.U32 R4, R2, c[0x0][0x1e8], R4 ;  /* 0x00007a0002047a25 */ /* 0x000fc800078e0004 */
[----:B------:R-:W-:-:S04]  /*b4a0*/  IMAD R3, R3, c[0x0][0x1e8], RZ ;  /* 0x00007a0003037a24 */ /* 0x000fc800078e02ff */
[----:B------:R-:W-:Y:S01]  /*b4b0*/  IMAD R3, R2, c[0x0][0x1ec], R3 ;  /* 0x00007b0002037a24 */ /* 0x000fe200078e0203 */
[----:B------:R-:W-:-:S03]  /*b4c0*/  LEA R2, P2, R4, c[0x0][0x1d0], 0x1 ;  /* 0x0000740004027a11 */ /* 0x000fc600078408ff */
[----:B------:R-:W-:-:S05]  /*b4d0*/  IMAD.IADD R3, R3, 0x1, R5 ;  /* 0x0000000103037824 */ /* 0x000fca00078e0205 */
[----:B------:R-:W-:-:S05]  /*b4e0*/  LEA.HI.X R3, R4, c[0x0][0x1d4], R3, 0x1, P2 ;  /* 0x0000750004037a11 */ /* 0x000fca00010f0c03 */
[----:B------:R1:W-:Y:S01]  /*b4f0*/  @!P0 STG.E.128 [R2.64+0x80], R20 ;  /* 0x0000801402008986 */ /* 0x0003e2000c101d04 */
[----:B------:R-:W-:-:S03]  /*b500*/  ISETP.GE.AND P0, PT, R200, c[0x0][0x220], PT ;  /* 0x00008800c8007a0c */ /* 0x000fc60003f06270 */
[----:B------:R1:W-:Y:S10]  /*b510*/  @!P1 STG.E.128 [R2.64], R36 ;  /* 0x0000002402009986 */ /* 0x0003f4000c101d04 */
[----:B------:R-:W-:Y:S05]  /*b520*/  @P0 EXIT ;  /* 0x000000000000094d */ /* 0x000fea0003800000 */
[----:B------:R-:W-:Y:S01]  /*b530*/  STG.E.128 [R2.64+0x100], R52 ;  /* 0x0001003402007986 */ /* 0x000fe2000c101d04 */
[----:B------:R-:W-:Y:S05]  /*b540*/  EXIT ;  /* 0x000000000000794d */ /* 0x000fea0003800000 */
.L_x_730:
        /* <DEDUP_REMOVED lines=11> */
.L_x_7836:


//--------------------- .text._ZN5flash24flash_fwd_splitkv_kernelI23Flash_fwd_kernel_traitsILi192ELi64ELi64ELi4ELb0ELb0EN7cutlass10bfloat16_tE19Flash_kernel_traitsILi192ELi64ELi64ELi4ES3_EELb0ELb0ELb0ELb0ELb0ELb1ELb0ELb0EEEvNS_16Flash_fwd_paramsE --------------------------
	.section	.text._ZN5flash24flash_fwd_splitkv_kernelI23Flash_fwd_kernel_traitsILi192ELi64ELi64ELi4ELb0ELb0EN7cutlass10bfloat16_tE19Flash_kernel_traitsILi192ELi64ELi64ELi4ES3_EELb0ELb0ELb0ELb0ELb0ELb1ELb0ELb0EEEvNS_16Flash_fwd_paramsE,"ax",@progbits
	.sectioninfo	@"SHI_REGISTERS=255"
	.align	128
        .global         _ZN5flash24flash_fwd_splitkv_kernelI23Flash_fwd_kernel_traitsILi192ELi64ELi64ELi4ELb0ELb0EN7cutlass10bfloat16_tE19Flash_kernel_traitsILi192ELi64ELi64ELi4ES3_EELb0ELb0ELb0ELb0ELb0ELb1ELb0ELb0EEEvNS_16Flash_fwd_paramsE
        .type           _ZN5flash24flash_fwd_splitkv_kernelI23Flash_fwd_kernel_traitsILi192ELi64ELi64ELi4ELb0ELb0EN7cutlass10bfloat16_tE19Flash_kernel_traitsILi192ELi64ELi64ELi4ES3_EELb0ELb0ELb0ELb0ELb0ELb1ELb0ELb0EEEvNS_16Flash_fwd_paramsE,@function
        .size           _ZN5flash24flash_fwd_splitkv_kernelI23Flash_fwd_kernel_traitsILi192ELi64ELi64ELi4ELb0ELb0EN7cutlass10bfloat16_tE19Flash_kernel_traitsILi192ELi64ELi64ELi4ES3_EELb0ELb0ELb0ELb0ELb0ELb1ELb0ELb0EEEvNS_16Flash_fwd_paramsE,(.L_x_7837 - _ZN5flash24flash_fwd_splitkv_kernelI23Flash_fwd_kernel_traitsILi192ELi64ELi64ELi4ELb0ELb0EN7cutlass10bfloat16_tE19Flash_kernel_traitsILi192ELi64ELi64ELi4ES3_EELb0ELb0ELb0ELb0ELb0ELb1ELb0ELb0EEEvNS_16Flash_fwd_paramsE)
        .other          _ZN5flash24flash_fwd_splitkv_kernelI23Flash_fwd_kernel_traitsILi192ELi64ELi64ELi4ELb0ELb0EN7cutlass10bfloat16_tE19Flash_kernel_traitsILi192ELi64ELi64ELi4ES3_EELb0ELb0ELb0ELb0ELb0ELb1ELb0ELb0EEEvNS_16Flash_fwd_paramsE,@"STO_CUDA_ENTRY STV_DEFAULT"
_ZN5flash24flash_fwd_splitkv_kernelI23Flash_fwd_kernel_traitsILi192ELi64ELi64ELi4ELb0ELb0EN7cutlass10bfloat16_tE19Flash_kernel_traitsILi192ELi64ELi64ELi4ES3_EELb0ELb0ELb0ELb0ELb0ELb1ELb0ELb0EEEvNS_16Flash_fwd_paramsE:
.text._ZN5flash24flash_fwd_splitkv_kernelI23Flash_fwd_kernel_traitsILi192ELi64ELi64ELi4ELb0ELb0EN7cutlass10bfloat16_tE19Flash_kernel_traitsILi192ELi64ELi64ELi4ES3_EELb0ELb0ELb0ELb0ELb0ELb1ELb0ELb0EEEvNS_16Flash_fwd_paramsE:
        /* <DEDUP_REMOVED lines=34> */
.L_x_731:
[----:B-1-34-:R-:W-:Y:S02]  /*0220*/  MOV R0, c[0x0][0x218] ;  /* 0x0000860000007a02 */ /* 0x01afe40000000f00 */
.L_x_732:
        /* <DEDUP_REMOVED lines=73> */
.L_x_735:
[----:B------:R-:W-:Y:S05]  /*06c0*/  BSYNC B0 ;  /* 0x0000000000007941 */ /* 0x000fea0003800000 */
.L_x_734:
        /* <DEDUP_REMOVED lines=20> */
.L_x_737:
[----:B------:R-:W-:Y:S05]  /*0810*/  BSYNC B0 ;  /* 0x0000000000007941 */ /* 0x000fea0003800000 */
.L_x_736:
        /* <DEDUP_REMOVED lines=20> */
.L_x_739:
[----:B------:R-:W-:Y:S05]  /*0960*/  BSYNC B0 ;  /* 0x0000000000007941 */ /* 0x000fea0003800000 */
.L_x_738:
        /* <DEDUP_REMOVED lines=19> */
.L_x_741:
[----:B------:R-:W-:Y:S05]  /*0aa0*/  BSYNC B0 ;  /* 0x0000000000007941 */ /* 0x000fea0003800000 */
.L_x_740:
        /* <DEDUP_REMOVED lines=19> */
.L_x_733:
        /* <DEDUP_REMOVED lines=93> */
.L_x_742:
        /* <DEDUP_REMOVED lines=15> */
.L_x_744:
        /* <DEDUP_REMOVED lines=53> */
.L_x_743:
        /* <DEDUP_REMOVED lines=115> */
.L_x_746:
[----:B------:R-:W-:Y:S05]  /*1d20*/  BSYNC B0 ;  /* 0x0000000000007941 */ /* 0x000fea0003800000 */
.L_x_745:
        /* <DEDUP_REMOVED lines=37> */
.L_x_748:
[----:B------:R-:W-:Y:S05]  /*1f80*/  BSYNC B0 ;  /* 0x0000000000007941 */ /* 0x000fea0003800000 */
.L_x_747:
        /* <DEDUP_REMOVED lines=37> */
.L_x_750:
[----:B------:R-:W-:Y:S05]  /*21e0*/  BSYNC B0 ;  /* 0x0000000000007941 */ /* 0x000fea0003800000 */
.L_x_749:
        /* <DEDUP_REMOVED lines=36> */
.L_x_752:
[----:B------:R-:W-:Y:S05]  /*2430*/  BSYNC B0 ;  /* 0x0000000000007941 */ /* 0x000fea0003800000 */
.L_x_751:
        /* <DEDUP_REMOVED lines=31> */
.L_x_754:
[----:B------:R-:W-:Y:S05]  /*2630*/  BSYNC B0 ;  /* 0x0000000000007941 */ /* 0x000fea0003800000 */
.L_x_753:
        /* <DEDUP_REMOVED lines=33> */
.L_x_756:
[----:B------:R-:W-:Y:S05]  /*2850*/  BSYNC B0 ;  /* 0x0000000000007941 */ /* 0x000fea0003800000 */
.L_x_755:
        /* <DEDUP_REMOVED lines=31> */
.L_x_758:
[----:B------:R-:W-:Y:S05]  /*2a50*/  BSYNC B0 ;  /* 0x0000000000007941 */ /* 0x000fea0003800000 */
.L_x_757:
        /* <DEDUP_REMOVED lines=32> */
.L_x_760:
[----:B------:R-:W-:Y:S05]  /*2c60*/  BSYNC B0 ;  /* 0x0000000000007941 */ /* 0x000fea0003800000 */
.L_x_759:
        /* <DEDUP_REMOVED lines=32> */
.L_x_762:
[----:B------:R-:W-:Y:S05]  /*2e70*/  BSYNC B0 ;  /* 0x0000000000007941 */ /* 0x000fea0003800000 */
.L_x_761:
        /* <DEDUP_REMOVED lines=33> */
.L_x_764:
[----:B------:R-:W-:Y:S05]  /*3090*/  BSYNC B0 ;  /* 0x0000000000007941 */ /* 0x000fea0003800000 */
.L_x_763:
        /* <DEDUP_REMOVED lines=36> */
.L_x_766:
[----:B------:R-:W-:Y:S05]  /*32e0*/  BSYNC B0 ;  /* 0x0000000000007941 */ /* 0x000fea0003800000 */
.L_x_765:
        /* <DEDUP_REMOVED lines=39> */
.L_x_768:
[----:B------:R-:W-:Y:S05]  /*3560*/  BSYNC B0 ;  /* 0x0000000000007941 */ /* 0x000fea0003800000 */
.L_x_767:
        /* <DEDUP_REMOVED lines=11> */
[----:B--2---:R-:W-:Y:S01]  /*3620*/  LDSM.16.M88.4 R20, [R206] ;  /* 0x00000000ce14783b */ /* 0x004fe20000000200 */
[C---:B------:R-:W-:Y:S01]  /*3630*/  IMAD R202, R5.reuse, 0x2, R206 ;  /* 0x0000000205ca7824 */ /* 0x040fe200078e02ce */
[----:B------:R-:W-:Y:S01]  /*3640*/  LOP3.LUT R8, R8, R11, RZ, 0x3c, !PT ;  /* 0x0000000b08087212 */ /* 0x000fe200078e3cff */
[----:B------:R-:W-:Y:S01]  /*3650*/  IMAD R201, R5, 0x2, R204 ;  /* 0x0000000205c97824 */ /* 0x000fe200078e02cc */
[----:B------:R-:W-:Y:S03]  /*3660*/  LDSM.16.M88.4 R68, [R204] ;  /* 0x00000000cc44783b */ /* 0x000fe60000000200 */
[----:B------:R-:W-:Y:S01]  /*3670*/  IMAD R205, R205, 0x200, R8 ;  /* 0x00000200cdcd7824 */ /* 0x000fe200078e0208 */
[----:B------:R-:W-:Y:S03]  /*3680*/  LDSM.16.M88.4 R76, [R202] ;  /* 0x00000000ca4c783b */ /* 0x000fe60000000200 */
[----:B------:R-:W-:Y:S01]  /*3690*/  IMAD.SHL.U32 R205, R205, 0x2, RZ ;  /* 0x00000002cdcd7824 */ /* 0x000fe200078e00ff */
[----:B------:R-:W-:Y:S04]  /*36a0*/  LDSM.16.M88.4 R36, [R201] ;  /* 0x00000000c924783b */ /* 0x000fe80000000200 */
[----:B-1----:R-:W1:Y:S01]  /*36b0*/  LDSM.16.M88.4 R28, [R205+0x6000] ;  /* 0x00600000cd1c783b */ /* 0x002e620000000200 */
[----:B------:R-:W-:-:S02]  /*36c0*/  IADD3 R2, R205, 0x6000, RZ ;  /* 0x00006000cd027810 */ /* 0x000fc40007ffe0ff */
[----:B------:R-:W-:Y:S01]  /*36d0*/  IADD3 R203, R205, 0x6020, RZ ;  /* 0x00006020cdcb7810 */ /* 0x000fe20007ffe0ff */
[----:B------:R-:W2:Y:S01]  /*36e0*/  LDSM.16.M88.4 R40, [R205+0x6800] ;  /* 0x00680000cd28783b */ /* 0x000ea20000000200 */
[----:B------:R-:W-:Y:S01]  /*36f0*/  @P1 IADD3 R203, R2, -0x20, RZ ;  /* 0xffffffe002cb1810 */ /* 0x000fe20007ffe0ff */
[----:B------:R-:W-:Y:S02]  /*3700*/  IMAD.MOV.U32 R2, RZ, RZ, 0x40 ;  /* 0x00000040ff027424 */ /* 0x000fe400078e00ff */
[----:B------:R-:W-:Y:S01]  /*3710*/  LDSM.16.M88.4 R60, [R205+0x7000] ;  /* 0x00700000cd3c783b */ /* 0x000fe20000000200 */
[C---:B------:R-:W-:Y:S02]  /*3720*/  IADD3 R195, R203.reuse, 0x800, RZ ;  /* 0x00000800cbc37810 */ /* 0x040fe40007ffe0ff */
[----:B------:R-:W-:Y:S01]  /*3730*/  SEL R2, R2, 0xffffffc0, !P2 ;  /* 0xffffffc002027807 */ /* 0x000fe20005000000 */
[----:B------:R-:W5:Y:S01]  /*3740*/  LDSM.16.M88.4 R12, [R203] ;  /* 0x00000000cb0c783b */ /* 0x000f620000000200 */
[----:B------:R-:W-:-:S02]  /*3750*/  IADD3 R194, R203, 0x1000, RZ ;  /* 0x00001000cbc27810 */ /* 0x000fc40007ffe0ff */
[----:B------:R-:W-:Y:S01]  /*3760*/  IADD3 R193, R203, 0x1800, RZ ;  /* 0x00001800cbc17810 */ /* 0x000fe20007ffe0ff */
[----:B------:R-:W3:Y:S01]  /*3770*/  LDSM.16.M88.4 R24, [R205+0x7800] ;  /* 0x00780000cd18783b */ /* 0x000ee20000000200 */
[----:B------:R-:W-:Y:S01]  /*3780*/  IMAD.IADD R199, R205, 0x1, R2 ;  /* 0x00000001cdc77824 */ /* 0x000fe200078e0202 */
[C---:B------:R-:W-:Y:S01]  /*3790*/  IADD3 R191, R203.reuse, 0x2000, RZ ;  /* 0x00002000cbbf7810 */ /* 0x040fe20007ffe0ff */
[----:B------:R-:W-:Y:S01]  /*37a0*/  IMAD.IADD R192, R2, 0x1, R203 ;  /* 0x0000000102c07824 */ /* 0x000fe200078e02cb */
[----:B------:R-:W4:Y:S01]  /*37b0*/  LDSM.16.M88.4 R8, [R203+0x800] ;  /* 0x00080000cb08783b */ /* 0x000f220000000200 */
[C---:B------:R-:W-:Y:S02]  /*37c0*/  IADD3 R190, R203.reuse, 0x2800, RZ ;  /* 0x00002800cbbe7810 */ /* 0x040fe40007ffe0ff */
[C---:B------:R-:W-:Y:S01]  /*37d0*/  IADD3 R189, R203.reuse, 0x3000, RZ ;  /* 0x00003000cbbd7810 */ /* 0x040fe20007ffe0ff */
[----:B------:R-:W3:Y:S01]  /*37e0*/  LDSM.16.M88.4 R48, [R199+0x6000] ;  /* 0x00600000c730783b */ /* 0x000ee20000000200 */
[----:B------:R-:W-:-:S02]  /*37f0*/  IADD3 R188, R203, 0x3800, RZ ;  /* 0x00003800cbbc7810 */ /* 0x000fc40007ffe0ff */
[C---:B------:R-:W-:Y:S01]  /*3800*/  IADD3 R187, R203.reuse, 0x4000, RZ ;  /* 0x00004000cbbb7810 */ /* 0x040fe20007ffe0ff */
[----:B------:R-:W3:Y:S01]  /*3810*/  LDSM.16.M88.4 R84, [R203+0x1000] ;  /* 0x00100000cb54783b */ /* 0x000ee20000000200 */
[C---:B------:R-:W-:Y:S02]  /*3820*/  IADD3 R186, R203.reuse, 0x4800, RZ ;  /* 0x00004800cbba7810 */ /* 0x040fe40007ffe0ff */
[C---:B------:R-:W-:Y:S01]  /*3830*/  IADD3 R185, R203.reuse, 0x5000, RZ ;  /* 0x00005000cbb97810 */ /* 0x040fe20007ffe0ff */
[----:B------:R-:W3:Y:S01]  /*3840*/  LDSM.16.M88.4 R80, [R203+0x1800] ;  /* 0x00180000cb50783b */ /* 0x000ee20000000200 */
[----:B------:R-:W-:-:S03]  /*3850*/  IADD3 R184, R203, 0x5800, RZ ;  /* 0x00005800cbb87810 */ /* 0x000fc60007ffe0ff */
[----:B------:R-:W3:Y:S01]  /*3860*/  LDSM.16.M88.4 R32, [R199+0x6800] ;  /* 0x00680000c720783b */ /* 0x000ee20000000200 */
[C---:B-1----:R-:W-:Y:S03]  /*3870*/  HMMA.16816.F32.BF16 R16, R20.reuse, R28, RZ ;  /* 0x0000001c1410723c */ /* 0x042fe600000418ff */
[----:B------:R-:W-:Y:S04]  /*3880*/  LDSM.16.M88.4 R72, [R199+0x7000] ;  /* 0x00700000c748783b */ /* 0x000fe80000000200 */
[----:B------:R-:W-:Y:S01]  /*3890*/  LDSM.16.M88.4 R52, [R192+0x1000] ;  /* 0x00100000c034783b */ /* 0x000fe20000000200 */
[C---:B--2---:R-:W-:Y:S03]  /*38a0*/  HMMA.16816.F32.BF16 R44, R20.reuse, R40, RZ ;  /* 0x00000028142c723c */ /* 0x044fe600000418ff */
[----:B------:R-:W-:Y:S05]  /*38b0*/  LDSM.16.M88.4 R88, [R203+0x4000] ;  /* 0x00400000cb58783b */ /* 0x000fea0000000200 */
[C---:B------:R-:W-:Y:S08]  /*38c0*/  HMMA.16816.F32.BF16 R28, R20.reuse, R30, RZ ;  /* 0x0000001e141c723c */ /* 0x040ff000000418ff */
[----:B------:R-:W-:Y:S08]  /*38d0*/  HMMA.16816.F32.BF16 R40, R20, R42, RZ ;  /* 0x0000002a1428723c */ /* 0x000ff000000418ff */
[----:B-----5:R-:W-:Y:S08]  /*38e0*/  HMMA.16816.F32.BF16 R16, R68, R12, R16 ;  /* 0x0000000c4410723c */ /* 0x020ff00000041810 */
[C---:B------:R-:W-:Y:S08]  /*38f0*/  HMMA.16816.F32.BF16 R64, R20.reuse, R60, RZ ;  /* 0x0000003c1440723c */ /* 0x040ff000000418ff */
[C---:B------:R-:W-:Y:S08]  /*3900*/  HMMA.16816.F32.BF16 R60, R20.reuse, R62, RZ ;  /* 0x0000003e143c723c */ /* 0x040ff000000418ff */
[C---:B---3--:R-:W-:Y:S08]  /*3910*/  HMMA.16816.F32.BF16 R56, R20.reuse, R24, RZ ;  /* 0x000000181438723c */ /* 0x048ff000000418ff */
[----:B------:R-:W-:Y:S01]  /*3920*/  HMMA.16816.F32.BF16 R20, R20, R26, RZ ;  /* 0x0000001a1414723c */ /* 0x000fe200000418ff */
[----:B------:R-:W-:Y:S07]  /*3930*/  LDSM.16.M88.4 R24, [R199+0x7800] ;  /* 0x00780000c718783b */ /* 0x000fee0000000200 */
[C---:B------:R-:W-:Y:S01]  /*3940*/  HMMA.16816.F32.BF16 R28, R68.reuse, R14, R28 ;  /* 0x0000000e441c723c */ /* 0x040fe2000004181c */
[----:B------:R-:W1:Y:S07]  /*3950*/  LDSM.16.M88.4 R12, [R192] ;  /* 0x00000000c00c783b */ /* 0x000e6e0000000200 */
[C---:B----4-:R-:W-:Y:S08]  /*3960*/  HMMA.16816.F32.BF16 R44, R68.reuse, R8, R44 ;  /* 0x00000008442c723c */ /* 0x050ff0000004182c */
[----:B------:R-:W-:Y:S01]  /*3970*/  HMMA.16816.F32.BF16 R40, R68, R10, R40 ;  /* 0x0000000a4428723c */ /* 0x000fe20000041828 */
[----:B------:R-:W-:Y:S07]  /*3980*/  LDSM.16.M88.4 R8, [R192+0x800] ;  /* 0x00080000c008783b */ /* 0x000fee0000000200 */
[----:B------:R-:W-:Y:S08]  /*3990*/  HMMA.16816.F32.BF16 R16, R76, R48, R16 ;  /* 0x000000304c10723c */ /* 0x000ff00000041810 */
[C---:B------:R-:W-:Y:S08]  /*39a0*/  HMMA.16816.F32.BF16 R64, R68.reuse, R84, R64 ;  /* 0x000000544440723c */ /* 0x040ff00000041840 */
[C---:B------:R-:W-:Y:S01]  /*39b0*/  HMMA.16816.F32.BF16 R60, R68.reuse, R86, R60 ;  /* 0x00000056443c723c */ /* 0x040fe2000004183c */
[----:B------:R-:W-:Y:S07]  /*39c0*/  LDSM.16.M88.4 R84, [R199+0x9800] ;  /* 0x00980000c754783b */ /* 0x000fee0000000200 */
[C---:B------:R-:W-:Y:S08]  /*39d0*/  HMMA.16816.F32.BF16 R56, R68.reuse, R80, R56 ;  /* 0x000000504438723c */ /* 0x040ff00000041838 */
[----:B------:R-:W-:Y:S01]  /*39e0*/  HMMA.16816.F32.BF16 R20, R68, R82, R20 ;  /* 0x000000524414723c */ /* 0x000fe20000041814 */
[----:B------:R-:W-:Y:S04]  /*39f0*/  LDSM.16.M88.4 R68, [R192+0x1800] ;  /* 0x00180000c044783b */ /* 0x000fe80000000200 */
[----:B------:R-:W-:Y:S03]  /*3a00*/  LDSM.16.M88.4 R80, [R202+0x2000] ;  /* 0x00200000ca50783b */ /* 0x000fe60000000200 */
[C---:B------:R-:W-:Y:S01]  /*3a10*/  HMMA.16816.F32.BF16 R28, R76.reuse, R50, R28 ;  /* 0x000000324c1c723c */ /* 0x040fe2000004181c */
[----:B------:R-:W-:Y:S07]  /*3a20*/  LDSM.16.M88.4 R48, [R205+0x8000] ;  /* 0x00800000cd30783b */ /* 0x000fee0000000200 */
[C---:B------:R-:W-:Y:S08]  /*3a30*/  HMMA.16816.F32.BF16 R44, R76.reuse, R32, R44 ;  /* 0x000000204c2c723c */ /* 0x040ff0000004182c */
[----:B------:R-:W-:Y:S01]  /*3a40*/  HMMA.16816.F32.BF16 R40, R76, R34, R40 ;  /* 0x000000224c28723c */ /* 0x000fe20000041828 */
[----:B------:R-:W2:Y:S07]  /*3a50*/  LDSM.16.M88.4 R32, [R206+0x2000] ;  /* 0x00200000ce20783b */ /* 0x000eae0000000200 */
[----:B-1----:R-:W-:Y:S08]  /*3a60*/  HMMA.16816.F32.BF16 R16, R36, R12, R16 ;  /* 0x0000000c2410723c */ /* 0x002ff00000041810 */
[C---:B------:R-:W-:Y:S08]  /*3a70*/  HMMA.16816.F32.BF16 R64, R76.reuse, R72, R64 ;  /* 0x000000484c40723c */ /* 0x040ff00000041840 */
[C---:B------:R-:W-:Y:S01]  /*3a80*/  HMMA.16816.F32.BF16 R60, R76.reuse, R74, R60 ;  /* 0x0000004a4c3c723c */ /* 0x040fe2000004183c */
[----:B------:R-:W-:Y:S07]  /*3a90*/  LDSM.16.M88.4 R72, [R201+0x2000] ;  /* 0x00200000c948783b */ /* 0x000fee0000000200 */
[C---:B------:R-:W-:Y:S08]  /*3aa0*/  HMMA.16816.F32.BF16 R56, R76.reuse, R24, R56 ;  /* 0x000000184c38723c */ /* 0x040ff00000041838 */
[----:B------:R-:W-:Y:S01]  /*3ab0*/  HMMA.16816.F32.BF16 R76, R76, R26, R20 ;  /* 0x0000001a4c4c723c */ /* 0x000fe20000041814 */
[----:B------:R-:W-:Y:S04]  /*3ac0*/  LDSM.16.M88.4 R20, [R204+0x2000] ;  /* 0x00200000cc14783b */ /* 0x000fe80000000200 */
[----:B------:R-:W1:Y:S03]  /*3ad0*/  LDSM.16.M88.4 R24, [R203+0x2000] ;  /* 0x00200000cb18783b */ /* 0x000e660000000200 */
[----:B------:R-:W-:Y:S01]  /*3ae0*/  HMMA.16816.F32.BF16 R28, R36, R14, R28 ;  /* 0x0000000e241c723c */ /* 0x000fe2000004181c */
[----:B------:R-:W3:Y:S07]  /*3af0*/  LDSM.16.M88.4 R12, [R205+0x8800] ;  /* 0x00880000cd0c783b */ /* 0x000eee0000000200 */
[----:B--2---:R-:W-:Y:S08]  /*3b00*/  HMMA.16816.F32.BF16 R16, R32, R48, R16 ;  /* 0x000000302010723c */ /* 0x004ff00000041810 */
[C---:B------:R-:W-:Y:S08]  /*3b10*/  HMMA.16816.F32.BF16 R44, R36.reuse, R8, R44 ;  /* 0x00000008242c723c */ /* 0x040ff0000004182c */
[C---:B------:R-:W-:Y:S01]  /*3b20*/  HMMA.16816.F32.BF16 R40, R36.reuse, R10, R40 ;  /* 0x0000000a2428723c */ /* 0x040fe20000041828 */
[----:B------:R-:W2:Y:S07]  /*3b30*/  LDSM.16.M88.4 R8, [R205+0x9000] ;  /* 0x00900000cd08783b */ /* 0x000eae0000000200 */
[C---:B------:R-:W-:Y:S08]  /*3b40*/  HMMA.16816.F32.BF16 R64, R36.reuse, R52, R64 ;  /* 0x000000342440723c */ /* 0x040ff00000041840 */
[C---:B------:R-:W-:Y:S01]  /*3b50*/  HMMA.16816.F32.BF16 R60, R36.reuse, R54, R60 ;  /* 0x00000036243c723c */ /* 0x040fe2000004183c */
[----:B------:R-:W-:Y:S07]  /*3b60*/  LDSM.16.M88.4 R52, [R205+0x9800] ;  /* 0x00980000cd34783b */ /* 0x000fee0000000200 */
[C---:B------:R-:W-:Y:S08]  /*3b70*/  HMMA.16816.F32.BF16 R56, R36.reuse, R68, R56 ;  /* 0x000000442438723c */ /* 0x040ff00000041838 */
[----:B------:R-:W-:Y:S01]  /*3b80*/  HMMA.16816.F32.BF16 R76, R36, R70, R76 ;  /* 0x00000046244c723c */ /* 0x000fe2000004184c */
[----:B------:R-:W4:Y:S04]  /*3b90*/  LDSM.16.M88.4 R36, [R199+0x8000] ;  /* 0x00800000c724783b */ /* 0x000f280000000200 */
[----:B------:R-:W-:Y:S03]  /*3ba0*/  LDSM.16.M88.4 R68, [R199+0x8800] ;  /* 0x00880000c744783b */ /* 0x000fe60000000200 */
[----:B-1----:R-:W-:Y:S08]  /*3bb0*/  HMMA.16816.F32.BF16 R16, R20, R24, R16 ;  /* 0x000000181410723c */ /* 0x002ff00000041810 */
[C---:B------:R-:W-:Y:S01]  /*3bc0*/  HMMA.16816.F32.BF16 R28, R32.reuse, R50, R28 ;  /* 0x00000032201c723c */ /* 0x040fe2000004181c */
[----:B------:R-:W-:Y:S07]  /*3bd0*/  LDSM.16.M88.4 R48, [R192+0x2000] ;  /* 0x00200000c030783b */ /* 0x000fee0000000200 */
[C---:B---3--:R-:W-:Y:S08]  /*3be0*/  HMMA.16816.F32.BF16 R44, R32.reuse, R12, R44 ;  /* 0x0000000c202c723c */ /* 0x048ff0000004182c */
[C---:B------:R-:W-:Y:S01]  /*3bf0*/  HMMA.16816.F32.BF16 R40, R32.reuse, R14, R40 ;  /* 0x0000000e2028723c */ /* 0x040fe20000041828 */
[----:B------:R-:W1:Y:S07]  /*3c00*/  LDSM.16.M88.4 R12, [R203+0x2800] ;  /* 0x00280000cb0c783b */ /* 0x000e6e0000000200 */
[C---:B--2---:R-:W-:Y:S08]  /*3c10*/  HMMA.16816.F32.BF16 R64, R32.reuse, R8, R64 ;  /* 0x000000082040723c */ /* 0x044ff00000041840 */
[----:B------:R-:W-:Y:S01]  /*3c20*/  HMMA.16816.F32.BF16 R60, R32, R10, R60 ;  /* 0x0000000a203c723c */ /* 0x000fe2000004183c */
[----:B------:R-:W2:Y:S07]  /*3c30*/  LDSM.16.M88.4 R8, [R203+0x3000] ;  /* 0x00300000cb08783b */ /* 0x000eae0000000200 */
[----:B----4-:R-:W-:Y:S08]  /*3c40*/  HMMA.16816.F32.BF16 R16, R80, R36, R16 ;  /* 0x000000245010723c */ /* 0x010ff00000041810 */
[----:B------:R-:W-:Y:S08]  /*3c50*/  HMMA.16816.F32.BF16 R56, R32, R52, R56 ;  /* 0x000000342038723c */ /* 0x000ff00000041838 */
[----:B------:R-:W-:Y:S01]  /*3c60*/  HMMA.16816.F32.BF16 R28, R20, R26, R28 ;  /* 0x0000001a141c723c */ /* 0x000fe2000004181c */
[----:B------:R-:W-:Y:S07]  /*3c70*/  LDSM.16.M88.4 R24, [R203+0x3800] ;  /* 0x00380000cb18783b */ /* 0x000fee0000000200 */
[----:B------:R-:W-:Y:S01]  /*3c80*/  HMMA.16816.F32.BF16 R76, R32, R54, R76 ;  /* 0x00000036204c723c */ /* 0x000fe2000004184c */
[----:B------:R-:W-:Y:S04]  /*3c90*/  LDSM.16.M88.4 R52, [R206+0x4000] ;  /* 0x00400000ce34783b */ /* 0x000fe80000000200 */
[----:B------:R-:W3:Y:S03]  /*3ca0*/  LDSM.16.M88.4 R32, [R205+0xa000] ;  /* 0x00a00000cd20783b */ /* 0x000ee60000000200 */
[C---:B-1----:R-:W-:Y:S08]  /*3cb0*/  HMMA.16816.F32.BF16 R44, R20.reuse, R12, R44 ;  /* 0x0000000c142c723c */ /* 0x042ff0000004182c */
[----:B------:R-:W-:Y:S01]  /*3cc0*/  HMMA.16816.F32.BF16 R40, R20, R14, R40 ;  /* 0x0000000e1428723c */ /* 0x000fe20000041828 */
[----:B------:R-:W1:Y:S07]  /*3cd0*/  LDSM.16.M88.4 R12, [R192+0x2800] ;  /* 0x00280000c00c783b */ /* 0x000e6e0000000200 */
[----:B------:R-:W-:Y:S08]  /*3ce0*/  HMMA.16816.F32.BF16 R16, R72, R48, R16 ;  /* 0x000000304810723c */ /* 0x000ff00000041810 */
[----:B------:R-:W-:Y:S01]  /*3cf0*/  HMMA.16816.F32.BF16 R28, R80, R38, R28 ;  /* 0x00000026501c723c */ /* 0x000fe2000004181c */
[----:B------:R-:W4:Y:S07]  /*3d00*/  LDSM.16.M88.4 R36, [R204+0x4000] ;  /* 0x00400000cc24783b */ /* 0x000f2e0000000200 */
[C---:B--2---:R-:W-:Y:S08]  /*3d10*/  HMMA.16816.F32.BF16 R64, R20.reuse, R8, R64 ;  /* 0x000000081440723c */ /* 0x044ff00000041840 */
[----:B------:R-:W-:Y:S01]  /*3d20*/  HMMA.16816.F32.BF16 R60, R20, R10, R60 ;  /* 0x0000000a143c723c */ /* 0x000fe2000004183c */
[----:B------:R-:W2:Y:S07]  /*3d30*/  LDSM.16.M88.4 R8, [R199+0x9000] ;  /* 0x00900000c708783b */ /* 0x000eae0000000200 */
[----:B------:R-:W-:Y:S08]  /*3d40*/  HMMA.16816.F32.BF16 R44, R80, R68, R44 ;  /* 0x00000044502c723c */ /* 0x000ff0000004182c */
[----:B---3--:R-:W-:Y:S08]  /*3d50*/  HMMA.16816.F32.BF16 R16, R52, R32, R16 ;  /* 0x000000203410723c */ /* 0x008ff00000041810 */
[----:B------:R-:W-:Y:S01]  /*3d60*/  HMMA.16816.F32.BF16 R40, R80, R70, R40 ;  /* 0x000000465028723c */ /* 0x000fe20000041828 */
[----:B------:R-:W-:Y:S07]  /*3d70*/  LDSM.16.M88.4 R68, [R192+0x3000] ;  /* 0x00300000c044783b */ /* 0x000fee0000000200 */
[----:B------:R-:W-:Y:S08]  /*3d80*/  HMMA.16816.F32.BF16 R56, R20, R24, R56 ;  /* 0x000000181438723c */ /* 0x000ff00000041838 */
[----:B------:R-:W-:Y:S01]  /*3d90*/  HMMA.16816.F32.BF16 R28, R72, R50, R28 ;  /* 0x00000032481c723c */ /* 0x000fe2000004181c */
[----:B------:R-:W3:Y:S07]  /*3da0*/  LDSM.16.M88.4 R48, [R205+0xa800] ;  /* 0x00a80000cd30783b */ /* 0x000eee0000000200 */
[----:B------:R-:W-:Y:S01]  /*3db0*/  HMMA.16816.F32.BF16 R76, R20, R26, R76 ;  /* 0x0000001a144c723c */ /* 0x000fe2000004184c */
[----:B------:R-:W-:Y:S04]  /*3dc0*/  LDSM.16.M88.4 R24, [R202+0x4000] ;  /* 0x00400000ca18783b */ /* 0x000fe80000000200 */
[----:B------:R-:W5:Y:S03]  /*3dd0*/  LDSM.16.M88.4 R20, [R199+0xa000] ;  /* 0x00a00000c714783b */ /* 0x000f660000000200 */
[----:B-1----:R-:W-:Y:S08]  /*3de0*/  HMMA.16816.F32.BF16 R44, R72, R12, R44 ;  /* 0x0000000c482c723c */ /* 0x002ff0000004182c */
[----:B----4-:R-:W-:Y:S08]  /*3df0*/  HMMA.16816.F32.BF16 R16, R36, R88, R16 ;  /* 0x000000582410723c */ /* 0x010ff00000041810 */
[----:B------:R-:W-:Y:S01]  /*3e00*/  HMMA.16816.F32.BF16 R40, R72, R14, R40 ;  /* 0x0000000e4828723c */ /* 0x000fe20000041828 */
[----:B------:R-:W-:Y:S07]  /*3e10*/  LDSM.16.M88.4 R12, [R201+0x4000] ;  /* 0x00400000c90c783b */ /* 0x000fee0000000200 */
[----:B------:R-:W-:Y:S01]  /*3e20*/  HMMA.16816.F32.BF16 R28, R52, R34, R28 ;  /* 0x00000022341c723c */ /* 0x000fe2000004181c */
[----:B------:R-:W1:Y:S07]  /*3e30*/  LDSM.16.M88.4 R32, [R203+0x4800] ;  /* 0x00480000cb20783b */ /* 0x000e6e0000000200 */
[C---:B--2---:R-:W-:Y:S08]  /*3e40*/  HMMA.16816.F32.BF16 R64, R80.reuse, R8, R64 ;  /* 0x000000085040723c */ /* 0x044ff00000041840 */
[----:B------:R-:W-:Y:S01]  /*3e50*/  HMMA.16816.F32.BF16 R60, R80, R10, R60 ;  /* 0x0000000a503c723c */ /* 0x000fe2000004183c */
[----:B------:R-:W2:Y:S07]  /*3e60*/  LDSM.16.M88.4 R8, [R192+0x4000] ;  /* 0x00400000c008783b */ /* 0x000eae0000000200 */
[----:B---3--:R-:W-:Y:S08]  /*3e70*/  HMMA.16816.F32.BF16 R44, R52, R48, R44 ;  /* 0x00000030342c723c */ /* 0x008ff0000004182c */
[----:B-----5:R-:W-:Y:S08]  /*3e80*/  HMMA.16816.F32.BF16 R16, R24, R20, R16 ;  /* 0x000000141810723c */ /* 0x020ff00000041810 */
[----:B------:R-:W-:Y:S01]  /*3e90*/  HMMA.16816.F32.BF16 R40, R52, R50, R40 ;  /* 0x000000323428723c */ /* 0x000fe20000041828 */
[----:B------:R-:W3:Y:S07]  /*3ea0*/  LDSM.16.M88.4 R48, [R192+0x3800] ;  /* 0x00380000c030783b */ /* 0x000eee0000000200 */
[----:B------:R-:W-:Y:S01]  /*3eb0*/  HMMA.16816.F32.BF16 R28, R36, R90, R28 ;  /* 0x0000005a241c723c */ /* 0x000fe2000004181c */
[----:B------:R-:W4:Y:S07]  /*3ec0*/  LDSM.16.M88.4 R88, [R205+0xb000] ;  /* 0x00b00000cd58783b */ /* 0x000f2e0000000200 */
[----:B------:R-:W-:Y:S08]  /*3ed0*/  HMMA.16816.F32.BF16 R56, R80, R84, R56 ;  /* 0x000000545038723c */ /* 0x000ff00000041838 */
[----:B------:R-:W-:Y:S08]  /*3ee0*/  HMMA.16816.F32.BF16 R64, R72, R68, R64 ;  /* 0x000000444840723c */ /* 0x000ff00000041840 */
[----:B-1----:R-:W-:Y:S08]  /*3ef0*/  HMMA.16816.F32.BF16 R44, R36, R32, R44 ;  /* 0x00000020242c723c */ /* 0x002ff0000004182c */
[----:B--2---:R-:W-:Y:S08]  /*3f00*/  HMMA.16816.F32.BF16 R16, R12, R8, R16 ;  /* 0x000000080c10723c */ /* 0x004ff00000041810 */
[----:B------:R-:W-:Y:S01]  /*3f10*/  HMMA.16816.F32.BF16 R68, R72, R70, R60 ;  /* 0x000000464844723c */ /* 0x000fe2000004183c */
[----:B------:R-:W-:Y:S07]  /*3f20*/  LDSM.16.M88.4 R60, [R192+0x4800] ;  /* 0x00480000c03c783b */ /* 0x000fee0000000200 */
[----:B------:R-:W-:Y:S01]  /*3f30*/  HMMA.16816.F32.BF16 R40, R36, R34, R40 ;  /* 0x000000222428723c */ /* 0x000fe20000041828 */
[----:B------:R-:W1:Y:S07]  /*3f40*/  LDSM.16.M88.4 R32, [R205+0xb800] ;  /* 0x00b80000cd20783b */ /* 0x000e6e0000000200 */
[----:B------:R-:W-:Y:S01]  /*3f50*/  HMMA.16816.F32.BF16 R28, R24, R22, R28 ;  /* 0x00000016181c723c */ /* 0x000fe2000004181c */
[----:B------:R-:W2:Y:S01]  /*3f60*/  LDSM.16.M88.4 R20, [R203+0x5000] ;  /* 0x00500000cb14783b */ /* 0x000ea20000000200 */
[----:B------:R-:W-:-:S02]  /*3f70*/  FMUL.FTZ R2, R16, c[0x0][0x2ec] ;  /* 0x0000bb0010027a20 */ /* 0x000fc40000410000 */
[----:B------:R-:W-:-:S04]  /*3f80*/  FMUL.FTZ R84, R19, c[0x0][0x2ec] ;  /* 0x0000bb0013547a20 */ /* 0x000fc80000410000 */
[----:B------:R-:W-:Y:S01]  /*3f90*/  HMMA.16816.F32.BF16 R80, R80, R86, R76 ;  /* 0x000000565050723c */ /* 0x000fe2000004184c */
[----:B------:R-:W-:Y:S01]  /*3fa0*/  LDSM.16.M88.4 R76, [R199+0xa800] ;  /* 0x00a80000c74c783b */ /* 0x000fe20000000200 */
[----:B------:R-:W-:Y:S06]  /*3fb0*/  MUFU.TANH R2, R2 ;  /* 0x0000000200027308 */ /* 0x000fec0000002400 */
[----:B---3--:R-:W-:Y:S02]  /*3fc0*/  HMMA.16816.F32.BF16 R56, R72, R48, R56 ;  /* 0x000000304838723c */ /* 0x008fe40000041838 */
[----:B------:R-:W3:Y:S05]  /*3fd0*/  MUFU.TANH R84, R84 ;  /* 0x0000005400547308 */ /* 0x000eea0000002400 */
[----:B------:R-:W-:Y:S01]  /*3fe0*/  FMUL.FTZ R48, R17, c[0x0][0x2ec] ;  /* 0x0000bb0011307a20 */ /* 0x000fe20000410000 */
[----:B----4-:R-:W-:Y:S01]  /*3ff0*/  HMMA.16816.F32.BF16 R64, R52, R88, R64 ;  /* 0x000000583440723c */ /* 0x010fe20000041840 */
[----:B------:R-:W-:-:S02]  /*4000*/  FMUL.FTZ R49, R18, c[0x0][0x2ec] ;  /* 0x0000bb0012317a20 */ /* 0x000fc40000410000 */
[----:B------:R-:W4:Y:S02]  /*4010*/  LDSM.16.M88.4 R16, [R203+0x5800] ;  /* 0x00580000cb10783b */ /* 0x000f240000000200 */
[----:B------:R-:W5:Y:S03]  /*4020*/  MUFU.TANH R48, R48 ;  /* 0x0000003000307308 */ /* 0x000f660000002400 */
[----:B------:R-:W-:Y:S05]  /*4030*/  HMMA.16816.F32.BF16 R68, R52, R90, R68 ;  /* 0x0000005a3444723c */ /* 0x000fea0000041844 */
[----:B------:R-:W-:Y:S03]  /*4040*/  MUFU.TANH R49, R49 ;  /* 0x0000003100317308 */ /* 0x000fe60000002400 */
[----:B------:R-:W-:Y:S01]  /*4050*/  HMMA.16816.F32.BF16 R28, R12, R10, R28 ;  /* 0x0000000a0c1c723c */ /* 0x000fe2000004181c */
[----:B------:R-:W3:Y:S07]  /*4060*/  LDSM.16.M88.4 R8, [R199+0xb000] ;  /* 0x00b00000c708783b */ /* 0x000eee0000000200 */
[----:B------:R-:W-:Y:S08]  /*4070*/  HMMA.16816.F32.BF16 R80, R72, R50, R80 ;  /* 0x000000324850723c */ /* 0x000ff00000041850 */
[----:B-1----:R-:W-:Y:S08]  /*4080*/  HMMA.16816.F32.BF16 R56, R52, R32, R56 ;  /* 0x000000203438723c */ /* 0x002ff00000041838 */
[----:B--2---:R-:W-:Y:S01]  /*4090*/  HMMA.16816.F32.BF16 R64, R36, R20, R64 ;  /* 0x000000142440723c */ /* 0x004fe20000041840 */
[----:B------:R-:W-:-:S02]  /*40a0*/  FMUL.FTZ R28, R28, c[0x0][0x2ec] ;  /* 0x0000bb001c1c7a20 */ /* 0x000fc40000410000 */
[----:B------:R-:W-:Y:S02]  /*40b0*/  FMUL.FTZ R30, R30, c[0x0][0x2ec] ;  /* 0x0000bb001e1e7a20 */ /* 0x000fe40000410000 */
[----:B------:R-:W-:Y:S02]  /*40c0*/  FMUL.FTZ R29, R29, c[0x0][0x2ec] ;  /* 0x0000bb001d1d7a20 */ /* 0x000fe40000410000 */
[----:B------:R-:W-:Y:S01]  /*40d0*/  FMUL.FTZ R31, R31, c[0x0][0x2ec] ;  /* 0x0000bb001f1f7a20 */ /* 0x000fe20000410000 */
[----:B------:R-:W-:Y:S01]  /*40e0*/  HMMA.16816.F32.BF16 R68, R36, R22, R68 ;  /* 0x000000162444723c */ /* 0x000fe20000041844 */
[----:B------:R-:W1:Y:S01]  /*40f0*/  LDSM.16.M88.4 R20, [R199+0xb800] ;  /* 0x00b80000c714783b */ /* 0x000e620000000200 */
[----:B------:R-:W-:Y:S06]  /*4100*/  MUFU.TANH R28, R28 ;  /* 0x0000001c001c7308 */ /* 0x000fec0000002400 */
[----:B------:R-:W-:Y:S02]  /*4110*/  HMMA.16816.F32.BF16 R80, R52, R34, R80 ;  /* 0x000000223450723c */ /* 0x000fe40000041850 */
[----:B------:R-:W2:Y:S06]  /*4120*/  MUFU.TANH R30, R30 ;  /* 0x0000001e001e7308 */ /* 0x000eac0000002400 */
[----:B----4-:R-:W-:Y:S02]  /*4130*/  HMMA.16816.F32.BF16 R56, R36, R16, R56 ;  /* 0x000000102438723c */ /* 0x010fe40000041838 */
[----:B------:R-:W4:Y:S06]  /*4140*/  MUFU.TANH R29, R29 ;  /* 0x0000001d001d7308 */ /* 0x000f2c0000002400 */
[C---:B---3--:R-:W-:Y:S02]  /*4150*/  HMMA.16816.F32.BF16 R64, R24.reuse, R8, R64 ;  /* 0x000000081840723c */ /* 0x048fe40000041840 */
[----:B------:R-:W3:Y:S06]  /*4160*/  MUFU.TANH R31, R31 ;  /* 0x0000001f001f7308 */ /* 0x000eec0000002400 */
[C---:B------:R-:W-:Y:S01]  /*4170*/  HMMA.16816.F32.BF16 R68, R24.reuse, R10, R68 ;  /* 0x0000000a1844723c */ /* 0x040fe20000041844 */
[----:B------:R-:W2:Y:S07]  /*4180*/  LDSM.16.M88.4 R8, [R192+0x5800] ;  /* 0x00580000c008783b */ /* 0x000eae0000000200 */
[C---:B------:R-:W-:Y:S08]  /*4190*/  HMMA.16816.F32.BF16 R44, R24.reuse, R76, R44 ;  /* 0x0000004c182c723c */ /* 0x040ff0000004182c */
[----:B------:R-:W-:Y:S01]  /*41a0*/  HMMA.16816.F32.BF16 R40, R24, R78, R40 ;  /* 0x0000004e1828723c */ /* 0x000fe20000041828 */
[----:B------:R-:W2:Y:S01]  /*41b0*/  LDSM.16.M88.4 R76, [R192+0x5000] ;  /* 0x00500000c04c783b */ /* 0x000ea20000000200 */
[----:B------:R-:W-:-:S06]  /*41c0*/  DEPBAR.LE SB0, 0x0 ;  /* 0x000080000000791a */ /* 0x000fcc0000000000 */
[----:B------:R-:W-:Y:S07]  /*41d0*/  HMMA.16816.F32.BF16 R80, R36, R18, R80 ;  /* 0x000000122450723c */ /* 0x000fee0000041850 */
[----:B------:R-:W-:Y:S01]  /*41e0*/  LOP3.LUT R18, R93, 0x6, RZ, 0xc0, !PT ;  /* 0x000000065d127812 */ /* 0x000fe200078ec0ff */
[----:B-1----:R-:W-:Y:S04]  /*41f0*/  HMMA.16816.F32.BF16 R56, R24, R20, R56 ;  /* 0x000000141838723c */ /* 0x002fe80000041838 */
[----:B------:R-:W-:-:S04]  /*4200*/  IMAD R18, R133, 0x40, R18 ;  /* 0x0000004085127824 */ /* 0x000fc800078e0212 */
[----:B------:R-:W-:Y:S01]  /*4210*/  HMMA.16816.F32.BF16 R44, R12, R60, R44 ;  /* 0x0000003c0c2c723c */ /* 0x000fe2000004182c */
[C---:B------:R-:W-:Y:S02]  /*4220*/  IADD3 R19, R18.reuse, -0x38, RZ ;  /* 0xffffffc812137810 */ /* 0x040fe40007ffe0ff */
[C---:B------:R-:W-:Y:S02]  /*4230*/  IADD3 R21, R18.reuse, -0x3f, RZ ;  /* 0xffffffc112157810 */ /* 0x040fe40007ffe0ff */
[-C--:B------:R-:W-:Y:S02]  /*4240*/  ISETP.GE.AND P2, PT, R19, R94.reuse, PT ;  /* 0x0000005e1300720c */ /* 0x080fe40003f46270 */
[----:B------:R-:W-:Y:S01]  /*4250*/  IADD3 R19, R18, -0x30, RZ ;  /* 0xffffffd012137810 */ /* 0x000fe20007ffe0ff */
[----:B------:R-:W-:Y:S01]  /*4260*/  HMMA.16816.F32.BF16 R80, R24, R22, R80 ;  /* 0x000000161850723c */ /* 0x000fe20000041850 */
[-C--:B------:R-:W-:Y:S02]  /*4270*/  ISETP.GE.AND P3, PT, R21, R94.reuse, PT ;  /* 0x0000005e1500720c */ /* 0x080fe40003f66270 */
[----:B------:R-:W-:-:S02]  /*4280*/  ISETP.GE.AND P6, PT, R19, R94, PT ;  /* 0x0000005e1300720c */ /* 0x000fc40003fc6270 */
[----:B------:R-:W-:Y:S02]  /*4290*/  IADD3 R21, R18, -0x37, RZ ;  /* 0xffffffc912157810 */ /* 0x000fe40007ffe0ff */
[----:B------:R-:W-:Y:S01]  /*42a0*/  FSEL R84, R84, -INF , !P3 ;  /* 0xff80000054547808 */ /* 0x000fe20005800000 */
[C---:B------:R-:W-:Y:S01]  /*42b0*/  HMMA.16816.F32.BF16 R40, R12.reuse, R62, R40 ;  /* 0x0000003e0c28723c */ /* 0x040fe20000041828 */
[----:B-----5:R-:W-:Y:S02]  /*42c0*/  FSEL R48, R48, -INF , !P3 ;  /* 0xff80000030307808 */ /* 0x020fe40005800000 */
[----:B------:R-:W-:Y:S02]  /*42d0*/  ISETP.GE.AND P1, PT, R21, R94, PT ;  /* 0x0000005e1500720c */ /* 0x000fe40003f26270 */
[----:B--2---:R-:W-:Y:S02]  /*42e0*/  FSEL R30, R30, -INF , !P2 ;  /* 0xff8000001e1e7808 */ /* 0x004fe40005000000 */
[----:B------:R-:W-:Y:S01]  /*42f0*/  FSEL R21, R28, -INF , !P2 ;  /* 0xff8000001c157808 */ /* 0x000fe20005000000 */
[----:B------:R-:W-:Y:S01]  /*4300*/  HMMA.16816.F32.BF16 R56, R12, R8, R56 ;  /* 0x000000080c38723c */ /* 0x000fe20000041838 */
[----:B------:R-:W-:Y:S01]  /*4310*/  FMUL.FTZ R32, R44, c[0x0][0x2ec] ;  /* 0x0000bb002c207a20 */ /* 0x000fe20000410000 */
[----:B----4-:R-:W-:Y:S01]  /*4320*/  FSEL R29, R29, -INF , !P1 ;  /* 0xff8000001d1d7808 */ /* 0x010fe20004800000 */
[----:B------:R-:W-:-:S02]  /*4330*/  FMUL.FTZ R44, R46, c[0x0][0x2ec] ;  /* 0x0000bb002e2c7a20 */ /* 0x000fc40000410000 */
[----:B------:R-:W-:Y:S02]  /*4340*/  FMUL.FTZ R33, R45, c[0x0][0x2ec] ;  /* 0x0000bb002d217a20 */ /* 0x000fe40000410000 */
[C---:B------:R-:W-:Y:S01]  /*4350*/  IADD3 R9, R18.reuse, -0x40, RZ ;  /* 0xffffffc012097810 */ /* 0x040fe20007ffe0ff */
[C---:B------:R-:W-:Y:S01]  /*4360*/  HMMA.16816.F32.BF16 R68, R12.reuse, R78, R68 ;  /* 0x0000004e0c44723c */ /* 0x040fe20000041844 */
[----:B------:R-:W-:Y:S01]  /*4370*/  FMUL.FTZ R16, R47, c[0x0][0x2ec] ;  /* 0x0000bb002f107a20 */ /* 0x000fe20000410000 */
[----:B------:R-:W-:Y:S01]  /*4380*/  MUFU.TANH R32, R32 ;  /* 0x0000002000207308 */ /* 0x000fe20000002400 */
[-C--:B------:R-:W-:Y:S02]  /*4390*/  ISETP.GE.AND P4, PT, R9, R94.reuse, PT ;  /* 0x0000005e0900720c */ /* 0x080fe40003f86270 */
[C---:B------:R-:W-:Y:S02]  /*43a0*/  IADD3 R9, R18.reuse, -0x2f, RZ ;  /* 0xffffffd112097810 */ /* 0x040fe40007ffe0ff */
[----:B------:R-:W-:Y:S01]  /*43b0*/  FSEL R49, R49, -INF , !P4 ;  /* 0xff80000031317808 */ /* 0x000fe20006000000 */
[C---:B------:R-:W-:Y:S01]  /*43c0*/  HMMA.16816.F32.BF16 R64, R12.reuse, R76, R64 ;  /* 0x0000004c0c40723c */ /* 0x040fe20000041840 */
[-C--:B------:R-:W-:Y:S01]  /*43d0*/  ISETP.GE.AND P5, PT, R9, R94.reuse, PT ;  /* 0x0000005e0900720c */ /* 0x080fe20003fa6270 */
[----:B------:R-:W1:Y:S01]  /*43e0*/  MUFU.TANH R44, R44 ;  /* 0x0000002c002c7308 */ /* 0x000e620000002400 */
[----:B------:R-:W-:Y:S01]  /*43f0*/  IADD3 R9, R18, -0x28, RZ ;  /* 0xffffffd812097810 */ /* 0x000fe20007ffe0ff */
[----:B------:R-:W-:Y:S01]  /*4400*/  FMUL.FTZ R17, R40, c[0x0][0x2ec] ;  /* 0x0000bb0028117a20 */ /* 0x000fe20000410000 */
[----:B------:R-:W-:Y:S01]  /*4410*/  FSEL R19, R2, -INF , !P4 ;  /* 0xff80000002137808 */ /* 0x000fe20006000000 */
[----:B------:R-:W-:Y:S01]  /*4420*/  FMUL.FTZ R35, R42, c[0x0][0x2ec] ;  /* 0x0000bb002a237a20 */ /* 0x000fe20000410000 */
[-C--:B------:R-:W-:Y:S01]  /*4430*/  ISETP.GE.AND P4, PT, R9, R94.reuse, PT ;  /* 0x0000005e0900720c */ /* 0x080fe20003f86270 */
[----:B------:R-:W-:Y:S01]  /*4440*/  HMMA.16816.F32.BF16 R80, R12, R10, R80 ;  /* 0x0000000a0c50723c */ /* 0x000fe20000041850 */
[----:B------:R-:W-:Y:S01]  /*4450*/  IADD3 R9, R18, -0x27, RZ ;  /* 0xffffffd912097810 */ /* 0x000fe20007ffe0ff */
[----:B------:R-:W-:Y:S01]  /*4460*/  MUFU.TANH R33, R33 ;  /* 0x0000002100217308 */ /* 0x000fe20000002400 */
[----:B------:R-:W-:Y:S01]  /*4470*/  FMUL.FTZ R40, R41, c[0x0][0x2ec] ;  /* 0x0000bb0029287a20 */ /* 0x000fe20000410000 */
[----:B---3--:R-:W-:Y:S01]  /*4480*/  FSEL R2, R31, -INF , !P1 ;  /* 0xff8000001f027808 */ /* 0x008fe20004800000 */
[----:B------:R-:W-:Y:S01]  /*4490*/  FMUL.FTZ R34, R43, c[0x0][0x2ec] ;  /* 0x0000bb002b227a20 */ /* 0x000fe20000410000 */
[-C--:B------:R-:W-:Y:S01]  /*44a0*/  ISETP.GE.AND P3, PT, R9, R94.reuse, PT ;  /* 0x0000005e0900720c */ /* 0x080fe20003f66270 */
[----:B------:R-:W-:Y:S01]  /*44b0*/  FMUL.FTZ R56, R56, c[0x0][0x2ec] ;  /* 0x0000bb0038387a20 */ /* 0x000fe20000410000 */
[----:B------:R-:W-:Y:S01]  /*44c0*/  IADD3 R9, R18, -0x20, RZ ;  /* 0xffffffe012097810 */ /* 0x000fe20007ffe0ff */
[----:B------:R-:W-:Y:S01]  /*44d0*/  FMUL.FTZ R68, R68, c[0x0][0x2ec] ;  /* 0x0000bb0044447a20 */ /* 0x000fe20000410000 */
[----:B------:R-:W2:Y:S01]  /*44e0*/  MUFU.TANH R16, R16 ;  /* 0x0000001000107308 */ /* 0x000ea20000002400 */
[----:B------:R-:W-:Y:S01]  /*44f0*/  FMUL.FTZ R70, R70, c[0x0][0x2ec] ;  /* 0x0000bb0046467a20 */ /* 0x000fe20000410000 */
[-C--:B------:R-:W-:Y:S01]  /*4500*/  ISETP.GE.AND P2, PT, R9, R94.reuse, PT ;  /* 0x0000005e0900720c */ /* 0x080fe20003f46270 */
[----:B------:R-:W-:Y:S01]  /*4510*/  FMUL.FTZ R69, R69, c[0x0][0x2ec] ;  /* 0x0000bb0045457a20 */ /* 0x000fe20000410000 */
[----:B------:R-:W-:Y:S01]  /*4520*/  IADD3 R9, R18, -0x1f, RZ ;  /* 0xffffffe112097810 */ /* 0x000fe20007ffe0ff */
[----:B------:R-:W-:Y:S01]  /*4530*/  FMUL.FTZ R71, R71, c[0x0][0x2ec] ;  /* 0x0000bb0047477a20 */ /* 0x000fe20000410000 */
[----:B-1----:R-:W-:Y:S01]  /*4540*/  FSEL R14, R44, -INF , !P6 ;  /* 0xff8000002c0e7808 */ /* 0x002fe20007000000 */
[----:B------:R-:W-:Y:S01]  /*4550*/  FMUL.FTZ R64, R64, c[0x0][0x2ec] ;  /* 0x0000bb0040407a20 */ /* 0x000fe20000410000 */
[----:B------:R-:W1:Y:S01]  /*4560*/  MUFU.TANH R17, R17 ;  /* 0x0000001100117308 */ /* 0x000e620000002400 */
[-C--:B------:R-:W-:Y:S01]  /*4570*/  ISETP.GE.AND P1, PT, R9, R94.reuse, PT ;  /* 0x0000005e0900720c */ /* 0x080fe20003f26270 */
[----:B------:R-:W-:Y:S01]  /*4580*/  FMUL.FTZ R66, R66, c[0x0][0x2ec] ;  /* 0x0000bb0042427a20 */ /* 0x000fe20000410000 */
[----:B------:R-:W-:Y:S01]  /*4590*/  IADD3 R9, R18, -0x18, RZ ;  /* 0xffffffe812097810 */ /* 0x000fe20007ffe0ff */
[----:B------:R-:W-:Y:S01]  /*45a0*/  FMUL.FTZ R65, R65, c[0x0][0x2ec] ;  /* 0x0000bb0041417a20 */ /* 0x000fe20000410000 */
[----:B------:R-:W-:Y:S01]  /*45b0*/  FSEL R15, R32, -INF , !P6 ;  /* 0xff800000200f7808 */ /* 0x000fe20007000000 */
[----:B------:R-:W-:Y:S01]  /*45c0*/  FMUL.FTZ R67, R67, c[0x0][0x2ec] ;  /* 0x0000bb0043437a20 */ /* 0x000fe20000410000 */
[-C--:B------:R-:W-:Y:S01]  /*45d0*/  ISETP.GE.AND P6, PT, R9, R94.reuse, PT ;  /* 0x0000005e0900720c */ /* 0x080fe20003fc6270 */
[----:B------:R-:W3:Y:S01]  /*45e0*/  MUFU.TANH R35, R35 ;  /* 0x0000002300237308 */ /* 0x000ee20000002400 */
[----:B------:R-:W-:Y:S01]  /*45f0*/  IADD3 R9, R18, -0x17, RZ ;  /* 0xffffffe912097810 */ /* 0x000fe20007ffe0ff */
[----:B------:R-:W-:Y:S01]  /*4600*/  FMUL.FTZ R57, R57, c[0x0][0x2ec] ;  /* 0x0000bb0039397a20 */ /* 0x000fe20000410000 */
[----:B--2---:R-:W-:Y:S01]  /*4610*/  FSEL R12, R16, -INF , !P5 ;  /* 0xff800000100c7808 */ /* 0x004fe20006800000 */
[----:B------:R-:W-:Y:S01]  /*4620*/  FMUL.FTZ R58, R58, c[0x0][0x2ec] ;  /* 0x0000bb003a3a7a20 */ /* 0x000fe20000410000 */
[----:B------:R-:W-:Y:S01]  /*4630*/  FSEL R13, R33, -INF , !P5 ;  /* 0xff800000210d7808 */ /* 0x000fe20006800000 */
[----:B------:R-:W-:Y:S01]  /*4640*/  FMUL.FTZ R59, R59, c[0x0][0x2ec] ;  /* 0x0000bb003b3b7a20 */ /* 0x000fe20000410000 */
[----:B------:R-:W-:Y:S01]  /*4650*/  ISETP.GE.AND P5, PT, R9, R94, PT ;  /* 0x0000005e0900720c */ /* 0x000fe20003fa6270 */
[----:B------:R-:W2:Y:S01]  /*4660*/  MUFU.TANH R167, R68 ;  /* 0x0000004400a77308 */ /* 0x000ea20000002400 */
[----:B------:R-:W-:Y:S01]  /*4670*/  IADD3 R9, R18, -0x10, RZ ;  /* 0xfffffff012097810 */ /* 0x000fe20007ffe0ff */
[----:B------:R-:W-:Y:S01]  /*4680*/  FMUL.FTZ R80, R80, c[0x0][0x2ec] ;  /* 0x0000bb0050507a20 */ /* 0x000fe20000410000 */
[----:B-1----:R-:W-:Y:S01]  /*4690*/  FSEL R11, R17, -INF , !P4 ;  /* 0xff800000110b7808 */ /* 0x002fe20006000000 */
[----:B------:R-:W-:Y:S01]  /*46a0*/  FMUL.FTZ R82, R82, c[0x0][0x2ec] ;  /* 0x0000bb0052527a20 */ /* 0x000fe20000410000 */
[----:B------:R-:W-:Y:S01]  /*46b0*/  IADD3 R17, R18, -0xf, RZ ;  /* 0xfffffff112117810 */ /* 0x000fe20007ffe0ff */
[----:B------:R-:W-:-:S02]  /*46c0*/  FMUL.FTZ R81, R81, c[0x0][0x2ec] ;  /* 0x0000bb0051517a20 */ /* 0x000fc40000410000 */
[----:B------:R-:W1:Y:S01]  /*46d0*/  MUFU.TANH R164, R70 ;  /* 0x0000004600a47308 */ /* 0x000e620000002400 */
[----:B------:R-:W-:Y:S01]  /*46e0*/  FMUL.FTZ R83, R83, c[0x0][0x2ec] ;  /* 0x0000bb0053537a20 */ /* 0x000fe20000410000 */
[----:B---3--:R-:W-:Y:S02]  /*46f0*/  FSEL R10, R35, -INF , !P4 ;  /* 0xff800000230a7808 */ /* 0x008fe40006000000 */
[----:B------:R-:W-:-:S04]  /*4700*/  ISETP.GE.AND P4, PT, R9, R94, PT ;  /* 0x0000005e0900720c */ /* 0x000fc80003f86270 */
[----:B------:R-:W3:Y:S01]  /*4710*/  MUFU.TANH R40, R40 ;  /* 0x0000002800287308 */ /* 0x000ee20000002400 */
[----:B--2---:R-:W-:-:S07]  /*4720*/  FSEL R167, R167, -INF , !P6 ;  /* 0xff800000a7a77808 */ /* 0x004fce0007000000 */
[----:B------:R-:W2:Y:S01]  /*4730*/  MUFU.TANH R34, R34 ;  /* 0x0000002200227308 */ /* 0x000ea20000002400 */
[----:B-1----:R-:W-:Y:S02]  /*4740*/  FSEL R164, R164, -INF , !P6 ;  /* 0xff800000a4a47808 */ /* 0x002fe40007000000 */
[----:B------:R-:W-:-:S05]  /*4750*/  ISETP.GE.AND P6, PT, R133, 0x2, PT ;  /* 0x000000028500780c */ /* 0x000fca0003fc6270 */
[----:B------:R-:W1:Y:S01]  /*4760*/  MUFU.TANH R169, R64 ;  /* 0x0000004000a97308 */ /* 0x000e620000002400 */
[----:B---3--:R-:W-:-:S07]  /*4770*/  FSEL R9, R40, -INF , !P3 ;  /* 0xff80000028097808 */ /* 0x008fce0005800000 */
[----:B------:R-:W3:Y:S01]  /*4780*/  MUFU.TANH R162, R66 ;  /* 0x0000004200a27308 */ /* 0x000ee20000002400 */
[----:B--2---:R-:W-:Y:S02]  /*4790*/  FSEL R8, R34, -INF , !P3 ;  /* 0xff80000022087808 */ /* 0x004fe40005800000 */
[----:B------:R-:W-:Y:S02]  /*47a0*/  ISETP.GE.AND P3, PT, R17, R94, PT ;  /* 0x0000005e1100720c */ /* 0x000fe40003f66270 */
[----:B------:R-:W-:-:S03]  /*47b0*/  IADD3 R17, R18, -0x8, RZ ;  /* 0xfffffff812117810 */ /* 0x000fc60007ffe0ff */
[----:B------:R-:W2:Y:S01]  /*47c0*/  MUFU.TANH R161, R65 ;  /* 0x0000004100a17308 */ /* 0x000ea20000002400 */
[----:B-1----:R-:W-:-:S07]  /*47d0*/  FSEL R169, R169, -INF , !P2 ;  /* 0xff800000a9a97808 */ /* 0x002fce0005000000 */
[----:B------:R-:W1:Y:S01]  /*47e0*/  MUFU.TANH R172, R67 ;  /* 0x0000004300ac7308 */ /* 0x000e620000002400 */
[----:B---3--:R-:W-:Y:S02]  /*47f0*/  FSEL R162, R162, -INF , !P2 ;  /* 0xff800000a2a27808 */ /* 0x008fe40005000000 */
[----:B------:R-:W-:Y:S02]  /*4800*/  ISETP.GE.AND P2, PT, R17, R94, PT ;  /* 0x0000005e1100720c */ /* 0x000fe40003f46270 */
[----:B------:R-:W-:-:S03]  /*4810*/  IADD3 R17, R18, -0x7, RZ ;  /* 0xfffffff912117810 */ /* 0x000fc60007ffe0ff */
[----:B------:R-:W3:Y:S01]  /*4820*/  MUFU.TANH R163, R69 ;  /* 0x0000004500a37308 */ /* 0x000ee20000002400 */
[----:B--2---:R-:W-:-:S07]  /*4830*/  FSEL R161, R161, -INF , !P1 ;  /* 0xff800000a1a17808 */ /* 0x004fce0004800000 */
[----:B------:R-:W2:Y:S01]  /*4840*/  MUFU.TANH R170, R71 ;  /* 0x0000004700aa7308 */ /* 0x000ea20000002400 */
[----:B-1----:R-:W-:Y:S02]  /*4850*/  FSEL R172, R172, -INF , !P1 ;  /* 0xff800000acac7808 */ /* 0x002fe40004800000 */
[----:B------:R-:W-:-:S05]  /*4860*/  ISETP.GE.AND P1, PT, R17, R94, PT ;  /* 0x0000005e1100720c */ /* 0x000fca0003f26270 */
[----:B------:R-:W1:Y:S01]  /*4870*/  MUFU.TANH R173, R56 ;  /* 0x0000003800ad7308 */ /* 0x000e620000002400 */
[----:B---3--:R-:W-:-:S07]  /*4880*/  FSEL R163, R163, -INF , !P5 ;  /* 0xff800000a3a37808 */ /* 0x008fce0006800000 */
[----:B------:R-:W3:Y:S01]  /*4890*/  MUFU.TANH R171, R57 ;  /* 0x0000003900ab7308 */ /* 0x000ee20000002400 */
[----:B--2---:R-:W-:-:S07]  /*48a0*/  FSEL R170, R170, -INF , !P5 ;  /* 0xff800000aaaa7808 */ /* 0x004fce0006800000 */
[----:B------:R-:W2:Y:S01]  /*48b0*/  MUFU.TANH R166, R58 ;  /* 0x0000003a00a67308 */ /* 0x000ea20000002400 */
[----:B-1----:R-:W-:-:S07]  /*48c0*/  FSEL R173, R173, -INF , !P4 ;  /* 0xff800000adad7808 */ /* 0x002fce0006000000 */
        /* <DEDUP_REMOVED lines=9> */
[----:B--2---:R-:W-:Y:S02]  /*4960*/  FSEL R140, R140, -INF , !P2 ;  /* 0xff8000008c8c7808 */ /* 0x004fe40005000000 */
[----:B-1----:R-:W-:Y:S02]  /*4970*/  FSEL R160, R160, -INF , !P1 ;  /* 0xff800000a0a07808 */ /* 0x002fe40004800000 */
[----:B---3--:R-:W-:Y:S01]  /*4980*/  FSEL R141, R141, -INF , !P1 ;  /* 0xff8000008d8d7808 */ /* 0x008fe20004800000 */
[----:B------:R-:W-:Y:S06]  /*4990*/  BAR.SYNC.DEFER_BLOCKING 0x0 ;  /* 0x0000000000007b1d */ /* 0x000fec0000010000 */
        /* <DEDUP_REMOVED lines=53> */
[----:B------:R-:W-:-:S04]  /*4cf0*/  SHF.R.S32.HI R4, RZ, 0x1f, R16 ;  /* 0x0000001fff047819 */ /* 0x000fc80000011410 */
[----:B------:R-:W-:Y:S01]  /*4d00*/  MOV R25, R22 ;  /* 0x0000001600197202 */ /* 0x000fe20000000f00 */
[----:B------:R-:W-:-:S04]  /*4d10*/  IMAD R17, R4, c[0x0][0x180], RZ ;  /* 0x0000600004117a24 */ /* 0x000fc800078e02ff */
[----:B------:R-:W-:-:S04]  /*4d20*/  IMAD R17, R16, c[0x0][0x184], R17 ;  /* 0x0000610010117a24 */ /* 0x000fc800078e0211 */
[----:B------:R-:W-:Y:S01]  /*4d30*/  IMAD.IADD R16, R23, 0x1, R17 ;  /* 0x0000000117107824 */ /* 0x000fe200078e0211 */
[----:B------:R-:W-:Y:S05]  /*4d40*/  BRA `(.L_x_771) ;  /* 0x0000002000007947 */ /* 0x000fea0003800000 */
.L_x_770:
[----:B------:R-:W-:-:S04]  /*4d50*/  LEA R25, -R6, RZ, 0x6 ;  /* 0x000000ff06197211 */ /* 0x000fc800078e31ff */
[----:B------:R-:W-:Y:S02]  /*4d60*/  SHF.R.S32.HI R16, RZ, 0x1f, R25 ;  /* 0x0000001fff107819 */ /* 0x000fe40000011419 */
.L_x_771:
        /* <DEDUP_REMOVED lines=113> */
[----:B------:R-:W-:-:S04]  /*5480*/  LEA R22, P1, R23, c[0x0][0x168], 0x1 ;  /* 0x00005a0017167a11 */ /* 0x000fc800078208ff */
[----:B------:R-:W-:-:S05]  /*5490*/  LEA.HI.X R23, R23, c[0x0][0x16c], R6, 0x1, P1 ;  /* 0x00005b0017177a11 */ /* 0x000fca00008f0c06 */
[----:B------:R-:W-:Y:S01]  /*54a0*/  @!PT LDS RZ, [RZ] ;  /* 0x00000000fffff984 */ /* 0x000fe20000000800 */
[----:B------:R-:W-:Y:S01]  /*54b0*/  @!PT LDS RZ, [RZ] ;  /* 0x00000000fffff984 */ /* 0x000fe20000000800 */
[----:B------:R-:W-:Y:S01]  /*54c0*/  @!PT LDS RZ, [RZ] ;  /* 0x00000000fffff984 */ /* 0x000fe20000000800 */
[----:B------:R2:W-:Y:S04]  /*54d0*/  LDGSTS.E.BYPASS.LTC128B.128 [R215+0xb800], [R22.64+0x100] ;  /* 0x0b80010016d77fae */ /* 0x0005e8000b901d46 */
.L_x_773:
[----:B------:R-:W-:Y:S05]  /*54e0*/  BSYNC B0 ;  /* 0x0000000000007941 */ /* 0x000fea0003800000 */
.L_x_772:
[----:B------:R-:W0:Y:S01]  /*54f0*/  LDGDEPBAR ;  /* 0x00000000000079af */ /* 0x000e220000000000 */
[----:B------:R-:W-:-:S04]  /*5500*/  IADD3 R134, P1, R25, R134, RZ ;  /* 0x0000008619867210 */ /* 0x000fc80007f3e0ff */
[----:B------:R-:W-:Y:S02]  /*5510*/  IADD3.X R135, R16, R135, RZ, P1, !PT ;  /* 0x0000008710877210 */ /* 0x000fe40000ffe4ff */
.L_x_769:
[----:B------:R-:W-:Y:S02]  /*5520*/  FMNMX.FTZ R6, R19, R48, !PT ;  /* 0x0000003013067209 */ /* 0x000fe40007810000 */
[----:B--2---:R-:W-:Y:S02]  /*5530*/  FMNMX.FTZ R23, R49, R84, !PT ;  /* 0x0000005431177209 */ /* 0x004fe40007810000 */
        /* <DEDUP_REMOVED lines=33> */
[----:B-1----:R-:W-:Y:S01]  /*5750*/  LDSM.16.MT88.4 R40, [R200+0xe000] ;  /* 0x00e00000c828783b */ /* 0x002fe20000004200 */
[----:B------:R-:W-:-:S03]  /*5760*/  LEA R196, R5, R198, 0x1 ;  /* 0x000000c605c47211 */ /* 0x000fc600078e08ff */
[----:B------:R-:W-:Y:S04]  /*5770*/  LDSM.16.MT88.4 R56, [R197+0xe000] ;  /* 0x00e00000c538783b */ /* 0x000fe80000004200 */
[----:B------:R-:W-:Y:S04]  /*5780*/  LDSM.16.MT88.4 R124, [R200+0xc000] ;  /* 0x00c00000c87c783b */ /* 0x000fe80000004200 */
[----:B------:R-:W-:Y:S01]  /*5790*/  LDSM.16.MT88.4 R116, [R198+0xc000] ;  /* 0x00c00000c674783b */ /* 0x000fe20000004200 */
[----:B--2---:R-:W-:-:S03]  /*57a0*/  FMNMX.FTZ R17, R6, R17, !PT ;  /* 0x0000001106117209 */ /* 0x004fc60007810000 */
[----:B------:R-:W-:Y:S01]  /*57b0*/  LDSM.16.MT88.4 R108, [R197+0xc000] ;  /* 0x00c00000c56c783b */ /* 0x000fe20000004200 */
[----:B---3--:R-:W-:-:S03]  /*57c0*/  FMNMX.FTZ R4, R23, R4, !PT ;  /* 0x0000000417047209 */ /* 0x008fc60007810000 */
[----:B------:R-:W1:Y:S04]  /*57d0*/  SHFL.BFLY PT, R132, R17, 0x1, 0x1f ;  /* 0x0c201f0011847f89 */ /* 0x000e6800000e0000 */
[----:B------:R-:W2:Y:S04]  /*57e0*/  SHFL.BFLY PT, R3, R4, 0x1, 0x1f ;  /* 0x0c201f0004037f89 */ /* 0x000ea800000e0000 */
[----:B------:R-:W3:Y:S04]  /*57f0*/  LDSM.16.MT88.4 R100, [R196+0xc000] ;  /* 0x00c00000c464783b */ /* 0x000ee80000004200 */
        /* <DEDUP_REMOVED lines=36> */
[--C-:B------:R-:W-:Y:S01]  /*5a40*/  FFMA.FTZ R151, R15, c[0x0][0x23c], -R168.reuse ;  /* 0x00008f000f977a23 */ /* 0x100fe200000108a8 */
[----:B------:R-:W4:Y:S01]  /*5a50*/  LDSM.16.MT88.4 R8, [R200+0xe800] ;  /* 0x00e80000c808783b */ /* 0x000f220000004200 */
[--C-:B------:R-:W-:Y:S02]  /*5a60*/  FFMA.FTZ R146, R13, c[0x0][0x23c], -R168.reuse ;  /* 0x00008f000d927a23 */ /* 0x100fe400000108a8 */
[--C-:B------:R-:W-:Y:S01]  /*5a70*/  FFMA.FTZ R149, R14, c[0x0][0x23c], -R165.reuse ;  /* 0x00008f000e957a23 */ /* 0x100fe200000108a5 */
[----:B------:R-:W-:Y:S01]  /*5a80*/  LDSM.16.MT88.4 R24, [R198+0xe800] ;  /* 0x00e80000c618783b */ /* 0x000fe20000004200 */
[----:B------:R-:W-:Y:S01]  /*5a90*/  FFMA.FTZ R144, R12, c[0x0][0x23c], -R165 ;  /* 0x00008f000c907a23 */ /* 0x000fe200000108a5 */
[----:B------:R-:W5:Y:S01]  /*5aa0*/  MUFU.EX2 R148, R148 ;  /* 0x0000009400947308 */ /* 0x000f620000000800 */
[----:B--2---:R-:W-:Y:S01]  /*5ab0*/  F2FP.BF16.PACK_AB R96, R152, R155 ;  /* 0x0000009b9860723e */ /* 0x004fe200000010ff */
[----:B------:R-:W2:Y:S01]  /*5ac0*/  LDSM.16.MT88.4 R12, [R196+0xe800] ;  /* 0x00e80000c40c783b */ /* 0x000ea20000004200 */
[----:B------:R-:W-:-:S02]  /*5ad0*/  FFMA.FTZ R156, R169, c[0x0][0x23c], -R168 ;  /* 0x00008f00a99c7a23 */ /* 0x000fc400000108a8 */
[--C-:B------:R-:W-:Y:S02]  /*5ae0*/  FFMA.FTZ R158, R167, c[0x0][0x23c], -R168.reuse ;  /* 0x00008f00a79e7a23 */ /* 0x100fe400000108a8 */
[--C-:B------:R-:W-:Y:S01]  /*5af0*/  FFMA.FTZ R161, R161, c[0x0][0x23c], -R168.reuse ;  /* 0x00008f00a1a17a23 */ /* 0x100fe200000108a8 */
[----:B------:R-:W-:Y:S01]  /*5b00*/  MUFU.EX2 R154, R154 ;  /* 0x0000009a009a7308 */ /* 0x000fe20000000800 */
[----:B------:R-:W-:Y:S02]  /*5b10*/  FFMA.FTZ R163, R163, c[0x0][0x23c], -R168 ;  /* 0x00008f00a3a37a23 */ /* 0x000fe400000108a8 */
[--C-:B------:R-:W-:Y:S02]  /*5b20*/  FFMA.FTZ R162, R162, c[0x0][0x23c], -R165.reuse ;  /* 0x00008f00a2a27a23 */ /* 0x100fe400000108a5 */
[--C-:B------:R-:W-:Y:S02]  /*5b30*/  FFMA.FTZ R167, R172, c[0x0][0x23c], -R165.reuse ;  /* 0x00008f00aca77a23 */ /* 0x100fe400000108a5 */
[--C-:B------:R-:W-:Y:S01]  /*5b40*/  FFMA.FTZ R164, R164, c[0x0][0x23c], -R165.reuse ;  /* 0x00008f00a4a47a23 */ /* 0x100fe200000108a5 */
[----:B------:R-:W1:Y:S01]  /*5b50*/  MUFU.EX2 R157, R157 ;  /* 0x0000009d009d7308 */ /* 0x000e620000000800 */
[----:B-----5:R-:W-:Y:S01]  /*5b60*/  F2FP.BF16.PACK_AB R98, R148, R153 ;  /* 0x000000999462723e */ /* 0x020fe200000010ff */
[----:B------:R-:W-:-:S02]  /*5b70*/  FFMA.FTZ R169, R170, c[0x0][0x23c], -R165 ;  /* 0x00008f00aaa97a23 */ /* 0x000fc400000108a5 */
[--C-:B------:R-:W-:Y:S02]  /*5b80*/  FFMA.FTZ R170, R173, c[0x0][0x23c], -R168.reuse ;  /* 0x00008f00adaa7a23 */ /* 0x100fe400000108a8 */
[--C-:B------:R-:W-:Y:S02]  /*5b90*/  FFMA.FTZ R171, R171, c[0x0][0x23c], -R168.reuse ;  /* 0x00008f00abab7a23 */ /* 0x100fe400000108a8 */
[----:B------:R-:W-:Y:S01]  /*5ba0*/  MUFU.EX2 R159, R159 ;  /* 0x0000009f009f7308 */ /* 0x000fe20000000800 */
[--C-:B------:R-:W-:Y:S02]  /*5bb0*/  FFMA.FTZ R172, R143, c[0x0][0x23c], -R168.reuse ;  /* 0x00008f008fac7a23 */ /* 0x100fe400000108a8 */
[----:B------:R-:W-:Y:S02]  /*5bc0*/  FFMA.FTZ R229, R141, c[0x0][0x23c], -R168 ;  /* 0x00008f008de57a23 */ /* 0x000fe400000108a8 */
[--C-:B------:R-:W-:Y:S02]  /*5bd0*/  FFMA.FTZ R166, R166, c[0x0][0x23c], -R165.reuse ;  /* 0x00008f00a6a67a23 */ /* 0x100fe400000108a5 */
[--C-:B------:R-:W-:Y:S01]  /*5be0*/  FFMA.FTZ R173, R142, c[0x0][0x23c], -R165.reuse ;  /* 0x00008f008ead7a23 */ /* 0x100fe200000108a5 */
[----:B------:R-:W5:Y:S01]  /*5bf0*/  MUFU.EX2 R150, R150 ;  /* 0x0000009600967308 */ /* 0x000f620000000800 */
[----:B-1----:R-:W-:Y:S01]  /*5c00*/  F2FP.BF16.PACK_AB R97, R157, R154 ;  /* 0x0000009a9d61723e */ /* 0x002fe200000010ff */
[----:B------:R-:W-:-:S02]  /*5c10*/  FFMA.FTZ R168, R140, c[0x0][0x23c], -R165 ;  /* 0x00008f008ca87a23 */ /* 0x000fc400000108a5 */
[----:B------:R-:W-:Y:S01]  /*5c20*/  FFMA.FTZ R227, R160, c[0x0][0x23c], -R165 ;  /* 0x00008f00a0e37a23 */ /* 0x000fe200000108a5 */
[----:B------:R-:W-:Y:S01]  /*5c30*/  LDSM.16.MT88.4 R140, [R198+0xd800] ;  /* 0x00d80000c68c783b */ /* 0x000fe20000004200 */
[----:B------:R-:W-:Y:S02]  /*5c40*/  FADD.FTZ R152, R155, R152 ;  /* 0x000000989b987221 */ /* 0x000fe40000010000 */
[----:B------:R-:W-:Y:S01]  /*5c50*/  MUFU.EX2 R151, R151 ;  /* 0x0000009700977308 */ /* 0x000fe20000000800 */
[----:B------:R-:W-:Y:S02]  /*5c60*/  FADD.FTZ R154, R154, R157 ;  /* 0x0000009d9a9a7221 */ /* 0x000fe40000010000 */
[----:B------:R-:W-:-:S04]  /*5c70*/  FADD.FTZ R153, R153, R152 ;  /* 0x0000009899997221 */ /* 0x000fc80000010000 */
[----:B------:R-:W-:Y:S01]  /*5c80*/  FADD.FTZ R148, R148, R153 ;  /* 0x0000009994947221 */ /* 0x000fe20000010000 */
[----:B-----5:R-:W-:Y:S01]  /*5c90*/  F2FP.BF16.PACK_AB R99, R150, R159 ;  /* 0x0000009f9663723e */ /* 0x020fe200000010ff */
[----:B------:R-:W1:Y:S01]  /*5ca0*/  MUFU.EX2 R146, R146 ;  /* 0x0000009200927308 */ /* 0x000e620000000800 */
[----:B------:R-:W-:-:S04]  /*5cb0*/  FADD.FTZ R159, R159, R154 ;  /* 0x0000009a9f9f7221 */ /* 0x000fc80000010000 */
        /* <DEDUP_REMOVED lines=11> */
[C---:B------:R-:W-:Y:S02]  /*5d70*/  HMMA.16816.F32.BF16 R120, R96.reuse, R116, RZ ;  /* 0x000000746078723c */ /* 0x040fe400000418ff */
[----:B------:R-:W1:Y:S06]  /*5d80*/  MUFU.EX2 R0, R0 ;  /* 0x0000000000007308 */ /* 0x000e6c0000000800 */
[C---:B------:R-:W-:Y:S02]  /*5d90*/  HMMA.16816.F32.BF16 R112, R96.reuse, R108, RZ ;  /* 0x0000006c6070723c */ /* 0x040fe400000418ff */
[----:B------:R-:W-:Y:S06]  /*5da0*/  MUFU.EX2 R156, R156 ;  /* 0x0000009c009c7308 */ /* 0x000fec0000000800 */
[C---:B---3--:R-:W-:Y:S02]  /*5db0*/  HMMA.16816.F32.BF16 R104, R96.reuse, R100, RZ ;  /* 0x000000646068723c */ /* 0x048fe400000418ff */
[----:B------:R-:W3:Y:S06]  /*5dc0*/  MUFU.EX2 R161, R161 ;  /* 0x000000a100a17308 */ /* 0x000eec0000000800 */
        /* <DEDUP_REMOVED lines=27> */
[----:B------:R-:W2:Y:S06]  /*5f80*/  MUFU.EX2 R227, R227 ;  /* 0x000000e300e37308 */ /* 0x000eac0000000800 */
[C---:B------:R-:W-:Y:S07]  /*5f90*/  HMMA.16816.F32.BF16 R92, R96.reuse, R4, RZ ;  /* 0x00000004605c723c */ /* 0x040fee00000418ff */
[----:B-1----:R-:W-:Y:S01]  /*5fa0*/  F2FP.BF16.PACK_AB R4, R146, R151 ;  /* 0x000000979204723e */ /* 0x002fe200000010ff */
[----:B------:R-:W-:Y:S01]  /*5fb0*/  HMMA.16816.F32.BF16 R96, R96, R6, RZ ;  /* 0x000000066060723c */ /* 0x000fe200000418ff */
[----:B-----5:R-:W-:Y:S01]  /*5fc0*/  F2FP.BF16.PACK_AB R5, R144, R149 ;  /* 0x000000959005723e */ /* 0x020fe200000010ff */
[----:B------:R-:W-:-:S02]  /*5fd0*/  FADD.FTZ R151, R151, R148 ;  /* 0x0000009497977221 */ /* 0x000fc40000010000 */
[----:B------:R-:W-:Y:S02]  /*5fe0*/  FADD.FTZ R149, R149, R150 ;  /* 0x0000009695957221 */ /* 0x000fe40000010000 */
[----:B------:R-:W-:Y:S01]  /*5ff0*/  FADD.FTZ R146, R146, R151 ;  /* 0x0000009792927221 */ /* 0x000fe20000010000 */
[----:B------:R-:W-:Y:S01]  /*6000*/  F2FP.BF16.PACK_AB R6, R2, R147 ;  /* 0x000000930206723e */ /* 0x000fe200000010ff */
[----:B------:R-:W-:Y:S01]  /*6010*/  FADD.FTZ R144, R144, R149 ;  /* 0x0000009590907221 */ /* 0x000fe20000010000 */
[----:B------:R-:W-:Y:S01]  /*6020*/  F2FP.BF16.PACK_AB R7, R0, R145 ;  /* 0x000000910007723e */ /* 0x000fe200000010ff */
        /* <DEDUP_REMOVED lines=9> */
[----:B------:R-:W4:Y:S07]  /*60c0*/  LDSM.16.MT88.4 R16, [R197+0x10800] ;  /* 0x01080000c510783b */ /* 0x000f2e0000004200 */
[C---:B------:R-:W-:Y:S08]  /*60d0*/  HMMA.16816.F32.BF16 R128, R4.reuse, R20, R128 ;  /* 0x000000140480723c */ /* 0x040ff00000041880 */
[C---:B------:R-:W-:Y:S01]  /*60e0*/  HMMA.16816.F32.BF16 R124, R4.reuse, R22, R124 ;  /* 0x00000016047c723c */ /* 0x040fe2000004187c */
[----:B------:R-:W5:Y:S07]  /*60f0*/  LDSM.16.MT88.4 R20, [R200+0x10800] ;  /* 0x01080000c814783b */ /* 0x000f6e0000004200 */
[C---:B--2---:R-:W-:Y:S08]  /*6100*/  HMMA.16816.F32.BF16 R60, R4.reuse, R12, R60 ;  /* 0x0000000c043c723c */ /* 0x044ff0000004183c */
[C---:B------:R-:W-:Y:S01]  /*6110*/  HMMA.16816.F32.BF16 R64, R4.reuse, R14, R64 ;  /* 0x0000000e0440723c */ /* 0x040fe20000041840 */
[----:B------:R-:W2:Y:S07]  /*6120*/  LDSM.16.MT88.4 R12, [R196+0x10800] ;  /* 0x01080000c40c783b */ /* 0x000eae0000004200 */
[C---:B-1----:R-:W-:Y:S08]  /*6130*/  HMMA.16816.F32.BF16 R76, R4.reuse, R8, R76 ;  /* 0x00000008044c723c */ /* 0x042ff0000004184c */
[C---:B------:R-:W-:Y:S01]  /*6140*/  HMMA.16816.F32.BF16 R80, R4.reuse, R10, R80 ;  /* 0x0000000a0450723c */ /* 0x040fe20000041850 */
[----:B------:R-:W1:Y:S07]  /*6150*/  LDSM.16.MT88.4 R8, [R200+0xd000] ;  /* 0x00d00000c808783b */ /* 0x000e6e0000004200 */
[C---:B----4-:R-:W-:Y:S08]  /*6160*/  HMMA.16816.F32.BF16 R84, R4.reuse, R16, R84 ;  /* 0x000000100454723c */ /* 0x050ff00000041854 */
[C---:B------:R-:W-:Y:S01]  /*6170*/  HMMA.16816.F32.BF16 R88, R4.reuse, R18, R88 ;  /* 0x000000120458723c */ /* 0x040fe20000041858 */
[----:B------:R-:W4:Y:S07]  /*6180*/  LDSM.16.MT88.4 R16, [R198+0xd000] ;  /* 0x00d00000c610783b */ /* 0x000f2e0000004200 */
        /* <DEDUP_REMOVED lines=16> */
[----:B------:R-:W-:Y:S01]  /*6290*/  HMMA.16816.F32.BF16 R96, R4, R14, R96 ;  /* 0x0000000e0460723c */ /* 0x000fe20000041860 */
[----:B------:R-:W2:Y:S06]  /*62a0*/  LDSM.16.MT88.4 R12, [R200+0xf000] ;  /* 0x00f00000c80c783b */ /* 0x000eac0000004200 */
[----:B---3--:R-:W-:Y:S01]  /*62b0*/  F2FP.BF16.PACK_AB R4, R161, R156 ;  /* 0x0000009ca104723e */ /* 0x008fe200000010ff */
        /* <DEDUP_REMOVED lines=14> */
[C---:B----4-:R-:W-:Y:S08]  /*63a0*/  HMMA.16816.F32.BF16 R120, R4.reuse, R16, R120 ;  /* 0x000000100478723c */ /* 0x050ff00000041878 */
        /* <DEDUP_REMOVED lines=81> */
.L_x_778:
        /* <DEDUP_REMOVED lines=30> */
[--C-:B------:R-:W-:Y:S01]  /*6aa0*/  @!P2 IMAD.IADD R4, R4, 0x1, -R2.reuse ;  /* 0x000000010404a824 */ /* 0x100fe200078e0a02 */
[----:B------:R-:W-:Y:S01]  /*6ab0*/  @!P2 IADD3 R8, R8, 0x1, RZ ;  /* 0x000000010808a810 */ /* 0x000fe20007ffe0ff */
[----:B------:R-:W-:Y:S01]  /*6ac0*/  @!P4 IMAD.IADD R6, R6, 0x1, -R2 ;  /* 0x000000010606c824 */ /* 0x000fe200078e0a02 */
[----:B------:R-:W-:Y:S02]  /*6ad0*/  @!P4 IADD3 R9, R9, 0x1, RZ ;  /* 0x000000010909c810 */ /* 0x000fe40007ffe0ff */
[-C--:B------:R-:W-:Y:S02]  /*6ae0*/  ISETP.GE.U32.AND P5, PT, R4, R2.reuse, PT ;  /* 0x000000020400720c */ /* 0x080fe40003fa6070 */
[----:B------:R-:W-:Y:S02]  /*6af0*/  ISETP.GE.U32.AND P6, PT, R6, R2, PT ;  /* 0x000000020600720c */ /* 0x000fe40003fc6070 */
[----:B------:R-:W-:Y:S02]  /*6b00*/  ISETP.NE.AND P2, PT, RZ, c[0x0][0x2d0], PT ;  /* 0x0000b400ff007a0c */ /* 0x000fe40003f45270 */
[----:B------:R-:W-:Y:S07]  /*6b10*/  LOP3.LUT R2, RZ, c[0x0][0x2d0], RZ, 0x33, !PT ;  /* 0x0000b400ff027a12 */ /* 0x000fee00078e33ff */
[----:B------:R-:W-:Y:S02]  /*6b20*/  @P5 IADD3 R8, R8, 0x1, RZ ;  /* 0x0000000108085810 */ /* 0x000fe40007ffe0ff */
[----:B------:R-:W-:Y:S03]  /*6b30*/  @P6 IADD3 R9, R9, 0x1, RZ ;  /* 0x0000000109096810 */ /* 0x000fe60007ffe0ff */
[----:B------:R-:W-:Y:S02]  /*6b40*/  @!P1 IMAD.MOV R8, RZ, RZ, -R8 ;  /* 0x000000ffff089224 */ /* 0x000fe400078e0a08 */
[----:B------:R-:W-:Y:S03]  /*6b50*/  @!P3 IMAD.MOV R9, RZ, RZ, -R9 ;  /* 0x000000ffff09b224 */ /* 0x000fe600078e0a09 */
        /* <DEDUP_REMOVED lines=22> */
.L_x_775:
[----:B------:R-:W-:Y:S02]  /*6cc0*/  ISETP.GE.AND P5, PT, R218, c[0x0][0x220], PT ;  /* 0x00008800da007a0c */ /* 0x000fe40003fa6270 */
[C---:B------:R-:W-:Y:S02]  /*6cd0*/  LEA R2, P1, R132.reuse, R230, 0x1 ;  /* 0x000000e684027211 */ /* 0x040fe400078208ff */
[C---:B------:R-:W-:Y:S02]  /*6ce0*/  IADD3 R233, P2, R132.reuse, R211, RZ ;  /* 0x000000d384e97210 */ /* 0x040fe40007f5e0ff */
[----:B------:R-:W-:Y:S02]  /*6cf0*/  ISETP.GE.AND P4, PT, R209, c[0x0][0x220], PT ;  /* 0x00008800d1007a0c */ /* 0x000fe40003f86270 */
[----:B------:R-:W-:Y:S02]  /*6d00*/  IADD3.X R134, R3, R210, RZ, P2, !PT ;  /* 0x000000d203867210 */ /* 0x000fe400017fe4ff */
[-C--:B------:R-:W-:Y:S02]  /*6d10*/  LEA.HI.X R3, R132, R231.reuse, R3, 0x1, P1 ;  /* 0x000000e784037211 */ /* 0x080fe400008f0c03 */
[----:B------:R-:W-:Y:S01]  /*6d20*/  ISETP.GE.AND P3, PT, R208, c[0x0][0x220], PT ;  /* 0x00008800d0007a0c */ /* 0x000fe20003f66270 */
[----:B------:R-:W-:Y:S01]  /*6d30*/  @P5 STS.128 [R215+0xc000], RZ ;  /* 0x00c000ffd7005388 */ /* 0x000fe20000000c00 */
[CC--:B------:R-:W-:Y:S04]  /*6d40*/  @!P5 LEA R236, P6, R233.reuse, R230.reuse, 0x1 ;  /* 0x000000e6e9ecd211 */ /* 0x0c0fe800078c08ff */
[C-C-:B------:R-:W-:Y:S01]  /*6d50*/  @!P5 LEA.HI.X R237, R233.reuse, R231, R134.reuse, 0x1, P6 ;  /* 0x000000e7e9edd211 */ /* 0x140fe200030f0c86 */
[----:B------:R-:W-:Y:S01]  /*6d60*/  @!PT LDS RZ, [RZ] ;  /* 0x00000000fffff984 */ /* 0x000fe20000000800 */
[----:B------:R-:W-:Y:S01]  /*6d70*/  @!PT LDS RZ, [RZ] ;  /* 0x00000000fffff984 */ /* 0x000fe20000000800 */
[----:B------:R-:W-:Y:S01]  /*6d80*/  @!PT LDS RZ, [RZ] ;  /* 0x00000000fffff984 */ /* 0x000fe20000000800 */
[----:B------:R1:W-:Y:S01]  /*6d90*/  @!P5 LDGSTS.E.BYPASS.LTC128B.128 [R215+0xc000], [R2.64] ;  /* 0x0c00000002d7dfae */ /* 0x0003e2000b901d46 */
[CC--:B------:R-:W-:Y:S02]  /*6da0*/  @!P4 LEA R234, P2, R233.reuse, R230.reuse, 0x1 ;  /* 0x000000e6e9eac211 */ /* 0x0c0fe400078408ff */
[C---:B------:R-:W-:Y:S02]  /*6db0*/  IADD3 R133, P6, R233.reuse, R211, RZ ;  /* 0x000000d3e9857210 */ /* 0x040fe40007fde0ff */
[CCC-:B------:R-:W-:Y:S01]  /*6dc0*/  @!P4 LEA.HI.X R235, R233.reuse, R231.reuse, R134.reuse, 0x1, P2 ;  /* 0x000000e7e9ebc211 */ /* 0x1c0fe200010f0c86 */
[----:B------:R-:W-:Y:S01]  /*6dd0*/  @P4 STS.128 [R215+0xe000], RZ ;  /* 0x00e000ffd7004388 */ /* 0x000fe20000000c00 */
[-C--:B------:R-:W-:Y:S02]  /*6de0*/  @!P3 LEA R232, P1, R233, R230.reuse, 0x1 ;  /* 0x000000e6e9e8b211 */ /* 0x080fe400078208ff */
[----:B------:R-:W-:Y:S02]  /*6df0*/  @!P4 LEA R240, P2, R133, R230, 0x1 ;  /* 0x000000e685f0c211 */ /* 0x000fe400078408ff */
[-C--:B------:R-:W-:Y:S01]  /*6e00*/  @!P3 LEA.HI.X R233, R233, R231.reuse, R134, 0x1, P1 ;  /* 0x000000e7e9e9b211 */ /* 0x080fe200008f0c86 */
[----:B------:R-:W-:Y:S01]  /*6e10*/  @!PT LDS RZ, [RZ] ;  /* 0x00000000fffff984 */ /* 0x000fe20000000800 */
[----:B------:R-:W-:Y:S01]  /*6e20*/  @!PT LDS RZ, [RZ] ;  /* 0x00000000fffff984 */ /* 0x000fe20000000800 */
[----:B------:R-:W-:Y:S01]  /*6e30*/  @!PT LDS RZ, [RZ] ;  /* 0x00000000fffff984 */ /* 0x000fe20000000800 */
[----:B------:R1:W-:Y:S01]  /*6e40*/  @!P4 LDGSTS.E.BYPASS.LTC128B.128 [R215+0xe000], [R2.64+0x80] ;  /* 0x0e00008002d7cfae */ /* 0x0003e2000b901d46 */
[----:B------:R-:W-:Y:S02]  /*6e50*/  IADD3.X R134, R134, R210, RZ, P6, !PT ;  /* 0x000000d286867210 */ /* 0x000fe400037fe4ff */
[CC--:B------:R-:W-:Y:S02]  /*6e60*/  @!P5 LEA R242, P6, R133.reuse, R230.reuse, 0x1 ;  /* 0x000000e685f2d211 */ /* 0x0c0fe400078c08ff */
[CCC-:B------:R-:W-:Y:S01]  /*6e70*/  @!P4 LEA.HI.X R241, R133.reuse, R231.reuse, R134.reuse, 0x1, P2 ;  /* 0x000000e785f1c211 */ /* 0x1c0fe200010f0c86 */
[----:B------:R-:W-:Y:S01]  /*6e80*/  @P3 STS.128 [R215+0x10000], RZ ;  /* 0x010000ffd7003388 */ /* 0x000fe20000000c00 */
[C-C-:B------:R-:W-:Y:S02]  /*6e90*/  @!P5 LEA.HI.X R243, R133.reuse, R231, R134.reuse, 0x1, P6 ;  /* 0x000000e785f3d211 */ /* 0x140fe400030f0c86 */
[C---:B------:R-:W-:Y:S02]  /*6ea0*/  @!P3 LEA R238, P1, R133.reuse, R230, 0x1 ;  /* 0x000000e685eeb211 */ /* 0x040fe400078208ff */
[C---:B------:R-:W-:Y:S01]  /*6eb0*/  IADD3 R132, P6, R133.reuse, R211, RZ ;  /* 0x000000d385847210 */ /* 0x040fe20007fde0ff */
[----:B------:R-:W-:Y:S01]  /*6ec0*/  @!PT LDS RZ, [RZ] ;  /* 0x00000000fffff984 */ /* 0x000fe20000000800 */
[----:B------:R-:W-:Y:S01]  /*6ed0*/  @!PT LDS RZ, [RZ] ;  /* 0x00000000fffff984 */ /* 0x000fe20000000800 */
[----:B------:R-:W-:Y:S01]  /*6ee0*/  @!PT LDS RZ, [RZ] ;  /* 0x00000000fffff984 */ /* 0x000fe20000000800 */
[----:B------:R1:W-:Y:S01]  /*6ef0*/  @!P3 LDGSTS.E.BYPASS.LTC128B.128 [R215+0x10000], [R2.64+0x100] ;  /* 0x1000010002d7bfae */ /* 0x0003e2000b901d46 */
[-C--:B------:R-:W-:Y:S02]  /*6f00*/  @!P3 LEA.HI.X R239, R133, R231.reuse, R134, 0x1, P1 ;  /* 0x000000e785efb211 */ /* 0x080fe400008f0c86 */
[----:B------:R-:W-:Y:S02]  /*6f10*/  IADD3.X R134, R134, R210, RZ, P6, !PT ;  /* 0x000000d286867210 */ /* 0x000fe400037fe4ff */
[CC--:B------:R-:W-:Y:S01]  /*6f20*/  @!P5 LEA R246, P6, R132.reuse, R230.reuse, 0x1 ;  /* 0x000000e684f6d211 */ /* 0x0c0fe200078c08ff */
[----:B------:R-:W-:Y:S01]  /*6f30*/  @P5 STS.128 [R215+0xc800], RZ ;  /* 0x00c800ffd7005388 */ /* 0x000fe20000000c00 */
[CC--:B------:R-:W-:Y:S02]  /*6f40*/  @!P4 LEA R244, P2, R132.reuse, R230.reuse, 0x1 ;  /* 0x000000e684f4c211 */ /* 0x0c0fe400078408ff */
[CCC-:B------:R-:W-:Y:S02]  /*6f50*/  @!P5 LEA.HI.X R247, R132.reuse, R231.reuse, R134.reuse, 0x1, P6 ;  /* 0x000000e784f7d211 */ /* 0x1c0fe400030f0c86 */
[CCC-:B------:R-:W-:Y:S01]  /*6f60*/  @!P4 LEA.HI.X R245, R132.reuse, R231.reuse, R134.reuse, 0x1, P2 ;  /* 0x000000e784f5c211 */ /* 0x1c0fe200010f0c86 */
[----:B------:R-:W-:Y:S01]  /*6f70*/  @!PT LDS RZ, [RZ] ;  /* 0x00000000fffff984 */ /* 0x000fe20000000800 */
[----:B------:R-:W-:Y:S01]  /*6f80*/  @!PT LDS RZ, [RZ] ;  /* 0x00000000fffff984 */ /* 0x000fe20000000800 */
[----:B------:R-:W-:Y:S01]  /*6f90*/  @!PT LDS RZ, [RZ] ;  /* 0x00000000fffff984 */ /* 0x000fe20000000800 */
[----:B------:R2:W-:Y:S01]  /*6fa0*/  @!P5 LDGSTS.E.BYPASS.LTC128B.128 [R215+0xc800], [R236.64] ;  /* 0x0c800000ecd7dfae */ /* 0x0005e2000b901d46 */
[C---:B------:R-:W-:Y:S04]  /*6fb0*/  @!P3 LEA R230, P1, R132.reuse, R230, 0x1 ;  /* 0x000000e684e6b211 */ /* 0x040fe800078208ff */
[----:B------:R-:W-:Y:S01]  /*6fc0*/  @!P3 LEA.HI.X R231, R132, R231, R134, 0x1, P1 ;  /* 0x000000e784e7b211 */ /* 0x000fe200008f0c86 */
[----:B------:R-:W-:Y:S01]  /*6fd0*/  @P4 STS.128 [R215+0xe800], RZ ;  /* 0x00e800ffd7004388 */ /* 0x000fe20000000c00 */
[----:B------:R-:W-:Y:S05]  /*6fe0*/  ISETP.GE.AND P1, PT, R225, 0x1, PT ;  /* 0x00000001e100780c */ /* 0x000fea0003f26270 */
[----:B------:R-:W-:Y:S01]  /*6ff0*/  @!PT LDS RZ, [RZ] ;  /* 0x00000000fffff984 */ /* 0x000fe20000000800 */
[----:B------:R-:W-:Y:S01]  /*7000*/  @!PT LDS RZ, [RZ] ;  /* 0x00000000fffff984 */ /* 0x000fe20000000800 */
[----:B------:R-:W-:Y:S01]  /*7010*/  @!PT LDS RZ, [RZ] ;  /* 0x00000000fffff984 */ /* 0x000fe20000000800 */
[----:B------:R3:W-:Y:S06]  /*7020*/  @!P4 LDGSTS.E.BYPASS.LTC128B.128 [R215+0xe800], [R234.64+0x80] ;  /* 0x0e800080ead7cfae */ /* 0x0007ec000b901d46 */
[----:B------:R-:W-:Y:S06]  /*7030*/  @P3 STS.128 [R215+0x10800], RZ ;  /* 0x010800ffd7003388 */ /* 0x000fec0000000c00 */
        /* <DEDUP_REMOVED lines=8> */
[----:B------:R5:W-:Y:S06]  /*70c0*/  @!P5 LDGSTS.E.BYPASS.LTC128B.128 [R215+0xd000], [R242.64] ;  /* 0x0d000000f2d7dfae */ /* 0x000bec000b901d46 */
        /* <DEDUP_REMOVED lines=25> */
[----:B------:R-:W-:Y:S06]  /*7260*/  LDSM.16.M88.4 R136, [R206] ;  /* 0x00000000ce88783b */ /* 0x000fec0000000200 */
[----:B------:R-:W2:Y:S06]  /*7270*/  LDSM.16.M88.4 R140, [R205+0x6000] ;  /* 0x00600000cd8c783b */ /* 0x000eac0000000200 */
[----:B------:R-:W3:Y:S06]  /*7280*/  LDSM.16.M88.4 R144, [R205+0x6800] ;  /* 0x00680000cd90783b */ /* 0x000eec0000000200 */
[----:B------:R-:W3:Y:S01]  /*7290*/  LDSM.16.M88.4 R148, [R205+0x7000] ;  /* 0x00700000cd94783b */ /* 0x000ee20000000200 */
[----:B-1----:R-:W-:Y:S02]  /*72a0*/  MOV R230, R2 ;  /* 0x0000000200e67202 */ /* 0x002fe40000000f00 */
[----:B------:R-:W-:Y:S03]  /*72b0*/  MOV R231, R3 ;  /* 0x0000000300e77202 */ /* 0x000fe60000000f00 */
[----:B------:R-:W0:Y:S06]  /*72c0*/  LDGDEPBAR ;  /* 0x00000000000079af */ /* 0x000e2c0000000000 */
[----:B------:R-:W1:Y:S06]  /*72d0*/  LDSM.16.M88.4 R152, [R205+0x7800] ;  /* 0x00780000cd98783b */ /* 0x000e6c0000000200 */
[----:B------:R-:W-:Y:S06]  /*72e0*/  LDSM.16.M88.4 R156, [R204] ;  /* 0x00000000cc9c783b */ /* 0x000fec0000000200 */
[----:B------:R-:W1:Y:S01]  /*72f0*/  LDSM.16.M88.4 R160, [R203] ;  /* 0x00000000cba0783b */ /* 0x000e620000000200 */
[C---:B--2---:R-:W-:Y:S05]  /*7300*/  HMMA.16816.F32.BF16 R4, R136.reuse, R140, RZ ;  /* 0x0000008c8804723c */ /* 0x044fea00000418ff */
[----:B------:R-:W2:Y:S03]  /*7310*/  LDSM.16.M88.4 R164, [R195] ;  /* 0x00000000c3a4783b */ /* 0x000ea60000000200 */
[C---:B------:R-:W-:Y:S03]  /*7320*/  HMMA.16816.F32.BF16 R8, R136.reuse, R142, RZ ;  /* 0x0000008e8808723c */ /* 0x040fe600000418ff */
[----:B------:R-:W2:Y:S06]  /*7330*/  LDSM.16.M88.4 R168, [R194] ;  /* 0x00000000c2a8783b */ /* 0x000eac0000000200 */
[----:B------:R-:W2:Y:S01]  /*7340*/  LDSM.16.M88.4 R172, [R193] ;  /* 0x00000000c1ac783b */ /* 0x000ea20000000200 */
[C---:B---3--:R-:W-:Y:S05]  /*7350*/  HMMA.16816.F32.BF16 R12, R136.reuse, R144, RZ ;  /* 0x00000090880c723c */ /* 0x048fea00000418ff */
[----:B------:R-:W-:Y:S03]  /*7360*/  LDSM.16.M88.4 R176, [R202] ;  /* 0x00000000cab0783b */ /* 0x000fe60000000200 */
[C---:B------:R-:W-:Y:S03]  /*7370*/  HMMA.16816.F32.BF16 R16, R136.reuse, R146, RZ ;  /* 0x000000928810723c */ /* 0x040fe600000418ff */
[----:B------:R-:W3:Y:S05]  /*7380*/  LDSM.16.M88.4 R180, [R199+0x6000] ;  /* 0x00600000c7b4783b */ /* 0x000eea0000000200 */
[C---:B------:R-:W-:Y:S01]  /*7390*/  HMMA.16816.F32.BF16 R20, R136.reuse, R148, RZ ;  /* 0x000000948814723c */ /* 0x040fe200000418ff */
[----:B------:R-:W-:Y:S06]  /*73a0*/  LDSM.16.M88.4 R140, [R199+0x7000] ;  /* 0x00700000c78c783b */ /* 0x000fec0000000200 */
[----:B------:R-:W-:Y:S01]  /*73b0*/  LDSM.16.M88.4 R144, [R199+0x7800] ;  /* 0x00780000c790783b */ /* 0x000fe20000000200 */
[C---:B------:R-:W-:Y:S05]  /*73c0*/  HMMA.16816.F32.BF16 R24, R136.reuse, R150, RZ ;  /* 0x000000968818723c */ /* 0x040fea00000418ff */
[----:B------:R-:W-:Y:S03]  /*73d0*/  LDSM.16.M88.4 R148, [R201] ;  /* 0x00000000c994783b */ /* 0x000fe60000000200 */
[C---:B-1----:R-:W-:Y:S08]  /*73e0*/  HMMA.16816.F32.BF16 R28, R136.reuse, R152, RZ ;  /* 0x00000098881c723c */ /* 0x042ff000000418ff */
[----:B------:R-:W-:Y:S01]  /*73f0*/  HMMA.16816.F32.BF16 R32, R136, R154, RZ ;  /* 0x0000009a8820723c */ /* 0x000fe200000418ff */
[----:B------:R-:W1:Y:S06]  /*7400*/  LDSM.16.M88.4 R136, [R199+0x6800] ;  /* 0x00680000c788783b */ /* 0x000e6c0000000200 */
[----:B------:R-:W1:Y:S01]  /*7410*/  LDSM.16.M88.4 R152, [R192] ;  /* 0x00000000c098783b */ /* 0x000e620000000200 */
[C---:B------:R-:W-:Y:S08]  /*7420*/  HMMA.16816.F32.BF16 R4, R156.reuse, R160, R4 ;  /* 0x000000a09c04723c */ /* 0x040ff00000041804 */
[C---:B------:R-:W-:Y:S01]  /*7430*/  HMMA.16816.F32.BF16 R8, R156.reuse, R162, R8 ;  /* 0x000000a29c08723c */ /* 0x040fe20000041808 */
[----:B------:R-:W-:Y:S07]  /*7440*/  LDSM.16.M88.4 R160, [R192+0x1000] ;  /* 0x00100000c0a0783b */ /* 0x000fee0000000200 */
[C---:B--2---:R-:W-:Y:S08]  /*7450*/  HMMA.16816.F32.BF16 R12, R156.reuse, R164, R12 ;  /* 0x000000a49c0c723c */ /* 0x044ff0000004180c */
[C---:B------:R-:W-:Y:S01]  /*7460*/  HMMA.16816.F32.BF16 R16, R156.reuse, R166, R16 ;  /* 0x000000a69c10723c */ /* 0x040fe20000041810 */
[----:B------:R-:W-:Y:S07]  /*7470*/  LDSM.16.M88.4 R164, [R192+0x1800] ;  /* 0x00180000c0a4783b */ /* 0x000fee0000000200 */
[C---:B------:R-:W-:Y:S08]  /*7480*/  HMMA.16816.F32.BF16 R20, R156.reuse, R168, R20 ;  /* 0x000000a89c14723c */ /* 0x040ff00000041814 */
[C---:B------:R-:W-:Y:S01]  /*7490*/  HMMA.16816.F32.BF16 R24, R156.reuse, R170, R24 ;  /* 0x000000aa9c18723c */ /* 0x040fe20000041818 */
[----:B------:R-:W-:Y:S07]  /*74a0*/  LDSM.16.M88.4 R168, [R206+0x2000] ;  /* 0x00200000cea8783b */ /* 0x000fee0000000200 */
[C---:B------:R-:W-:Y:S08]  /*74b0*/  HMMA.16816.F32.BF16 R28, R156.reuse, R172, R28 ;  /* 0x000000ac9c1c723c */ /* 0x040ff0000004181c */
[----:B------:R-:W-:Y:S01]  /*74c0*/  HMMA.16816.F32.BF16 R32, R156, R174, R32 ;  /* 0x000000ae9c20723c */ /* 0x000fe20000041820 */
[----:B------:R-:W2:Y:S06]  /*74d0*/  LDSM.16.M88.4 R156, [R192+0x800] ;  /* 0x00080000c09c783b */ /* 0x000eac0000000200 */
[----:B------:R-:W2:Y:S01]  /*74e0*/  LDSM.16.M88.4 R172, [R205+0x8000] ;  /* 0x00800000cdac783b */ /* 0x000ea20000000200 */
[C---:B---3--:R-:W-:Y:S08]  /*74f0*/  HMMA.16816.F32.BF16 R4, R176.reuse, R180, R4 ;  /* 0x000000b4b004723c */ /* 0x048ff00000041804 */
[C---:B------:R-:W-:Y:S01]  /*7500*/  HMMA.16816.F32.BF16 R8, R176.reuse, R182, R8 ;  /* 0x000000b6b008723c */ /* 0x040fe20000041808 */
[----:B------:R-:W-:Y:S07]  /*7510*/  LDSM.16.M88.4 R180, [R191] ;  /* 0x00000000bfb4783b */ /* 0x000fee0000000200 */
[C---:B-1----:R-:W-:Y:S08]  /*7520*/  HMMA.16816.F32.BF16 R12, R176.reuse, R136, R12 ;  /* 0x00000088b00c723c */ /* 0x042ff0000004180c */
[C---:B------:R-:W-:Y:S01]  /*7530*/  HMMA.16816.F32.BF16 R16, R176.reuse, R138, R16 ;  /* 0x0000008ab010723c */ /* 0x040fe20000041810 */
[----:B------:R-:W1:Y:S07]  /*7540*/  LDSM.16.M88.4 R136, [R205+0x8800] ;  /* 0x00880000cd88783b */ /* 0x000e6e0000000200 */
[C---:B------:R-:W-:Y:S08]  /*7550*/  HMMA.16816.F32.BF16 R20, R176.reuse, R140, R20 ;  /* 0x0000008cb014723c */ /* 0x040ff00000041814 */
[C---:B------:R-:W-:Y:S01]  /*7560*/  HMMA.16816.F32.BF16 R24, R176.reuse, R142, R24 ;  /* 0x0000008eb018723c */ /* 0x040fe20000041818 */
[----:B------:R-:W3:Y:S07]  /*7570*/  LDSM.16.M88.4 R140, [R205+0x9000] ;  /* 0x00900000cd8c783b */ /* 0x000eee0000000200 */
[C---:B------:R-:W-:Y:S08]  /*7580*/  HMMA.16816.F32.BF16 R28, R176.reuse, R144, R28 ;  /* 0x00000090b01c723c */ /* 0x040ff0000004181c */
[----:B------:R-:W-:Y:S01]  /*7590*/  HMMA.16816.F32.BF16 R32, R176, R146, R32 ;  /* 0x00000092b020723c */ /* 0x000fe20000041820 */
[----:B------:R-:W1:Y:S06]  /*75a0*/  LDSM.16.M88.4 R144, [R205+0x9800] ;  /* 0x00980000cd90783b */ /* 0x000e6c0000000200 */
[----:B------:R-:W1:Y:S01]  /*75b0*/  LDSM.16.M88.4 R176, [R204+0x2000] ;  /* 0x00200000ccb0783b */ /* 0x000e620000000200 */
[C---:B------:R-:W-:Y:S08]  /*75c0*/  HMMA.16816.F32.BF16 R4, R148.reuse, R152, R4 ;  /* 0x000000989404723c */ /* 0x040ff00000041804 */
[C---:B------:R-:W-:Y:S01]  /*75d0*/  HMMA.16816.F32.BF16 R8, R148.reuse, R154, R8 ;  /* 0x0000009a9408723c */ /* 0x040fe20000041808 */
[----:B------:R-:W-:Y:S07]  /*75e0*/  LDSM.16.M88.4 R152, [R189] ;  /* 0x00000000bd98783b */ /* 0x000fee0000000200 */
[C---:B--2---:R-:W-:Y:S08]  /*75f0*/  HMMA.16816.F32.BF16 R12, R148.reuse, R156, R12 ;  /* 0x0000009c940c723c */ /* 0x044ff0000004180c */
[C---:B------:R-:W-:Y:S01]  /*7600*/  HMMA.16816.F32.BF16 R16, R148.reuse, R158, R16 ;  /* 0x0000009e9410723c */ /* 0x040fe20000041810 */
[----:B------:R-:W-:Y:S07]  /*7610*/  LDSM.16.M88.4 R156, [R188] ;  /* 0x00000000bc9c783b */ /* 0x000fee0000000200 */
[C---:B------:R-:W-:Y:S08]  /*7620*/  HMMA.16816.F32.BF16 R20, R148.reuse, R160, R20 ;  /* 0x000000a09414723c */ /* 0x040ff00000041814 */
[C---:B------:R-:W-:Y:S01]  /*7630*/  HMMA.16816.F32.BF16 R24, R148.reuse, R162, R24 ;  /* 0x000000a29418723c */ /* 0x040fe20000041818 */
[----:B------:R-:W-:Y:S07]  /*7640*/  LDSM.16.M88.4 R160, [R202+0x2000] ;  /* 0x00200000caa0783b */ /* 0x000fee0000000200 */
[C---:B------:R-:W-:Y:S08]  /*7650*/  HMMA.16816.F32.BF16 R28, R148.reuse, R164, R28 ;  /* 0x000000a4941c723c */ /* 0x040ff0000004181c */
[----:B------:R-:W-:Y:S01]  /*7660*/  HMMA.16816.F32.BF16 R32, R148, R166, R32 ;  /* 0x000000a69420723c */ /* 0x000fe20000041820 */
[----:B------:R-:W2:Y:S06]  /*7670*/  LDSM.16.M88.4 R148, [R190] ;  /* 0x00000000be94783b */ /* 0x000eac0000000200 */
[----:B------:R-:W2:Y:S01]  /*7680*/  LDSM.16.M88.4 R164, [R199+0x8000] ;  /* 0x00800000c7a4783b */ /* 0x000ea20000000200 */
[C---:B------:R-:W-:Y:S08]  /*7690*/  HMMA.16816.F32.BF16 R4, R168.reuse, R172, R4 ;  /* 0x000000aca804723c */ /* 0x040ff00000041804 */
[C---:B------:R-:W-:Y:S01]  /*76a0*/  HMMA.16816.F32.BF16 R8, R168.reuse, R174, R8 ;  /* 0x000000aea808723c */ /* 0x040fe20000041808 */
[----:B------:R-:W-:Y:S07]  /*76b0*/  LDSM.16.M88.4 R172, [R192+0x2000] ;  /* 0x00200000c0ac783b */ /* 0x000fee0000000200 */
[C---:B-1----:R-:W-:Y:S08]  /*76c0*/  HMMA.16816.F32.BF16 R12, R168.reuse, R136, R12 ;  /* 0x00000088a80c723c */ /* 0x042ff0000004180c */
[C---:B------:R-:W-:Y:S01]  /*76d0*/  HMMA.16816.F32.BF16 R16, R168.reuse, R138, R16 ;  /* 0x0000008aa810723c */ /* 0x040fe20000041810 */
[----:B------:R-:W1:Y:S07]  /*76e0*/  LDSM.16.M88.4 R136, [R199+0x8800] ;  /* 0x00880000c788783b */ /* 0x000e6e0000000200 */
[C---:B---3--:R-:W-:Y:S08]  /*76f0*/  HMMA.16816.F32.BF16 R20, R168.reuse, R140, R20 ;  /* 0x0000008ca814723c */ /* 0x048ff00000041814 */
        /* <DEDUP_REMOVED lines=8> */
[----:B------:R-:W-:Y:S07]  /*7780*/  LDSM.16.M88.4 R180, [R205+0xa000] ;  /* 0x00a00000cdb4783b */ /* 0x000fee0000000200 */
[C---:B--2---:R-:W-:Y:S08]  /*7790*/  HMMA.16816.F32.BF16 R12, R176.reuse, R148, R12 ;  /* 0x00000094b00c723c */ /* 0x044ff0000004180c */
[C---:B------:R-:W-:Y:S01]  /*77a0*/  HMMA.16816.F32.BF16 R16, R176.reuse, R150, R16 ;  /* 0x00000096b010723c */ /* 0x040fe20000041810 */
[----:B------:R-:W2:Y:S07]  /*77b0*/  LDSM.16.M88.4 R148, [R192+0x2800] ;  /* 0x00280000c094783b */ /* 0x000eae0000000200 */
[C---:B------:R-:W-:Y:S08]  /*77c0*/  HMMA.16816.F32.BF16 R20, R176.reuse, R152, R20 ;  /* 0x00000098b014723c */ /* 0x040ff00000041814 */
[C---:B------:R-:W-:Y:S01]  /*77d0*/  HMMA.16816.F32.BF16 R24, R176.reuse, R154, R24 ;  /* 0x0000009ab018723c */ /* 0x040fe20000041818 */
[----:B------:R-:W2:Y:S07]  /*77e0*/  LDSM.16.M88.4 R152, [R192+0x3000] ;  /* 0x00300000c098783b */ /* 0x000eae0000000200 */
[C---:B------:R-:W-:Y:S08]  /*77f0*/  HMMA.16816.F32.BF16 R28, R176.reuse, R156, R28 ;  /* 0x0000009cb01c723c */ /* 0x040ff0000004181c */
[----:B------:R-:W-:Y:S01]  /*7800*/  HMMA.16816.F32.BF16 R32, R176, R158, R32 ;  /* 0x0000009eb020723c */ /* 0x000fe20000041820 */
[----:B------:R-:W2:Y:S06]  /*7810*/  LDSM.16.M88.4 R156, [R192+0x3800] ;  /* 0x00380000c09c783b */ /* 0x000eac0000000200 */
[----:B------:R-:W2:Y:S01]  /*7820*/  LDSM.16.M88.4 R176, [R206+0x4000] ;  /* 0x00400000ceb0783b */ /* 0x000ea20000000200 */
[C---:B------:R-:W-:Y:S08]  /*7830*/  HMMA.16816.F32.BF16 R4, R160.reuse, R164, R4 ;  /* 0x000000a4a004723c */ /* 0x040ff00000041804 */
[C---:B------:R-:W-:Y:S01]  /*7840*/  HMMA.16816.F32.BF16 R8, R160.reuse, R166, R8 ;  /* 0x000000a6a008723c */ /* 0x040fe20000041808 */
[----:B------:R-:W-:Y:S07]  /*7850*/  LDSM.16.M88.4 R164, [R187] ;  /* 0x00000000bba4783b */ /* 0x000fee0000000200 */
        /* <DEDUP_REMOVED lines=15> */
[----:B------:R-:W2:Y:S07]  /*7950*/  LDSM.16.M88.4 R148, [R186] ;  /* 0x00000000ba94783b */ /* 0x000eae0000000200 */
[C---:B------:R-:W-:Y:S08]  /*7960*/  HMMA.16816.F32.BF16 R20, R168.reuse, R152, R20 ;  /* 0x00000098a814723c */ /* 0x040ff00000041814 */
[C---:B------:R-:W-:Y:S01]  /*7970*/  HMMA.16816.F32.BF16 R24, R168.reuse, R154, R24 ;  /* 0x0000009aa818723c */ /* 0x040fe20000041818 */
[----:B------:R-:W2:Y:S07]  /*7980*/  LDSM.16.M88.4 R152, [R185] ;  /* 0x00000000b998783b */ /* 0x000eae0000000200 */
        /* <DEDUP_REMOVED lines=18> */
[C---:B------:R-:W-:Y:S08]  /*7ab0*/  HMMA.16816.F32.BF16 R8, R160.reuse, R166, R8 ;  /* 0x000000a6a008723c */ /* 0x040ff00000041808 */
[C---:B--2---:R-:W-:Y:S08]  /*7ac0*/  HMMA.16816.F32.BF16 R12, R160.reuse, R148, R12 ;  /* 0x00000094a00c723c */ /* 0x044ff0000004180c */
[C---:B------:R-:W-:Y:S08]  /*7ad0*/  HMMA.16816.F32.BF16 R16, R160.reuse, R150, R16 ;  /* 0x00000096a010723c */ /* 0x040ff00000041810 */
[C---:B------:R-:W-:Y:S08]  /*7ae0*/  HMMA.16816.F32.BF16 R20, R160.reuse, R152, R20 ;  /* 0x00000098a014723c */ /* 0x040ff00000041814 */
[C---:B------:R-:W-:Y:S08]  /*7af0*/  HMMA.16816.F32.BF16 R24, R160.reuse, R154, R24 ;  /* 0x0000009aa018723c */ /* 0x040ff00000041818 */
[C---:B------:R-:W-:Y:S08]  /*7b00*/  HMMA.16816.F32.BF16 R28, R160.reuse, R156, R28 ;  /* 0x0000009ca01c723c */ /* 0x040ff0000004181c */
[----:B------:R-:W-:Y:S08]  /*7b10*/  HMMA.16816.F32.BF16 R32, R160, R158, R32 ;  /* 0x0000009ea020723c */ /* 0x000ff00000041820 */
[C---:B------:R-:W-:Y:S08]  /*7b20*/  HMMA.16816.F32.BF16 R4, R168.reuse, R172, R4 ;  /* 0x000000aca804723c */ /* 0x040ff00000041804 */
[C---:B------:R-:W-:Y:S08]  /*7b30*/  HMMA.16816.F32.BF16 R8, R168.reuse, R174, R8 ;  /* 0x000000aea808723c */ /* 0x040ff00000041808 */
[C---:B-1----:R-:W-:Y:S08]  /*7b40*/  HMMA.16816.F32.BF16 R12, R168.reuse, R136, R12 ;  /* 0x00000088a80c723c */ /* 0x042ff0000004180c */
[C---:B------:R-:W-:Y:S01]  /*7b50*/  HMMA.16816.F32.BF16 R16, R168.reuse, R138, R16 ;  /* 0x0000008aa810723c */ /* 0x040fe20000041810 */
[----:B------:R-:W1:Y:S07]  /*7b60*/  LDSM.16.M88.4 R136, [R192+0x4800] ;  /* 0x00480000c088783b */ /* 0x000e6e0000000200 */
[C---:B---3--:R-:W-:Y:S08]  /*7b70*/  HMMA.16816.F32.BF16 R20, R168.reuse, R140, R20 ;  /* 0x0000008ca814723c */ /* 0x048ff00000041814 */
[C---:B------:R-:W-:Y:S01]  /*7b80*/  HMMA.16816.F32.BF16 R24, R168.reuse, R142, R24 ;  /* 0x0000008ea818723c */ /* 0x040fe20000041818 */
[----:B------:R-:W2:Y:S07]  /*7b90*/  LDSM.16.M88.4 R140, [R192+0x5000] ;  /* 0x00500000c08c783b */ /* 0x000eae0000000200 */
[C---:B------:R-:W-:Y:S08]  /*7ba0*/  HMMA.16816.F32.BF16 R28, R168.reuse, R144, R28 ;  /* 0x00000090a81c723c */ /* 0x040ff0000004181c */
[----:B------:R-:W-:Y:S08]  /*7bb0*/  HMMA.16816.F32.BF16 R32, R168, R146, R32 ;  /* 0x00000092a820723c */ /* 0x000ff00000041820 */
[C---:B------:R-:W-:Y:S08]  /*7bc0*/  HMMA.16816.F32.BF16 R4, R176.reuse, R180, R4 ;  /* 0x000000b4b004723c */ /* 0x040ff00000041804 */
[C---:B------:R-:W-:Y:S08]  /*7bd0*/  HMMA.16816.F32.BF16 R8, R176.reuse, R182, R8 ;  /* 0x000000b6b008723c */ /* 0x040ff00000041808 */
[C---:B-1----:R-:W-:Y:S08]  /*7be0*/  HMMA.16816.F32.BF16 R12, R176.reuse, R136, R12 ;  /* 0x00000088b00c723c */ /* 0x042ff0000004180c */
[C---:B------:R-:W-:Y:S01]  /*7bf0*/  HMMA.16816.F32.BF16 R16, R176.reuse, R138, R16 ;  /* 0x0000008ab010723c */ /* 0x040fe20000041810 */
[----:B------:R-:W1:Y:S01]  /*7c00*/  LDSM.16.M88.4 R136, [R192+0x5800] ;  /* 0x00580000c088783b */ /* 0x000e620000000200 */
[----:B------:R-:W-:Y:S04]  /*7c10*/  DEPBAR.LE SB0, 0x0 ;  /* 0x000080000000791a */ /* 0x000fe80000000000 */
[----:B------:R-:W-:Y:S02]  /*7c20*/  FMUL.FTZ R226, R4, c[0x0][0x2ec] ;  /* 0x0000bb0004e27a20 */ /* 0x000fe40000410000 */
[C---:B--2---:R-:W-:Y:S02]  /*7c30*/  HMMA.16816.F32.BF16 R20, R176.reuse, R140, R20 ;  /* 0x0000008cb014723c */ /* 0x044fe40000041814 */
[----:B------:R-:W2:Y:S01]  /*7c40*/  MUFU.TANH R170, R226 ;  /* 0x000000e200aa7308 */ /* 0x000ea20000002400 */
[----:B------:R-:W-:Y:S02]  /*7c50*/  BAR.SYNC.DEFER_BLOCKING 0x0 ;  /* 0x0000000000007b1d */ /* 0x000fe40000010000 */
[----:B------:R-:W-:Y:S02]  /*7c60*/  FMUL.FTZ R133, R5, c[0x0][0x2ec] ;  /* 0x0000bb0005857a20 */ /* 0x000fe40000410000 */
[----:B------:R-:W-:Y:S01]  /*7c70*/  FMUL.FTZ R134, R7, c[0x0][0x2ec] ;  /* 0x0000bb0007867a20 */ /* 0x000fe20000410000 */
[C---:B------:R-:W-:Y:S04]  /*7c80*/  HMMA.16816.F32.BF16 R24, R176.reuse, R142, R24 ;  /* 0x0000008eb018723c */ /* 0x040fe80000041818 */
[----:B------:R3:W2:Y:S01]  /*7c90*/  MUFU.TANH R166, R133 ;  /* 0x0000008500a67308 */ /* 0x0006a20000002400 */
[----:B------:R-:W-:Y:S02]  /*7ca0*/  FMUL.FTZ R228, R9, c[0x0][0x2ec] ;  /* 0x0000bb0009e47a20 */ /* 0x000fe40000410000 */
[----:B------:R-:W-:Y:S02]  /*7cb0*/  FMUL.FTZ R132, R6, c[0x0][0x2ec] ;  /* 0x0000bb0006847a20 */ /* 0x000fe40000410000 */
[----:B------:R-:W-:Y:S03]  /*7cc0*/  FMUL.FTZ R252, R8, c[0x0][0x2ec] ;  /* 0x0000bb0008fc7a20 */ /* 0x000fe60000410000 */
[----:B------:R-:W-:Y:S02]  /*7cd0*/  FMUL.FTZ R250, R12, c[0x0][0x2ec] ;  /* 0x0000bb000cfa7a20 */ /* 0x000fe40000410000 */
[----:B------:R-:W2:Y:S01]  /*7ce0*/  MUFU.TANH R167, R134 ;  /* 0x0000008600a77308 */ /* 0x000ea20000002400 */
[----:B------:R-:W-:Y:S02]  /*7cf0*/  FMUL.FTZ R248, R13, c[0x0][0x2ec] ;  /* 0x0000bb000df87a20 */ /* 0x000fe40000410000 */
[----:B------:R-:W-:Y:S02]  /*7d00*/  FMUL.FTZ R251, R14, c[0x0][0x2ec] ;  /* 0x0000bb000efb7a20 */ /* 0x000fe40000410000 */
[----:B------:R-:W-:Y:S02]  /*7d10*/  FMUL.FTZ R249, R15, c[0x0][0x2ec] ;  /* 0x0000bb000ff97a20 */ /* 0x000fe40000410000 */
[----:B------:R-:W-:Y:S02]  /*7d20*/  FMUL.FTZ R246, R16, c[0x0][0x2ec] ;  /* 0x0000bb0010f67a20 */ /* 0x000fe40000410000 */
[----:B------:R-:W-:Y:S01]  /*7d30*/  FMUL.FTZ R244, R17, c[0x0][0x2ec] ;  /* 0x0000bb0011f47a20 */ /* 0x000fe20000410000 */
[----:B------:R2:W2:Y:S01]  /*7d40*/  MUFU.TANH R182, R228 ;  /* 0x000000e400b67308 */ /* 0x0004a20000002400 */
[C---:B-1----:R-:W-:Y:S03]  /*7d50*/  HMMA.16816.F32.BF16 R28, R176.reuse, R136, R28 ;  /* 0x00000088b01c723c */ /* 0x042fe6000004181c */
[----:B---3--:R-:W-:Y:S02]  /*7d60*/  FMUL.FTZ R133, R10, c[0x0][0x2ec] ;  /* 0x0000bb000a857a20 */ /* 0x008fe40000410000 */
[----:B------:R-:W-:Y:S02]  /*7d70*/  FMUL.FTZ R247, R18, c[0x0][0x2ec] ;  /* 0x0000bb0012f77a20 */ /* 0x000fe40000410000 */
[----:B------:R-:W-:Y:S01]  /*7d80*/  FMUL.FTZ R245, R19, c[0x0][0x2ec] ;  /* 0x0000bb0013f57a20 */ /* 0x000fe20000410000 */
[----:B------:R-:W-:Y:S01]  /*7d90*/  HMMA.16816.F32.BF16 R32, R176, R138, R32 ;  /* 0x0000008ab020723c */ /* 0x000fe20000041820 */
[----:B------:R1:W3:Y:S03]  /*7da0*/  MUFU.TANH R169, R132 ;  /* 0x0000008400a97308 */ /* 0x0002e60000002400 */
[----:B-----5:R-:W-:Y:S02]  /*7db0*/  FMUL.FTZ R242, R20, c[0x0][0x2ec] ;  /* 0x0000bb0014f27a20 */ /* 0x020fe40000410000 */
[----:B------:R-:W-:Y:S02]  /*7dc0*/  FMUL.FTZ R240, R21, c[0x0][0x2ec] ;  /* 0x0000bb0015f07a20 */ /* 0x000fe40000410000 */
[----:B------:R-:W-:Y:S03]  /*7dd0*/  FMUL.FTZ R243, R22, c[0x0][0x2ec] ;  /* 0x0000bb0016f37a20 */ /* 0x000fe60000410000 */
[----:B------:R-:W1:Y:S01]  /*7de0*/  MUFU.TANH R252, R252 ;  /* 0x000000fc00fc7308 */ /* 0x000e620000002400 */
[----:B------:R-:W-:Y:S02]  /*7df0*/  FMUL.FTZ R241, R23, c[0x0][0x2ec] ;  /* 0x0000bb0017f17a20 */ /* 0x000fe40000410000 */
[----:B------:R-:W-:Y:S02]  /*7e00*/  FMUL.FTZ R238, R24, c[0x0][0x2ec] ;  /* 0x0000bb0018ee7a20 */ /* 0x000fe40000410000 */
[----:B------:R-:W-:Y:S02]  /*7e10*/  FMUL.FTZ R236, R25, c[0x0][0x2ec] ;  /* 0x0000bb0019ec7a20 */ /* 0x000fe40000410000 */
[----:B------:R-:W-:Y:S02]  /*7e20*/  FMUL.FTZ R239, R26, c[0x0][0x2ec] ;  /* 0x0000bb001aef7a20 */ /* 0x000fe40000410000 */
[----:B------:R-:W-:Y:S01]  /*7e30*/  FMUL.FTZ R237, R27, c[0x0][0x2ec] ;  /* 0x0000bb001bed7a20 */ /* 0x000fe20000410000 */
[----:B------:R3:W3:Y:S01]  /*7e40*/  MUFU.TANH R183, R133 ;  /* 0x0000008500b77308 */ /* 0x0006e20000002400 */
[----:B----4-:R-:W-:Y:S02]  /*7e50*/  FMUL.FTZ R232, R28, c[0x0][0x2ec] ;  /* 0x0000bb001ce87a20 */ /* 0x010fe40000410000 */
[----:B------:R-:W-:Y:S02]  /*7e60*/  FMUL.FTZ R234, R29, c[0x0][0x2ec] ;  /* 0x0000bb001dea7a20 */ /* 0x000fe40000410000 */
[----:B------:R-:W-:Y:S02]  /*7e70*/  FMUL.FTZ R235, R30, c[0x0][0x2ec] ;  /* 0x0000bb001eeb7a20 */ /* 0x000fe40000410000 */
[----:B------:R-:W-:Y:S02]  /*7e80*/  FMUL.FTZ R233, R31, c[0x0][0x2ec] ;  /* 0x0000bb001fe97a20 */ /* 0x000fe40000410000 */
[----:B--2---:R-:W-:Y:S01]  /*7e90*/  FMUL.FTZ R228, R32, c[0x0][0x2ec] ;  /* 0x0000bb0020e47a20 */ /* 0x004fe20000410000 */
[----:B------:R-:W2:Y:S01]  /*7ea0*/  MUFU.TANH R250, R250 ;  /* 0x000000fa00fa7308 */ /* 0x000ea20000002400 */
[----:B------:R-:W-:Y:S02]  /*7eb0*/  FMUL.FTZ R226, R33, c[0x0][0x2ec] ;  /* 0x0000bb0021e27a20 */ /* 0x000fe40000410000 */
[----:B------:R-:W-:Y:S02]  /*7ec0*/  FMUL.FTZ R134, R34, c[0x0][0x2ec] ;  /* 0x0000bb0022867a20 */ /* 0x000fe40000410000 */
[----:B-1----:R-:W-:Y:S02]  /*7ed0*/  FMUL.FTZ R132, R11, c[0x0][0x2ec] ;  /* 0x0000bb000b847a20 */ /* 0x002fe40000410000 */
[----:B------:R-:W-:Y:S03]  /*7ee0*/  FMUL.FTZ R35, R35, c[0x0][0x2ec] ;  /* 0x0000bb0023237a20 */ /* 0x000fe60000410000 */
[----:B------:R1:W4:Y:S10]  /*7ef0*/  MUFU.TANH R181, R132 ;  /* 0x0000008400b57308 */ /* 0x0003340000002400 */
[----:B------:R-:W1:Y:S10]  /*7f00*/  MUFU.TANH R248, R248 ;  /* 0x000000f800f87308 */ /* 0x000e740000002400 */
        /* <DEDUP_REMOVED lines=21> */
[----:B------:R1:W1:Y:S01]  /*8060*/  MUFU.TANH R133, R35 ;  /* 0x0000002300857308 */ /* 0x0002620000002400 */
[----:B------:R-:W-:-:S05]  /*8070*/  @!P1 BRA `(.L_x_776) ;  /* 0x000009a000009947 */ /* 0x000fca0003800000 */
[----:B--234-:R-:W-:Y:S02]  /*8080*/  ULDC UR5, c[0x0][0x198] ;  /* 0x0000660000057ab9 */ /* 0x01cfe40000000800 */
[----:B------:R-:W-:Y:S04]  /*8090*/  ULEA UR5, -UR5, URZ, 0x6 ;  /* 0x0000003f05057291 */ /* 0x000fe8000f8e313f */
[----:B------:R-:W-:Y:S02]  /*80a0*/  USHF.R.S32.HI UR4, URZ, 0x1f, UR5 ;  /* 0x0000001f3f047899 */ /* 0x000fe40008011405 */
[----:B------:R-:W-:Y:S04]  /*80b0*/  MOV R6, UR5 ;  /* 0x0000000500067c02 */ /* 0x000fe80008000f00 */
[----:B------:R-:W-:Y:S01]  /*80c0*/  MOV R2, UR4 ;  /* 0x0000000400027c02 */ /* 0x000fe20008000f00 */
[----:B------:R-:W-:-:S05]  /*80d0*/  @!P0 BRA `(.L_x_777) ;  /* 0x000003b000008947 */ /* 0x000fca0003800000 */
[----:B------:R-:W-:Y:S01]  /*80e0*/  IMAD.SHL.U32 R4, R225, 0x40, RZ ;  /* 0x00000040e1047824 */ /* 0x000fe200078e00ff */
[----:B------:R-:W-:Y:S04]  /*80f0*/  IABS R3, c[0x0][0x2d0] ;  /* 0x0000b40000037a13 */ /* 0x000fe80000000000 */
[----:B------:R-:W2:Y:S01]  /*8100*/  I2F.RP R8, R3 ;  /* 0x0000000300087306 */ /* 0x000ea20000209400 */
[----:B------:R-:W-:Y:S04]  /*8110*/  IADD3 R9, R4, -0x40, RZ ;  /* 0xffffffc004097810 */ /* 0x000fe80007ffe0ff */
[----:B------:R-:W-:Y:S02]  /*8120*/  IABS R5, R9 ;  /* 0x0000000900057213 */ /* 0x000fe40000000000 */
[----:B------:R-:W-:Y:S03]  /*8130*/  LOP3.LUT R9, R9, c[0x0][0x2d0], RZ, 0x3c, !PT ;  /* 0x0000b40009097a12 */ /* 0x000fe600078e3cff */
[----:B--2---:R-:W2:Y:S02]  /*8140*/  MUFU.RCP R2, R8 ;  /* 0x0000000800027308 */ /* 0x004ea40000001000 */
[----:B--2---:R-:W-:Y:S08]  /*8150*/  IADD3 R6, R2, 0xffffffe, RZ ;  /* 0x0ffffffe02067810 */ /* 0x004ff00007ffe0ff */
[----:B------:R-:W2:Y:S02]  /*8160*/  F2I.FTZ.U32.TRUNC.NTZ R7, R6 ;  /* 0x0000000600077305 */ /* 0x000ea4000021f000 */
[--C-:B--2---:R-:W-:Y:S02]  /*8170*/  IMAD.MOV R2, RZ, RZ, -R7.reuse ;  /* 0x000000ffff027224 */ /* 0x104fe400078e0a07 */
[----:B------:R-:W-:Y:S02]  /*8180*/  IMAD.MOV.U32 R6, RZ, RZ, RZ ;  /* 0x000000ffff067224 */ /* 0x000fe400078e00ff */
        /* <DEDUP_REMOVED lines=48> */
.L_x_777:
        /* <DEDUP_REMOVED lines=14> */
[CCC-:B------:R-:W-:Y:S02]  /*8570*/  @!P4 LEA.HI.X R9, R5.reuse, R223.reuse, R4.reuse, 0x1, P2 ;  /* 0x000000df0509c211 */ /* 0x1c0fe400010f0c04 */
[--C-:B------:R-:W-:Y:S01]  /*8580*/  @!P3 LEA.HI.X R7, R5, R223, R4.reuse, 0x1, P1 ;  /* 0x000000df0507b211 */ /* 0x100fe200008f0c04 */
[----:B------:R-:W-:Y:S01]  /*8590*/  @!PT LDS RZ, [RZ] ;  /* 0x00000000fffff984 */ /* 0x000fe20000000800 */
[----:B------:R-:W-:Y:S01]  /*85a0*/  @!PT LDS RZ, [RZ] ;  /* 0x00000000fffff984 */ /* 0x000fe20000000800 */
[----:B------:R-:W-:Y:S01]  /*85b0*/  @!PT LDS RZ, [RZ] ;  /* 0x00000000fffff984 */ /* 0x000fe20000000800 */
[----:B------:R2:W-:Y:S01]  /*85c0*/  @!P4 LDGSTS.E.BYPASS.LTC128B.128 [R215+0x8000], [R12.64+0x80] ;  /* 0x080000800cd7cfae */ /* 0x0005e2000b901d46 */
[----:B------:R-:W-:Y:S03]  /*85d0*/  IADD3 R3, P6, R213, R5, RZ ;  /* 0x00000005d5037210 */ /* 0x000fe60007fde0ff */
[----:B------:R2:W-:Y:S01]  /*85e0*/  @P3 STS.128 [R215+0xa000], RZ ;  /* 0x00a000ffd7003388 */ /* 0x0005e20000000c00 */
        /* <DEDUP_REMOVED lines=67> */
.L_x_776:
[----:B--234-:R-:W-:Y:S01]  /*8a20*/  FMNMX.FTZ R11, R170, R135, !PT ;  /* 0x00000087aa0b7209 */ /* 0x01cfe20007810000 */
        /* <DEDUP_REMOVED lines=11> */
[----:B-1----:R-:W-:Y:S02]  /*8ae0*/  FMNMX.FTZ R2, R251, R2, !PT ;  /* 0x00000002fb027209 */ /* 0x002fe40007810000 */
        /* <DEDUP_REMOVED lines=26> */
[----:B------:R-:W-:Y:S03]  /*8c90*/  FMNMX.FTZ R7, R133, R2, !PT ;  /* 0x0000000285077209 */ /* 0x000fe60007810000 */
[----:B------:R-:W1:Y:S08]  /*8ca0*/  SHFL.BFLY PT, R6, R5, 0x2, 0x1f ;  /* 0x0c401f0005067f89 */ /* 0x000e7000000e0000 */
[----:B------:R-:W2:Y:S08]  /*8cb0*/  SHFL.BFLY PT, R2, R7, 0x2, 0x1f ;  /* 0x0c401f0007027f89 */ /* 0x000eb000000e0000 */
[----:B------:R-:W-:Y:S01]  /*8cc0*/  LDSM.16.MT88.4 R160, [R196+0xf800] ;  /* 0x00f80000c4a0783b */ /* 0x000fe20000004200 */
[----:B-1----:R-:W-:Y:S07]  /*8cd0*/  FMNMX.FTZ R9, R5, R6, !PT ;  /* 0x0000000605097209 */ /* 0x002fee0007810000 */
[----:B------:R-:W1:Y:S01]  /*8ce0*/  SHFL.BFLY PT, R132, R9, 0x1, 0x1f ;  /* 0x0c201f0009847f89 */ /* 0x000e6200000e0000 */
[----:B--2---:R-:W-:Y:S07]  /*8cf0*/  FMNMX.FTZ R4, R7, R2, !PT ;  /* 0x0000000207047209 */ /* 0x004fee0007810000 */
[----:B------:R-:W2:Y:S01]  /*8d00*/  SHFL.BFLY PT, R3, R4, 0x1, 0x1f ;  /* 0x0c201f0004037f89 */ /* 0x000ea200000e0000 */
[----:B-1----:R-:W-:Y:S04]  /*8d10*/  FMNMX.FTZ R132, R9, R132, !PT ;  /* 0x0000008409847209 */ /* 0x002fe80007810000 */
[C---:B------:R-:W-:Y:S01]  /*8d20*/  FSETP.NEU.FTZ.AND P1, PT, R132.reuse, -INF , PT ;  /* 0xff8000008400780b */ /* 0x040fe20003f3d000 */
[C---:B------:R-:W-:Y:S02]  /*8d30*/  FMUL.FTZ R145, R132.reuse, c[0x0][0x23c] ;  /* 0x00008f0084917a20 */ /* 0x040fe40000410000 */
[----:B------:R-:W-:Y:S01]  /*8d40*/  FADD.FTZ R2, -R132, R135 ;  /* 0x0000008784027221 */ /* 0x000fe20000010100 */
[----:B--2---:R-:W-:Y:S02]  /*8d50*/  FMNMX.FTZ R3, R4, R3, !PT ;  /* 0x0000000304037209 */ /* 0x004fe40007810000 */
[----:B------:R-:W-:Y:S01]  /*8d60*/  FSEL R145, R145, RZ, P1 ;  /* 0x000000ff91917208 */ /* 0x000fe20000800000 */
[----:B------:R-:W-:Y:S01]  /*8d70*/  FMUL.FTZ R6, R2, c[0x0][0x23c] ;  /* 0x00008f0002067a20 */ /* 0x000fe20000410000 */
[C---:B------:R-:W-:Y:S01]  /*8d80*/  FSETP.NEU.FTZ.AND P1, PT, R3.reuse, -INF , PT ;  /* 0xff8000000300780b */ /* 0x040fe20003f3d000 */
[C---:B------:R-:W-:Y:S01]  /*8d90*/  FMUL.FTZ R144, R3.reuse, c[0x0][0x23c] ;  /* 0x00008f0003907a20 */ /* 0x040fe20000410000 */
[----:B------:R-:W-:Y:S01]  /*8da0*/  MOV R135, R132 ;  /* 0x0000008400877202 */ /* 0x000fe20000000f00 */
[----:B------:R-:W-:Y:S01]  /*8db0*/  FADD.FTZ R5, -R3, R0 ;  /* 0x0000000003057221 */ /* 0x000fe20000010100 */
[----:B------:R-:W1:Y:S01]  /*8dc0*/  MUFU.EX2 R2, R6 ;  /* 0x0000000600027308 */ /* 0x000e620000000800 */
[--C-:B------:R-:W-:Y:S01]  /*8dd0*/  FFMA.FTZ R174, R166, c[0x0][0x23c], -R145.reuse ;  /* 0x00008f00a6ae7a23 */ /* 0x100fe20000010891 */
[----:B------:R-:W-:Y:S01]  /*8de0*/  FSEL R144, R144, RZ, P1 ;  /* 0x000000ff90907208 */ /* 0x000fe20000800000 */
[--C-:B------:R-:W-:Y:S01]  /*8df0*/  FFMA.FTZ R175, R170, c[0x0][0x23c], -R145.reuse ;  /* 0x00008f00aaaf7a23 */ /* 0x100fe20000010891 */
[----:B------:R-:W-:Y:S01]  /*8e00*/  ISETP.GT.AND P1, PT, R225, RZ, PT ;  /* 0x000000ffe100720c */ /* 0x000fe20003f24270 */
[--C-:B------:R-:W-:Y:S02]  /*8e10*/  FFMA.FTZ R173, R252, c[0x0][0x23c], -R145.reuse ;  /* 0x00008f00fcad7a23 */ /* 0x100fe40000010891 */
[--C-:B------:R-:W-:Y:S02]  /*8e20*/  FFMA.FTZ R170, R167, c[0x0][0x23c], -R144.reuse ;  /* 0x00008f00a7aa7a23 */ /* 0x100fe40000010890 */
[--C-:B------:R-:W-:Y:S01]  /*8e30*/  FFMA.FTZ R171, R169, c[0x0][0x23c], -R144.reuse ;  /* 0x00008f00a9ab7a23 */ /* 0x100fe20000010890 */
[----:B------:R-:W-:Y:S01]  /*8e40*/  MUFU.EX2 R175, R175 ;  /* 0x000000af00af7308 */ /* 0x000fe20000000800 */
[--C-:B------:R-:W-:Y:S01]  /*8e50*/  FFMA.FTZ R172, R182, c[0x0][0x23c], -R145.reuse ;  /* 0x00008f00b6ac7a23 */ /* 0x100fe20000010891 */
[----:B------:R-:W-:Y:S01]  /*8e60*/  LDSM.16.MT88.4 R164, [R200+0x11800] ;  /* 0x01180000c8a4783b */ /* 0x000fe20000004200 */
[--C-:B------:R-:W-:Y:S02]  /*8e70*/  FFMA.FTZ R169, R183, c[0x0][0x23c], -R144.reuse ;  /* 0x00008f00b7a97a23 */ /* 0x100fe40000010890 */
[--C-:B------:R-:W-:Y:S02]  /*8e80*/  FFMA.FTZ R168, R181, c[0x0][0x23c], -R144.reuse ;  /* 0x00008f00b5a87a23 */ /* 0x100fe40000010890 */
[----:B------:R-:W-:Y:S02]  /*8e90*/  FMUL.FTZ R0, R5, c[0x0][0x23c] ;  /* 0x00008f0005007a20 */ /* 0x000fe40000410000 */
[--C-:B------:R-:W-:Y:S01]  /*8ea0*/  FFMA.FTZ R176, R250, c[0x0][0x23c], -R145.reuse ;  /* 0x00008f00fab07a23 */ /* 0x100fe20000010891 */
[----:B------:R-:W2:Y:S01]  /*8eb0*/  MUFU.EX2 R174, R174 ;  /* 0x000000ae00ae7308 */ /* 0x000ea20000000800 */
[--C-:B------:R-:W-:Y:S02]  /*8ec0*/  FFMA.FTZ R177, R248, c[0x0][0x23c], -R145.reuse ;  /* 0x00008f00f8b17a23 */ /* 0x100fe40000010891 */
[--C-:B------:R-:W-:Y:S02]  /*8ed0*/  FFMA.FTZ R178, R251, c[0x0][0x23c], -R144.reuse ;  /* 0x00008f00fbb27a23 */ /* 0x100fe40000010890 */
[C---:B-1----:R-:W-:Y:S02]  /*8ee0*/  FMUL.FTZ R4, R2.reuse, R128 ;  /* 0x0000008002047220 */ /* 0x042fe40000410000 */
[C---:B------:R-:W-:Y:S02]  /*8ef0*/  FMUL.FTZ R5, R2.reuse, R129 ;  /* 0x0000008102057220 */ /* 0x040fe40000410000 */
[C---:B------:R-:W-:Y:S01]  /*8f00*/  FMUL.FTZ R8, R2.reuse, R124 ;  /* 0x0000007c02087220 */ /* 0x040fe20000410000 */
[----:B------:R-:W1:Y:S01]  /*8f10*/  MUFU.EX2 R0, R0 ;  /* 0x0000000000007308 */ /* 0x000e620000000800 */
[C---:B------:R-:W-:Y:S02]  /*8f20*/  FMUL.FTZ R9, R2.reuse, R125 ;  /* 0x0000007d02097220 */ /* 0x040fe40000410000 */
[C---:B------:R-:W-:Y:S02]  /*8f30*/  FMUL.FTZ R16, R2.reuse, R116 ;  /* 0x0000007402107220 */ /* 0x040fe40000410000 */
[C---:B------:R-:W-:Y:S02]  /*8f40*/  FMUL.FTZ R17, R2.reuse, R117 ;  /* 0x0000007502117220 */ /* 0x040fe40000410000 */
[C---:B------:R-:W-:Y:S02]  /*8f50*/  FMUL.FTZ R24, R2.reuse, R108 ;  /* 0x0000006c02187220 */ /* 0x040fe40000410000 */
[C---:B------:R-:W-:Y:S01]  /*8f60*/  FMUL.FTZ R25, R2.reuse, R109 ;  /* 0x0000006d02197220 */ /* 0x040fe20000410000 */
[----:B------:R-:W-:Y:S01]  /*8f70*/  MUFU.EX2 R171, R171 ;  /* 0x000000ab00ab7308 */ /* 0x000fe20000000800 */
[C---:B------:R-:W-:Y:S02]  /*8f80*/  FMUL.FTZ R32, R2.reuse, R100 ;  /* 0x0000006402207220 */ /* 0x040fe40000410000 */
[----:B------:R-:W-:Y:S01]  /*8f90*/  FMUL.FTZ R33, R2, R101 ;  /* 0x0000006502217220 */ /* 0x000fe20000410000 */
[----:B--2---:R-:W-:Y:S01]  /*8fa0*/  F2FP.BF16.PACK_AB R128, R174, R175 ;  /* 0x000000afae80723e */ /* 0x004fe200000010ff */
[C---:B------:R-:W-:Y:S02]  /*8fb0*/  FMUL.FTZ R36, R2.reuse, R36 ;  /* 0x0000002402247220 */ /* 0x040fe40000410000 */
[C---:B------:R-:W-:Y:S02]  /*8fc0*/  FMUL.FTZ R37, R2.reuse, R37 ;  /* 0x0000002502257220 */ /* 0x040fe40000410000 */
[C---:B------:R-:W-:Y:S01]  /*8fd0*/  FMUL.FTZ R40, R2.reuse, R40 ;  /* 0x0000002802287220 */ /* 0x040fe20000410000 */
[----:B------:R-:W2:Y:S01]  /*8fe0*/  MUFU.EX2 R170, R170 ;  /* 0x000000aa00aa7308 */ /* 0x000ea20000000800 */
[C---:B------:R-:W-:Y:S02]  /*8ff0*/  FMUL.FTZ R41, R2.reuse, R41 ;  /* 0x0000002902297220 */ /* 0x040fe40000410000 */
[----:B------:R-:W-:Y:S02]  /*9000*/  FMUL.FTZ R44, R2, R44 ;  /* 0x0000002c022c7220 */ /* 0x000fe40000410000 */
[C---:B-1----:R-:W-:Y:S02]  /*9010*/  FMUL.FTZ R6, R0.reuse, R130 ;  /* 0x0000008200067220 */ /* 0x042fe40000410000 */
[C---:B------:R-:W-:Y:S02]  /*9020*/  FMUL.FTZ R7, R0.reuse, R131 ;  /* 0x0000008300077220 */ /* 0x040fe40000410000 */
[C---:B------:R-:W-:Y:S01]  /*9030*/  FMUL.FTZ R10, R0.reuse, R126 ;  /* 0x0000007e000a7220 */ /* 0x040fe20000410000 */
[----:B------:R-:W-:Y:S01]  /*9040*/  MUFU.EX2 R173, R173 ;  /* 0x000000ad00ad7308 */ /* 0x000fe20000000800 */
[C---:B------:R-:W-:Y:S02]  /*9050*/  FMUL.FTZ R11, R0.reuse, R127 ;  /* 0x0000007f000b7220 */ /* 0x040fe40000410000 */
[C---:B------:R-:W-:Y:S01]  /*9060*/  FMUL.FTZ R18, R0.reuse, R118 ;  /* 0x0000007600127220 */ /* 0x040fe20000410000 */
[----:B------:R-:W-:Y:S01]  /*9070*/  LDSM.16.MT88.4 R124, [R200+0xe800] ;  /* 0x00e80000c87c783b */ /* 0x000fe20000004200 */
[C---:B------:R-:W-:Y:S02]  /*9080*/  FMUL.FTZ R19, R0.reuse, R119 ;  /* 0x0000007700137220 */ /* 0x040fe40000410000 */
[C---:B------:R-:W-:Y:S02]  /*9090*/  FMUL.FTZ R26, R0.reuse, R110 ;  /* 0x0000006e001a7220 */ /* 0x040fe40000410000 */
[C---:B------:R-:W-:Y:S01]  /*90a0*/  FMUL.FTZ R27, R0.reuse, R111 ;  /* 0x0000006f001b7220 */ /* 0x040fe20000410000 */
[----:B------:R-:W1:Y:S01]  /*90b0*/  MUFU.EX2 R172, R172 ;  /* 0x000000ac00ac7308 */ /* 0x000e620000000800 */
[C---:B------:R-:W-:Y:S01]  /*90c0*/  FMUL.FTZ R34, R0.reuse, R102 ;  /* 0x0000006600227220 */ /* 0x040fe20000410000 */
[----:B------:R-:W-:Y:S01]  /*90d0*/  LDSM.16.MT88.4 R108, [R196+0xe000] ;  /* 0x00e00000c46c783b */ /* 0x000fe20000004200 */
[----:B------:R-:W-:Y:S01]  /*90e0*/  FMUL.FTZ R35, R0, R103 ;  /* 0x0000006700237220 */ /* 0x000fe20000410000 */
[----:B--2---:R-:W-:Y:S01]  /*90f0*/  F2FP.BF16.PACK_AB R129, R170, R171 ;  /* 0x000000abaa81723e */ /* 0x004fe200000010ff */
[C---:B------:R-:W-:Y:S02]  /*9100*/  FMUL.FTZ R38, R0.reuse, R38 ;  /* 0x0000002600267220 */ /* 0x040fe40000410000 */
[C---:B------:R-:W-:Y:S02]  /*9110*/  FMUL.FTZ R39, R0.reuse, R39 ;  /* 0x0000002700277220 */ /* 0x040fe40000410000 */
[C---:B------:R-:W-:Y:S01]  /*9120*/  FMUL.FTZ R42, R0.reuse, R42 ;  /* 0x0000002a002a7220 */ /* 0x040fe20000410000 */
[----:B------:R-:W-:Y:S01]  /*9130*/  MUFU.EX2 R169, R169 ;  /* 0x000000a900a97308 */ /* 0x000fe20000000800 */
[----:B------:R-:W-:Y:S01]  /*9140*/  LDSM.16.MT88.4 R100, [R197+0xe000] ;  /* 0x00e00000c564783b */ /* 0x000fe20000004200 */
[----:B------:R-:W-:Y:S02]  /*9150*/  FMUL.FTZ R43, R0, R43 ;  /* 0x0000002b002b7220 */ /* 0x000fe40000410000 */
[----:B------:R-:W-:Y:S02]  /*9160*/  FMUL.FTZ R45, R2, R45 ;  /* 0x0000002d022d7220 */ /* 0x000fe40000410000 */
[C---:B------:R-:W-:Y:S02]  /*9170*/  FMUL.FTZ R46, R0.reuse, R46 ;  /* 0x0000002e002e7220 */ /* 0x040fe40000410000 */
[----:B------:R-:W-:Y:S01]  /*9180*/  FMUL.FTZ R47, R0, R47 ;  /* 0x0000002f002f7220 */ /* 0x000fe20000410000 */
[----:B------:R-:W-:Y:S01]  /*9190*/  LDSM.16.MT88.4 R116, [R198+0xc800] ;  /* 0x00c80000c674783b */ /* 0x000fe20000004200 */
[----:B------:R-:W2:Y:S01]  /*91a0*/  MUFU.EX2 R168, R168 ;  /* 0x000000a800a87308 */ /* 0x000ea20000000800 */
[C---:B------:R-:W-:Y:S02]  /*91b0*/  FMUL.FTZ R48, R2.reuse, R48 ;  /* 0x0000003002307220 */ /* 0x040fe40000410000 */
[----:B------:R-:W-:Y:S01]  /*91c0*/  FMUL.FTZ R49, R2, R49 ;  /* 0x0000003102317220 */ /* 0x000fe20000410000 */
[----:B-1----:R-:W-:Y:S01]  /*91d0*/  F2FP.BF16.PACK_AB R130, R172, R173 ;  /* 0x000000adac82723e */ /* 0x002fe200000010ff */
        /* <DEDUP_REMOVED lines=9> */
[----:B------:R-:W1:Y:S01]  /*9270*/  MUFU.EX2 R177, R177 ;  /* 0x000000b100b17308 */ /* 0x000e620000000800 */
[C---:B------:R-:W-:Y:S02]  /*9280*/  FMUL.FTZ R58, R0.reuse, R58 ;  /* 0x0000003a003a7220 */ /* 0x040fe40000410000 */
[----:B------:R-:W-:Y:S01]  /*9290*/  FMUL.FTZ R59, R0, R59 ;  /* 0x0000003b003b7220 */ /* 0x000fe20000410000 */
[----:B--2---:R-:W-:Y:S01]  /*92a0*/  F2FP.BF16.PACK_AB R131, R168, R169 ;  /* 0x000000a9a883723e */ /* 0x004fe200000010ff */
[C---:B------:R-:W-:Y:S02]  /*92b0*/  FMUL.FTZ R60, R2.reuse, R60 ;  /* 0x0000003c023c7220 */ /* 0x040fe40000410000 */
[----:B------:R-:W-:Y:S02]  /*92c0*/  FMUL.FTZ R61, R2, R61 ;  /* 0x0000003d023d7220 */ /* 0x000fe40000410000 */
[C---:B------:R-:W-:Y:S01]  /*92d0*/  FMUL.FTZ R62, R0.reuse, R62 ;  /* 0x0000003e003e7220 */ /* 0x040fe20000410000 */
[----:B------:R-:W-:Y:S01]  /*92e0*/  MUFU.EX2 R178, R178 ;  /* 0x000000b200b27308 */ /* 0x000fe20000000800 */
[C---:B------:R-:W-:Y:S05]  /*92f0*/  HMMA.16816.F32.BF16 R4, R128.reuse, R12, R4 ;  /* 0x0000000c8004723c */ /* 0x040fea0000041804 */
[----:B------:R-:W-:Y:S02]  /*9300*/  FMUL.FTZ R63, R0, R63 ;  /* 0x0000003f003f7220 */ /* 0x000fe40000410000 */
[C---:B------:R-:W-:Y:S01]  /*9310*/  FMUL.FTZ R12, R2.reuse, R120 ;  /* 0x00000078020c7220 */ /* 0x040fe20000410000 */
[C---:B------:R-:W-:Y:S04]  /*9320*/  HMMA.16816.F32.BF16 R8, R128.reuse, R14, R8 ;  /* 0x0000000e8008723c */ /* 0x040fe80000041808 */
[C---:B------:R-:W-:Y:S02]  /*9330*/  FMUL.FTZ R13, R2.reuse, R121 ;  /* 0x00000079020d7220 */ /* 0x040fe40000410000 */
[----:B------:R-:W-:Y:S02]  /*9340*/  FMUL.FTZ R64, R2, R64 ;  /* 0x0000004002407220 */ /* 0x000fe40000410000 */
[C---:B------:R-:W-:Y:S04]  /*9350*/  FMUL.FTZ R14, R0.reuse, R122 ;  /* 0x0000007a000e7220 */ /* 0x040fe80000410000 */
[----:B------:R-:W-:Y:S02]  /*9360*/  FMUL.FTZ R15, R0, R123 ;  /* 0x0000007b000f7220 */ /* 0x000fe40000410000 */
[----:B------:R-:W2:Y:S01]  /*9370*/  LDSM.16.MT88.4 R120, [R196+0xc000] ;  /* 0x00c00000c478783b */ /* 0x000ea20000004200 */
[----:B------:R-:W-:Y:S02]  /*9380*/  FMUL.FTZ R65, R2, R65 ;  /* 0x0000004102417220 */ /* 0x000fe40000410000 */
[C---:B------:R-:W-:Y:S02]  /*9390*/  FMUL.FTZ R66, R0.reuse, R66 ;  /* 0x0000004200427220 */ /* 0x040fe40000410000 */
[C---:B------:R-:W-:Y:S03]  /*93a0*/  HMMA.16816.F32.BF16 R12, R128.reuse, R20, R12 ;  /* 0x00000014800c723c */ /* 0x040fe6000004180c */
[----:B------:R-:W-:Y:S02]  /*93b0*/  FMUL.FTZ R67, R0, R67 ;  /* 0x0000004300437220 */ /* 0x000fe40000410000 */
[C---:B------:R-:W-:Y:S02]  /*93c0*/  FMUL.FTZ R68, R2.reuse, R68 ;  /* 0x0000004402447220 */ /* 0x040fe40000410000 */
[C---:B------:R-:W-:Y:S01]  /*93d0*/  FMUL.FTZ R20, R2.reuse, R112 ;  /* 0x0000007002147220 */ /* 0x040fe20000410000 */
[C---:B------:R-:W-:Y:S04]  /*93e0*/  HMMA.16816.F32.BF16 R16, R128.reuse, R22, R16 ;  /* 0x000000168010723c */ /* 0x040fe80000041810 */
[C---:B------:R-:W-:Y:S02]  /*93f0*/  FMUL.FTZ R21, R2.reuse, R113 ;  /* 0x0000007102157220 */ /* 0x040fe40000410000 */
[----:B------:R-:W-:Y:S02]  /*9400*/  FMUL.FTZ R69, R2, R69 ;  /* 0x0000004502457220 */ /* 0x000fe40000410000 */
[C---:B------:R-:W-:Y:S04]  /*9410*/  FMUL.FTZ R22, R0.reuse, R114 ;  /* 0x0000007200167220 */ /* 0x040fe80000410000 */
[C---:B------:R-:W-:Y:S02]  /*9420*/  FMUL.FTZ R23, R0.reuse, R115 ;  /* 0x0000007300177220 */ /* 0x040fe40000410000 */
[----:B------:R-:W3:Y:S01]  /*9430*/  LDSM.16.MT88.4 R112, [R200+0xe000] ;  /* 0x00e00000c870783b */ /* 0x000ee20000004200 */
[C---:B------:R-:W-:Y:S02]  /*9440*/  FMUL.FTZ R70, R0.reuse, R70 ;  /* 0x0000004600467220 */ /* 0x040fe40000410000 */
[----:B------:R-:W-:Y:S02]  /*9450*/  FMUL.FTZ R71, R0, R71 ;  /* 0x0000004700477220 */ /* 0x000fe40000410000 */
[C---:B------:R-:W-:Y:S03]  /*9460*/  HMMA.16816.F32.BF16 R20, R128.reuse, R28, R20 ;  /* 0x0000001c8014723c */ /* 0x040fe60000041814 */
[C---:B------:R-:W-:Y:S02]  /*9470*/  FMUL.FTZ R72, R2.reuse, R72 ;  /* 0x0000004802487220 */ /* 0x040fe40000410000 */
[C---:B------:R-:W-:Y:S02]  /*9480*/  FMUL.FTZ R73, R2.reuse, R73 ;  /* 0x0000004902497220 */ /* 0x040fe40000410000 */
[C---:B------:R-:W-:Y:S01]  /*9490*/  FMUL.FTZ R28, R2.reuse, R104 ;  /* 0x00000068021c7220 */ /* 0x040fe20000410000 */
[C---:B------:R-:W-:Y:S04]  /*94a0*/  HMMA.16816.F32.BF16 R24, R128.reuse, R30, R24 ;  /* 0x0000001e8018723c */ /* 0x040fe80000041818 */
[----:B------:R-:W-:Y:S02]  /*94b0*/  FMUL.FTZ R29, R2, R105 ;  /* 0x00000069021d7220 */ /* 0x000fe40000410000 */
[C---:B------:R-:W-:Y:S02]  /*94c0*/  FMUL.FTZ R74, R0.reuse, R74 ;  /* 0x0000004a004a7220 */ /* 0x040fe40000410000 */
[C---:B------:R-:W-:Y:S04]  /*94d0*/  FMUL.FTZ R30, R0.reuse, R106 ;  /* 0x0000006a001e7220 */ /* 0x040fe80000410000 */
[C---:B------:R-:W-:Y:S02]  /*94e0*/  FMUL.FTZ R31, R0.reuse, R107 ;  /* 0x0000006b001f7220 */ /* 0x040fe40000410000 */
[----:B------:R-:W4:Y:S01]  /*94f0*/  LDSM.16.MT88.4 R104, [R198+0xe000] ;  /* 0x00e00000c668783b */ /* 0x000f220000004200 */
[----:B------:R-:W-:Y:S02]  /*9500*/  FMUL.FTZ R75, R0, R75 ;  /* 0x0000004b004b7220 */ /* 0x000fe40000410000 */
[C---:B------:R-:W-:Y:S02]  /*9510*/  FMUL.FTZ R76, R2.reuse, R76 ;  /* 0x0000004c024c7220 */ /* 0x040fe40000410000 */
[C---:B--2---:R-:W-:Y:S03]  /*9520*/  HMMA.16816.F32.BF16 R28, R128.reuse, R120, R28 ;  /* 0x00000078801c723c */ /* 0x044fe6000004181c */
[----:B------:R-:W-:Y:S02]  /*9530*/  FMUL.FTZ R77, R2, R77 ;  /* 0x0000004d024d7220 */ /* 0x000fe40000410000 */
[C---:B------:R-:W-:Y:S02]  /*9540*/  FMUL.FTZ R78, R0.reuse, R78 ;  /* 0x0000004e004e7220 */ /* 0x040fe40000410000 */
[----:B------:R-:W-:Y:S01]  /*9550*/  FMUL.FTZ R79, R0, R79 ;  /* 0x0000004f004f7220 */ /* 0x000fe20000410000 */
[C---:B------:R-:W-:Y:S01]  /*9560*/  HMMA.16816.F32.BF16 R32, R128.reuse, R122, R32 ;  /* 0x0000007a8020723c */ /* 0x040fe20000041820 */
[----:B------:R-:W-:Y:S03]  /*9570*/  LDSM.16.MT88.4 R120, [R196+0xc800] ;  /* 0x00c80000c478783b */ /* 0x000fe60000004200 */
[C---:B------:R-:W-:Y:S02]  /*9580*/  FMUL.FTZ R80, R2.reuse, R80 ;  /* 0x0000005002507220 */ /* 0x040fe40000410000 */
[----:B------:R-:W-:Y:S02]  /*9590*/  FMUL.FTZ R81, R2, R81 ;  /* 0x0000005102517220 */ /* 0x000fe40000410000 */
[C---:B---3--:R-:W-:Y:S04]  /*95a0*/  HMMA.16816.F32.BF16 R36, R128.reuse, R112, R36 ;  /* 0x000000708024723c */ /* 0x048fe80000041824 */
[C---:B------:R-:W-:Y:S02]  /*95b0*/  FMUL.FTZ R82, R0.reuse, R82 ;  /* 0x0000005200527220 */ /* 0x040fe40000410000 */
[----:B------:R-:W-:Y:S02]  /*95c0*/  FMUL.FTZ R83, R0, R83 ;  /* 0x0000005300537220 */ /* 0x000fe40000410000 */
[C---:B------:R-:W-:Y:S01]  /*95d0*/  HMMA.16816.F32.BF16 R40, R128.reuse, R114, R40 ;  /* 0x000000728028723c */ /* 0x040fe20000041828 */
[----:B------:R-:W-:Y:S03]  /*95e0*/  LDSM.16.MT88.4 R112, [R200+0xc800] ;  /* 0x00c80000c870783b */ /* 0x000fe60000004200 */
[C---:B------:R-:W-:Y:S02]  /*95f0*/  FMUL.FTZ R84, R2.reuse, R84 ;  /* 0x0000005402547220 */ /* 0x040fe40000410000 */
[----:B------:R-:W-:Y:S02]  /*9600*/  FMUL.FTZ R85, R2, R85 ;  /* 0x0000005502557220 */ /* 0x000fe40000410000 */
[C---:B------:R-:W-:Y:S01]  /*9610*/  FMUL.FTZ R86, R0.reuse, R86 ;  /* 0x0000005600567220 */ /* 0x040fe20000410000 */
[C---:B----4-:R-:W-:Y:S03]  /*9620*/  HMMA.16816.F32.BF16 R44, R128.reuse, R104, R44 ;  /* 0x00000068802c723c */ /* 0x050fe6000004182c */
[----:B------:R-:W-:Y:S02]  /*9630*/  FMUL.FTZ R87, R0, R87 ;  /* 0x0000005700577220 */ /* 0x000fe40000410000 */
[--C-:B------:R-:W-:Y:S02]  /*9640*/  FFMA.FTZ R179, R249, c[0x0][0x23c], -R144.reuse ;  /* 0x00008f00f9b37a23 */ /* 0x100fe40000010890 */
[--C-:B------:R-:W-:Y:S01]  /*9650*/  FFMA.FTZ R181, R246, c[0x0][0x23c], -R145.reuse ;  /* 0x00008f00f6b57a23 */ /* 0x100fe20000010891 */
[C---:B------:R-:W-:Y:S01]  /*9660*/  HMMA.16816.F32.BF16 R48, R128.reuse, R106, R48 ;  /* 0x0000006a8030723c */ /* 0x040fe20000041830 */
[----:B------:R-:W2:Y:S02]  /*9670*/  LDSM.16.MT88.4 R104, [R200+0x10000] ;  /* 0x01000000c868783b */ /* 0x000ea40000004200 */
[----:B------:R-:W3:Y:S01]  /*9680*/  MUFU.EX2 R179, R179 ;  /* 0x000000b300b37308 */ /* 0x000ee20000000800 */
[--C-:B------:R-:W-:Y:S02]  /*9690*/  FFMA.FTZ R180, R244, c[0x0][0x23c], -R145.reuse ;  /* 0x00008f00f4b47a23 */ /* 0x100fe40000010891 */
[--C-:B------:R-:W-:Y:S02]  /*96a0*/  FFMA.FTZ R182, R247, c[0x0][0x23c], -R144.reuse ;  /* 0x00008f00f7b67a23 */ /* 0x100fe40000010890 */
[C---:B------:R-:W-:Y:S04]  /*96b0*/  HMMA.16816.F32.BF16 R52, R128.reuse, R100, R52 ;  /* 0x000000648034723c */ /* 0x040fe80000041834 */
[--C-:B------:R-:W-:Y:S01]  /*96c0*/  FFMA.FTZ R183, R245, c[0x0][0x23c], -R144.reuse ;  /* 0x00008f00f5b77a23 */ /* 0x100fe20000010890 */
[----:B------:R-:W-:Y:S01]  /*96d0*/  MUFU.EX2 R181, R181 ;  /* 0x000000b500b57308 */ /* 0x000fe20000000800 */
[C---:B------:R-:W-:Y:S02]  /*96e0*/  FMUL.FTZ R88, R2.reuse, R88 ;  /* 0x0000005802587220 */ /* 0x040fe40000410000 */
[C---:B------:R-:W-:Y:S01]  /*96f0*/  HMMA.16816.F32.BF16 R56, R128.reuse, R102, R56 ;  /* 0x000000668038723c */ /* 0x040fe20000041838 */
[----:B------:R-:W4:Y:S03]  /*9700*/  LDSM.16.MT88.4 R100, [R198+0x10000] ;  /* 0x01000000c664783b */ /* 0x000f260000004200 */
[----:B------:R-:W-:Y:S02]  /*9710*/  FMUL.FTZ R89, R2, R89 ;  /* 0x0000005902597220 */ /* 0x000fe40000410000 */
[C---:B------:R-:W-:Y:S01]  /*9720*/  FMUL.FTZ R90, R0.reuse, R90 ;  /* 0x0000005a005a7220 */ /* 0x040fe20000410000 */
[----:B------:R-:W5:Y:S01]  /*9730*/  MUFU.EX2 R180, R180 ;  /* 0x000000b400b47308 */ /* 0x000f620000000800 */
[C---:B------:R-:W-:Y:S04]  /*9740*/  HMMA.16816.F32.BF16 R60, R128.reuse, R108, R60 ;  /* 0x0000006c803c723c */ /* 0x040fe8000004183c */
[----:B------:R-:W-:Y:S02]  /*9750*/  FMUL.FTZ R91, R0, R91 ;  /* 0x0000005b005b7220 */ /* 0x000fe40000410000 */
[C---:B------:R-:W-:Y:S02]  /*9760*/  FMUL.FTZ R92, R2.reuse, R92 ;  /* 0x0000005c025c7220 */ /* 0x040fe40000410000 */
[C---:B------:R-:W-:Y:S01]  /*9770*/  HMMA.16816.F32.BF16 R64, R128.reuse, R110, R64 ;  /* 0x0000006e8040723c */ /* 0x040fe20000041840 */
[----:B------:R-:W5:Y:S01]  /*9780*/  LDSM.16.MT88.4 R108, [R197+0x10000] ;  /* 0x01000000c56c783b */ /* 0x000f620000004200 */
[----:B------:R-:W-:Y:S02]  /*9790*/  MUFU.EX2 R182, R182 ;  /* 0x000000b600b67308 */ /* 0x000fe40000000800 */
[----:B------:R-:W-:Y:S02]  /*97a0*/  FMUL.FTZ R93, R2, R93 ;  /* 0x0000005d025d7220 */ /* 0x000fe40000410000 */
[C---:B------:R-:W-:Y:S02]  /*97b0*/  FMUL.FTZ R94, R0.reuse, R94 ;  /* 0x0000005e005e7220 */ /* 0x040fe40000410000 */
[----:B------:R-:W-:Y:S01]  /*97c0*/  FMUL.FTZ R95, R0, R95 ;  /* 0x0000005f005f7220 */ /* 0x000fe20000410000 */
[C---:B--2---:R-:W-:Y:S03]  /*97d0*/  HMMA.16816.F32.BF16 R68, R128.reuse, R104, R68 ;  /* 0x000000688044723c */ /* 0x044fe60000041844 */
[C---:B------:R-:W-:Y:S01]  /*97e0*/  FMUL.FTZ R96, R2.reuse, R96 ;  /* 0x0000006002607220 */ /* 0x040fe20000410000 */
[----:B------:R-:W2:Y:S01]  /*97f0*/  MUFU.EX2 R183, R183 ;  /* 0x000000b700b77308 */ /* 0x000ea20000000800 */
[----:B------:R-:W-:Y:S02]  /*9800*/  FMUL.FTZ R97, R2, R97 ;  /* 0x0000006102617220 */ /* 0x000fe40000410000 */
[C---:B------:R-:W-:Y:S01]  /*9810*/  FMUL.FTZ R98, R0.reuse, R98 ;  /* 0x0000006200627220 */ /* 0x040fe20000410000 */
[C---:B------:R-:W-:Y:S01]  /*9820*/  HMMA.16816.F32.BF16 R72, R128.reuse, R106, R72 ;  /* 0x0000006a8048723c */ /* 0x040fe20000041848 */
[----:B------:R-:W2:Y:S03]  /*9830*/  LDSM.16.MT88.4 R104, [R196+0x10000] ;  /* 0x01000000c468783b */ /* 0x000ea60000004200 */
[----:B------:R-:W-:Y:S02]  /*9840*/  FMUL.FTZ R99, R0, R99 ;  /* 0x0000006300637220 */ /* 0x000fe40000410000 */
[--C-:B------:R-:W-:Y:S02]  /*9850*/  FFMA.FTZ R242, R242, c[0x0][0x23c], -R145.reuse ;  /* 0x00008f00f2f27a23 */ /* 0x100fe40000010891 */
[C---:B----4-:R-:W-:Y:S04]  /*9860*/  HMMA.16816.F32.BF16 R76, R128.reuse, R100, R76 ;  /* 0x00000064804c723c */ /* 0x050fe8000004184c */
[--C-:B------:R-:W-:Y:S01]  /*9870*/  FFMA.FTZ R245, R240, c[0x0][0x23c], -R145.reuse ;  /* 0x00008f00f0f57a23 */ /* 0x100fe20000010891 */
[----:B------:R-:W-:Y:S01]  /*9880*/  MUFU.EX2 R242, R242 ;  /* 0x000000f200f27308 */ /* 0x000fe20000000800 */
[--C-:B------:R-:W-:Y:S01]  /*9890*/  FFMA.FTZ R240, R243, c[0x0][0x23c], -R144.reuse ;  /* 0x00008f00f3f07a23 */ /* 0x100fe20000010890 */
[----:B-1----:R-:W-:Y:S01]  /*98a0*/  F2FP.BF16.PACK_AB R100, R177, R176 ;  /* 0x000000b0b164723e */ /* 0x002fe200000010ff */
[C---:B------:R-:W-:Y:S04]  /*98b0*/  HMMA.16816.F32.BF16 R80, R128.reuse, R102, R80 ;  /* 0x000000668050723c */ /* 0x040fe80000041850 */
[----:B---3--:R-:W-:Y:S01]  /*98c0*/  F2FP.BF16.PACK_AB R101, R179, R178 ;  /* 0x000000b2b365723e */ /* 0x008fe200000010ff */
[--C-:B------:R-:W-:Y:S02]  /*98d0*/  FFMA.FTZ R241, R241, c[0x0][0x23c], -R144.reuse ;  /* 0x00008f00f1f17a23 */ /* 0x100fe40000010890 */
[----:B-----5:R-:W-:Y:S01]  /*98e0*/  F2FP.BF16.PACK_AB R102, R180, R181 ;  /* 0x000000b5b466723e */ /* 0x020fe200000010ff */
[C---:B------:R-:W-:Y:S01]  /*98f0*/  HMMA.16816.F32.BF16 R84, R128.reuse, R108, R84 ;  /* 0x0000006c8054723c */ /* 0x040fe20000041854 */
[----:B------:R-:W1:Y:S03]  /*9900*/  MUFU.EX2 R245, R245 ;  /* 0x000000f500f57308 */ /* 0x000e660000000800 */
[----:B--2---:R-:W-:Y:S01]  /*9910*/  F2FP.BF16.PACK_AB R103, R183, R182 ;  /* 0x000000b6b767723e */ /* 0x004fe200000010ff */
[--C-:B------:R-:W-:Y:S02]  /*9920*/  FFMA.FTZ R238, R238, c[0x0][0x23c], -R145.reuse ;  /* 0x00008f00eeee7a23 */ /* 0x100fe40000010891 */
[--C-:B------:R-:W-:Y:S01]  /*9930*/  FFMA.FTZ R243, R236, c[0x0][0x23c], -R145.reuse ;  /* 0x00008f00ecf37a23 */ /* 0x100fe20000010891 */
[C---:B------:R-:W-:Y:S01]  /*9940*/  HMMA.16816.F32.BF16 R88, R128.reuse, R110, R88 ;  /* 0x0000006e8058723c */ /* 0x040fe20000041858 */
[----:B------:R-:W2:Y:S02]  /*9950*/  LDSM.16.MT88.4 R108, [R197+0xc800] ;  /* 0x00c80000c56c783b */ /* 0x000ea40000004200 */
[----:B------:R-:W-:Y:S01]  /*9960*/  MUFU.EX2 R240, R240 ;  /* 0x000000f000f07308 */ /* 0x000fe20000000800 */
[--C-:B------:R-:W-:Y:S02]  /*9970*/  FFMA.FTZ R236, R239, c[0x0][0x23c], -R144.reuse ;  /* 0x00008f00efec7a23 */ /* 0x100fe40000010890 */
[--C-:B------:R-:W-:Y:S02]  /*9980*/  FFMA.FTZ R237, R237, c[0x0][0x23c], -R144.reuse ;  /* 0x00008f00eded7a23 */ /* 0x100fe40000010890 */
[--C-:B------:R-:W-:Y:S01]  /*9990*/  FFMA.FTZ R232, R232, c[0x0][0x23c], -R145.reuse ;  /* 0x00008f00e8e87a23 */ /* 0x100fe20000010891 */
[C---:B------:R-:W-:Y:S03]  /*99a0*/  HMMA.16816.F32.BF16 R92, R128.reuse, R104, R92 ;  /* 0x00000068805c723c */ /* 0x040fe6000004185c */
[--C-:B------:R-:W-:Y:S01]  /*99b0*/  FFMA.FTZ R239, R234, c[0x0][0x23c], -R145.reuse ;  /* 0x00008f00eaef7a23 */ /* 0x100fe20000010891 */
[----:B------:R-:W3:Y:S01]  /*99c0*/  MUFU.EX2 R241, R241 ;  /* 0x000000f100f17308 */ /* 0x000ee20000000800 */
[--C-:B------:R-:W-:Y:S02]  /*99d0*/  FFMA.FTZ R234, R235, c[0x0][0x23c], -R144.reuse ;  /* 0x00008f00ebea7a23 */ /* 0x100fe40000010890 */
[--C-:B------:R-:W-:Y:S01]  /*99e0*/  FFMA.FTZ R233, R233, c[0x0][0x23c], -R144.reuse ;  /* 0x00008f00e9e97a23 */ /* 0x100fe20000010890 */
[----:B------:R-:W-:Y:S01]  /*99f0*/  HMMA.16816.F32.BF16 R96, R128, R106, R96 ;  /* 0x0000006a8060723c */ /* 0x000fe20000041860 */
[----:B------:R-:W4:Y:S03]  /*9a00*/  LDSM.16.MT88.4 R104, [R196+0xe800] ;  /* 0x00e80000c468783b */ /* 0x000f260000004200 */
[--C-:B------:R-:W-:Y:S02]  /*9a10*/  FFMA.FTZ R228, R228, c[0x0][0x23c], -R145.reuse ;  /* 0x00008f00e4e47a23 */ /* 0x100fe40000010891 */
[----:B------:R-:W-:Y:S01]  /*9a20*/  FFMA.FTZ R145, R226, c[0x0][0x23c], -R145 ;  /* 0x00008f00e2917a23 */ /* 0x000fe20000010891 */
[----:B------:R-:W-:Y:S01]  /*9a30*/  MUFU.EX2 R238, R238 ;  /* 0x000000ee00ee7308 */ /* 0x000fe20000000800 */
[C---:B------:R-:W-:Y:S01]  /*9a40*/  HMMA.16816.F32.BF16 R4, R100.reuse, R112, R4 ;  /* 0x000000706404723c */ /* 0x040fe20000041804 */
[----:B------:R-:W-:Y:S04]  /*9a50*/  LDSM.16.MT88.4 R128, [R198+0xf000] ;  /* 0x00f00000c680783b */ /* 0x000fe80000004200 */
[--C-:B------:R-:W-:Y:S02]  /*9a60*/  FFMA.FTZ R134, R134, c[0x0][0x23c], -R144.reuse ;  /* 0x00008f0086867a23 */ /* 0x100fe40000010890 */
[----:B------:R-:W-:Y:S01]  /*9a70*/  FFMA.FTZ R144, R133, c[0x0][0x23c], -R144 ;  /* 0x00008f0085907a23 */ /* 0x000fe20000010890 */
[C---:B------:R-:W-:Y:S01]  /*9a80*/  HMMA.16816.F32.BF16 R8, R100.reuse, R114, R8 ;  /* 0x000000726408723c */ /* 0x040fe20000041808 */
[----:B------:R-:W-:Y:S01]  /*9a90*/  LDSM.16.MT88.4 R112, [R198+0x10800] ;  /* 0x01080000c670783b */ /* 0x000fe20000004200 */
[----:B------:R-:W-:Y:S02]  /*9aa0*/  MUFU.EX2 R235, R145 ;  /* 0x0000009100eb7308 */ /* 0x000fe40000000800 */
[----:B------:R-:W-:Y:S02]  /*9ab0*/  FFMA.FTZ R175, R2, R229, R175 ;  /* 0x000000e502af7223 */ /* 0x000fe400000100af */
[----:B------:R-:W-:Y:S01]  /*9ac0*/  FFMA.FTZ R171, R0, R227, R171 ;  /* 0x000000e300ab7223 */ /* 0x000fe200000100ab */
[----:B------:R-:W-:Y:S01]  /*9ad0*/  IADD3 R0, R225, -0x1, RZ ;  /* 0xffffffffe1007810 */ /* 0x000fe20007ffe0ff */
[C---:B------:R-:W-:Y:S04]  /*9ae0*/  HMMA.16816.F32.BF16 R12, R100.reuse, R116, R12 ;  /* 0x00000074640c723c */ /* 0x040fe8000004180c */
[----:B------:R5:W-:Y:S01]  /*9af0*/  MUFU.EX2 R133, R144 ;  /* 0x0000009000857308 */ /* 0x000be20000000800 */
[----:B------:R-:W-:Y:S01]  /*9b00*/  FADD.FTZ R174, R174, R175 ;  /* 0x000000afaeae7221 */ /* 0x000fe20000010000 */
[----:B------:R-:W-:Y:S01]  /*9b10*/  MOV R225, R0 ;  /* 0x0000000000e17202 */ /* 0x000fe20000000f00 */
[----:B------:R-:W-:Y:S01]  /*9b20*/  FADD.FTZ R170, R170, R171 ;  /* 0x000000abaaaa7221 */ /* 0x000fe20000010000 */
[C---:B------:R-:W-:Y:S01]  /*9b30*/  HMMA.16816.F32.BF16 R16, R100.reuse, R118, R16 ;  /* 0x000000766410723c */ /* 0x040fe20000041810 */
[----:B------:R-:W-:Y:S03]  /*9b40*/  LDSM.16.MT88.4 R116, [R197+0x10800] ;  /* 0x01080000c574783b */ /* 0x000fe60000004200 */
[----:B------:R-:W-:Y:S01]  /*9b50*/  FADD.FTZ R173, R173, R174 ;  /* 0x000000aeadad7221 */ /* 0x000fe20000010000 */
[----:B------:R-:W-:Y:S01]  /*9b60*/  MOV R0, R3 ;  /* 0x0000000300007202 */ /* 0x000fe20000000f00 */
[----:B------:R-:W1:Y:S02]  /*9b70*/  MUFU.EX2 R243, R243 ;  /* 0x000000f300f37308 */ /* 0x000e640000000800 */
[C---:B--2---:R-:W-:Y:S04]  /*9b80*/  HMMA.16816.F32.BF16 R20, R100.reuse, R108, R20 ;  /* 0x0000006c6414723c */ /* 0x044fe80000041814 */
[----:B------:R-:W-:Y:S04]  /*9b90*/  FADD.FTZ R173, R172, R173 ;  /* 0x000000adacad7221 */ /* 0x000fe80000010000 */
[C---:B------:R-:W-:Y:S01]  /*9ba0*/  HMMA.16816.F32.BF16 R24, R100.reuse, R110, R24 ;  /* 0x0000006e6418723c */ /* 0x040fe20000041818 */
[----:B------:R-:W2:Y:S01]  /*9bb0*/  LDSM.16.MT88.4 R108, [R200+0x10800] ;  /* 0x01080000c86c783b */ /* 0x000ea20000004200 */
[----:B------:R-:W-:Y:S02]  /*9bc0*/  MUFU.EX2 R236, R236 ;  /* 0x000000ec00ec7308 */ /* 0x000fe40000000800 */
[----:B------:R-:W-:Y:S04]  /*9bd0*/  FADD.FTZ R176, R176, R173 ;  /* 0x000000adb0b07221 */ /* 0x000fe80000010000 */
[C---:B------:R-:W-:Y:S01]  /*9be0*/  HMMA.16816.F32.BF16 R28, R100.reuse, R120, R28 ;  /* 0x00000078641c723c */ /* 0x040fe2000004181c */
[----:B-----5:R-:W-:Y:S03]  /*9bf0*/  LDSM.16.MT88.4 R144, [R196+0xd800] ;  /* 0x00d80000c490783b */ /* 0x020fe60000004200 */
[----:B------:R-:W5:Y:S01]  /*9c00*/  MUFU.EX2 R237, R237 ;  /* 0x000000ed00ed7308 */ /* 0x000f620000000800 */
[----:B------:R-:W-:Y:S03]  /*9c10*/  FADD.FTZ R176, R177, R176 ;  /* 0x000000b0b1b07221 */ /* 0x000fe60000010000 */
[C---:B------:R-:W-:Y:S01]  /*9c20*/  HMMA.16816.F32.BF16 R32, R100.reuse, R122, R32 ;  /* 0x0000007a6420723c */ /* 0x040fe20000041820 */
[----:B------:R-:W-:Y:S03]  /*9c30*/  LDSM.16.MT88.4 R120, [R198+0xd000] ;  /* 0x00d00000c678783b */ /* 0x000fe60000004200 */
[----:B------:R-:W-:Y:S02]  /*9c40*/  FADD.FTZ R181, R181, R176 ;  /* 0x000000b0b5b57221 */ /* 0x000fe40000010000 */
[----:B------:R-:W-:Y:S02]  /*9c50*/  MUFU.EX2 R232, R232 ;  /* 0x000000e800e87308 */ /* 0x000fe40000000800 */
[C---:B------:R-:W-:Y:S04]  /*9c60*/  HMMA.16816.F32.BF16 R36, R100.reuse, R124, R36 ;  /* 0x0000007c6424723c */ /* 0x040fe80000041824 */
[----:B------:R-:W-:Y:S04]  /*9c70*/  FADD.FTZ R181, R180, R181 ;  /* 0x000000b5b4b57221 */ /* 0x000fe80000010000 */
[C---:B------:R-:W-:Y:S01]  /*9c80*/  HMMA.16816.F32.BF16 R40, R100.reuse, R126, R40 ;  /* 0x0000007e6428723c */ /* 0x040fe20000041828 */
[----:B------:R-:W-:Y:S01]  /*9c90*/  LDSM.16.MT88.4 R124, [R196+0xd000] ;  /* 0x00d00000c47c783b */ /* 0x000fe20000004200 */
[----:B------:R-:W1:Y:S06]  /*9ca0*/  MUFU.EX2 R239, R239 ;  /* 0x000000ef00ef7308 */ /* 0x000e6c0000000800 */
[C---:B------:R-:W-:Y:S04]  /*9cb0*/  HMMA.16816.F32.BF16 R44, R100.reuse, R136, R44 ;  /* 0x00000088642c723c */ /* 0x040fe8000004182c */
[----:B------:R-:W-:Y:S04]  /*9cc0*/  MUFU.EX2 R234, R234 ;  /* 0x000000ea00ea7308 */ /* 0x000fe80000000800 */
[C---:B------:R-:W-:Y:S01]  /*9cd0*/  HMMA.16816.F32.BF16 R48, R100.reuse, R138, R48 ;  /* 0x0000008a6430723c */ /* 0x040fe20000041830 */
[----:B------:R-:W-:Y:S05]  /*9ce0*/  LDSM.16.MT88.4 R136, [R197+0xf000] ;  /* 0x00f00000c588783b */ /* 0x000fea0000004200 */
[----:B------:R-:W1:Y:S02]  /*9cf0*/  MUFU.EX2 R233, R233 ;  /* 0x000000e900e97308 */ /* 0x000e640000000800 */
[C---:B------:R-:W-:Y:S08]  /*9d00*/  HMMA.16816.F32.BF16 R52, R100.reuse, R140, R52 ;  /* 0x0000008c6434723c */ /* 0x040ff00000041834 */
[C---:B------:R-:W-:Y:S01]  /*9d10*/  HMMA.16816.F32.BF16 R56, R100.reuse, R142, R56 ;  /* 0x0000008e6438723c */ /* 0x040fe20000041838 */
[----:B------:R-:W-:Y:S01]  /*9d20*/  LDSM.16.MT88.4 R140, [R197+0xd800] ;  /* 0x00d80000c58c783b */ /* 0x000fe20000004200 */
[----:B------:R-:W1:Y:S06]  /*9d30*/  MUFU.EX2 R228, R228 ;  /* 0x000000e400e47308 */ /* 0x000e6c0000000800 */
[C---:B----4-:R-:W-:Y:S04]  /*9d40*/  HMMA.16816.F32.BF16 R60, R100.reuse, R104, R60 ;  /* 0x00000068643c723c */ /* 0x050fe8000004183c */
[----:B------:R-:W4:Y:S04]  /*9d50*/  MUFU.EX2 R134, R134 ;  /* 0x0000008600867308 */ /* 0x000f280000000800 */
[C---:B------:R-:W-:Y:S01]  /*9d60*/  HMMA.16816.F32.BF16 R64, R100.reuse, R106, R64 ;  /* 0x0000006a6440723c */ /* 0x040fe20000041840 */
[----:B------:R-:W1:Y:S07]  /*9d70*/  LDSM.16.MT88.4 R104, [R196+0x10800] ;  /* 0x01080000c468783b */ /* 0x000e6e0000004200 */
[C---:B--2---:R-:W-:Y:S08]  /*9d80*/  HMMA.16816.F32.BF16 R68, R100.reuse, R108, R68 ;  /* 0x0000006c6444723c */ /* 0x044ff00000041844 */
[C---:B------:R-:W-:Y:S01]  /*9d90*/  HMMA.16816.F32.BF16 R72, R100.reuse, R110, R72 ;  /* 0x0000006e6448723c */ /* 0x040fe20000041848 */
[----:B------:R-:W2:Y:S07]  /*9da0*/  LDSM.16.MT88.4 R108, [R200+0xd000] ;  /* 0x00d00000c86c783b */ /* 0x000eae0000004200 */
[C---:B------:R-:W-:Y:S08]  /*9db0*/  HMMA.16816.F32.BF16 R76, R100.reuse, R112, R76 ;  /* 0x00000070644c723c */ /* 0x040ff0000004184c */
[C---:B------:R-:W-:Y:S01]  /*9dc0*/  HMMA.16816.F32.BF16 R80, R100.reuse, R114, R80 ;  /* 0x000000726450723c */ /* 0x040fe20000041850 */
[----:B------:R-:W2:Y:S07]  /*9dd0*/  LDSM.16.MT88.4 R112, [R197+0xd000] ;  /* 0x00d00000c570783b */ /* 0x000eae0000004200 */
[C---:B------:R-:W-:Y:S08]  /*9de0*/  HMMA.16816.F32.BF16 R84, R100.reuse, R116, R84 ;  /* 0x000000746454723c */ /* 0x040ff00000041854 */
[C---:B------:R-:W-:Y:S01]  /*9df0*/  HMMA.16816.F32.BF16 R88, R100.reuse, R118, R88 ;  /* 0x000000766458723c */ /* 0x040fe20000041858 */
[----:B------:R-:W4:Y:S07]  /*9e00*/  LDSM.16.MT88.4 R116, [R200+0xf000] ;  /* 0x00f00000c874783b */ /* 0x000f2e0000004200 */
[C---:B-1----:R-:W-:Y:S08]  /*9e10*/  HMMA.16816.F32.BF16 R92, R100.reuse, R104, R92 ;  /* 0x00000068645c723c */ /* 0x042ff0000004185c */
[----:B------:R-:W-:Y:S01]  /*9e20*/  HMMA.16816.F32.BF16 R96, R100, R106, R96 ;  /* 0x0000006a6460723c */ /* 0x000fe20000041860 */
[----:B------:R-:W1:Y:S06]  /*9e30*/  LDSM.16.MT88.4 R104, [R196+0xf000] ;  /* 0x00f00000c468783b */ /* 0x000e6c0000004200 */
[----:B------:R-:W-:Y:S01]  /*9e40*/  F2FP.BF16.PACK_AB R100, R245, R242 ;  /* 0x000000f2f564723e */ /* 0x000fe200000010ff */
[----:B------:R-:W-:Y:S01]  /*9e50*/  FADD.FTZ R242, R242, R181 ;  /* 0x000000b5f2f27221 */ /* 0x000fe20000010000 */
[----:B---3--:R-:W-:Y:S03]  /*9e60*/  F2FP.BF16.PACK_AB R101, R241, R240 ;  /* 0x000000f0f165723e */ /* 0x008fe600000010ff */
[----:B------:R-:W-:Y:S01]  /*9e70*/  F2FP.BF16.PACK_AB R102, R243, R238 ;  /* 0x000000eef366723e */ /* 0x000fe200000010ff */
[----:B------:R-:W-:Y:S01]  /*9e80*/  FADD.FTZ R245, R245, R242 ;  /* 0x000000f2f5f57221 */ /* 0x000fe20000010000 */
[----:B-----5:R-:W-:Y:S03]  /*9e90*/  F2FP.BF16.PACK_AB R103, R237, R236 ;  /* 0x000000eced67723e */ /* 0x020fe600000010ff */
[----:B------:R-:W-:Y:S04]  /*9ea0*/  FADD.FTZ R238, R238, R245 ;  /* 0x000000f5eeee7221 */ /* 0x000fe80000010000 */
[C---:B--2---:R-:W-:Y:S03]  /*9eb0*/  HMMA.16816.F32.BF16 R4, R100.reuse, R108, R4 ;  /* 0x0000006c6404723c */ /* 0x044fe60000041804 */
[----:B------:R-:W-:Y:S05]  /*9ec0*/  FADD.FTZ R243, R243, R238 ;  /* 0x000000eef3f37221 */ /* 0x000fea0000010000 */
[C---:B------:R-:W-:Y:S01]  /*9ed0*/  HMMA.16816.F32.BF16 R8, R100.reuse, R110, R8 ;  /* 0x0000006e6408723c */ /* 0x040fe20000041808 */
[----:B------:R-:W2:Y:S07]  /*9ee0*/  LDSM.16.MT88.4 R108, [R200+0x11000] ;  /* 0x01100000c86c783b */ /* 0x000eae0000004200 */
[C---:B------:R-:W-:Y:S08]  /*9ef0*/  HMMA.16816.F32.BF16 R12, R100.reuse, R120, R12 ;  /* 0x00000078640c723c */ /* 0x040ff0000004180c */
[C---:B------:R-:W-:Y:S08]  /*9f00*/  HMMA.16816.F32.BF16 R16, R100.reuse, R122, R16 ;  /* 0x0000007a6410723c */ /* 0x040ff00000041810 */
[C---:B------:R-:W-:Y:S08]  /*9f10*/  HMMA.16816.F32.BF16 R20, R100.reuse, R112, R20 ;  /* 0x000000706414723c */ /* 0x040ff00000041814 */
[C---:B------:R-:W-:Y:S01]  /*9f20*/  HMMA.16816.F32.BF16 R24, R100.reuse, R114, R24 ;  /* 0x000000726418723c */ /* 0x040fe20000041818 */
[----:B------:R-:W3:Y:S07]  /*9f30*/  LDSM.16.MT88.4 R112, [R198+0x11000] ;  /* 0x01100000c670783b */ /* 0x000eee0000004200 */
[C---:B------:R-:W-:Y:S08]  /*9f40*/  HMMA.16816.F32.BF16 R28, R100.reuse, R124, R28 ;  /* 0x0000007c641c723c */ /* 0x040ff0000004181c */
[C---:B------:R-:W-:Y:S01]  /*9f50*/  HMMA.16816.F32.BF16 R32, R100.reuse, R126, R32 ;  /* 0x0000007e6420723c */ /* 0x040fe20000041820 */
[----:B------:R-:W-:Y:S07]  /*9f60*/  LDSM.16.MT88.4 R124, [R200+0xd800] ;  /* 0x00d80000c87c783b */ /* 0x000fee0000004200 */
[C---:B----4-:R-:W-:Y:S08]  /*9f70*/  HMMA.16816.F32.BF16 R36, R100.reuse, R116, R36 ;  /* 0x000000746424723c */ /* 0x050ff00000041824 */
[C---:B------:R-:W-:Y:S01]  /*9f80*/  HMMA.16816.F32.BF16 R40, R100.reuse, R118, R40 ;  /* 0x000000766428723c */ /* 0x040fe20000041828 */
[----:B------:R-:W4:Y:S07]  /*9f90*/  LDSM.16.MT88.4 R116, [R197+0x11000] ;  /* 0x01100000c574783b */ /* 0x000f2e0000004200 */
[C---:B------:R-:W-:Y:S08]  /*9fa0*/  HMMA.16816.F32.BF16 R44, R100.reuse, R128, R44 ;  /* 0x00000080642c723c */ /* 0x040ff0000004182c */
[C---:B------:R-:W-:Y:S08]  /*9fb0*/  HMMA.16816.F32.BF16 R48, R100.reuse, R130, R48 ;  /* 0x000000826430723c */ /* 0x040ff00000041830 */
[C---:B------:R-:W-:Y:S07]  /*9fc0*/  HMMA.16816.F32.BF16 R52, R100.reuse, R136, R52 ;  /* 0x000000886434723c */ /* 0x040fee0000041834 */
[----:B------:R-:W-:Y:S01]  /*9fd0*/  F2FP.BF16.PACK_AB R136, R239, R232 ;  /* 0x000000e8ef88723e */ /* 0x000fe200000010ff */
[C---:B------:R-:W-:Y:S04]  /*9fe0*/  HMMA.16816.F32.BF16 R56, R100.reuse, R138, R56 ;  /* 0x0000008a6438723c */ /* 0x040fe80000041838 */
[----:B------:R-:W-:Y:S01]  /*9ff0*/  F2FP.BF16.PACK_AB R137, R233, R234 ;  /* 0x000000eae989723e */ /* 0x000fe200000010ff */
[----:B------:R-:W-:Y:S02]  /*a000*/  FADD.FTZ R232, R232, R243 ;  /* 0x000000f3e8e87221 */ /* 0x000fe40000010000 */
[----:B------:R-:W-:Y:S01]  /*a010*/  F2FP.BF16.PACK_AB R138, R235, R228 ;  /* 0x000000e4eb8a723e */ /* 0x000fe200000010ff */
[C---:B-1----:R-:W-:Y:S04]  /*a020*/  HMMA.16816.F32.BF16 R60, R100.reuse, R104, R60 ;  /* 0x00000068643c723c */ /* 0x042fe8000004183c */
[----:B------:R-:W-:Y:S01]  /*a030*/  F2FP.BF16.PACK_AB R139, R133, R134 ;  /* 0x00000086858b723e */ /* 0x000fe200000010ff */
[----:B------:R-:W-:Y:S03]  /*a040*/  FADD.FTZ R239, R239, R232 ;  /* 0x000000e8efef7221 */ /* 0x000fe60000010000 */
[C---:B------:R-:W-:Y:S01]  /*a050*/  HMMA.16816.F32.BF16 R64, R100.reuse, R106, R64 ;  /* 0x0000006a6440723c */ /* 0x040fe20000041840 */
[----:B------:R-:W1:Y:S03]  /*a060*/  LDSM.16.MT88.4 R104, [R196+0x11000] ;  /* 0x01100000c468783b */ /* 0x000e660000004200 */
[----:B------:R-:W-:Y:S04]  /*a070*/  FADD.FTZ R228, R228, R239 ;  /* 0x000000efe4e47221 */ /* 0x000fe80000010000 */
[C---:B--2---:R-:W-:Y:S04]  /*a080*/  HMMA.16816.F32.BF16 R68, R100.reuse, R108, R68 ;  /* 0x0000006c6444723c */ /* 0x044fe80000041844 */
[----:B------:R-:W-:Y:S04]  /*a090*/  FADD.FTZ R229, R235, R228 ;  /* 0x000000e4ebe57221 */ /* 0x000fe80000010000 */
[C---:B------:R-:W-:Y:S01]  /*a0a0*/  HMMA.16816.F32.BF16 R72, R100.reuse, R110, R72 ;  /* 0x0000006e6448723c */ /* 0x040fe20000041848 */
[----:B------:R-:W2:Y:S07]  /*a0b0*/  LDSM.16.MT88.4 R108, [R198+0xd800] ;  /* 0x00d80000c66c783b */ /* 0x000eae0000004200 */
[C---:B---3--:R-:W-:Y:S08]  /*a0c0*/  HMMA.16816.F32.BF16 R76, R100.reuse, R112, R76 ;  /* 0x00000070644c723c */ /* 0x048ff0000004184c */
[C---:B------:R-:W-:Y:S08]  /*a0d0*/  HMMA.16816.F32.BF16 R80, R100.reuse, R114, R80 ;  /* 0x000000726450723c */ /* 0x040ff00000041850 */
[C---:B----4-:R-:W-:Y:S08]  /*a0e0*/  HMMA.16816.F32.BF16 R84, R100.reuse, R116, R84 ;  /* 0x000000746454723c */ /* 0x050ff00000041854 */
[C---:B------:R-:W-:Y:S08]  /*a0f0*/  HMMA.16816.F32.BF16 R88, R100.reuse, R118, R88 ;  /* 0x000000766458723c */ /* 0x040ff00000041858 */
[C---:B-1----:R-:W-:Y:S08]  /*a100*/  HMMA.16816.F32.BF16 R92, R100.reuse, R104, R92 ;  /* 0x00000068645c723c */ /* 0x042ff0000004185c */
[----:B------:R-:W-:Y:S08]  /*a110*/  HMMA.16816.F32.BF16 R96, R100, R106, R96 ;  /* 0x0000006a6460723c */ /* 0x000ff00000041860 */
[C---:B------:R-:W-:Y:S01]  /*a120*/  HMMA.16816.F32.BF16 R128, R136.reuse, R124, R4 ;  /* 0x0000007c8880723c */ /* 0x040fe20000041804 */
[----:B------:R-:W1:Y:S07]  /*a130*/  LDSM.16.MT88.4 R4, [R198+0x11800] ;  /* 0x01180000c604783b */ /* 0x000e6e0000004200 */
[C---:B------:R-:W-:Y:S01]  /*a140*/  HMMA.16816.F32.BF16 R124, R136.reuse, R126, R8 ;  /* 0x0000007e887c723c */ /* 0x040fe20000041808 */
[----:B------:R-:W3:Y:S07]  /*a150*/  LDSM.16.MT88.4 R8, [R197+0x11800] ;  /* 0x01180000c508783b */ /* 0x000eee0000004200 */
[C---:B--2---:R-:W-:Y:S01]  /*a160*/  HMMA.16816.F32.BF16 R120, R136.reuse, R108, R12 ;  /* 0x0000006c8878723c */ /* 0x044fe2000004180c */
[----:B------:R-:W2:Y:S07]  /*a170*/  LDSM.16.MT88.4 R12, [R196+0x11800] ;  /* 0x01180000c40c783b */ /* 0x000eae0000004200 */
[C---:B------:R-:W-:Y:S08]  /*a180*/  HMMA.16816.F32.BF16 R116, R136.reuse, R110, R16 ;  /* 0x0000006e8874723c */ /* 0x040ff00000041810 */
        /* <DEDUP_REMOVED lines=14> */
[C---:B-1----:R-:W-:Y:S07]  /*a270*/  HMMA.16816.F32.BF16 R76, R136.reuse, R4, R76 ;  /* 0x00000004884c723c */ /* 0x042fee000004184c */
[----:B------:R-:W-:Y:S01]  /*a280*/  FADD.FTZ R5, R169, R170 ;  /* 0x000000aaa9057221 */ /* 0x000fe20000010000 */
[C---:B------:R-:W-:Y:S04]  /*a290*/  HMMA.16816.F32.BF16 R80, R136.reuse, R6, R80 ;  /* 0x000000068850723c */ /* 0x040fe80000041850 */
[----:B------:R-:W-:Y:S04]  /*a2a0*/  FADD.FTZ R5, R168, R5 ;  /* 0x00000005a8057221 */ /* 0x000fe80000010000 */
[C---:B---3--:R-:W-:Y:S04]  /*a2b0*/  HMMA.16816.F32.BF16 R84, R136.reuse, R8, R84 ;  /* 0x000000088854723c */ /* 0x048fe80000041854 */
[----:B------:R-:W-:Y:S04]  /*a2c0*/  FADD.FTZ R178, R178, R5 ;  /* 0x00000005b2b27221 */ /* 0x000fe80000010000 */
[C---:B------:R-:W-:Y:S04]  /*a2d0*/  HMMA.16816.F32.BF16 R88, R136.reuse, R10, R88 ;  /* 0x0000000a8858723c */ /* 0x040fe80000041858 */
[----:B------:R-:W-:Y:S04]  /*a2e0*/  FADD.FTZ R179, R179, R178 ;  /* 0x000000b2b3b37221 */ /* 0x000fe80000010000 */
[----:B------:R-:W-:Y:S01]  /*a2f0*/  FADD.FTZ R182, R182, R179 ;  /* 0x000000b3b6b67221 */ /* 0x000fe20000010000 */
[C---:B--2---:R-:W-:Y:S03]  /*a300*/  HMMA.16816.F32.BF16 R92, R136.reuse, R12, R92 ;  /* 0x0000000c885c723c */ /* 0x044fe6000004185c */
[----:B------:R-:W-:Y:S04]  /*a310*/  FADD.FTZ R183, R183, R182 ;  /* 0x000000b6b7b77221 */ /* 0x000fe80000010000 */
[----:B------:R-:W-:Y:S01]  /*a320*/  FADD.FTZ R240, R240, R183 ;  /* 0x000000b7f0f07221 */ /* 0x000fe20000010000 */
[----:B------:R-:W-:Y:S04]  /*a330*/  HMMA.16816.F32.BF16 R96, R136, R14, R96 ;  /* 0x0000000e8860723c */ /* 0x000fe80000041860 */
[----:B------:R-:W-:Y:S04]  /*a340*/  FADD.FTZ R241, R241, R240 ;  /* 0x000000f0f1f17221 */ /* 0x000fe80000010000 */
[----:B------:R-:W-:Y:S04]  /*a350*/  FADD.FTZ R236, R236, R241 ;  /* 0x000000f1ecec7221 */ /* 0x000fe80000010000 */
[----:B------:R-:W-:Y:S04]  /*a360*/  FADD.FTZ R237, R237, R236 ;  /* 0x000000eceded7221 */ /* 0x000fe80000010000 */
[----:B------:R-:W-:Y:S04]  /*a370*/  FADD.FTZ R234, R234, R237 ;  /* 0x000000edeaea7221 */ /* 0x000fe80000010000 */
[----:B------:R-:W-:Y:S04]  /*a380*/  FADD.FTZ R233, R233, R234 ;  /* 0x000000eae9e97221 */ /* 0x000fe80000010000 */
[----:B------:R-:W-:Y:S04]  /*a390*/  FADD.FTZ R134, R134, R233 ;  /* 0x000000e986867221 */ /* 0x000fe80000010000 */
[----:B------:R-:W-:Y:S01]  /*a3a0*/  FADD.FTZ R227, R133, R134 ;  /* 0x0000008685e37221 */ /* 0x000fe20000010000 */
[----:B------:R-:W-:-:S05]  /*a3b0*/  @P1 BRA `(.L_x_778) ;  /* 0xffffc50000001947 */ /* 0x000fca000383ffff */
.L_x_774:
        /* <DEDUP_REMOVED lines=62> */
[C---:B------:R-:W-:Y:S01]  /*a7a0*/  FMUL.FTZ R64, R4.reuse, R64 ;  /* 0x0000004004407220 */ /* 0x040fe20000410000 */
[----:B------:R-:W3:Y:S01]  /*a7b0*/  S2R R57, SR_CTAID.Y ;  /* 0x0000000000397919 */ /* 0x000ee20000002600 */
        /* <DEDUP_REMOVED lines=24> */
[----:B------:R-:W-:Y:S01]  /*a940*/  FMUL.FTZ R97, R4, R97 ;  /* 0x0000006104617220 */ /* 0x000fe20000410000 */
[----:B------:R-:W-:Y:S01]  /*a950*/  F2FP.BF16.PACK_AB R92, R93, R92 ;  /* 0x0000005c5d5c723e */ /* 0x000fe200000010ff */
[----:B------:R-:W4:Y:S01]  /*a960*/  S2R R4, SR_TID.X ;  /* 0x0000000000047919 */ /* 0x000f220000002100 */
[C---:B--2---:R-:W-:Y:S02]  /*a970*/  FMUL.FTZ R131, R5.reuse, R131 ;  /* 0x0000008305837220 */ /* 0x044fe40000410000 */
        /* <DEDUP_REMOVED lines=122> */
[----:B------:R-:W-:Y:S04]  /*b120*/  STS [R21+0x400], R106 ;  /* 0x0004006a15007388 */ /* 0x000fe80000000800 */
[----:B------:R-:W-:Y:S04]  /*b130*/  STS [R23], R100 ;  /* 0x0000006417007388 */ /* 0x000fe80000000800 */
[----:B------:R-:W-:Y:S04]  /*b140*/  STS [R23+0x400], R102 ;  /* 0x0004006617007388 */ /* 0x000fe80000000800 */
        /* <DEDUP_REMOVED lines=11> */
[----:B------:R3:W-:Y:S04]  /*b200*/  STS [R19+0x2400], R58 ;  /* 0x0024003a13007388 */ /* 0x0007e80000000800 */
[----:B------:R1:W-:Y:S04]  /*b210*/  STS [R21+0x2000], R60 ;  /* 0x0020003c15007388 */ /* 0x0003e80000000800 */
[----:B------:R2:W-:Y:S04]  /*b220*/  STS [R21+0x2400], R62 ;  /* 0x0024003e15007388 */ /* 0x0005e80000000800 */
[----:B------:R4:W-:Y:S04]  /*b230*/  STS [R23+0x2000], R64 ;  /* 0x0020004017007388 */ /* 0x0009e80000000800 */
[----:B------:R4:W-:Y:S04]  /*b240*/  STS [R23+0x2400], R66 ;  /* 0x0024004217007388 */ /* 0x0009e80000000800 */
[----:B------:R4:W-:Y:S04]  /*b250*/  STS [R9+0x4000], R68 ;  /* 0x0040004409007388 */ /* 0x0009e80000000800 */
[----:B------:R4:W-:Y:S01]  /*b260*/  STS [R9+0x4400], R70 ;  /* 0x0044004609007388 */ /* 0x0009e20000000800 */
[----:B---3--:R-:W-:-:S03]  /*b270*/  @!P2 SHF.R.S32.HI R58, RZ, 0x1f, R57 ;  /* 0x0000001fff3aa819 */ /* 0x008fc60000011439 */
[----:B------:R4:W-:Y:S01]  /*b280*/  STS [R11+0x4000], R72 ;  /* 0x004000480b007388 */ /* 0x0009e20000000800 */
[----:B-1----:R-:W-:-:S03]  /*b290*/  @P2 IMAD.WIDE.U32 R60, R214, c[0x0][0x1e8], RZ ;  /* 0x00007a00d63c2a25 */ /* 0x002fc600078e00ff */
[----:B------:R4:W-:Y:S01]  /*b2a0*/  STS [R11+0x4400], R74 ;  /* 0x0044004a0b007388 */ /* 0x0009e20000000800 */
[----:B------:R-:W-:Y:S01]  /*b2b0*/  @P2 IMAD R59, R214, c[0x0][0x1ec], R61 ;  /* 0x00007b00d63b2a24 */ /* 0x000fe200078e023d */
[----:B------:R-:W-:Y:S01]  /*b2c0*/  LOP3.LUT R61, R5, 0xffffffe0, RZ, 0xc0, !PT ;  /* 0xffffffe0053d7812 */ /* 0x000fe200078ec0ff */
[----:B------:R-:W-:Y:S01]  /*b2d0*/  @!P2 IMAD R58, R58, c[0x0][0x1e0], RZ ;  /* 0x000078003a3aaa24 */ /* 0x000fe200078e02ff */
[----:B------:R4:W-:Y:S01]  /*b2e0*/  STS [R13+0x4000], R76 ;  /* 0x0040004c0d007388 */ /* 0x0009e20000000800 */
[----:B--2---:R-:W-:Y:S01]  /*b2f0*/  @!P2 IMAD.WIDE.U32 R62, R57, c[0x0][0x1e0], RZ ;  /* 0x00007800393eaa25 */ /* 0x004fe200078e00ff */
[----:B------:R-:W-:Y:S02]  /*b300*/  IADD3 R61, -R61, R4, RZ ;  /* 0x000000043d3d7210 */ /* 0x000fe40007ffe1ff */
[----:B------:R4:W-:Y:S01]  /*b310*/  STS [R13+0x4400], R78 ;  /* 0x0044004e0d007388 */ /* 0x0009e20000000800 */
[C---:B------:R-:W-:Y:S01]  /*b320*/  @!P2 IMAD R58, R57.reuse, c[0x0][0x1e4], R58 ;  /* 0x00007900393aaa24 */ /* 0x040fe200078e023a */
[----:B------:R-:W-:Y:S01]  /*b330*/  SHF.R.S32.HI R5, RZ, 0x1f, R6 ;  /* 0x0000001fff057819 */ /* 0x000fe20000011406 */
[----:B------:R-:W-:Y:S01]  /*b340*/  @!P1 IMAD R214, R57, c[0x0][0x214], RZ ;  /* 0x0000850039d69a24 */ /* 0x000fe200078e02ff */
[----:B------:R4:W-:Y:S01]  /*b350*/  STS [R15+0x4000], R80 ;  /* 0x004000500f007388 */ /* 0x0009e20000000800 */
[----:B------:R-:W-:-:S02]  /*b360*/  LOP3.LUT P1, RZ, R61, 0x3, RZ, 0xc0, !PT ;  /* 0x000000033dff7812 */ /* 0x000fc4000782c0ff */
[----:B------:R-:W-:Y:S01]  /*b370*/  @!P2 IADD3 R59, R63, R58, RZ ;  /* 0x0000003a3f3ba210 */ /* 0x000fe20007ffe0ff */
[----:B------:R4:W-:Y:S01]  /*b380*/  STS [R15+0x4400], R82 ;  /* 0x004400520f007388 */ /* 0x0009e20000000800 */
[-C--:B------:R-:W-:Y:S01]  /*b390*/  LEA.HI R5, R5, R6.reuse, RZ, 0x2 ;  /* 0x0000000605057211 */ /* 0x080fe200078f10ff */
[----:B------:R-:W-:Y:S01]  /*b3a0*/  @P3 FMUL.FTZ R63, R2, 0.69314718246459960938 ;  /* 0x3f317218023f3820 */ /* 0x000fe20000410000 */
[----:B------:R-:W-:Y:S01]  /*b3b0*/  SHF.R.S32.HI R58, RZ, 0x1f, R61 ;  /* 0x0000001fff3a7819 */ /* 0x000fe2000001143d */
[----:B------:R4:W-:Y:S01]  /*b3c0*/  STS [R17+0x4000], R84 ;  /* 0x0040005411007388 */ /* 0x0009e20000000800 */
[----:B------:R-:W-:Y:S02]  /*b3d0*/  LOP3.LUT R5, R5, 0xffffffc, RZ, 0xc0, !PT ;  /* 0x0ffffffc05057812 */ /* 0x000fe400078ec0ff */
[----:B------:R-:W-:Y:S01]  /*b3e0*/  LEA.HI R58, R58, R61, RZ, 0x2 ;  /* 0x0000003d3a3a7211 */ /* 0x000fe200078f10ff */
[----:B------:R4:W-:Y:S01]  /*b3f0*/  STS [R17+0x4400], R86 ;  /* 0x0044005611007388 */ /* 0x0009e20000000800 */
[----:B------:R-:W-:-:S02]  /*b400*/  IADD3 R5, -R5, R6, RZ ;  /* 0x0000000605057210 */ /* 0x000fc40007ffe1ff */
[----:B------:R-:W-:Y:S01]  /*b410*/  SHF.R.S32.HI R58, RZ, 0x2, R58 ;  /* 0x00000002ff3a7819 */ /* 0x000fe2000001143a */
[----:B------:R4:W-:Y:S01]  /*b420*/  STS [R19+0x4000], R88 ;  /* 0x0040005813007388 */ /* 0x0009e20000000800 */
[----:B------:R-:W-:Y:S01]  /*b430*/  MOV R6, 0x7f800000 ;  /* 0x7f80000000067802 */ /* 0x000fe20000000f00 */
[----:B------:R-:W-:Y:S01]  /*b440*/  @P3 FFMA.FTZ R6, R132, c[0x0][0x238], R63 ;  /* 0x00008e0084063a23 */ /* 0x000fe2000001003f */
[----:B------:R-:W-:Y:S01]  /*b450*/  MOV R61, 0x7f800000 ;  /* 0x7f800000003d7802 */ /* 0x000fe20000000f00 */
[----:B------:R4:W-:Y:S01]  /*b460*/  STS [R19+0x4400], R90 ;  /* 0x0044005a13007388 */ /* 0x0009e20000000800 */
[----:B------:R-:W-:Y:S01]  /*b470*/  @!P2 MOV R60, R62 ;  /* 0x0000003e003ca202 */ /* 0x000fe20000000f00 */
[----:B------:R-:W-:Y:S01]  /*b480*/  @P0 FFMA.FTZ R61, R3, c[0x0][0x238], R0 ;  /* 0x00008e00033d0a23 */ /* 0x000fe20000010000 */
[----:B------:R-:W-:Y:S01]  /*b490*/  LEA R58, R5, R58, 0x4 ;  /* 0x0000003a053a7211 */ /* 0x000fe200078e20ff */
[----:B------:R4:W-:Y:S04]  /*b4a0*/  STS [R21+0x4000], R92 ;  /* 0x0040005c15007388 */ /* 0x0009e80000000800 */
[----:B------:R4:W-:Y:S04]  /*b4b0*/  STS [R21+0x4400], R94 ;  /* 0x0044005e15007388 */ /* 0x0009e80000000800 */
[----:B------:R4:W-:Y:S04]  /*b4c0*/  STS [R23+0x4000], R96 ;  /* 0x0040006017007388 */ /* 0x0009e80000000800 */
[----:B------:R4:W-:Y:S04]  /*b4d0*/  STS [R23+0x4400], R98 ;  /* 0x0044006217007388 */ /* 0x0009e80000000800 */
[----:B------:R-:W-:Y:S06]  /*b4e0*/  BAR.SYNC.DEFER_BLOCKING 0x0 ;  /* 0x0000000000007b1d */ /* 0x000fec0000010000 */
[----:B------:R-:W1:Y:S04]  /*b4f0*/  S2R R56, SR_CTAID.Z ;  /* 0x0000000000387919 */ /* 0x000e680000002700 */
[----:B------:R4:W2:Y:S04]  /*b500*/  LDS.128 R48, [R215] ;  /* 0x00000000d7307984 */ /* 0x0008a80000000c00 */
[----:B------:R4:W3:Y:S01]  /*b510*/  LDS.128 R44, [R215+0x800] ;  /* 0x00080000d72c7984 */ /* 0x0008e20000000c00 */
[----:B-1----:R-:W-:-:S03]  /*b520*/  @!P4 IMAD R57, R57, c[0x0][0x1c0], R56 ;  /* 0x000070003939ca24 */ /* 0x002fc600078e0238 */
[----:B------:R4:W1:Y:S01]  /*b530*/  LDS.128 R40, [R215+0x1000] ;  /* 0x00100000d7287984 */ /* 0x0008620000000c00 */
[----:B------:R-:W-:Y:S02]  /*b540*/  @P4 IMAD R214, R56, c[0x0][0x234], R214 ;  /* 0x00008d0038d64a24 */ /* 0x000fe400078e02d6 */
[----:B------:R-:W-:Y:S01]  /*b550*/  @!P4 IMAD R214, R57, c[0x0][0x214], RZ ;  /* 0x0000850039d6ca24 */ /* 0x000fe200078e02ff */
[----:B------:R4:W1:Y:S04]  /*b560*/  LDS.128 R36, [R215+0x1800] ;  /* 0x00180000d7247984 */ /* 0x0008680000000c00 */
[----:B------:R4:W1:Y:S04]  /*b570*/  LDS.128 R32, [R215+0x2000] ;  /* 0x00200000d7207984 */ /* 0x0008680000000c00 */
[----:B------:R4:W1:Y:S04]  /*b580*/  LDS.128 R28, [R215+0x2800] ;  /* 0x00280000d71c7984 */ /* 0x0008680000000c00 */
[----:B------:R4:W1:Y:S04]  /*b590*/  LDS.128 R24, [R215+0x3000] ;  /* 0x00300000d7187984 */ /* 0x0008680000000c00 */
[----:B------:R4:W1:Y:S04]  /*b5a0*/  LDS.128 R20, [R215+0x3800] ;  /* 0x00380000d7147984 */ /* 0x0008680000000c00 */
[----:B------:R4:W1:Y:S04]  /*b5b0*/  LDS.128 R16, [R215+0x4000] ;  /* 0x00400000d7107984 */ /* 0x0008680000000c00 */
[----:B------:R4:W1:Y:S04]  /*b5c0*/  LDS.128 R12, [R215+0x4800] ;  /* 0x00480000d70c7984 */ /* 0x0008680000000c00 */
[----:B------:R4:W1:Y:S04]  /*b5d0*/  LDS.128 R8, [R215+0x5000] ;  /* 0x00500000d7087984 */ /* 0x0008680000000c00 */
[----:B------:R4:W1:Y:S01]  /*b5e0*/  LDS.128 R52, [R215+0x5800] ;  /* 0x00580000d7347984 */ /* 0x0008620000000c00 */
[----:B------:R-:W-:Y:S05]  /*b5f0*/  @P1 BRA `(.L_x_780) ;  /* 0x000000c000001947 */ /* 0x000fea0003800000 */
[----:B--23--:R-:W2:Y:S01]  /*b600*/  S2R R5, SR_CTAID.X ;  /* 0x0000000000057919 */ /* 0x00cea20000002500 */
[----:B------:R-:W-:-:S02]  /*b610*/  IADD3 R2, R58, 0x8, RZ ;  /* 0x000000083a027810 */ /* 0x000fc40007ffe0ff */
[-C--:B------:R-:W-:Y:S02]  /*b620*/  ISETP.GE.AND P2, PT, R58, R207.reuse, PT ;  /* 0x000000cf3a00720c */ /* 0x080fe40003f46270 */
[----:B------:R-:W-:Y:S01]  /*b630*/  ISETP.GE.AND P1, PT, R2, R207, PT ;  /* 0x000000cf0200720c */ /* 0x000fe20003f26270 */
[----:B--2---:R-:W-:-:S05]  /*b640*/  IMAD R5, R5, 0x40, R214 ;  /* 0x0000004005057824 */ /* 0x004fca00078e02d6 */
[----:B------:R-:W-:Y:S02]  /*b650*/  SHF.R.S32.HI R3, RZ, 0x1f, R5 ;  /* 0x0000001fff037819 */ /* 0x000fe40000011405 */
[----:B------:R-:W-:-:S04]  /*b660*/  IADD3 R0, P0, R58, R5, RZ ;  /* 0x000000053a007210 */ /* 0x000fc80007f1e0ff */
[----:B------:R-:W-:Y:S02]  /*b670*/  LEA.HI.X.SX32 R3, R58, R3, 0x1, P0 ;  /* 0x000000033a037211 */ /* 0x000fe400000f0eff */
[----:B------:R-:W-:-:S04]  /*b680*/  LEA R2, P0, R0, c[0x0][0x200], 0x2 ;  /* 0x0000800000027a11 */ /* 0x000fc800078010ff */
[----:B------:R-:W-:-:S05]  /*b690*/  LEA.HI.X R3, R0, c[0x0][0x204], R3, 0x2, P0 ;  /* 0x0000810000037a11 */ /* 0x000fca00000f1403 */
[----:B------:R2:W-:Y:S04]  /*b6a0*/  @!P2 STG.E [R2.64], R6 ;  /* 0x000000060200a986 */ /* 0x0005e8000c101904 */
[----:B------:R2:W-:Y:S02]  /*b6b0*/  @!P1 STG.E [R2.64+0x20], R61 ;  /* 0x0000203d02009986 */ /* 0x0005e4000c101904 */
.L_x_780:
[----:B--23--:R-:W-:Y:S05]  /*b6c0*/  BSYNC B0 ;  /* 0x0000000000007941 */ /* 0x00cfea0003800000 */
.L_x_779:
[----:B------:R-:W2:Y:S01]  /*b6d0*/  S2R R3, SR_CTAID.X ;  /* 0x0000000000037919 */ /* 0x000ea20000002500 */
[----:B------:R-:W-:Y:S01]  /*b6e0*/  SHF.R.S32.HI R219, RZ, 0x1f, R218 ;  /* 0x0000001fffdb7819 */ /* 0x000fe200000114da */
[----:B------:R-:W-:Y:S01]  /*b6f0*/  BSSY B0, `(.L_x_781) ;  /* 0x0000024000007945 */ /* 0x000fe20003800000 */
[----:B------:R-:W-:Y:S01]  /*b700*/  LEA.HI R7, R7, R4, RZ, 0x3 ;  /* 0x0000000407077211 */ /* 0x000fe200078f18ff */
[----:B------:R-:W3:Y:S01]  /*b710*/  S2R R0, SR_TID.X ;  /* 0x0000000000007919 */ /* 0x000ee20000002100 */
[----:B------:R-:W-:Y:S01]  /*b720*/  SHF.R.S32.HI R4, RZ, 0x1f, R56 ;  /* 0x0000001fff047819 */ /* 0x000fe20000011438 */
[----:B--2---:R-:W-:-:S04]  /*b730*/  IMAD.SHL.U32 R3, R3, 0x40, RZ ;  /* 0x0000004003037824 */ /* 0x004fc800078e00ff */
[----:B------:R-:W-:Y:S01]  /*b740*/  IMAD.WIDE.U32 R62, R3, c[0x0][0x1e8], R218 ;  /* 0x00007a00033e7a25 */ /* 0x000fe200078e00da */
[----:B------:R-:W-:Y:S02]  /*b750*/  SHF.R.S32.HI R2, RZ, 0x1f, R3 ;  /* 0x0000001fff027819 */ /* 0x000fe40000011403 */
[----:B---3--:R-:W-:Y:S02]  /*b760*/  SHF.R.S32.HI R5, RZ, 0x1f, R0 ;  /* 0x0000001fff057819 */ /* 0x008fe40000011400 */
[----:B------:R-:W-:Y:S01]  /*b770*/  IADD3 R60, P0, R60, R62, RZ ;  /* 0x0000003e3c3c7210 */ /* 0x000fe20007f1e0ff */
[----:B------:R-:W-:Y:S01]  /*b780*/  IMAD R2, R2, c[0x0][0x1e8], RZ ;  /* 0x00007a0002027a24 */ /* 0x000fe200078e02ff */
[----:B------:R-:W-:-:S03]  /*b790*/  LEA.HI R5, R5, R0, RZ, 0x3 ;  /* 0x0000000005057211 */ /* 0x000fc600078f18ff */
[----:B------:R-:W-:Y:S01]  /*b7a0*/  IMAD R2, R3, c[0x0][0x1ec], R2 ;  /* 0x00007b0003027a24 */ /* 0x000fe200078e0202 */
[----:B------:R-:W-:Y:S01]  /*b7b0*/  SHF.R.S32.HI R0, RZ, 0x3, R5 ;  /* 0x00000003ff007819 */ /* 0x000fe20000011405 */
[----:B------:R-:W-:-:S03]  /*b7c0*/  IMAD.IADD R3, R216, 0x1, -R3 ;  /* 0x00000001d8037824 */ /* 0x000fc600078e0a03 */
[----:B------:R-:W-:Y:S02]  /*b7d0*/  IADD3.X R61, R59, R63, R2, P0, !PT ;  /* 0x0000003f3b3d7210 */ /* 0x000fe400007fe402 */
[----:B------:R-:W-:Y:S01]  /*b7e0*/  SHF.R.S32.HI R2, RZ, 0x3, R7 ;  /* 0x00000003ff027819 */ /* 0x000fe20000011407 */
[----:B------:R-:W-:Y:S01]  /*b7f0*/  IMAD R7, R4, c[0x0][0x1f0], RZ ;  /* 0x00007c0004077a24 */ /* 0x000fe200078e02ff */
[----:B------:R-:W-:Y:S01]  /*b800*/  SHF.R.S32.HI R0, RZ, 0x1f, R0 ;  /* 0x0000001fff007819 */ /* 0x000fe20000011400 */
[----:B------:R-:W-:Y:S01]  /*b810*/  IMAD.WIDE.U32 R60, R56, c[0x0][0x1f0], R60 ;  /* 0x00007c00383c7a25 */ /* 0x000fe200078e003c */
[----:B------:R-:W-:-:S03]  /*b820*/  ISETP.GE.AND P0, PT, R2, R3, PT ;  /* 0x000000030200720c */ /* 0x000fc60003f06270 */
[----:B------:R-:W-:-:S04]  /*b830*/  IMAD R7, R56, c[0x0][0x1f4], R7 ;  /* 0x00007d0038077a24 */ /* 0x000fc800078e0207 */
[----:B------:R-:W-:-:S06]  /*b840*/  IMAD.IADD R7, R7, 0x1, R61 ;  /* 0x0000000107077824 */ /* 0x000fcc00078e023d */
        /* <DEDUP_REMOVED lines=11> */
[----:B------:R2:W-:Y:S04]  /*b900*/  @!P2 STG.E.128 [R56.64], R48 ;  /* 0x000000303800a986 */ /* 0x0005e8000c101d04 */
[----:B-1----:R2:W-:Y:S04]  /*b910*/  @!P1 STG.E.128 [R56.64+0x80], R32 ;  /* 0x0000802038009986 */ /* 0x0025e8000c101d04 */
[----:B------:R2:W-:Y:S02]  /*b920*/  @!P0 STG.E.128 [R56.64+0x100], R16 ;  /* 0x0001001038008986 */ /* 0x0005e4000c101d04 */
.L_x_782:
[----:B------:R-:W-:Y:S05]  /*b930*/  BSYNC B0 ;  /* 0x0000000000007941 */ /* 0x000fea0003800000 */
.L_x_781:
[----:B------:R-:W-:Y:S01]  /*b940*/  IADD3 R4, R2, 0x10, RZ ;  /* 0x0000001002047810 */ /* 0x000fe20007ffe0ff */
[----:B------:R-:W-:Y:S03]  /*b950*/  BSSY B0, `(.L_x_783) ;  /* 0x0000013000007945 */ /* 0x000fe60003800000 */
[----:B------:R-:W-:-:S13]  /*b960*/  ISETP.GE.AND P0, PT, R4, R207, PT ;  /* 0x000000cf0400720c */ /* 0x000fda0003f06270 */
[----:B------:R-:W-:Y:S05]  /*b970*/  @P0 BRA `(.L_x_784) ;  /* 0x0000010000000947 */ /* 0x000fea0003800000 */
[----:B------:R-:W-:Y:S01]  /*b980*/  IADD3 R4, P0, R2, 0x10, RZ ;  /* 0x0000001002047810 */ /* 0x000fe20007f1e0ff */
[----:B-12---:R-:W-:Y:S01]  /*b990*/  IMAD.MOV.U32 R16, RZ, RZ, R60 ;  /* 0x000000ffff107224 */ /* 0x006fe200078e003c */
[----:B----4-:R-:W-:Y:S02]  /*b9a0*/  MOV R17, R7 ;  /* 0x0000000700117202 */ /* 0x010fe40000000f00 */
        /* <DEDUP_REMOVED lines=11> */
[----:B------:R1:W-:Y:S04]  /*ba60*/  @!P1 STG.E.128 [R4.64+0x80], R28 ;  /* 0x0000801c04009986 */ /* 0x0003e8000c101d04 */
[----:B------:R1:W-:Y:S02]  /*ba70*/  @!P0 STG.E.128 [R4.64+0x100], R12 ;  /* 0x0001000c04008986 */ /* 0x0003e4000c101d04 */
.L_x_784:
[----:B------:R-:W-:Y:S05]  /*ba80*/  BSYNC B0 ;  /* 0x0000000000007941 */ /* 0x000fea0003800000 */
.L_x_783:
[----:B-1----:R-:W-:Y:S01]  /*ba90*/  IADD3 R4, R2, 0x20, RZ ;  /* 0x0000002002047810 */ /* 0x002fe20007ffe0ff */
[----:B------:R-:W-:Y:S03]  /*baa0*/  BSSY B0, `(.L_x_785) ;  /* 0x0000013000007945 */ /* 0x000fe60003800000 */
[----:B------:R-:W-:-:S13]  /*bab0*/  ISETP.GE.AND P0, PT, R4, R207, PT ;  /* 0x000000cf0400720c */ /* 0x000fda0003f06270 */
[----:B------:R-:W-:Y:S05]  /*bac0*/  @P0 BRA `(.L_x_786) ;  /* 0x0000010000000947 */ /* 0x000fea0003800000 */
[----:B------:R-:W-:Y:S01]  /*bad0*/  IADD3 R4, P0, R2, 0x20, RZ ;  /* 0x0000002002047810 */ /* 0x000fe20007f1e0ff */
[----:B------:R-:W-:Y:S01]  /*bae0*/  IMAD.MOV.U32 R12, RZ, RZ, R60 ;  /* 0x000000ffff0c7224 */ /* 0x000fe200078e003c */
        /* <DEDUP_REMOVED lines=14> */
.L_x_786:
[----:B------:R-:W-:Y:S05]  /*bbd0*/  BSYNC B0 ;  /* 0x0000000000007941 */ /* 0x000fea0003800000 */
.L_x_785:
        /* <DEDUP_REMOVED lines=21> */
.L_x_787:
        /* <DEDUP_REMOVED lines=13> */
.L_x_7837:


//--------------------- .text._ZN5flash24flash_fwd_splitkv_kernelI23Flash_fwd_kernel_traitsILi192ELi64ELi64ELi4ELb0ELb0EN7cutlass10bfloat16_tE19Flash_kernel_traitsILi192ELi64ELi64ELi4ES3_EELb0ELb0ELb0ELb0ELb0ELb0ELb0ELb1EEEvNS_16Flash_fwd_paramsE --------------------------
	.section	.text._ZN5flash24flash_fwd_splitkv_kernelI23Flash_fwd_kernel_traitsILi192ELi64ELi64ELi4ELb0ELb0EN7cutlass10bfloat16_tE19Flash_kernel_traitsILi192ELi64ELi64ELi4ES3_EELb0ELb0ELb0ELb0ELb0ELb0ELb0ELb1EEEvNS_16Flash_fwd_paramsE,"ax",@progbits
	.sectioninfo	@"SHI_REGISTERS=229"
	.align	128
        .global         _ZN5flash24flash_fwd_splitkv_kernelI23Flash_fwd_kernel_traitsILi192ELi64ELi64ELi4ELb0ELb0EN7cutlass10bfloat16_tE19Flash_kernel_traitsILi192ELi64ELi64ELi4ES3_EELb0ELb0ELb0ELb0ELb0ELb0ELb0ELb1EEEvNS_16Flash_fwd_paramsE
        .type           _ZN5flash24flash_fwd_splitkv_kernelI23Flash_fwd_kernel_traitsILi192ELi64ELi64ELi4ELb0ELb0EN7cutlass10bfloat16_tE19Flash_kernel_traitsILi192ELi64ELi64ELi4ES3_EELb0ELb0ELb0ELb0ELb0ELb0ELb0ELb1EEEvNS_16Flash_fwd_paramsE,@function
        .size           _ZN5flash24flash_fwd_splitkv_kernelI23Flash_fwd_kernel_traitsILi192ELi64ELi64ELi4ELb0ELb0EN7cutlass10bfloat16_tE19Flash_kernel_traitsILi192ELi64ELi64ELi4ES3_EELb0ELb0ELb0ELb0ELb0ELb0ELb0ELb1EEEvNS_16Flash_fwd_paramsE,(.L_x_7783 - _ZN5flash24flash_fwd_splitkv_kernelI23Flash_fwd_kernel_traitsILi192ELi64ELi64ELi4ELb0ELb0EN7cutlass10bfloat16_tE19Flash_kernel_traitsILi192ELi64ELi64ELi4ES3_EELb0ELb0ELb0ELb0ELb0ELb0ELb0ELb1EEEvNS_16Flash_fwd_paramsE)
        .other          _ZN5flash24flash_fwd_splitkv_kernelI23Flash_fwd_kernel_traitsILi192ELi64ELi64ELi4ELb0ELb0EN7cutlass10bfloat16_tE19Flash_kernel_traitsILi192ELi64ELi64ELi4ES3_EELb0ELb0ELb0ELb0ELb0ELb0ELb0ELb1EEEvNS_16Flash_fwd_paramsE,@"STO_CUDA_ENTRY STV_DEFAULT"
_ZN5flash24flash_fwd_splitkv_kernelI23Flash_fwd_kernel_traitsILi192ELi64ELi64ELi4ELb0ELb0EN7cutlass10bfloat16_tE19Flash_kernel_traitsILi192ELi64ELi64ELi4ES3_EELb0ELb0ELb0ELb0ELb0ELb0ELb0ELb1EEEvNS_16Flash_fwd_paramsE:
.text._ZN5flash24flash_fwd_splitkv_kernelI23Flash_fwd_kernel_traitsILi192ELi64ELi64ELi4ELb0ELb0EN7cutlass10bfloat16_tE19Flash_kernel_traitsILi192ELi64ELi64ELi4ES3_EELb0ELb0ELb0ELb0ELb0ELb0ELb0ELb1EEEvNS_16Flash_fwd_paramsE:
[----:B------:R-:W-:Y:S02]  /*0000*/  MOV R1, c[0x0][0x28] ;  /* 0x00000a0000017a02 */ /* 0x000fe40000000f00 */
[----:B------:R-:W1:Y:S01]  /*0010*/  S2R R208, SR_CTAID.X ;  /* 0x0000000000d07919 */ /* 0x000e620000002500 */
[----:B------:R-:W-:Y:S01]  /*0020*/  ULDC.64 UR4, c[0x0][0x40] ;  /* 0x0000100000047ab9 */ /* 0x000fe20000000a00 */
[----:B------:R-:W-:Y:S01]  /*0030*/  BSSY B4, `(.L_x_788) ;  /* 0x0000007000047945 */ /* 0x000fe20003800000 */
[----:B------:R-:W-:Y:S01]  /*0040*/  UIADD3 UR4, UP0, UR4, 0x160, URZ ;  /* 0x0000016004047890 */ /* 0x000fe2000ff1e03f */
[----:B------:R-:W2:Y:S01]  /*0050*/  S2R R207, SR_CTAID.Y ;  /* 0x0000000000cf7919 */ /* 0x000ea20000002600 */
[----:B------:R-:W-:Y:S02]  /*0060*/  MOV R206, 0xa0 ;  /* 0x000000a000ce7802 */ /* 0x000fe40000000f00 */
[----:B------:R-:W-:Y:S01]  /*0070*/  UIADD3.X UR5, URZ, UR5, URZ, UP0, !UPT ;  /* 0x000000053f057290 */ /* 0x000fe200087fe43f */
[----:B------:R-:W3:Y:S06]  /*0080*/  S2R R205, SR_CTAID.Z ;  /* 0x0000000000cd7919 */ /* 0x000eec0000002700 */
[----:B-123--:R-:W-:Y:S05]  /*0090*/  CALL.REL.NOINC `($_ZN5flash24flash_fwd_splitkv_kernelI23Flash_fwd_kernel_traitsILi192ELi64ELi64ELi4ELb0ELb0EN7cutlass10bfloat16_tE19Flash_kernel_traitsILi192ELi64ELi64ELi4ES3_EELb0ELb0ELb0ELb0ELb0ELb0ELb0ELb1EEEvNS_16Flash_fwd_paramsE$_ZN5flash30compute_attn_1rowblock_splitkvI23Flash_fwd_kernel_traitsILi192ELi64ELi64ELi4ELb0ELb0EN7cutlass10bfloat16_tE19Flash_kernel_traitsILi192ELi64ELi64ELi4ES3_EELb0ELb0ELb0ELb0ELb0ELb0ELb0ELb1ENS_16Flash_fwd_paramsEEEvRKT8_iiiii) ;  /* 0x0000002000007944 */ /* 0x00efea0003c00000 */
[----:B------:R-:W-:Y:S05]  /*00a0*/  BSYNC B4 ;  /* 0x0000000000047941 */ /* 0x000fea0003800000 */
.L_x_788:
[----:B------:R-:W-:Y:S05]  /*00b0*/  EXIT ;  /* 0x000000000000794d */ /* 0x000fea0003800000 */
        .type           $_ZN5flash24flash_fwd_splitkv_kernelI23Flash_fwd_kernel_traitsILi192ELi64ELi64ELi4ELb0ELb0EN7cutlass10bfloat16_tE19Flash_kernel_traitsILi192ELi64ELi64ELi4ES3_EELb0ELb0ELb0ELb0ELb0ELb0ELb0ELb1EEEvNS_16Flash_fwd_paramsE$_ZN5flash30compute_attn_1rowblock_splitkvI23Flash_fwd_kernel_traitsILi192ELi64ELi64ELi4ELb0ELb0EN7cutlass10bfloat16_tE19Flash_kernel_traitsILi192ELi64ELi64ELi4ES3_EELb0ELb0ELb0ELb0ELb0ELb0ELb0ELb1ENS_16Flash_fwd_paramsEEEvRKT8_iiiii,@function
        .size           $_ZN5flash24flash_fwd_splitkv_kernelI23Flash_fwd_kernel_traitsILi192ELi64ELi64ELi4ELb0ELb0EN7cutlass10bfloat16_tE19Flash_kernel_traitsILi192ELi64ELi64ELi4ES3_EELb0ELb0ELb0ELb0ELb0ELb0ELb0ELb1EEEvNS_16Flash_fwd_paramsE$_ZN5flash30compute_attn_1rowblock_splitkvI23Flash_fwd_kernel_traitsILi192ELi64ELi64ELi4ELb0ELb0EN7cutlass10bfloat16_tE19Flash_kernel_traitsILi192ELi64ELi64ELi4ES3_EELb0ELb0ELb0ELb0ELb0ELb0ELb0ELb1ENS_16Flash_fwd_paramsEEEvRKT8_iiiii,($__internal_14_$__cuda_sm70_shflsync_bfly_p - $_ZN5flash24flash_fwd_splitkv_kernelI23Flash_fwd_kernel_traitsILi192ELi64ELi64ELi4ELb0ELb0EN7cutlass10bfloat16_tE19Flash_kernel_traitsILi192ELi64ELi64ELi4ES3_EELb0ELb0ELb0ELb0ELb0ELb0ELb0ELb1EEEvNS_16Flash_fwd_paramsE$_ZN5flash30compute_attn_1rowblock_splitkvI23Flash_fwd_kernel_traitsILi192ELi64ELi64ELi4ELb0ELb0EN7cutlass10bfloat16_tE19Flash_kernel_traitsILi192ELi64ELi64ELi4ES3_EELb0ELb0ELb0ELb0ELb0ELb0ELb0ELb1ENS_16Flash_fwd_paramsEEEvRKT8_iiiii)
$_ZN5flash24flash_fwd_splitkv_kernelI23Flash_fwd_kernel_traitsILi192ELi64ELi64ELi4ELb0ELb0EN7cutlass10bfloat16_tE19Flash_kernel_traitsILi192ELi64ELi64ELi4ES3_EELb0ELb0ELb0ELb0ELb0ELb0ELb0ELb1EEEvNS_16Flash_fwd_paramsE$_ZN5flash30compute_attn_1rowblock_splitkvI23Flash_fwd_kernel_traitsILi192ELi64ELi64ELi4ELb0ELb0EN7cutlass10bfloat16_tE19Flash_kernel_traitsILi192ELi64ELi64ELi4ES3_EELb0ELb0ELb0ELb0ELb0ELb0ELb0ELb1ENS_16Flash_fwd_paramsEEEvRKT8_iiiii:
[----:B------:R-:W-:Y:S01]  /*00c0*/  IMAD.U32 R18, RZ, RZ, UR4 ;  /* 0x00000004ff127e24 */ /* 0x000fe2000f8e00ff */
[----:B------:R-:W-:Y:S01]  /*00d0*/  ULDC.64 UR6, c[0x0][0x118] ;  /* 0x0000460000067ab9 */ /* 0x000fe20000000a00 */
[----:B------:R-:W-:-:S05]  /*00e0*/  IMAD.U32 R19, RZ, RZ, UR5 ;  /* 0x00000005ff137e24 */ /* 0x000fca000f8e00ff */
[----:B------:R-:W2:Y:S04]  /*00f0*/  LD.E.64 R2, [R18.64+0xe0] ;  /* 0x0000e00612027980 */ /* 0x000ea8000c101b00 */
[----:B------:R-:W3:Y:S01]  /*0100*/  LD.E.64 R4, [R18.64+0xe8] ;  /* 0x0000e80612047980 */ /* 0x000ee2000c101b00 */
[----:B------:R-:W-:Y:S02]  /*0110*/  MOV R210, 0xffffffff ;  /* 0xffffffff00d27802 */ /* 0x000fe40000000f00 */
[----:B--2---:R-:W-:-:S04]  /*0120*/  ISETP.NE.U32.AND P1, PT, R2, RZ, PT ;  /* 0x000000ff0200720c */ /* 0x004fc80003f25070 */
[----:B------:R-:W-:Y:S01]  /*0130*/  ISETP.NE.AND.EX P1, PT, R3, RZ, PT, P1 ;  /* 0x000000ff0300720c */ /* 0x000fe20003f25310 */
[----:B------:R-:W-:-:S12]  /*0140*/  IMAD.WIDE R2, R207, 0x4, R2 ;  /* 0x00000004cf027825 */ /* 0x000fd800078e0202 */
[----:B------:R1:W5:Y:S01]  /*0150*/  @P1 LD.E R210, [R2.64] ;  /* 0x0000000602d21980 */ /* 0x000362000c101900 */
[----:B---3--:R-:W-:Y:S01]  /*0160*/  ISETP.NE.U32.AND P0, PT, R4, RZ, PT ;  /* 0x000000ff0400720c */ /* 0x008fe20003f05070 */
[----:B------:R-:W-:Y:S01]  /*0170*/  BSSY B0, `(.L_x_789) ;  /* 0x000000a000007945 */ /* 0x000fe20003800000 */
[----:B------:R-:W-:Y:S01]  /*0180*/  IMAD.MOV.U32 R12, RZ, RZ, -0x1 ;  /* 0xffffffffff0c7424 */ /* 0x000fe200078e00ff */
[----:B------:R-:W2:Y:S01]  /*0190*/  S2R R56, SR_TID.X ;  /* 0x0000000000387919 */ /* 0x000ea20000002100 */
[----:B------:R-:W-:Y:S01]  /*01a0*/  ISETP.NE.AND.EX P0, PT, R5, RZ, PT, P0 ;  /* 0x000000ff0500720c */ /* 0x000fe20003f05300 */
[----:B------:R-:W-:-:S12]  /*01b0*/  IMAD.WIDE R4, R207, 0x4, R4 ;  /* 0x00000004cf047825 */ /* 0x000fd800078e0204 */
[----:B------:R-:W-:Y:S05]  /*01c0*/  @!P0 BRA `(.L_x_790) ;  /* 0x0000004000008947 */ /* 0x000fea0003800000 */
[----:B------:R-:W3:Y:S02]  /*01d0*/  LD.E.U8 R0, [R18.64+0x1b2] ;  /* 0x0001b20612007980 */ /* 0x000ee4000c101100 */
[----:B---3--:R-:W-:-:S13]  /*01e0*/  ISETP.NE.AND P2, PT, R0, RZ, PT ;  /* 0x000000ff0000720c */ /* 0x008fda0003f45270 */
[----:B------:R-:W-:Y:S05]  /*01f0*/  @!P2 BRA `(.L_x_790) ;  /* 0x000000100000a947 */ /* 0x000fea0003800000 */
[----:B------:R3:W5:Y:S02]  /*0200*/  LD.E R12, [R4.64] ;  /* 0x00000006040c7980 */ /* 0x000764000c101900 */
.L_x_790:
[----:B------:R-:W-:Y:S05]  /*0210*/  BSYNC B0 ;  /* 0x0000000000007941 */ /* 0x000fea0003800000 */
.L_x_789:
[----:B------:R-:W4:Y:S04]  /*0220*/  LD.E.64 R22, [R18.64+0xf0] ;  /* 0x0000f00612167980 */ /* 0x000f28000c101b00 */
[----:B---3--:R-:W3:Y:S01]  /*0230*/  @P1 LD.E R209, [R2.64+0x4] ;  /* 0x0000040602d11980 */ /* 0x008ee2000c101900 */
[----:B------:R-:W-:Y:S01]  /*0240*/  IMAD.MOV.U32 R11, RZ, RZ, RZ ;  /* 0x000000ffff0b7224 */ /* 0x000fe200078e00ff */
[----:B----4-:R-:W-:-:S04]  /*0250*/  ISETP.NE.U32.AND P4, PT, R22, RZ, PT ;  /* 0x000000ff1600720c */ /* 0x010fc80003f85070 */
[----:B------:R-:W-:Y:S01]  /*0260*/  ISETP.NE.AND.EX P4, PT, R23, RZ, PT, P4 ;  /* 0x000000ff1700720c */ /* 0x000fe20003f85340 */
[----:B------:R-:W-:Y:S01]  /*0270*/  IMAD.WIDE R22, R207, 0x4, R22 ;  /* 0x00000004cf167825 */ /* 0x000fe200078e0216 */
[----:B---3-5:R-:W-:-:S06]  /*0280*/  @P1 IADD3 R209, -R210, R209, RZ ;  /* 0x000000d1d2d11210 */ /* 0x028fcc0007ffe1ff */
[----:B------:R3:W5:Y:S05]  /*0290*/  @!P1 LD.E R209, [R18.64+0xb4] ;  /* 0x0000b40612d19980 */ /* 0x00076a000c101900 */
[----:B------:R3:W5:Y:S01]  /*02a0*/  @P4 LD.E R11, [R22.64] ;  /* 0x00000006160b4980 */ /* 0x000762000c101900 */
[----:B------:R-:W-:Y:S01]  /*02b0*/  BSSY B0, `(.L_x_791) ;  /* 0x0000009000007945 */ /* 0x000fe20003800000 */
[----:B------:R-:W-:Y:S05]  /*02c0*/  @!P0 BRA `(.L_x_792) ;  /* 0x0000006000008947 */ /* 0x000fea0003800000 */
[----:B------:R-:W4:Y:S02]  /*02d0*/  LD.E.U8 R0, [R18.64+0x1b2] ;  /* 0x0001b20612007980 */ /* 0x000f24000c101100 */
[----:B----4-:R-:W-:-:S13]  /*02e0*/  ISETP.NE.AND P0, PT, R0, RZ, PT ;  /* 0x000000ff0000720c */ /* 0x010fda0003f05270 */
[----:B-1----:R-:W4:Y:S02]  /*02f0*/  @P0 LD.E R3, [R4.64+0x4] ;  /* 0x0000040604030980 */ /* 0x002f24000c101900 */
[----:B----4-:R-:W-:-:S06]  /*0300*/  @P0 IADD3 R0, R3, -R12, RZ ;  /* 0x8000000c03000210 */ /* 0x010fcc0007ffe0ff */
[----:B------:R1:W5:Y:S01]  /*0310*/  @!P0 LD.E R0, [R4.64] ;  /* 0x0000000604008980 */ /* 0x000362000c101900 */
[----:B------:R-:W-:Y:S05]  /*0320*/  BRA `(.L_x_793) ;  /* 0x0000001000007947 */ /* 0x000fea0003800000 */
.L_x_792:
[----:B------:R4:W5:Y:S02]  /*0330*/  LD.E R0, [R18.64+0xb8] ;  /* 0x0000b80612007980 */ /* 0x000964000c101900 */
.L_x_793:
[----:B------:R-:W-:Y:S05]  /*0340*/  BSYNC B0 ;  /* 0x0000000000007941 */ /* 0x000fea0003800000 */
.L_x_791:
[----:B-1-3--:R-:W3:Y:S01]  /*0350*/  LD.E.64 R2, [R18.64+0xf8] ;  /* 0x0000f80612027980 */ /* 0x00aee2000c101b00 */
[----:B------:R-:W-:Y:S01]  /*0360*/  BSSY B1, `(.L_x_794) ;  /* 0x0000012000017945 */ /* 0x000fe20003800000 */
[----:B-----5:R-:W-:Y:S01]  /*0370*/  IMAD.IADD R71, R0, 0x1, -R11 ;  /* 0x0000000100477824 */ /* 0x020fe200078e0a0b */
[----:B---3--:R-:W-:-:S04]  /*0380*/  ISETP.NE.U32.AND P0, PT, R2, RZ, PT ;  /* 0x000000ff0200720c */ /* 0x008fc80003f05070 */
[----:B------:R-:W-:-:S13]  /*0390*/  ISETP.NE.AND.EX P0, PT, R3, RZ, PT, P0 ;  /* 0x000000ff0300720c */ /* 0x000fda0003f05300 */
[----:B------:R-:W-:Y:S05]  /*03a0*/  @!P0 BRA `(.L_x_795) ;  /* 0x0000004000008947 */ /* 0x000fea0003800000 */
[----:B------:R-:W-:-:S05]  /*03b0*/  IMAD.WIDE R2, R207, 0x4, R2 ;  /* 0x00000004cf027825 */ /* 0x000fca00078e0202 */
[----:B------:R-:W3:Y:S02]  /*03c0*/  LD.E R0, [R2.64] ;  /* 0x0000000602007980 */ /* 0x000ee4000c101900 */
[----:B---3--:R-:W-:Y:S01]  /*03d0*/  IADD3 R69, R0, -R11, RZ ;  /* 0x8000000b00457210 */ /* 0x008fe20007ffe0ff */
[----:B------:R-:W-:Y:S05]  /*03e0*/  BRA `(.L_x_796) ;  /* 0x0000009000007947 */ /* 0x000fea0003800000 */
.L_x_795:
[----:B------:R-:W3:Y:S01]  /*03f0*/  LD.E.64 R2, [R18.64+0x108] ;  /* 0x0001080612027980 */ /* 0x000ee2000c101b00 */
[----:B------:R-:W-:Y:S01]  /*0400*/  BSSY B0, `(.L_x_797) ;  /* 0x0000006000007945 */ /* 0x000fe20003800000 */
[----:B------:R-:W-:Y:S01]  /*0410*/  IMAD.MOV.U32 R0, RZ, RZ, RZ ;  /* 0x000000ffff007224 */ /* 0x000fe200078e00ff */
[----:B---3--:R-:W-:-:S04]  /*0420*/  ISETP.NE.U32.AND P0, PT, R2, RZ, PT ;  /* 0x000000ff0200720c */ /* 0x008fc80003f05070 */
[----:B------:R-:W-:-:S13]  /*0430*/  ISETP.NE.AND.EX P0, PT, R3, RZ, PT, P0 ;  /* 0x000000ff0300720c */ /* 0x000fda0003f05300 */
[----:B------:R-:W-:Y:S05]  /*0440*/  @!P0 BRA `(.L_x_798) ;  /* 0x0000001000008947 */ /* 0x000fea0003800000 */
[----:B------:R1:W5:Y:S02]  /*0450*/  LD.E R0, [R18.64+0xbc] ;  /* 0x0000bc0612007980 */ /* 0x000364000c101900 */
.L_x_798:
[----:B------:R-:W-:Y:S05]  /*0460*/  BSYNC B0 ;  /* 0x0000000000007941 */ /* 0x000fea0003800000 */
.L_x_797:
[----:B-----5:R-:W-:Y:S02]  /*0470*/  IADD3 R69, R71, R0, RZ ;  /* 0x0000000047457210 */ /* 0x020fe40007ffe0ff */
.L_x_796:
[----:B------:R-:W-:Y:S05]  /*0480*/  BSYNC B1 ;  /* 0x0000000000017941 */ /* 0x000fea0003800000 */
.L_x_794:
[----:B------:R-:W-:Y:S01]  /*0490*/  IMAD.SHL.U32 R76, R208, 0x40, RZ ;  /* 0x00000040d04c7824 */ /* 0x000fe200078e00ff */
[----:B------:R-:W-:Y:S01]  /*04a0*/  MOV R2, R206 ;  /* 0x000000ce00027202 */ /* 0x000fe20000000f00 */
[----:B------:R-:W-:-:S03]  /*04b0*/  IMAD.MOV.U32 R3, RZ, RZ, 0x0 ;  /* 0x00000000ff037424 */ /* 0x000fc600078e00ff */
[----:B------:R-:W-:-:S13]  /*04c0*/  ISETP.GT.AND P0, PT, R209, R76, PT ;  /* 0x0000004cd100720c */ /* 0x000fda0003f04270 */
[----:B------:R-:W-:Y:S05]  /*04d0*/  @!P0 RET.REL.NODEC R2 `(_ZN5flash24flash_fwd_splitkv_kernelI23Flash_fwd_kernel_traitsILi192ELi64ELi64ELi4ELb0ELb0EN7cutlass10bfloat16_tE19Flash_kernel_traitsILi192ELi64ELi64ELi4ES3_EELb0ELb0ELb0ELb0ELb0ELb0ELb0ELb1EEEvNS_16Flash_fwd_paramsE) ;  /* 0xfffffb2002008950 */ /* 0x000fea0003c3ffff */
[----:B------:R-:W3:Y:S01]  /*04e0*/  LD.E R5, [R18.64+0xb8] ;  /* 0x0000b80612057980 */ /* 0x000ee2000c101900 */
[----:B------:R-:W-:-:S04]  /*04f0*/  IADD3 R3, R69, 0x3f, RZ ;  /* 0x0000003f45037810 */ /* 0x000fc80007ffe0ff */
[----:B------:R-:W-:-:S04]  /*0500*/  SHF.R.S32.HI R0, RZ, 0x1f, R3 ;  /* 0x0000001fff007819 */ /* 0x000fc80000011403 */
[----:B------:R-:W-:-:S04]  /*0510*/  LEA.HI R0, R0, R3, RZ, 0x6 ;  /* 0x0000000300007211 */ /* 0x000fc800078f30ff */
[----:B------:R-:W-:Y:S02]  /*0520*/  SHF.R.S32.HI R0, RZ, 0x6, R0 ;  /* 0x00000006ff007819 */ /* 0x000fe40000011400 */
[----:B---3--:R-:W-:-:S04]  /*0530*/  IADD3 R5, R5, 0x3f, RZ ;  /* 0x0000003f05057810 */ /* 0x008fc80007ffe0ff */
[----:B------:R-:W-:-:S04]  /*0540*/  SHF.R.S32.HI R2, RZ, 0x1f, R5 ;  /* 0x0000001fff027819 */ /* 0x000fc80000011405 */
[----:B------:R-:W-:-:S04]  /*0550*/  LEA.HI R2, R2, R5, RZ, 0x6 ;  /* 0x0000000502027211 */ /* 0x000fc800078f30ff */
[----:B------:R-:W-:-:S04]  /*0560*/  SHF.R.S32.HI R133, RZ, 0x6, R2 ;  /* 0x00000006ff857819 */ /* 0x000fc80000011402 */
[----:B------:R-:W-:-:S04]  /*0570*/  IMNMX R133, R133, R0, PT ;  /* 0x0000000085857217 */ /* 0x000fc80003800200 */
[----:B------:R-:W-:-:S13]  /*0580*/  ISETP.GT.AND P0, PT, R133, RZ, PT ;  /* 0x000000ff8500720c */ /* 0x000fda0003f04270 */
[----:B------:R-:W-:Y:S05]  /*0590*/  @P0 BRA `(.L_x_799) ;  /* 0x000008f000000947 */ /* 0x000fea0003800000 */
[----:B------:R-:W-:Y:S01]  /*05a0*/  ISETP.NE.AND P0, PT, R210, -0x1, PT ;  /* 0xffffffffd200780c */ /* 0x000fe20003f05270 */
[----:B------:R-:W3:Y:S04]  /*05b0*/  LD.E.64 R14, [R18.64+0x88] ;  /* 0x00008806120e7980 */ /* 0x000ee8000c101b00 */
[----:B----4-:R1:W4:Y:S04]  /*05c0*/  LD.E.64 R4, [R18.64+0x90] ;  /* 0x0000900612047980 */ /* 0x010328000c101b00 */
[----:B--2---:R1:W2:Y:S04]  /*05d0*/  LD.E R2, [R18.64+0x60] ;  /* 0x0000600612027980 */ /* 0x0042a8000c101900 */
[----:B------:R1:W2:Y:S04]  /*05e0*/  @!P0 LD.E.64 R12, [R18.64+0x80] ;  /* 0x00008006120c8980 */ /* 0x0002a8000c101b00 */
[----:B------:R1:W4:Y:S01]  /*05f0*/  LD.E R3, [R18.64+0xb4] ;  /* 0x0000b40612037980 */ /* 0x000322000c101900 */
[----:B------:R-:W-:-:S03]  /*0600*/  SHF.R.S32.HI R7, RZ, 0x1f, R56 ;  /* 0x0000001fff077819 */ /* 0x000fc60000011438 */
[----:B------:R1:W5:Y:S01]  /*0610*/  LD.E R0, [R18.64+0xc0] ;  /* 0x0000c00612007980 */ /* 0x000362000c101900 */
[----:B------:R-:W-:-:S03]  /*0620*/  LEA.HI R6, R7, R56, RZ, 0x3 ;  /* 0x0000003807067211 */ /* 0x000fc600078f18ff */
[----:B------:R1:W5:Y:S01]  /*0630*/  LD.E.64 R10, [R18.64+0x70] ;  /* 0x00007006120a7980 */ /* 0x000362000c101b00 */
[----:B------:R-:W-:-:S03]  /*0640*/  LOP3.LUT R7, R6, 0xfffffff8, RZ, 0xc0, !PT ;  /* 0xfffffff806077812 */ /* 0x000fc600078ec0ff */
[----:B------:R1:W5:Y:S02]  /*0650*/  LD.E.64 R20, [R18.64+0xa0] ;  /* 0x0000a00612147980 */ /* 0x000364000c101b00 */
[----:B------:R-:W-:Y:S01]  /*0660*/  IMAD.IADD R56, R56, 0x1, -R7 ;  /* 0x0000000138387824 */ /* 0x000fe200078e0a07 */
[----:B------:R-:W-:-:S04]  /*0670*/  @!P0 SHF.R.S32.HI R8, RZ, 0x1f, R207 ;  /* 0x0000001fff088819 */ /* 0x000fc800000114cf */
[----:B------:R-:W-:-:S04]  /*0680*/  SHF.L.U32 R22, R56, 0x3, RZ ;  /* 0x0000000338167819 */ /* 0x000fc800000006ff */
[----:B------:R-:W-:Y:S02]  /*0690*/  SHF.R.S32.HI R23, RZ, 0x1f, R22 ;  /* 0x0000001fff177819 */ /* 0x000fe40000011416 */
[----:B------:R-:W-:Y:S02]  /*06a0*/  IADD3 R209, -R76, R209, RZ ;  /* 0x000000d14cd17210 */ /* 0x000fe40007ffe1ff */
[----:B------:R-:W-:Y:S01]  /*06b0*/  SHF.R.S32.HI R6, RZ, 0x3, R6 ;  /* 0x00000003ff067819 */ /* 0x000fe20000011406 */
[----:B------:R-:W-:Y:S01]  /*06c0*/  BSSY B0, `(.L_x_800) ;  /* 0x0000028000007945 */ /* 0x000fe20003800000 */
[-C--:B---3--:R-:W-:Y:S02]  /*06d0*/  @P0 IMAD R7, R15, R210.reuse, RZ ;  /* 0x000000d20f070224 */ /* 0x088fe400078e02ff */
[----:B------:R-:W-:-:S04]  /*06e0*/  @P0 IMAD.WIDE.U32 R16, R14, R210, RZ ;  /* 0x000000d20e100225 */ /* 0x000fc800078e00ff */
[----:B-1----:R-:W-:-:S04]  /*06f0*/  IMAD.WIDE.U32 R18, R76, R14, R22 ;  /* 0x0000000e4c127225 */ /* 0x002fc800078e0016 */
[-C--:B--2---:R-:W-:Y:S02]  /*0700*/  @!P0 IMAD R9, R13, R207.reuse, RZ ;  /* 0x000000cf0d098224 */ /* 0x084fe400078e02ff */
[----:B------:R-:W-:-:S04]  /*0710*/  @!P0 IMAD.WIDE.U32 R24, R12, R207, RZ ;  /* 0x000000cf0c188225 */ /* 0x000fc800078e00ff */
[----:B------:R-:W-:Y:S01]  /*0720*/  @!P0 IMAD R8, R12, R8, R9 ;  /* 0x000000080c088224 */ /* 0x000fe200078e0209 */
[----:B------:R-:W-:Y:S01]  /*0730*/  SHF.R.S32.HI R12, RZ, 0x1f, R76 ;  /* 0x0000001fff0c7819 */ /* 0x000fe2000001144c */
[----:B------:R-:W-:Y:S01]  /*0740*/  IMAD R9, R15, R76, RZ ;  /* 0x0000004c0f097224 */ /* 0x000fe200078e02ff */
[----:B------:R-:W-:Y:S01]  /*0750*/  @!P0 MOV R16, R24 ;  /* 0x0000001800108202 */ /* 0x000fe20000000f00 */
[----:B------:R-:W-:Y:S02]  /*0760*/  @P0 IMAD.IADD R7, R17, 0x1, R7 ;  /* 0x0000000111070824 */ /* 0x000fe400078e0207 */
[----:B------:R-:W-:Y:S02]  /*0770*/  IMAD R12, R14, R12, R9 ;  /* 0x0000000c0e0c7224 */ /* 0x000fe400078e0209 */
[----:B------:R-:W-:Y:S01]  /*0780*/  @!P0 IMAD.IADD R7, R25, 0x1, R8 ;  /* 0x0000000119078824 */ /* 0x000fe200078e0208 */
[----:B------:R-:W-:-:S04]  /*0790*/  IADD3 R16, P0, R16, R18, RZ ;  /* 0x0000001210107210 */ /* 0x000fc80007f1e0ff */
[----:B------:R-:W-:Y:S02]  /*07a0*/  IADD3.X R17, R7, R19, R12, P0, !PT ;  /* 0x0000001307117210 */ /* 0x000fe400007fe40c */
[----:B------:R-:W-:Y:S01]  /*07b0*/  ISETP.GE.AND P0, PT, R6, R209, PT ;  /* 0x000000d10600720c */ /* 0x000fe20003f06270 */
[----:B----4-:R-:W-:Y:S01]  /*07c0*/  IMAD R5, R5, R205, RZ ;  /* 0x000000cd05057224 */ /* 0x010fe200078e02ff */
[--C-:B------:R-:W-:Y:S01]  /*07d0*/  SHF.R.S32.HI R7, RZ, 0x1f, R205.reuse ;  /* 0x0000001fff077819 */ /* 0x100fe200000114cd */
[----:B------:R-:W-:Y:S02]  /*07e0*/  IMAD R207, R207, R2, R205 ;  /* 0x00000002cfcf7224 */ /* 0x000fe400078e02cd */
[----:B------:R-:W-:-:S04]  /*07f0*/  IMAD.WIDE.U32 R12, R205, R4, R16 ;  /* 0x00000004cd0c7225 */ /* 0x000fc800078e0010 */
[----:B------:R-:W-:Y:S01]  /*0800*/  IMAD R2, R4, R7, R5 ;  /* 0x0000000704027224 */ /* 0x000fe200078e0205 */
[C---:B------:R-:W-:Y:S01]  /*0810*/  IADD3 R7, R22.reuse, 0x40, RZ ;  /* 0x0000004016077810 */ /* 0x040fe20007ffe0ff */
[----:B------:R-:W-:Y:S01]  /*0820*/  IMAD R76, R3, R207, R76 ;  /* 0x000000cf034c7224 */ /* 0x000fe200078e024c */
[----:B------:R-:W-:Y:S01]  /*0830*/  SHF.R.S32.HI R3, RZ, 0x1f, R6 ;  /* 0x0000001fff037819 */ /* 0x000fe20000011406 */
[----:B------:R-:W-:Y:S01]  /*0840*/  IMAD.IADD R19, R13, 0x1, R2 ;  /* 0x000000010d137824 */ /* 0x000fe200078e0202 */
[----:B------:R-:W-:Y:S01]  /*0850*/  IADD3 R5, R22, 0x80, RZ ;  /* 0x0000008016057810 */ /* 0x000fe20007ffe0ff */
[----:B------:R-:W-:Y:S05]  /*0860*/  @P0 BRA `(.L_x_801) ;  /* 0x000000d000000947 */ /* 0x000fea0003800000 */
[----:B------:R-:W-:Y:S01]  /*0870*/  IMAD R2, R15, R6, RZ ;  /* 0x000000060f027224 */ /* 0x000fe200078e02ff */
[-C--:B-----5:R-:W-:Y:S01]  /*0880*/  ISETP.GE.AND P3, PT, R22, R0.reuse, PT ;  /* 0x000000001600720c */ /* 0x0a0fe20003f66270 */
[----:B------:R-:W-:Y:S01]  /*0890*/  IMAD.MOV.U32 R18, RZ, RZ, R12 ;  /* 0x000000ffff127224 */ /* 0x000fe200078e000c */
[-C--:B------:R-:W-:Y:S01]  /*08a0*/  ISETP.GE.AND P2, PT, R7, R0.reuse, PT ;  /* 0x000000000700720c */ /* 0x080fe20003f46270 */
[C---:B------:R-:W-:Y:S01]  /*08b0*/  IMAD R2, R14.reuse, R3, R2 ;  /* 0x000000030e027224 */ /* 0x040fe200078e0202 */
[----:B------:R-:W-:Y:S01]  /*08c0*/  ISETP.GE.AND P1, PT, R5, R0, PT ;  /* 0x000000000500720c */ /* 0x000fe20003f26270 */
[----:B------:R-:W-:-:S04]  /*08d0*/  IMAD.WIDE.U32 R8, R14, R6, R18 ;  /* 0x000000060e087225 */ /* 0x000fc800078e0012 */
[----:B------:R-:W-:Y:S01]  /*08e0*/  IMAD.IADD R9, R9, 0x1, R2 ;  /* 0x0000000109097824 */ /* 0x000fe200078e0202 */
[----:B------:R-:W-:-:S04]  /*08f0*/  LEA R16, P0, R8, R10, 0x1 ;  /* 0x0000000a08107211 */ /* 0x000fc800078008ff */
[----:B------:R-:W-:-:S05]  /*0900*/  LEA.HI.X R17, R8, R11, R9, 0x1, P0 ;  /* 0x0000000b08117211 */ /* 0x000fca00000f0c09 */
[----:B------:R1:W-:Y:S04]  /*0910*/  @!P3 ST.E.128 [R16.64], RZ ;  /* 0x000000ff1000b985 */ /* 0x0003e8000c101d06 */
[----:B------:R1:W-:Y:S04]  /*0920*/  @!P2 ST.E.128 [R16.64+0x80], RZ ;  /* 0x000080ff1000a985 */ /* 0x0003e8000c101d06 */
[----:B------:R1:W-:Y:S02]  /*0930*/  @!P1 ST.E.128 [R16.64+0x100], RZ ;  /* 0x000100ff10009985 */ /* 0x0003e4000c101d06 */
.L_x_801:
[----:B------:R-:W-:Y:S05]  /*0940*/  BSYNC B0 ;  /* 0x0000000000007941 */ /* 0x000fea0003800000 */
.L_x_800:
[----:B------:R-:W-:Y:S01]  /*0950*/  IADD3 R8, R6, 0x10, RZ ;  /* 0x0000001006087810 */ /* 0x000fe20007ffe0ff */
[----:B------:R-:W-:Y:S03]  /*0960*/  BSSY B0, `(.L_x_802) ;  /* 0x0000013000007945 */ /* 0x000fe60003800000 */
[----:B------:R-:W-:-:S13]  /*0970*/  ISETP.GE.AND P0, PT, R8, R209, PT ;  /* 0x000000d10800720c */ /* 0x000fda0003f06270 */
[----:B------:R-:W-:Y:S05]  /*0980*/  @P0 BRA `(.L_x_803) ;  /* 0x0000010000000947 */ /* 0x000fea0003800000 */
[----:B-1----:R-:W-:Y:S01]  /*0990*/  IADD3 R17, P0, R6, 0x10, RZ ;  /* 0x0000001006117810 */ /* 0x002fe20007f1e0ff */
[----:B------:R-:W-:Y:S01]  /*09a0*/  IMAD.MOV.U32 R24, RZ, RZ, R12 ;  /* 0x000000ffff187224 */ /* 0x000fe200078e000c */
[----:B------:R-:W-:Y:S02]  /*09b0*/  MOV R25, R19 ;  /* 0x0000001300197202 */ /* 0x000fe40000000f00 */
[-C--:B-----5:R-:W-:Y:S01]  /*09c0*/  ISETP.GE.AND P2, PT, R22, R0.reuse, PT ;  /* 0x000000001600720c */ /* 0x0a0fe20003f46270 */
[----:B------:R-:W-:Y:S01]  /*09d0*/  IMAD.X R9, RZ, RZ, R3, P0 ;  /* 0x000000ffff097224 */ /* 0x000fe200000e0603 */
[-C--:B------:R-:W-:Y:S01]  /*09e0*/  ISETP.GE.AND P1, PT, R7, R0.reuse, PT ;  /* 0x000000000700720c */ /* 0x080fe20003f26270 */
[----:B------:R-:W-:Y:S01]  /*09f0*/  IMAD.WIDE.U32 R24, R14, R17, R24 ;  /* 0x000000110e187225 */ /* 0x000fe200078e0018 */
[----:B------:R-:W-:-:S03]  /*0a00*/  ISETP.GE.AND P0, PT, R5, R0, PT ;  /* 0x000000000500720c */ /* 0x000fc60003f06270 */
[----:B------:R-:W-:Y:S01]  /*0a10*/  IMAD R9, R9, R14, RZ ;  /* 0x0000000e09097224 */ /* 0x000fe200078e02ff */
[----:B------:R-:W-:-:S03]  /*0a20*/  LEA R16, P3, R24, R10, 0x1 ;  /* 0x0000000a18107211 */ /* 0x000fc600078608ff */
[----:B------:R-:W-:-:S04]  /*0a30*/  IMAD R9, R15, R17, R9 ;  /* 0x000000110f097224 */ /* 0x000fc800078e0209 */
[----:B------:R-:W-:-:S05]  /*0a40*/  IMAD.IADD R9, R25, 0x1, R9 ;  /* 0x0000000119097824 */ /* 0x000fca00078e0209 */
[----:B------:R-:W-:-:S05]  /*0a50*/  LEA.HI.X R17, R24, R11, R9, 0x1, P3 ;  /* 0x0000000b18117211 */ /* 0x000fca00018f0c09 */
[----:B------:R1:W-:Y:S04]  /*0a60*/  @!P2 ST.E.128 [R16.64], RZ ;  /* 0x000000ff1000a985 */ /* 0x0003e8000c101d06 */
[----:B------:R1:W-:Y:S04]  /*0a70*/  @!P1 ST.E.128 [R16.64+0x80], RZ ;  /* 0x000080ff10009985 */ /* 0x0003e8000c101d06 */
[----:B------:R1:W-:Y:S02]  /*0a80*/  @!P0 ST.E.128 [R16.64+0x100], RZ ;  /* 0x000100ff10008985 */ /* 0x0003e4000c101d06 */
.L_x_803:
[----:B------:R-:W-:Y:S05]  /*0a90*/  BSYNC B0 ;  /* 0x0000000000007941 */ /* 0x000fea0003800000 */
.L_x_802:
        /* <DEDUP_REMOVED lines=20> */
.L_x_805:
[----:B------:R-:W-:Y:S05]  /*0be0*/  BSYNC B0 ;  /* 0x0000000000007941 */ /* 0x000fea0003800000 */
.L_x_804:
[----:B------:R-:W-:Y:S01]  /*0bf0*/  IADD3 R2, R6, 0x30, RZ ;  /* 0x0000003006027810 */ /* 0x000fe20007ffe0ff */
[----:B------:R-:W-:Y:S03]  /*0c00*/  BSSY B0, `(.L_x_806) ;  /* 0x0000013000007945 */ /* 0x000fe60003800000 */
[----:B------:R-:W-:-:S13]  /*0c10*/  ISETP.GE.AND P0, PT, R2, R209, PT ;  /* 0x000000d10200720c */ /* 0x000fda0003f06270 */
[----:B------:R-:W-:Y:S05]  /*0c20*/  @P0 BRA `(.L_x_807) ;  /* 0x0000010000000947 */ /* 0x000fea0003800000 */
[----:B------:R-:W-:Y:S01]  /*0c30*/  IADD3 R13, P0, R6, 0x30, RZ ;  /* 0x00000030060d7810 */ /* 0x000fe20007f1e0ff */
[----:B-1----:R-:W-:Y:S01]  /*0c40*/  IMAD.MOV.U32 R16, RZ, RZ, R12 ;  /* 0x000000ffff107224 */ /* 0x002fe200078e000c */
        /* <DEDUP_REMOVED lines=14> */
.L_x_807:
[----:B------:R-:W-:Y:S05]  /*0d30*/  BSYNC B0 ;  /* 0x0000000000007941 */ /* 0x000fea0003800000 */
.L_x_806:
[----:B------:R-:W-:Y:S01]  /*0d40*/  ISETP.NE.AND P4, PT, R56, RZ, PT ;  /* 0x000000ff3800720c */ /* 0x000fe20003f85270 */
[----:B------:R-:W-:Y:S01]  /*0d50*/  IMAD.MOV.U32 R207, RZ, RZ, 0x0 ;  /* 0x00000000ffcf7424 */ /* 0x000fe200078e00ff */
[----:B------:R-:W-:-:S02]  /*0d60*/  IADD3 R5, P0, R76, R6, RZ ;  /* 0x000000064c057210 */ /* 0x000fc40007f1e0ff */
[-C--:B------:R-:W-:Y:S02]  /*0d70*/  ISETP.GE.OR P3, PT, R6, R209.reuse, P4 ;  /* 0x000000d10600720c */ /* 0x080fe40002766670 */
[-C--:B------:R-:W-:Y:S02]  /*0d80*/  ISETP.GE.OR P2, PT, R8, R209.reuse, P4 ;  /* 0x000000d10800720c */ /* 0x080fe40002746670 */
[-C--:B------:R-:W-:Y:S02]  /*0d90*/  ISETP.GE.OR P1, PT, R4, R209.reuse, P4 ;  /* 0x000000d10400720c */ /* 0x080fe40002726670 */
[----:B------:R-:W-:Y:S02]  /*0da0*/  ISETP.GE.OR P4, PT, R2, R209, P4 ;  /* 0x000000d10200720c */ /* 0x000fe40002786670 */
[----:B------:R-:W-:Y:S02]  /*0db0*/  LEA.HI.X.SX32 R3, R76, R3, 0x1, P0 ;  /* 0x000000034c037211 */ /* 0x000fe400000f0eff */
[----:B-----5:R-:W-:-:S03]  /*0dc0*/  LEA R4, P0, R5, R20, 0x2 ;  /* 0x0000001405047211 */ /* 0x020fc600078010ff */
[----:B------:R-:W-:Y:S01]  /*0dd0*/  @!P3 IMAD.MOV.U32 R9, RZ, RZ, 0x7f800000 ;  /* 0x7f800000ff09b424 */ /* 0x000fe200078e00ff */
[----:B------:R-:W-:Y:S01]  /*0de0*/  LEA.HI.X R5, R5, R21, R3, 0x2, P0 ;  /* 0x0000001505057211 */ /* 0x000fe200000f1403 */
[----:B------:R-:W-:Y:S02]  /*0df0*/  @!P2 IMAD.MOV.U32 R7, RZ, RZ, 0x7f800000 ;  /* 0x7f800000ff07a424 */ /* 0x000fe400078e00ff */
[----:B------:R-:W-:Y:S02]  /*0e00*/  @!P1 IMAD.MOV.U32 R3, RZ, RZ, 0x7f800000 ;  /* 0x7f800000ff039424 */ /* 0x000fe400078e00ff */
[----:B------:R2:W-:Y:S04]  /*0e10*/  @!P3 ST.E [R4.64], R9 ;  /* 0x000000090400b985 */ /* 0x0005e8000c101906 */
[----:B------:R2:W-:Y:S04]  /*0e20*/  @!P2 ST.E [R4.64+0x40], R7 ;  /* 0x000040070400a985 */ /* 0x0005e8000c101906 */
[----:B------:R2:W-:Y:S01]  /*0e30*/  @!P1 ST.E [R4.64+0x80], R3 ;  /* 0x0000800304009985 */ /* 0x0005e2000c101906 */
[----:B------:R-:W-:Y:S05]  /*0e40*/  @P4 RET.REL.NODEC R206 `(_ZN5flash24flash_fwd_splitkv_kernelI23Flash_fwd_kernel_traitsILi192ELi64ELi64ELi4ELb0ELb0EN7cutlass10bfloat16_tE19Flash_kernel_traitsILi192ELi64ELi64ELi4ES3_EELb0ELb0ELb0ELb0ELb0ELb0ELb0ELb1EEEvNS_16Flash_fwd_paramsE) ;  /* 0xfffff1b0ce004950 */ /* 0x000fea0003c3ffff */
[----:B--2---:R-:W-:Y:S02]  /*0e50*/  MOV R3, 0x7f800000 ;  /* 0x7f80000000037802 */ /* 0x004fe40000000f00 */
[----:B------:R-:W-:-:S03]  /*0e60*/  MOV R207, 0x0 ;  /* 0x0000000000cf7802 */ /* 0x000fc60000000f00 */
[----:B------:R2:W-:Y:S01]  /*0e70*/  ST.E [R4.64+0xc0], R3 ;  /* 0x0000c00304007985 */ /* 0x0005e2000c101906 */
[----:B------:R-:W-:Y:S05]  /*0e80*/  RET.REL.NODEC R206 `(_ZN5flash24flash_fwd_splitkv_kernelI23Flash_fwd_kernel_traitsILi192ELi64ELi64ELi4ELb0ELb0EN7cutlass10bfloat16_tE19Flash_kernel_traitsILi192ELi64ELi64ELi4ES3_EELb0ELb0ELb0ELb0ELb0ELb0ELb0ELb1EEEvNS_16Flash_fwd_paramsE) ;  /* 0xfffff170ce007950 */ /* 0x000fea0003c3ffff */
.L_x_799:
[----:B------:R-:W3:Y:S04]  /*0e90*/  LD.E.64 R6, [R18.64+0x160] ;  /* 0x0001600612067980 */ /* 0x000ee8000c101b00 */
[----:B----4-:R-:W4:Y:S01]  /*0ea0*/  LD.E.64 R8, [R18.64+0x158] ;  /* 0x0001580612087980 */ /* 0x010f22000c101b00 */
[----:B---3--:R-:W-:-:S04]  /*0eb0*/  ISETP.NE.U32.AND P1, PT, R6, RZ, PT ;  /* 0x000000ff0600720c */ /* 0x008fc80003f25070 */
[----:B------:R-:W-:-:S13]  /*0ec0*/  ISETP.NE.AND.EX P1, PT, R7, RZ, PT, P1 ;  /* 0x000000ff0700720c */ /* 0x000fda0003f25310 */
[----:B------:R-:W3:Y:S01]  /*0ed0*/  @P1 LD.E.64 R4, [R18.64+0x168] ;  /* 0x0001680612041980 */ /* 0x000ee2000c101b00 */
[----:B----4-:R-:W-:Y:S01]  /*0ee0*/  ISETP.NE.U32.AND P0, PT, R8, RZ, PT ;  /* 0x000000ff0800720c */ /* 0x010fe20003f05070 */
[----:B------:R-:W-:-:S03]  /*0ef0*/  IMAD.MOV.U32 R10, RZ, RZ, R207 ;  /* 0x000000ffff0a7224 */ /* 0x000fc600078e00cf */
[----:B------:R-:W-:Y:S02]  /*0f00*/  ISETP.NE.AND.EX P0, PT, R9, RZ, PT, P0 ;  /* 0x000000ff0900720c */ /* 0x000fe40003f05300 */
[----:B------:R-:W-:Y:S01]  /*0f10*/  @P1 SHF.R.S32.HI R0, RZ, 0x1f, R207 ;  /* 0x0000001fff001819 */ /* 0x000fe200000114cf */
[----:B------:R-:W-:-:S10]  /*0f20*/  CS2R R212, SRZ ;  /* 0x0000000000d47805 */ /* 0x000fd4000001ff00 */
[----:B------:R-:W-:-:S05]  /*0f30*/  @P0 IMAD.WIDE R8, R207, 0x4, R8 ;  /* 0x00000004cf080825 */ /* 0x000fca00078e0208 */
[----:B------:R4:W5:Y:S01]  /*0f40*/  @P0 LD.E R10, [R8.64] ;  /* 0x00000006080a0980 */ /* 0x000962000c101900 */
[----:B------:R-:W-:Y:S01]  /*0f50*/  BSSY B0, `(.L_x_808) ;  /* 0x00000b0000007945 */ /* 0x000fe20003800000 */
[-C--:B---3--:R-:W-:Y:S02]  /*0f60*/  @P1 IMAD R5, R5, R207.reuse, RZ ;  /* 0x000000cf05051224 */ /* 0x088fe400078e02ff */
[----:B------:R-:W-:-:S04]  /*0f70*/  @P1 IMAD.WIDE.U32 R2, R4, R207, RZ ;  /* 0x000000cf04021225 */ /* 0x000fc800078e00ff */
[----:B------:R-:W-:Y:S01]  /*0f80*/  @P1 IMAD R0, R4, R0, R5 ;  /* 0x0000000004001224 */ /* 0x000fe200078e0205 */
[----:B------:R-:W-:-:S03]  /*0f90*/  @P1 LEA R212, P0, R2, R6, 0x2 ;  /* 0x0000000602d41211 */ /* 0x000fc600078010ff */
[----:B------:R-:W-:-:S05]  /*0fa0*/  @P1 IMAD.IADD R0, R3, 0x1, R0 ;  /* 0x0000000103001824 */ /* 0x000fca00078e0200 */
[----:B------:R-:W-:Y:S02]  /*0fb0*/  @P1 LEA.HI.X R213, R2, R7, R0, 0x2, P0 ;  /* 0x0000000702d51211 */ /* 0x000fe400000f1400 */
[----:B------:R-:W-:-:S04]  /*0fc0*/  ISETP.NE.U32.AND P0, PT, R212, RZ, PT ;  /* 0x000000ffd400720c */ /* 0x000fc80003f05070 */
[----:B------:R-:W-:-:S13]  /*0fd0*/  ISETP.NE.AND.EX P0, PT, R213, RZ, PT, P0 ;  /* 0x000000ffd500720c */ /* 0x000fda0003f05300 */
[----:B------:R-:W-:Y:S05]  /*0fe0*/  @!P0 BRA `(.L_x_809) ;  /* 0x0000054000008947 */ /* 0x000fea0003800000 */
[----:B----4-:R-:W3:Y:S04]  /*0ff0*/  LD.E R8, [R18.64+0x170] ;  /* 0x0001700612087980 */ /* 0x010ee8000c101900 */
[----:B------:R-:W4:Y:S01]  /*1000*/  LD.E R2, [R18.64+0x68] ;  /* 0x0000680612027980 */ /* 0x000f22000c101900 */
[----:B------:R-:W-:-:S03]  /*1010*/  LEA R9, R133, 0xffffffc0, 0x6 ;  /* 0xffffffc085097811 */ /* 0x000fc600078e30ff */
[----:B--2---:R-:W2:Y:S04]  /*1020*/  LD.E.64 R16, [R18.64+0x20] ;  /* 0x0000200612107980 */ /* 0x004ea8000c101b00 */
[----:B------:R-:W2:Y:S04]  /*1030*/  LD.E.64 R64, [R18.64+0x38] ;  /* 0x0000380612407980 */ /* 0x000ea8000c101b00 */
[----:B------:R-:W2:Y:S04]  /*1040*/  LD.E.64 R14, [R18.64+0x50] ;  /* 0x00005006120e7980 */ /* 0x000ea8000c101b00 */
[----:B------:R-:W2:Y:S04]  /*1050*/  LD.E.64 R12, [R18.64+0x28] ;  /* 0x00002806120c7980 */ /* 0x000ea8000c101b00 */
[----:B------:R1:W5:Y:S04]  /*1060*/  LD.E.64 R28, [R18.64+0x58] ;  /* 0x00005806121c7980 */ /* 0x000368000c101b00 */
[----:B------:R1:W5:Y:S01]  /*1070*/  LD.E.64 R66, [R18.64+0x40] ;  /* 0x0000400612427980 */ /* 0x000362000c101b00 */
[----:B---3--:R-:W-:-:S04]  /*1080*/  IABS R4, R8 ;  /* 0x0000000800047213 */ /* 0x008fc80000000000 */
[----:B------:R-:W3:Y:S08]  /*1090*/  I2F.RP R5, R4 ;  /* 0x0000000400057306 */ /* 0x000ef00000209400 */
[----:B---3-5:R-:W3:Y:S02]  /*10a0*/  MUFU.RCP R10, R5 ;  /* 0x00000005000a7308 */ /* 0x028ee40000001000 */
[----:B---3--:R-:W-:-:S06]  /*10b0*/  IADD3 R10, R10, 0xffffffe, RZ ;  /* 0x0ffffffe0a0a7810 */ /* 0x008fcc0007ffe0ff */
[----:B------:R-:W3:Y:S01]  /*10c0*/  F2I.FTZ.U32.TRUNC.NTZ R11, R10 ;  /* 0x0000000a000b7305 */ /* 0x000ee2000021f000 */
[----:B------:R-:W-:Y:S01]  /*10d0*/  IABS R0, R8 ;  /* 0x0000000800007213 */ /* 0x000fe20000000000 */
[----:B---3--:R-:W-:Y:S02]  /*10e0*/  IMAD.MOV R3, RZ, RZ, -R11 ;  /* 0x000000ffff037224 */ /* 0x008fe400078e0a0b */
[----:B------:R-:W-:Y:S02]  /*10f0*/  IMAD.MOV.U32 R10, RZ, RZ, RZ ;  /* 0x000000ffff0a7224 */ /* 0x000fe400078e00ff */
[----:B------:R-:W-:Y:S01]  /*1100*/  IMAD R6, R3, R4, RZ ;  /* 0x0000000403067224 */ /* 0x000fe200078e02ff */
[----:B------:R-:W-:-:S03]  /*1110*/  IABS R3, R9 ;  /* 0x0000000900037213 */ /* 0x000fc60000000000 */
[----:B------:R-:W-:Y:S01]  /*1120*/  IMAD.HI.U32 R6, R11, R6, R10 ;  /* 0x000000060b067227 */ /* 0x000fe200078e000a */
[----:B------:R-:W-:-:S05]  /*1130*/  IADD3 R0, RZ, -R0, RZ ;  /* 0x80000000ff007210 */ /* 0x000fca0007ffe0ff */
[----:B------:R-:W-:-:S04]  /*1140*/  IMAD.HI.U32 R7, R6, R3, RZ ;  /* 0x0000000306077227 */ /* 0x000fc800078e00ff */
[----:B------:R-:W-:-:S05]  /*1150*/  IMAD R3, R7, R0, R3 ;  /* 0x0000000007037224 */ /* 0x000fca00078e0203 */
[----:B------:R-:W-:Y:S02]  /*1160*/  ISETP.GT.U32.AND P1, PT, R4, R3, PT ;  /* 0x000000030400720c */ /* 0x000fe40003f24070 */
[----:B------:R-:W-:-:S11]  /*1170*/  LOP3.LUT R0, R9, R8, RZ, 0x3c, !PT ;  /* 0x0000000809007212 */ /* 0x000fd600078e3cff */
[----:B------:R-:W-:-:S05]  /*1180*/  @!P1 IMAD.IADD R3, R3, 0x1, -R4 ;  /* 0x0000000103039824 */ /* 0x000fca00078e0a04 */
[----:B------:R-:W-:Y:S02]  /*1190*/  ISETP.GE.U32.AND P2, PT, R3, R4, PT ;  /* 0x000000040300720c */ /* 0x000fe40003f46070 */
[----:B------:R-:W-:Y:S02]  /*11a0*/  ISETP.GE.AND P0, PT, R0, RZ, PT ;  /* 0x000000ff0000720c */ /* 0x000fe40003f06270 */
[----:B------:R-:W-:Y:S02]  /*11b0*/  @!P1 IADD3 R7, R7, 0x1, RZ ;  /* 0x0000000107079810 */ /* 0x000fe40007ffe0ff */
[----:B------:R-:W-:-:S07]  /*11c0*/  ISETP.NE.AND P1, PT, R8, RZ, PT ;  /* 0x000000ff0800720c */ /* 0x000fce0003f25270 */
[----:B------:R-:W-:-:S05]  /*11d0*/  @P2 IADD3 R7, R7, 0x1, RZ ;  /* 0x0000000107072810 */ /* 0x000fca0007ffe0ff */
[----:B------:R-:W-:Y:S01]  /*11e0*/  @!P0 IMAD.MOV R7, RZ, RZ, -R7 ;  /* 0x000000ffff078224 */ /* 0x000fe200078e0a07 */
[----:B------:R-:W-:-:S05]  /*11f0*/  @!P1 LOP3.LUT R7, RZ, R8, RZ, 0x33, !PT ;  /* 0x00000008ff079212 */ /* 0x000fca00078e33ff */
[----:B------:R-:W-:-:S05]  /*1200*/  IMAD.WIDE R4, R7, 0x4, R212 ;  /* 0x0000000407047825 */ /* 0x000fca00078e02d4 */
[----:B------:R3:W2:Y:S01]  /*1210*/  LD.E R0, [R4.64] ;  /* 0x0000000604007980 */ /* 0x0006a2000c101900 */
[----:B----4-:R-:W-:-:S04]  /*1220*/  IABS R6, R2 ;  /* 0x0000000200067213 */ /* 0x010fc80000000000 */
[----:B------:R-:W4:Y:S08]  /*1230*/  I2F.RP R20, R6 ;  /* 0x0000000600147306 */ /* 0x000f300000209400 */
[----:B----4-:R-:W4:Y:S02]  /*1240*/  MUFU.RCP R11, R20 ;  /* 0x00000014000b7308 */ /* 0x010f240000001000 */
[----:B----4-:R-:W-:-:S06]  /*1250*/  IADD3 R11, R11, 0xffffffe, RZ ;  /* 0x0ffffffe0b0b7810 */ /* 0x010fcc0007ffe0ff */
[----:B------:R-:W4:Y:S01]  /*1260*/  F2I.FTZ.U32.TRUNC.NTZ R25, R11 ;  /* 0x0000000b00197305 */ /* 0x000f22000021f000 */
[----:B------:R-:W-:Y:S01]  /*1270*/  IMAD.MOV.U32 R24, RZ, RZ, RZ ;  /* 0x000000ffff187224 */ /* 0x000fe200078e00ff */
[----:B---3--:R-:W-:Y:S02]  /*1280*/  IABS R5, R205 ;  /* 0x000000cd00057213 */ /* 0x008fe40000000000 */
[----:B------:R-:W-:Y:S02]  /*1290*/  IABS R4, R2 ;  /* 0x0000000200047213 */ /* 0x000fe40000000000 */
[----:B----4-:R-:W-:-:S05]  /*12a0*/  IADD3 R3, RZ, -R25, RZ ;  /* 0x80000019ff037210 */ /* 0x010fca0007ffe0ff */
[----:B------:R-:W-:-:S04]  /*12b0*/  IMAD R10, R3, R6, RZ ;  /* 0x00000006030a7224 */ /* 0x000fc800078e02ff */
[----:B------:R-:W-:-:S04]  /*12c0*/  IMAD.HI.U32 R10, R25, R10, R24 ;  /* 0x0000000a190a7227 */ /* 0x000fc800078e0018 */
[----:B------:R-:W-:Y:S02]  /*12d0*/  IMAD.MOV R4, RZ, RZ, -R4 ;  /* 0x000000ffff047224 */ /* 0x000fe400078e0a04 */
[----:B------:R-:W-:-:S04]  /*12e0*/  IMAD.HI.U32 R3, R10, R5, RZ ;  /* 0x000000050a037227 */ /* 0x000fc800078e00ff */
[----:B------:R-:W-:-:S05]  /*12f0*/  IMAD R5, R3, R4, R5 ;  /* 0x0000000403057224 */ /* 0x000fca00078e0205 */
[----:B------:R-:W-:-:S13]  /*1300*/  ISETP.GT.U32.AND P1, PT, R6, R5, PT ;  /* 0x000000050600720c */ /* 0x000fda0003f24070 */
[----:B------:R-:W-:-:S04]  /*1310*/  @!P1 IADD3 R5, R5, -R6, RZ ;  /* 0x8000000605059210 */ /* 0x000fc80007ffe0ff */
[----:B------:R-:W-:Y:S01]  /*1320*/  ISETP.GE.U32.AND P2, PT, R5, R6, PT ;  /* 0x000000060500720c */ /* 0x000fe20003f46070 */
[----:B------:R-:W-:Y:S01]  /*1330*/  IMAD.MOV R6, RZ, RZ, -R7 ;  /* 0x000000ffff067224 */ /* 0x000fe200078e0a07 */
[----:B------:R-:W-:Y:S02]  /*1340*/  LOP3.LUT R5, R205, R2, RZ, 0x3c, !PT ;  /* 0x00000002cd057212 */ /* 0x000fe400078e3cff */
[----:B------:R-:W-:Y:S02]  /*1350*/  @!P1 IADD3 R3, R3, 0x1, RZ ;  /* 0x0000000103039810 */ /* 0x000fe40007ffe0ff */
[----:B------:R-:W-:Y:S02]  /*1360*/  ISETP.GE.AND P0, PT, R5, RZ, PT ;  /* 0x000000ff0500720c */ /* 0x000fe40003f06270 */
[----:B------:R-:W-:Y:S01]  /*1370*/  ISETP.NE.AND P1, PT, R2, RZ, PT ;  /* 0x000000ff0200720c */ /* 0x000fe20003f25270 */
[----:B------:R-:W-:-:S04]  /*1380*/  IMAD R9, R8, R6, R9 ;  /* 0x0000000608097224 */ /* 0x000fc800078e0209 */
[----:B------:R-:W-:Y:S02]  /*1390*/  @P2 IADD3 R3, R3, 0x1, RZ ;  /* 0x0000000103032810 */ /* 0x000fe40007ffe0ff */
[----:B------:R-:W-:Y:S02]  /*13a0*/  SHF.R.S32.HI R21, RZ, 0x1f, R9 ;  /* 0x0000001fff157819 */ /* 0x000fe40000011409 */
[----:B--2---:R-:W-:Y:S01]  /*13b0*/  SHF.R.S32.HI R7, RZ, 0x1f, R0 ;  /* 0x0000001fff077819 */ /* 0x004fe20000011400 */
[-C--:B------:R-:W-:Y:S02]  /*13c0*/  IMAD R4, R17, R0.reuse, RZ ;  /* 0x0000000011047224 */ /* 0x080fe400078e02ff */
[----:B------:R-:W-:-:S04]  /*13d0*/  IMAD.WIDE.U32 R10, R16, R0, RZ ;  /* 0x00000000100a7225 */ /* 0x000fc800078e00ff */
[----:B------:R-:W-:-:S04]  /*13e0*/  IMAD R4, R16, R7, R4 ;  /* 0x0000000710047224 */ /* 0x000fc800078e0204 */
[----:B------:R-:W-:Y:S01]  /*13f0*/  IMAD.IADD R11, R11, 0x1, R4 ;  /* 0x000000010b0b7824 */ /* 0x000fe200078e0204 */
[----:B------:R-:W-:Y:S01]  /*1400*/  MOV R4, R3 ;  /* 0x0000000300047202 */ /* 0x000fe20000000f00 */
[----:B------:R-:W-:Y:S02]  /*1410*/  IMAD R3, R65, R9, RZ ;  /* 0x0000000941037224 */ /* 0x000fe400078e02ff */
[----:B------:R-:W-:-:S04]  /*1420*/  IMAD.WIDE.U32 R10, R9, R64, R10 ;  /* 0x00000040090a7225 */ /* 0x000fc800078e000a */
[----:B------:R-:W-:Y:S01]  /*1430*/  @!P0 IMAD.MOV R4, RZ, RZ, -R4 ;  /* 0x000000ffff048224 */ /* 0x000fe200078e0a04 */
[----:B------:R-:W-:Y:S01]  /*1440*/  @!P1 LOP3.LUT R4, RZ, R2, RZ, 0x33, !PT ;  /* 0x00000002ff049212 */ /* 0x000fe200078e33ff */
[----:B------:R-:W-:-:S03]  /*1450*/  IMAD R3, R64, R21, R3 ;  /* 0x0000001540037224 */ /* 0x000fc600078e0203 */
[----:B------:R-:W-:Y:S02]  /*1460*/  SHF.R.S32.HI R5, RZ, 0x1f, R4 ;  /* 0x0000001fff057819 */ /* 0x000fe40000011404 */
[----:B------:R-:W-:Y:S01]  /*1470*/  IADD3 R11, R11, R3, RZ ;  /* 0x000000030b0b7210 */ /* 0x000fe20007ffe0ff */
[----:B------:R-:W-:Y:S02]  /*1480*/  IMAD R3, R15, R4, RZ ;  /* 0x000000040f037224 */ /* 0x000fe400078e02ff */
[-C--:B------:R-:W-:Y:S02]  /*1490*/  IMAD R2, R13, R0.reuse, RZ ;  /* 0x000000000d027224 */ /* 0x080fe400078e02ff */
[----:B------:R-:W-:Y:S02]  /*14a0*/  IMAD R3, R14, R5, R3 ;  /* 0x000000050e037224 */ /* 0x000fe400078e0203 */
[----:B------:R-:W-:-:S04]  /*14b0*/  IMAD.WIDE.U32 R16, R12, R0, RZ ;  /* 0x000000000c107225 */ /* 0x000fc800078e00ff */
[----:B------:R-:W-:Y:S02]  /*14c0*/  IMAD R7, R12, R7, R2 ;  /* 0x000000070c077224 */ /* 0x000fe400078e0202 */
[----:B------:R-:W-:-:S03]  /*14d0*/  IMAD.WIDE.U32 R14, R4, R14, R10 ;  /* 0x0000000e040e7225 */ /* 0x000fc600078e000a */
[----:B------:R-:W-:Y:S01]  /*14e0*/  IADD3 R11, R17, R7, RZ ;  /* 0x00000007110b7210 */ /* 0x000fe20007ffe0ff */
[----:B------:R-:W-:Y:S01]  /*14f0*/  IMAD.MOV.U32 R2, RZ, RZ, R16 ;  /* 0x000000ffff027224 */ /* 0x000fe200078e0010 */
[----:B------:R-:W-:Y:S01]  /*1500*/  MOV R0, R14 ;  /* 0x0000000e00007202 */ /* 0x000fe20000000f00 */
[----:B------:R-:W-:Y:S01]  /*1510*/  IMAD.IADD R3, R15, 0x1, R3 ;  /* 0x000000010f037824 */ /* 0x000fe200078e0203 */
[----:B------:R-:W-:Y:S05]  /*1520*/  BRA `(.L_x_810) ;  /* 0x0000052000007947 */ /* 0x000fea0003800000 */
.L_x_809:
[----:B----4-:R-:W3:Y:S01]  /*1530*/  LD.E R4, [R18.64+0x68] ;  /* 0x0000680612047980 */ /* 0x010ee2000c101900 */
[----:B------:R-:W-:-:S03]  /*1540*/  ISETP.NE.AND P3, PT, R12, -0x1, PT ;  /* 0xffffffff0c00780c */ /* 0x000fc60003f65270 */
[----:B------:R-:W4:Y:S04]  /*1550*/  LD.E.64 R64, [R18.64+0x38] ;  /* 0x0000380612407980 */ /* 0x000f28000c101b00 */
[----:B--2---:R-:W2:Y:S04]  /*1560*/  LD.E.64 R66, [R18.64+0x40] ;  /* 0x0000400612427980 */ /* 0x004ea8000c101b00 */
[----:B------:R-:W2:Y:S04]  /*1570*/  LD.E.64 R14, [R18.64+0x50] ;  /* 0x00005006120e7980 */ /* 0x000ea8000c101b00 */
[----:B------:R-:W2:Y:S04]  /*1580*/  @!P3 LD.E.64 R20, [R18.64+0x20] ;  /* 0x000020061214b980 */ /* 0x000ea8000c101b00 */
[----:B------:R-:W2:Y:S04]  /*1590*/  @!P3 LD.E.64 R16, [R18.64+0x28] ;  /* 0x000028061210b980 */ /* 0x000ea8000c101b00 */
[----:B------:R1:W5:Y:S01]  /*15a0*/  LD.E.64 R28, [R18.64+0x58] ;  /* 0x00005806121c7980 */ /* 0x000362000c101b00 */
[----:B------:R-:W-:Y:S01]  /*15b0*/  IMAD.MOV.U32 R8, RZ, RZ, RZ ;  /* 0x000000ffff087224 */ /* 0x000fe200078e00ff */
[----:B---3--:R-:W-:-:S04]  /*15c0*/  IABS R3, R4 ;  /* 0x0000000400037213 */ /* 0x008fc80000000000 */
[----:B------:R-:W3:Y:S08]  /*15d0*/  I2F.RP R6, R3 ;  /* 0x0000000300067306 */ /* 0x000ef00000209400 */
[----:B---3--:R-:W3:Y:S02]  /*15e0*/  MUFU.RCP R2, R6 ;  /* 0x0000000600027308 */ /* 0x008ee40000001000 */
[----:B---3--:R-:W-:-:S06]  /*15f0*/  IADD3 R2, R2, 0xffffffe, RZ ;  /* 0x0ffffffe02027810 */ /* 0x008fcc0007ffe0ff */
[----:B------:R-:W3:Y:S01]  /*1600*/  F2I.FTZ.U32.TRUNC.NTZ R9, R2 ;  /* 0x0000000200097305 */ /* 0x000ee2000021f000 */
[----:B------:R-:W-:Y:S02]  /*1610*/  IABS R7, R4 ;  /* 0x0000000400077213 */ /* 0x000fe40000000000 */
[----:B---3--:R-:W-:-:S05]  /*1620*/  IADD3 R0, RZ, -R9, RZ ;  /* 0x80000009ff007210 */ /* 0x008fca0007ffe0ff */
[----:B------:R-:W-:Y:S01]  /*1630*/  IMAD R5, R0, R3, RZ ;  /* 0x0000000300057224 */ /* 0x000fe200078e02ff */
[----:B------:R-:W-:-:S03]  /*1640*/  IABS R0, R205 ;  /* 0x000000cd00007213 */ /* 0x000fc60000000000 */
[----:B------:R-:W-:Y:S01]  /*1650*/  IMAD.HI.U32 R5, R9, R5, R8 ;  /* 0x0000000509057227 */ /* 0x000fe200078e0008 */
[----:B------:R-:W-:-:S05]  /*1660*/  IADD3 R7, RZ, -R7, RZ ;  /* 0x80000007ff077210 */ /* 0x000fca0007ffe0ff */
[----:B------:R-:W-:-:S04]  /*1670*/  IMAD.HI.U32 R2, R5, R0, RZ ;  /* 0x0000000005027227 */ /* 0x000fc800078e00ff */
[----:B------:R-:W-:-:S05]  /*1680*/  IMAD R0, R2, R7, R0 ;  /* 0x0000000702007224 */ /* 0x000fca00078e0200 */
[----:B------:R-:W-:Y:S01]  /*1690*/  ISETP.GT.U32.AND P0, PT, R3, R0, PT ;  /* 0x000000000300720c */ /* 0x000fe20003f04070 */
[-C--:B----4-:R-:W-:Y:S01]  /*16a0*/  @!P3 IMAD R5, R65, R11.reuse, RZ ;  /* 0x0000000b4105b224 */ /* 0x090fe200078e02ff */
[----:B------:R-:W-:Y:S01]  /*16b0*/  @!P3 SHF.R.S32.HI R6, RZ, 0x1f, R11 ;  /* 0x0000001fff06b819 */ /* 0x000fe2000001140b */
[----:B------:R-:W-:-:S04]  /*16c0*/  @!P3 IMAD.WIDE.U32 R26, R64, R11, RZ ;  /* 0x0000000b401ab225 */ /* 0x000fc800078e00ff */
[----:B------:R-:W-:Y:S02]  /*16d0*/  @!P3 IMAD R5, R6, R64, R5 ;  /* 0x000000400605b224 */ /* 0x000fe400078e0205 */
[----:B------:R-:W-:Y:S01]  /*16e0*/  @P3 IMAD.IADD R8, R11, 0x1, R12 ;  /* 0x000000010b083824 */ /* 0x000fe200078e020c */
[----:B-----5:R-:W-:-:S03]  /*16f0*/  @!P3 SHF.R.S32.HI R6, RZ, 0x1f, R10 ;  /* 0x0000001fff06b819 */ /* 0x020fc6000001140a */
[----:B------:R-:W-:Y:S01]  /*1700*/  @!P0 IADD3 R0, R0, -R3, RZ ;  /* 0x8000000300008210 */ /* 0x000fe20007ffe0ff */
[----:B------:R-:W-:Y:S01]  /*1710*/  @P3 IMAD R7, R65, R8, RZ ;  /* 0x0000000841073224 */ /* 0x000fe200078e02ff */
[----:B------:R-:W-:Y:S01]  /*1720*/  @!P3 IADD3 R9, R27, R5, RZ ;  /* 0x000000051b09b210 */ /* 0x000fe20007ffe0ff */
[----:B--2---:R-:W-:Y:S01]  /*1730*/  @!P3 IMAD R5, R21, R10, RZ ;  /* 0x0000000a1505b224 */ /* 0x004fe200078e02ff */
[----:B------:R-:W-:Y:S01]  /*1740*/  ISETP.GE.U32.AND P2, PT, R0, R3, PT ;  /* 0x000000030000720c */ /* 0x000fe20003f46070 */
[----:B------:R-:W-:Y:S01]  /*1750*/  @P3 IMAD.WIDE.U32 R24, R64, R8, RZ ;  /* 0x0000000840183225 */ /* 0x000fe200078e00ff */
[----:B------:R-:W-:-:S03]  /*1760*/  LOP3.LUT R0, R205, R4, RZ, 0x3c, !PT ;  /* 0x00000004cd007212 */ /* 0x000fc600078e3cff */
[----:B------:R-:W-:Y:S02]  /*1770*/  @!P3 IMAD.MOV.U32 R8, RZ, RZ, R26 ;  /* 0x000000ffff08b224 */ /* 0x000fe400078e001a */
[C---:B------:R-:W-:Y:S02]  /*1780*/  @!P3 IMAD R5, R20.reuse, R6, R5 ;  /* 0x000000061405b224 */ /* 0x040fe400078e0205 */
[----:B------:R-:W-:Y:S01]  /*1790*/  @!P3 IMAD.WIDE.U32 R20, R20, R10, R8 ;  /* 0x0000000a1414b225 */ /* 0x000fe200078e0008 */
[----:B------:R-:W-:Y:S02]  /*17a0*/  @P3 IADD3 R7, R25, R7, RZ ;  /* 0x0000000719073210 */ /* 0x000fe40007ffe0ff */
[----:B------:R-:W-:Y:S01]  /*17b0*/  ISETP.GE.AND P1, PT, R0, RZ, PT ;  /* 0x000000ff0000720c */ /* 0x000fe20003f26270 */
[----:B------:R-:W-:Y:S01]  /*17c0*/  @P3 IMAD.MOV.U32 R8, RZ, RZ, R24 ;  /* 0x000000ffff083224 */ /* 0x000fe200078e0018 */
[----:B------:R-:W-:Y:S01]  /*17d0*/  @!P0 IADD3 R2, R2, 0x1, RZ ;  /* 0x0000000102028810 */ /* 0x000fe20007ffe0ff */
[----:B------:R-:W-:Y:S01]  /*17e0*/  @!P3 IMAD.IADD R7, R21, 0x1, R5 ;  /* 0x000000011507b824 */ /* 0x000fe200078e0205 */
[----:B------:R-:W-:-:S02]  /*17f0*/  ISETP.NE.AND P0, PT, R4, RZ, PT ;  /* 0x000000ff0400720c */ /* 0x000fc40003f05270 */
[----:B------:R-:W-:Y:S02]  /*1800*/  LEA R9, R133, 0xffffffc0, 0x6 ;  /* 0xffffffc085097811 */ /* 0x000fe400078e30ff */
[----:B------:R-:W-:Y:S01]  /*1810*/  @!P3 MOV R8, R20 ;  /* 0x000000140008b202 */ /* 0x000fe20000000f00 */
[----:B------:R-:W-:Y:S01]  /*1820*/  @!P3 IMAD R5, R67, R11, RZ ;  /* 0x0000000b4305b224 */ /* 0x000fe200078e02ff */
[----:B------:R-:W-:Y:S02]  /*1830*/  @!P3 SHF.R.S32.HI R3, RZ, 0x1f, R11 ;  /* 0x0000001fff03b819 */ /* 0x000fe4000001140b */
[----:B------:R-:W-:Y:S01]  /*1840*/  @P2 IADD3 R2, R2, 0x1, RZ ;  /* 0x0000000102022810 */ /* 0x000fe20007ffe0ff */
[----:B------:R-:W-:Y:S01]  /*1850*/  IMAD R6, R65, R9, RZ ;  /* 0x0000000941067224 */ /* 0x000fe200078e02ff */
[----:B------:R-:W-:Y:S01]  /*1860*/  SHF.R.S32.HI R21, RZ, 0x1f, R9 ;  /* 0x0000001fff157819 */ /* 0x000fe20000011409 */
[----:B------:R-:W-:Y:S01]  /*1870*/  IMAD.MOV.U32 R26, RZ, RZ, R8 ;  /* 0x000000ffff1a7224 */ /* 0x000fe200078e0008 */
[----:B------:R-:W-:Y:S01]  /*1880*/  MOV R27, R7 ;  /* 0x00000007001b7202 */ /* 0x000fe20000000f00 */
[----:B------:R-:W-:Y:S01]  /*1890*/  @!P3 IMAD R3, R3, R66, R5 ;  /* 0x000000420303b224 */ /* 0x000fe200078e0205 */
[----:B------:R-:W-:Y:S01]  /*18a0*/  MOV R7, R2 ;  /* 0x0000000200077202 */ /* 0x000fe20000000f00 */
[----:B------:R-:W-:Y:S01]  /*18b0*/  @!P3 IMAD.WIDE.U32 R24, R66, R11, RZ ;  /* 0x0000000b4218b225 */ /* 0x000fe200078e00ff */
[----:B------:R-:W-:-:S03]  /*18c0*/  @P3 IADD3 R0, R11, R12, RZ ;  /* 0x0000000c0b003210 */ /* 0x000fc60007ffe0ff */
[----:B------:R-:W-:Y:S02]  /*18d0*/  IMAD R6, R21, R64, R6 ;  /* 0x0000004015067224 */ /* 0x000fe400078e0206 */
[----:B------:R-:W-:Y:S01]  /*18e0*/  IMAD.WIDE.U32 R26, R64, R9, R26 ;  /* 0x00000009401a7225 */ /* 0x000fe200078e001a */
[----:B------:R-:W-:-:S03]  /*18f0*/  @!P1 IADD3 R7, -R7, RZ, RZ ;  /* 0x000000ff07079210 */ /* 0x000fc60007ffe1ff */
[----:B------:R-:W-:Y:S01]  /*1900*/  @!P3 IMAD.IADD R25, R25, 0x1, R3 ;  /* 0x000000011919b824 */ /* 0x000fe200078e0203 */
[----:B------:R-:W-:Y:S01]  /*1910*/  @!P3 SHF.R.S32.HI R3, RZ, 0x1f, R10 ;  /* 0x0000001fff03b819 */ /* 0x000fe2000001140a */
[----:B------:R-:W-:Y:S01]  /*1920*/  @!P3 IMAD R2, R17, R10, RZ ;  /* 0x0000000a1102b224 */ /* 0x000fe200078e02ff */
[----:B------:R-:W-:Y:S01]  /*1930*/  @!P0 LOP3.LUT R7, RZ, R4, RZ, 0x33, !PT ;  /* 0x00000004ff078212 */ /* 0x000fe200078e33ff */
[----:B------:R-:W-:Y:S01]  /*1940*/  IMAD.MOV.U32 R12, RZ, RZ, R26 ;  /* 0x000000ffff0c7224 */ /* 0x000fe200078e001a */
[----:B------:R-:W-:Y:S01]  /*1950*/  IADD3 R13, R27, R6, RZ ;  /* 0x000000061b0d7210 */ /* 0x000fe20007ffe0ff */
[-C--:B------:R-:W-:Y:S01]  /*1960*/  @P3 IMAD R11, R67, R0.reuse, RZ ;  /* 0x00000000430b3224 */ /* 0x080fe200078e02ff */
[----:B------:R-:W-:Y:S01]  /*1970*/  SHF.R.S32.HI R5, RZ, 0x1f, R7 ;  /* 0x0000001fff057819 */ /* 0x000fe20000011407 */
[----:B------:R-:W-:-:S04]  /*1980*/  @P3 IMAD.WIDE.U32 R26, R66, R0, RZ ;  /* 0x00000000421a3225 */ /* 0x000fc800078e00ff */
[C---:B------:R-:W-:Y:S02]  /*1990*/  @!P3 IMAD R0, R16.reuse, R3, R2 ;  /* 0x000000031000b224 */ /* 0x040fe400078e0202 */
[----:B------:R-:W-:Y:S02]  /*19a0*/  IMAD R3, R15, R7, RZ ;  /* 0x000000070f037224 */ /* 0x000fe400078e02ff */
[----:B------:R-:W-:Y:S01]  /*19b0*/  @!P3 IMAD.WIDE.U32 R16, R16, R10, R24 ;  /* 0x0000000a1010b225 */ /* 0x000fe200078e0018 */
[----:B------:R-:W-:-:S03]  /*19c0*/  @P3 IADD3 R11, R27, R11, RZ ;  /* 0x0000000b1b0b3210 */ /* 0x000fc60007ffe0ff */
[----:B------:R-:W-:-:S04]  /*19d0*/  IMAD.WIDE.U32 R12, R14, R7, R12 ;  /* 0x000000070e0c7225 */ /* 0x000fc800078e000c */
[----:B------:R-:W-:Y:S01]  /*19e0*/  IMAD R3, R14, R5, R3 ;  /* 0x000000050e037224 */ /* 0x000fe200078e0203 */
[----:B------:R-:W-:Y:S01]  /*19f0*/  @!P3 IADD3 R11, R17, R0, RZ ;  /* 0x00000000110bb210 */ /* 0x000fe20007ffe0ff */
[----:B------:R-:W-:Y:S01]  /*1a00*/  @P3 IMAD.MOV.U32 R2, RZ, RZ, R26 ;  /* 0x000000ffff023224 */ /* 0x000fe200078e001a */
[----:B------:R-:W-:Y:S01]  /*1a10*/  @!P3 MOV R2, R16 ;  /* 0x000000100002b202 */ /* 0x000fe20000000f00 */
[----:B------:R-:W-:Y:S01]  /*1a20*/  IMAD.MOV.U32 R0, RZ, RZ, R12 ;  /* 0x000000ffff007224 */ /* 0x000fe200078e000c */
[----:B------:R-:W-:Y:S02]  /*1a30*/  IADD3 R3, R13, R3, RZ ;  /* 0x000000030d037210 */ /* 0x000fe40007ffe0ff */
[----:B------:R-:W-:Y:S02]  /*1a40*/  MOV R4, R7 ;  /* 0x0000000700047202 */ /* 0x000fe40000000f00 */
.L_x_810:
[----:B-1----:R-:W-:Y:S05]  /*1a50*/  BSYNC B0 ;  /* 0x0000000000007941 */ /* 0x002fea0003800000 */
.L_x_808:
[----:B------:R-:W-:Y:S01]  /*1a60*/  ISETP.NE.AND P0, PT, R210, -0x1, PT ;  /* 0xffffffffd200780c */ /* 0x000fe20003f05270 */
[----:B------:R-:W2:Y:S04]  /*1a70*/  LD.E.64 R174, [R18.64+0x30] ;  /* 0x0000300612ae7980 */ /* 0x000ea8000c101b00 */
[----:B------:R-:W3:Y:S04]  /*1a80*/  LD.E.64 R24, [R18.64+0x48] ;  /* 0x0000480612187980 */ /* 0x000ee8000c101b00 */
[----:B------:R-:W4:Y:S04]  /*1a90*/  LD.E R75, [R18.64+0xc0] ;  /* 0x0000c006124b7980 */ /* 0x000f28000c101900 */
[----:B------:R-:W3:Y:S04]  /*1aa0*/  @!P0 LD.E.64 R26, [R18.64+0x18] ;  /* 0x00001806121a8980 */ /* 0x000ee8000c101b00 */
[----:B------:R1:W5:Y:S04]  /*1ab0*/  @P4 LD.E R16, [R22.64] ;  /* 0x0000000616104980 */ /* 0x000368000c101900 */
[----:B------:R-:W4:Y:S04]  /*1ac0*/  LD.E.64 R158, [R18.64+0x8] ;  /* 0x00000806129e7980 */ /* 0x000f28000c101b00 */
[----:B------:R-:W4:Y:S04]  /*1ad0*/  LD.E.64 R168, [R18.64+0x10] ;  /* 0x0000100612a87980 */ /* 0x000f28000c101b00 */
[----:B------:R1:W5:Y:S01]  /*1ae0*/  LD.E.64 R176, [R18.64] ;  /* 0x0000000612b07980 */ /* 0x000362000c101b00 */
[----:B------:R-:W-:-:S04]  /*1af0*/  SHF.R.S32.HI R7, RZ, 0x1f, R56 ;  /* 0x0000001fff077819 */ /* 0x000fc80000011438 */
[CC--:B------:R-:W-:Y:S02]  /*1b00*/  LEA.HI R166, R7.reuse, R56.reuse, RZ, 0x3 ;  /* 0x0000003807a67211 */ /* 0x0c0fe400078f18ff */
[----:B------:R-:W-:Y:S02]  /*1b10*/  LEA.HI R70, R7, R56, RZ, 0x4 ;  /* 0x0000003807467211 */ /* 0x000fe400078f20ff */
[----:B------:R-:W-:Y:S02]  /*1b20*/  LOP3.LUT R17, R166, 0xfffffff8, RZ, 0xc0, !PT ;  /* 0xfffffff8a6117812 */ /* 0x000fe400078ec0ff */
[----:B------:R-:W-:Y:S02]  /*1b30*/  LOP3.LUT R15, R70, 0xfffffff0, RZ, 0xc0, !PT ;  /* 0xfffffff0460f7812 */ /* 0x000fe400078ec0ff */
[----:B------:R-:W-:Y:S01]  /*1b40*/  SHF.R.S32.HI R13, RZ, 0x4, R70 ;  /* 0x00000004ff0d7819 */ /* 0x000fe20000011446 */
[C---:B------:R-:W-:Y:S02]  /*1b50*/  IMAD.IADD R68, R56.reuse, 0x1, -R17 ;  /* 0x0000000138447824 */ /* 0x040fe400078e0a11 */
[----:B------:R-:W-:Y:S01]  /*1b60*/  IMAD.IADD R15, R56, 0x1, -R15 ;  /* 0x00000001380f7824 */ /* 0x000fe200078e0a0f */
[----:B------:R-:W-:Y:S01]  /*1b70*/  LEA.HI R70, R70, R13, RZ, 0x1 ;  /* 0x0000000d46467211 */ /* 0x000fe200078f08ff */
[----:B------:R-:W-:Y:S01]  /*1b80*/  IMAD.SHL.U32 R12, R68, 0x8, RZ ;  /* 0x00000008440c7824 */ /* 0x000fe200078e00ff */
[----:B------:R-:W-:-:S02]  /*1b90*/  SHF.R.S32.HI R166, RZ, 0x3, R166 ;  /* 0x00000003ffa67819 */ /* 0x000fc400000114a6 */
[----:B------:R-:W-:Y:S02]  /*1ba0*/  SHF.R.S32.HI R6, RZ, 0x1f, R15 ;  /* 0x0000001fff067819 */ /* 0x000fe4000001140f */
[----:B------:R-:W-:Y:S02]  /*1bb0*/  LOP3.LUT R70, R70, 0xfffffffe, RZ, 0xc0, !PT ;  /* 0xfffffffe46467812 */ /* 0x000fe400078ec0ff */
[----:B------:R-:W-:Y:S01]  /*1bc0*/  IADD3 R20, P1, R12, R2, RZ ;  /* 0x000000020c147210 */ /* 0x000fe20007f3e0ff */
[----:B-1----:R-:W-:Y:S01]  /*1bd0*/  IMAD.SHL.U32 R23, R166, 0x40, RZ ;  /* 0x00000040a6177824 */ /* 0x002fe200078e00ff */
[----:B------:R-:W-:Y:S01]  /*1be0*/  LEA.HI R2, R6, R15, RZ, 0x3 ;  /* 0x0000000f06027211 */ /* 0x000fe200078f18ff */
[----:B------:R-:W-:Y:S01]  /*1bf0*/  IMAD.IADD R70, R13, 0x1, -R70 ;  /* 0x000000010d467824 */ /* 0x000fe200078e0a46 */
[----:B------:R-:W-:Y:S02]  /*1c00*/  SHF.R.S32.HI R13, RZ, 0x1f, R12 ;  /* 0x0000001fff0d7819 */ /* 0x000fe4000001140c */
[----:B------:R-:W-:Y:S01]  /*1c10*/  LOP3.LUT R8, R2, 0xfffffff8, RZ, 0xc0, !PT ;  /* 0xfffffff802087812 */ /* 0x000fe200078ec0ff */
[----:B------:R-:W-:Y:S01]  /*1c20*/  IMAD R6, R21, R66, RZ ;  /* 0x0000004215067224 */ /* 0x000fe200078e02ff */
[----:B------:R-:W-:Y:S01]  /*1c30*/  LOP3.LUT R23, R23, 0x1c0, RZ, 0xc0, !PT ;  /* 0x000001c017177812 */ /* 0x000fe200078ec0ff */
[----:B------:R-:W-:Y:S01]  /*1c40*/  IMAD.X R21, R13, 0x1, R11, P1 ;  /* 0x000000010d157824 */ /* 0x000fe200008e060b */
[----:B------:R-:W-:Y:S01]  /*1c50*/  LEA.HI R7, R7, R56, RZ, 0x6 ;  /* 0x0000003807077211 */ /* 0x000fe200078f30ff */
[----:B------:R-:W-:Y:S01]  /*1c60*/  IMAD.IADD R8, R15, 0x1, -R8 ;  /* 0x000000010f087824 */ /* 0x000fe200078e0a08 */
[----:B------:R-:W-:-:S02]  /*1c70*/  LOP3.LUT R17, R23, 0x38, R12, 0xf8, !PT ;  /* 0x0000003817117812 */ /* 0x000fc400078ef80c */
[----:B------:R-:W-:Y:S01]  /*1c80*/  SHF.R.U32.HI R10, RZ, 0x3, R23 ;  /* 0x00000003ff0a7819 */ /* 0x000fe20000011617 */
[C---:B------:R-:W-:Y:S02]  /*1c90*/  IMAD R6, R9.reuse, R67, R6 ;  /* 0x0000004309067224 */ /* 0x040fe400078e0206 */
[----:B------:R-:W-:Y:S01]  /*1ca0*/  IMAD.WIDE.U32 R20, R9, R66, R20 ;  /* 0x0000004209147225 */ /* 0x000fe200078e0014 */
[----:B------:R-:W-:-:S03]  /*1cb0*/  LOP3.LUT R10, R17, R10, RZ, 0x3c, !PT ;  /* 0x0000000a110a7212 */ /* 0x000fc600078e3cff */
[----:B------:R-:W-:Y:S02]  /*1cc0*/  IMAD.SHL.U32 R14, R8, 0x40, RZ ;  /* 0x00000040080e7824 */ /* 0x000fe400078e00ff */
[----:B------:R-:W-:Y:S01]  /*1cd0*/  IMAD.SHL.U32 R9, R7, 0x8, RZ ;  /* 0x0000000807097824 */ /* 0x000fe200078e00ff */
[----:B------:R-:W-:Y:S01]  /*1ce0*/  SHF.R.S32.HI R72, RZ, 0x1f, R207 ;  /* 0x0000001fff487819 */ /* 0x000fe200000114cf */
[----:B------:R-:W-:Y:S01]  /*1cf0*/  IMAD.SHL.U32 R7, R70, 0x8, RZ ;  /* 0x0000000846077824 */ /* 0x000fe200078e00ff */
[----:B------:R-:W-:Y:S02]  /*1d00*/  LOP3.LUT R14, R14, 0x1c0, RZ, 0xc0, !PT ;  /* 0x000001c00e0e7812 */ /* 0x000fe400078ec0ff */
[----:B------:R-:W-:Y:S01]  /*1d10*/  LOP3.LUT R154, R10, 0xfffffe00, R9, 0xf8, !PT ;  /* 0xfffffe000a9a7812 */ /* 0x000fe200078ef809 */
[----:B------:R-:W-:Y:S01]  /*1d20*/  IMAD.IADD R11, R21, 0x1, R6 ;  /* 0x00000001150b7824 */ /* 0x000fe200078e0206 */
[----:B------:R-:W-:Y:S02]  /*1d30*/  LOP3.LUT R7, R14, 0x8, R7, 0xf8, !PT ;  /* 0x000000080e077812 */ /* 0x000fe400078ef807 */
[----:B------:R-:W-:-:S02]  /*1d40*/  SHF.R.U32.HI R54, RZ, 0x3, R14 ;  /* 0x00000003ff367819 */ /* 0x000fc4000001160e */
[C---:B------:R-:W-:Y:S02]  /*1d50*/  LOP3.LUT P3, RZ, R8.reuse, 0x4, RZ, 0xc0, !PT ;  /* 0x0000000408ff7812 */ /* 0x040fe4000786c0ff */
[----:B------:R-:W-:Y:S02]  /*1d60*/  LOP3.LUT P2, RZ, R8, 0x2, RZ, 0xc0, !PT ;  /* 0x0000000208ff7812 */ /* 0x000fe4000784c0ff */
[----:B------:R-:W-:Y:S01]  /*1d70*/  LOP3.LUT R54, R7, R54, RZ, 0x3c, !PT ;  /* 0x0000003607367212 */ /* 0x000fe200078e3cff */
[----:B------:R-:W-:Y:S02]  /*1d80*/  IMAD R162, R29, R4, RZ ;  /* 0x000000041da27224 */ /* 0x000fe400078e02ff */
[----:B------:R-:W-:Y:S02]  /*1d90*/  IMAD.MOV.U32 R10, RZ, RZ, R20 ;  /* 0x000000ffff0a7224 */ /* 0x000fe400078e0014 */
[-C--:B------:R-:W-:Y:S02]  /*1da0*/  IMAD R162, R5, R28.reuse, R162 ;  /* 0x0000001c05a27224 */ /* 0x080fe400078e02a2 */
[----:B------:R-:W-:Y:S01]  /*1db0*/  IMAD.WIDE.U32 R28, R4, R28, R10 ;  /* 0x0000001c041c7225 */ /* 0x000fe200078e000a */
[----:B------:R-:W-:-:S02]  /*1dc0*/  IADD3 R10, R12, 0x40, RZ ;  /* 0x000000400c0a7810 */ /* 0x000fc40007ffe0ff */
[----:B------:R-:W-:-:S04]  /*1dd0*/  SHF.R.S32.HI R98, RZ, 0x1f, R71 ;  /* 0x0000001fff627819 */ /* 0x000fc80000011447 */
[----:B------:R-:W-:-:S04]  /*1de0*/  LEA.HI R98, R98, R71, RZ, 0x6 ;  /* 0x0000004762627211 */ /* 0x000fc800078f30ff */
[----:B------:R-:W-:Y:S02]  /*1df0*/  SHF.R.S32.HI R98, RZ, 0x6, R98 ;  /* 0x00000006ff627819 */ /* 0x000fe40000011462 */
[----:B------:R-:W-:Y:S02]  /*1e00*/  SHF.R.S32.HI R167, RZ, 0x1f, R166 ;  /* 0x0000001fffa77819 */ /* 0x000fe400000114a6 */
[----:B------:R-:W-:Y:S01]  /*1e10*/  IMNMX R98, RZ, R98, !PT ;  /* 0x00000062ff627217 */ /* 0x000fe20007800200 */
[----:B------:R-:W-:Y:S02]  /*1e20*/  IMAD.IADD R163, R29, 0x1, R162 ;  /* 0x000000011da37824 */ /* 0x000fe400078e02a2 */
[----:B------:R-:W-:-:S04]  /*1e30*/  IMAD.WIDE R170, R208, 0x40, R166 ;  /* 0x00000040d0aa7825 */ /* 0x000fc800078e02a6 */
[----:B------:R-:W-:Y:S02]  /*1e40*/  IMAD.MOV.U32 R162, RZ, RZ, R28 ;  /* 0x000000ffffa27224 */ /* 0x000fe400078e001c */
[-C--:B------:R-:W-:Y:S02]  /*1e50*/  IMAD R155, R65, R166.reuse, RZ ;  /* 0x000000a6419b7224 */ /* 0x080fe400078e02ff */
[----:B------:R-:W-:Y:S02]  /*1e60*/  IMAD R165, R67, R166, RZ ;  /* 0x000000a643a57224 */ /* 0x000fe400078e02ff */
[C---:B------:R-:W-:Y:S02]  /*1e70*/  IMAD R155, R167.reuse, R64, R155 ;  /* 0x00000040a79b7224 */ /* 0x040fe400078e029b */
[-C--:B------:R-:W-:Y:S02]  /*1e80*/  IMAD R165, R167, R66.reuse, R165 ;  /* 0x00000042a7a57224 */ /* 0x080fe400078e02a5 */
[----:B------:R-:W-:-:S04]  /*1e90*/  IMAD.WIDE.U32 R162, R166, R66, R162 ;  /* 0x00000042a6a27225 */ /* 0x000fc800078e00a2 */
[----:B------:R-:W-:Y:S02]  /*1ea0*/  IMAD.MOV.U32 R57, RZ, RZ, 0x10 ;  /* 0x00000010ff397424 */ /* 0x000fe400078e00ff */
[----:B------:R-:W-:Y:S02]  /*1eb0*/  IMAD.MOV.U32 R55, RZ, RZ, 0x20 ;  /* 0x00000020ff377424 */ /* 0x000fe400078e00ff */
[----:B------:R-:W-:Y:S01]  /*1ec0*/  IMAD.IADD R165, R163, 0x1, R165 ;  /* 0x00000001a3a57824 */ /* 0x000fe200078e02a5 */
[C---:B------:R-:W-:Y:S01]  /*1ed0*/  SHF.L.U64.HI R202, R64.reuse, 0x4, R65 ;  /* 0x0000000440ca7819 */ /* 0x040fe20000010241 */
[----:B------:R-:W-:Y:S01]  /*1ee0*/  IMAD.SHL.U32 R201, R64, 0x10, RZ ;  /* 0x0000001040c97824 */ /* 0x000fe200078e00ff */
[C---:B------:R-:W-:Y:S01]  /*1ef0*/  SHF.L.U64.HI R200, R66.reuse, 0x4, R67 ;  /* 0x0000000442c87819 */ /* 0x040fe20000010243 */
[----:B------:R-:W-:Y:S01]  /*1f00*/  IMAD.SHL.U32 R199, R66, 0x10, RZ ;  /* 0x0000001042c77824 */ /* 0x000fe200078e00ff */
[----:B------:R-:W-:Y:S01]  /*1f10*/  SEL R57, R57, 0xfffffff0, !P2 ;  /* 0xfffffff039397807 */ /* 0x000fe20005000000 */
[----:B------:R-:W-:Y:S01]  /*1f20*/  IMAD.SHL.U32 R73, R68, 0x4, RZ ;  /* 0x0000000444497824 */ /* 0x000fe200078e00ff */
[----:B------:R-:W-:Y:S01]  /*1f30*/  SEL R55, R55, 0xffffffe0, !P3 ;  /* 0xffffffe037377807 */ /* 0x000fe20005800000 */
[----:B--2---:R-:W-:-:S04]  /*1f40*/  @P0 IMAD.WIDE.U32 R14, R174, R210, RZ ;  /* 0x000000d2ae0e0225 */ /* 0x004fc800078e00ff */
[----:B------:R-:W-:Y:S02]  /*1f50*/  @P0 IMAD R7, R175, R210, RZ ;  /* 0x000000d2af070224 */ /* 0x000fe400078e02ff */
[----:B---3--:R-:W-:-:S04]  /*1f60*/  @!P0 IMAD R9, R27, R207, RZ ;  /* 0x000000cf1b098224 */ /* 0x008fc800078e02ff */
[C---:B------:R-:W-:Y:S02]  /*1f70*/  @!P0 IMAD R6, R26.reuse, R72, R9 ;  /* 0x000000481a068224 */ /* 0x040fe400078e0209 */
[----:B------:R-:W-:-:S04]  /*1f80*/  @!P0 IMAD.WIDE.U32 R26, R26, R207, RZ ;  /* 0x000000cf1a1a8225 */ /* 0x000fc800078e00ff */
[----:B------:R-:W-:Y:S02]  /*1f90*/  @P0 IMAD.MOV.U32 R8, RZ, RZ, R14 ;  /* 0x000000ffff080224 */ /* 0x000fe400078e000e */
[----:B------:R-:W-:Y:S02]  /*1fa0*/  IMAD.SHL.U32 R9, R2, 0x40, RZ ;  /* 0x0000004002097824 */ /* 0x000fe400078e00ff */
[----:B------:R-:W-:Y:S02]  /*1fb0*/  @!P0 IMAD.MOV.U32 R8, RZ, RZ, R26 ;  /* 0x000000ffff088224 */ /* 0x000fe400078e001a */
[----:B------:R-:W-:Y:S01]  /*1fc0*/  @P0 IMAD.IADD R7, R15, 0x1, R7 ;  /* 0x000000010f070824 */ /* 0x000fe200078e0207 */
[----:B------:R-:W-:Y:S01]  /*1fd0*/  LOP3.LUT R54, R54, 0xfffffe00, R9, 0xf8, !PT ;  /* 0xfffffe0036367812 */ /* 0x000fe200078ef809 */
[----:B------:R-:W-:Y:S01]  /*1fe0*/  @!P0 IMAD.IADD R7, R27, 0x1, R6 ;  /* 0x000000011b078824 */ /* 0x000fe200078e0206 */
[----:B------:R-:W-:Y:S01]  /*1ff0*/  IADD3 R6, P1, R12, R8, RZ ;  /* 0x000000080c067210 */ /* 0x000fe20007f3e0ff */
[----:B------:R-:W-:Y:S01]  /*2000*/  IMAD R2, R25, R205, RZ ;  /* 0x000000cd19027224 */ /* 0x000fe200078e02ff */
[----:B------:R-:W-:-:S02]  /*2010*/  SHF.R.S32.HI R9, RZ, 0x1f, R205 ;  /* 0x0000001fff097819 */ /* 0x000fc400000114cd */
[----:B----4-:R-:W-:Y:S01]  /*2020*/  ISETP.GE.AND P0, PT, R10, R75, PT ;  /* 0x0000004b0a00720c */ /* 0x010fe20003f06270 */
[----:B------:R-:W-:Y:S02]  /*2030*/  IMAD.X R7, R13, 0x1, R7, P1 ;  /* 0x000000010d077824 */ /* 0x000fe400008e0607 */
[----:B------:R-:W-:Y:S01]  /*2040*/  IMAD R2, R24, R9, R2 ;  /* 0x0000000918027224 */ /* 0x000fe200078e0202 */
[----:B------:R-:W-:Y:S01]  /*2050*/  IADD3 R9, R12, 0x80, RZ ;  /* 0x000000800c097810 */ /* 0x000fe20007ffe0ff */
[----:B------:R-:W-:Y:S01]  /*2060*/  IMAD.WIDE.U32 R24, R205, R24, R6 ;  /* 0x00000018cd187225 */ /* 0x000fe200078e0006 */
[----:B------:R-:W-:Y:S02]  /*2070*/  SEL R7, RZ, 0xffffffff, P0 ;  /* 0xffffffffff077807 */ /* 0x000fe40000000000 */
[----:B------:R-:W-:Y:S01]  /*2080*/  ISETP.GE.AND P0, PT, R9, R75, PT ;  /* 0x0000004b0900720c */ /* 0x000fe20003f06270 */
[----:B------:R-:W-:-:S03]  /*2090*/  @!P4 IMAD.MOV.U32 R16, RZ, RZ, RZ ;  /* 0x000000ffff10c224 */ /* 0x000fc600078e00ff */
[----:B------:R-:W-:Y:S02]  /*20a0*/  SEL R74, RZ, 0x4, P0 ;  /* 0x00000004ff4a7807 */ /* 0x000fe40000000000 */
[C---:B------:R-:W-:Y:S02]  /*20b0*/  IADD3 R156, P0, R12.reuse, R0, RZ ;  /* 0x000000000c9c7210 */ /* 0x040fe40007f1e0ff */
[----:B------:R-:W-:Y:S02]  /*20c0*/  ISETP.GT.AND P4, PT, R133, R98, PT ;  /* 0x000000628500720c */ /* 0x000fe40003f84270 */
[----:B------:R-:W-:Y:S01]  /*20d0*/  ISETP.GE.AND P1, PT, R12, R75, PT ;  /* 0x0000004b0c00720c */ /* 0x000fe20003f26270 */
[----:B------:R-:W-:Y:S02]  /*20e0*/  IMAD.X R157, R13, 0x1, R3, P0 ;  /* 0x000000010d9d7824 */ /* 0x000fe400000e0603 */
[----:B------:R-:W-:Y:S01]  /*20f0*/  IMAD.SHL.U32 R7, R7, 0x2, RZ ;  /* 0x0000000207077824 */ /* 0x000fe200078e00ff */
[----:B------:R-:W-:Y:S01]  /*2100*/  SEL R6, RZ, 0x1, P1 ;  /* 0x00000001ff067807 */ /* 0x000fe20000800000 */
[----:B------:R-:W-:-:S02]  /*2110*/  IMAD R173, R171, R174, RZ ;  /* 0x000000aeabad7224 */ /* 0x000fc400078e02ff */
[----:B------:R-:W-:-:S04]  /*2120*/  IMAD.WIDE.U32 R156, R166, R64, R156 ;  /* 0x00000040a69c7225 */ /* 0x000fc800078e009c */
[----:B------:R-:W-:Y:S01]  /*2130*/  IMAD.IADD R25, R25, 0x1, R2 ;  /* 0x0000000119197824 */ /* 0x000fe200078e0202 */
[----:B------:R-:W-:Y:S01]  /*2140*/  LOP3.LUT R7, R7, 0x2, R6, 0xe2, !PT ;  /* 0x0000000207077812 */ /* 0x000fe200078ee206 */
[----:B------:R-:W-:Y:S01]  /*2150*/  IMAD R173, R170, R175, R173 ;  /* 0x000000afaaad7224 */ /* 0x000fe200078e02ad */
[----:B------:R-:W-:Y:S01]  /*2160*/  LEA R204, P1, R156, R158, 0x1 ;  /* 0x0000009e9ccc7211 */ /* 0x000fe200078208ff */
[----:B------:R-:W-:Y:S01]  /*2170*/  IMAD.IADD R155, R157, 0x1, R155 ;  /* 0x000000019d9b7824 */ /* 0x000fe200078e029b */
[----:B------:R-:W-:Y:S01]  /*2180*/  LEA R160, P0, R162, R168, 0x1 ;  /* 0x000000a8a2a07211 */ /* 0x000fe200078008ff */
[----:B------:R-:W-:Y:S01]  /*2190*/  IMAD.WIDE.U32 R170, R170, R174, R24 ;  /* 0x000000aeaaaa7225 */ /* 0x000fe200078e0018 */
[----:B------:R-:W-:Y:S02]  /*21a0*/  LOP3.LUT R74, R7, R74, RZ, 0xfc, !PT ;  /* 0x0000004a074a7212 */ /* 0x000fe400078efcff */
[----:B------:R-:W-:Y:S01]  /*21b0*/  LEA.HI.X R203, R156, R159, R155, 0x1, P1 ;  /* 0x0000009f9ccb7211 */ /* 0x000fe200008f0c9b */
[----:B------:R-:W-:Y:S01]  /*21c0*/  IMAD.IADD R173, R171, 0x1, R173 ;  /* 0x00000001abad7824 */ /* 0x000fe200078e02ad */
[----:B------:R-:W-:Y:S01]  /*21d0*/  LEA.HI.X R161, R162, R169, R165, 0x1, P0 ;  /* 0x000000a9a2a17211 */ /* 0x000fe200000f0ca5 */
[----:B------:R-:W-:Y:S05]  /*21e0*/  @!P4 BRA `(.L_x_811) ;  /* 0x00008eb00000c947 */ /* 0x000fea0003800000 */
[----:B------:R-:W2:Y:S04]  /*21f0*/  LD.E.64 R30, [R18.64+0x120] ;  /* 0x00012006121e7980 */ /* 0x000ea8000c101b00 */
[----:B------:R-:W3:Y:S04]  /*2200*/  LD.E.64 R32, [R18.64+0x118] ;  /* 0x0001180612207980 */ /* 0x000ee8000c101b00 */
[----:B------:R-:W4:Y:S04]  /*2210*/  LD.E.64 R180, [R18.64+0x130] ;  /* 0x0001300612b47980 */ /* 0x000f28000c101b00 */
[----:B------:R-:W4:Y:S04]  /*2220*/  LD.E.64 R182, [R18.64+0x128] ;  /* 0x0001280612b67980 */ /* 0x000f28000c101b00 */
[----:B------:R-:W4:Y:S04]  /*2230*/  LD.E.64 R26, [R18.64+0x140] ;  /* 0x00014006121a7980 */ /* 0x000f28000c101b00 */
[----:B------:R-:W4:Y:S04]  /*2240*/  LD.E.64 R24, [R18.64+0x138] ;  /* 0x0001380612187980 */ /* 0x000f28000c101b00 */
[----:B------:R-:W4:Y:S04]  /*2250*/  LD.E R8, [R18.64+0xd0] ;  /* 0x0000d00612087980 */ /* 0x000f28000c101900 */
[----:B------:R-:W4:Y:S04]  /*2260*/  LD.E.64 R20, [R18.64+0x110] ;  /* 0x0001100612147980 */ /* 0x000f28000c101b00 */
[----:B------:R-:W4:Y:S04]  /*2270*/  LD.E.64 R22, [R18.64+0x108] ;  /* 0x0001080612167980 */ /* 0x000f28000c101b00 */
[----:B------:R-:W4:Y:S04]  /*2280*/  LD.E.64 R14, [R18.64+0x150] ;  /* 0x00015006120e7980 */ /* 0x000f28000c101b00 */
[----:B------:R-:W4:Y:S01]  /*2290*/  LD.E.64 R6, [R18.64+0x148] ;  /* 0x0001480612067980 */ /* 0x000f22000c101b00 */
[----:B------:R-:W-:-:S04]  /*22a0*/  LEA R17, R133, 0xffffffc0, 0x6 ;  /* 0xffffffc085117811 */ /* 0x000fc800078e30ff */
[----:B------:R-:W-:Y:S01]  /*22b0*/  SHF.R.S32.HI R2, RZ, 0x1f, R17 ;  /* 0x0000001fff027819 */ /* 0x000fe20000011411 */
[----:B-----5:R-:W-:Y:S02]  /*22c0*/  IMAD.IADD R16, R17, 0x1, R16 ;  /* 0x0000000111107824 */ /* 0x020fe400078e0210 */
[----:B------:R-:W-:Y:S01]  /*22d0*/  IMAD.WIDE.U32 R178, R66, 0x60, RZ ;  /* 0x0000006042b27825 */ /* 0x000fe200078e00ff */
[----:B------:R-:W-:Y:S02]  /*22e0*/  LOP3.LUT R150, R74, 0xffff, RZ, 0xc0, !PT ;  /* 0x0000ffff4a967812 */ /* 0x000fe400078ec0ff */
[C---:B------:R-:W-:Y:S01]  /*22f0*/  SHF.L.U64.HI R82, R66.reuse, 0x5, R67 ;  /* 0x0000000542527819 */ /* 0x040fe20000010243 */
[----:B------:R-:W-:Y:S01]  /*2300*/  IMAD.SHL.U32 R81, R66, 0x20, RZ ;  /* 0x0000002042517824 */ /* 0x000fe200078e00ff */
[----:B------:R-:W-:Y:S01]  /*2310*/  LOP3.LUT R152, R150, 0x1, RZ, 0xc0, !PT ;  /* 0x0000000196987812 */ /* 0x000fe200078ec0ff */
[----:B------:R-:W-:Y:S01]  /*2320*/  IMAD.SHL.U32 R95, R64, 0x20, RZ ;  /* 0x00000020405f7824 */ /* 0x000fe200078e00ff */
[----:B------:R-:W-:Y:S01]  /*2330*/  LOP3.LUT R151, R150, 0x2, RZ, 0xc0, !PT ;  /* 0x0000000296977812 */ /* 0x000fe200078ec0ff */
[----:B------:R-:W-:Y:S01]  /*2340*/  IMAD.MOV.U32 R128, RZ, RZ, R204 ;  /* 0x000000ffff807224 */ /* 0x000fe200078e00cc */
[C---:B------:R-:W-:Y:S01]  /*2350*/  SHF.L.U64.HI R82, R81.reuse, 0x1, R82 ;  /* 0x0000000151527819 */ /* 0x040fe20000010252 */
[----:B------:R-:W-:Y:S01]  /*2360*/  IMAD.MOV.U32 R129, RZ, RZ, R203 ;  /* 0x000000ffff817224 */ /* 0x000fe200078e00cb */
[C---:B------:R-:W-:Y:S01]  /*2370*/  IADD3 R79, R166.reuse, 0x10, RZ ;  /* 0x00000010a64f7810 */ /* 0x040fe20007ffe0ff */
[----:B------:R-:W-:Y:S01]  /*2380*/  IMAD.MOV.U32 R130, RZ, RZ, R160 ;  /* 0x000000ffff827224 */ /* 0x000fe200078e00a0 */
[C---:B------:R-:W-:Y:S01]  /*2390*/  IADD3 R78, R166.reuse, 0x20, RZ ;  /* 0x00000020a64e7810 */ /* 0x040fe20007ffe0ff */
[----:B------:R-:W-:Y:S01]  /*23a0*/  IMAD.SHL.U32 R81, R81, 0x2, RZ ;  /* 0x0000000251517824 */ /* 0x000fe200078e00ff */
[----:B------:R-:W-:-:S02]  /*23b0*/  IADD3 R77, R166, 0x30, RZ ;  /* 0x00000030a64d7810 */ /* 0x000fc40007ffe0ff */
[----:B------:R-:W-:Y:S02]  /*23c0*/  SHF.L.U64.HI R96, R64, 0x5, R65 ;  /* 0x0000000540607819 */ /* 0x000fe40000010241 */
[----:B------:R-:W-:Y:S02]  /*23d0*/  MOV R131, R161 ;  /* 0x000000a100837202 */ /* 0x000fe40000000f00 */
[----:B------:R-:W-:Y:S01]  /*23e0*/  LOP3.LUT R150, R150, 0x4, RZ, 0xc0, !PT ;  /* 0x0000000496967812 */ /* 0x000fe200078ec0ff */
[----:B--2---:R-:W-:-:S04]  /*23f0*/  IMAD R3, R31, R207, RZ ;  /* 0x000000cf1f037224 */ /* 0x004fc800078e02ff */
[----:B------:R-:W-:Y:S02]  /*2400*/  IMAD R0, R30, R72, R3 ;  /* 0x000000481e007224 */ /* 0x000fe400078e0203 */
[----:B------:R-:W-:-:S04]  /*2410*/  IMAD.WIDE.U32 R30, R207, R30, R12 ;  /* 0x0000001ecf1e7225 */ /* 0x000fc800078e000c */
[----:B---3--:R-:W-:Y:S02]  /*2420*/  IMAD R3, R33, R207, RZ ;  /* 0x000000cf21037224 */ /* 0x008fe400078e02ff */
[----:B------:R-:W-:Y:S02]  /*2430*/  IMAD.IADD R31, R31, 0x1, R0 ;  /* 0x000000011f1f7824 */ /* 0x000fe400078e0200 */
[----:B------:R-:W-:-:S04]  /*2440*/  IMAD.WIDE.U32 R28, R207, R32, R12 ;  /* 0x00000020cf1c7225 */ /* 0x000fc800078e000c */
[----:B------:R-:W-:Y:S02]  /*2450*/  IMAD R0, R32, R72, R3 ;  /* 0x0000004820007224 */ /* 0x000fe400078e0203 */
[-C--:B----4-:R-:W-:Y:S02]  /*2460*/  IMAD R11, R181, R17.reuse, RZ ;  /* 0x00000011b50b7224 */ /* 0x090fe400078e02ff */
[----:B------:R-:W-:Y:S02]  /*2470*/  IMAD R3, R183, R17, RZ ;  /* 0x00000011b7037224 */ /* 0x000fe400078e02ff */
[----:B------:R-:W-:Y:S02]  /*2480*/  IMAD.IADD R29, R29, 0x1, R0 ;  /* 0x000000011d1d7824 */ /* 0x000fe400078e0200 */
[----:B------:R-:W-:Y:S02]  /*2490*/  IMAD R11, R180, R2, R11 ;  /* 0x00000002b40b7224 */ /* 0x000fe400078e020b */
[----:B------:R-:W-:-:S04]  /*24a0*/  IMAD.WIDE.U32 R30, R17, R180, R30 ;  /* 0x000000b4111e7225 */ /* 0x000fc800078e001e */
[C---:B------:R-:W-:Y:S02]  /*24b0*/  IMAD R3, R182.reuse, R2, R3 ;  /* 0x00000002b6037224 */ /* 0x040fe400078e0203 */
[----:B------:R-:W-:-:S04]  /*24c0*/  IMAD.WIDE.U32 R28, R182, R17, R28 ;  /* 0x00000011b61c7225 */ /* 0x000fc800078e001c */
[----:B------:R-:W-:Y:S01]  /*24d0*/  IMAD.IADD R31, R31, 0x1, R11 ;  /* 0x000000011f1f7824 */ /* 0x000fe200078e020b */
[----:B------:R-:W-:Y:S01]  /*24e0*/  SHF.R.S32.HI R11, RZ, 0x1f, R71 ;  /* 0x0000001fff0b7819 */ /* 0x000fe20000011447 */
[----:B------:R-:W-:Y:S01]  /*24f0*/  IMAD.IADD R29, R29, 0x1, R3 ;  /* 0x000000011d1d7824 */ /* 0x000fe200078e0203 */
[----:B------:R-:W-:Y:S01]  /*2500*/  IADD3 R3, P0, -R71, R166, RZ ;  /* 0x000000a647037210 */ /* 0x000fe20007f1e1ff */
[----:B------:R-:W-:Y:S01]  /*2510*/  IMAD R2, R27, R4, RZ ;  /* 0x000000041b027224 */ /* 0x000fe200078e02ff */
[----:B------:R-:W-:Y:S01]  /*2520*/  LEA.HI R147, R8, R8, RZ, 0x1 ;  /* 0x0000000808937211 */ /* 0x000fe200078f08ff */
[-C--:B------:R-:W-:Y:S01]  /*2530*/  IMAD R0, R25, R4.reuse, RZ ;  /* 0x0000000419007224 */ /* 0x080fe200078e02ff */
[----:B------:R-:W-:Y:S01]  /*2540*/  IADD3.X R11, R167, ~R11, RZ, P0, !PT ;  /* 0x8000000ba70b7210 */ /* 0x000fe200007fe4ff */
[C---:B------:R-:W-:Y:S02]  /*2550*/  IMAD R2, R26.reuse, R5, R2 ;  /* 0x000000051a027224 */ /* 0x040fe400078e0202 */
[----:B------:R-:W-:Y:S01]  /*2560*/  IMAD.WIDE.U32 R26, R26, R4, R30 ;  /* 0x000000041a1a7225 */ /* 0x000fe200078e001e */
[----:B------:R-:W-:-:S03]  /*2570*/  SHF.R.S32.HI R147, RZ, 0x1, R147 ;  /* 0x00000001ff937819 */ /* 0x000fc60000011493 */
[C---:B------:R-:W-:Y:S02]  /*2580*/  IMAD R0, R24.reuse, R5, R0 ;  /* 0x0000000518007224 */ /* 0x040fe400078e0200 */
[----:B------:R-:W-:-:S04]  /*2590*/  IMAD.WIDE.U32 R4, R24, R4, R28 ;  /* 0x0000000418047225 */ /* 0x000fc800078e001c */
[----:B------:R-:W-:Y:S02]  /*25a0*/  IMAD.IADD R27, R27, 0x1, R2 ;  /* 0x000000011b1b7824 */ /* 0x000fe400078e0202 */
[----:B------:R-:W-:Y:S01]  /*25b0*/  IMAD R119, R11, R180, RZ ;  /* 0x000000b40b777224 */ /* 0x000fe200078e02ff */
[----:B------:R-:W-:Y:S01]  /*25c0*/  MOV R24, R4 ;  /* 0x0000000400187202 */ /* 0x000fe20000000f00 */
[----:B------:R-:W-:Y:S02]  /*25d0*/  IMAD R127, R147, R16, RZ ;  /* 0x00000010937f7224 */ /* 0x000fe400078e02ff */
[-C--:B------:R-:W-:Y:S02]  /*25e0*/  IMAD R119, R181, R3.reuse, R119 ;  /* 0x00000003b5777224 */ /* 0x080fe400078e0277 */
[----:B------:R-:W-:-:S04]  /*25f0*/  IMAD.WIDE.U32 R16, R180, R3, R26 ;  /* 0x00000003b4107225 */ /* 0x000fc800078e001a */
[----:B------:R-:W-:Y:S02]  /*2600*/  IMAD R4, R166, R147, R73 ;  /* 0x00000093a6047224 */ /* 0x000fe400078e0249 */
[----:B------:R-:W-:Y:S02]  /*2610*/  IMAD.IADD R25, R5, 0x1, R0 ;  /* 0x0000000105197824 */ /* 0x000fe400078e0200 */
[----:B------:R-:W-:Y:S01]  /*2620*/  IMAD R123, R11, R182, RZ ;  /* 0x000000b60b7b7224 */ /* 0x000fe200078e02ff */
[----:B------:R-:W-:Y:S01]  /*2630*/  LEA R120, P1, R16, R20, 0x1 ;  /* 0x0000001410787211 */ /* 0x000fe200078208ff */
[----:B------:R-:W-:Y:S01]  /*2640*/  IMAD.IADD R119, R17, 0x1, R119 ;  /* 0x0000000111777824 */ /* 0x000fe200078e0277 */
[----:B------:R-:W-:Y:S01]  /*2650*/  SHF.R.S32.HI R2, RZ, 0x1f, R127 ;  /* 0x0000001fff027819 */ /* 0x000fe2000001147f */
[-C--:B------:R-:W-:Y:S01]  /*2660*/  IMAD R123, R183, R3.reuse, R123 ;  /* 0x00000003b77b7224 */ /* 0x080fe200078e027b */
[----:B------:R-:W-:Y:S01]  /*2670*/  IADD3 R0, P3, R127, R4, RZ ;  /* 0x000000047f007210 */ /* 0x000fe20007f7e0ff */
[----:B------:R-:W-:Y:S01]  /*2680*/  IMAD.WIDE.U32 R24, R182, R3, R24 ;  /* 0x00000003b6187225 */ /* 0x000fe200078e0018 */
[----:B------:R-:W-:-:S02]  /*2690*/  LEA.HI.X R119, R16, R21, R119, 0x1, P1 ;  /* 0x0000001510777211 */ /* 0x000fc400008f0c77 */
[----:B------:R-:W-:Y:S01]  /*26a0*/  LEA.HI.X.SX32 R5, R4, R2, 0x1, P3 ;  /* 0x0000000204057211 */ /* 0x000fe200018f0eff */
[----:B------:R-:W-:Y:S01]  /*26b0*/  IMAD.IADD R3, R73, 0x1, R4 ;  /* 0x0000000149037824 */ /* 0x000fe200078e0204 */
[----:B------:R-:W-:Y:S01]  /*26c0*/  SHF.L.U32 R16, R0, 0x1, RZ ;  /* 0x0000000100107819 */ /* 0x000fe200000006ff */
[----:B------:R-:W-:Y:S01]  /*26d0*/  IMAD.IADD R123, R25, 0x1, R123 ;  /* 0x00000001197b7824 */ /* 0x000fe200078e027b */
[----:B------:R-:W-:Y:S02]  /*26e0*/  LEA R122, P0, R24, R22, 0x1 ;  /* 0x00000016187a7211 */ /* 0x000fe400078008ff */
[----:B------:R-:W-:Y:S02]  /*26f0*/  SHF.L.U64.HI R0, R0, 0x1, R5 ;  /* 0x0000000100007819 */ /* 0x000fe40000010205 */
[----:B------:R-:W-:Y:S02]  /*2700*/  IADD3 R58, P1, R14, R16, RZ ;  /* 0x000000100e3a7210 */ /* 0x000fe40007f3e0ff */
[----:B------:R-:W-:-:S02]  /*2710*/  IADD3 R127, P2, R127, R3, RZ ;  /* 0x000000037f7f7210 */ /* 0x000fc40007f5e0ff */
[----:B------:R-:W-:Y:S02]  /*2720*/  LEA.HI.X R123, R24, R23, R123, 0x1, P0 ;  /* 0x00000017187b7211 */ /* 0x000fe400000f0c7b */
[----:B------:R-:W-:Y:S01]  /*2730*/  IADD3 R16, P0, R6, R16, RZ ;  /* 0x0000001006107210 */ /* 0x000fe20007f1e0ff */
[----:B------:R-:W-:Y:S01]  /*2740*/  IMAD.X R59, R15, 0x1, R0, P1 ;  /* 0x000000010f3b7824 */ /* 0x000fe200008e0600 */
[----:B------:R-:W-:Y:S01]  /*2750*/  IADD3 R94, P1, R201, 0x40, RZ ;  /* 0x00000040c95e7810 */ /* 0x000fe20007f3e0ff */
[----:B------:R-:W-:Y:S01]  /*2760*/  IMAD.SHL.U32 R126, R127, 0x2, RZ ;  /* 0x000000027f7e7824 */ /* 0x000fe200078e00ff */
[----:B------:R-:W-:Y:S02]  /*2770*/  LEA.HI.X.SX32 R2, R3, R2, 0x1, P2 ;  /* 0x0000000203027211 */ /* 0x000fe400010f0eff */
[----:B------:R-:W-:Y:S02]  /*2780*/  IADD3.X R17, R7, R0, RZ, P0, !PT ;  /* 0x0000000007117210 */ /* 0x000fe400007fe4ff */
[----:B------:R-:W-:Y:S01]  /*2790*/  IADD3 R90, P0, R201, 0x80, RZ ;  /* 0x00000080c95a7810 */ /* 0x000fe20007f1e0ff */
[----:B------:R-:W-:Y:S01]  /*27a0*/  IMAD.SHL.U32 R153, R147, 0x10, RZ ;  /* 0x0000001093997824 */ /* 0x000fe200078e00ff */
[----:B------:R-:W-:Y:S01]  /*27b0*/  SHF.L.U64.HI R127, R127, 0x1, R2 ;  /* 0x000000017f7f7819 */ /* 0x000fe20000010202 */
[----:B------:R-:W-:Y:S01]  /*27c0*/  IMAD.X R93, RZ, RZ, R202, P1 ;  /* 0x000000ffff5d7224 */ /* 0x000fe200008e06ca */
[----:B------:R-:W-:-:S02]  /*27d0*/  IADD3 R124, P3, R14, R126, RZ ;  /* 0x0000007e0e7c7210 */ /* 0x000fc40007f7e0ff */
[----:B------:R-:W-:Y:S02]  /*27e0*/  IADD3 R126, P2, R6, R126, RZ ;  /* 0x0000007e067e7210 */ /* 0x000fe40007f5e0ff */
[-C--:B------:R-:W-:Y:S02]  /*27f0*/  IADD3 R92, P1, R94, R201.reuse, RZ ;  /* 0x000000c95e5c7210 */ /* 0x080fe40007f3e0ff */
[----:B------:R-:W-:Y:S01]  /*2800*/  IADD3.X R89, RZ, R202, RZ, P0, !PT ;  /* 0x000000caff597210 */ /* 0x000fe200007fe4ff */
[----:B------:R-:W-:Y:S01]  /*2810*/  IMAD.SHL.U32 R100, R182, 0x10, RZ ;  /* 0x00000010b6647824 */ /* 0x000fe200078e00ff */
[-C--:B------:R-:W-:Y:S01]  /*2820*/  IADD3 R88, P0, R90, R201.reuse, RZ ;  /* 0x000000c95a587210 */ /* 0x080fe20007f1e0ff */
[--C-:B------:R-:W-:Y:S01]  /*2830*/  IMAD.X R125, R15, 0x1, R127.reuse, P3 ;  /* 0x000000010f7d7824 */ /* 0x100fe200018e067f */
[C---:B------:R-:W-:Y:S02]  /*2840*/  IADD3 R148, R153.reuse, 0x40, RZ ;  /* 0x0000004099947810 */ /* 0x040fe40007ffe0ff */
[----:B------:R-:W-:Y:S01]  /*2850*/  IADD3 R146, R153, 0x80, RZ ;  /* 0x0000008099927810 */ /* 0x000fe20007ffe0ff */
[----:B------:R-:W-:Y:S01]  /*2860*/  IMAD.X R127, R7, 0x1, R127, P2 ;  /* 0x00000001077f7824 */ /* 0x000fe200010e067f */
[-C--:B------:R-:W-:Y:S01]  /*2870*/  IADD3 R86, P2, R92, R201.reuse, RZ ;  /* 0x000000c95c567210 */ /* 0x080fe20007f5e0ff */
[--C-:B------:R-:W-:Y:S01]  /*2880*/  IMAD.X R91, R93, 0x1, R202.reuse, P1 ;  /* 0x000000015d5b7824 */ /* 0x100fe200008e06ca */
[----:B------:R-:W-:Y:S01]  /*2890*/  IADD3 R84, P1, R88, R201, RZ ;  /* 0x000000c958547210 */ /* 0x000fe20007f3e0ff */
[----:B------:R-:W-:Y:S01]  /*28a0*/  IMAD.X R87, R89, 0x1, R202, P0 ;  /* 0x0000000159577824 */ /* 0x000fe200000e06ca */
[----:B------:R-:W-:Y:S01]  /*28b0*/  SHF.L.U64.HI R97, R182, 0x4, R183 ;  /* 0x00000004b6617819 */ /* 0x000fe200000102b7 */
[----:B------:R-:W-:Y:S01]  /*28c0*/  IMAD R3, R67, 0x60, RZ ;  /* 0x0000006043037824 */ /* 0x000fe200078e02ff */
[----:B------:R-:W-:Y:S01]  /*28d0*/  IADD3 R103, P0, R100, 0x80, RZ ;  /* 0x0000008064677810 */ /* 0x000fe20007f1e0ff */
[C---:B------:R-:W-:Y:S01]  /*28e0*/  IMAD.IADD R145, R153.reuse, 0x1, R148 ;  /* 0x0000000199917824 */ /* 0x040fe200078e0294 */
[----:B------:R-:W-:Y:S01]  /*28f0*/  SHF.L.U32 R110, R182, 0x5, RZ ;  /* 0x00000005b66e7819 */ /* 0x000fe200000006ff */
[----:B------:R-:W-:Y:S01]  /*2900*/  IMAD.IADD R144, R153, 0x1, R146 ;  /* 0x0000000199907824 */ /* 0x000fe200078e0292 */
[----:B------:R-:W-:Y:S01]  /*2910*/  IADD3 R99, P3, R100, 0x40, RZ ;  /* 0x0000004064637810 */ /* 0x000fe20007f7e0ff */
[----:B------:R-:W-:Y:S01]  /*2920*/  IMAD.IADD R80, R179, 0x1, R3 ;  /* 0x00000001b3507824 */ /* 0x000fe200078e0203 */
[C-C-:B------:R-:W-:Y:S01]  /*2930*/  SHF.L.U64.HI R0, R180.reuse, 0x4, R181.reuse ;  /* 0x00000004b4007819 */ /* 0x140fe200000102b5 */
[C---:B------:R-:W-:Y:S01]  /*2940*/  IMAD.SHL.U32 R115, R180.reuse, 0x10, RZ ;  /* 0x00000010b4737824 */ /* 0x040fe200078e00ff */
[C---:B------:R-:W-:Y:S01]  /*2950*/  SHF.L.U64.HI R116, R180.reuse, 0x5, R181 ;  /* 0x00000005b4747819 */ /* 0x040fe200000102b5 */
[----:B------:R-:W-:Y:S01]  /*2960*/  IMAD.SHL.U32 R117, R180, 0x20, RZ ;  /* 0x00000020b4757824 */ /* 0x000fe200078e00ff */
[----:B------:R-:W-:Y:S01]  /*2970*/  SHF.L.U64.HI R107, R182, 0x5, R183 ;  /* 0x00000005b66b7819 */ /* 0x000fe200000102b7 */
[--C-:B------:R-:W-:Y:S01]  /*2980*/  IMAD.X R85, R91, 0x1, R202.reuse, P2 ;  /* 0x000000015b557824 */ /* 0x100fe200010e06ca */
[----:B------:R-:W-:Y:S01]  /*2990*/  IADD3.X R102, RZ, R97, RZ, P3, !PT ;  /* 0x00000061ff667210 */ /* 0x000fe20001ffe4ff */
[----:B------:R-:W-:Y:S01]  /*29a0*/  IMAD.X R83, R87, 0x1, R202, P1 ;  /* 0x0000000157537824 */ /* 0x000fe200008e06ca */
[-C--:B------:R-:W-:Y:S01]  /*29b0*/  IADD3 R108, P2, R103, R100.reuse, RZ ;  /* 0x00000064676c7210 */ /* 0x080fe20007f5e0ff */
[----:B------:R-:W-:Y:S01]  /*29c0*/  IMAD.SHL.U32 R149, R147, 0x20, RZ ;  /* 0x0000002093957824 */ /* 0x000fe200078e00ff */
[C---:B------:R-:W-:Y:S01]  /*29d0*/  IADD3 R112, P1, R110.reuse, R99, RZ ;  /* 0x000000636e707210 */ /* 0x040fe20007f3e0ff */
[----:B------:R-:W-:Y:S01]  /*29e0*/  IMAD R3, R181, 0x60, RZ ;  /* 0x00000060b5037824 */ /* 0x000fe200078e02ff */
[----:B------:R-:W-:Y:S01]  /*29f0*/  IADD3 R104, P3, R99, R100, RZ ;  /* 0x0000006463687210 */ /* 0x000fe20007f7e0ff */
[----:B------:R-:W-:Y:S01]  /*2a00*/  IMAD.X R106, RZ, RZ, R97, P0 ;  /* 0x000000ffff6a7224 */ /* 0x000fe200000e0661 */
[----:B------:R-:W-:Y:S01]  /*2a10*/  IADD3 R114, P0, R110, R103, RZ ;  /* 0x000000676e727210 */ /* 0x000fe20007f1e0ff */
[----:B------:R-:W-:Y:S01]  /*2a20*/  IMAD R147, R147, 0x30, RZ ;  /* 0x0000003093937824 */ /* 0x000fe200078e02ff */
[C---:B------:R-:W-:Y:S01]  /*2a30*/  IADD3 R143, R153.reuse, R145, RZ ;  /* 0x00000091998f7210 */ /* 0x040fe20007ffe0ff */
[----:B------:R-:W-:-:S02]  /*2a40*/  IMAD.IADD R142, R153, 0x1, R144 ;  /* 0x00000001998e7824 */ /* 0x000fc400078e0290 */
[----:B------:R-:W-:Y:S01]  /*2a50*/  IMAD.WIDE.U32 R180, R180, 0x60, RZ ;  /* 0x00000060b4b47825 */ /* 0x000fe200078e00ff */
[----:B------:R-:W-:Y:S02]  /*2a60*/  SHF.L.U64.HI R113, R115, 0x1, R0 ;  /* 0x0000000173717819 */ /* 0x000fe40000010200 */
[----:B------:R-:W-:Y:S01]  /*2a70*/  SHF.L.U64.HI R116, R117, 0x1, R116 ;  /* 0x0000000175747819 */ /* 0x000fe20000010274 */
[----:B------:R-:W-:Y:S01]  /*2a80*/  IMAD.SHL.U32 R115, R115, 0x2, RZ ;  /* 0x0000000273737824 */ /* 0x000fe200078e00ff */
[----:B------:R-:W-:Y:S01]  /*2a90*/  MOV R11, R133 ;  /* 0x00000085000b7202 */ /* 0x000fe20000000f00 */
[----:B------:R-:W-:Y:S01]  /*2aa0*/  IMAD.IADD R118, R181, 0x1, R3 ;  /* 0x00000001b5767824 */ /* 0x000fe200078e0203 */
[----:B------:R-:W-:Y:S01]  /*2ab0*/  SHF.L.U32 R117, R117, 0x1, RZ ;  /* 0x0000000175757819 */ /* 0x000fe200000006ff */
[----:B------:R-:W-:Y:S01]  /*2ac0*/  IMAD.X R105, R106, 0x1, R97, P2 ;  /* 0x000000016a697824 */ /* 0x000fe200010e0661 */
[----:B------:R-:W-:Y:S01]  /*2ad0*/  IADD3.X R101, R102, R97, RZ, P3, !PT ;  /* 0x0000006166657210 */ /* 0x000fe20001ffe4ff */
[C---:B------:R-:W-:Y:S01]  /*2ae0*/  IMAD.X R109, R107.reuse, 0x1, R102, P1 ;  /* 0x000000016b6d7824 */ /* 0x040fe200008e0666 */
[----:B------:R-:W-:-:S02]  /*2af0*/  IADD3.X R111, R107, R106, RZ, P0, !PT ;  /* 0x0000006a6b6f7210 */ /* 0x000fc400007fe4ff */
[----:B------:R-:W-:Y:S02]  /*2b00*/  SHF.R.S32.HI R141, RZ, 0x1f, R153 ;  /* 0x0000001fff8d7819 */ /* 0x000fe40000011499 */
[----:B------:R-:W-:Y:S02]  /*2b10*/  SHF.R.S32.HI R140, RZ, 0x1f, R149 ;  /* 0x0000001fff8c7819 */ /* 0x000fe40000011495 */
[----:B------:R-:W-:Y:S02]  /*2b20*/  SHF.R.S32.HI R138, RZ, 0x1f, R147 ;  /* 0x0000001fff8a7819 */ /* 0x000fe40000011493 */
[----:B------:R-:W-:Y:S02]  /*2b30*/  SHF.R.S32.HI R139, RZ, 0x1f, R148 ;  /* 0x0000001fff8b7819 */ /* 0x000fe40000011494 */
[----:B------:R-:W-:Y:S02]  /*2b40*/  SHF.R.S32.HI R137, RZ, 0x1f, R146 ;  /* 0x0000001fff897819 */ /* 0x000fe40000011492 */
[----:B------:R-:W-:-:S02]  /*2b50*/  SHF.R.S32.HI R136, RZ, 0x1f, R145 ;  /* 0x0000001fff887819 */ /* 0x000fc40000011491 */
[----:B------:R-:W-:Y:S02]  /*2b60*/  SHF.R.S32.HI R135, RZ, 0x1f, R144 ;  /* 0x0000001fff877819 */ /* 0x000fe40000011490 */
[----:B------:R-:W-:Y:S02]  /*2b70*/  SHF.R.S32.HI R134, RZ, 0x1f, R143 ;  /* 0x0000001fff867819 */ /* 0x000fe4000001148f */
[----:B------:R-:W-:Y:S02]  /*2b80*/  SHF.R.S32.HI R132, RZ, 0x1f, R142 ;  /* 0x0000001fff847819 */ /* 0x000fe4000001148e */
.L_x_905:
[----:B------:R-:W-:Y:S01]  /*2b90*/  IMAD.SHL.U32 R15, R11, 0x40, RZ ;  /* 0x000000400b0f7824 */ /* 0x000fe200078e00ff */
[----:B------:R-:W-:Y:S01]  /*2ba0*/  BSSY B0, `(.L_x_812) ;  /* 0x0000012000007945 */ /* 0x000fe20003800000 */
[----:B-----5:R-:W-:Y:S03]  /*2bb0*/  IMAD.MOV.U32 R121, RZ, RZ, R119 ;  /* 0x000000ffff797224 */ /* 0x020fe600078e0077 */
[----:B------:R-:W-:Y:S04]  /*2bc0*/  IADD3 R14, R15, -0x40, RZ ;  /* 0xffffffc00f0e7810 */ /* 0x000fe80007ffe0ff */
[----:B------:R-:W-:Y:S01]  /*2bd0*/  IADD3 R184, R71, -R14, RZ ;  /* 0x8000000e47b87210 */ /* 0x000fe20007ffe0ff */
[----:B------:R-:W-:Y:S05]  /*2be0*/  IMAD.IADD R186, R69, 0x1, -R14 ;  /* 0x0000000145ba7824 */ /* 0x000fea00078e0a0e */
[C---:B------:R-:W-:Y:S04]  /*2bf0*/  ISETP.GE.AND P2, PT, R166.reuse, R186, PT ;  /* 0x000000baa600720c */ /* 0x040fe80003f46270 */
[----:B------:R-:W-:Y:S11]  /*2c00*/  ISETP.GE.AND P2, PT, R166, R184, !P2 ;  /* 0x000000b8a600720c */ /* 0x000ff60005746270 */
[----:B------:R-:W-:Y:S02]  /*2c10*/  @!UPT UIADD3 URZ, URZ, URZ, URZ ;  /* 0x0000003f3f3ff290 */ /* 0x000fe4000fffe03f */
[----:B------:R-:W-:-:S05]  /*2c20*/  @!P2 BRA `(.L_x_813) ;  /* 0x000000900000a947 */ /* 0x000fca0003800000 */
[----:B------:R-:W-:Y:S02]  /*2c30*/  ISETP.NE.AND P0, PT, R152, RZ, PT ;  /* 0x000000ff9800720c */ /* 0x000fe40003f05270 */
[----:B------:R-:W-:Y:S11]  /*2c40*/  ISETP.NE.AND P1, PT, R151, RZ, PT ;  /* 0x000000ff9700720c */ /* 0x000ff60003f25270 */
[----:B------:R-:W2:Y:S04]  /*2c50*/  @P0 LD.E.128 R24, [R120.64] ;  /* 0x0000000678180980 */ /* 0x000ea8000c101d00 */
[----:B--2---:R1:W-:Y:S01]  /*2c60*/  @P0 ST.E.128 [R130.64], R24 ;  /* 0x0000001882000985 */ /* 0x0043e2000c101d06 */
[----:B------:R-:W-:Y:S03]  /*2c70*/  ISETP.NE.AND P0, PT, R150, RZ, PT ;  /* 0x000000ff9600720c */ /* 0x000fe60003f05270 */
[----:B------:R-:W2:Y:S04]  /*2c80*/  @P1 LD.E.128 R20, [R120.64+0x80] ;  /* 0x0000800678141980 */ /* 0x000ea8000c101d00 */
[----:B--2---:R1:W-:Y:S06]  /*2c90*/  @P1 ST.E.128 [R130.64+0x80], R20 ;  /* 0x0000801482001985 */ /* 0x0043ec000c101d06 */
[----:B------:R-:W2:Y:S04]  /*2ca0*/  @P0 LD.E.128 R4, [R120.64+0x100] ;  /* 0x0001000678040980 */ /* 0x000ea8000c101d00 */
[----:B--2---:R1:W-:Y:S02]  /*2cb0*/  @P0 ST.E.128 [R130.64+0x100], R4 ;  /* 0x0001000482000985 */ /* 0x0043e4000c101d06 */
.L_x_813:
[----:B------:R-:W-:Y:S05]  /*2cc0*/  BSYNC B0 ;  /* 0x0000000000007941 */ /* 0x000fea0003800000 */
.L_x_812:
[C---:B------:R-:W-:Y:S01]  /*2cd0*/  ISETP.GE.AND P0, PT, R79.reuse, R186, PT ;  /* 0x000000ba4f00720c */ /* 0x040fe20003f06270 */
[----:B------:R-:W-:Y:S03]  /*2ce0*/  BSSY B0, `(.L_x_814) ;  /* 0x0000011000007945 */ /* 0x000fe60003800000 */
[----:B------:R-:W-:Y:S11]  /*2cf0*/  ISETP.GE.AND P0, PT, R79, R184, !P0 ;  /* 0x000000b84f00720c */ /* 0x000ff60004706270 */
[----:B------:R-:W-:Y:S02]  /*2d00*/  @!UPT UIADD3 URZ, URZ, URZ, URZ ;  /* 0x0000003f3f3ff290 */ /* 0x000fe4000fffe03f */
[----:B------:R-:W-:-:S05]  /*2d10*/  @!P0 BRA `(.L_x_815) ;  /* 0x000000d000008947 */ /* 0x000fca0003800000 */
[----:B------:R-:W-:Y:S02]  /*2d20*/  ISETP.NE.AND P1, PT, R152, RZ, PT ;  /* 0x000000ff9800720c */ /* 0x000fe40003f25270 */
[----:B------:R-:W-:Y:S02]  /*2d30*/  IADD3 R28, P0, R120, R115, RZ ;  /* 0x00000073781c7210 */ /* 0x000fe40007f1e0ff */
[----:B------:R-:W-:Y:S03]  /*2d40*/  LEA R2, P3, R199, R130, 0x1 ;  /* 0x00000082c7027211 */ /* 0x000fe600078608ff */
[----:B------:R-:W-:Y:S01]  /*2d50*/  IMAD.X R29, R121, 0x1, R113, P0 ;  /* 0x00000001791d7824 */ /* 0x000fe200000e0671 */
[----:B------:R-:W-:Y:S02]  /*2d60*/  ISETP.NE.AND P0, PT, R151, RZ, PT ;  /* 0x000000ff9700720c */ /* 0x000fe40003f05270 */
[----:B------:R-:W-:Y:S03]  /*2d70*/  LEA.HI.X R3, R199, R131, R200, 0x1, P3 ;  /* 0x00000083c7037211 */ /* 0x000fe600018f0cc8 */
[----:B-1----:R-:W2:Y:S04]  /*2d80*/  @P1 LD.E.128 R24, [R28.64] ;  /* 0x000000061c181980 */ /* 0x002ea8000c101d00 */
[----:B--2---:R1:W-:Y:S01]  /*2d90*/  @P1 ST.E.128 [R2.64], R24 ;  /* 0x0000001802001985 */ /* 0x0043e2000c101d06 */
[----:B------:R-:W-:Y:S03]  /*2da0*/  ISETP.NE.AND P1, PT, R150, RZ, PT ;  /* 0x000000ff9600720c */ /* 0x000fe60003f25270 */
[----:B------:R-:W2:Y:S04]  /*2db0*/  @P0 LD.E.128 R20, [R28.64+0x80] ;  /* 0x000080061c140980 */ /* 0x000ea8000c101d00 */
[----:B--2---:R1:W-:Y:S06]  /*2dc0*/  @P0 ST.E.128 [R2.64+0x80], R20 ;  /* 0x0000801402000985 */ /* 0x0043ec000c101d06 */
[----:B------:R-:W2:Y:S04]  /*2dd0*/  @P1 LD.E.128 R4, [R28.64+0x100] ;  /* 0x000100061c041980 */ /* 0x000ea8000c101d00 */
[----:B--2---:R1:W-:Y:S02]  /*2de0*/  @P1 ST.E.128 [R2.64+0x100], R4 ;  /* 0x0001000402001985 */ /* 0x0043e4000c101d06 */
.L_x_815:
[----:B------:R-:W-:Y:S05]  /*2df0*/  BSYNC B0 ;  /* 0x0000000000007941 */ /* 0x000fea0003800000 */
.L_x_814:
[C---:B------:R-:W-:Y:S01]  /*2e00*/  ISETP.GE.AND P0, PT, R78.reuse, R186, PT ;  /* 0x000000ba4e00720c */ /* 0x040fe20003f06270 */
[----:B------:R-:W-:Y:S03]  /*2e10*/  BSSY B0, `(.L_x_816) ;  /* 0x0000011000007945 */ /* 0x000fe60003800000 */
[----:B------:R-:W-:Y:S11]  /*2e20*/  ISETP.GE.AND P0, PT, R78, R184, !P0 ;  /* 0x000000b84e00720c */ /* 0x000ff60004706270 */
[----:B------:R-:W-:Y:S02]  /*2e30*/  @!UPT UIADD3 URZ, URZ, URZ, URZ ;  /* 0x0000003f3f3ff290 */ /* 0x000fe4000fffe03f */
[----:B------:R-:W-:-:S05]  /*2e40*/  @!P0 BRA `(.L_x_817) ;  /* 0x000000d000008947 */ /* 0x000fca0003800000 */
[----:B------:R-:W-:Y:S02]  /*2e50*/  ISETP.NE.AND P1, PT, R152, RZ, PT ;  /* 0x000000ff9800720c */ /* 0x000fe40003f25270 */
[----:B------:R-:W-:Y:S02]  /*2e60*/  IADD3 R28, P0, R120, R117, RZ ;  /* 0x00000075781c7210 */ /* 0x000fe40007f1e0ff */
[----:B-1----:R-:W-:Y:S03]  /*2e70*/  IADD3 R2, P3, R130, R81, RZ ;  /* 0x0000005182027210 */ /* 0x002fe60007f7e0ff */
[----:B------:R-:W-:Y:S01]  /*2e80*/  IMAD.X R29, R121, 0x1, R116, P0 ;  /* 0x00000001791d7824 */ /* 0x000fe200000e0674 */
[----:B------:R-:W-:Y:S01]  /*2e90*/  ISETP.NE.AND P0, PT, R151, RZ, PT ;  /* 0x000000ff9700720c */ /* 0x000fe20003f05270 */
[----:B------:R-:W-:Y:S04]  /*2ea0*/  IMAD.X R3, R131, 0x1, R82, P3 ;  /* 0x0000000183037824 */ /* 0x000fe800018e0652 */
[----:B------:R-:W2:Y:S04]  /*2eb0*/  @P1 LD.E.128 R24, [R28.64] ;  /* 0x000000061c181980 */ /* 0x000ea8000c101d00 */
[----:B--2---:R1:W-:Y:S01]  /*2ec0*/  @P1 ST.E.128 [R2.64], R24 ;  /* 0x0000001802001985 */ /* 0x0043e2000c101d06 */
[----:B------:R-:W-:Y:S03]  /*2ed0*/  ISETP.NE.AND P1, PT, R150, RZ, PT ;  /* 0x000000ff9600720c */ /* 0x000fe60003f25270 */
[----:B------:R-:W2:Y:S04]  /*2ee0*/  @P0 LD.E.128 R20, [R28.64+0x80] ;  /* 0x000080061c140980 */ /* 0x000ea8000c101d00 */
[----:B--2---:R1:W-:Y:S06]  /*2ef0*/  @P0 ST.E.128 [R2.64+0x80], R20 ;  /* 0x0000801402000985 */ /* 0x0043ec000c101d06 */
[----:B------:R-:W2:Y:S04]  /*2f00*/  @P1 LD.E.128 R4, [R28.64+0x100] ;  /* 0x000100061c041980 */ /* 0x000ea8000c101d00 */
[----:B--2---:R1:W-:Y:S02]  /*2f10*/  @P1 ST.E.128 [R2.64+0x100], R4 ;  /* 0x0001000402001985 */ /* 0x0043e4000c101d06 */
.L_x_817:
[----:B------:R-:W-:Y:S05]  /*2f20*/  BSYNC B0 ;  /* 0x0000000000007941 */ /* 0x000fea0003800000 */
.L_x_816:
        /* <DEDUP_REMOVED lines=18> */
.L_x_819:
[----:B------:R-:W-:Y:S05]  /*3050*/  BSYNC B0 ;  /* 0x0000000000007941 */ /* 0x000fea0003800000 */
.L_x_818:
[----:B-1----:R-:W2:Y:S01]  /*3060*/  LD.E R21, [R18.64+0xd0] ;  /* 0x0000d00612157980 */ /* 0x002ea2000c101900 */
[----:B------:R-:W-:Y:S03]  /*3070*/  BSSY B3, `(.L_x_820) ;  /* 0x000079c000037945 */ /* 0x000fe60003800000 */
[----:B------:R-:W3:Y:S01]  /*3080*/  LD.E R119, [R18.64+0x130] ;  /* 0x0001300612777980 */ /* 0x000ee2000c101900 */
[----:B--2---:R-:W-:Y:S01]  /*3090*/  ISETP.NE.AND P1, PT, R21, RZ, PT ;  /* 0x000000ff1500720c */ /* 0x004fe20003f25270 */
[----:B---3--:R-:W-:Y:S05]  /*30a0*/  IMAD.U32 R119, R119, -0x40, RZ ;  /* 0xffffffc077777824 */ /* 0x008fea00078e00ff */
[C---:B------:R-:W-:Y:S04]  /*30b0*/  LEA R120, P0, R119.reuse, R120, 0x1 ;  /* 0x0000007877787211 */ /* 0x040fe800078008ff */
[----:B------:R-:W-:Y:S03]  /*30c0*/  LEA.HI.X.SX32 R119, R119, R121, 0x1, P0 ;  /* 0x0000007977777211 */ /* 0x000fe600000f0eff */
[----:B------:R-:W-:-:S05]  /*30d0*/  @!P1 BRA `(.L_x_821) ;  /* 0x0000736000009947 */ /* 0x000fca0003800000 */
[----:B------:R-:W2:Y:S04]  /*30e0*/  LD.E.U8 R0, [R18.64+0x1b3] ;  /* 0x0001b30612007980 */ /* 0x000ea8000c101100 */
[----:B------:R1:W5:Y:S01]  /*30f0*/  LD.E R121, [R18.64+0xc0] ;  /* 0x0000c00612797980 */ /* 0x000362000c101900 */
[----:B--2---:R-:W-:Y:S11]  /*3100*/  ISETP.NE.AND P0, PT, R0, RZ, PT ;  /* 0x000000ff0000720c */ /* 0x004ff60003f05270 */
[----:B------:R-:W-:Y:S02]  /*3110*/  @!UPT UIADD3 URZ, URZ, URZ, URZ ;  /* 0x0000003f3f3ff290 */ /* 0x000fe4000fffe03f */
[----:B------:R-:W-:-:S05]  /*3120*/  @!P0 BRA `(.L_x_822) ;  /* 0x00002a4000008947 */ /* 0x000fca0003800000 */
[----:B-1----:R-:W-:Y:S01]  /*3130*/  BSSY B1, `(.L_x_823) ;  /* 0x0000099000017945 */ /* 0x002fe20003800000 */
[----:B------:R-:W-:-:S05]  /*3140*/  @!P2 BRA `(.L_x_824) ;  /* 0x000009700000a947 */ /* 0x000fca0003800000 */
[----:B-----5:R-:W-:Y:S01]  /*3150*/  ISETP.GE.AND P0, PT, R12, R121, PT ;  /* 0x000000790c00720c */ /* 0x020fe20003f06270 */
[----:B------:R-:W-:Y:S01]  /*3160*/  @!UPT UIADD3 URZ, URZ, URZ, URZ ;  /* 0x0000003f3f3ff290 */ /* 0x000fe2000fffe03f */
[----:B------:R-:W-:Y:S11]  /*3170*/  BSSY B0, `(.L_x_825) ;  /* 0x0000030000007945 */ /* 0x000ff60003800000 */
[----:B------:R-:W-:-:S05]  /*3180*/  @P0 BRA `(.L_x_826) ;  /* 0x000002e000000947 */ /* 0x000fca0003800000 */
[----:B------:R-:W-:Y:S01]  /*3190*/  ISETP.GE.AND P0, PT, R12, R21, PT ;  /* 0x000000150c00720c */ /* 0x000fe20003f06270 */
[----:B------:R-:W2:Y:S11]  /*31a0*/  LD.E.128 R24, [R122.64] ;  /* 0x000000067a187980 */ /* 0x000eb6000c101d00 */
[----:B------:R-:W-:Y:S01]  /*31b0*/  @!UPT UIADD3 URZ, URZ, URZ, URZ ;  /* 0x0000003f3f3ff290 */ /* 0x000fe2000fffe03f */
[----:B------:R-:W3:Y:S06]  /*31c0*/  @!P0 LD.E.64 R6, [R16.64] ;  /* 0x0000000610068980 */ /* 0x000eec000c101b00 */
[----:B------:R-:W4:Y:S01]  /*31d0*/  @!P0 LD.E.64 R30, [R58.64] ;  /* 0x000000063a1e8980 */ /* 0x000f22000c101b00 */
[C---:B--2---:R-:W-:Y:S01]  /*31e0*/  @!P0 LOP3.LUT R23, R24.reuse, 0xffff0000, RZ, 0xc0, !PT ;  /* 0xffff000018178812 */ /* 0x044fe200078ec0ff */
[----:B------:R-:W-:Y:S01]  /*31f0*/  @!P0 IMAD.U32 R29, R24, 0x10000, RZ ;  /* 0x00010000181d8824 */ /* 0x000fe200078e00ff */
[----:B------:R-:W-:Y:S02]  /*3200*/  @!P0 LOP3.LUT R20, R26, 0xffff0000, RZ, 0xc0, !PT ;  /* 0xffff00001a148812 */ /* 0x000fe400078ec0ff */
[----:B------:R-:W-:Y:S02]  /*3210*/  @!P0 SHF.L.U32 R32, R27, 0x10, RZ ;  /* 0x000000101b208819 */ /* 0x000fe400000006ff */
[C---:B---3--:R-:W-:Y:S02]  /*3220*/  @!P0 SHF.L.U32 R8, R6.reuse, 0x10, RZ ;  /* 0x0000001006088819 */ /* 0x048fe400000006ff */
[----:B------:R-:W-:Y:S02]  /*3230*/  @!P0 LOP3.LUT R6, R6, 0xffff0000, RZ, 0xc0, !PT ;  /* 0xffff000006068812 */ /* 0x000fe400078ec0ff */
[----:B------:R-:W-:Y:S01]  /*3240*/  @!P0 SHF.L.U32 R5, R7, 0x10, RZ ;  /* 0x0000001007058819 */ /* 0x000fe200000006ff */
[----:B------:R-:W-:Y:S01]  /*3250*/  @!P0 FMUL.FTZ R0, R23, R8 ;  /* 0x0000000817008220 */ /* 0x000fe20000410000 */
[C---:B----4-:R-:W-:Y:S01]  /*3260*/  @!P0 LOP3.LUT R28, R30.reuse, 0xffff0000, RZ, 0xc0, !PT ;  /* 0xffff00001e1c8812 */ /* 0x050fe200078ec0ff */
[----:B------:R-:W-:Y:S01]  /*3270*/  @!P0 IMAD.U32 R22, R30, 0x10000, RZ ;  /* 0x000100001e168824 */ /* 0x000fe200078e00ff */
[----:B------:R-:W-:Y:S01]  /*3280*/  @!P0 LOP3.LUT R7, R7, 0xffff0000, RZ, 0xc0, !PT ;  /* 0xffff000007078812 */ /* 0x000fe200078ec0ff */
[----:B------:R-:W-:Y:S01]  /*3290*/  @!P0 FMUL.FTZ R3, R20, R5 ;  /* 0x0000000514038220 */ /* 0x000fe20000410000 */
[----:B------:R-:W-:Y:S01]  /*32a0*/  @!P0 SHF.L.U32 R30, R31, 0x10, RZ ;  /* 0x000000101f1e8819 */ /* 0x000fe200000006ff */
[----:B------:R-:W-:Y:S01]  /*32b0*/  @!P0 FMUL.FTZ R33, R23, R22 ;  /* 0x0000001617218220 */ /* 0x000fe20000410000 */
[----:B------:R-:W-:Y:S01]  /*32c0*/  @!P0 LOP3.LUT R23, R25, 0xffff0000, RZ, 0xc0, !PT ;  /* 0xffff000019178812 */ /* 0x000fe200078ec0ff */
[----:B------:R-:W-:Y:S01]  /*32d0*/  @!P0 FFMA.FTZ R0, R22, R29, R0 ;  /* 0x0000001d16008223 */ /* 0x000fe20000010000 */
[----:B------:R-:W-:Y:S01]  /*32e0*/  @!P0 LOP3.LUT R31, R31, 0xffff0000, RZ, 0xc0, !PT ;  /* 0xffff00001f1f8812 */ /* 0x000fe200078ec0ff */
[----:B------:R-:W-:Y:S01]  /*32f0*/  @!P0 FFMA.FTZ R33, R29, R8, -R33 ;  /* 0x000000081d218223 */ /* 0x000fe20000010821 */
[----:B------:R-:W-:Y:S01]  /*3300*/  @!P0 SHF.L.U32 R29, R25, 0x10, RZ ;  /* 0x00000010191d8819 */ /* 0x000fe200000006ff */
[----:B------:R-:W-:Y:S01]  /*3310*/  @!P0 FMUL.FTZ R2, R23, R6 ;  /* 0x0000000617028220 */ /* 0x000fe20000410000 */
[----:B------:R-:W-:Y:S01]  /*3320*/  @!P0 LOP3.LUT R8, R27, 0xffff0000, RZ, 0xc0, !PT ;  /* 0xffff00001b088812 */ /* 0x000fe200078ec0ff */
[----:B------:R-:W-:Y:S01]  /*3330*/  @!P0 IMAD.U32 R22, R26, 0x10000, RZ ;  /* 0x000100001a168824 */ /* 0x000fe200078e00ff */
[----:B------:R-:W-:Y:S01]  /*3340*/  @!P0 F2FP.BF16.PACK_AB R33, R0, R33 ;  /* 0x000000210021823e */ /* 0x000fe200000010ff */
[----:B------:R-:W-:Y:S02]  /*3350*/  @!P0 FMUL.FTZ R35, R23, R28 ;  /* 0x0000001c17238220 */ /* 0x000fe40000410000 */
[----:B------:R-:W-:Y:S01]  /*3360*/  @!P0 FMUL.FTZ R34, R20, R30 ;  /* 0x0000001e14228220 */ /* 0x000fe20000410000 */
[----:B------:R-:W-:Y:S01]  /*3370*/  @!P0 MOV R24, R33 ;  /* 0x0000002100188202 */ /* 0x000fe20000000f00 */
[C---:B------:R-:W-:Y:S02]  /*3380*/  @!P0 FMUL.FTZ R36, R8.reuse, R31 ;  /* 0x0000001f08248220 */ /* 0x040fe40000410000 */
[----:B------:R-:W-:Y:S02]  /*3390*/  @!P0 FMUL.FTZ R4, R8, R7 ;  /* 0x0000000708048220 */ /* 0x000fe40000410000 */
[----:B------:R-:W-:Y:S02]  /*33a0*/  @!P0 FFMA.FTZ R2, R28, R29, R2 ;  /* 0x0000001d1c028223 */ /* 0x000fe40000010002 */
[----:B------:R-:W-:Y:S02]  /*33b0*/  @!P0 FFMA.FTZ R3, R30, R22, R3 ;  /* 0x000000161e038223 */ /* 0x000fe40000010003 */
[----:B------:R-:W-:Y:S02]  /*33c0*/  @!P0 FFMA.FTZ R35, R29, R6, -R35 ;  /* 0x000000061d238223 */ /* 0x000fe40000010823 */
[----:B------:R-:W-:Y:S02]  /*33d0*/  @!P0 FFMA.FTZ R34, R22, R5, -R34 ;  /* 0x0000000516228223 */ /* 0x000fe40000010822 */
[----:B------:R-:W-:Y:S01]  /*33e0*/  @!P0 FFMA.FTZ R36, R32, R7, -R36 ;  /* 0x0000000720248223 */ /* 0x000fe20000010824 */
[----:B------:R-:W-:Y:S01]  /*33f0*/  @!P0 F2FP.BF16.PACK_AB R38, R2, R35 ;  /* 0x000000230226823e */ /* 0x000fe200000010ff */
[----:B------:R-:W-:Y:S01]  /*3400*/  @!P0 FFMA.FTZ R4, R31, R32, R4 ;  /* 0x000000201f048223 */ /* 0x000fe20000010004 */
[----:B------:R-:W-:Y:S03]  /*3410*/  @!P0 F2FP.BF16.PACK_AB R34, R3, R34 ;  /* 0x000000220322823e */ /* 0x000fe600000010ff */
[----:B------:R-:W-:Y:S01]  /*3420*/  @!P0 IMAD.MOV.U32 R25, RZ, RZ, R38 ;  /* 0x000000ffff198224 */ /* 0x000fe200078e0026 */
[----:B------:R-:W-:Y:S02]  /*3430*/  @!P0 F2FP.BF16.PACK_AB R35, R4, R36 ;  /* 0x000000240423823e */ /* 0x000fe400000010ff */
[----:B------:R-:W-:Y:S02]  /*3440*/  @!P0 MOV R26, R34 ;  /* 0x00000022001a8202 */ /* 0x000fe40000000f00 */
[----:B------:R-:W-:Y:S05]  /*3450*/  @!P0 MOV R27, R35 ;  /* 0x00000023001b8202 */ /* 0x000fea0000000f00 */
[----:B------:R1:W-:Y:S02]  /*3460*/  ST.E.128 [R128.64], R24 ;  /* 0x0000001880007985 */ /* 0x0003e4000c101d06 */
.L_x_826:
[----:B------:R-:W-:Y:S05]  /*3470*/  BSYNC B0 ;  /* 0x0000000000007941 */ /* 0x000fea0003800000 */
.L_x_825:
[----:B------:R-:W-:Y:S01]  /*3480*/  ISETP.GE.AND P0, PT, R10, R121, PT ;  /* 0x000000790a00720c */ /* 0x000fe20003f06270 */
[----:B------:R-:W-:Y:S01]  /*3490*/  @!UPT UIADD3 URZ, URZ, URZ, URZ ;  /* 0x0000003f3f3ff290 */ /* 0x000fe2000fffe03f */
[----:B------:R-:W-:Y:S11]  /*34a0*/  BSSY B0, `(.L_x_827) ;  /* 0x0000030000007945 */ /* 0x000ff60003800000 */
[----:B------:R-:W-:-:S05]  /*34b0*/  @P0 BRA `(.L_x_828) ;  /* 0x000002e000000947 */ /* 0x000fca0003800000 */
[----:B------:R-:W-:Y:S01]  /*34c0*/  ISETP.GE.AND P0, PT, R10, R21, PT ;  /* 0x000000150a00720c */ /* 0x000fe20003f06270 */
[----:B-1----:R-:W2:Y:S11]  /*34d0*/  LD.E.128 R24, [R122.64+0x80] ;  /* 0x000080067a187980 */ /* 0x002eb6000c101d00 */
[----:B------:R-:W-:Y:S01]  /*34e0*/  @!UPT UIADD3 URZ, URZ, URZ, URZ ;  /* 0x0000003f3f3ff290 */ /* 0x000fe2000fffe03f */
[----:B------:R-:W3:Y:S06]  /*34f0*/  @!P0 LD.E.64 R6, [R16.64+0x40] ;  /* 0x0000400610068980 */ /* 0x000eec000c101b00 */
[----:B------:R-:W4:Y:S01]  /*3500*/  @!P0 LD.E.64 R30, [R58.64+0x40] ;  /* 0x000040063a1e8980 */ /* 0x000f22000c101b00 */
        /* <DEDUP_REMOVED lines=40> */
[----:B------:R1:W-:Y:S02]  /*3790*/  ST.E.128 [R128.64+0x80], R24 ;  /* 0x0000801880007985 */ /* 0x0003e4000c101d06 */
.L_x_828:
[----:B------:R-:W-:Y:S05]  /*37a0*/  BSYNC B0 ;  /* 0x0000000000007941 */ /* 0x000fea0003800000 */
.L_x_827:
[----:B------:R-:W-:Y:S11]  /*37b0*/  ISETP.GE.AND P0, PT, R9, R121, PT ;  /* 0x000000790900720c */ /* 0x000ff60003f06270 */
[----:B------:R-:W-:Y:S02]  /*37c0*/  @!UPT UIADD3 URZ, URZ, URZ, URZ ;  /* 0x0000003f3f3ff290 */ /* 0x000fe4000fffe03f */
        /* <DEDUP_REMOVED lines=47> */
.L_x_824:
[----:B------:R-:W-:Y:S05]  /*3ac0*/  BSYNC B1 ;  /* 0x0000000000017941 */ /* 0x000fea0003800000 */
.L_x_823:
[C---:B------:R-:W-:Y:S01]  /*3ad0*/  ISETP.GE.AND P0, PT, R79.reuse, R186, PT ;  /* 0x000000ba4f00720c */ /* 0x040fe20003f06270 */
[----:B------:R-:W-:Y:S03]  /*3ae0*/  BSSY B1, `(.L_x_829) ;  /* 0x00000a9000017945 */ /* 0x000fe60003800000 */
[----:B------:R-:W-:Y:S11]  /*3af0*/  ISETP.GE.AND P0, PT, R79, R184, !P0 ;  /* 0x000000b84f00720c */ /* 0x000ff60004706270 */
[----:B------:R-:W-:Y:S02]  /*3b00*/  @!UPT UIADD3 URZ, URZ, URZ, URZ ;  /* 0x0000003f3f3ff290 */ /* 0x000fe4000fffe03f */
[----:B------:R-:W-:-:S05]  /*3b10*/  @!P0 BRA `(.L_x_830) ;  /* 0x00000a5000008947 */ /* 0x000fca0003800000 */
[----:B-----5:R-:W-:Y:S01]  /*3b20*/  ISETP.GE.AND P0, PT, R12, R121, PT ;  /* 0x000000790c00720c */ /* 0x020fe20003f06270 */
[C---:B------:R-:W-:Y:S01]  /*3b30*/  IMAD.SHL.U32 R5, R153.reuse, 0x2, RZ ;  /* 0x0000000299057824 */ /* 0x040fe200078e00ff */
[----:B------:R-:W-:Y:S01]  /*3b40*/  SHF.L.U64.HI R3, R153, 0x1, R141 ;  /* 0x0000000199037819 */ /* 0x000fe2000001028d */
[----:B------:R-:W-:Y:S03]  /*3b50*/  BSSY B0, `(.L_x_831) ;  /* 0x0000037000007945 */ /* 0x000fe60003800000 */
[-C--:B------:R-:W-:Y:S02]  /*3b60*/  IADD3 R22, P2, R16, R5.reuse, RZ ;  /* 0x0000000510167210 */ /* 0x080fe40007f5e0ff */
[----:B------:R-:W-:Y:S03]  /*3b70*/  IADD3 R36, P1, R58, R5, RZ ;  /* 0x000000053a247210 */ /* 0x000fe60007f3e0ff */
[--C-:B------:R-:W-:Y:S02]  /*3b80*/  IMAD.X R23, R17, 0x1, R3.reuse, P2 ;  /* 0x0000000111177824 */ /* 0x100fe400010e0603 */
[----:B------:R-:W-:Y:S01]  /*3b90*/  IMAD.X R37, R59, 0x1, R3, P1 ;  /* 0x000000013b257824 */ /* 0x000fe200008e0603 */
[----:B------:R-:W-:-:S05]  /*3ba0*/  @P0 BRA `(.L_x_832) ;  /* 0x0000031000000947 */ /* 0x000fca0003800000 */
[----:B------:R-:W-:Y:S02]  /*3bb0*/  ISETP.GE.AND P0, PT, R12, R21, PT ;  /* 0x000000150c00720c */ /* 0x000fe40003f06270 */
[C---:B------:R-:W-:Y:S04]  /*3bc0*/  LEA R38, P1, R100.reuse, R122, 0x1 ;  /* 0x0000007a64267211 */ /* 0x040fe800078208ff */
[----:B------:R-:W-:Y:S02]  /*3bd0*/  LEA.HI.X R39, R100, R123, R97, 0x1, P1 ;  /* 0x0000007b64277211 */ /* 0x000fe400008f0c61 */
[C---:B------:R-:W-:Y:S03]  /*3be0*/  LEA R44, P1, R201.reuse, R128, 0x1 ;  /* 0x00000080c92c7211 */ /* 0x040fe600078208ff */
[----:B-1----:R-:W2:Y:S01]  /*3bf0*/  LD.E.128 R24, [R38.64] ;  /* 0x0000000626187980 */ /* 0x002ea2000c101d00 */
[----:B------:R-:W-:Y:S07]  /*3c00*/  LEA.HI.X R45, R201, R129, R202, 0x1, P1 ;  /* 0x00000081c92d7211 */ /* 0x000fee00008f0cca */
[----:B------:R-:W3:Y:S06]  /*3c10*/  @!P0 LD.E.64 R32, [R36.64] ;  /* 0x0000000624208980 */ /* 0x000eec000c101b00 */
[----:B------:R-:W4:Y:S01]  /*3c20*/  @!P0 LD.E.64 R6, [R22.64] ;  /* 0x0000000616068980 */ /* 0x000f22000c101b00 */
[----:B--2---:R-:W-:Y:S01]  /*3c30*/  @!P0 IMAD.U32 R34, R27, 0x10000, RZ ;  /* 0x000100001b228824 */ /* 0x004fe200078e00ff */
[C---:B------:R-:W-:Y:S02]  /*3c40*/  @!P0 LOP3.LUT R29, R24.reuse, 0xffff0000, RZ, 0xc0, !PT ;  /* 0xffff0000181d8812 */ /* 0x040fe400078ec0ff */
[----:B------:R-:W-:Y:S02]  /*3c50*/  @!P0 SHF.L.U32 R31, R24, 0x10, RZ ;  /* 0x00000010181f8819 */ /* 0x000fe400000006ff */
[----:B------:R-:W-:Y:S02]  /*3c60*/  @!P0 LOP3.LUT R20, R26, 0xffff0000, RZ, 0xc0, !PT ;  /* 0xffff00001a148812 */ /* 0x000fe400078ec0ff */
[C---:B---3--:R-:W-:Y:S02]  /*3c70*/  @!P0 SHF.L.U32 R28, R32.reuse, 0x10, RZ ;  /* 0x00000010201c8819 */ /* 0x048fe400000006ff */
[----:B------:R-:W-:Y:S01]  /*3c80*/  @!P0 LOP3.LUT R30, R32, 0xffff0000, RZ, 0xc0, !PT ;  /* 0xffff0000201e8812 */ /* 0x000fe200078ec0ff */
[C---:B------:R-:W-:Y:S01]  /*3c90*/  @!P0 IMAD.U32 R32, R33.reuse, 0x10000, RZ ;  /* 0x0001000021208824 */ /* 0x040fe200078e00ff */
[----:B------:R-:W-:Y:S01]  /*3ca0*/  @!P0 LOP3.LUT R33, R33, 0xffff0000, RZ, 0xc0, !PT ;  /* 0xffff000021218812 */ /* 0x000fe200078ec0ff */
[----:B------:R-:W-:Y:S02]  /*3cb0*/  @!P0 FMUL.FTZ R35, R29, R28 ;  /* 0x0000001c1d238220 */ /* 0x000fe40000410000 */
[C---:B----4-:R-:W-:Y:S01]  /*3cc0*/  @!P0 IMAD.U32 R8, R6.reuse, 0x10000, RZ ;  /* 0x0001000006088824 */ /* 0x050fe200078e00ff */
[----:B------:R-:W-:Y:S01]  /*3cd0*/  @!P0 LOP3.LUT R6, R6, 0xffff0000, RZ, 0xc0, !PT ;  /* 0xffff000006068812 */ /* 0x000fe200078ec0ff */
[C---:B------:R-:W-:Y:S01]  /*3ce0*/  @!P0 IMAD.U32 R5, R7.reuse, 0x10000, RZ ;  /* 0x0001000007058824 */ /* 0x040fe200078e00ff */
[----:B------:R-:W-:Y:S01]  /*3cf0*/  @!P0 LOP3.LUT R7, R7, 0xffff0000, RZ, 0xc0, !PT ;  /* 0xffff000007078812 */ /* 0x000fe200078ec0ff */
[-C--:B------:R-:W-:Y:S01]  /*3d00*/  @!P0 FMUL.FTZ R0, R29, R8.reuse ;  /* 0x000000081d008220 */ /* 0x080fe20000410000 */
[----:B------:R-:W-:Y:S01]  /*3d10*/  @!P0 LOP3.LUT R29, R25, 0xffff0000, RZ, 0xc0, !PT ;  /* 0xffff0000191d8812 */ /* 0x000fe200078ec0ff */
[----:B------:R-:W-:Y:S01]  /*3d20*/  @!P0 FFMA.FTZ R35, R31, R8, -R35 ;  /* 0x000000081f238223 */ /* 0x000fe20000010823 */
[----:B------:R-:W-:Y:S01]  /*3d30*/  @!P0 LOP3.LUT R8, R27, 0xffff0000, RZ, 0xc0, !PT ;  /* 0xffff00001b088812 */ /* 0x000fe200078ec0ff */
[----:B------:R-:W-:Y:S01]  /*3d40*/  @!P0 FFMA.FTZ R0, R28, R31, R0 ;  /* 0x0000001f1c008223 */ /* 0x000fe20000010000 */
[----:B------:R-:W-:Y:S01]  /*3d50*/  @!P0 SHF.L.U32 R28, R26, 0x10, RZ ;  /* 0x000000101a1c8819 */ /* 0x000fe200000006ff */
[----:B------:R-:W-:Y:S02]  /*3d60*/  @!P0 IMAD.U32 R31, R25, 0x10000, RZ ;  /* 0x00010000191f8824 */ /* 0x000fe400078e00ff */
[C---:B------:R-:W-:Y:S01]  /*3d70*/  @!P0 FMUL.FTZ R2, R29.reuse, R6 ;  /* 0x000000061d028220 */ /* 0x040fe20000410000 */
[----:B------:R-:W-:Y:S01]  /*3d80*/  @!P0 F2FP.BF16.PACK_AB R35, R0, R35 ;  /* 0x000000230023823e */ /* 0x000fe200000010ff */
[C---:B------:R-:W-:Y:S02]  /*3d90*/  @!P0 FMUL.FTZ R3, R20.reuse, R5 ;  /* 0x0000000514038220 */ /* 0x040fe40000410000 */
[----:B------:R-:W-:Y:S01]  /*3da0*/  @!P0 FMUL.FTZ R39, R29, R30 ;  /* 0x0000001e1d278220 */ /* 0x000fe20000410000 */
[----:B------:R-:W-:Y:S01]  /*3db0*/  @!P0 MOV R24, R35 ;  /* 0x0000002300188202 */ /* 0x000fe20000000f00 */
[----:B------:R-:W-:Y:S02]  /*3dc0*/  @!P0 FMUL.FTZ R38, R20, R32 ;  /* 0x0000002014268220 */ /* 0x000fe40000410000 */
        /* <DEDUP_REMOVED lines=15> */
.L_x_832:
[----:B------:R-:W-:Y:S05]  /*3ec0*/  BSYNC B0 ;  /* 0x0000000000007941 */ /* 0x000fea0003800000 */
.L_x_831:
[----:B------:R-:W-:Y:S01]  /*3ed0*/  ISETP.GE.AND P0, PT, R10, R121, PT ;  /* 0x000000790a00720c */ /* 0x000fe20003f06270 */
[----:B------:R-:W-:Y:S01]  /*3ee0*/  @!UPT UIADD3 URZ, URZ, URZ, URZ ;  /* 0x0000003f3f3ff290 */ /* 0x000fe2000fffe03f */
[----:B------:R-:W-:Y:S11]  /*3ef0*/  BSSY B0, `(.L_x_833) ;  /* 0x0000033000007945 */ /* 0x000ff60003800000 */
[----:B------:R-:W-:-:S05]  /*3f00*/  @P0 BRA `(.L_x_834) ;  /* 0x0000031000000947 */ /* 0x000fca0003800000 */
[----:B------:R-:W-:Y:S02]  /*3f10*/  ISETP.GE.AND P0, PT, R10, R21, PT ;  /* 0x000000150a00720c */ /* 0x000fe40003f06270 */
[C---:B------:R-:W-:Y:S04]  /*3f20*/  LEA R38, P1, R99.reuse, R122, 0x1 ;  /* 0x0000007a63267211 */ /* 0x040fe800078208ff */
[----:B------:R-:W-:Y:S02]  /*3f30*/  LEA.HI.X R39, R99, R123, R102, 0x1, P1 ;  /* 0x0000007b63277211 */ /* 0x000fe400008f0c66 */
[C---:B-1----:R-:W-:Y:S03]  /*3f40*/  LEA R44, P1, R94.reuse, R128, 0x1 ;  /* 0x000000805e2c7211 */ /* 0x042fe600078208ff */
[----:B------:R-:W2:Y:S01]  /*3f50*/  LD.E.128 R24, [R38.64] ;  /* 0x0000000626187980 */ /* 0x000ea2000c101d00 */
[----:B------:R-:W-:Y:S07]  /*3f60*/  LEA.HI.X R45, R94, R129, R93, 0x1, P1 ;  /* 0x000000815e2d7211 */ /* 0x000fee00008f0c5d */
[----:B------:R-:W3:Y:S06]  /*3f70*/  @!P0 LD.E.64 R32, [R36.64+0x40] ;  /* 0x0000400624208980 */ /* 0x000eec000c101b00 */
[----:B------:R-:W4:Y:S01]  /*3f80*/  @!P0 LD.E.64 R6, [R22.64+0x40] ;  /* 0x0000400616068980 */ /* 0x000f22000c101b00 */
        /* <DEDUP_REMOVED lines=41> */
.L_x_834:
[----:B------:R-:W-:Y:S05]  /*4220*/  BSYNC B0 ;  /* 0x0000000000007941 */ /* 0x000fea0003800000 */
.L_x_833:
[----:B------:R-:W-:Y:S11]  /*4230*/  ISETP.GE.AND P0, PT, R9, R121, PT ;  /* 0x000000790900720c */ /* 0x000ff60003f06270 */
[----:B------:R-:W-:Y:S02]  /*4240*/  @!UPT UIADD3 URZ, URZ, URZ, URZ ;  /* 0x0000003f3f3ff290 */ /* 0x000fe4000fffe03f */
        /* <DEDUP_REMOVED lines=8> */
[----:B------:R1:W4:Y:S01]  /*42d0*/  @!P0 LD.E.64 R6, [R22.64+0x80] ;  /* 0x0000800616068980 */ /* 0x000322000c101b00 */
[----:B--2---:R-:W-:Y:S01]  /*42e0*/  @!P0 IMAD.U32 R34, R27, 0x10000, RZ ;  /* 0x000100001b228824 */ /* 0x004fe200078e00ff */
[C---:B------:R-:W-:Y:S02]  /*42f0*/  @!P0 LOP3.LUT R29, R24.reuse, 0xffff0000, RZ, 0xc0, !PT ;  /* 0xffff0000181d8812 */ /* 0x040fe400078ec0ff */
[----:B------:R-:W-:Y:S02]  /*4300*/  @!P0 SHF.L.U32 R31, R24, 0x10, RZ ;  /* 0x00000010181f8819 */ /* 0x000fe400000006ff */
[----:B-1----:R-:W-:Y:S02]  /*4310*/  @!P0 LOP3.LUT R23, R25, 0xffff0000, RZ, 0xc0, !PT ;  /* 0xffff000019178812 */ /* 0x002fe400078ec0ff */
[----:B------:R-:W-:Y:S01]  /*4320*/  @!P0 LOP3.LUT R20, R26, 0xffff0000, RZ, 0xc0, !PT ;  /* 0xffff00001a148812 */ /* 0x000fe200078ec0ff */
[C---:B---3--:R-:W-:Y:S01]  /*4330*/  @!P0 IMAD.U32 R32, R37.reuse, 0x10000, RZ ;  /* 0x0001000025208824 */ /* 0x048fe200078e00ff */
[C---:B------:R-:W-:Y:S02]  /*4340*/  @!P0 SHF.L.U32 R28, R36.reuse, 0x10, RZ ;  /* 0x00000010241c8819 */ /* 0x040fe400000006ff */
[----:B------:R-:W-:Y:S01]  /*4350*/  @!P0 LOP3.LUT R30, R36, 0xffff0000, RZ, 0xc0, !PT ;  /* 0xffff0000241e8812 */ /* 0x000fe200078ec0ff */
[----:B------:R-:W-:Y:S01]  /*4360*/  @!P0 FMUL.FTZ R38, R20, R32 ;  /* 0x0000002014268220 */ /* 0x000fe20000410000 */
[----:B------:R-:W-:Y:S01]  /*4370*/  @!P0 LOP3.LUT R33, R37, 0xffff0000, RZ, 0xc0, !PT ;  /* 0xffff000025218812 */ /* 0x000fe200078ec0ff */
[C---:B----4-:R-:W-:Y:S01]  /*4380*/  @!P0 IMAD.U32 R8, R6.reuse, 0x10000, RZ ;  /* 0x0001000006088824 */ /* 0x050fe200078e00ff */
[----:B------:R-:W-:Y:S01]  /*4390*/  @!P0 LOP3.LUT R6, R6, 0xffff0000, RZ, 0xc0, !PT ;  /* 0xffff000006068812 */ /* 0x000fe200078ec0ff */
[C---:B------:R-:W-:Y:S02]  /*43a0*/  @!P0 FMUL.FTZ R35, R29.reuse, R28 ;  /* 0x0000001c1d238220 */ /* 0x040fe40000410000 */
[-C--:B------:R-:W-:Y:S02]  /*43b0*/  @!P0 FMUL.FTZ R0, R29, R8.reuse ;  /* 0x000000081d008220 */ /* 0x080fe40000410000 */
[C---:B------:R-:W-:Y:S01]  /*43c0*/  @!P0 IMAD.U32 R5, R7.reuse, 0x10000, RZ ;  /* 0x0001000007058824 */ /* 0x040fe200078e00ff */
        /* <DEDUP_REMOVED lines=26> */
.L_x_830:
[----:B------:R-:W-:Y:S05]  /*4570*/  BSYNC B1 ;  /* 0x0000000000017941 */ /* 0x000fea0003800000 */
.L_x_829:
        /* <DEDUP_REMOVED lines=17> */
[C---:B-1----:R-:W-:Y:S03]  /*4690*/  LEA R44, P1, R95.reuse, R128, 0x1 ;  /* 0x000000805f2c7211 */ /* 0x042fe600078208ff */
[----:B------:R-:W2:Y:S01]  /*46a0*/  LD.E.128 R24, [R38.64] ;  /* 0x0000000626187980 */ /* 0x000ea2000c101d00 */
        /* <DEDUP_REMOVED lines=44> */
.L_x_838:
[----:B------:R-:W-:Y:S05]  /*4970*/  BSYNC B0 ;  /* 0x0000000000007941 */ /* 0x000fea0003800000 */
.L_x_837:
        /* <DEDUP_REMOVED lines=53> */
.L_x_840:
[----:B------:R-:W-:Y:S05]  /*4cd0*/  BSYNC B0 ;  /* 0x0000000000007941 */ /* 0x000fea0003800000 */
.L_x_839:
        /* <DEDUP_REMOVED lines=52> */
.L_x_836:
[----:B------:R-:W-:Y:S05]  /*5020*/  BSYNC B1 ;  /* 0x0000000000017941 */ /* 0x000fea0003800000 */
.L_x_835:
        /* <DEDUP_REMOVED lines=14> */
[----:B------:R-:W-:Y:S01]  /*5110*/  IMAD R35, R183, 0x60, RZ ;  /* 0x00000060b7237824 */ /* 0x000fe200078e02ff */
[----:B------:R-:W-:Y:S01]  /*5120*/  ISETP.GE.AND P0, PT, R12, R21, PT ;  /* 0x000000150c00720c */ /* 0x000fe20003f06270 */
[----:B------:R-:W-:Y:S04]  /*5130*/  IMAD.WIDE.U32 R38, R182, 0x60, R122 ;  /* 0x00000060b6267825 */ /* 0x000fe800078e007a */
[----:B-1----:R-:W-:Y:S01]  /*5140*/  IMAD.WIDE.U32 R44, R64, 0x60, R128 ;  /* 0x00000060402c7825 */ /* 0x002fe200078e0080 */
[----:B------:R-:W-:Y:S03]  /*5150*/  IADD3 R39, R39, R35, RZ ;  /* 0x0000002327277210 */ /* 0x000fe60007ffe0ff */
[----:B------:R-:W-:Y:S02]  /*5160*/  IMAD R41, R65, 0x60, RZ ;  /* 0x0000006041297824 */ /* 0x000fe400078e02ff */
[----:B------:R-:W2:Y:S03]  /*5170*/  LD.E.128 R24, [R38.64] ;  /* 0x0000000626187980 */ /* 0x000ea6000c101d00 */
[----:B------:R-:W-:Y:S05]  /*5180*/  IADD3 R45, R45, R41, RZ ;  /* 0x000000292d2d7210 */ /* 0x000fea0007ffe0ff */
[----:B------:R-:W3:Y:S06]  /*5190*/  @!P0 LD.E.64 R6, [R28.64] ;  /* 0x000000061c068980 */ /* 0x000eec000c101b00 */
[----:B------:R-:W4:Y:S01]  /*51a0*/  @!P0 LD.E.64 R32, [R36.64] ;  /* 0x0000000624208980 */ /* 0x000f22000c101b00 */
[C---:B--2---:R-:W-:Y:S02]  /*51b0*/  @!P0 LOP3.LUT R23, R24.reuse, 0xffff0000, RZ, 0xc0, !PT ;  /* 0xffff000018178812 */ /* 0x044fe400078ec0ff */
[----:B------:R-:W-:Y:S02]  /*51c0*/  @!P0 SHF.L.U32 R31, R24, 0x10, RZ ;  /* 0x00000010181f8819 */ /* 0x000fe400000006ff */
[----:B------:R-:W-:Y:S02]  /*51d0*/  @!P0 LOP3.LUT R20, R26, 0xffff0000, RZ, 0xc0, !PT ;  /* 0xffff00001a148812 */ /* 0x000fe400078ec0ff */
[----:B------:R-:W-:Y:S02]  /*51e0*/  @!P0 SHF.L.U32 R34, R27, 0x10, RZ ;  /* 0x000000101b228819 */ /* 0x000fe400000006ff */
[C---:B---3--:R-:W-:Y:S02]  /*51f0*/  @!P0 SHF.L.U32 R8, R6.reuse, 0x10, RZ ;  /* 0x0000001006088819 */ /* 0x048fe400000006ff */
[----:B------:R-:W-:Y:S02]  /*5200*/  @!P0 LOP3.LUT R6, R6, 0xffff0000, RZ, 0xc0, !PT ;  /* 0xffff000006068812 */ /* 0x000fe400078ec0ff */
[----:B------:R-:W-:Y:S01]  /*5210*/  @!P0 SHF.L.U32 R5, R7, 0x10, RZ ;  /* 0x0000001007058819 */ /* 0x000fe200000006ff */
[----:B------:R-:W-:Y:S01]  /*5220*/  @!P0 FMUL.FTZ R0, R23, R8 ;  /* 0x0000000817008220 */ /* 0x000fe20000410000 */
[----:B------:R-:W-:Y:S01]  /*5230*/  @!P0 LOP3.LUT R7, R7, 0xffff0000, RZ, 0xc0, !PT ;  /* 0xffff000007078812 */ /* 0x000fe200078ec0ff */
[C---:B----4-:R-:W-:Y:S01]  /*5240*/  @!P0 IMAD.U32 R22, R32.reuse, 0x10000, RZ ;  /* 0x0001000020168824 */ /* 0x050fe200078e00ff */
[----:B------:R-:W-:Y:S01]  /*5250*/  @!P0 LOP3.LUT R30, R32, 0xffff0000, RZ, 0xc0, !PT ;  /* 0xffff0000201e8812 */ /* 0x000fe200078ec0ff */
[----:B------:R-:W-:Y:S01]  /*5260*/  @!P0 FMUL.FTZ R3, R20, R5 ;  /* 0x0000000514038220 */ /* 0x000fe20000410000 */
[----:B------:R-:W-:Y:S01]  /*5270*/  @!P0 SHF.L.U32 R32, R33, 0x10, RZ ;  /* 0x0000001021208819 */ /* 0x000fe200000006ff */
[----:B------:R-:W-:Y:S01]  /*5280*/  @!P0 FMUL.FTZ R35, R23, R22 ;  /* 0x0000001617238220 */ /* 0x000fe20000410000 */
[----:B------:R-:W-:Y:S01]  /*5290*/  @!P0 LOP3.LUT R23, R25, 0xffff0000, RZ, 0xc0, !PT ;  /* 0xffff000019178812 */ /* 0x000fe200078ec0ff */
[----:B------:R-:W-:Y:S01]  /*52a0*/  @!P0 FFMA.FTZ R0, R22, R31, R0 ;  /* 0x0000001f16008223 */ /* 0x000fe20000010000 */
[----:B------:R-:W-:Y:S01]  /*52b0*/  @!P0 SHF.L.U32 R22, R26, 0x10, RZ ;  /* 0x000000101a168819 */ /* 0x000fe200000006ff */
[----:B------:R-:W-:Y:S01]  /*52c0*/  @!P0 FFMA.FTZ R35, R31, R8, -R35 ;  /* 0x000000081f238223 */ /* 0x000fe20000010823 */
[----:B------:R-:W-:Y:S01]  /*52d0*/  @!P0 LOP3.LUT R8, R27, 0xffff0000, RZ, 0xc0, !PT ;  /* 0xffff00001b088812 */ /* 0x000fe200078ec0ff */
[----:B------:R-:W-:Y:S01]  /*52e0*/  @!P0 IMAD.U32 R31, R25, 0x10000, RZ ;  /* 0x00010000191f8824 */ /* 0x000fe200078e00ff */
[----:B------:R-:W-:Y:S01]  /*52f0*/  @!P0 LOP3.LUT R33, R33, 0xffff0000, RZ, 0xc0, !PT ;  /* 0xffff000021218812 */ /* 0x000fe200078ec0ff */
[C---:B------:R-:W-:Y:S01]  /*5300*/  @!P0 FMUL.FTZ R2, R23.reuse, R6 ;  /* 0x0000000617028220 */ /* 0x040fe20000410000 */
[----:B------:R-:W-:Y:S01]  /*5310*/  @!P0 F2FP.BF16.PACK_AB R35, R0, R35 ;  /* 0x000000230023823e */ /* 0x000fe200000010ff */
[----:B------:R-:W-:Y:S02]  /*5320*/  @!P0 FMUL.FTZ R39, R23, R30 ;  /* 0x0000001e17278220 */ /* 0x000fe40000410000 */
        /* <DEDUP_REMOVED lines=10> */
[----:B------:R-:W-:Y:S01]  /*53d0*/  @!P0 F2FP.BF16.PACK_AB R38, R3, R38 ;  /* 0x000000260326823e */ /* 0x000fe200000010ff */
[----:B------:R-:W-:Y:S01]  /*53e0*/  @!P0 IMAD.MOV.U32 R24, RZ, RZ, R35 ;  /* 0x000000ffff188224 */ /* 0x000fe200078e0023 */
[----:B------:R-:W-:Y:S02]  /*53f0*/  @!P0 MOV R25, R42 ;  /* 0x0000002a00198202 */ /* 0x000fe40000000f00 */
[----:B------:R-:W-:Y:S02]  /*5400*/  @!P0 F2FP.BF16.PACK_AB R39, R4, R40 ;  /* 0x000000280427823e */ /* 0x000fe400000010ff */
[----:B------:R-:W-:Y:S02]  /*5410*/  @!P0 MOV R26, R38 ;  /* 0x00000026001a8202 */ /* 0x000fe40000000f00 */
[----:B------:R-:W-:Y:S05]  /*5420*/  @!P0 MOV R27, R39 ;  /* 0x00000027001b8202 */ /* 0x000fea0000000f00 */
[----:B------:R1:W-:Y:S02]  /*5430*/  ST.E.128 [R44.64], R24 ;  /* 0x000000182c007985 */ /* 0x0003e4000c101d06 */
.L_x_844:
[----:B------:R-:W-:Y:S05]  /*5440*/  BSYNC B0 ;  /* 0x0000000000007941 */ /* 0x000fea0003800000 */
.L_x_843:
        /* <DEDUP_REMOVED lines=53> */
.L_x_846:
[----:B------:R-:W-:Y:S05]  /*57a0*/  BSYNC B0 ;  /* 0x0000000000007941 */ /* 0x000fea0003800000 */
.L_x_845:
[----:B------:R-:W-:Y:S11]  /*57b0*/  ISETP.GE.AND P0, PT, R9, R121, PT ;  /* 0x000000790900720c */ /* 0x000ff60003f06270 */
[----:B------:R-:W-:Y:S02]  /*57c0*/  @!UPT UIADD3 URZ, URZ, URZ, URZ ;  /* 0x0000003f3f3ff290 */ /* 0x000fe4000fffe03f */
[----:B------:R-:W-:-:S05]  /*57d0*/  @P0 BRA `(.L_x_842) ;  /* 0x0000031000000947 */ /* 0x000fca0003800000 */
[----:B------:R-:W-:Y:S02]  /*57e0*/  ISETP.GE.AND P0, PT, R9, R21, PT ;  /* 0x000000150900720c */ /* 0x000fe40003f06270 */
[C---:B------:R-:W-:Y:S04]  /*57f0*/  LEA R38, P1, R114.reuse, R122, 0x1 ;  /* 0x0000007a72267211 */ /* 0x040fe800078208ff */
[----:B------:R-:W-:Y:S02]  /*5800*/  LEA.HI.X R39, R114, R123, R111, 0x1, P1 ;  /* 0x0000007b72277211 */ /* 0x000fe400008f0c6f */
[C---:B------:R-:W-:Y:S03]  /*5810*/  LEA R42, P1, R84.reuse, R128, 0x1 ;  /* 0x00000080542a7211 */ /* 0x040fe600078208ff */
[----:B------:R-:W2:Y:S01]  /*5820*/  LD.E.128 R20, [R38.64] ;  /* 0x0000000626147980 */ /* 0x000ea2000c101d00 */
[----:B------:R-:W-:Y:S07]  /*5830*/  LEA.HI.X R43, R84, R129, R83, 0x1, P1 ;  /* 0x00000081542b7211 */ /* 0x000fee00008f0c53 */
[----:B------:R-:W3:Y:S06]  /*5840*/  @!P0 LD.E.64 R36, [R36.64+0x80] ;  /* 0x0000800624248980 */ /* 0x000eec000c101b00 */
[----:B------:R-:W4:Y:S01]  /*5850*/  @!P0 LD.E.64 R6, [R28.64+0x80] ;  /* 0x000080061c068980 */ /* 0x000f22000c101b00 */
[----:B--2---:R-:W-:Y:S01]  /*5860*/  @!P0 IMAD.U32 R32, R23, 0x10000, RZ ;  /* 0x0001000017208824 */ /* 0x004fe200078e00ff */
[C---:B-1----:R-:W-:Y:S02]  /*5870*/  @!P0 LOP3.LUT R25, R20.reuse, 0xffff0000, RZ, 0xc0, !PT ;  /* 0xffff000014198812 */ /* 0x042fe400078ec0ff */
[----:B------:R-:W-:Y:S02]  /*5880*/  @!P0 SHF.L.U32 R27, R20, 0x10, RZ ;  /* 0x00000010141b8819 */ /* 0x000fe400000006ff */
        /* <DEDUP_REMOVED lines=9> */
[-C--:B------:R-:W-:Y:S01]  /*5920*/  @!P0 FMUL.FTZ R0, R25, R8.reuse ;  /* 0x0000000819008220 */ /* 0x080fe20000410000 */
[----:B------:R-:W-:Y:S01]  /*5930*/  @!P0 LOP3.LUT R25, R21, 0xffff0000, RZ, 0xc0, !PT ;  /* 0xffff000015198812 */ /* 0x000fe200078ec0ff */
        /* <DEDUP_REMOVED lines=27> */
.L_x_842:
[----:B------:R-:W-:Y:S05]  /*5af0*/  BSYNC B1 ;  /* 0x0000000000017941 */ /* 0x000fea0003800000 */
.L_x_841:
[----:B------:R-:W2:Y:S02]  /*5b00*/  LD.E R3, [R18.64+0xd0] ;  /* 0x0000d00612037980 */ /* 0x000ea4000c101900 */
[----:B--2---:R-:W-:Y:S05]  /*5b10*/  IMAD.U32 R3, R3, -0x20, RZ ;  /* 0xffffffe003037824 */ /* 0x004fea00078e00ff */
[C---:B------:R-:W-:Y:S02]  /*5b20*/  LEA R16, P1, R3.reuse, R16, 0x1 ;  /* 0x0000001003107211 */ /* 0x040fe400078208ff */
[C---:B------:R-:W-:Y:S02]  /*5b30*/  LEA R58, P0, R3.reuse, R58, 0x1 ;  /* 0x0000003a033a7211 */ /* 0x040fe400078008ff */
[C---:B------:R-:W-:Y:S02]  /*5b40*/  LEA.HI.X.SX32 R17, R3.reuse, R17, 0x1, P1 ;  /* 0x0000001103117211 */ /* 0x040fe400008f0eff */
[----:B------:R-:W-:Y:S01]  /*5b50*/  LEA.HI.X.SX32 R59, R3, R59, 0x1, P0 ;  /* 0x0000003b033b7211 */ /* 0x000fe200000f0eff */
[----:B------:R-:W-:-:S05]  /*5b60*/  BRA `(.L_x_847) ;  /* 0x00004ec000007947 */ /* 0x000fca0003800000 */
.L_x_822:
[----:B-1----:R-:W-:Y:S01]  /*5b70*/  BSSY B2, `(.L_x_848) ;  /* 0x000010e000027945 */ /* 0x002fe20003800000 */
[----:B------:R-:W-:-:S05]  /*5b80*/  @!P2 BRA `(.L_x_849) ;  /* 0x000010c00000a947 */ /* 0x000fca0003800000 */
[----:B-----5:R-:W-:Y:S01]  /*5b90*/  ISETP.GE.AND P0, PT, R12, R121, PT ;  /* 0x000000790c00720c */ /* 0x020fe20003f06270 */
[----:B------:R-:W-:Y:S01]  /*5ba0*/  @!UPT UIADD3 URZ, URZ, URZ, URZ ;  /* 0x0000003f3f3ff290 */ /* 0x000fe2000fffe03f */
[----:B------:R-:W-:Y:S11]  /*5bb0*/  BSSY B1, `(.L_x_850) ;  /* 0x0000057000017945 */ /* 0x000ff60003800000 */
[----:B------:R-:W-:-:S05]  /*5bc0*/  @P0 BRA `(.L_x_851) ;  /* 0x0000055000000947 */ /* 0x000fca0003800000 */
[----:B------:R1:W5:Y:S01]  /*5bd0*/  LD.E.128 R48, [R122.64] ;  /* 0x000000067a307980 */ /* 0x000362000c101d00 */
[----:B------:R-:W-:Y:S01]  /*5be0*/  ISETP.GE.AND P0, PT, R12, R21, PT ;  /* 0x000000150c00720c */ /* 0x000fe20003f06270 */
[----:B------:R-:W-:Y:S01]  /*5bf0*/  @!UPT UIADD3 URZ, URZ, URZ, URZ ;  /* 0x0000003f3f3ff290 */ /* 0x000fe2000fffe03f */
[----:B------:R-:W-:Y:S11]  /*5c00*/  BSSY B0, `(.L_x_852) ;  /* 0x0000050000007945 */ /* 0x000ff60003800000 */
[----:B------:R-:W-:-:S05]  /*5c10*/  @P0 BRA `(.L_x_853) ;  /* 0x000004e000000947 */ /* 0x000fca0003800000 */
[----:B------:R-:W-:Y:S01]  /*5c20*/  LEA.HI R187, R21, R21, RZ, 0x1 ;  /* 0x0000001515bb7211 */ /* 0x000fe200078f08ff */
[----:B------:R-:W-:Y:S01]  /*5c30*/  IMAD.MOV.U32 R189, RZ, RZ, RZ ;  /* 0x000000ffffbd7224 */ /* 0x000fe200078e00ff */
[C---:B-----5:R-:W-:Y:S01]  /*5c40*/  LOP3.LUT R41, R48.reuse, 0xffff0000, RZ, 0xc0, !PT ;  /* 0xffff000030297812 */ /* 0x060fe200078ec0ff */
[----:B------:R-:W-:Y:S01]  /*5c50*/  IMAD.U32 R39, R48, 0x10000, RZ ;  /* 0x0001000030277824 */ /* 0x000fe200078e00ff */
[----:B------:R-:W-:Y:S01]  /*5c60*/  SHF.R.S32.HI R187, RZ, 0x1, R187 ;  /* 0x00000001ffbb7819 */ /* 0x000fe200000114bb */
[----:B------:R-:W-:Y:S01]  /*5c70*/  IMAD.U32 R46, R50, 0x10000, RZ ;  /* 0x00010000322e7824 */ /* 0x000fe200078e00ff */
[C---:B------:R-:W-:Y:S02]  /*5c80*/  SHF.L.U32 R42, R49.reuse, 0x10, RZ ;  /* 0x00000010312a7819 */ /* 0x040fe400000006ff */
[-C--:B------:R-:W-:Y:S02]  /*5c90*/  ISETP.GE.AND P1, PT, R12, R187.reuse, PT ;  /* 0x000000bb0c00720c */ /* 0x080fe40003f26270 */
[----:B------:R-:W-:Y:S02]  /*5ca0*/  MOV R185, R187 ;  /* 0x000000bb00b97202 */ /* 0x000fe40000000f00 */
[----:B------:R-:W-:Y:S02]  /*5cb0*/  LOP3.LUT R45, R49, 0xffff0000, RZ, 0xc0, !PT ;  /* 0xffff0000312d7812 */ /* 0x000fe400078ec0ff */
[----:B------:R-:W-:Y:S02]  /*5cc0*/  LOP3.LUT R49, R50, 0xffff0000, RZ, 0xc0, !PT ;  /* 0xffff000032317812 */ /* 0x000fe400078ec0ff */
[C---:B------:R-:W-:Y:S02]  /*5cd0*/  SHF.L.U32 R50, R51.reuse, 0x10, RZ ;  /* 0x0000001033327819 */ /* 0x040fe400000006ff */
[----:B------:R-:W-:Y:S03]  /*5ce0*/  LOP3.LUT R53, R51, 0xffff0000, RZ, 0xc0, !PT ;  /* 0xffff000033357812 */ /* 0x000fe600078ec0ff */
[--C-:B------:R-:W-:Y:S02]  /*5cf0*/  @P1 IMAD.MOV R189, RZ, RZ, -R187.reuse ;  /* 0x000000ffffbd1224 */ /* 0x100fe400078e0abb */
[----:B------:R-:W-:Y:S03]  /*5d00*/  @P1 IMAD.MOV R185, RZ, RZ, -R187 ;  /* 0x000000ffffb91224 */ /* 0x000fe600078e0abb */
[C---:B------:R-:W-:Y:S04]  /*5d10*/  LEA R190, P0, R189.reuse, R124, 0x1 ;  /* 0x0000007cbdbe7211 */ /* 0x040fe800078008ff */
[----:B------:R-:W-:Y:S02]  /*5d20*/  LEA.HI.X.SX32 R191, R189, R125, 0x1, P0 ;  /* 0x0000007dbdbf7211 */ /* 0x000fe400000f0eff */
[C---:B------:R-:W-:Y:S04]  /*5d30*/  LEA R22, P0, R185.reuse, R122, 0x1 ;  /* 0x0000007ab9167211 */ /* 0x040fe800078008ff */
[----:B------:R-:W-:Y:S01]  /*5d40*/  LEA.HI.X.SX32 R23, R185, R123, 0x1, P0 ;  /* 0x0000007bb9177211 */ /* 0x000fe200000f0eff */
[----:B------:R-:W-:Y:S01]  /*5d50*/  IMAD.MOV.U32 R185, RZ, RZ, RZ ;  /* 0x000000ffffb97224 */ /* 0x000fe200078e00ff */
[----:B------:R-:W-:Y:S01]  /*5d60*/  @P1 IADD3 R185, -R187, RZ, RZ ;  /* 0x000000ffbbb91210 */ /* 0x000fe20007ffe1ff */
[----:B------:R-:W2:Y:S03]  /*5d70*/  LD.E.128 R188, [R190.64] ;  /* 0x00000006bebc7980 */ /* 0x000ea6000c101d00 */
[C---:B------:R-:W-:Y:S04]  /*5d80*/  LEA R60, P0, R185.reuse, R126, 0x1 ;  /* 0x0000007eb93c7211 */ /* 0x040fe800078008ff */
[----:B------:R-:W-:Y:S01]  /*5d90*/  LEA.HI.X.SX32 R61, R185, R127, 0x1, P0 ;  /* 0x0000007fb93d7211 */ /* 0x000fe200000f0eff */
[----:B------:R3:W4:Y:S08]  /*5da0*/  LD.E.128 R24, [R22.64] ;  /* 0x0000000616187980 */ /* 0x000730000c101d00 */
[----:B------:R-:W4:Y:S01]  /*5db0*/  LD.E.128 R60, [R60.64] ;  /* 0x000000063c3c7980 */ /* 0x000f22000c101d00 */
[C---:B--2---:R-:W-:Y:S01]  /*5dc0*/  IMAD.U32 R36, R188.reuse, 0x10000, RZ ;  /* 0x00010000bc247824 */ /* 0x044fe200078e00ff */
[----:B------:R-:W-:Y:S01]  /*5dd0*/  LOP3.LUT R32, R188, 0xffff0000, RZ, 0xc0, !PT ;  /* 0xffff0000bc207812 */ /* 0x000fe200078ec0ff */
[----:B------:R-:W-:Y:S01]  /*5de0*/  IMAD.U32 R28, R190, 0x10000, RZ ;  /* 0x00010000be1c7824 */ /* 0x000fe200078e00ff */
[C---:B------:R-:W-:Y:S01]  /*5df0*/  SHF.L.U32 R30, R189.reuse, 0x10, RZ ;  /* 0x00000010bd1e7819 */ /* 0x040fe200000006ff */
[----:B------:R-:W-:Y:S01]  /*5e00*/  @!P1 FADD.FTZ R36, -R36, -RZ ;  /* 0x800000ff24249221 */ /* 0x000fe20000010100 */
[----:B------:R-:W-:Y:S01]  /*5e10*/  LOP3.LUT R29, R189, 0xffff0000, RZ, 0xc0, !PT ;  /* 0xffff0000bd1d7812 */ /* 0x000fe200078ec0ff */
[----:B------:R-:W-:Y:S01]  /*5e20*/  @!P1 FADD.FTZ R32, -R32, -RZ ;  /* 0x800000ff20209221 */ /* 0x000fe20000010100 */
[----:B---3--:R-:W-:Y:S01]  /*5e30*/  LOP3.LUT R23, R190, 0xffff0000, RZ, 0xc0, !PT ;  /* 0xffff0000be177812 */ /* 0x008fe200078ec0ff */
[C---:B----4-:R-:W-:Y:S01]  /*5e40*/  IMAD.U32 R37, R24.reuse, 0x10000, RZ ;  /* 0x0001000018257824 */ /* 0x050fe200078e00ff */
[----:B------:R-:W-:Y:S01]  /*5e50*/  LOP3.LUT R35, R24, 0xffff0000, RZ, 0xc0, !PT ;  /* 0xffff000018237812 */ /* 0x000fe200078ec0ff */
[----:B------:R-:W-:Y:S01]  /*5e60*/  @!P1 FADD.FTZ R30, -R30, -RZ ;  /* 0x800000ff1e1e9221 */ /* 0x000fe20000010100 */
[----:B------:R-:W-:Y:S01]  /*5e70*/  SHF.L.U32 R33, R25, 0x10, RZ ;  /* 0x0000001019217819 */ /* 0x000fe200000006ff */
[----:B------:R-:W-:Y:S01]  /*5e80*/  FMUL.FTZ R0, R37, R36 ;  /* 0x0000002425007220 */ /* 0x000fe20000410000 */
[----:B------:R-:W-:Y:S01]  /*5e90*/  LOP3.LUT R34, R25, 0xffff0000, RZ, 0xc0, !PT ;  /* 0xffff000019227812 */ /* 0x000fe200078ec0ff */
[----:B------:R-:W-:Y:S01]  /*5ea0*/  @!P1 FADD.FTZ R29, -R29, -RZ ;  /* 0x800000ff1d1d9221 */ /* 0x000fe20000010100 */
[----:B------:R-:W-:Y:S01]  /*5eb0*/  SHF.L.U32 R22, R191, 0x10, RZ ;  /* 0x00000010bf167819 */ /* 0x000fe200000006ff */
[C---:B------:R-:W-:Y:S01]  /*5ec0*/  IMAD.U32 R38, R60.reuse, 0x10000, RZ ;  /* 0x000100003c267824 */ /* 0x040fe200078e00ff */
[----:B------:R-:W-:Y:S01]  /*5ed0*/  LOP3.LUT R40, R60, 0xffff0000, RZ, 0xc0, !PT ;  /* 0xffff00003c287812 */ /* 0x000fe200078ec0ff */
[----:B------:R-:W-:Y:S01]  /*5ee0*/  FMUL.FTZ R2, R35, R32 ;  /* 0x0000002023027220 */ /* 0x000fe20000410000 */
[----:B------:R-:W-:Y:S01]  /*5ef0*/  SHF.L.U32 R43, R61, 0x10, RZ ;  /* 0x000000103d2b7819 */ /* 0x000fe200000006ff */
[C---:B------:R-:W-:Y:S01]  /*5f00*/  IMAD.U32 R31, R26.reuse, 0x10000, RZ ;  /* 0x000100001a1f7824 */ /* 0x040fe200078e00ff */
[----:B------:R-:W-:Y:S01]  /*5f10*/  LOP3.LUT R20, R191, 0xffff0000, RZ, 0xc0, !PT ;  /* 0xffff0000bf147812 */ /* 0x000fe200078ec0ff */
[----:B------:R-:W-:Y:S01]  /*5f20*/  FMUL.FTZ R3, R33, R30 ;  /* 0x0000001e21037220 */ /* 0x000fe20000410000 */
[----:B------:R-:W-:Y:S01]  /*5f30*/  LOP3.LUT R24, R26, 0xffff0000, RZ, 0xc0, !PT ;  /* 0xffff00001a187812 */ /* 0x000fe200078ec0ff */
[----:B------:R-:W-:Y:S01]  /*5f40*/  @!P1 FADD.FTZ R28, -R28, -RZ ;  /* 0x800000ff1c1c9221 */ /* 0x000fe20000010100 */
[----:B------:R-:W-:Y:S01]  /*5f50*/  LOP3.LUT R44, R61, 0xffff0000, RZ, 0xc0, !PT ;  /* 0xffff00003d2c7812 */ /* 0x000fe200078ec0ff */
[----:B------:R-:W-:Y:S01]  /*5f60*/  FFMA.FTZ R0, R39, R38, R0 ;  /* 0x0000002627007223 */ /* 0x000fe20000010000 */
[C---:B------:R-:W-:Y:S01]  /*5f70*/  SHF.L.U32 R25, R27.reuse, 0x10, RZ ;  /* 0x000000101b197819 */ /* 0x040fe200000006ff */
[----:B------:R-:W-:Y:S01]  /*5f80*/  FMUL.FTZ R4, R34, R29 ;  /* 0x0000001d22047220 */ /* 0x000fe20000410000 */
[----:B------:R-:W-:Y:S01]  /*5f90*/  LOP3.LUT R27, R27, 0xffff0000, RZ, 0xc0, !PT ;  /* 0xffff00001b1b7812 */ /* 0x000fe200078ec0ff */
[----:B------:R-:W-:Y:S01]  /*5fa0*/  @!P1 FADD.FTZ R23, -R23, -RZ ;  /* 0x800000ff17179221 */ /* 0x000fe20000010100 */
[----:B------:R-:W-:Y:S01]  /*5fb0*/  LOP3.LUT R48, R62, 0xffff0000, RZ, 0xc0, !PT ;  /* 0xffff00003e307812 */ /* 0x000fe200078ec0ff */
[----:B------:R-:W-:Y:S01]  /*5fc0*/  FFMA.FTZ R2, R41, R40, R2 ;  /* 0x0000002829027223 */ /* 0x000fe20000010002 */
[C---:B------:R-:W-:Y:S01]  /*5fd0*/  SHF.L.U32 R51, R63.reuse, 0x10, RZ ;  /* 0x000000103f337819 */ /* 0x040fe200000006ff */
[----:B------:R-:W-:Y:S01]  /*5fe0*/  @!P1 FADD.FTZ R22, -R22, -RZ ;  /* 0x800000ff16169221 */ /* 0x000fe20000010100 */
[----:B------:R-:W-:Y:S01]  /*5ff0*/  LOP3.LUT R52, R63, 0xffff0000, RZ, 0xc0, !PT ;  /* 0xffff00003f347812 */ /* 0x000fe200078ec0ff */
[----:B------:R-:W-:Y:S02]  /*6000*/  FMUL.FTZ R5, R31, R28 ;  /* 0x0000001c1f057220 */ /* 0x000fe40000410000 */
[----:B------:R-:W-:Y:S02]  /*6010*/  IMAD.U32 R47, R62, 0x10000, RZ ;  /* 0x000100003e2f7824 */ /* 0x000fe400078e00ff */
[----:B------:R-:W-:Y:S02]  /*6020*/  FFMA.FTZ R3, R42, R43, R3 ;  /* 0x0000002b2a037223 */ /* 0x000fe40000010003 */
[----:B------:R-:W-:Y:S02]  /*6030*/  @!P1 FADD.FTZ R20, -R20, -RZ ;  /* 0x800000ff14149221 */ /* 0x000fe40000010100 */
[----:B------:R-:W-:Y:S02]  /*6040*/  FMUL.FTZ R6, R24, R23 ;  /* 0x0000001718067220 */ /* 0x000fe40000410000 */
[----:B------:R-:W-:Y:S02]  /*6050*/  FFMA.FTZ R4, R45, R44, R4 ;  /* 0x0000002c2d047223 */ /* 0x000fe40000010004 */
[----:B------:R-:W-:Y:S02]  /*6060*/  FMUL.FTZ R7, R25, R22 ;  /* 0x0000001619077220 */ /* 0x000fe40000410000 */
[----:B------:R-:W-:Y:S02]  /*6070*/  FFMA.FTZ R5, R46, R47, R5 ;  /* 0x0000002f2e057223 */ /* 0x000fe40000010005 */
[----:B------:R-:W-:Y:S02]  /*6080*/  FMUL.FTZ R8, R27, R20 ;  /* 0x000000141b087220 */ /* 0x000fe40000410000 */
[----:B------:R-:W-:Y:S01]  /*6090*/  FFMA.FTZ R6, R49, R48, R6 ;  /* 0x0000003031067223 */ /* 0x000fe20000010006 */
[----:B------:R-:W-:Y:S01]  /*60a0*/  F2FP.BF16.PACK_AB R48, R2, R0 ;  /* 0x000000000230723e */ /* 0x000fe200000010ff */
[----:B------:R-:W-:Y:S01]  /*60b0*/  FFMA.FTZ R7, R50, R51, R7 ;  /* 0x0000003332077223 */ /* 0x000fe20000010007 */
[----:B------:R-:W-:Y:S01]  /*60c0*/  F2FP.BF16.PACK_AB R49, R4, R3 ;  /* 0x000000030431723e */ /* 0x000fe200000010ff */
[----:B------:R-:W-:Y:S01]  /*60d0*/  FFMA.FTZ R8, R53, R52, R8 ;  /* 0x0000003435087223 */ /* 0x000fe20000010008 */
[----:B------:R-:W-:Y:S04]  /*60e0*/  F2FP.BF16.PACK_AB R50, R6, R5 ;  /* 0x000000050632723e */ /* 0x000fe800000010ff */
[----:B------:R-:W-:Y:S02]  /*60f0*/  F2FP.BF16.PACK_AB R51, R8, R7 ;  /* 0x000000070833723e */ /* 0x000fe400000010ff */
.L_x_853:
[----:B------:R-:W-:Y:S05]  /*6100*/  BSYNC B0 ;  /* 0x0000000000007941 */ /* 0x000fea0003800000 */
.L_x_852:
[----:B-----5:R2:W-:Y:S02]  /*6110*/  ST.E.128 [R128.64], R48 ;  /* 0x0000003080007985 */ /* 0x0205e4000c101d06 */
.L_x_851:
[----:B------:R-:W-:Y:S05]  /*6120*/  BSYNC B1 ;  /* 0x0000000000017941 */ /* 0x000fea0003800000 */
.L_x_850:
[----:B------:R-:W-:Y:S01]  /*6130*/  ISETP.GE.AND P0, PT, R10, R121, PT ;  /* 0x000000790a00720c */ /* 0x000fe20003f06270 */
[----:B------:R-:W-:Y:S01]  /*6140*/  @!UPT UIADD3 URZ, URZ, URZ, URZ ;  /* 0x0000003f3f3ff290 */ /* 0x000fe2000fffe03f */
[----:B------:R-:W-:Y:S11]  /*6150*/  BSSY B1, `(.L_x_854) ;  /* 0x0000057000017945 */ /* 0x000ff60003800000 */
[----:B------:R-:W-:-:S05]  /*6160*/  @P0 BRA `(.L_x_855) ;  /* 0x0000055000000947 */ /* 0x000fca0003800000 */
[----:B--2---:R2:W5:Y:S01]  /*6170*/  LD.E.128 R48, [R122.64+0x80] ;  /* 0x000080067a307980 */ /* 0x004562000c101d00 */
        /* <DEDUP_REMOVED lines=25> */
[----:B------:R-:W3:Y:S03]  /*6310*/  LD.E.128 R188, [R190.64+0x80] ;  /* 0x00008006bebc7980 */ /* 0x000ee6000c101d00 */
[C---:B------:R-:W-:Y:S04]  /*6320*/  LEA R60, P0, R187.reuse, R126, 0x1 ;  /* 0x0000007ebb3c7211 */ /* 0x040fe800078008ff */
[----:B------:R-:W-:Y:S01]  /*6330*/  LEA.HI.X.SX32 R61, R187, R127, 0x1, P0 ;  /* 0x0000007fbb3d7211 */ /* 0x000fe200000f0eff */
[----:B--2---:R4:W2:Y:S08]  /*6340*/  LD.E.128 R24, [R22.64+0x80] ;  /* 0x0000800616187980 */ /* 0x0048b0000c101d00 */
[----:B------:R-:W2:Y:S01]  /*6350*/  LD.E.128 R60, [R60.64+0x80] ;  /* 0x000080063c3c7980 */ /* 0x000ea2000c101d00 */
[C---:B---3--:R-:W-:Y:S01]  /*6360*/  IMAD.U32 R36, R188.reuse, 0x10000, RZ ;  /* 0x00010000bc247824 */ /* 0x048fe200078e00ff */
[----:B------:R-:W-:Y:S01]  /*6370*/  LOP3.LUT R32, R188, 0xffff0000, RZ, 0xc0, !PT ;  /* 0xffff0000bc207812 */ /* 0x000fe200078ec0ff */
[----:B------:R-:W-:Y:S01]  /*6380*/  IMAD.U32 R28, R190, 0x10000, RZ ;  /* 0x00010000be1c7824 */ /* 0x000fe200078e00ff */
[C---:B------:R-:W-:Y:S01]  /*6390*/  SHF.L.U32 R30, R189.reuse, 0x10, RZ ;  /* 0x00000010bd1e7819 */ /* 0x040fe200000006ff */
[----:B------:R-:W-:Y:S01]  /*63a0*/  @!P1 FADD.FTZ R36, -R36, -RZ ;  /* 0x800000ff24249221 */ /* 0x000fe20000010100 */
[----:B------:R-:W-:Y:S01]  /*63b0*/  LOP3.LUT R29, R189, 0xffff0000, RZ, 0xc0, !PT ;  /* 0xffff0000bd1d7812 */ /* 0x000fe200078ec0ff */
[----:B------:R-:W-:Y:S01]  /*63c0*/  @!P1 FADD.FTZ R32, -R32, -RZ ;  /* 0x800000ff20209221 */ /* 0x000fe20000010100 */
[----:B----4-:R-:W-:Y:S01]  /*63d0*/  LOP3.LUT R23, R190, 0xffff0000, RZ, 0xc0, !PT ;  /* 0xffff0000be177812 */ /* 0x010fe200078ec0ff */
[C---:B--2---:R-:W-:Y:S01]  /*63e0*/  IMAD.U32 R37, R24.reuse, 0x10000, RZ ;  /* 0x0001000018257824 */ /* 0x044fe200078e00ff */
        /* <DEDUP_REMOVED lines=43> */
.L_x_857:
[----:B------:R-:W-:Y:S05]  /*66a0*/  BSYNC B0 ;  /* 0x0000000000007941 */ /* 0x000fea0003800000 */
.L_x_856:
[----:B-----5:R3:W-:Y:S02]  /*66b0*/  ST.E.128 [R128.64+0x80], R48 ;  /* 0x0000803080007985 */ /* 0x0207e4000c101d06 */
.L_x_855:
[----:B------:R-:W-:Y:S05]  /*66c0*/  BSYNC B1 ;  /* 0x0000000000017941 */ /* 0x000fea0003800000 */
.L_x_854:
[----:B------:R-:W-:Y:S11]  /*66d0*/  ISETP.GE.AND P0, PT, R9, R121, PT ;  /* 0x000000790900720c */ /* 0x000ff60003f06270 */
[----:B------:R-:W-:Y:S02]  /*66e0*/  @!UPT UIADD3 URZ, URZ, URZ, URZ ;  /* 0x0000003f3f3ff290 */ /* 0x000fe4000fffe03f */
[----:B------:R-:W-:-:S05]  /*66f0*/  @P0 BRA `(.L_x_849) ;  /* 0x0000055000000947 */ /* 0x000fca0003800000 */
[----:B--23--:R2:W5:Y:S01]  /*6700*/  LD.E.128 R48, [R122.64+0x100] ;  /* 0x000100067a307980 */ /* 0x00c562000c101d00 */
        /* <DEDUP_REMOVED lines=9> */
[C---:B------:R-:W-:Y:S01]  /*67a0*/  IMAD.U32 R46, R50.reuse, 0x10000, RZ ;  /* 0x00010000322e7824 */ /* 0x040fe200078e00ff */
[----:B------:R-:W-:Y:S02]  /*67b0*/  SHF.L.U32 R42, R49, 0x10, RZ ;  /* 0x00000010312a7819 */ /* 0x000fe400000006ff */
        /* <DEDUP_REMOVED lines=71> */
.L_x_859:
[----:B------:R-:W-:Y:S05]  /*6c30*/  BSYNC B0 ;  /* 0x0000000000007941 */ /* 0x000fea0003800000 */
.L_x_858:
[----:B-----5:R3:W-:Y:S02]  /*6c40*/  ST.E.128 [R128.64+0x100], R48 ;  /* 0x0001003080007985 */ /* 0x0207e4000c101d06 */
.L_x_849:
[----:B------:R-:W-:Y:S05]  /*6c50*/  BSYNC B2 ;  /* 0x0000000000027941 */ /* 0x000fea0003800000 */
.L_x_848:
[C---:B------:R-:W-:Y:S01]  /*6c60*/  ISETP.GE.AND P0, PT, R79.reuse, R186, PT ;  /* 0x000000ba4f00720c */ /* 0x040fe20003f06270 */
[----:B------:R-:W-:Y:S03]  /*6c70*/  BSSY B2, `(.L_x_860) ;  /* 0x0000125000027945 */ /* 0x000fe60003800000 */
[----:B------:R-:W-:Y:S11]  /*6c80*/  ISETP.GE.AND P0, PT, R79, R184, !P0 ;  /* 0x000000b84f00720c */ /* 0x000ff60004706270 */
[----:B------:R-:W-:Y:S02]  /*6c90*/  @!UPT UIADD3 URZ, URZ, URZ, URZ ;  /* 0x0000003f3f3ff290 */ /* 0x000fe4000fffe03f */
[----:B------:R-:W-:-:S05]  /*6ca0*/  @!P0 BRA `(.L_x_861) ;  /* 0x0000121000008947 */ /* 0x000fca0003800000 */
[----:B-----5:R-:W-:Y:S01]  /*6cb0*/  ISETP.GE.AND P0, PT, R12, R121, PT ;  /* 0x000000790c00720c */ /* 0x020fe20003f06270 */
[----:B------:R-:W-:Y:S01]  /*6cc0*/  @!UPT UIADD3 URZ, URZ, URZ, URZ ;  /* 0x0000003f3f3ff290 */ /* 0x000fe2000fffe03f */
[----:B------:R-:W-:Y:S11]  /*6cd0*/  BSSY B1, `(.L_x_862) ;  /* 0x000005e000017945 */ /* 0x000ff60003800000 */
[----:B------:R-:W-:-:S05]  /*6ce0*/  @P0 BRA `(.L_x_863) ;  /* 0x000005c000000947 */ /* 0x000fca0003800000 */
[C---:B------:R-:W-:Y:S01]  /*6cf0*/  LEA R190, P0, R100.reuse, R122, 0x1 ;  /* 0x0000007a64be7211 */ /* 0x040fe200078008ff */
[----:B------:R-:W-:Y:S03]  /*6d00*/  BSSY B0, `(.L_x_864) ;  /* 0x0000057000007945 */ /* 0x000fe60003800000 */
[----:B------:R-:W-:Y:S02]  /*6d10*/  LEA.HI.X R191, R100, R123, R97, 0x1, P0 ;  /* 0x0000007b64bf7211 */ /* 0x000fe400000f0c61 */
[----:B------:R-:W-:Y:S03]  /*6d20*/  ISETP.GE.AND P0, PT, R12, R21, PT ;  /* 0x000000150c00720c */ /* 0x000fe60003f06270 */
[----:B--23--:R2:W5:Y:S10]  /*6d30*/  LD.E.128 R48, [R190.64] ;  /* 0x00000006be307980 */ /* 0x00c574000c101d00 */
[----:B------:R-:W-:-:S05]  /*6d40*/  @P0 BRA `(.L_x_865) ;  /* 0x0000052000000947 */ /* 0x000fca0003800000 */
[----:B------:R-:W-:Y:S01]  /*6d50*/  LEA.HI R53, R21, R21, RZ, 0x1 ;  /* 0x0000001515357211 */ /* 0x000fe200078f08ff */
[----:B------:R-:W-:Y:S01]  /*6d60*/  IMAD.MOV.U32 R188, RZ, RZ, RZ ;  /* 0x000000ffffbc7224 */ /* 0x000fe200078e00ff */
[C---:B-----5:R-:W-:Y:S01]  /*6d70*/  LOP3.LUT R41, R48.reuse, 0xffff0000, RZ, 0xc0, !PT ;  /* 0xffff000030297812 */ /* 0x060fe200078ec0ff */
[----:B------:R-:W-:Y:S01]  /*6d80*/  IMAD.MOV.U32 R192, RZ, RZ, RZ ;  /* 0x000000ffffc07224 */ /* 0x000fe200078e00ff */
[----:B------:R-:W-:Y:S01]  /*6d90*/  SHF.R.S32.HI R53, RZ, 0x1, R53 ;  /* 0x00000001ff357819 */ /* 0x000fe20000011435 */
[----:B------:R-:W-:Y:S01]  /*6da0*/  IMAD.U32 R39, R48, 0x10000, RZ ;  /* 0x0001000030277824 */ /* 0x000fe200078e00ff */
[C---:B------:R-:W-:Y:S01]  /*6db0*/  LOP3.LUT R43, R49.reuse, 0xffff0000, RZ, 0xc0, !PT ;  /* 0xffff0000312b7812 */ /* 0x040fe200078ec0ff */
[----:B------:R-:W-:Y:S01]  /*6dc0*/  IMAD.U32 R40, R49, 0x10000, RZ ;  /* 0x0001000031287824 */ /* 0x000fe200078e00ff */
[----:B------:R-:W-:Y:S01]  /*6dd0*/  ISETP.GE.AND P1, PT, R12, R53, PT ;  /* 0x000000350c00720c */ /* 0x000fe20003f26270 */
[--C-:B------:R-:W-:Y:S01]  /*6de0*/  IMAD.MOV.U32 R187, RZ, RZ, R53.reuse ;  /* 0x000000ffffbb7224 */ /* 0x100fe200078e0035 */
[C---:B------:R-:W-:Y:S02]  /*6df0*/  SHF.L.U32 R46, R50.reuse, 0x10, RZ ;  /* 0x00000010322e7819 */ /* 0x040fe400000006ff */
[----:B------:R-:W-:Y:S01]  /*6e00*/  LOP3.LUT R47, R50, 0xffff0000, RZ, 0xc0, !PT ;  /* 0xffff0000322f7812 */ /* 0x000fe200078ec0ff */
[C---:B------:R-:W-:Y:S01]  /*6e10*/  IMAD.U32 R50, R51.reuse, 0x10000, RZ ;  /* 0x0001000033327824 */ /* 0x040fe200078e00ff */
[----:B------:R-:W-:Y:S07]  /*6e20*/  LOP3.LUT R51, R51, 0xffff0000, RZ, 0xc0, !PT ;  /* 0xffff000033337812 */ /* 0x000fee00078ec0ff */
[C---:B------:R-:W-:Y:S01]  /*6e30*/  @P1 IADD3 R187, -R53.reuse, RZ, RZ ;  /* 0x000000ff35bb1210 */ /* 0x040fe20007ffe1ff */
[----:B------:R-:W-:Y:S01]  /*6e40*/  @P1 IMAD.MOV R188, RZ, RZ, -R53 ;  /* 0x000000ffffbc1224 */ /* 0x000fe200078e0a35 */
[----:B------:R-:W-:Y:S02]  /*6e50*/  @P1 IADD3 R192, -R53, RZ, RZ ;  /* 0x000000ff35c01210 */ /* 0x000fe40007ffe1ff */
[----:B------:R-:W-:Y:S02]  /*6e60*/  LEA R22, P0, R187, R190, 0x1 ;  /* 0x000000bebb167211 */ /* 0x000fe400078008ff */
[----:B------:R-:W-:Y:S02]  /*6e70*/  IADD3 R185, P2, R153, R188, RZ ;  /* 0x000000bc99b97210 */ /* 0x000fe40007f5e0ff */
[----:B------:R-:W-:Y:S02]  /*6e80*/  LEA.HI.X.SX32 R23, R187, R191, 0x1, P0 ;  /* 0x000000bfbb177211 */ /* 0x000fe400000f0eff */
[----:B------:R-:W-:Y:S02]  /*6e90*/  LEA.HI.X.SX32 R188, R188, R141, 0x1, P2 ;  /* 0x0000008dbcbc7211 */ /* 0x000fe400010f0eff */
[C---:B--2---:R-:W-:Y:S01]  /*6ea0*/  LEA R190, P0, R185.reuse, R124, 0x1 ;  /* 0x0000007cb9be7211 */ /* 0x044fe200078008ff */
[----:B------:R-:W2:Y:S03]  /*6eb0*/  LD.E.128 R24, [R22.64] ;  /* 0x0000000616187980 */ /* 0x000ea6000c101d00 */
[----:B------:R-:W-:Y:S02]  /*6ec0*/  LEA.HI.X R191, R185, R125, R188, 0x1, P0 ;  /* 0x0000007db9bf7211 */ /* 0x000fe400000f0cbc */
[----:B------:R-:W-:Y:S04]  /*6ed0*/  IADD3 R53, P0, R153, R192, RZ ;  /* 0x000000c099357210 */ /* 0x000fe80007f1e0ff */
[----:B------:R-:W3:Y:S01]  /*6ee0*/  LD.E.128 R188, [R190.64] ;  /* 0x00000006bebc7980 */ /* 0x000ee2000c101d00 */
[----:B------:R-:W-:Y:S02]  /*6ef0*/  LEA.HI.X.SX32 R192, R192, R141, 0x1, P0 ;  /* 0x0000008dc0c07211 */ /* 0x000fe400000f0eff */
[C---:B------:R-:W-:Y:S04]  /*6f00*/  LEA R44, P0, R53.reuse, R126, 0x1 ;  /* 0x0000007e352c7211 */ /* 0x040fe800078008ff */
[----:B------:R-:W-:Y:S05]  /*6f10*/  LEA.HI.X R45, R53, R127, R192, 0x1, P0 ;  /* 0x0000007f352d7211 */ /* 0x000fea00000f0cc0 */
[----:B------:R-:W4:Y:S01]  /*6f20*/  LD.E.128 R60, [R44.64] ;  /* 0x000000062c3c7980 */ /* 0x000f22000c101d00 */
[C---:B--2---:R-:W-:Y:S01]  /*6f30*/  IMAD.U32 R32, R24.reuse, 0x10000, RZ ;  /* 0x0001000018207824 */ /* 0x044fe200078e00ff */
[----:B------:R-:W-:Y:S01]  /*6f40*/  LOP3.LUT R31, R24, 0xffff0000, RZ, 0xc0, !PT ;  /* 0xffff0000181f7812 */ /* 0x000fe200078ec0ff */
[C---:B------:R-:W-:Y:S01]  /*6f50*/  IMAD.U32 R28, R26.reuse, 0x10000, RZ ;  /* 0x000100001a1c7824 */ /* 0x040fe200078e00ff */
[----:B------:R-:W-:Y:S01]  /*6f60*/  LOP3.LUT R24, R26, 0xffff0000, RZ, 0xc0, !PT ;  /* 0xffff00001a187812 */ /* 0x000fe200078ec0ff */
[----:B------:R-:W-:Y:S01]  /*6f70*/  IMAD.U32 R20, R27, 0x10000, RZ ;  /* 0x000100001b147824 */ /* 0x000fe200078e00ff */
[C---:B------:R-:W-:Y:S02]  /*6f80*/  SHF.L.U32 R29, R25.reuse, 0x10, RZ ;  /* 0x00000010191d7819 */ /* 0x040fe400000006ff */
[----:B------:R-:W-:Y:S01]  /*6f90*/  LOP3.LUT R30, R25, 0xffff0000, RZ, 0xc0, !PT ;  /* 0xffff0000191e7812 */ /* 0x000fe200078ec0ff */
[C---:B---3--:R-:W-:Y:S01]  /*6fa0*/  IMAD.U32 R26, R189.reuse, 0x10000, RZ ;  /* 0x00010000bd1a7824 */ /* 0x048fe200078e00ff */
[----:B------:R-:W-:Y:S01]  /*6fb0*/  SHF.L.U32 R37, R188, 0x10, RZ ;  /* 0x00000010bc257819 */ /* 0x000fe200000006ff */
[----:B------:R-:W-:Y:S01]  /*6fc0*/  IMAD.U32 R33, R190, 0x10000, RZ ;  /* 0x00010000be217824 */ /* 0x000fe200078e00ff */
[----:B------:R-:W-:Y:S01]  /*6fd0*/  LOP3.LUT R34, R188, 0xffff0000, RZ, 0xc0, !PT ;  /* 0xffff0000bc227812 */ /* 0x000fe200078ec0ff */
[----:B------:R-:W-:Y:S01]  /*6fe0*/  @!P1 FADD.FTZ R26, -R26, -RZ ;  /* 0x800000ff1a1a9221 */ /* 0x000fe20000010100 */
[----:B------:R-:W-:Y:S01]  /*6ff0*/  LOP3.LUT R35, R189, 0xffff0000, RZ, 0xc0, !PT ;  /* 0xffff0000bd237812 */ /* 0x000fe200078ec0ff */
[----:B------:R-:W-:Y:S01]  /*7000*/  @!P1 FADD.FTZ R37, -R37, -RZ ;  /* 0x800000ff25259221 */ /* 0x000fe20000010100 */
[----:B------:R-:W-:Y:S01]  /*7010*/  LOP3.LUT R23, R27, 0xffff0000, RZ, 0xc0, !PT ;  /* 0xffff00001b177812 */ /* 0x000fe200078ec0ff */
[----:B------:R-:W-:Y:S01]  /*7020*/  @!P1 FADD.FTZ R34, -R34, -RZ ;  /* 0x800000ff22229221 */ /* 0x000fe20000010100 */
[----:B------:R-:W-:Y:S01]  /*7030*/  LOP3.LUT R27, R190, 0xffff0000, RZ, 0xc0, !PT ;  /* 0xffff0000be1b7812 */ /* 0x000fe200078ec0ff */
[----:B------:R-:W-:Y:S01]  /*7040*/  FMUL.FTZ R0, R32, R37 ;  /* 0x0000002520007220 */ /* 0x000fe20000410000 */
[----:B------:R-:W-:Y:S01]  /*7050*/  SHF.L.U32 R25, R191, 0x10, RZ ;  /* 0x00000010bf197819 */ /* 0x000fe200000006ff */
[C---:B----4-:R-:W-:Y:S01]  /*7060*/  IMAD.U32 R36, R60.reuse, 0x10000, RZ ;  /* 0x000100003c247824 */ /* 0x050fe200078e00ff */
[----:B------:R-:W-:Y:S01]  /*7070*/  LOP3.LUT R38, R60, 0xffff0000, RZ, 0xc0, !PT ;  /* 0xffff00003c267812 */ /* 0x000fe200078ec0ff */
[----:B------:R-:W-:Y:S01]  /*7080*/  @!P1 FADD.FTZ R35, -R35, -RZ ;  /* 0x800000ff23239221 */ /* 0x000fe20000010100 */
[----:B------:R-:W-:Y:S01]  /*7090*/  SHF.L.U32 R42, R61, 0x10, RZ ;  /* 0x000000103d2a7819 */ /* 0x000fe200000006ff */
[----:B------:R-:W-:Y:S01]  /*70a0*/  FMUL.FTZ R2, R31, R34 ;  /* 0x000000221f027220 */ /* 0x000fe20000410000 */
        /* <DEDUP_REMOVED lines=9> */
[----:B------:R-:W-:Y:S02]  /*7140*/  @!P1 FADD.FTZ R27, -R27, -RZ ;  /* 0x800000ff1b1b9221 */ /* 0x000fe40000010100 */
[----:B------:R-:W-:Y:S02]  /*7150*/  FFMA.FTZ R2, R41, R38, R2 ;  /* 0x0000002629027223 */ /* 0x000fe40000010002 */
[----:B------:R-:W-:Y:S02]  /*7160*/  @!P1 FADD.FTZ R25, -R25, -RZ ;  /* 0x800000ff19199221 */ /* 0x000fe40000010100 */
        /* <DEDUP_REMOVED lines=16> */
.L_x_865:
[----:B------:R-:W-:Y:S05]  /*7270*/  BSYNC B0 ;  /* 0x0000000000007941 */ /* 0x000fea0003800000 */
.L_x_864:
[C---:B------:R-:W-:Y:S04]  /*7280*/  LEA R2, P0, R201.reuse, R128, 0x1 ;  /* 0x00000080c9027211 */ /* 0x040fe800078008ff */
[----:B------:R-:W-:Y:S05]  /*7290*/  LEA.HI.X R3, R201, R129, R202, 0x1, P0 ;  /* 0x00000081c9037211 */ /* 0x000fea00000f0cca */
[----:B-----5:R3:W-:Y:S04]  /*72a0*/  ST.E.128 [R2.64], R48 ;  /* 0x0000003002007985 */ /* 0x0207e8000c101d06 */
.L_x_863:
[----:B------:R-:W-:Y:S05]  /*72b0*/  BSYNC B1 ;  /* 0x0000000000017941 */ /* 0x000fea0003800000 */
.L_x_862:
[----:B------:R-:W-:Y:S01]  /*72c0*/  ISETP.GE.AND P0, PT, R10, R121, PT ;  /* 0x000000790a00720c */ /* 0x000fe20003f06270 */
[----:B------:R-:W-:Y:S01]  /*72d0*/  @!UPT UIADD3 URZ, URZ, URZ, URZ ;  /* 0x0000003f3f3ff290 */ /* 0x000fe2000fffe03f */
[----:B------:R-:W-:Y:S11]  /*72e0*/  BSSY B1, `(.L_x_866) ;  /* 0x000005e000017945 */ /* 0x000ff60003800000 */
[----:B------:R-:W-:-:S05]  /*72f0*/  @P0 BRA `(.L_x_867) ;  /* 0x000005c000000947 */ /* 0x000fca0003800000 */
[C---:B--2---:R-:W-:Y:S01]  /*7300*/  LEA R190, P0, R99.reuse, R122, 0x1 ;  /* 0x0000007a63be7211 */ /* 0x044fe200078008ff */
[----:B------:R-:W-:Y:S03]  /*7310*/  BSSY B0, `(.L_x_868) ;  /* 0x0000057000007945 */ /* 0x000fe60003800000 */
[----:B------:R-:W-:Y:S02]  /*7320*/  LEA.HI.X R191, R99, R123, R102, 0x1, P0 ;  /* 0x0000007b63bf7211 */ /* 0x000fe400000f0c66 */
[----:B------:R-:W-:Y:S03]  /*7330*/  ISETP.GE.AND P0, PT, R10, R21, PT ;  /* 0x000000150a00720c */ /* 0x000fe60003f06270 */
[----:B---3--:R2:W5:Y:S10]  /*7340*/  LD.E.128 R48, [R190.64] ;  /* 0x00000006be307980 */ /* 0x008574000c101d00 */
        /* <DEDUP_REMOVED lines=18> */
[C---:B------:R-:W-:Y:S02]  /*7470*/  LEA R22, P0, R187.reuse, R190, 0x1 ;  /* 0x000000bebb167211 */ /* 0x040fe400078008ff */
        /* <DEDUP_REMOVED lines=64> */
.L_x_869:
[----:B------:R-:W-:Y:S05]  /*7880*/  BSYNC B0 ;  /* 0x0000000000007941 */ /* 0x000fea0003800000 */
.L_x_868:
[C---:B------:R-:W-:Y:S04]  /*7890*/  LEA R2, P0, R94.reuse, R128, 0x1 ;  /* 0x000000805e027211 */ /* 0x040fe800078008ff */
[----:B------:R-:W-:Y:S05]  /*78a0*/  LEA.HI.X R3, R94, R129, R93, 0x1, P0 ;  /* 0x000000815e037211 */ /* 0x000fea00000f0c5d */
[----:B-----5:R3:W-:Y:S04]  /*78b0*/  ST.E.128 [R2.64], R48 ;  /* 0x0000003002007985 */ /* 0x0207e8000c101d06 */
.L_x_867:
[----:B------:R-:W-:Y:S05]  /*78c0*/  BSYNC B1 ;  /* 0x0000000000017941 */ /* 0x000fea0003800000 */
.L_x_866:
[----:B------:R-:W-:Y:S11]  /*78d0*/  ISETP.GE.AND P0, PT, R9, R121, PT ;  /* 0x000000790900720c */ /* 0x000ff60003f06270 */
[----:B------:R-:W-:Y:S02]  /*78e0*/  @!UPT UIADD3 URZ, URZ, URZ, URZ ;  /* 0x0000003f3f3ff290 */ /* 0x000fe4000fffe03f */
        /* <DEDUP_REMOVED lines=10> */
[----:B------:R-:W-:Y:S01]  /*7990*/  IMAD.U32 R39, R48, 0x10000, RZ ;  /* 0x0001000030277824 */ /* 0x000fe200078e00ff */
[----:B------:R-:W-:Y:S01]  /*79a0*/  SHF.R.S32.HI R192, RZ, 0x1, R192 ;  /* 0x00000001ffc07819 */ /* 0x000fe200000114c0 */
[C---:B------:R-:W-:Y:S01]  /*79b0*/  IMAD.U32 R40, R49.reuse, 0x10000, RZ ;  /* 0x0001000031287824 */ /* 0x040fe200078e00ff */
[----:B------:R-:W-:Y:S02]  /*79c0*/  LOP3.LUT R43, R49, 0xffff0000, RZ, 0xc0, !PT ;  /* 0xffff0000312b7812 */ /* 0x000fe400078ec0ff */
[----:B------:R-:W-:Y:S01]  /*79d0*/  ISETP.GE.AND P1, PT, R9, R192, PT ;  /* 0x000000c00900720c */ /* 0x000fe20003f26270 */
[--C-:B------:R-:W-:Y:S01]  /*79e0*/  IMAD.MOV.U32 R185, RZ, RZ, R192.reuse ;  /* 0x000000ffffb97224 */ /* 0x100fe200078e00c0 */
[C---:B------:R-:W-:Y:S02]  /*79f0*/  SHF.L.U32 R46, R50.reuse, 0x10, RZ ;  /* 0x00000010322e7819 */ /* 0x040fe400000006ff */
[----:B------:R-:W-:Y:S01]  /*7a00*/  LOP3.LUT R47, R50, 0xffff0000, RZ, 0xc0, !PT ;  /* 0xffff0000322f7812 */ /* 0x000fe200078ec0ff */
[C---:B------:R-:W-:Y:S01]  /*7a10*/  IMAD.U32 R50, R51.reuse, 0x10000, RZ ;  /* 0x0001000033327824 */ /* 0x040fe200078e00ff */
[----:B------:R-:W-:Y:S07]  /*7a20*/  LOP3.LUT R51, R51, 0xffff0000, RZ, 0xc0, !PT ;  /* 0xffff000033337812 */ /* 0x000fee00078ec0ff */
[----:B------:R-:W-:Y:S01]  /*7a30*/  @P1 IADD3 R185, -R192, RZ, RZ ;  /* 0x000000ffc0b91210 */ /* 0x000fe20007ffe1ff */
[----:B------:R-:W-:Y:S03]  /*7a40*/  @P1 IMAD.MOV R188, RZ, RZ, -R192 ;  /* 0x000000ffffbc1224 */ /* 0x000fe600078e0ac0 */
[C---:B------:R-:W-:Y:S02]  /*7a50*/  LEA R22, P0, R185.reuse, R190, 0x1 ;  /* 0x000000beb9167211 */ /* 0x040fe400078008ff */
[----:B------:R-:W-:Y:S02]  /*7a60*/  IADD3 R53, P2, R146, R188, RZ ;  /* 0x000000bc92357210 */ /* 0x000fe40007f5e0ff */
[----:B------:R-:W-:Y:S01]  /*7a70*/  LEA.HI.X.SX32 R23, R185, R191, 0x1, P0 ;  /* 0x000000bfb9177211 */ /* 0x000fe200000f0eff */
[----:B------:R-:W-:Y:S01]  /*7a80*/  IMAD.MOV.U32 R185, RZ, RZ, RZ ;  /* 0x000000ffffb97224 */ /* 0x000fe200078e00ff */
[----:B------:R-:W-:Y:S02]  /*7a90*/  LEA.HI.X.SX32 R188, R188, R137, 0x1, P2 ;  /* 0x00000089bcbc7211 */ /* 0x000fe400010f0eff */
[C---:B--2---:R-:W-:Y:S01]  /*7aa0*/  LEA R190, P0, R53.reuse, R124, 0x1 ;  /* 0x0000007c35be7211 */ /* 0x044fe200078008ff */
[----:B------:R-:W2:Y:S01]  /*7ab0*/  LD.E.128 R24, [R22.64] ;  /* 0x0000000616187980 */ /* 0x000ea2000c101d00 */
[----:B------:R-:W-:Y:S02]  /*7ac0*/  @P1 IADD3 R185, -R192, RZ, RZ ;  /* 0x000000ffc0b91210 */ /* 0x000fe40007ffe1ff */
        /* <DEDUP_REMOVED lines=59> */
.L_x_871:
[----:B------:R-:W-:Y:S05]  /*7e80*/  BSYNC B0 ;  /* 0x0000000000007941 */ /* 0x000fea0003800000 */
.L_x_870:
[C---:B------:R-:W-:Y:S04]  /*7e90*/  LEA R2, P0, R90.reuse, R128, 0x1 ;  /* 0x000000805a027211 */ /* 0x040fe800078008ff */
[----:B------:R-:W-:Y:S05]  /*7ea0*/  LEA.HI.X R3, R90, R129, R89, 0x1, P0 ;  /* 0x000000815a037211 */ /* 0x000fea00000f0c59 */
[----:B-----5:R3:W-:Y:S04]  /*7eb0*/  ST.E.128 [R2.64], R48 ;  /* 0x0000003002007985 */ /* 0x0207e8000c101d06 */
.L_x_861:
[----:B------:R-:W-:Y:S05]  /*7ec0*/  BSYNC B2 ;  /* 0x0000000000027941 */ /* 0x000fea0003800000 */
.L_x_860:
        /* <DEDUP_REMOVED lines=97> */
.L_x_877:
[----:B------:R-:W-:Y:S05]  /*84e0*/  BSYNC B0 ;  /* 0x0000000000007941 */ /* 0x000fea0003800000 */
.L_x_876:
[C---:B------:R-:W-:Y:S04]  /*84f0*/  LEA R2, P0, R95.reuse, R128, 0x1 ;  /* 0x000000805f027211 */ /* 0x040fe800078008ff */
[----:B------:R-:W-:Y:S05]  /*8500*/  LEA.HI.X R3, R95, R129, R96, 0x1, P0 ;  /* 0x000000815f037211 */ /* 0x000fea00000f0c60 */
[----:B-----5:R3:W-:Y:S04]  /*8510*/  ST.E.128 [R2.64], R48 ;  /* 0x0000003002007985 */ /* 0x0207e8000c101d06 */
.L_x_875:
[----:B------:R-:W-:Y:S05]  /*8520*/  BSYNC B1 ;  /* 0x0000000000017941 */ /* 0x000fea0003800000 */
.L_x_874:
        /* <DEDUP_REMOVED lines=92> */
.L_x_881:
[----:B------:R-:W-:Y:S05]  /*8af0*/  BSYNC B0 ;  /* 0x0000000000007941 */ /* 0x000fea0003800000 */
.L_x_880:
[C---:B------:R-:W-:Y:S04]  /*8b00*/  LEA R2, P0, R92.reuse, R128, 0x1 ;  /* 0x000000805c027211 */ /* 0x040fe800078008ff */
[----:B------:R-:W-:Y:S05]  /*8b10*/  LEA.HI.X R3, R92, R129, R91, 0x1, P0 ;  /* 0x000000815c037211 */ /* 0x000fea00000f0c5b */
[----:B-----5:R3:W-:Y:S04]  /*8b20*/  ST.E.128 [R2.64], R48 ;  /* 0x0000003002007985 */ /* 0x0207e8000c101d06 */
.L_x_879:
[----:B------:R-:W-:Y:S05]  /*8b30*/  BSYNC B1 ;  /* 0x0000000000017941 */ /* 0x000fea0003800000 */
.L_x_878:
        /* <DEDUP_REMOVED lines=91> */
.L_x_883:
[----:B------:R-:W-:Y:S05]  /*90f0*/  BSYNC B0 ;  /* 0x0000000000007941 */ /* 0x000fea0003800000 */
.L_x_882:
[C---:B------:R-:W-:Y:S04]  /*9100*/  LEA R2, P0, R88.reuse, R128, 0x1 ;  /* 0x0000008058027211 */ /* 0x040fe800078008ff */
[----:B------:R-:W-:Y:S05]  /*9110*/  LEA.HI.X R3, R88, R129, R87, 0x1, P0 ;  /* 0x0000008158037211 */ /* 0x000fea00000f0c57 */
[----:B-----5:R3:W-:Y:S04]  /*9120*/  ST.E.128 [R2.64], R48 ;  /* 0x0000003002007985 */ /* 0x0207e8000c101d06 */
.L_x_873:
[----:B------:R-:W-:Y:S05]  /*9130*/  BSYNC B2 ;  /* 0x0000000000027941 */ /* 0x000fea0003800000 */
.L_x_872:
        /* <DEDUP_REMOVED lines=9> */
[----:B------:R-:W-:Y:S01]  /*91d0*/  IMAD.WIDE.U32 R188, R182, 0x60, R122 ;  /* 0x00000060b6bc7825 */ /* 0x000fe200078e007a */
[----:B------:R-:W-:Y:S01]  /*91e0*/  ISETP.GE.AND P0, PT, R12, R21, PT ;  /* 0x000000150c00720c */ /* 0x000fe20003f06270 */
[----:B------:R-:W-:Y:S02]  /*91f0*/  BSSY B0, `(.L_x_888) ;  /* 0x0000057000007945 */ /* 0x000fe40003800000 */
[----:B------:R-:W-:Y:S05]  /*9200*/  IMAD R0, R183, 0x60, RZ ;  /* 0x00000060b7007824 */ /* 0x000fea00078e02ff */
[----:B------:R-:W-:Y:S05]  /*9210*/  IADD3 R189, R189, R0, RZ ;  /* 0x00000000bdbd7210 */ /* 0x000fea0007ffe0ff */
[----:B--23--:R2:W5:Y:S01]  /*9220*/  LD.E.128 R48, [R188.64] ;  /* 0x00000006bc307980 */ /* 0x00c562000c101d00 */
        /* <DEDUP_REMOVED lines=16> */
[C---:B------:R-:W-:Y:S01]  /*9330*/  LEA R22, P0, R186.reuse, R188, 0x1 ;  /* 0x000000bcba167211 */ /* 0x040fe200078008ff */
[----:B--2---:R-:W-:Y:S01]  /*9340*/  IMAD.MOV.U32 R188, RZ, RZ, RZ ;  /* 0x000000ffffbc7224 */ /* 0x004fe200078e00ff */
[----:B------:R-:W-:Y:S02]  /*9350*/  IADD3 R185, P2, R147, R184, RZ ;  /* 0x000000b893b97210 */ /* 0x000fe40007f5e0ff */
[----:B------:R-:W-:Y:S02]  /*9360*/  LEA.HI.X.SX32 R23, R186, R189, 0x1, P0 ;  /* 0x000000bdba177211 */ /* 0x000fe400000f0eff */
[----:B------:R-:W-:Y:S02]  /*9370*/  LEA.HI.X.SX32 R184, R184, R138, 0x1, P2 ;  /* 0x0000008ab8b87211 */ /* 0x000fe400010f0eff */
[----:B------:R-:W-:Y:S01]  /*9380*/  LEA R190, P0, R185, R124, 0x1 ;  /* 0x0000007cb9be7211 */ /* 0x000fe200078008ff */
[----:B------:R-:W2:Y:S01]  /*9390*/  LD.E.128 R24, [R22.64] ;  /* 0x0000000616187980 */ /* 0x000ea2000c101d00 */
[----:B------:R-:W-:Y:S02]  /*93a0*/  @P1 IADD3 R188, -R53, RZ, RZ ;  /* 0x000000ff35bc1210 */ /* 0x000fe40007ffe1ff */
[----:B------:R-:W-:Y:S02]  /*93b0*/  LEA.HI.X R191, R185, R125, R184, 0x1, P0 ;  /* 0x0000007db9bf7211 */ /* 0x000fe400000f0cb8 */
[----:B------:R-:W-:Y:S03]  /*93c0*/  IADD3 R53, P0, R147, R188, RZ ;  /* 0x000000bc93357210 */ /* 0x000fe60007f1e0ff */
        /* <DEDUP_REMOVED lines=57> */
.L_x_889:
[----:B------:R-:W-:Y:S05]  /*9760*/  BSYNC B0 ;  /* 0x0000000000007941 */ /* 0x000fea0003800000 */
.L_x_888:
[----:B------:R-:W-:Y:S02]  /*9770*/  IMAD R0, R65, 0x60, RZ ;  /* 0x0000006041007824 */ /* 0x000fe400078e02ff */
[----:B------:R-:W-:Y:S05]  /*9780*/  IMAD.WIDE.U32 R2, R64, 0x60, R128 ;  /* 0x0000006040027825 */ /* 0x000fea00078e0080 */
[----:B------:R-:W-:Y:S05]  /*9790*/  IADD3 R3, R3, R0, RZ ;  /* 0x0000000003037210 */ /* 0x000fea0007ffe0ff */
[----:B-----5:R3:W-:Y:S02]  /*97a0*/  ST.E.128 [R2.64], R48 ;  /* 0x0000003002007985 */ /* 0x0207e4000c101d06 */
.L_x_887:
[----:B------:R-:W-:Y:S05]  /*97b0*/  BSYNC B1 ;  /* 0x0000000000017941 */ /* 0x000fea0003800000 */
.L_x_886:
        /* <DEDUP_REMOVED lines=92> */
.L_x_893:
[----:B------:R-:W-:Y:S05]  /*9d80*/  BSYNC B0 ;  /* 0x0000000000007941 */ /* 0x000fea0003800000 */
.L_x_892:
[C---:B------:R-:W-:Y:S04]  /*9d90*/  LEA R2, P0, R86.reuse, R128, 0x1 ;  /* 0x0000008056027211 */ /* 0x040fe800078008ff */
[----:B------:R-:W-:Y:S05]  /*9da0*/  LEA.HI.X R3, R86, R129, R85, 0x1, P0 ;  /* 0x0000008156037211 */ /* 0x000fea00000f0c55 */
[----:B-----5:R3:W-:Y:S04]  /*9db0*/  ST.E.128 [R2.64], R48 ;  /* 0x0000003002007985 */ /* 0x0207e8000c101d06 */
.L_x_891:
[----:B------:R-:W-:Y:S05]  /*9dc0*/  BSYNC B1 ;  /* 0x0000000000017941 */ /* 0x000fea0003800000 */
.L_x_890:
[----:B------:R-:W-:Y:S11]  /*9dd0*/  ISETP.GE.AND P0, PT, R9, R121, PT ;  /* 0x000000790900720c */ /* 0x000ff60003f06270 */
[----:B------:R-:W-:Y:S02]  /*9de0*/  @!UPT UIADD3 URZ, URZ, URZ, URZ ;  /* 0x0000003f3f3ff290 */ /* 0x000fe4000fffe03f */
        /* <DEDUP_REMOVED lines=17> */
[C---:B------:R-:W-:Y:S01]  /*9f00*/  SHF.L.U32 R44, R50.reuse, 0x10, RZ ;  /* 0x00000010322c7819 */ /* 0x040fe200000006ff */
[C---:B------:R-:W-:Y:S01]  /*9f10*/  IMAD.U32 R48, R51.reuse, 0x10000, RZ ;  /* 0x0001000033307824 */ /* 0x040fe200078e00ff */
[----:B------:R-:W-:Y:S02]  /*9f20*/  LOP3.LUT R47, R50, 0xffff0000, RZ, 0xc0, !PT ;  /* 0xffff0000322f7812 */ /* 0x000fe400078ec0ff */
        /* <DEDUP_REMOVED lines=8> */
[C---:B--2---:R-:W-:Y:S02]  /*9fb0*/  LEA R186, P0, R121.reuse, R124, 0x1 ;  /* 0x0000007c79ba7211 */ /* 0x044fe400078008ff */
[----:B------:R-:W2:Y:S02]  /*9fc0*/  LD.E.128 R20, [R20.64] ;  /* 0x0000000614147980 */ /* 0x000ea4000c101d00 */
        /* <DEDUP_REMOVED lines=10> */
[----:B------:R-:W-:Y:S01]  /*a070*/  SHF.L.U32 R26, R21, 0x10, RZ ;  /* 0x00000010151a7819 */ /* 0x000fe200000006ff */
[----:B------:R-:W-:Y:S01]  /*a080*/  IMAD.U32 R20, R23, 0x10000, RZ ;  /* 0x0001000017147824 */ /* 0x000fe200078e00ff */
[----:B------:R-:W-:Y:S02]  /*a090*/  LOP3.LUT R28, R21, 0xffff0000, RZ, 0xc0, !PT ;  /* 0xffff0000151c7812 */ /* 0x000fe400078ec0ff */
[----:B------:R-:W-:Y:S01]  /*a0a0*/  LOP3.LUT R24, R22, 0xffff0000, RZ, 0xc0, !PT ;  /* 0xffff000016187812 */ /* 0x000fe200078ec0ff */
[----:B---3--:R-:W-:Y:S01]  /*a0b0*/  IMAD.U32 R35, R185, 0x10000, RZ ;  /* 0x00010000b9237824 */ /* 0x008fe200078e00ff */
        /* <DEDUP_REMOVED lines=37> */
[----:B------:R-:W-:Y:S02]  /*a310*/  FFMA.FTZ R6, R47, R46, R6 ;  /* 0x0000002e2f067223 */ /* 0x000fe40000010006 */
[----:B------:R-:W-:Y:S01]  /*a320*/  FFMA.FTZ R7, R48, R49, R7 ;  /* 0x0000003130077223 */ /* 0x000fe20000010007 */
[----:B------:R-:W-:Y:S01]  /*a330*/  F2FP.BF16.PACK_AB R48, R2, R0 ;  /* 0x000000000230723e */ /* 0x000fe200000010ff */
[----:B------:R-:W-:Y:S01]  /*a340*/  FFMA.FTZ R8, R51, R50, R8 ;  /* 0x0000003233087223 */ /* 0x000fe20000010008 */
[----:B------:R-:W-:Y:S02]  /*a350*/  F2FP.BF16.PACK_AB R49, R4, R3 ;  /* 0x000000030431723e */ /* 0x000fe400000010ff */
[----:B------:R-:W-:Y:S02]  /*a360*/  F2FP.BF16.PACK_AB R50, R6, R5 ;  /* 0x000000050632723e */ /* 0x000fe400000010ff */
[----:B------:R-:W-:Y:S02]  /*a370*/  F2FP.BF16.PACK_AB R51, R8, R7 ;  /* 0x000000070833723e */ /* 0x000fe400000010ff */
.L_x_895:
[----:B------:R-:W-:Y:S05]  /*a380*/  BSYNC B0 ;  /* 0x0000000000007941 */ /* 0x000fea0003800000 */
.L_x_894:
[C---:B------:R-:W-:Y:S04]  /*a390*/  LEA R2, P0, R84.reuse, R128, 0x1 ;  /* 0x0000008054027211 */ /* 0x040fe800078008ff */
[----:B------:R-:W-:Y:S05]  /*a3a0*/  LEA.HI.X R3, R84, R129, R83, 0x1, P0 ;  /* 0x0000008154037211 */ /* 0x000fea00000f0c53 */
[----:B-----5:R3:W-:Y:S04]  /*a3b0*/  ST.E.128 [R2.64], R48 ;  /* 0x0000003002007985 */ /* 0x0207e8000c101d06 */
.L_x_885:
[----:B------:R-:W-:Y:S05]  /*a3c0*/  BSYNC B2 ;  /* 0x0000000000027941 */ /* 0x000fea0003800000 */
.L_x_884:
[----:B---3--:R-:W3:Y:S02]  /*a3d0*/  LD.E R3, [R18.64+0xd0] ;  /* 0x0000d00612037980 */ /* 0x008ee4000c101900 */
[----:B---3--:R-:W-:Y:S05]  /*a3e0*/  IMAD.U32 R3, R3, -0x20, RZ ;  /* 0xffffffe003037824 */ /* 0x008fea00078e00ff */
[C---:B------:R-:W-:Y:S02]  /*a3f0*/  LEA R126, P1, R3.reuse, R126, 0x1 ;  /* 0x0000007e037e7211 */ /* 0x040fe400078208ff */
[C---:B------:R-:W-:Y:S02]  /*a400*/  LEA R124, P0, R3.reuse, R124, 0x1 ;  /* 0x0000007c037c7211 */ /* 0x040fe400078008ff */
[C---:B------:R-:W-:Y:S02]  /*a410*/  LEA.HI.X.SX32 R127, R3.reuse, R127, 0x1, P1 ;  /* 0x0000007f037f7211 */ /* 0x040fe400008f0eff */
[----:B------:R-:W-:Y:S01]  /*a420*/  LEA.HI.X.SX32 R125, R3, R125, 0x1, P0 ;  /* 0x0000007d037d7211 */ /* 0x000fe200000f0eff */
[----:B------:R-:W-:-:S05]  /*a430*/  BRA `(.L_x_847) ;  /* 0x000005f000007947 */ /* 0x000fca0003800000 */
.L_x_821:
[----:B------:R-:W-:Y:S01]  /*a440*/  BSSY B0, `(.L_x_896) ;  /* 0x000000b000007945 */ /* 0x000fe20003800000 */
        /* <DEDUP_REMOVED lines=10> */
.L_x_897:
[----:B------:R-:W-:Y:S05]  /*a4f0*/  BSYNC B0 ;  /* 0x0000000000007941 */ /* 0x000fea0003800000 */
.L_x_896:
[C---:B------:R-:W-:Y:S01]  /*a500*/  ISETP.GE.AND P0, PT, R79.reuse, R186, PT ;  /* 0x000000ba4f00720c */ /* 0x040fe20003f06270 */
[----:B------:R-:W-:Y:S03]  /*a510*/  BSSY B0, `(.L_x_898) ;  /* 0x000001a000007945 */ /* 0x000fe60003800000 */
[----:B------:R-:W-:Y:S11]  /*a520*/  ISETP.GE.AND P0, PT, R79, R184, !P0 ;  /* 0x000000b84f00720c */ /* 0x000ff60004706270 */
[----:B------:R-:W-:Y:S02]  /*a530*/  @!UPT UIADD3 URZ, URZ, URZ, URZ ;  /* 0x0000003f3f3ff290 */ /* 0x000fe4000fffe03f */
[----:B------:R-:W-:-:S05]  /*a540*/  @!P0 BRA `(.L_x_899) ;  /* 0x0000016000008947 */ /* 0x000fca0003800000 */
[----:B------:R-:W-:Y:S02]  /*a550*/  ISETP.NE.AND P2, PT, R152, RZ, PT ;  /* 0x000000ff9800720c */ /* 0x000fe40003f45270 */
[----:B------:R-:W-:Y:S11]  /*a560*/  ISETP.NE.AND P3, PT, R151, RZ, PT ;  /* 0x000000ff9700720c */ /* 0x000ff60003f65270 */
[C---:B-1----:R-:W-:Y:S02]  /*a570*/  @P2 LEA R4, P0, R100.reuse, R122, 0x1 ;  /* 0x0000007a64042211 */ /* 0x042fe400078008ff */
[----:B------:R-:W-:Y:S02]  /*a580*/  @P2 LEA R32, P1, R201, R128, 0x1 ;  /* 0x00000080c9202211 */ /* 0x000fe400078208ff */
[----:B------:R-:W-:Y:S02]  /*a590*/  @P2 LEA.HI.X R5, R100, R123, R97, 0x1, P0 ;  /* 0x0000007b64052211 */ /* 0x000fe400000f0c61 */
[-C--:B------:R-:W-:Y:S02]  /*a5a0*/  @P3 LEA R30, P0, R99, R122.reuse, 0x1 ;  /* 0x0000007a631e3211 */ /* 0x080fe400078008ff */
[----:B------:R-:W-:Y:S01]  /*a5b0*/  @P2 LEA.HI.X R33, R201, R129, R202, 0x1, P1 ;  /* 0x00000081c9212211 */ /* 0x000fe200008f0cca */
[----:B------:R-:W2:Y:S01]  /*a5c0*/  @P2 LD.E.128 R24, [R4.64] ;  /* 0x0000000604182980 */ /* 0x000ea2000c101d00 */
[-C--:B------:R-:W-:Y:S02]  /*a5d0*/  @P3 LEA.HI.X R31, R99, R123.reuse, R102, 0x1, P0 ;  /* 0x0000007b631f3211 */ /* 0x080fe400000f0c66 */
[----:B------:R-:W-:Y:S11]  /*a5e0*/  ISETP.NE.AND P1, PT, R150, RZ, PT ;  /* 0x000000ff9600720c */ /* 0x000ff60003f25270 */
[----:B------:R-:W-:Y:S02]  /*a5f0*/  @!UPT UIADD3 URZ, URZ, URZ, URZ ;  /* 0x0000003f3f3ff290 */ /* 0x000fe4000fffe03f */
[C---:B------:R-:W-:Y:S04]  /*a600*/  @P1 LEA R2, P0, R103.reuse, R122, 0x1 ;  /* 0x0000007a67021211 */ /* 0x040fe800078008ff */
[----:B------:R-:W-:Y:S02]  /*a610*/  @P1 LEA.HI.X R3, R103, R123, R106, 0x1, P0 ;  /* 0x0000007b67031211 */ /* 0x000fe400000f0c6a */
[CC--:B------:R-:W-:Y:S04]  /*a620*/  @P1 LEA R34, P0, R90.reuse, R128.reuse, 0x1 ;  /* 0x000000805a221211 */ /* 0x0c0fe800078008ff */
[-C--:B------:R-:W-:Y:S01]  /*a630*/  @P1 LEA.HI.X R35, R90, R129.reuse, R89, 0x1, P0 ;  /* 0x000000815a231211 */ /* 0x080fe200000f0c59 */
[----:B--2---:R1:W-:Y:S01]  /*a640*/  @P2 ST.E.128 [R32.64], R24 ;  /* 0x0000001820002985 */ /* 0x0043e2000c101d06 */
[C---:B------:R-:W-:Y:S03]  /*a650*/  @P3 LEA R28, P2, R94.reuse, R128, 0x1 ;  /* 0x000000805e1c3211 */ /* 0x040fe600078408ff */
[----:B------:R-:W2:Y:S01]  /*a660*/  @P3 LD.E.128 R20, [R30.64] ;  /* 0x000000061e143980 */ /* 0x000ea2000c101d00 */
[----:B------:R-:W-:Y:S05]  /*a670*/  @P3 LEA.HI.X R29, R94, R129, R93, 0x1, P2 ;  /* 0x000000815e1d3211 */ /* 0x000fea00010f0c5d */
[----:B--2---:R1:W-:Y:S04]  /*a680*/  @P3 ST.E.128 [R28.64], R20 ;  /* 0x000000141c003985 */ /* 0x0043e8000c101d06 */
[----:B------:R-:W2:Y:S04]  /*a690*/  @P1 LD.E.128 R4, [R2.64] ;  /* 0x0000000602041980 */ /* 0x000ea8000c101d00 */
[----:B--2---:R1:W-:Y:S02]  /*a6a0*/  @P1 ST.E.128 [R34.64], R4 ;  /* 0x0000000422001985 */ /* 0x0043e4000c101d06 */
.L_x_899:
[----:B------:R-:W-:Y:S05]  /*a6b0*/  BSYNC B0 ;  /* 0x0000000000007941 */ /* 0x000fea0003800000 */
.L_x_898:
        /* <DEDUP_REMOVED lines=8> */
[C---:B------:R-:W-:Y:S02]  /*a740*/  @P2 LEA R32, P1, R95.reuse, R128, 0x1 ;  /* 0x000000805f202211 */ /* 0x040fe400078208ff */
[----:B------:R-:W-:Y:S02]  /*a750*/  @P2 LEA.HI.X R5, R110, R123, R107, 0x1, P0 ;  /* 0x0000007b6e052211 */ /* 0x000fe400000f0c6b */
[CC--:B------:R-:W-:Y:S02]  /*a760*/  @P3 LEA R30, P0, R104.reuse, R122.reuse, 0x1 ;  /* 0x0000007a681e3211 */ /* 0x0c0fe400078008ff */
        /* <DEDUP_REMOVED lines=16> */
.L_x_901:
[----:B------:R-:W-:Y:S05]  /*a870*/  BSYNC B0 ;  /* 0x0000000000007941 */ /* 0x000fea0003800000 */
.L_x_900:
[C---:B------:R-:W-:Y:S04]  /*a880*/  ISETP.GE.AND P0, PT, R77.reuse, R186, PT ;  /* 0x000000ba4d00720c */ /* 0x040fe80003f06270 */
[----:B------:R-:W-:Y:S11]  /*a890*/  ISETP.GE.AND P0, PT, R77, R184, !P0 ;  /* 0x000000b84d00720c */ /* 0x000ff60004706270 */
[----:B------:R-:W-:Y:S02]  /*a8a0*/  @!UPT UIADD3 URZ, URZ, URZ, URZ ;  /* 0x0000003f3f3ff290 */ /* 0x000fe4000fffe03f */
[----:B------:R-:W-:-:S05]  /*a8b0*/  @!P0 BRA `(.L_x_847) ;  /* 0x0000017000008947 */ /* 0x000fca0003800000 */
[----:B------:R-:W-:Y:S02]  /*a8c0*/  ISETP.NE.AND P1, PT, R152, RZ, PT ;  /* 0x000000ff9800720c */ /* 0x000fe40003f25270 */
[----:B------:R-:W-:Y:S11]  /*a8d0*/  ISETP.NE.AND P3, PT, R151, RZ, PT ;  /* 0x000000ff9700720c */ /* 0x000ff60003f65270 */
[----:B------:R-:W-:Y:S02]  /*a8e0*/  @P1 IMAD.WIDE.U32 R2, R182, 0x60, R122 ;  /* 0x00000060b6021825 */ /* 0x000fe400078e007a */
[----:B------:R-:W-:Y:S02]  /*a8f0*/  @P3 LEA R30, P2, R86, R128, 0x1 ;  /* 0x00000080561e3211 */ /* 0x000fe400078408ff */
[----:B------:R-:W-:Y:S02]  /*a900*/  @P1 IMAD R0, R183, 0x60, RZ ;  /* 0x00000060b7001824 */ /* 0x000fe400078e02ff */
[----:B-1----:R-:W-:Y:S01]  /*a910*/  @P1 IMAD.WIDE.U32 R4, R64, 0x60, R128 ;  /* 0x0000006040041825 */ /* 0x002fe200078e0080 */
[----:B------:R-:W-:Y:S03]  /*a920*/  @P3 LEA.HI.X R31, R86, R129, R85, 0x1, P2 ;  /* 0x00000081561f3211 */ /* 0x000fe600010f0c55 */
[----:B------:R-:W-:Y:S02]  /*a930*/  @P1 IMAD.IADD R3, R3, 0x1, R0 ;  /* 0x0000000103031824 */ /* 0x000fe400078e0200 */
[----:B------:R-:W-:Y:S03]  /*a940*/  @P1 IMAD R0, R65, 0x60, RZ ;  /* 0x0000006041001824 */ /* 0x000fe600078e02ff */
[----:B------:R1:W2:Y:S01]  /*a950*/  @P1 LD.E.128 R24, [R2.64] ;  /* 0x0000000602181980 */ /* 0x0002a2000c101d00 */
[----:B------:R-:W-:Y:S01]  /*a960*/  @P1 IMAD.IADD R5, R5, 0x1, R0 ;  /* 0x0000000105051824 */ /* 0x000fe200078e0200 */
[CC--:B-1----:R-:W-:Y:S04]  /*a970*/  @P3 LEA R2, P0, R112.reuse, R122.reuse, 0x1 ;  /* 0x0000007a70023211 */ /* 0x0c2fe800078008ff */
[-C--:B------:R-:W-:Y:S01]  /*a980*/  @P3 LEA.HI.X R3, R112, R123.reuse, R109, 0x1, P0 ;  /* 0x0000007b70033211 */ /* 0x080fe200000f0c6d */
[----:B--2---:R1:W-:Y:S01]  /*a990*/  @P1 ST.E.128 [R4.64], R24 ;  /* 0x0000001804001985 */ /* 0x0043e2000c101d06 */
[----:B------:R-:W-:Y:S03]  /*a9a0*/  ISETP.NE.AND P1, PT, R150, RZ, PT ;  /* 0x000000ff9600720c */ /* 0x000fe60003f25270 */
[----:B------:R-:W2:Y:S10]  /*a9b0*/  @P3 LD.E.128 R20, [R2.64] ;  /* 0x0000000602143980 */ /* 0x000eb4000c101d00 */
[C---:B------:R-:W-:Y:S04]  /*a9c0*/  @P1 LEA R28, P0, R114.reuse, R122, 0x1 ;  /* 0x0000007a721c1211 */ /* 0x040fe800078008ff */
[----:B------:R-:W-:Y:S02]  /*a9d0*/  @P1 LEA.HI.X R29, R114, R123, R111, 0x1, P0 ;  /* 0x0000007b721d1211 */ /* 0x000fe400000f0c6f */
[C---:B------:R-:W-:Y:S04]  /*a9e0*/  @P1 LEA R32, P0, R84.reuse, R128, 0x1 ;  /* 0x0000008054201211 */ /* 0x040fe800078008ff */
[----:B------:R-:W-:Y:S01]  /*a9f0*/  @P1 LEA.HI.X R33, R84, R129, R83, 0x1, P0 ;  /* 0x0000008154211211 */ /* 0x000fe200000f0c53 */
[----:B--2---:R2:W-:Y:S04]  /*aa00*/  @P3 ST.E.128 [R30.64], R20 ;  /* 0x000000141e003985 */ /* 0x0045e8000c101d06 */
[----:B-1----:R-:W3:Y:S04]  /*aa10*/  @P1 LD.E.128 R4, [R28.64] ;  /* 0x000000061c041980 */ /* 0x002ee8000c101d00 */
[----:B---3--:R2:W-:Y:S02]  /*aa20*/  @P1 ST.E.128 [R32.64], R4 ;  /* 0x0000000420001985 */ /* 0x0085e4000c101d06 */
.L_x_847:
[----:B------:R-:W-:Y:S05]  /*aa30*/  BSYNC B3 ;  /* 0x0000000000037941 */ /* 0x000fea0003800000 */
.L_x_820:
[----:B------:R-:W-:Y:S01]  /*aa40*/  ISETP.NE.U32.AND P1, PT, R212, RZ, PT ;  /* 0x000000ffd400720c */ /* 0x000fe20003f25070 */
[----:B------:R-:W3:Y:S01]  /*aa50*/  LD.E R3, [R18.64+0x128] ;  /* 0x0001280612037980 */ /* 0x000ee2000c101900 */
[----:B------:R-:W-:Y:S02]  /*aa60*/  BSSY B0, `(.L_x_902) ;  /* 0x000005f000007945 */ /* 0x000fe40003800000 */
[----:B------:R-:W-:Y:S01]  /*aa70*/  ISETP.NE.AND.EX P1, PT, R213, RZ, PT, P1 ;  /* 0x000000ffd500720c */ /* 0x000fe20003f25310 */
[----:B---3--:R-:W-:Y:S05]  /*aa80*/  IMAD.U32 R3, R3, -0x40, RZ ;  /* 0xffffffc003037824 */ /* 0x008fea00078e00ff */
[C---:B-12---:R-:W-:Y:S04]  /*aa90*/  LEA R122, P0, R3.reuse, R122, 0x1 ;  /* 0x0000007a037a7211 */ /* 0x046fe800078008ff */
[----:B------:R-:W-:Y:S03]  /*aaa0*/  LEA.HI.X.SX32 R123, R3, R123, 0x1, P0 ;  /* 0x0000007b037b7211 */ /* 0x000fe600000f0eff */
[----:B------:R-:W-:-:S05]  /*aab0*/  @!P1 BRA `(.L_x_903) ;  /* 0x0000051000009947 */ /* 0x000fca0003800000 */
[----:B------:R-:W-:Y:S04]  /*aac0*/  IADD3 R3, R11, -0x1, RZ ;  /* 0xffffffff0b037810 */ /* 0x000fe80007ffe0ff */
[----:B------:R-:W-:Y:S11]  /*aad0*/  ISETP.GT.AND P0, PT, R3, R98, PT ;  /* 0x000000620300720c */ /* 0x000ff60003f04270 */
[----:B------:R-:W-:Y:S02]  /*aae0*/  @!UPT UIADD3 URZ, URZ, URZ, URZ ;  /* 0x0000003f3f3ff290 */ /* 0x000fe4000fffe03f */
[----:B------:R-:W-:-:S05]  /*aaf0*/  @!P0 BRA `(.L_x_904) ;  /* 0x0000055000008947 */ /* 0x000fca0003800000 */
[----:B------:R-:W-:Y:S01]  /*ab00*/  IMAD.MOV.U32 R24, RZ, RZ, RZ ;  /* 0x000000ffff187224 */ /* 0x000fe200078e00ff */
[----:B------:R-:W2:Y:S01]  /*ab10*/  LD.E R2, [R18.64+0x170] ;  /* 0x0001700612027980 */ /* 0x000ea2000c101900 */
[----:B------:R-:W-:Y:S02]  /*ab20*/  IADD3 R15, R15, -0x80, RZ ;  /* 0xffffff800f0f7810 */ /* 0x000fe40007ffe0ff */
[----:B------:R-:W-:Y:S01]  /*ab30*/  IABS R8, R14 ;  /* 0x0000000e00087213 */ /* 0x000fe20000000000 */
[----:B------:R-:W3:Y:S01]  /*ab40*/  LD.E.64 R28, [R18.64+0x40] ;  /* 0x00004006121c7980 */ /* 0x000ee2000c101b00 */
[-C--:B------:R-:W-:Y:S05]  /*ab50*/  IADD3 R0, -R14, R15.reuse, RZ ;  /* 0x0000000f0e007210 */ /* 0x080fea0007ffe1ff */
[----:B------:R-:W4:Y:S01]  /*ab60*/  LD.E.64 R26, [R18.64+0x20] ;  /* 0x00002006121a7980 */ /* 0x000f22000c101b00 */
[-C--:B--2---:R-:W-:Y:S02]  /*ab70*/  IABS R5, R2.reuse ;  /* 0x0000000200057213 */ /* 0x084fe40000000000 */
[-C--:B------:R-:W-:Y:S02]  /*ab80*/  IABS R21, R2.reuse ;  /* 0x0000000200157213 */ /* 0x080fe40000000000 */
[----:B------:R-:W1:Y:S01]  /*ab90*/  I2F.RP R23, R5 ;  /* 0x0000000500177306 */ /* 0x000e620000209400 */
[----:B------:R-:W-:Y:S02]  /*aba0*/  LOP3.LUT R3, RZ, R2, RZ, 0x33, !PT ;  /* 0x00000002ff037212 */ /* 0x000fe400078e33ff */
[----:B------:R-:W-:Y:S07]  /*abb0*/  IMAD.MOV R21, RZ, RZ, -R21 ;  /* 0x000000ffff157224 */ /* 0x000fee00078e0a15 */
[----:B-1----:R-:W1:Y:S02]  /*abc0*/  MUFU.RCP R7, R23 ;  /* 0x0000001700077308 */ /* 0x002e640000001000 */
[----:B-1----:R-:W-:Y:S02]  /*abd0*/  IADD3 R22, R7, 0xffffffe, RZ ;  /* 0x0ffffffe07167810 */ /* 0x002fe40007ffe0ff */
[----:B------:R-:W-:Y:S06]  /*abe0*/  IABS R7, R15 ;  /* 0x0000000f00077213 */ /* 0x000fec0000000000 */
[----:B------:R-:W1:Y:S02]  /*abf0*/  F2I.FTZ.U32.TRUNC.NTZ R25, R22 ;  /* 0x0000001600197305 */ /* 0x000e64000021f000 */
[--C-:B-1----:R-:W-:Y:S01]  /*ac00*/  IMAD.MOV R20, RZ, RZ, -R25.reuse ;  /* 0x000000ffff147224 */ /* 0x102fe200078e0a19 */
[----:B------:R-:W2:Y:S03]  /*ac10*/  LD.E.64 R22, [R18.64+0x38] ;  /* 0x0000380612167980 */ /* 0x000ea6000c101b00 */
[----:B------:R-:W-:Y:S04]  /*ac20*/  IMAD R20, R20, R5, RZ ;  /* 0x0000000514147224 */ /* 0x000fe800078e02ff */
[----:B------:R-:W-:Y:S02]  /*ac30*/  IMAD.HI.U32 R20, R25, R20, R24 ;  /* 0x0000001419147227 */ /* 0x000fe400078e0018 */
[----:B------:R-:W2:Y:S04]  /*ac40*/  LD.E.64 R24, [R18.64+0x28] ;  /* 0x0000280612187980 */ /* 0x000ea8000c101b00 */
[C---:B------:R-:W-:Y:S04]  /*ac50*/  IMAD.HI.U32 R4, R20.reuse, R7, RZ ;  /* 0x0000000714047227 */ /* 0x040fe800078e00ff */
[----:B------:R-:W-:Y:S04]  /*ac60*/  IMAD.HI.U32 R6, R20, R8, RZ ;  /* 0x0000000814067227 */ /* 0x000fe800078e00ff */
[-C--:B------:R-:W-:Y:S02]  /*ac70*/  IMAD R7, R4, R21.reuse, R7 ;  /* 0x0000001504077224 */ /* 0x080fe400078e0207 */
[----:B------:R-:W-:Y:S03]  /*ac80*/  IMAD R8, R6, R21, R8 ;  /* 0x0000001506087224 */ /* 0x000fe600078e0208 */
        /* <DEDUP_REMOVED lines=8> */
[-C--:B------:R-:W-:Y:S02]  /*ad10*/  LOP3.LUT R5, R15, R2.reuse, RZ, 0x3c, !PT ;  /* 0x000000020f057212 */ /* 0x080fe400078e3cff */
[----:B------:R-:W-:Y:S02]  /*ad20*/  LOP3.LUT R7, R14, R2, RZ, 0x3c, !PT ;  /* 0x000000020e077212 */ /* 0x000fe400078e3cff */
[----:B------:R-:W-:Y:S02]  /*ad30*/  ISETP.GE.AND P1, PT, R5, RZ, PT ;  /* 0x000000ff0500720c */ /* 0x000fe40003f26270 */
[----:B------:R-:W-:Y:S02]  /*ad40*/  ISETP.GE.AND P2, PT, R7, RZ, PT ;  /* 0x000000ff0700720c */ /* 0x000fe40003f46270 */
[----:B------:R-:W-:Y:S02]  /*ad50*/  ISETP.NE.AND P0, PT, R2, RZ, PT ;  /* 0x000000ff0200720c */ /* 0x000fe40003f05270 */
[----:B------:R-:W-:Y:S02]  /*ad60*/  @P4 IADD3 R4, R4, 0x1, RZ ;  /* 0x0000000104044810 */ /* 0x000fe40007ffe0ff */
[----:B------:R-:W-:Y:S05]  /*ad70*/  @P5 IADD3 R6, R6, 0x1, RZ ;  /* 0x0000000106065810 */ /* 0x000fea0007ffe0ff */
[----:B------:R-:W-:Y:S02]  /*ad80*/  @!P1 IMAD.MOV R4, RZ, RZ, -R4 ;  /* 0x000000ffff049224 */ /* 0x000fe400078e0a04 */
[----:B------:R-:W-:Y:S03]  /*ad90*/  @!P2 IMAD.MOV R6, RZ, RZ, -R6 ;  /* 0x000000ffff06a224 */ /* 0x000fe600078e0a06 */
[C---:B------:R-:W-:Y:S02]  /*ada0*/  SEL R4, R3.reuse, R4, !P0 ;  /* 0x0000000403047207 */ /* 0x040fe40004000000 */
[----:B------:R-:W-:Y:S02]  /*adb0*/  SEL R3, R3, R6, !P0 ;  /* 0x0000000603037207 */ /* 0x000fe40004000000 */
[CC--:B------:R-:W-:Y:S02]  /*adc0*/  LEA R32, P1, R4.reuse, R212.reuse, 0x2 ;  /* 0x000000d404207211 */ /* 0x0c0fe400078210ff */
[C---:B------:R-:W-:Y:S02]  /*add0*/  LEA R30, P0, R3.reuse, R212, 0x2 ;  /* 0x000000d4031e7211 */ /* 0x040fe400078010ff */
[-C--:B------:R-:W-:Y:S02]  /*ade0*/  LEA.HI.X.SX32 R33, R4, R213.reuse, 0x2, P1 ;  /* 0x000000d504217211 */ /* 0x080fe400008f16ff */
[C---:B------:R-:W-:Y:S01]  /*adf0*/  LEA.HI.X.SX32 R31, R3.reuse, R213, 0x2, P0 ;  /* 0x000000d5031f7211 */ /* 0x040fe200000f16ff */
[----:B------:R-:W-:Y:S02]  /*ae00*/  IMAD.IADD R3, R3, 0x1, -R4 ;  /* 0x0000000103037824 */ /* 0x000fe400078e0a04 */
[----:B------:R-:W2:Y:S02]  /*ae10*/  LD.E R5, [R32.64] ;  /* 0x0000000620057980 */ /* 0x000ea4000c101900 */
[----:B------:R-:W-:Y:S02]  /*ae20*/  IMAD R0, R3, R2, R0 ;  /* 0x0000000203007224 */ /* 0x000fe400078e0200 */
[----:B------:R1:W2:Y:S02]  /*ae30*/  LD.E R8, [R30.64] ;  /* 0x000000061e087980 */ /* 0x0002a4000c101900 */
[-C--:B---3--:R-:W-:Y:S01]  /*ae40*/  IMAD R20, R29, R0.reuse, RZ ;  /* 0x000000001d147224 */ /* 0x088fe200078e02ff */
[----:B------:R-:W-:Y:S01]  /*ae50*/  SHF.R.S32.HI R7, RZ, 0x1f, R0 ;  /* 0x0000001fff077819 */ /* 0x000fe20000011400 */
[C---:B-1----:R-:W-:Y:S04]  /*ae60*/  IMAD.WIDE.U32 R30, R28.reuse, R0, RZ ;  /* 0x000000001c1e7225 */ /* 0x042fe800078e00ff */
[----:B--2---:R-:W-:Y:S02]  /*ae70*/  IMAD.IADD R21, R5, 0x1, -R8 ;  /* 0x0000000105157824 */ /* 0x004fe400078e0a08 */
[----:B------:R-:W-:Y:S02]  /*ae80*/  IMAD R8, R28, R7, R20 ;  /* 0x000000071c087224 */ /* 0x000fe400078e0214 */
[-C--:B----4-:R-:W-:Y:S01]  /*ae90*/  IMAD R5, R27, R21.reuse, RZ ;  /* 0x000000151b057224 */ /* 0x090fe200078e02ff */
[----:B------:R-:W-:Y:S01]  /*aea0*/  SHF.R.S32.HI R20, RZ, 0x1f, R21 ;  /* 0x0000001fff147819 */ /* 0x000fe20000011415 */
[CC--:B------:R-:W-:Y:S04]  /*aeb0*/  IMAD.WIDE.U32 R28, R26.reuse, R21.reuse, RZ ;  /* 0x000000151a1c7225 */ /* 0x0c0fe800078e00ff */
[----:B------:R-:W-:Y:S01]  /*aec0*/  IMAD R5, R26, R20, R5 ;  /* 0x000000141a057224 */ /* 0x000fe200078e0205 */
[----:B------:R-:W-:Y:S01]  /*aed0*/  MOV R26, R30 ;  /* 0x0000001e001a7202 */ /* 0x000fe20000000f00 */
[----:B------:R-:W-:Y:S02]  /*aee0*/  IMAD.IADD R27, R31, 0x1, R8 ;  /* 0x000000011f1b7824 */ /* 0x000fe400078e0208 */
[----:B------:R-:W-:Y:S02]  /*aef0*/  IMAD.IADD R29, R29, 0x1, R5 ;  /* 0x000000011d1d7824 */ /* 0x000fe400078e0205 */
[----:B------:R-:W-:Y:S04]  /*af00*/  IMAD.WIDE.U32 R26, R21, R24, R26 ;  /* 0x00000018151a7225 */ /* 0x000fe800078e001a */
[----:B------:R-:W-:Y:S01]  /*af10*/  IMAD R21, R25, R21, RZ ;  /* 0x0000001519157224 */ /* 0x000fe200078e02ff */
[----:B------:R-:W-:Y:S01]  /*af20*/  LEA R130, P1, R26, R130, 0x1 ;  /* 0x000000821a827211 */ /* 0x000fe200078208ff */
[----:B------:R-:W-:Y:S02]  /*af30*/  IMAD R8, R23, R0, RZ ;  /* 0x0000000017087224 */ /* 0x000fe400078e02ff */
[----:B------:R-:W-:Y:S04]  /*af40*/  IMAD.WIDE.U32 R28, R0, R22, R28 ;  /* 0x00000016001c7225 */ /* 0x000fe800078e001c */
[----:B------:R-:W-:Y:S01]  /*af50*/  IMAD R21, R24, R20, R21 ;  /* 0x0000001418157224 */ /* 0x000fe200078e0215 */
[----:B------:R-:W-:Y:S01]  /*af60*/  LEA R128, P0, R28, R128, 0x1 ;  /* 0x000000801c807211 */ /* 0x000fe200078008ff */
[----:B------:R-:W-:Y:S02]  /*af70*/  IMAD R8, R22, R7, R8 ;  /* 0x0000000716087224 */ /* 0x000fe400078e0208 */
[----:B------:R-:W-:Y:S02]  /*af80*/  IMAD.IADD R20, R27, 0x1, R21 ;  /* 0x000000011b147824 */ /* 0x000fe400078e0215 */
[----:B------:R-:W-:Y:S03]  /*af90*/  IMAD.IADD R8, R29, 0x1, R8 ;  /* 0x000000011d087824 */ /* 0x000fe600078e0208 */
[----:B------:R-:W-:Y:S02]  /*afa0*/  LEA.HI.X R131, R26, R131, R20, 0x1, P1 ;  /* 0x000000831a837211 */ /* 0x000fe400008f0c14 */
[----:B------:R-:W-:Y:S01]  /*afb0*/  LEA.HI.X R129, R28, R129, R8, 0x1, P0 ;  /* 0x000000811c817211 */ /* 0x000fe200000f0c08 */
[----:B------:R-:W-:-:S05]  /*afc0*/  BRA `(.L_x_904) ;  /* 0x0000008000007947 */ /* 0x000fca0003800000 */
.L_x_903:
[----:B------:R-:W2:Y:S04]  /*afd0*/  LD.E R5, [R18.64+0x40] ;  /* 0x0000400612057980 */ /* 0x000ea8000c101900 */
[----:B------:R-:W3:Y:S02]  /*afe0*/  LD.E R3, [R18.64+0x38] ;  /* 0x0000380612037980 */ /* 0x000ee4000c101900 */
[----:B---3--:R-:W-:Y:S02]  /*aff0*/  IMAD.U32 R3, R3, -0x40, RZ ;  /* 0xffffffc003037824 */ /* 0x008fe400078e00ff */
[----:B--2---:R-:W-:Y:S03]  /*b000*/  IMAD.U32 R5, R5, -0x40, RZ ;  /* 0xffffffc005057824 */ /* 0x004fe600078e00ff */
[----:B------:R-:W-:Y:S02]  /*b010*/  LEA R128, P0, R3, R128, 0x1 ;  /* 0x0000008003807211 */ /* 0x000fe400078008ff */
[----:B------:R-:W-:Y:S02]  /*b020*/  LEA R130, P1, R5, R130, 0x1 ;  /* 0x0000008205827211 */ /* 0x000fe400078208ff */
[----:B------:R-:W-:Y:S02]  /*b030*/  LEA.HI.X.SX32 R129, R3, R129, 0x1, P0 ;  /* 0x0000008103817211 */ /* 0x000fe400000f0eff */
[----:B------:R-:W-:Y:S04]  /*b040*/  LEA.HI.X.SX32 R131, R5, R131, 0x1, P1 ;  /* 0x0000008305837211 */ /* 0x000fe800008f0eff */
.L_x_904:
[----:B------:R-:W-:Y:S05]  /*b050*/  BSYNC B0 ;  /* 0x0000000000007941 */ /* 0x000fea0003800000 */
.L_x_902:
[----:B------:R-:W-:Y:S04]  /*b060*/  IADD3 R11, R11, -0x1, RZ ;  /* 0xffffffff0b0b7810 */ /* 0x000fe80007ffe0ff */
[----:B------:R-:W-:Y:S11]  /*b070*/  ISETP.GT.AND P0, PT, R11, R98, PT ;  /* 0x000000620b00720c */ /* 0x000ff60003f04270 */
[----:B------:R-:W-:Y:S02]  /*b080*/  @!UPT UIADD3 URZ, URZ, URZ, URZ ;  /* 0x0000003f3f3ff290 */ /* 0x000fe4000fffe03f */
[----:B------:R-:W-:-:S05]  /*b090*/  @P0 BRA `(.L_x_905) ;  /* 0xffff7af000000947 */ /* 0x000fca000383ffff */
.L_x_811:
[----:B------:R-:W-:Y:S01]  /*b0a0*/  WARPSYNC 0xffffffff ;  /* 0xffffffff00007948 */ /* 0x000fe20003800000 */
[----:B------:R-:W-:Y:S06]  /*b0b0*/  BAR.SYNC.DEFER_BLOCKING 0x0 ;  /* 0x0000000000007b1d */ /* 0x000fec0000010000 */
[----:B------:R-:W2:Y:S01]  /*b0c0*/  LD.E R7, [R18.64+0xd0] ;  /* 0x0000d00612077980 */ /* 0x000ea2000c101900 */
[----:B------:R-:W-:Y:S01]  /*b0d0*/  BSSY B3, `(.L_x_906) ;  /* 0x0000758000037945 */ /* 0x000fe20003800000 */
[----:B------:R-:W-:Y:S01]  /*b0e0*/  IMAD.SHL.U32 R211, R154, 0x2, RZ ;  /* 0x000000029ad37824 */ /* 0x000fe200078e00ff */
[C---:B------:R-:W-:Y:S01]  /*b0f0*/  SHF.L.U64.HI R15, R174.reuse, 0x4, R175 ;  /* 0x00000004ae0f7819 */ /* 0x040fe200000102af */
[----:B------:R-:W-:Y:S01]  /*b100*/  IMAD.SHL.U32 R5, R174, 0x10, RZ ;  /* 0x00000010ae057824 */ /* 0x000fe200078e00ff */
[----:B--2---:R-:W-:-:S13]  /*b110*/  ISETP.NE.AND P0, PT, R7, RZ, PT ;  /* 0x000000ff0700720c */ /* 0x004fda0003f05270 */
[----:B------:R-:W-:Y:S05]  /*b120*/  @!P0 BRA `(.L_x_907) ;  /* 0x00006da000008947 */ /* 0x000fea0003800000 */
[----:B------:R-:W2:Y:S04]  /*b130*/  LD.E.64 R2, [R18.64+0xf0] ;  /* 0x0000f00612027980 */ /* 0x000ea8000c101b00 */
[----:B------:R-:W3:Y:S04]  /*b140*/  LD.E.U8 R0, [R18.64+0x1b3] ;  /* 0x0001b30612007980 */ /* 0x000ee8000c101100 */
[----:B------:R1:W5:Y:S04]  /*b150*/  LD.E R11, [R18.64+0xc0] ;  /* 0x0000c006120b7980 */ /* 0x000368000c101900 */
[----:B------:R1:W5:Y:S04]  /*b160*/  LD.E.64 R40, [R18.64+0x148] ;  /* 0x0001480612287980 */ /* 0x000368000c101b00 */
[----:B------:R1:W5:Y:S01]  /*b170*/  LD.E.64 R38, [R18.64+0x150] ;  /* 0x0001500612267980 */ /* 0x000362000c101b00 */
[----:B--2---:R-:W-:-:S04]  /*b180*/  ISETP.NE.U32.AND P1, PT, R2, RZ, PT ;  /* 0x000000ff0200720c */ /* 0x004fc80003f25070 */
[----:B------:R-:W-:-:S13]  /*b190*/  ISETP.NE.AND.EX P1, PT, R3, RZ, PT, P1 ;  /* 0x000000ff0300720c */ /* 0x000fda0003f25310 */
[----:B-----5:R-:W-:Y:S01]  /*b1a0*/  @P1 LEA R16, P0, R207, R2, 0x2 ;  /* 0x00000002cf101211 */ /* 0x020fe200078010ff */
[----:B------:R-:W-:-:S03]  /*b1b0*/  IMAD.MOV.U32 R2, RZ, RZ, RZ ;  /* 0x000000ffff027224 */ /* 0x000fc600078e00ff */
[----:B------:R-:W-:-:S05]  /*b1c0*/  @P1 LEA.HI.X R17, R207, R3, R72, 0x2, P0 ;  /* 0x00000003cf111211 */ /* 0x000fca00000f1448 */
[----:B------:R2:W4:Y:S01]  /*b1d0*/  @P1 LD.E R2, [R16.64] ;  /* 0x0000000610021980 */ /* 0x000522000c101900 */
[----:B------:R-:W-:Y:S01]  /*b1e0*/  IADD3 R5, P1, R5, R170, RZ ;  /* 0x000000aa05057210 */ /* 0x000fe20007f3e0ff */
[----:B------:R-:W-:Y:S01]  /*b1f0*/  IMAD.MOV.U32 R172, RZ, RZ, R170 ;  /* 0x000000ffffac7224 */ /* 0x000fe200078e00aa */
[----:B------:R-:W-:Y:S02]  /*b200*/  LEA R44, P2, R170, R176, 0x1 ;  /* 0x000000b0aa2c7211 */ /* 0x000fe400078408ff */
[----:B------:R-:W-:Y:S01]  /*b210*/  LEA R3, P0, R174, R170, 0x5 ;  /* 0x000000aaae037211 */ /* 0x000fe200078028ff */
[--C-:B------:R-:W-:Y:S01]  /*b220*/  IMAD.X R15, R15, 0x1, R173.reuse, P1 ;  /* 0x000000010f0f7824 */ /* 0x100fe200008e06ad */
[----:B---3--:R-:W-:Y:S02]  /*b230*/  ISETP.NE.AND P4, PT, R0, RZ, PT ;  /* 0x000000ff0000720c */ /* 0x008fe40003f85270 */
[----:B------:R-:W-:Y:S01]  /*b240*/  LEA R42, P1, R5, R176, 0x1 ;  /* 0x000000b0052a7211 */ /* 0x000fe200078208ff */
[----:B------:R-:W-:Y:S01]  /*b250*/  IMAD R4, R175, 0x30, RZ ;  /* 0x00000030af047824 */ /* 0x000fe200078e02ff */
[----:B------:R-:W-:-:S02]  /*b260*/  LEA.HI.X R45, R170, R177, R173, 0x1, P2 ;  /* 0x000000b1aa2d7211 */ /* 0x000fc400010f0cad */
[C---:B------:R-:W-:Y:S01]  /*b270*/  LEA.HI.X R6, R174.reuse, R173, R175, 0x5, P0 ;  /* 0x000000adae067211 */ /* 0x040fe200000f2caf */
[----:B------:R-:W-:Y:S01]  /*b280*/  IMAD.WIDE.U32 R172, R174, 0x30, R172 ;  /* 0x00000030aeac7825 */ /* 0x000fe200078e00ac */
[----:B------:R-:W-:Y:S02]  /*b290*/  LEA R36, P0, R3, R176, 0x1 ;  /* 0x000000b003247211 */ /* 0x000fe400078008ff */
[-C--:B------:R-:W-:Y:S01]  /*b2a0*/  LEA.HI.X R43, R5, R177.reuse, R15, 0x1, P1 ;  /* 0x000000b1052b7211 */ /* 0x080fe200008f0c0f */
[----:B------:R-:W-:Y:S01]  /*b2b0*/  IMAD.IADD R15, R209, 0x1, -R76 ;  /* 0x00000001d10f7824 */ /* 0x000fe200078e0a4c */
[----:B------:R-:W-:Y:S01]  /*b2c0*/  LEA.HI.X R37, R3, R177, R6, 0x1, P0 ;  /* 0x000000b103257211 */ /* 0x000fe200000f0c06 */
[----:B------:R-:W-:-:S03]  /*b2d0*/  IMAD.IADD R5, R173, 0x1, R4 ;  /* 0x00000001ad057824 */ /* 0x000fc600078e0204 */
[----:B------:R-:W-:Y:S02]  /*b2e0*/  ISETP.GE.AND P0, PT, R166, R15, PT ;  /* 0x0000000fa600720c */ /* 0x000fe40003f06270 */
[----:B--2---:R-:W-:Y:S02]  /*b2f0*/  LEA R16, P1, R172, R176, 0x1 ;  /* 0x000000b0ac107211 */ /* 0x004fe400078208ff */
[----:B------:R-:W-:Y:S02]  /*b300*/  ISETP.GT.AND P0, PT, R56, -0x8, !P0 ;  /* 0xfffffff83800780c */ /* 0x000fe40004704270 */
[----:B------:R-:W-:Y:S01]  /*b310*/  LEA.HI.X R17, R172, R177, R5, 0x1, P1 ;  /* 0x000000b1ac117211 */ /* 0x000fe200008f0c05 */
[----:B----4-:R-:W-:Y:S01]  /*b320*/  IMAD.IADD R71, R71, 0x1, R2 ;  /* 0x0000000147477824 */ /* 0x010fe200078e0202 */
[----:B------:R-:W-:-:S04]  /*b330*/  LEA.HI R2, R7, R7, RZ, 0x1 ;  /* 0x0000000707027211 */ /* 0x000fc800078f08ff */
[----:B------:R-:W-:-:S05]  /*b340*/  SHF.R.S32.HI R2, RZ, 0x1, R2 ;  /* 0x00000001ff027819 */ /* 0x000fca0000011402 */
[----:B------:R-:W-:-:S05]  /*b350*/  IMAD R71, R2, R71, RZ ;  /* 0x0000004702477224 */ /* 0x000fca00078e02ff */
[----:B------:R-:W-:Y:S02]  /*b360*/  SHF.R.S32.HI R4, RZ, 0x1f, R71 ;  /* 0x0000001fff047819 */ /* 0x000fe40000011447 */
[CC--:B------:R-:W-:Y:S02]  /*b370*/  IADD3 R0, P3, R73.reuse, R71.reuse, RZ ;  /* 0x0000004749007210 */ /* 0x0c0fe40007f7e0ff */
[----:B------:R-:W-:Y:S01]  /*b380*/  IADD3 R3, P2, R12, R71, RZ ;  /* 0x000000470c037210 */ /* 0x000fe20007f5e0ff */
[----:B------:R-:W-:Y:S01]  /*b390*/  IMAD.MOV.U32 R5, RZ, RZ, R2 ;  /* 0x000000ffff057224 */ /* 0x000fe200078e0002 */
[----:B------:R-:W-:-:S03]  /*b3a0*/  LEA.HI.X.SX32 R73, R73, R4, 0x1, P3 ;  /* 0x0000000449497211 */ /* 0x000fc600018f0eff */
[----:B------:R-:W-:Y:S01]  /*b3b0*/  IMAD.X R4, R13, 0x1, R4, P2 ;  /* 0x000000010d047824 */ /* 0x000fe200010e0604 */
[----:B------:R-:W-:Y:S05]  /*b3c0*/  @!P4 BRA `(.L_x_908) ;  /* 0x000026800000c947 */ /* 0x000fea0003800000 */
[C---:B-1----:R-:W-:Y:S01]  /*b3d0*/  IMAD.SHL.U32 R27, R0.reuse, 0x2, RZ ;  /* 0x00000002001b7824 */ /* 0x042fe200078e00ff */
[----:B------:R-:W-:Y:S01]  /*b3e0*/  SHF.L.U64.HI R73, R0, 0x1, R73 ;  /* 0x0000000100497819 */ /* 0x000fe20000010249 */
[----:B------:R-:W-:Y:S03]  /*b3f0*/  BSSY B2, `(.L_x_909) ;  /* 0x000009a000027945 */ /* 0x000fe60003800000 */
[-C--:B------:R-:W-:Y:S02]  /*b400*/  IADD3 R24, P2, R40, R27.reuse, RZ ;  /* 0x0000001b28187210 */ /* 0x080fe40007f5e0ff */
[----:B------:R-:W-:-:S03]  /*b410*/  IADD3 R26, P1, R38, R27, RZ ;  /* 0x0000001b261a7210 */ /* 0x000fc60007f3e0ff */
[--C-:B------:R-:W-:Y:S02]  /*b420*/  IMAD.X R25, R41, 0x1, R73.reuse, P2 ;  /* 0x0000000129197824 */ /* 0x100fe400010e0649 */
[----:B------:R-:W-:Y:S01]  /*b430*/  IMAD.X R27, R39, 0x1, R73, P1 ;  /* 0x00000001271b7824 */ /* 0x000fe200008e0649 */
[----:B------:R-:W-:Y:S05]  /*b440*/  @!P0 BRA `(.L_x_910) ;  /* 0x0000094000008947 */ /* 0x000fea0003800000 */
[----:B------:R-:W-:Y:S01]  /*b450*/  ISETP.GE.AND P0, PT, R12, R11, PT ;  /* 0x0000000b0c00720c */ /* 0x000fe20003f06270 */
[----:B------:R-:W-:-:S12]  /*b460*/  BSSY B1, `(.L_x_911) ;  /* 0x0000030000017945 */ /* 0x000fd80003800000 */
[----:B------:R1:W-:Y:S01]  /*b470*/  @P0 STS.128 [R211], RZ ;  /* 0x000000ffd3000388 */ /* 0x0003e20000000c00 */
[----:B------:R-:W-:Y:S05]  /*b480*/  @P0 BRA `(.L_x_912) ;  /* 0x000002d000000947 */ /* 0x000fea0003800000 */
[----:B------:R2:W5:Y:S01]  /*b490*/  LD.E.128 R20, [R44.64] ;  /* 0x000000062c147980 */ /* 0x000562000c101d00 */
[----:B------:R-:W-:Y:S01]  /*b4a0*/  ISETP.GE.AND P0, PT, R12, R7, PT ;  /* 0x000000070c00720c */ /* 0x000fe20003f06270 */
[----:B------:R-:W-:-:S12]  /*b4b0*/  BSSY B0, `(.L_x_913) ;  /* 0x0000029000007945 */ /* 0x000fd80003800000 */
[----:B------:R-:W-:Y:S05]  /*b4c0*/  @P0 BRA `(.L_x_914) ;  /* 0x0000027000000947 */ /* 0x000fea0003800000 */
[----:B------:R-:W3:Y:S04]  /*b4d0*/  LD.E.64 R2, [R26.64] ;  /* 0x000000061a027980 */ /* 0x000ee8000c101b00 */
[----:B------:R-:W4:Y:S01]  /*b4e0*/  LD.E.64 R4, [R24.64] ;  /* 0x0000000618047980 */ /* 0x000f22000c101b00 */
[C---:B-----5:R-:W-:Y:S01]  /*b4f0*/  SHF.L.U32 R33, R23.reuse, 0x10, RZ ;  /* 0x0000001017217819 */ /* 0x060fe200000006ff */
[----:B------:R-:W-:Y:S01]  /*b500*/  IMAD.U32 R28, R22, 0x10000, RZ ;  /* 0x00010000161c7824 */ /* 0x000fe200078e00ff */
[----:B------:R-:W-:Y:S02]  /*b510*/  LOP3.LUT R31, R23, 0xffff0000, RZ, 0xc0, !PT ;  /* 0xffff0000171f7812 */ /* 0x000fe400078ec0ff */
[C---:B------:R-:W-:Y:S02]  /*b520*/  LOP3.LUT R0, R21.reuse, 0xffff0000, RZ, 0xc0, !PT ;  /* 0xffff000015007812 */ /* 0x040fe400078ec0ff */
[----:B------:R-:W-:-:S02]  /*b530*/  SHF.L.U32 R6, R21, 0x10, RZ ;  /* 0x0000001015067819 */ /* 0x000fc400000006ff */
[C---:B------:R-:W-:Y:S02]  /*b540*/  SHF.L.U32 R8, R20.reuse, 0x10, RZ ;  /* 0x0000001014087819 */ /* 0x040fe400000006ff */
[----:B------:R-:W-:Y:S02]  /*b550*/  LOP3.LUT R30, R20, 0xffff0000, RZ, 0xc0, !PT ;  /* 0xffff0000141e7812 */ /* 0x000fe400078ec0ff */
[----:B------:R-:W-:Y:S02]  /*b560*/  LOP3.LUT R32, R22, 0xffff0000, RZ, 0xc0, !PT ;  /* 0xffff000016207812 */ /* 0x000fe400078ec0ff */
[----:B---3--:R-:W-:Y:S02]  /*b570*/  LOP3.LUT R23, R2, 0xffff0000, RZ, 0xc0, !PT ;  /* 0xffff000002177812 */ /* 0x008fe400078ec0ff */
[C---:B------:R-:W-:Y:S01]  /*b580*/  LOP3.LUT R14, R3.reuse, 0xffff0000, RZ, 0xc0, !PT ;  /* 0xffff0000030e7812 */ /* 0x040fe200078ec0ff */
[----:B------:R-:W-:Y:S01]  /*b590*/  IMAD.U32 R3, R3, 0x10000, RZ ;  /* 0x0001000003037824 */ /* 0x000fe200078e00ff */
[----:B----4-:R-:W-:Y:S01]  /*b5a0*/  LOP3.LUT R29, R4, 0xffff0000, RZ, 0xc0, !PT ;  /* 0xffff0000041d7812 */ /* 0x010fe200078ec0ff */
[C---:B------:R-:W-:Y:S01]  /*b5b0*/  FMUL.FTZ R21, R0.reuse, R23 ;  /* 0x0000001700157220 */ /* 0x040fe20000410000 */
[----:B------:R-:W-:Y:S01]  /*b5c0*/  LOP3.LUT R20, R5, 0xffff0000, RZ, 0xc0, !PT ;  /* 0xffff000005147812 */ /* 0x000fe200078ec0ff */
[----:B------:R-:W-:Y:S01]  /*b5d0*/  FMUL.FTZ R22, R31, R14 ;  /* 0x0000000e1f167220 */ /* 0x000fe20000410000 */
[----:B------:R-:W-:Y:S01]  /*b5e0*/  SHF.L.U32 R5, R5, 0x10, RZ ;  /* 0x0000001005057819 */ /* 0x000fe200000006ff */
[----:B------:R-:W-:-:S02]  /*b5f0*/  FMUL.FTZ R0, R0, R29 ;  /* 0x0000001d00007220 */ /* 0x000fc40000410000 */
[----:B------:R-:W-:Y:S01]  /*b600*/  FFMA.FTZ R21, R6, R29, -R21 ;  /* 0x0000001d06157223 */ /* 0x000fe20000010815 */
[----:B------:R-:W-:Y:S01]  /*b610*/  SHF.L.U32 R29, R4, 0x10, RZ ;  /* 0x00000010041d7819 */ /* 0x000fe200000006ff */
[----:B------:R-:W-:Y:S01]  /*b620*/  FFMA.FTZ R0, R6, R23, R0 ;  /* 0x0000001706007223 */ /* 0x000fe20000010000 */
[----:B------:R-:W-:Y:S01]  /*b630*/  SHF.L.U32 R23, R2, 0x10, RZ ;  /* 0x0000001002177819 */ /* 0x000fe200000006ff */
[----:B------:R-:W-:Y:S02]  /*b640*/  FMUL.FTZ R31, R31, R20 ;  /* 0x000000141f1f7220 */ /* 0x000fe40000410000 */
[----:B------:R-:W-:Y:S01]  /*b650*/  FMUL.FTZ R4, R32, R3 ;  /* 0x0000000320047220 */ /* 0x000fe20000410000 */
[----:B------:R-:W-:Y:S01]  /*b660*/  F2FP.BF16.PACK_AB R21, R0, R21 ;  /* 0x000000150015723e */ /* 0x000fe200000010ff */
[C---:B------:R-:W-:Y:S02]  /*b670*/  FMUL.FTZ R2, R30.reuse, R23 ;  /* 0x000000171e027220 */ /* 0x040fe40000410000 */
[----:B------:R-:W-:-:S02]  /*b680*/  FMUL.FTZ R30, R30, R29 ;  /* 0x0000001d1e1e7220 */ /* 0x000fc40000410000 */
[C---:B------:R-:W-:Y:S02]  /*b690*/  FFMA.FTZ R22, R33.reuse, R20, -R22 ;  /* 0x0000001421167223 */ /* 0x040fe40000010816 */
[----:B------:R-:W-:Y:S02]  /*b6a0*/  FFMA.FTZ R31, R33, R14, R31 ;  /* 0x0000000e211f7223 */ /* 0x000fe4000001001f */
[----:B------:R-:W-:Y:S02]  /*b6b0*/  FMUL.FTZ R32, R32, R5 ;  /* 0x0000000520207220 */ /* 0x000fe40000410000 */
[C---:B------:R-:W-:Y:S01]  /*b6c0*/  FFMA.FTZ R2, R8.reuse, R29, -R2 ;  /* 0x0000001d08027223 */ /* 0x040fe20000010802 */
[----:B------:R-:W-:Y:S01]  /*b6d0*/  F2FP.BF16.PACK_AB R31, R31, R22 ;  /* 0x000000161f1f723e */ /* 0x000fe200000010ff */
[----:B------:R-:W-:Y:S02]  /*b6e0*/  FFMA.FTZ R23, R8, R23, R30 ;  /* 0x0000001708177223 */ /* 0x000fe4000001001e */
[----:B------:R-:W-:-:S02]  /*b6f0*/  FFMA.FTZ R4, R28, R5, -R4 ;  /* 0x000000051c047223 */ /* 0x000fc40000010804 */
[----:B------:R-:W-:Y:S01]  /*b700*/  FFMA.FTZ R3, R28, R3, R32 ;  /* 0x000000031c037223 */ /* 0x000fe20000010020 */
[----:B------:R-:W-:Y:S02]  /*b710*/  F2FP.BF16.PACK_AB R20, R23, R2 ;  /* 0x000000021714723e */ /* 0x000fe400000010ff */
[----:B------:R-:W-:Y:S02]  /*b720*/  MOV R23, R31 ;  /* 0x0000001f00177202 */ /* 0x000fe40000000f00 */
[----:B------:R-:W-:Y:S02]  /*b730*/  F2FP.BF16.PACK_AB R22, R3, R4 ;  /* 0x000000040316723e */ /* 0x000fe400000010ff */
.L_x_914:
[----:B------:R-:W-:Y:S05]  /*b740*/  BSYNC B0 ;  /* 0x0000000000007941 */ /* 0x000fea0003800000 */
.L_x_913:
[----:B-----5:R3:W-:Y:S02]  /*b750*/  STS.128 [R211], R20 ;  /* 0x00000014d3007388 */ /* 0x0207e40000000c00 */
.L_x_912:
[----:B------:R-:W-:Y:S05]  /*b760*/  BSYNC B1 ;  /* 0x0000000000017941 */ /* 0x000fea0003800000 */
.L_x_911:
[----:B------:R-:W-:Y:S01]  /*b770*/  ISETP.GE.AND P0, PT, R10, R11, PT ;  /* 0x0000000b0a00720c */ /* 0x000fe20003f06270 */
[----:B------:R-:W-:-:S12]  /*b780*/  BSSY B1, `(.L_x_915) ;  /* 0x0000030000017945 */ /* 0x000fd80003800000 */
[----:B------:R4:W-:Y:S01]  /*b790*/  @P0 STS.128 [R211+0x2000], RZ ;  /* 0x002000ffd3000388 */ /* 0x0009e20000000c00 */
[----:B------:R-:W-:Y:S05]  /*b7a0*/  @P0 BRA `(.L_x_916) ;  /* 0x000002d000000947 */ /* 0x000fea0003800000 */
[----:B---3--:R3:W5:Y:S01]  /*b7b0*/  LD.E.128 R20, [R44.64+0x80] ;  /* 0x000080062c147980 */ /* 0x008762000c101d00 */
[----:B------:R-:W-:Y:S01]  /*b7c0*/  ISETP.GE.AND P0, PT, R10, R7, PT ;  /* 0x000000070a00720c */ /* 0x000fe20003f06270 */
[----:B------:R-:W-:-:S12]  /*b7d0*/  BSSY B0, `(.L_x_917) ;  /* 0x0000029000007945 */ /* 0x000fd80003800000 */
[----:B------:R-:W-:Y:S05]  /*b7e0*/  @P0 BRA `(.L_x_918) ;  /* 0x0000027000000947 */ /* 0x000fea0003800000 */
[----:B--2---:R-:W2:Y:S04]  /*b7f0*/  LD.E.64 R2, [R26.64+0x40] ;  /* 0x000040061a027980 */ /* 0x004ea8000c101b00 */
[----:B---3--:R-:W3:Y:S01]  /*b800*/  LD.E.64 R4, [R24.64+0x40] ;  /* 0x0000400618047980 */ /* 0x008ee2000c101b00 */
        /* <DEDUP_REMOVED lines=8> */
[----:B--2---:R-:W-:Y:S02]  /*b890*/  LOP3.LUT R23, R2, 0xffff0000, RZ, 0xc0, !PT ;  /* 0xffff000002177812 */ /* 0x004fe400078ec0ff */
[C---:B------:R-:W-:Y:S01]  /*b8a0*/  LOP3.LUT R14, R3.reuse, 0xffff0000, RZ, 0xc0, !PT ;  /* 0xffff0000030e7812 */ /* 0x040fe200078ec0ff */
[----:B------:R-:W-:Y:S01]  /*b8b0*/  IMAD.U32 R3, R3, 0x10000, RZ ;  /* 0x0001000003037824 */ /* 0x000fe200078e00ff */
[----:B---3--:R-:W-:Y:S01]  /*b8c0*/  LOP3.LUT R29, R4, 0xffff0000, RZ, 0xc0, !PT ;  /* 0xffff0000041d7812 */ /* 0x008fe200078ec0ff */
        /* <DEDUP_REMOVED lines=25> */
.L_x_918:
[----:B------:R-:W-:Y:S05]  /*ba60*/  BSYNC B0 ;  /* 0x0000000000007941 */ /* 0x000fea0003800000 */
.L_x_917:
[----:B-----5:R1:W-:Y:S02]  /*ba70*/  STS.128 [R211+0x2000], R20 ;  /* 0x00200014d3007388 */ /* 0x0203e40000000c00 */
.L_x_916:
[----:B------:R-:W-:Y:S05]  /*ba80*/  BSYNC B1 ;  /* 0x0000000000017941 */ /* 0x000fea0003800000 */
.L_x_915:
[----:B------:R-:W-:-:S13]  /*ba90*/  ISETP.GE.AND P0, PT, R9, R11, PT ;  /* 0x0000000b0900720c */ /* 0x000fda0003f06270 */
[----:B------:R1:W-:Y:S01]  /*baa0*/  @P0 STS.128 [R211+0x4000], RZ ;  /* 0x004000ffd3000388 */ /* 0x0003e20000000c00 */
[----:B------:R-:W-:Y:S05]  /*bab0*/  @P0 BRA `(.L_x_910) ;  /* 0x000002d000000947 */ /* 0x000fea0003800000 */
[----:B-1-3--:R1:W5:Y:S01]  /*bac0*/  LD.E.128 R20, [R44.64+0x100] ;  /* 0x000100062c147980 */ /* 0x00a362000c101d00 */
[----:B------:R-:W-:Y:S01]  /*bad0*/  ISETP.GE.AND P0, PT, R9, R7, PT ;  /* 0x000000070900720c */ /* 0x000fe20003f06270 */
[----:B------:R-:W-:-:S12]  /*bae0*/  BSSY B0, `(.L_x_919) ;  /* 0x0000029000007945 */ /* 0x000fd80003800000 */
[----:B------:R-:W-:Y:S05]  /*baf0*/  @P0 BRA `(.L_x_920) ;  /* 0x0000027000000947 */ /* 0x000fea0003800000 */
[----:B------:R-:W3:Y:S04]  /*bb00*/  LD.E.64 R2, [R26.64+0x80] ;  /* 0x000080061a027980 */ /* 0x000ee8000c101b00 */
[----:B--2---:R-:W2:Y:S01]  /*bb10*/  LD.E.64 R4, [R24.64+0x80] ;  /* 0x0000800618047980 */ /* 0x004ea2000c101b00 */
        /* <DEDUP_REMOVED lines=11> */
[----:B--2---:R-:W-:Y:S01]  /*bbd0*/  LOP3.LUT R29, R4, 0xffff0000, RZ, 0xc0, !PT ;  /* 0xffff0000041d7812 */ /* 0x004fe200078ec0ff */
        /* <DEDUP_REMOVED lines=25> */
.L_x_920:
[----:B------:R-:W-:Y:S05]  /*bd70*/  BSYNC B0 ;  /* 0x0000000000007941 */ /* 0x000fea0003800000 */
.L_x_919:
[----:B-----5:R3:W-:Y:S02]  /*bd80*/  STS.128 [R211+0x4000], R20 ;  /* 0x00400014d3007388 */ /* 0x0207e40000000c00 */
.L_x_910:
[----:B------:R-:W-:Y:S05]  /*bd90*/  BSYNC B2 ;  /* 0x0000000000027941 */ /* 0x000fea0003800000 */
.L_x_909:
[----:B------:R-:W-:Y:S01]  /*bda0*/  IADD3 R0, R166, 0x10, RZ ;  /* 0x00000010a6007810 */ /* 0x000fe20007ffe0ff */
[----:B------:R-:W-:Y:S03]  /*bdb0*/  BSSY B2, `(.L_x_921) ;  /* 0x0000097000027945 */ /* 0x000fe60003800000 */
[----:B------:R-:W-:-:S04]  /*bdc0*/  ISETP.GE.AND P0, PT, R0, R15, PT ;  /* 0x0000000f0000720c */ /* 0x000fc80003f06270 */
[----:B------:R-:W-:-:S13]  /*bdd0*/  ISETP.LT.OR P0, PT, R56, -0x87, P0 ;  /* 0xffffff793800780c */ /* 0x000fda0000701670 */
[----:B------:R-:W-:Y:S05]  /*bde0*/  @P0 BRA `(.L_x_922) ;  /* 0x0000093000000947 */ /* 0x000fea0003800000 */
[----:B------:R-:W-:Y:S01]  /*bdf0*/  ISETP.GE.AND P0, PT, R12, R11, PT ;  /* 0x0000000b0c00720c */ /* 0x000fe20003f06270 */
[----:B------:R-:W-:-:S12]  /*be00*/  BSSY B1, `(.L_x_923) ;  /* 0x0000030000017945 */ /* 0x000fd80003800000 */
[----:B------:R1:W-:Y:S01]  /*be10*/  @P0 STS.128 [R211+0x800], RZ ;  /* 0x000800ffd3000388 */ /* 0x0003e20000000c00 */
[----:B------:R-:W-:Y:S05]  /*be20*/  @P0 BRA `(.L_x_924) ;  /* 0x000002d000000947 */ /* 0x000fea0003800000 */
[----:B-1-3--:R1:W5:Y:S01]  /*be30*/  LD.E.128 R20, [R42.64] ;  /* 0x000000062a147980 */ /* 0x00a362000c101d00 */
[----:B------:R-:W-:Y:S01]  /*be40*/  ISETP.GE.AND P0, PT, R12, R7, PT ;  /* 0x000000070c00720c */ /* 0x000fe20003f06270 */
[----:B------:R-:W-:-:S12]  /*be50*/  BSSY B0, `(.L_x_925) ;  /* 0x0000029000007945 */ /* 0x000fd80003800000 */
[----:B------:R-:W-:Y:S05]  /*be60*/  @P0 BRA `(.L_x_926) ;  /* 0x0000027000000947 */ /* 0x000fea0003800000 */
[----:B------:R-:W3:Y:S04]  /*be70*/  LD.E.64 R2, [R26.64] ;  /* 0x000000061a027980 */ /* 0x000ee8000c101b00 */
[----:B--2---:R-:W2:Y:S01]  /*be80*/  LD.E.64 R4, [R24.64] ;  /* 0x0000000618047980 */ /* 0x004ea2000c101b00 */
        /* <DEDUP_REMOVED lines=37> */
.L_x_926:
[----:B------:R-:W-:Y:S05]  /*c0e0*/  BSYNC B0 ;  /* 0x0000000000007941 */ /* 0x000fea0003800000 */
.L_x_925:
[----:B-----5:R3:W-:Y:S02]  /*c0f0*/  STS.128 [R211+0x800], R20 ;  /* 0x00080014d3007388 */ /* 0x0207e40000000c00 */
.L_x_924:
[----:B------:R-:W-:Y:S05]  /*c100*/  BSYNC B1 ;  /* 0x0000000000017941 */ /* 0x000fea0003800000 */
.L_x_923:
[----:B------:R-:W-:Y:S01]  /*c110*/  ISETP.GE.AND P0, PT, R10, R11, PT ;  /* 0x0000000b0a00720c */ /* 0x000fe20003f06270 */
[----:B------:R-:W-:-:S12]  /*c120*/  BSSY B1, `(.L_x_927) ;  /* 0x0000030000017945 */ /* 0x000fd80003800000 */
        /* <DEDUP_REMOVED lines=45> */
.L_x_930:
[----:B------:R-:W-:Y:S05]  /*c400*/  BSYNC B0 ;  /* 0x0000000000007941 */ /* 0x000fea0003800000 */
.L_x_929:
[----:B-----5:R3:W-:Y:S02]  /*c410*/  STS.128 [R211+0x2800], R20 ;  /* 0x00280014d3007388 */ /* 0x0207e40000000c00 */
.L_x_928:
[----:B------:R-:W-:Y:S05]  /*c420*/  BSYNC B1 ;  /* 0x0000000000017941 */ /* 0x000fea0003800000 */
.L_x_927:
[----:B------:R-:W-:-:S13]  /*c430*/  ISETP.GE.AND P0, PT, R9, R11, PT ;  /* 0x0000000b0900720c */ /* 0x000fda0003f06270 */
[----:B------:R1:W-:Y:S01]  /*c440*/  @P0 STS.128 [R211+0x4800], RZ ;  /* 0x004800ffd3000388 */ /* 0x0003e20000000c00 */
[----:B------:R-:W-:Y:S05]  /*c450*/  @P0 BRA `(.L_x_922) ;  /* 0x000002c000000947 */ /* 0x000fea0003800000 */
[----:B-1----:R-:W5:Y:S01]  /*c460*/  LD.E.128 R40, [R42.64+0x100] ;  /* 0x000100062a287980 */ /* 0x002f62000c101d00 */
[----:B------:R-:W-:Y:S01]  /*c470*/  ISETP.GE.AND P0, PT, R9, R7, PT ;  /* 0x000000070900720c */ /* 0x000fe20003f06270 */
[----:B------:R-:W-:-:S12]  /*c480*/  BSSY B0, `(.L_x_931) ;  /* 0x0000028000007945 */ /* 0x000fd80003800000 */
[----:B------:R-:W-:Y:S05]  /*c490*/  @P0 BRA `(.L_x_932) ;  /* 0x0000026000000947 */ /* 0x000fea0003800000 */
[----:B--2---:R-:W2:Y:S04]  /*c4a0*/  LD.E.64 R2, [R26.64+0x80] ;  /* 0x000080061a027980 */ /* 0x004ea8000c101b00 */
[----:B---3--:R-:W3:Y:S01]  /*c4b0*/  LD.E.64 R4, [R24.64+0x80] ;  /* 0x0000800618047980 */ /* 0x008ee2000c101b00 */
[C---:B-----5:R-:W-:Y:S01]  /*c4c0*/  LOP3.LUT R6, R41.reuse, 0xffff0000, RZ, 0xc0, !PT ;  /* 0xffff000029067812 */ /* 0x060fe200078ec0ff */
[----:B------:R-:W-:Y:S01]  /*c4d0*/  IMAD.U32 R28, R42, 0x10000, RZ ;  /* 0x000100002a1c7824 */ /* 0x000fe200078e00ff */
[----:B------:R-:W-:Y:S02]  /*c4e0*/  SHF.L.U32 R8, R41, 0x10, RZ ;  /* 0x0000001029087819 */ /* 0x000fe400000006ff */
[C---:B------:R-:W-:Y:S02]  /*c4f0*/  SHF.L.U32 R14, R40.reuse, 0x10, RZ ;  /* 0x00000010280e7819 */ /* 0x040fe400000006ff */
[----:B------:R-:W-:-:S02]  /*c500*/  LOP3.LUT R40, R40, 0xffff0000, RZ, 0xc0, !PT ;  /* 0xffff000028287812 */ /* 0x000fc400078ec0ff */
[C---:B------:R-:W-:Y:S02]  /*c510*/  LOP3.LUT R31, R43.reuse, 0xffff0000, RZ, 0xc0, !PT ;  /* 0xffff00002b1f7812 */ /* 0x040fe400078ec0ff */
[----:B------:R-:W-:Y:S02]  /*c520*/  LOP3.LUT R42, R42, 0xffff0000, RZ, 0xc0, !PT ;  /* 0xffff00002a2a7812 */ /* 0x000fe400078ec0ff */
[----:B------:R-:W-:Y:S02]  /*c530*/  SHF.L.U32 R33, R43, 0x10, RZ ;  /* 0x000000102b217819 */ /* 0x000fe400000006ff */
[----:B--2---:R-:W-:Y:S02]  /*c540*/  LOP3.LUT R23, R2, 0xffff0000, RZ, 0xc0, !PT ;  /* 0xffff000002177812 */ /* 0x004fe400078ec0ff */
[----:B------:R-:W-:Y:S02]  /*c550*/  LOP3.LUT R20, R3, 0xffff0000, RZ, 0xc0, !PT ;  /* 0xffff000003147812 */ /* 0x000fe400078ec0ff */
[----:B---3--:R-:W-:Y:S01]  /*c560*/  LOP3.LUT R29, R4, 0xffff0000, RZ, 0xc0, !PT ;  /* 0xffff0000041d7812 */ /* 0x008fe200078ec0ff */
[C---:B------:R-:W-:Y:S01]  /*c570*/  FMUL.FTZ R21, R6.reuse, R23 ;  /* 0x0000001706157220 */ /* 0x040fe20000410000 */
[----:B------:R-:W-:Y:S01]  /*c580*/  LOP3.LUT R22, R5, 0xffff0000, RZ, 0xc0, !PT ;  /* 0xffff000005167812 */ /* 0x000fe200078ec0ff */
[----:B------:R-:W-:Y:S01]  /*c590*/  FMUL.FTZ R30, R31, R20 ;  /* 0x000000141f1e7220 */ /* 0x000fe20000410000 */
[----:B------:R-:W-:Y:S01]  /*c5a0*/  SHF.L.U32 R3, R3, 0x10, RZ ;  /* 0x0000001003037819 */ /* 0x000fe200000006ff */
[-C--:B------:R-:W-:Y:S01]  /*c5b0*/  FMUL.FTZ R6, R6, R29.reuse ;  /* 0x0000001d06067220 */ /* 0x080fe20000410000 */
[----:B------:R-:W-:Y:S01]  /*c5c0*/  SHF.L.U32 R5, R5, 0x10, RZ ;  /* 0x0000001005057819 */ /* 0x000fe200000006ff */
[----:B------:R-:W-:-:S02]  /*c5d0*/  FFMA.FTZ R21, R8, R29, -R21 ;  /* 0x0000001d08157223 */ /* 0x000fc40000010815 */
[----:B------:R-:W-:Y:S01]  /*c5e0*/  FFMA.FTZ R6, R8, R23, R6 ;  /* 0x0000001708067223 */ /* 0x000fe20000010006 */
[----:B------:R-:W-:Y:S01]  /*c5f0*/  SHF.L.U32 R23, R2, 0x10, RZ ;  /* 0x0000001002177819 */ /* 0x000fe200000006ff */
[----:B------:R-:W-:Y:S02]  /*c600*/  IMAD.U32 R29, R4, 0x10000, RZ ;  /* 0x00010000041d7824 */ /* 0x000fe400078e00ff */
[----:B------:R-:W-:Y:S01]  /*c610*/  FMUL.FTZ R4, R42, R3 ;  /* 0x000000032a047220 */ /* 0x000fe20000410000 */
[----:B------:R-:W-:Y:S01]  /*c620*/  F2FP.BF16.PACK_AB R41, R6, R21 ;  /* 0x000000150629723e */ /* 0x000fe200000010ff */
[C---:B------:R-:W-:Y:S02]  /*c630*/  FMUL.FTZ R2, R40.reuse, R23 ;  /* 0x0000001728027220 */ /* 0x040fe40000410000 */
[----:B------:R-:W-:Y:S02]  /*c640*/  FMUL.FTZ R31, R31, R22 ;  /* 0x000000161f1f7220 */ /* 0x000fe40000410000 */
[----:B------:R-:W-:-:S02]  /*c650*/  FMUL.FTZ R40, R40, R29 ;  /* 0x0000001d28287220 */ /* 0x000fc40000410000 */
[----:B------:R-:W-:Y:S02]  /*c660*/  FMUL.FTZ R42, R42, R5 ;  /* 0x000000052a2a7220 */ /* 0x000fe40000410000 */
[C---:B------:R-:W-:Y:S02]  /*c670*/  FFMA.FTZ R30, R33.reuse, R22, -R30 ;  /* 0x00000016211e7223 */ /* 0x040fe4000001081e */
[----:B------:R-:W-:Y:S02]  /*c680*/  FFMA.FTZ R31, R33, R20, R31 ;  /* 0x00000014211f7223 */ /* 0x000fe4000001001f */
[C---:B------:R-:W-:Y:S02]  /*c690*/  FFMA.FTZ R2, R14.reuse, R29, -R2 ;  /* 0x0000001d0e027223 */ /* 0x040fe40000010802 */
[----:B------:R-:W-:Y:S01]  /*c6a0*/  FFMA.FTZ R23, R14, R23, R40 ;  /* 0x000000170e177223 */ /* 0x000fe20000010028 */
[----:B------:R-:W-:Y:S01]  /*c6b0*/  F2FP.BF16.PACK_AB R43, R31, R30 ;  /* 0x0000001e1f2b723e */ /* 0x000fe200000010ff */
[----:B------:R-:W-:-:S02]  /*c6c0*/  FFMA.FTZ R4, R28, R5, -R4 ;  /* 0x000000051c047223 */ /* 0x000fc40000010804 */
[----:B------:R-:W-:Y:S01]  /*c6d0*/  FFMA.FTZ R3, R28, R3, R42 ;  /* 0x000000031c037223 */ /* 0x000fe2000001002a */
[----:B------:R-:W-:-:S04]  /*c6e0*/  F2FP.BF16.PACK_AB R40, R23, R2 ;  /* 0x000000021728723e */ /* 0x000fc800000010ff */
[----:B------:R-:W-:Y:S02]  /*c6f0*/  F2FP.BF16.PACK_AB R42, R3, R4 ;  /* 0x00000004032a723e */ /* 0x000fe400000010ff */
.L_x_932:
[----:B------:R-:W-:Y:S05]  /*c700*/  BSYNC B0 ;  /* 0x0000000000007941 */ /* 0x000fea0003800000 */
.L_x_931:
[----:B-----5:R1:W-:Y:S02]  /*c710*/  STS.128 [R211+0x4800], R40 ;  /* 0x00480028d3007388 */ /* 0x0203e40000000c00 */
.L_x_922:
[----:B------:R-:W-:Y:S05]  /*c720*/  BSYNC B2 ;  /* 0x0000000000027941 */ /* 0x000fea0003800000 */
.L_x_921:
        /* <DEDUP_REMOVED lines=15> */
[----:B-----5:R-:W-:Y:S01]  /*c820*/  LOP3.LUT R8, R21, 0xffff0000, RZ, 0xc0, !PT ;  /* 0xffff000015087812 */ /* 0x020fe200078ec0ff */
[----:B------:R-:W-:Y:S01]  /*c830*/  IMAD.U32 R35, R23, 0x10000, RZ ;  /* 0x0001000017237824 */ /* 0x000fe200078e00ff */
[----:B------:R-:W-:Y:S02]  /*c840*/  SHF.L.U32 R14, R21, 0x10, RZ ;  /* 0x00000010150e7819 */ /* 0x000fe400000006ff */
[C---:B------:R-:W-:Y:S02]  /*c850*/  SHF.L.U32 R21, R20.reuse, 0x10, RZ ;  /* 0x0000001014157819 */ /* 0x040fe400000006ff */
[----:B------:R-:W-:-:S02]  /*c860*/  LOP3.LUT R32, R20, 0xffff0000, RZ, 0xc0, !PT ;  /* 0xffff000014207812 */ /* 0x000fc400078ec0ff */
[----:B------:R-:W-:Y:S02]  /*c870*/  LOP3.LUT R33, R23, 0xffff0000, RZ, 0xc0, !PT ;  /* 0xffff000017217812 */ /* 0x000fe400078ec0ff */
[C---:B------:R-:W-:Y:S02]  /*c880*/  SHF.L.U32 R30, R22.reuse, 0x10, RZ ;  /* 0x00000010161e7819 */ /* 0x040fe400000006ff */
[----:B------:R-:W-:Y:S02]  /*c890*/  LOP3.LUT R34, R22, 0xffff0000, RZ, 0xc0, !PT ;  /* 0xffff000016227812 */ /* 0x000fe400078ec0ff */
[C---:B---3--:R-:W-:Y:S01]  /*c8a0*/  LOP3.LUT R29, R2.reuse, 0xffff0000, RZ, 0xc0, !PT ;  /* 0xffff0000021d7812 */ /* 0x048fe200078ec0ff */
[----:B------:R-:W-:Y:S01]  /*c8b0*/  IMAD.U32 R2, R2, 0x10000, RZ ;  /* 0x0001000002027824 */ /* 0x000fe200078e00ff */
[----:B------:R-:W-:Y:S02]  /*c8c0*/  LOP3.LUT R20, R3, 0xffff0000, RZ, 0xc0, !PT ;  /* 0xffff000003147812 */ /* 0x000fe400078ec0ff */
[----:B--2---:R-:W-:Y:S01]  /*c8d0*/  LOP3.LUT R31, R4, 0xffff0000, RZ, 0xc0, !PT ;  /* 0xffff0000041f7812 */ /* 0x004fe200078ec0ff */
[----:B------:R-:W-:Y:S01]  /*c8e0*/  FMUL.FTZ R23, R8, R29 ;  /* 0x0000001d08177220 */ /* 0x000fe20000410000 */
[----:B------:R-:W-:Y:S01]  /*c8f0*/  LOP3.LUT R28, R5, 0xffff0000, RZ, 0xc0, !PT ;  /* 0xffff0000051c7812 */ /* 0x000fe200078ec0ff */
[----:B------:R-:W-:Y:S01]  /*c900*/  FMUL.FTZ R22, R33, R20 ;  /* 0x0000001421167220 */ /* 0x000fe20000410000 */
[----:B------:R-:W-:Y:S01]  /*c910*/  SHF.L.U32 R4, R4, 0x10, RZ ;  /* 0x0000001004047819 */ /* 0x000fe200000006ff */
[----:B------:R-:W-:Y:S01]  /*c920*/  FMUL.FTZ R8, R8, R31 ;  /* 0x0000001f08087220 */ /* 0x000fe20000410000 */
[----:B------:R-:W-:Y:S01]  /*c930*/  SHF.L.U32 R3, R3, 0x10, RZ ;  /* 0x0000001003037819 */ /* 0x000fe200000006ff */
[----:B------:R-:W-:-:S02]  /*c940*/  FMUL.FTZ R33, R33, R28 ;  /* 0x0000001c21217220 */ /* 0x000fc40000410000 */
[C---:B------:R-:W-:Y:S02]  /*c950*/  FFMA.FTZ R23, R14.reuse, R31, -R23 ;  /* 0x0000001f0e177223 */ /* 0x040fe40000010817 */
[----:B------:R-:W-:Y:S02]  /*c960*/  FFMA.FTZ R8, R14, R29, R8 ;  /* 0x0000001d0e087223 */ /* 0x000fe40000010008 */
[----:B------:R-:W-:Y:S02]  /*c970*/  IMAD.U32 R5, R5, 0x10000, RZ ;  /* 0x0001000005057824 */ /* 0x000fe400078e00ff */
[----:B------:R-:W-:Y:S01]  /*c980*/  FMUL.FTZ R14, R32, R2 ;  /* 0x00000002200e7220 */ /* 0x000fe20000410000 */
[----:B------:R-:W-:Y:S01]  /*c990*/  F2FP.BF16.PACK_AB R8, R8, R23 ;  /* 0x000000170808723e */ /* 0x000fe200000010ff */
[----:B------:R-:W-:Y:S02]  /*c9a0*/  FMUL.FTZ R32, R32, R4 ;  /* 0x0000000420207220 */ /* 0x000fe40000410000 */
[----:B------:R-:W-:-:S02]  /*c9b0*/  FFMA.FTZ R33, R35, R20, R33 ;  /* 0x0000001423217223 */ /* 0x000fc40000010021 */
[C---:B------:R-:W-:Y:S02]  /*c9c0*/  FMUL.FTZ R20, R34.reuse, R3 ;  /* 0x0000000322147220 */ /* 0x040fe40000410000 */
[-C--:B------:R-:W-:Y:S02]  /*c9d0*/  FMUL.FTZ R34, R34, R5.reuse ;  /* 0x0000000522227220 */ /* 0x080fe40000410000 */
[C---:B------:R-:W-:Y:S02]  /*c9e0*/  FFMA.FTZ R14, R21.reuse, R4, -R14 ;  /* 0x00000004150e7223 */ /* 0x040fe4000001080e */
[----:B------:R-:W-:Y:S02]  /*c9f0*/  FFMA.FTZ R21, R21, R2, R32 ;  /* 0x0000000215157223 */ /* 0x000fe40000010020 */
[----:B------:R-:W-:Y:S02]  /*ca00*/  FFMA.FTZ R22, R35, R28, -R22 ;  /* 0x0000001c23167223 */ /* 0x000fe40000010816 */
[C---:B------:R-:W-:Y:S01]  /*ca10*/  FFMA.FTZ R20, R30.reuse, R5, -R20 ;  /* 0x000000051e147223 */ /* 0x040fe20000010814 */
[----:B------:R-:W-:Y:S01]  /*ca20*/  F2FP.BF16.PACK_AB R5, R21, R14 ;  /* 0x0000000e1505723e */ /* 0x000fe200000010ff */
[----:B------:R-:W-:Y:S01]  /*ca30*/  FFMA.FTZ R3, R30, R3, R34 ;  /* 0x000000031e037223 */ /* 0x000fe20000010022 */
[----:B------:R-:W-:-:S02]  /*ca40*/  F2FP.BF16.PACK_AB R23, R33, R22 ;  /* 0x000000162117723e */ /* 0x000fc400000010ff */
[----:B------:R-:W-:Y:S02]  /*ca50*/  MOV R21, R8 ;  /* 0x0000000800157202 */ /* 0x000fe40000000f00 */
[----:B------:R-:W-:Y:S02]  /*ca60*/  F2FP.BF16.PACK_AB R22, R3, R20 ;  /* 0x000000140316723e */ /* 0x000fe400000010ff */
[----:B------:R-:W-:Y:S02]  /*ca70*/  MOV R20, R5 ;  /* 0x0000000500147202 */ /* 0x000fe40000000f00 */
.L_x_938:
[----:B------:R-:W-:Y:S05]  /*ca80*/  BSYNC B0 ;  /* 0x0000000000007941 */ /* 0x000fea0003800000 */
.L_x_937:
[----:B-----5:R3:W-:Y:S02]  /*ca90*/  STS.128 [R211+0x1000], R20 ;  /* 0x00100014d3007388 */ /* 0x0207e40000000c00 */
.L_x_936:
[----:B------:R-:W-:Y:S05]  /*caa0*/  BSYNC B1 ;  /* 0x0000000000017941 */ /* 0x000fea0003800000 */
.L_x_935:
        /* <DEDUP_REMOVED lines=48> */
.L_x_942:
[----:B------:R-:W-:Y:S05]  /*cdb0*/  BSYNC B0 ;  /* 0x0000000000007941 */ /* 0x000fea0003800000 */
.L_x_941:
[----:B-----5:R3:W-:Y:S02]  /*cdc0*/  STS.128 [R211+0x3000], R20 ;  /* 0x00300014d3007388 */ /* 0x0207e40000000c00 */
.L_x_940:
[----:B------:R-:W-:Y:S05]  /*cdd0*/  BSYNC B1 ;  /* 0x0000000000017941 */ /* 0x000fea0003800000 */
.L_x_939:
        /* <DEDUP_REMOVED lines=45> */
.L_x_944:
[----:B------:R-:W-:Y:S05]  /*d0b0*/  BSYNC B0 ;  /* 0x0000000000007941 */ /* 0x000fea0003800000 */
.L_x_943:
[----:B-----5:R1:W-:Y:S02]  /*d0c0*/  STS.128 [R211+0x5000], R36 ;  /* 0x00500024d3007388 */ /* 0x0203e40000000c00 */
.L_x_934:
[----:B------:R-:W-:Y:S05]  /*d0d0*/  BSYNC B2 ;  /* 0x0000000000027941 */ /* 0x000fea0003800000 */
.L_x_933:
[----:B------:R-:W-:-:S04]  /*d0e0*/  IADD3 R8, R166, 0x30, RZ ;  /* 0x00000030a6087810 */ /* 0x000fc80007ffe0ff */
        /* <DEDUP_REMOVED lines=16> */
[----:B------:R-:W-:Y:S02]  /*d1f0*/  LOP3.LUT R28, R23, 0xffff0000, RZ, 0xc0, !PT ;  /* 0xffff0000171c7812 */ /* 0x000fe400078ec0ff */
[----:B------:R-:W-:-:S02]  /*d200*/  SHF.L.U32 R14, R20, 0x10, RZ ;  /* 0x00000010140e7819 */ /* 0x000fc400000006ff */
[----:B------:R-:W-:Y:S02]  /*d210*/  LOP3.LUT R32, R20, 0xffff0000, RZ, 0xc0, !PT ;  /* 0xffff000014207812 */ /* 0x000fe400078ec0ff */
[----:B------:R-:W-:Y:S02]  /*d220*/  SHF.L.U32 R30, R23, 0x10, RZ ;  /* 0x00000010171e7819 */ /* 0x000fe400000006ff */
[----:B------:R-:W-:Y:S02]  /*d230*/  LOP3.LUT R33, R22, 0xffff0000, RZ, 0xc0, !PT ;  /* 0xffff000016217812 */ /* 0x000fe400078ec0ff */
[----:B---3--:R-:W-:Y:S02]  /*d240*/  LOP3.LUT R21, R2, 0xffff0000, RZ, 0xc0, !PT ;  /* 0xffff000002157812 */ /* 0x008fe400078ec0ff */
[----:B------:R-:W-:Y:S02]  /*d250*/  LOP3.LUT R15, R3, 0xffff0000, RZ, 0xc0, !PT ;  /* 0xffff0000030f7812 */ /* 0x000fe400078ec0ff */
[----:B--2---:R-:W-:Y:S01]  /*d260*/  LOP3.LUT R29, R4, 0xffff0000, RZ, 0xc0, !PT ;  /* 0xffff0000041d7812 */ /* 0x004fe200078ec0ff */
[----:B------:R-:W-:Y:S01]  /*d270*/  FMUL.FTZ R20, R12, R21 ;  /* 0x000000150c147220 */ /* 0x000fe20000410000 */
[----:B------:R-:W-:Y:S01]  /*d280*/  LOP3.LUT R23, R5, 0xffff0000, RZ, 0xc0, !PT ;  /* 0xffff000005177812 */ /* 0x000fe200078ec0ff */
[----:B------:R-:W-:-:S02]  /*d290*/  FMUL.FTZ R22, R28, R15 ;  /* 0x0000000f1c167220 */ /* 0x000fc40000410000 */
[-C--:B------:R-:W-:Y:S02]  /*d2a0*/  FMUL.FTZ R12, R12, R29.reuse ;  /* 0x0000001d0c0c7220 */ /* 0x080fe40000410000 */
[C---:B------:R-:W-:Y:S02]  /*d2b0*/  FFMA.FTZ R20, R13.reuse, R29, -R20 ;  /* 0x0000001d0d147223 */ /* 0x040fe40000010814 */
[----:B------:R-:W-:Y:S01]  /*d2c0*/  FFMA.FTZ R13, R13, R21, R12 ;  /* 0x000000150d0d7223 */ /* 0x000fe2000001000c */
[----:B------:R-:W-:Y:S01]  /*d2d0*/  SHF.L.U32 R21, R2, 0x10, RZ ;  /* 0x0000001002157819 */ /* 0x000fe200000006ff */
[-C--:B------:R-:W-:Y:S01]  /*d2e0*/  FMUL.FTZ R28, R28, R23.reuse ;  /* 0x000000171c1c7220 */ /* 0x080fe20000410000 */
[----:B------:R-:W-:Y:S01]  /*d2f0*/  SHF.L.U32 R2, R3, 0x10, RZ ;  /* 0x0000001003027819 */ /* 0x000fe200000006ff */
[----:B------:R-:W-:Y:S02]  /*d300*/  FFMA.FTZ R22, R30, R23, -R22 ;  /* 0x000000171e167223 */ /* 0x000fe40000010816 */
[----:B------:R-:W-:Y:S01]  /*d310*/  IMAD.U32 R23, R4, 0x10000, RZ ;  /* 0x0001000004177824 */ /* 0x000fe200078e00ff */
[----:B------:R-:W-:Y:S01]  /*d320*/  SHF.L.U32 R4, R5, 0x10, RZ ;  /* 0x0000001005047819 */ /* 0x000fe200000006ff */
[----:B------:R-:W-:-:S02]  /*d330*/  FMUL.FTZ R3, R32, R21 ;  /* 0x0000001520037220 */ /* 0x000fc40000410000 */
[C---:B------:R-:W-:Y:S02]  /*d340*/  FMUL.FTZ R5, R33.reuse, R2 ;  /* 0x0000000221057220 */ /* 0x040fe40000410000 */
[----:B------:R-:W-:Y:S02]  /*d350*/  FMUL.FTZ R32, R32, R23 ;  /* 0x0000001720207220 */ /* 0x000fe40000410000 */
[----:B------:R-:W-:Y:S02]  /*d360*/  FMUL.FTZ R33, R33, R4 ;  /* 0x0000000421217220 */ /* 0x000fe40000410000 */
[----:B------:R-:W-:Y:S02]  /*d370*/  FFMA.FTZ R15, R30, R15, R28 ;  /* 0x0000000f1e0f7223 */ /* 0x000fe4000001001c */
[C---:B------:R-:W-:Y:S02]  /*d380*/  FFMA.FTZ R3, R14.reuse, R23, -R3 ;  /* 0x000000170e037223 */ /* 0x040fe40000010803 */
[----:B------:R-:W-:Y:S01]  /*d390*/  FFMA.FTZ R32, R14, R21, R32 ;  /* 0x000000150e207223 */ /* 0x000fe20000010020 */
[----:B------:R-:W-:Y:S01]  /*d3a0*/  F2FP.BF16.PACK_AB R21, R13, R20 ;  /* 0x000000140d15723e */ /* 0x000fe200000010ff */
[----:B------:R-:W-:Y:S01]  /*d3b0*/  FFMA.FTZ R5, R31, R4, -R5 ;  /* 0x000000041f057223 */ /* 0x000fe20000010805 */
[----:B------:R-:W-:Y:S01]  /*d3c0*/  F2FP.BF16.PACK_AB R23, R15, R22 ;  /* 0x000000160f17723e */ /* 0x000fe200000010ff */
[----:B------:R-:W-:Y:S01]  /*d3d0*/  FFMA.FTZ R2, R31, R2, R33 ;  /* 0x000000021f027223 */ /* 0x000fe20000010021 */
[----:B------:R-:W-:-:S04]  /*d3e0*/  F2FP.BF16.PACK_AB R20, R32, R3 ;  /* 0x000000032014723e */ /* 0x000fc800000010ff */
[----:B------:R-:W-:Y:S02]  /*d3f0*/  F2FP.BF16.PACK_AB R22, R2, R5 ;  /* 0x000000050216723e */ /* 0x000fe400000010ff */
.L_x_949:
[----:B------:R-:W-:Y:S05]  /*d400*/  BSYNC B0 ;  /* 0x0000000000007941 */ /* 0x000fea0003800000 */
.L_x_948:
[----:B-----5:R3:W-:Y:S02]  /*d410*/  STS.128 [R211+0x1800], R20 ;  /* 0x00180014d3007388 */ /* 0x0207e40000000c00 */
.L_x_947:
[----:B------:R-:W-:Y:S05]  /*d420*/  BSYNC B1 ;  /* 0x0000000000017941 */ /* 0x000fea0003800000 */
.L_x_946:
[----:B------:R-:W-:Y:S01]  /*d430*/  ISETP.GE.AND P0, PT, R10, R11, PT ;  /* 0x0000000b0a00720c */ /* 0x000fe20003f06270 */
[----:B------:R-:W-:-:S12]  /*d440*/  BSSY B1, `(.L_x_950) ;  /* 0x0000030000017945 */ /* 0x000fd80003800000 */
[----:B------:R1:W-:Y:S01]  /*d450*/  @P0 STS.128 [R211+0x3800], RZ ;  /* 0x003800ffd3000388 */ /* 0x0003e20000000c00 */
[----:B------:R-:W-:Y:S05]  /*d460*/  @P0 BRA `(.L_x_951) ;  /* 0x000002d000000947 */ /* 0x000fea0003800000 */
[----:B------:R1:W5:Y:S01]  /*d470*/  LD.E.128 R12, [R16.64+0x80] ;  /* 0x00008006100c7980 */ /* 0x000362000c101d00 */
[----:B------:R-:W-:Y:S01]  /*d480*/  ISETP.GE.AND P0, PT, R10, R7, PT ;  /* 0x000000070a00720c */ /* 0x000fe20003f06270 */
[----:B------:R-:W-:-:S12]  /*d490*/  BSSY B0, `(.L_x_952) ;  /* 0x0000029000007945 */ /* 0x000fd80003800000 */
[----:B------:R-:W-:Y:S05]  /*d4a0*/  @P0 BRA `(.L_x_953) ;  /* 0x0000027000000947 */ /* 0x000fea0003800000 */
[----:B--2---:R-:W2:Y:S04]  /*d4b0*/  LD.E.64 R2, [R26.64+0x40] ;  /* 0x000040061a027980 */ /* 0x004ea8000c101b00 */
[----:B---3--:R-:W3:Y:S01]  /*d4c0*/  LD.E.64 R4, [R24.64+0x40] ;  /* 0x0000400618047980 */ /* 0x008ee2000c101b00 */
[C---:B-1---5:R-:W-:Y:S01]  /*d4d0*/  SHF.L.U32 R20, R13.reuse, 0x10, RZ ;  /* 0x000000100d147819 */ /* 0x062fe200000006ff */
[----:B------:R-:W-:Y:S01]  /*d4e0*/  IMAD.U32 R28, R14, 0x10000, RZ ;  /* 0x000100000e1c7824 */ /* 0x000fe200078e00ff */
[----:B------:R-:W-:Y:S02]  /*d4f0*/  LOP3.LUT R10, R13, 0xffff0000, RZ, 0xc0, !PT ;  /* 0xffff00000d0a7812 */ /* 0x000fe400078ec0ff */
[C---:B------:R-:W-:Y:S02]  /*d500*/  SHF.L.U32 R13, R12.reuse, 0x10, RZ ;  /* 0x000000100c0d7819 */ /* 0x040fe400000006ff */
[----:B------:R-:W-:-:S02]  /*d510*/  LOP3.LUT R30, R12, 0xffff0000, RZ, 0xc0, !PT ;  /* 0xffff00000c1e7812 */ /* 0x000fc400078ec0ff */
[C---:B------:R-:W-:Y:S02]  /*d520*/  LOP3.LUT R29, R15.reuse, 0xffff0000, RZ, 0xc0, !PT ;  /* 0xffff00000f1d7812 */ /* 0x040fe400078ec0ff */
[----:B------:R-:W-:Y:S02]  /*d530*/  LOP3.LUT R32, R14, 0xffff0000, RZ, 0xc0, !PT ;  /* 0xffff00000e207812 */ /* 0x000fe400078ec0ff */
[----:B------:R-:W-:Y:S02]  /*d540*/  SHF.L.U32 R31, R15, 0x10, RZ ;  /* 0x000000100f1f7819 */ /* 0x000fe400000006ff */
[C---:B--2---:R-:W-:Y:S01]  /*d550*/  LOP3.LUT R12, R3.reuse, 0xffff0000, RZ, 0xc0, !PT ;  /* 0xffff0000030c7812 */ /* 0x044fe200078ec0ff */
[----:B------:R-:W-:Y:S01]  /*d560*/  IMAD.U32 R3, R3, 0x10000, RZ ;  /* 0x0001000003037824 */ /* 0x000fe200078e00ff */
[----:B------:R-:W-:Y:S02]  /*d570*/  LOP3.LUT R21, R2, 0xffff0000, RZ, 0xc0, !PT ;  /* 0xffff000002157812 */ /* 0x000fe400078ec0ff */
[----:B---3--:R-:W-:Y:S01]  /*d580*/  LOP3.LUT R22, R5, 0xffff0000, RZ, 0xc0, !PT ;  /* 0xffff000005167812 */ /* 0x008fe200078ec0ff */
[C---:B------:R-:W-:Y:S01]  /*d590*/  FMUL.FTZ R14, R29.reuse, R12 ;  /* 0x0000000c1d0e7220 */ /* 0x040fe20000410000 */
[----:B------:R-:W-:Y:S01]  /*d5a0*/  LOP3.LUT R23, R4, 0xffff0000, RZ, 0xc0, !PT ;  /* 0xffff000004177812 */ /* 0x000fe200078ec0ff */
[----:B------:R-:W-:Y:S01]  /*d5b0*/  FMUL.FTZ R15, R10, R21 ;  /* 0x000000150a0f7220 */ /* 0x000fe20000410000 */
[----:B------:R-:W-:Y:S01]  /*d5c0*/  SHF.L.U32 R2, R2, 0x10, RZ ;  /* 0x0000001002027819 */ /* 0x000fe200000006ff */
[----:B------:R-:W-:Y:S01]  /*d5d0*/  FMUL.FTZ R29, R29, R22 ;  /* 0x000000161d1d7220 */ /* 0x000fe20000410000 */
[----:B------:R-:W-:Y:S01]  /*d5e0*/  SHF.L.U32 R4, R4, 0x10, RZ ;  /* 0x0000001004047819 */ /* 0x000fe200000006ff */
[----:B------:R-:W-:Y:S01]  /*d5f0*/  FMUL.FTZ R10, R10, R23 ;  /* 0x000000170a0a7220 */ /* 0x000fe20000410000 */
[----:B------:R-:W-:Y:S01]  /*d600*/  SHF.L.U32 R5, R5, 0x10, RZ ;  /* 0x0000001005057819 */ /* 0x000fe200000006ff */
[----:B------:R-:W-:-:S02]  /*d610*/  FFMA.FTZ R29, R31, R12, R29 ;  /* 0x0000000c1f1d7223 */ /* 0x000fc4000001001d */
[C---:B------:R-:W-:Y:S02]  /*d620*/  FFMA.FTZ R15, R20.reuse, R23, -R15 ;  /* 0x00000017140f7223 */ /* 0x040fe4000001080f */
[----:B------:R-:W-:Y:S02]  /*d630*/  FFMA.FTZ R10, R20, R21, R10 ;  /* 0x00000015140a7223 */ /* 0x000fe4000001000a */
[C---:B------:R-:W-:Y:S02]  /*d640*/  FMUL.FTZ R12, R30.reuse, R2 ;  /* 0x000000021e0c7220 */ /* 0x040fe40000410000 */
[----:B------:R-:W-:Y:S01]  /*d650*/  FMUL.FTZ R30, R30, R4 ;  /* 0x000000041e1e7220 */ /* 0x000fe20000410000 */
[----:B------:R-:W-:Y:S01]  /*d660*/  F2FP.BF16.PACK_AB R10, R10, R15 ;  /* 0x0000000f0a0a723e */ /* 0x000fe200000010ff */
[C---:B------:R-:W-:Y:S02]  /*d670*/  FMUL.FTZ R20, R32.reuse, R3 ;  /* 0x0000000320147220 */ /* 0x040fe40000410000 */
[----:B------:R-:W-:-:S02]  /*d680*/  FMUL.FTZ R32, R32, R5 ;  /* 0x0000000520207220 */ /* 0x000fc40000410000 */
[----:B------:R-:W-:Y:S02]  /*d690*/  FFMA.FTZ R12, R13, R4, -R12 ;  /* 0x000000040d0c7223 */ /* 0x000fe4000001080c */
[----:B------:R-:W-:Y:S02]  /*d6a0*/  FFMA.FTZ R14, R31, R22, -R14 ;  /* 0x000000161f0e7223 */ /* 0x000fe4000001080e */
[----:B------:R-:W-:Y:S02]  /*d6b0*/  FFMA.FTZ R13, R13, R2, R30 ;  /* 0x000000020d0d7223 */ /* 0x000fe4000001001e */
[C---:B------:R-:W-:Y:S01]  /*d6c0*/  FFMA.FTZ R20, R28.reuse, R5, -R20 ;  /* 0x000000051c147223 */ /* 0x040fe20000010814 */
[----:B------:R-:W-:Y:S01]  /*d6d0*/  F2FP.BF16.PACK_AB R15, R29, R14 ;  /* 0x0000000e1d0f723e */ /* 0x000fe200000010ff */
[----:B------:R-:W-:Y:S01]  /*d6e0*/  FFMA.FTZ R3, R28, R3, R32 ;  /* 0x000000031c037223 */ /* 0x000fe20000010020 */
[----:B------:R-:W-:Y:S02]  /*d6f0*/  F2FP.BF16.PACK_AB R12, R13, R12 ;  /* 0x0000000c0d0c723e */ /* 0x000fe400000010ff */
[----:B------:R-:W-:-:S02]  /*d700*/  MOV R13, R10 ;  /* 0x0000000a000d7202 */ /* 0x000fc40000000f00 */
[----:B------:R-:W-:Y:S02]  /*d710*/  F2FP.BF16.PACK_AB R14, R3, R20 ;  /* 0x00000014030e723e */ /* 0x000fe400000010ff */
.L_x_953:
[----:B------:R-:W-:Y:S05]  /*d720*/  BSYNC B0 ;  /* 0x0000000000007941 */ /* 0x000fea0003800000 */
.L_x_952:
[----:B-----5:R1:W-:Y:S02]  /*d730*/  STS.128 [R211+0x3800], R12 ;  /* 0x0038000cd3007388 */ /* 0x0203e40000000c00 */
.L_x_951:
[----:B------:R-:W-:Y:S05]  /*d740*/  BSYNC B1 ;  /* 0x0000000000017941 */ /* 0x000fea0003800000 */
.L_x_950:
[----:B------:R-:W-:-:S13]  /*d750*/  ISETP.GE.AND P0, PT, R9, R11, PT ;  /* 0x0000000b0900720c */ /* 0x000fda0003f06270 */
[----:B------:R1:W-:Y:S01]  /*d760*/  @P0 STS.128 [R211+0x5800], RZ ;  /* 0x005800ffd3000388 */ /* 0x0003e20000000c00 */
[----:B------:R-:W-:Y:S05]  /*d770*/  @P0 BRA `(.L_x_945) ;  /* 0x00004ed000000947 */ /* 0x000fea0003800000 */
[----:B-1----:R1:W5:Y:S01]  /*d780*/  LD.E.128 R12, [R16.64+0x100] ;  /* 0x00010006100c7980 */ /* 0x002362000c101d00 */
[----:B------:R-:W-:Y:S01]  /*d790*/  ISETP.GE.AND P0, PT, R9, R7, PT ;  /* 0x000000070900720c */ /* 0x000fe20003f06270 */
[----:B------:R-:W-:-:S12]  /*d7a0*/  BSSY B0, `(.L_x_954) ;  /* 0x0000028000007945 */ /* 0x000fd80003800000 */
[----:B------:R-:W-:Y:S05]  /*d7b0*/  @P0 BRA `(.L_x_955) ;  /* 0x0000026000000947 */ /* 0x000fea0003800000 */
[----:B--2---:R-:W2:Y:S04]  /*d7c0*/  LD.E.64 R2, [R26.64+0x80] ;  /* 0x000080061a027980 */ /* 0x004ea8000c101b00 */
[----:B---3--:R-:W3:Y:S01]  /*d7d0*/  LD.E.64 R4, [R24.64+0x80] ;  /* 0x0000800618047980 */ /* 0x008ee2000c101b00 */
[C---:B-----5:R-:W-:Y:S02]  /*d7e0*/  LOP3.LUT R7, R13.reuse, 0xffff0000, RZ, 0xc0, !PT ;  /* 0xffff00000d077812 */ /* 0x060fe400078ec0ff */
[C---:B------:R-:W-:Y:S02]  /*d7f0*/  SHF.L.U32 R10, R12.reuse, 0x10, RZ ;  /* 0x000000100c0a7819 */ /* 0x040fe400000006ff */
[----:B-1----:R-:W-:Y:S02]  /*d800*/  LOP3.LUT R17, R12, 0xffff0000, RZ, 0xc0, !PT ;  /* 0xffff00000c117812 */ /* 0x002fe400078ec0ff */
[----:B------:R-:W-:-:S02]  /*d810*/  SHF.L.U32 R9, R13, 0x10, RZ ;  /* 0x000000100d097819 */ /* 0x000fc400000006ff */
[C---:B------:R-:W-:Y:S02]  /*d820*/  LOP3.LUT R22, R15.reuse, 0xffff0000, RZ, 0xc0, !PT ;  /* 0xffff00000f167812 */ /* 0x040fe400078ec0ff */
[C---:B------:R-:W-:Y:S02]  /*d830*/  LOP3.LUT R21, R14.reuse, 0xffff0000, RZ, 0xc0, !PT ;  /* 0xffff00000e157812 */ /* 0x040fe400078ec0ff */
[----:B------:R-:W-:Y:S01]  /*d840*/  SHF.L.U32 R28, R15, 0x10, RZ ;  /* 0x000000100f1c7819 */ /* 0x000fe200000006ff */
[----:B------:R-:W-:Y:S01]  /*d850*/  IMAD.U32 R15, R14, 0x10000, RZ ;  /* 0x000100000e0f7824 */ /* 0x000fe200078e00ff */
[----:B--2---:R-:W-:Y:S02]  /*d860*/  LOP3.LUT R16, R2, 0xffff0000, RZ, 0xc0, !PT ;  /* 0xffff000002107812 */ /* 0x004fe400078ec0ff */
[----:B------:R-:W-:Y:S02]  /*d870*/  LOP3.LUT R11, R3, 0xffff0000, RZ, 0xc0, !PT ;  /* 0xffff0000030b7812 */ /* 0x000fe400078ec0ff */
[C---:B---3--:R-:W-:Y:S01]  /*d880*/  LOP3.LUT R20, R4.reuse, 0xffff0000, RZ, 0xc0, !PT ;  /* 0xffff000004147812 */ /* 0x048fe200078ec0ff */
[----:B------:R-:W-:Y:S01]  /*d890*/  FMUL.FTZ R12, R7, R16 ;  /* 0x00000010070c7220 */ /* 0x000fe20000410000 */
[----:B------:R-:W-:Y:S01]  /*d8a0*/  LOP3.LUT R13, R5, 0xffff0000, RZ, 0xc0, !PT ;  /* 0xffff0000050d7812 */ /* 0x000fe200078ec0ff */
[----:B------:R-:W-:Y:S01]  /*d8b0*/  IMAD.U32 R4, R4, 0x10000, RZ ;  /* 0x0001000004047824 */ /* 0x000fe200078e00ff */
[----:B------:R-:W-:Y:S01]  /*d8c0*/  SHF.L.U32 R2, R2, 0x10, RZ ;  /* 0x0000001002027819 */ /* 0x000fe200000006ff */
[----:B------:R-:W-:-:S02]  /*d8d0*/  FMUL.FTZ R7, R7, R20 ;  /* 0x0000001407077220 */ /* 0x000fc40000410000 */
[----:B------:R-:W-:Y:S01]  /*d8e0*/  FFMA.FTZ R12, R9, R20, -R12 ;  /* 0x00000014090c7223 */ /* 0x000fe2000001080c */
[----:B------:R-:W-:Y:S01]  /*d8f0*/  SHF.L.U32 R20, R5, 0x10, RZ ;  /* 0x0000001005147819 */ /* 0x000fe200000006ff */
[----:B------:R-:W-:Y:S01]  /*d900*/  FFMA.FTZ R7, R9, R16, R7 ;  /* 0x0000001009077223 */ /* 0x000fe20000010007 */
[----:B------:R-:W-:Y:S01]  /*d910*/  SHF.L.U32 R16, R3, 0x10, RZ ;  /* 0x0000001003107819 */ /* 0x000fe200000006ff */
[C---:B------:R-:W-:Y:S02]  /*d920*/  FMUL.FTZ R14, R22.reuse, R11 ;  /* 0x0000000b160e7220 */ /* 0x040fe40000410000 */
[----:B------:R-:W-:Y:S02]  /*d930*/  FMUL.FTZ R22, R22, R13 ;  /* 0x0000000d16167220 */ /* 0x000fe40000410000 */
[----:B------:R-:W-:Y:S02]  /*d940*/  FMUL.FTZ R3, R17, R2 ;  /* 0x0000000211037220 */ /* 0x000fe40000410000 */
[----:B------:R-:W-:-:S02]  /*d950*/  FMUL.FTZ R5, R21, R16 ;  /* 0x0000001015057220 */ /* 0x000fc40000410000 */
[----:B------:R-:W-:Y:S02]  /*d960*/  FMUL.FTZ R17, R17, R4 ;  /* 0x0000000411117220 */ /* 0x000fe40000410000 */
[----:B------:R-:W-:Y:S02]  /*d970*/  FMUL.FTZ R21, R21, R20 ;  /* 0x0000001415157220 */ /* 0x000fe40000410000 */
[C---:B------:R-:W-:Y:S01]  /*d980*/  FFMA.FTZ R14, R28.reuse, R13, -R14 ;  /* 0x0000000d1c0e7223 */ /* 0x040fe2000001080e */
[----:B------:R-:W-:Y:S01]  /*d990*/  F2FP.BF16.PACK_AB R13, R7, R12 ;  /* 0x0000000c070d723e */ /* 0x000fe200000010ff */
[----:B------:R-:W-:Y:S02]  /*d9a0*/  FFMA.FTZ R11, R28, R11, R22 ;  /* 0x0000000b1c0b7223 */ /* 0x000fe40000010016 */
[C---:B------:R-:W-:Y:S02]  /*d9b0*/  FFMA.FTZ R3, R10.reuse, R4, -R3 ;  /* 0x000000040a037223 */ /* 0x040fe40000010803 */
[----:B------:R-:W-:-:S02]  /*d9c0*/  FFMA.FTZ R2, R10, R2, R17 ;  /* 0x000000020a027223 */ /* 0x000fc40000010011 */
[C---:B------:R-:W-:Y:S02]  /*d9d0*/  FFMA.FTZ R5, R15.reuse, R20, -R5 ;  /* 0x000000140f057223 */ /* 0x040fe40000010805 */
[----:B------:R-:W-:Y:S01]  /*d9e0*/  FFMA.FTZ R16, R15, R16, R21 ;  /* 0x000000100f107223 */ /* 0x000fe20000010015 */
[----:B------:R-:W-:Y:S02]  /*d9f0*/  F2FP.BF16.PACK_AB R15, R11, R14 ;  /* 0x0000000e0b0f723e */ /* 0x000fe400000010ff */
[----:B------:R-:W-:Y:S02]  /*da00*/  F2FP.BF16.PACK_AB R12, R2, R3 ;  /* 0x00000003020c723e */ /* 0x000fe400000010ff */
[----:B------:R-:W-:Y:S02]  /*da10*/  F2FP.BF16.PACK_AB R14, R16, R5 ;  /* 0x00000005100e723e */ /* 0x000fe400000010ff */
.L_x_955:
[----:B------:R-:W-:Y:S05]  /*da20*/  BSYNC B0 ;  /* 0x0000000000007941 */ /* 0x000fea0003800000 */
.L_x_954:
[----:B-----5:R1:W-:Y:S01]  /*da30*/  STS.128 [R211+0x5800], R12 ;  /* 0x0058000cd3007388 */ /* 0x0203e20000000c00 */
[----:B------:R-:W-:Y:S05]  /*da40*/  BRA `(.L_x_945) ;  /* 0x00004c0000007947 */ /* 0x000fea0003800000 */
.L_x_908:
[----:B-1----:R-:W-:Y:S01]  /*da50*/  BSSY B2, `(.L_x_956) ;  /* 0x000010e000027945 */ /* 0x002fe20003800000 */
        /* <DEDUP_REMOVED lines=9> */
[----:B------:R-:W-:Y:S01]  /*daf0*/  ISETP.GE.AND P0, PT, R12, R5, PT ;  /* 0x000000050c00720c */ /* 0x000fe20003f06270 */
[----:B------:R-:W-:Y:S02]  /*db00*/  IMAD.MOV.U32 R25, RZ, RZ, RZ ;  /* 0x000000ffff197224 */ /* 0x000fe400078e00ff */
[----:B------:R-:W-:-:S10]  /*db10*/  IMAD.MOV.U32 R21, RZ, RZ, R5 ;  /* 0x000000ffff157224 */ /* 0x000fd400078e0005 */
[----:B------:R-:W-:Y:S01]  /*db20*/  @P0 IADD3 R25, -R2, RZ, RZ ;  /* 0x000000ff02190210 */ /* 0x000fe20007ffe1ff */
[----:B------:R-:W-:-:S03]  /*db30*/  @P0 IMAD.MOV R21, RZ, RZ, -R2 ;  /* 0x000000ffff150224 */ /* 0x000fc600078e0a02 */
[----:B------:R-:W-:Y:S01]  /*db40*/  IADD3 R27, P1, R25, R3, RZ ;  /* 0x00000003191b7210 */ /* 0x000fe20007f3e0ff */
[----:B------:R-:W-:-:S03]  /*db50*/  IMAD.WIDE R20, R21, 0x2, R44 ;  /* 0x0000000215147825 */ /* 0x000fc600078e022c */
[----:B------:R-:W-:Y:S01]  /*db60*/  LEA.HI.X.SX32 R25, R25, R4, 0x1, P1 ;  /* 0x0000000419197211 */ /* 0x000fe200008f0eff */
[----:B------:R-:W-:Y:S01]  /*db70*/  IMAD.MOV.U32 R29, RZ, RZ, RZ ;  /* 0x000000ffff1d7224 */ /* 0x000fe200078e00ff */
[C---:B------:R-:W-:Y:S01]  /*db80*/  LEA R24, P1, R27.reuse, R38, 0x1 ;  /* 0x000000261b187211 */ /* 0x040fe200078208ff */
[----:B------:R-:W3:Y:S01]  /*db90*/  LD.E.128 R20, [R20.64] ;  /* 0x0000000614147980 */ /* 0x000ee2000c101d00 */
[----:B------:R-:W-:Y:S02]  /*dba0*/  @P0 IADD3 R29, -R2, RZ, RZ ;  /* 0x000000ff021d0210 */ /* 0x000fe40007ffe1ff */
[----:B------:R-:W-:Y:S02]  /*dbb0*/  LEA.HI.X R25, R27, R39, R25, 0x1, P1 ;  /* 0x000000271b197211 */ /* 0x000fe400008f0c19 */
[----:B------:R-:W-:-:S04]  /*dbc0*/  IADD3 R31, P1, R29, R3, RZ ;  /* 0x000000031d1f7210 */ /* 0x000fc80007f3e0ff */
[----:B------:R-:W4:Y:S01]  /*dbd0*/  LD.E.128 R24, [R24.64] ;  /* 0x0000000618187980 */ /* 0x000f22000c101d00 */
[----:B------:R-:W-:Y:S02]  /*dbe0*/  LEA.HI.X.SX32 R29, R29, R4, 0x1, P1 ;  /* 0x000000041d1d7211 */ /* 0x000fe400008f0eff */
[----:B------:R-:W-:-:S04]  /*dbf0*/  LEA R28, P1, R31, R40, 0x1 ;  /* 0x000000281f1c7211 */ /* 0x000fc800078208ff */
[----:B------:R-:W-:-:S06]  /*dc00*/  LEA.HI.X R29, R31, R41, R29, 0x1, P1 ;  /* 0x000000291f1d7211 */ /* 0x000fcc00008f0c1d */
[----:B--2---:R-:W2:Y:S01]  /*dc10*/  LD.E.128 R28, [R28.64] ;  /* 0x000000061c1c7980 */ /* 0x004ea2000c101d00 */
[C---:B-----5:R-:W-:Y:S01]  /*dc20*/  IMAD.U32 R8, R32.reuse, 0x10000, RZ ;  /* 0x0001000020087824 */ /* 0x060fe200078e00ff */
[----:B------:R-:W-:Y:S02]  /*dc30*/  LOP3.LUT R6, R32, 0xffff0000, RZ, 0xc0, !PT ;  /* 0xffff000020067812 */ /* 0x000fe400078ec0ff */
[C---:B------:R-:W-:Y:S02]  /*dc40*/  LOP3.LUT R0, R33.reuse, 0xffff0000, RZ, 0xc0, !PT ;  /* 0xffff000021007812 */ /* 0x040fe400078ec0ff */
[----:B------:R-:W-:Y:S01]  /*dc50*/  SHF.L.U32 R46, R33, 0x10, RZ ;  /* 0x00000010212e7819 */ /* 0x000fe200000006ff */
[C---:B------:R-:W-:Y:S01]  /*dc60*/  IMAD.U32 R33, R34.reuse, 0x10000, RZ ;  /* 0x0001000022217824 */ /* 0x040fe200078e00ff */
[----:B------:R-:W-:Y:S02]  /*dc70*/  LOP3.LUT R32, R34, 0xffff0000, RZ, 0xc0, !PT ;  /* 0xffff000022207812 */ /* 0x000fe400078ec0ff */
[----:B------:R-:W-:-:S02]  /*dc80*/  LOP3.LUT R14, R35, 0xffff0000, RZ, 0xc0, !PT ;  /* 0xffff0000230e7812 */ /* 0x000fc400078ec0ff */
[----:B------:R-:W-:Y:S01]  /*dc90*/  SHF.L.U32 R47, R35, 0x10, RZ ;  /* 0x00000010232f7819 */ /* 0x000fe200000006ff */
[C---:B---3--:R-:W-:Y:S01]  /*dca0*/  IMAD.U32 R35, R20.reuse, 0x10000, RZ ;  /* 0x0001000014237824 */ /* 0x048fe200078e00ff */
[----:B------:R-:W-:Y:S01]  /*dcb0*/  LOP3.LUT R34, R20, 0xffff0000, RZ, 0xc0, !PT ;  /* 0xffff000014227812 */ /* 0x000fe200078ec0ff */
[----:B------:R-:W-:Y:S01]  /*dcc0*/  IMAD.U32 R48, R22, 0x10000, RZ ;  /* 0x0001000016307824 */ /* 0x000fe200078e00ff */
[C---:B------:R-:W-:Y:S02]  /*dcd0*/  SHF.L.U32 R20, R21.reuse, 0x10, RZ ;  /* 0x0000001015147819 */ /* 0x040fe400000006ff */
[----:B------:R-:W-:Y:S02]  /*dce0*/  LOP3.LUT R49, R21, 0xffff0000, RZ, 0xc0, !PT ;  /* 0xffff000015317812 */ /* 0x000fe400078ec0ff */
[C---:B------:R-:W-:Y:S02]  /*dcf0*/  SHF.L.U32 R21, R23.reuse, 0x10, RZ ;  /* 0x0000001017157819 */ /* 0x040fe400000006ff */
[----:B------:R-:W-:Y:S01]  /*dd00*/  LOP3.LUT R52, R23, 0xffff0000, RZ, 0xc0, !PT ;  /* 0xffff000017347812 */ /* 0x000fe200078ec0ff */
[C---:B----4-:R-:W-:Y:S01]  /*dd10*/  IMAD.U32 R50, R24.reuse, 0x10000, RZ ;  /* 0x0001000018327824 */ /* 0x050fe200078e00ff */
[----:B------:R-:W-:Y:S01]  /*dd20*/  LOP3.LUT R51, R24, 0xffff0000, RZ, 0xc0, !PT ;  /* 0xffff000018337812 */ /* 0x000fe200078ec0ff */
[----:B------:R-:W-:Y:S01]  /*dd30*/  IMAD.U32 R53, R26, 0x10000, RZ ;  /* 0x000100001a357824 */ /* 0x000fe200078e00ff */
[C---:B------:R-:W-:Y:S01]  /*dd40*/  SHF.L.U32 R23, R25.reuse, 0x10, RZ ;  /* 0x0000001019177819 */ /* 0x040fe200000006ff */
[----:B------:R-:W-:Y:S01]  /*dd50*/  @!P0 FADD.FTZ R50, -R50, -RZ ;  /* 0x800000ff32328221 */ /* 0x000fe20000010100 */
[----:B------:R-:W-:Y:S01]  /*dd60*/  LOP3.LUT R58, R25, 0xffff0000, RZ, 0xc0, !PT ;  /* 0xffff0000193a7812 */ /* 0x000fe200078ec0ff */
[----:B------:R-:W-:Y:S01]  /*dd70*/  @!P0 FADD.FTZ R51, -R51, -RZ ;  /* 0x800000ff33338221 */ /* 0x000fe20000010100 */
[----:B------:R-:W-:Y:S01]  /*dd80*/  LOP3.LUT R25, R26, 0xffff0000, RZ, 0xc0, !PT ;  /* 0xffff00001a197812 */ /* 0x000fe200078ec0ff */
[----:B------:R-:W-:Y:S01]  /*dd90*/  @!P0 FADD.FTZ R23, -R23, -RZ ;  /* 0x800000ff17178221 */ /* 0x000fe20000010100 */
[----:B------:R-:W-:Y:S01]  /*dda0*/  SHF.L.U32 R24, R27, 0x10, RZ ;  /* 0x000000101b187819 */ /* 0x000fe200000006ff */
[----:B------:R-:W-:Y:S01]  /*ddb0*/  @!P0 FADD.FTZ R58, -R58, -RZ ;  /* 0x800000ff3a3a8221 */ /* 0x000fe20000010100 */
[----:B------:R-:W-:Y:S01]  /*ddc0*/  LOP3.LUT R22, R22, 0xffff0000, RZ, 0xc0, !PT ;  /* 0xffff000016167812 */ /* 0x000fe200078ec0ff */
[----:B------:R-:W-:Y:S01]  /*ddd0*/  @!P0 FADD.FTZ R25, -R25, -RZ ;  /* 0x800000ff19198221 */ /* 0x000fe20000010100 */
[----:B------:R-:W-:Y:S01]  /*dde0*/  LOP3.LUT R27, R27, 0xffff0000, RZ, 0xc0, !PT ;  /* 0xffff00001b1b7812 */ /* 0x000fe200078ec0ff */
[----:B------:R-:W-:Y:S01]  /*ddf0*/  @!P0 FADD.FTZ R24, -R24, -RZ ;  /* 0x800000ff18188221 */ /* 0x000fe20000010100 */
[----:B--2---:R-:W-:Y:S01]  /*de00*/  SHF.L.U32 R26, R31, 0x10, RZ ;  /* 0x000000101f1a7819 */ /* 0x004fe200000006ff */
[----:B------:R-:W-:Y:S01]  /*de10*/  FMUL.FTZ R51, R34, R51 ;  /* 0x0000003322337220 */ /* 0x000fe20000410000 */
[C---:B------:R-:W-:Y:S01]  /*de20*/  LOP3.LUT R34, R29.reuse, 0xffff0000, RZ, 0xc0, !PT ;  /* 0xffff00001d227812 */ /* 0x040fe200078ec0ff */
[----:B------:R-:W-:Y:S01]  /*de30*/  FMUL.FTZ R23, R20, R23 ;  /* 0x0000001714177220 */ /* 0x000fe20000410000 */
[----:B------:R-:W-:Y:S01]  /*de40*/  SHF.L.U32 R20, R29, 0x10, RZ ;  /* 0x000000101d147819 */ /* 0x000fe200000006ff */
[----:B------:R-:W-:-:S02]  /*de50*/  @!P0 FADD.FTZ R53, -R53, -RZ ;  /* 0x800000ff35358221 */ /* 0x000fc40000010100 */
[----:B------:R-:W-:Y:S02]  /*de60*/  @!P0 FADD.FTZ R27, -R27, -RZ ;  /* 0x800000ff1b1b8221 */ /* 0x000fe40000010100 */
[----:B------:R-:W-:Y:S02]  /*de70*/  FMUL.FTZ R25, R22, R25 ;  /* 0x0000001916197220 */ /* 0x000fe40000410000 */
[----:B------:R-:W-:Y:S01]  /*de80*/  FMUL.FTZ R24, R21, R24 ;  /* 0x0000001815187220 */ /* 0x000fe20000410000 */
[C---:B------:R-:W-:Y:S01]  /*de90*/  LOP3.LUT R21, R28.reuse, 0xffff0000, RZ, 0xc0, !PT ;  /* 0xffff00001c157812 */ /* 0x040fe200078ec0ff */
[----:B------:R-:W-:Y:S01]  /*dea0*/  IMAD.U32 R22, R28, 0x10000, RZ ;  /* 0x000100001c167824 */ /* 0x000fe200078e00ff */
[C---:B------:R-:W-:Y:S01]  /*deb0*/  LOP3.LUT R28, R30.reuse, 0xffff0000, RZ, 0xc0, !PT ;  /* 0xffff00001e1c7812 */ /* 0x040fe200078ec0ff */
[----:B------:R-:W-:Y:S01]  /*dec0*/  IMAD.U32 R29, R30, 0x10000, RZ ;  /* 0x000100001e1d7824 */ /* 0x000fe200078e00ff */
[----:B------:R-:W-:Y:S01]  /*ded0*/  LOP3.LUT R30, R31, 0xffff0000, RZ, 0xc0, !PT ;  /* 0xffff00001f1e7812 */ /* 0x000fe200078ec0ff */
[----:B------:R-:W-:-:S02]  /*dee0*/  FMUL.FTZ R35, R35, R50 ;  /* 0x0000003223237220 */ /* 0x000fc40000410000 */
[----:B------:R-:W-:Y:S02]  /*def0*/  FMUL.FTZ R49, R49, R58 ;  /* 0x0000003a31317220 */ /* 0x000fe40000410000 */
[----:B------:R-:W-:Y:S02]  /*df00*/  FMUL.FTZ R48, R48, R53 ;  /* 0x0000003530307220 */ /* 0x000fe40000410000 */
[----:B------:R-:W-:Y:S02]  /*df10*/  FMUL.FTZ R27, R52, R27 ;  /* 0x0000001b341b7220 */ /* 0x000fe40000410000 */
[----:B------:R-:W-:Y:S02]  /*df20*/  FFMA.FTZ R8, R8, R22, R35 ;  /* 0x0000001608087223 */ /* 0x000fe40000010023 */
[----:B------:R-:W-:Y:S02]  /*df30*/  FFMA.FTZ R21, R6, R21, R51 ;  /* 0x0000001506157223 */ /* 0x000fe40000010033 */
[----:B------:R-:W-:-:S02]  /*df40*/  FFMA.FTZ R20, R46, R20, R23 ;  /* 0x000000142e147223 */ /* 0x000fc40000010017 */
[----:B------:R-:W-:Y:S02]  /*df50*/  FFMA.FTZ R49, R0, R34, R49 ;  /* 0x0000002200317223 */ /* 0x000fe40000010031 */
[----:B------:R-:W-:Y:S02]  /*df60*/  FFMA.FTZ R29, R33, R29, R48 ;  /* 0x0000001d211d7223 */ /* 0x000fe40000010030 */
[----:B------:R-:W-:Y:S01]  /*df70*/  FFMA.FTZ R24, R47, R26, R24 ;  /* 0x0000001a2f187223 */ /* 0x000fe20000010018 */
[----:B------:R-:W-:Y:S01]  /*df80*/  F2FP.BF16.PACK_AB R33, R49, R20 ;  /* 0x000000143121723e */ /* 0x000fe200000010ff */
[----:B------:R-:W-:Y:S02]  /*df90*/  FFMA.FTZ R27, R14, R30, R27 ;  /* 0x0000001e0e1b7223 */ /* 0x000fe4000001001b */
[----:B------:R-:W-:Y:S01]  /*dfa0*/  FFMA.FTZ R28, R32, R28, R25 ;  /* 0x0000001c201c7223 */ /* 0x000fe20000010019 */
[----:B------:R-:W-:Y:S02]  /*dfb0*/  F2FP.BF16.PACK_AB R32, R21, R8 ;  /* 0x000000081520723e */ /* 0x000fe400000010ff */
[----:B------:R-:W-:-:S02]  /*dfc0*/  F2FP.BF16.PACK_AB R35, R27, R24 ;  /* 0x000000181b23723e */ /* 0x000fc400000010ff */
[----:B------:R-:W-:Y:S02]  /*dfd0*/  F2FP.BF16.PACK_AB R34, R28, R29 ;  /* 0x0000001d1c22723e */ /* 0x000fe400000010ff */
.L_x_961:
[----:B------:R-:W-:Y:S05]  /*dfe0*/  BSYNC B0 ;  /* 0x0000000000007941 */ /* 0x000fea0003800000 */
.L_x_960:
[----:B-----5:R3:W-:Y:S02]  /*dff0*/  STS.128 [R211], R32 ;  /* 0x00000020d3007388 */ /* 0x0207e40000000c00 */
.L_x_959:
[----:B------:R-:W-:Y:S05]  /*e000*/  BSYNC B1 ;  /* 0x0000000000017941 */ /* 0x000fea0003800000 */
.L_x_958:
        /* <DEDUP_REMOVED lines=18> */
[----:B--2---:R-:W2:Y:S01]  /*e130*/  LD.E.128 R20, [R20.64+0x80] ;  /* 0x0000800614147980 */ /* 0x004ea2000c101d00 */
[----:B------:R-:W-:Y:S02]  /*e140*/  @P0 IADD3 R29, -R2, RZ, RZ ;  /* 0x000000ff021d0210 */ /* 0x000fe40007ffe1ff */
[----:B------:R-:W-:Y:S02]  /*e150*/  LEA.HI.X R25, R27, R39, R25, 0x1, P1 ;  /* 0x000000271b197211 */ /* 0x000fe400008f0c19 */
[----:B------:R-:W-:-:S04]  /*e160*/  IADD3 R31, P1, R29, R3, RZ ;  /* 0x000000031d1f7210 */ /* 0x000fc80007f3e0ff */
[----:B---3--:R-:W3:Y:S01]  /*e170*/  LD.E.128 R24, [R24.64+0x80] ;  /* 0x0000800618187980 */ /* 0x008ee2000c101d00 */
[----:B------:R-:W-:Y:S02]  /*e180*/  LEA.HI.X.SX32 R29, R29, R4, 0x1, P1 ;  /* 0x000000041d1d7211 */ /* 0x000fe400008f0eff */
[----:B------:R-:W-:-:S04]  /*e190*/  LEA R28, P1, R31, R40, 0x1 ;  /* 0x000000281f1c7211 */ /* 0x000fc800078208ff */
[----:B------:R-:W-:-:S06]  /*e1a0*/  LEA.HI.X R29, R31, R41, R29, 0x1, P1 ;  /* 0x000000291f1d7211 */ /* 0x000fcc00008f0c1d */
[----:B----4-:R-:W4:Y:S01]  /*e1b0*/  LD.E.128 R28, [R28.64+0x80] ;  /* 0x000080061c1c7980 */ /* 0x010f22000c101d00 */
        /* <DEDUP_REMOVED lines=8> */
[C---:B--2---:R-:W-:Y:S01]  /*e240*/  IMAD.U32 R35, R20.reuse, 0x10000, RZ ;  /* 0x0001000014237824 */ /* 0x044fe200078e00ff */
[----:B------:R-:W-:Y:S01]  /*e250*/  LOP3.LUT R34, R20, 0xffff0000, RZ, 0xc0, !PT ;  /* 0xffff000014227812 */ /* 0x000fe200078ec0ff */
[----:B------:R-:W-:Y:S01]  /*e260*/  IMAD.U32 R48, R22, 0x10000, RZ ;  /* 0x0001000016307824 */ /* 0x000fe200078e00ff */
[C---:B------:R-:W-:Y:S02]  /*e270*/  SHF.L.U32 R20, R21.reuse, 0x10, RZ ;  /* 0x0000001015147819 */ /* 0x040fe400000006ff */
[----:B------:R-:W-:Y:S02]  /*e280*/  LOP3.LUT R49, R21, 0xffff0000, RZ, 0xc0, !PT ;  /* 0xffff000015317812 */ /* 0x000fe400078ec0ff */
[C---:B------:R-:W-:Y:S02]  /*e290*/  SHF.L.U32 R21, R23.reuse, 0x10, RZ ;  /* 0x0000001017157819 */ /* 0x040fe400000006ff */
[----:B------:R-:W-:Y:S01]  /*e2a0*/  LOP3.LUT R52, R23, 0xffff0000, RZ, 0xc0, !PT ;  /* 0xffff000017347812 */ /* 0x000fe200078ec0ff */
[C---:B---3--:R-:W-:Y:S01]  /*e2b0*/  IMAD.U32 R50, R24.reuse, 0x10000, RZ ;  /* 0x0001000018327824 */ /* 0x048fe200078e00ff */
        /* <DEDUP_REMOVED lines=14> */
[----:B----4-:R-:W-:Y:S01]  /*e3a0*/  SHF.L.U32 R26, R31, 0x10, RZ ;  /* 0x000000101f1a7819 */ /* 0x010fe200000006ff */
        /* <DEDUP_REMOVED lines=29> */
.L_x_965:
[----:B------:R-:W-:Y:S05]  /*e580*/  BSYNC B0 ;  /* 0x0000000000007941 */ /* 0x000fea0003800000 */
.L_x_964:
[----:B-----5:R1:W-:Y:S02]  /*e590*/  STS.128 [R211+0x2000], R32 ;  /* 0x00200020d3007388 */ /* 0x0203e40000000c00 */
.L_x_963:
[----:B------:R-:W-:Y:S05]  /*e5a0*/  BSYNC B1 ;  /* 0x0000000000017941 */ /* 0x000fea0003800000 */
.L_x_962:
[----:B------:R-:W-:-:S13]  /*e5b0*/  ISETP.GE.AND P0, PT, R9, R11, PT ;  /* 0x0000000b0900720c */ /* 0x000fda0003f06270 */
[----:B------:R1:W-:Y:S01]  /*e5c0*/  @P0 STS.128 [R211+0x4000], RZ ;  /* 0x004000ffd3000388 */ /* 0x0003e20000000c00 */
[----:B------:R-:W-:Y:S05]  /*e5d0*/  @P0 BRA `(.L_x_957) ;  /* 0x0000055000000947 */ /* 0x000fea0003800000 */
[----:B-1-3--:R1:W5:Y:S01]  /*e5e0*/  LD.E.128 R32, [R44.64+0x100] ;  /* 0x000100062c207980 */ /* 0x00a362000c101d00 */
        /* <DEDUP_REMOVED lines=13> */
[----:B------:R-:W3:Y:S01]  /*e6c0*/  LD.E.128 R20, [R20.64+0x100] ;  /* 0x0001000614147980 */ /* 0x000ee2000c101d00 */
[----:B------:R-:W-:Y:S02]  /*e6d0*/  @P0 IADD3 R29, -R2, RZ, RZ ;  /* 0x000000ff021d0210 */ /* 0x000fe40007ffe1ff */
[----:B------:R-:W-:Y:S02]  /*e6e0*/  LEA.HI.X R25, R25, R39, R0, 0x1, P1 ;  /* 0x0000002719197211 */ /* 0x000fe400008f0c00 */
[----:B------:R-:W-:-:S04]  /*e6f0*/  IADD3 R31, P1, R29, R3, RZ ;  /* 0x000000031d1f7210 */ /* 0x000fc80007f3e0ff */
[----:B--2---:R-:W2:Y:S01]  /*e700*/  LD.E.128 R24, [R24.64+0x100] ;  /* 0x0001000618187980 */ /* 0x004ea2000c101d00 */
[----:B------:R-:W-:Y:S02]  /*e710*/  LEA.HI.X.SX32 R29, R29, R4, 0x1, P1 ;  /* 0x000000041d1d7211 */ /* 0x000fe400008f0eff */
[----:B------:R-:W-:-:S04]  /*e720*/  LEA R28, P1, R31, R40, 0x1 ;  /* 0x000000281f1c7211 */ /* 0x000fc800078208ff */
[----:B------:R-:W-:-:S06]  /*e730*/  LEA.HI.X R29, R31, R41, R29, 0x1, P1 ;  /* 0x000000291f1d7211 */ /* 0x000fcc00008f0c1d */
[----:B----4-:R-:W4:Y:S01]  /*e740*/  LD.E.128 R28, [R28.64+0x100] ;  /* 0x000100061c1c7980 */ /* 0x010f22000c101d00 */
[C---:B-----5:R-:W-:Y:S01]  /*e750*/  IMAD.U32 R8, R32.reuse, 0x10000, RZ ;  /* 0x0001000020087824 */ /* 0x060fe200078e00ff */
[----:B------:R-:W-:Y:S02]  /*e760*/  LOP3.LUT R6, R32, 0xffff0000, RZ, 0xc0, !PT ;  /* 0xffff000020067812 */ /* 0x000fe400078ec0ff */
[C---:B------:R-:W-:Y:S02]  /*e770*/  LOP3.LUT R0, R33.reuse, 0xffff0000, RZ, 0xc0, !PT ;  /* 0xffff000021007812 */ /* 0x040fe400078ec0ff */
[----:B-1----:R-:W-:Y:S01]  /*e780*/  SHF.L.U32 R44, R33, 0x10, RZ ;  /* 0x00000010212c7819 */ /* 0x002fe200000006ff */
        /* <DEDUP_REMOVED lines=11> */
[C---:B--2---:R-:W-:Y:S01]  /*e840*/  IMAD.U32 R48, R24.reuse, 0x10000, RZ ;  /* 0x0001000018307824 */ /* 0x044fe200078e00ff */
        /* <DEDUP_REMOVED lines=44> */
.L_x_967:
[----:B------:R-:W-:Y:S05]  /*eb10*/  BSYNC B0 ;  /* 0x0000000000007941 */ /* 0x000fea0003800000 */
.L_x_966:
[----:B-----5:R3:W-:Y:S02]  /*eb20*/  STS.128 [R211+0x4000], R32 ;  /* 0x00400020d3007388 */ /* 0x0207e40000000c00 */
.L_x_957:
[----:B------:R-:W-:Y:S05]  /*eb30*/  BSYNC B2 ;  /* 0x0000000000027941 */ /* 0x000fea0003800000 */
.L_x_956:
        /* <DEDUP_REMOVED lines=27> */
[----:B--2---:R-:W2:Y:S01]  /*ecf0*/  LD.E.128 R24, [R24.64] ;  /* 0x0000000618187980 */ /* 0x004ea2000c101d00 */
[----:B------:R-:W-:Y:S02]  /*ed00*/  LEA.HI.X.SX32 R29, R29, R4, 0x1, P1 ;  /* 0x000000041d1d7211 */ /* 0x000fe400008f0eff */
[----:B------:R-:W-:-:S04]  /*ed10*/  LEA R28, P1, R31, R40, 0x1 ;  /* 0x000000281f1c7211 */ /* 0x000fc800078208ff */
[----:B------:R-:W-:-:S06]  /*ed20*/  LEA.HI.X R29, R31, R41, R29, 0x1, P1 ;  /* 0x000000291f1d7211 */ /* 0x000fcc00008f0c1d */
[----:B----4-:R-:W4:Y:S01]  /*ed30*/  LD.E.128 R28, [R28.64] ;  /* 0x000000061c1c7980 */ /* 0x010f22000c101d00 */
[C---:B-----5:R-:W-:Y:S01]  /*ed40*/  IMAD.U32 R14, R32.reuse, 0x10000, RZ ;  /* 0x00010000200e7824 */ /* 0x060fe200078e00ff */
[----:B------:R-:W-:Y:S01]  /*ed50*/  LOP3.LUT R8, R32, 0xffff0000, RZ, 0xc0, !PT ;  /* 0xffff000020087812 */ /* 0x000fe200078ec0ff */
[C---:B------:R-:W-:Y:S01]  /*ed60*/  IMAD.U32 R44, R34.reuse, 0x10000, RZ ;  /* 0x00010000222c7824 */ /* 0x040fe200078e00ff */
[C---:B------:R-:W-:Y:S02]  /*ed70*/  LOP3.LUT R6, R33.reuse, 0xffff0000, RZ, 0xc0, !PT ;  /* 0xffff000021067812 */ /* 0x040fe400078ec0ff */
[----:B------:R-:W-:Y:S02]  /*ed80*/  SHF.L.U32 R45, R33, 0x10, RZ ;  /* 0x00000010212d7819 */ /* 0x000fe400000006ff */
        /* <DEDUP_REMOVED lines=25> */
[----:B----4-:R-:W-:Y:S01]  /*ef20*/  LOP3.LUT R27, R30, 0xffff0000, RZ, 0xc0, !PT ;  /* 0xffff00001e1b7812 */ /* 0x010fe200078ec0ff */
[----:B------:R-:W-:-:S02]  /*ef30*/  @!P0 FADD.FTZ R26, -R26, -RZ ;  /* 0x800000ff1a1a8221 */ /* 0x000fc40000010100 */
[----:B------:R-:W-:Y:S02]  /*ef40*/  @!P0 FADD.FTZ R52, -R52, -RZ ;  /* 0x800000ff34348221 */ /* 0x000fe40000010100 */
[----:B------:R-:W-:Y:S02]  /*ef50*/  FMUL.FTZ R22, R22, R25 ;  /* 0x0000001916167220 */ /* 0x000fe40000410000 */
[----:B------:R-:W-:Y:S01]  /*ef60*/  FMUL.FTZ R21, R21, R24 ;  /* 0x0000001815157220 */ /* 0x000fe20000410000 */
[----:B------:R-:W-:Y:S01]  /*ef70*/  LOP3.LUT R24, R28, 0xffff0000, RZ, 0xc0, !PT ;  /* 0xffff00001c187812 */ /* 0x000fe200078ec0ff */
[----:B------:R-:W-:Y:S01]  /*ef80*/  FMUL.FTZ R20, R20, R23 ;  /* 0x0000001714147220 */ /* 0x000fe20000410000 */
[C---:B------:R-:W-:Y:S01]  /*ef90*/  SHF.L.U32 R23, R29.reuse, 0x10, RZ ;  /* 0x000000101d177819 */ /* 0x040fe200000006ff */
[----:B------:R-:W-:Y:S01]  /*efa0*/  IMAD.U32 R25, R28, 0x10000, RZ ;  /* 0x000100001c197824 */ /* 0x000fe200078e00ff */
[----:B------:R-:W-:Y:S01]  /*efb0*/  LOP3.LUT R29, R29, 0xffff0000, RZ, 0xc0, !PT ;  /* 0xffff00001d1d7812 */ /* 0x000fe200078ec0ff */
[----:B------:R-:W-:Y:S01]  /*efc0*/  FMUL.FTZ R51, R51, R26 ;  /* 0x0000001a33337220 */ /* 0x000fe20000410000 */
[C---:B------:R-:W-:Y:S01]  /*efd0*/  SHF.L.U32 R26, R31.reuse, 0x10, RZ ;  /* 0x000000101f1a7819 */ /* 0x040fe200000006ff */
        /* <DEDUP_REMOVED lines=11> */
[----:B------:R-:W-:Y:S02]  /*f090*/  FFMA.FTZ R21, R46, R26, R21 ;  /* 0x0000001a2e157223 */ /* 0x000fe40000010015 */
[----:B------:R-:W-:Y:S01]  /*f0a0*/  FFMA.FTZ R30, R32, R30, R51 ;  /* 0x0000001e201e7223 */ /* 0x000fe20000010033 */
[----:B------:R-:W-:Y:S01]  /*f0b0*/  F2FP.BF16.PACK_AB R32, R49, R14 ;  /* 0x0000000e3120723e */ /* 0x000fe200000010ff */
[----:B------:R-:W-:Y:S01]  /*f0c0*/  FFMA.FTZ R27, R33, R27, R22 ;  /* 0x0000001b211b7223 */ /* 0x000fe20000010016 */
[----:B------:R-:W-:Y:S02]  /*f0d0*/  F2FP.BF16.PACK_AB R33, R29, R20 ;  /* 0x000000141d21723e */ /* 0x000fe400000010ff */
[----:B------:R-:W-:-:S02]  /*f0e0*/  F2FP.BF16.PACK_AB R35, R30, R21 ;  /* 0x000000151e23723e */ /* 0x000fc400000010ff */
[----:B------:R-:W-:Y:S02]  /*f0f0*/  F2FP.BF16.PACK_AB R34, R27, R28 ;  /* 0x0000001c1b22723e */ /* 0x000fe400000010ff */
.L_x_973:
[----:B------:R-:W-:Y:S05]  /*f100*/  BSYNC B0 ;  /* 0x0000000000007941 */ /* 0x000fea0003800000 */
.L_x_972:
[----:B-----5:R3:W-:Y:S02]  /*f110*/  STS.128 [R211+0x800], R32 ;  /* 0x00080020d3007388 */ /* 0x0207e40000000c00 */
.L_x_971:
[----:B------:R-:W-:Y:S05]  /*f120*/  BSYNC B1 ;  /* 0x0000000000017941 */ /* 0x000fea0003800000 */
.L_x_970:
        /* <DEDUP_REMOVED lines=87> */
.L_x_977:
[----:B------:R-:W-:Y:S05]  /*f6a0*/  BSYNC B0 ;  /* 0x0000000000007941 */ /* 0x000fea0003800000 */
.L_x_976:
[----:B-----5:R3:W-:Y:S02]  /*f6b0*/  STS.128 [R211+0x2800], R32 ;  /* 0x00280020d3007388 */ /* 0x0207e40000000c00 */
.L_x_975:
[----:B------:R-:W-:Y:S05]  /*f6c0*/  BSYNC B1 ;  /* 0x0000000000017941 */ /* 0x000fea0003800000 */
.L_x_974:
        /* <DEDUP_REMOVED lines=28> */
[C---:B-1----:R-:W-:Y:S01]  /*f890*/  IMAD.U32 R42, R34.reuse, 0x10000, RZ ;  /* 0x00010000222a7824 */ /* 0x042fe200078e00ff */
        /* <DEDUP_REMOVED lines=57> */
.L_x_979:
[----:B------:R-:W-:Y:S05]  /*fc30*/  BSYNC B0 ;  /* 0x0000000000007941 */ /* 0x000fea0003800000 */
.L_x_978:
[----:B-----5:R3:W-:Y:S02]  /*fc40*/  STS.128 [R211+0x4800], R32 ;  /* 0x00480020d3007388 */ /* 0x0207e40000000c00 */
.L_x_969:
[----:B------:R-:W-:Y:S05]  /*fc50*/  BSYNC B2 ;  /* 0x0000000000027941 */ /* 0x000fea0003800000 */
.L_x_968:
        /* <DEDUP_REMOVED lines=92> */
.L_x_985:
[----:B------:R-:W-:Y:S05]  /*10220*/  BSYNC B0 ;  /* 0x0000000000007941 */ /* 0x000fea0003800000 */
.L_x_984:
[----:B-----5:R3:W-:Y:S02]  /*10230*/  STS.128 [R211+0x1000], R32 ;  /* 0x00100020d3007388 */ /* 0x0207e40000000c00 */
.L_x_983:
[----:B------:R-:W-:Y:S05]  /*10240*/  BSYNC B1 ;  /* 0x0000000000017941 */ /* 0x000fea0003800000 */
.L_x_982:
        /* <DEDUP_REMOVED lines=87> */
.L_x_989:
[----:B------:R-:W-:Y:S05]  /*107c0*/  BSYNC B0 ;  /* 0x0000000000007941 */ /* 0x000fea0003800000 */
.L_x_988:
[----:B-----5:R3:W-:Y:S02]  /*107d0*/  STS.128 [R211+0x3000], R32 ;  /* 0x00300020d3007388 */ /* 0x0207e40000000c00 */
.L_x_987:
[----:B------:R-:W-:Y:S05]  /*107e0*/  BSYNC B1 ;  /* 0x0000000000017941 */ /* 0x000fea0003800000 */
.L_x_986:
        /* <DEDUP_REMOVED lines=26> */
[C---:B-1---5:R-:W-:Y:S01]  /*10990*/  IMAD.U32 R36, R32.reuse, 0x10000, RZ ;  /* 0x0001000020247824 */ /* 0x062fe200078e00ff */
        /* <DEDUP_REMOVED lines=59> */
.L_x_991:
[----:B------:R-:W-:Y:S05]  /*10d50*/  BSYNC B0 ;  /* 0x0000000000007941 */ /* 0x000fea0003800000 */
.L_x_990:
[----:B-----5:R3:W-:Y:S02]  /*10d60*/  STS.128 [R211+0x5000], R32 ;  /* 0x00500020d3007388 */ /* 0x0207e40000000c00 */
.L_x_981:
[----:B------:R-:W-:Y:S05]  /*10d70*/  BSYNC B2 ;  /* 0x0000000000027941 */ /* 0x000fea0003800000 */
.L_x_980:
        /* <DEDUP_REMOVED lines=8> */
[----:B------:R1:W5:Y:S01]  /*10e00*/  LD.E.128 R20, [R16.64] ;  /* 0x0000000610147980 */ /* 0x000362000c101d00 */
[----:B------:R-:W-:Y:S01]  /*10e10*/  ISETP.GE.AND P0, PT, R12, R7, PT ;  /* 0x000000070c00720c */ /* 0x000fe20003f06270 */
[----:B------:R-:W-:-:S12]  /*10e20*/  BSSY B0, `(.L_x_994) ;  /* 0x0000052000007945 */ /* 0x000fd80003800000 */
[----:B------:R-:W-:Y:S05]  /*10e30*/  @P0 BRA `(.L_x_995) ;  /* 0x0000050000000947 */ /* 0x000fea0003800000 */
[----:B------:R-:W-:Y:S01]  /*10e40*/  ISETP.GE.AND P0, PT, R12, R5, PT ;  /* 0x000000050c00720c */ /* 0x000fe20003f06270 */
[----:B------:R-:W-:Y:S02]  /*10e50*/  IMAD.MOV.U32 R25, RZ, RZ, RZ ;  /* 0x000000ffff197224 */ /* 0x000fe400078e00ff */
[----:B------:R-:W-:Y:S01]  /*10e60*/  IMAD.MOV.U32 R13, RZ, RZ, R5 ;  /* 0x000000ffff0d7224 */ /* 0x000fe200078e0005 */
[----:B------:R-:W-:-:S09]  /*10e70*/  MOV R29, RZ ;  /* 0x000000ff001d7202 */ /* 0x000fd20000000f00 */
[----:B------:R-:W-:Y:S01]  /*10e80*/  @P0 IADD3 R25, -R2, RZ, RZ ;  /* 0x000000ff02190210 */ /* 0x000fe20007ffe1ff */
[----:B------:R-:W-:-:S03]  /*10e90*/  @P0 IMAD.MOV R13, RZ, RZ, -R2 ;  /* 0x000000ffff0d0224 */ /* 0x000fc600078e0a02 */
[----:B------:R-:W-:Y:S01]  /*10ea0*/  IADD3 R27, P1, R25, R3, RZ ;  /* 0x00000003191b7210 */ /* 0x000fe20007f3e0ff */
[----:B------:R-:W-:-:S03]  /*10eb0*/  IMAD.WIDE R12, R13, 0x2, R16 ;  /* 0x000000020d0c7825 */ /* 0x000fc600078e0210 */
[----:B------:R-:W-:Y:S01]  /*10ec0*/  LEA.HI.X.SX32 R25, R25, R4, 0x1, P1 ;  /* 0x0000000419197211 */ /* 0x000fe200008f0eff */
[----:B------:R-:W-:Y:S01]  /*10ed0*/  @P0 IMAD.MOV R29, RZ, RZ, -R2 ;  /* 0x000000ffff1d0224 */ /* 0x000fe200078e0a02 */
[C---:B------:R-:W-:Y:S01]  /*10ee0*/  LEA R24, P1, R27.reuse, R38, 0x1 ;  /* 0x000000261b187211 */ /* 0x040fe200078208ff */
[----:B--2---:R-:W2:Y:S03]  /*10ef0*/  LD.E.128 R12, [R12.64] ;  /* 0x000000060c0c7980 */ /* 0x004ea6000c101d00 */
[----:B------:R-:W-:Y:S02]  /*10f00*/  LEA.HI.X R25, R27, R39, R25, 0x1, P1 ;  /* 0x000000271b197211 */ /* 0x000fe400008f0c19 */
[----:B------:R-:W-:-:S04]  /*10f10*/  IADD3 R31, P1, R29, R3, RZ ;  /* 0x000000031d1f7210 */ /* 0x000fc80007f3e0ff */
[----:B---3--:R-:W3:Y:S01]  /*10f20*/  LD.E.128 R24, [R24.64] ;  /* 0x0000000618187980 */ /* 0x008ee2000c101d00 */
[----:B------:R-:W-:Y:S02]  /*10f30*/  LEA.HI.X.SX32 R29, R29, R4, 0x1, P1 ;  /* 0x000000041d1d7211 */ /* 0x000fe400008f0eff */
[----:B------:R-:W-:-:S04]  /*10f40*/  LEA R28, P1, R31, R40, 0x1 ;  /* 0x000000281f1c7211 */ /* 0x000fc800078208ff */
[----:B------:R-:W-:-:S06]  /*10f50*/  LEA.HI.X R29, R31, R41, R29, 0x1, P1 ;  /* 0x000000291f1d7211 */ /* 0x000fcc00008f0c1d */
[----:B----4-:R-:W4:Y:S01]  /*10f60*/  LD.E.128 R28, [R28.64] ;  /* 0x000000061c1c7980 */ /* 0x010f22000c101d00 */
[C---:B-1---5:R-:W-:Y:S01]  /*10f70*/  SHF.L.U32 R33, R20.reuse, 0x10, RZ ;  /* 0x0000001014217819 */ /* 0x062fe200000006ff */
[----:B------:R-:W-:Y:S01]  /*10f80*/  IMAD.U32 R35, R21, 0x10000, RZ ;  /* 0x0001000015237824 */ /* 0x000fe200078e00ff */
[----:B------:R-:W-:Y:S01]  /*10f90*/  LOP3.LUT R32, R20, 0xffff0000, RZ, 0xc0, !PT ;  /* 0xffff000014207812 */ /* 0x000fe200078ec0ff */
[----:B------:R-:W-:Y:S01]  /*10fa0*/  IMAD.U32 R37, R23, 0x10000, RZ ;  /* 0x0001000017257824 */ /* 0x000fe200078e00ff */
[----:B------:R-:W-:Y:S02]  /*10fb0*/  LOP3.LUT R20, R21, 0xffff0000, RZ, 0xc0, !PT ;  /* 0xffff000015147812 */ /* 0x000fe400078ec0ff */
[----:B------:R-:W-:Y:S02]  /*10fc0*/  LOP3.LUT R21, R23, 0xffff0000, RZ, 0xc0, !PT ;  /* 0xffff000017157812 */ /* 0x000fe400078ec0ff */
[C---:B------:R-:W-:Y:S02]  /*10fd0*/  SHF.L.U32 R34, R22.reuse, 0x10, RZ ;  /* 0x0000001016227819 */ /* 0x040fe400000006ff */
[----:B------:R-:W-:-:S02]  /*10fe0*/  LOP3.LUT R22, R22, 0xffff0000, RZ, 0xc0, !PT ;  /* 0xffff000016167812 */ /* 0x000fc400078ec0ff */
[C---:B--2---:R-:W-:Y:S02]  /*10ff0*/  SHF.L.U32 R36, R12.reuse, 0x10, RZ ;  /* 0x000000100c247819 */ /* 0x044fe400000006ff */
[----:B------:R-:W-:Y:S01]  /*11000*/  LOP3.LUT R23, R12, 0xffff0000, RZ, 0xc0, !PT ;  /* 0xffff00000c177812 */ /* 0x000fe200078ec0ff */
[C---:B------:R-:W-:Y:S01]  /*11010*/  IMAD.U32 R12, R13.reuse, 0x10000, RZ ;  /* 0x000100000d0c7824 */ /* 0x040fe200078e00ff */
[----:B------:R-:W-:Y:S01]  /*11020*/  LOP3.LUT R43, R13, 0xffff0000, RZ, 0xc0, !PT ;  /* 0xffff00000d2b7812 */ /* 0x000fe200078ec0ff */
[C---:B------:R-:W-:Y:S01]  /*11030*/  IMAD.U32 R13, R15.reuse, 0x10000, RZ ;  /* 0x000100000f0d7824 */ /* 0x040fe200078e00ff */
[----:B------:R-:W-:Y:S02]  /*11040*/  LOP3.LUT R44, R15, 0xffff0000, RZ, 0xc0, !PT ;  /* 0xffff00000f2c7812 */ /* 0x000fe400078ec0ff */
[----:B------:R-:W-:Y:S01]  /*11050*/  SHF.L.U32 R42, R14, 0x10, RZ ;  /* 0x000000100e2a7819 */ /* 0x000fe200000006ff */
[C---:B---3--:R-:W-:Y:S01]  /*11060*/  IMAD.U32 R15, R25.reuse, 0x10000, RZ ;  /* 0x00010000190f7824 */ /* 0x048fe200078e00ff */
[----:B------:R-:W-:-:S02]  /*11070*/  LOP3.LUT R46, R25, 0xffff0000, RZ, 0xc0, !PT ;  /* 0xffff0000192e7812 */ /* 0x000fc400078ec0ff */
[C---:B------:R-:W-:Y:S01]  /*11080*/  SHF.L.U32 R47, R26.reuse, 0x10, RZ ;  /* 0x000000101a2f7819 */ /* 0x040fe200000006ff */
[----:B------:R-:W-:Y:S01]  /*11090*/  @!P0 FADD.FTZ R15, -R15, -RZ ;  /* 0x800000ff0f0f8221 */ /* 0x000fe20000010100 */
[----:B------:R-:W-:Y:S01]  /*110a0*/  LOP3.LUT R25, R26, 0xffff0000, RZ, 0xc0, !PT ;  /* 0xffff00001a197812 */ /* 0x000fe200078ec0ff */
[C---:B------:R-:W-:Y:S01]  /*110b0*/  IMAD.U32 R26, R27.reuse, 0x10000, RZ ;  /* 0x000100001b1a7824 */ /* 0x040fe200078e00ff */
[----:B------:R-:W-:Y:S01]  /*110c0*/  LOP3.LUT R27, R27, 0xffff0000, RZ, 0xc0, !PT ;  /* 0xffff00001b1b7812 */ /* 0x000fe200078ec0ff */
[----:B------:R-:W-:Y:S01]  /*110d0*/  @!P0 FADD.FTZ R46, -R46, -RZ ;  /* 0x800000ff2e2e8221 */ /* 0x000fe20000010100 */
[----:B------:R-:W-:Y:S01]  /*110e0*/  SHF.L.U32 R45, R24, 0x10, RZ ;  /* 0x00000010182d7819 */ /* 0x000fe200000006ff */
[----:B------:R-:W-:Y:S01]  /*110f0*/  @!P0 FADD.FTZ R26, -R26, -RZ ;  /* 0x800000ff1a1a8221 */ /* 0x000fe20000010100 */
[----:B------:R-:W-:Y:S01]  /*11100*/  LOP3.LUT R24, R24, 0xffff0000, RZ, 0xc0, !PT ;  /* 0xffff000018187812 */ /* 0x000fe200078ec0ff */
[----:B------:R-:W-:Y:S01]  /*11110*/  @!P0 FADD.FTZ R25, -R25, -RZ ;  /* 0x800000ff19198221 */ /* 0x000fe20000010100 */
[----:B------:R-:W-:Y:S01]  /*11120*/  LOP3.LUT R14, R14, 0xffff0000, RZ, 0xc0, !PT ;  /* 0xffff00000e0e7812 */ /* 0x000fe200078ec0ff */
[----:B------:R-:W-:-:S02]  /*11130*/  @!P0 FADD.FTZ R27, -R27, -RZ ;  /* 0x800000ff1b1b8221 */ /* 0x000fc40000010100 */
[----:B------:R-:W-:Y:S02]  /*11140*/  FMUL.FTZ R26, R13, R26 ;  /* 0x0000001a0d1a7220 */ /* 0x000fe40000410000 */
[----:B------:R-:W-:Y:S02]  /*11150*/  @!P0 FADD.FTZ R24, -R24, -RZ ;  /* 0x800000ff18188221 */ /* 0x000fe40000010100 */
[C---:B----4-:R-:W-:Y:S01]  /*11160*/  IMAD.U32 R13, R29.reuse, 0x10000, RZ ;  /* 0x000100001d0d7824 */ /* 0x050fe200078e00ff */
[----:B------:R-:W-:Y:S01]  /*11170*/  LOP3.LUT R29, R29, 0xffff0000, RZ, 0xc0, !PT ;  /* 0xffff00001d1d7812 */ /* 0x000fe200078ec0ff */
[----:B------:R-:W-:Y:S01]  /*11180*/  FMUL.FTZ R12, R12, R15 ;  /* 0x0000000f0c0c7220 */ /* 0x000fe20000410000 */
[----:B------:R-:W-:Y:S01]  /*11190*/  SHF.L.U32 R15, R28, 0x10, RZ ;  /* 0x000000101c0f7819 */ /* 0x000fe200000006ff */
[----:B------:R-:W-:Y:S01]  /*111a0*/  FMUL.FTZ R25, R14, R25 ;  /* 0x000000190e197220 */ /* 0x000fe20000410000 */
[----:B------:R-:W-:Y:S01]  /*111b0*/  LOP3.LUT R14, R28, 0xffff0000, RZ, 0xc0, !PT ;  /* 0xffff00001c0e7812 */ /* 0x000fe200078ec0ff */
[----:B------:R-:W-:Y:S01]  /*111c0*/  @!P0 FADD.FTZ R45, -R45, -RZ ;  /* 0x800000ff2d2d8221 */ /* 0x000fe20000010100 */
[----:B------:R-:W-:Y:S01]  /*111d0*/  SHF.L.U32 R28, R30, 0x10, RZ ;  /* 0x000000101e1c7819 */ /* 0x000fe200000006ff */
[----:B------:R-:W-:-:S02]  /*111e0*/  FMUL.FTZ R43, R43, R46 ;  /* 0x0000002e2b2b7220 */ /* 0x000fc40000410000 */
[----:B------:R-:W-:Y:S02]  /*111f0*/  @!P0 FADD.FTZ R47, -R47, -RZ ;  /* 0x800000ff2f2f8221 */ /* 0x000fe40000010100 */
[----:B------:R-:W-:Y:S01]  /*11200*/  FMUL.FTZ R44, R44, R27 ;  /* 0x0000001b2c2c7220 */ /* 0x000fe20000410000 */
[----:B------:R-:W-:Y:S01]  /*11210*/  LOP3.LUT R27, R30, 0xffff0000, RZ, 0xc0, !PT ;  /* 0xffff00001e1b7812 */ /* 0x000fe200078ec0ff */
[----:B------:R-:W-:Y:S01]  /*11220*/  FMUL.FTZ R23, R23, R24 ;  /* 0x0000001817177220 */ /* 0x000fe20000410000 */
[C---:B------:R-:W-:Y:S01]  /*11230*/  LOP3.LUT R30, R31.reuse, 0xffff0000, RZ, 0xc0, !PT ;  /* 0xffff00001f1e7812 */ /* 0x040fe200078ec0ff */
[----:B------:R-:W-:Y:S02]  /*11240*/  IMAD.U32 R24, R31, 0x10000, RZ ;  /* 0x000100001f187824 */ /* 0x000fe400078e00ff */
[----:B------:R-:W-:Y:S02]  /*11250*/  FMUL.FTZ R36, R36, R45 ;  /* 0x0000002d24247220 */ /* 0x000fe40000410000 */
[----:B------:R-:W-:-:S02]  /*11260*/  FMUL.FTZ R47, R42, R47 ;  /* 0x0000002f2a2f7220 */ /* 0x000fc40000410000 */
[----:B------:R-:W-:Y:S02]  /*11270*/  FFMA.FTZ R12, R35, R13, R12 ;  /* 0x0000000d230c7223 */ /* 0x000fe4000001000c */
[----:B------:R-:W-:Y:S02]  /*11280*/  FFMA.FTZ R29, R20, R29, R43 ;  /* 0x0000001d141d7223 */ /* 0x000fe4000001002b */
[----:B------:R-:W-:Y:S02]  /*11290*/  FFMA.FTZ R24, R37, R24, R26 ;  /* 0x0000001825187223 */ /* 0x000fe4000001001a */
[----:B------:R-:W-:Y:S01]  /*112a0*/  FFMA.FTZ R21, R21, R30, R44 ;  /* 0x0000001e15157223 */ /* 0x000fe2000001002c */
[----:B------:R-:W-:Y:S01]  /*112b0*/  F2FP.BF16.PACK_AB R12, R29, R12 ;  /* 0x0000000c1d0c723e */ /* 0x000fe200000010ff */
[----:B------:R-:W-:Y:S02]  /*112c0*/  FFMA.FTZ R15, R33, R15, R36 ;  /* 0x0000000f210f7223 */ /* 0x000fe40000010024 */
[----:B------:R-:W-:Y:S01]  /*112d0*/  FFMA.FTZ R14, R32, R14, R23 ;  /* 0x0000000e200e7223 */ /* 0x000fe20000010017 */
[----:B------:R-:W-:Y:S01]  /*112e0*/  F2FP.BF16.PACK_AB R23, R21, R24 ;  /* 0x000000181517723e */ /* 0x000fe200000010ff */
[----:B------:R-:W-:Y:S01]  /*112f0*/  FFMA.FTZ R28, R34, R28, R47 ;  /* 0x0000001c221c7223 */ /* 0x000fe2000001002f */
[----:B------:R-:W-:Y:S01]  /*11300*/  MOV R21, R12 ;  /* 0x0000000c00157202 */ /* 0x000fe20000000f00 */
[----:B------:R-:W-:Y:S01]  /*11310*/  FFMA.FTZ R25, R22, R27, R25 ;  /* 0x0000001b16197223 */ /* 0x000fe20000010019 */
[----:B------:R-:W-:-:S04]  /*11320*/  F2FP.BF16.PACK_AB R20, R14, R15 ;  /* 0x0000000f0e14723e */ /* 0x000fc800000010ff */
[----:B------:R-:W-:Y:S02]  /*11330*/  F2FP.BF16.PACK_AB R22, R25, R28 ;  /* 0x0000001c1916723e */ /* 0x000fe400000010ff */
.L_x_995:
[----:B------:R-:W-:Y:S05]  /*11340*/  BSYNC B0 ;  /* 0x0000000000007941 */ /* 0x000fea0003800000 */
.L_x_994:
[----:B-----5:R1:W-:Y:S02]  /*11350*/  STS.128 [R211+0x1800], R20 ;  /* 0x00180014d3007388 */ /* 0x0203e40000000c00 */
.L_x_993:
[----:B------:R-:W-:Y:S05]  /*11360*/  BSYNC B1 ;  /* 0x0000000000017941 */ /* 0x000fea0003800000 */
.L_x_992:
        /* <DEDUP_REMOVED lines=8> */
[----:B------:R-:W-:Y:S01]  /*113f0*/  ISETP.GE.AND P0, PT, R10, R5, PT ;  /* 0x000000050a00720c */ /* 0x000fe20003f06270 */
[----:B------:R-:W-:Y:S02]  /*11400*/  IMAD.MOV.U32 R25, RZ, RZ, RZ ;  /* 0x000000ffff197224 */ /* 0x000fe400078e00ff */
[----:B-1----:R-:W-:-:S10]  /*11410*/  IMAD.MOV.U32 R21, RZ, RZ, R5 ;  /* 0x000000ffff157224 */ /* 0x002fd400078e0005 */
[----:B------:R-:W-:Y:S01]  /*11420*/  @P0 IADD3 R25, -R2, RZ, RZ ;  /* 0x000000ff02190210 */ /* 0x000fe20007ffe1ff */
[----:B------:R-:W-:-:S03]  /*11430*/  @P0 IMAD.MOV R21, RZ, RZ, -R2 ;  /* 0x000000ffff150224 */ /* 0x000fc600078e0a02 */
[----:B------:R-:W-:Y:S01]  /*11440*/  IADD3 R27, P1, R25, R3, RZ ;  /* 0x00000003191b7210 */ /* 0x000fe20007f3e0ff */
[----:B------:R-:W-:-:S03]  /*11450*/  IMAD.WIDE R20, R21, 0x2, R16 ;  /* 0x0000000215147825 */ /* 0x000fc600078e0210 */
[----:B------:R-:W-:Y:S02]  /*11460*/  LEA.HI.X.SX32 R25, R25, R4, 0x1, P1 ;  /* 0x0000000419197211 */ /* 0x000fe400008f0eff */
[C---:B------:R-:W-:Y:S01]  /*11470*/  LEA R24, P1, R27.reuse, R38, 0x1 ;  /* 0x000000261b187211 */ /* 0x040fe200078208ff */
[----:B------:R-:W-:Y:S01]  /*11480*/  IMAD.MOV.U32 R29, RZ, RZ, RZ ;  /* 0x000000ffff1d7224 */ /* 0x000fe200078e00ff */
[----:B------:R-:W-:Y:S01]  /*11490*/  @P0 IADD3 R29, -R2, RZ, RZ ;  /* 0x000000ff021d0210 */ /* 0x000fe20007ffe1ff */
[----:B--2---:R-:W2:Y:S01]  /*114a0*/  LD.E.128 R20, [R20.64+0x80] ;  /* 0x0000800614147980 */ /* 0x004ea2000c101d00 */
[----:B------:R-:W-:Y:S02]  /*114b0*/  LEA.HI.X R25, R27, R39, R25, 0x1, P1 ;  /* 0x000000271b197211 */ /* 0x000fe400008f0c19 */
[----:B------:R-:W-:-:S04]  /*114c0*/  IADD3 R31, P1, R29, R3, RZ ;  /* 0x000000031d1f7210 */ /* 0x000fc80007f3e0ff */
[----:B---3--:R-:W3:Y:S01]  /*114d0*/  LD.E.128 R24, [R24.64+0x80] ;  /* 0x0000800618187980 */ /* 0x008ee2000c101d00 */
[----:B------:R-:W-:Y:S02]  /*114e0*/  LEA.HI.X.SX32 R29, R29, R4, 0x1, P1 ;  /* 0x000000041d1d7211 */ /* 0x000fe400008f0eff */
[----:B------:R-:W-:-:S04]  /*114f0*/  LEA R28, P1, R31, R40, 0x1 ;  /* 0x000000281f1c7211 */ /* 0x000fc800078208ff */
[----:B------:R-:W-:-:S06]  /*11500*/  LEA.HI.X R29, R31, R41, R29, 0x1, P1 ;  /* 0x000000291f1d7211 */ /* 0x000fcc00008f0c1d */
[----:B----4-:R-:W4:Y:S01]  /*11510*/  LD.E.128 R28, [R28.64+0x80] ;  /* 0x000080061c1c7980 */ /* 0x010f22000c101d00 */
[C---:B-----5:R-:W-:Y:S01]  /*11520*/  LOP3.LUT R10, R13.reuse, 0xffff0000, RZ, 0xc0, !PT ;  /* 0xffff00000d0a7812 */ /* 0x060fe200078ec0ff */
[----:B------:R-:W-:Y:S01]  /*11530*/  IMAD.U32 R32, R12, 0x10000, RZ ;  /* 0x000100000c207824 */ /* 0x000fe200078e00ff */
[----:B------:R-:W-:Y:S01]  /*11540*/  SHF.L.U32 R34, R13, 0x10, RZ ;  /* 0x000000100d227819 */ /* 0x000fe200000006ff */
[----:B------:R-:W-:Y:S01]  /*11550*/  IMAD.U32 R33, R14, 0x10000, RZ ;  /* 0x000100000e217824 */ /* 0x000fe200078e00ff */
[C---:B------:R-:W-:Y:S02]  /*11560*/  LOP3.LUT R13, R15.reuse, 0xffff0000, RZ, 0xc0, !PT ;  /* 0xffff00000f0d7812 */ /* 0x040fe400078ec0ff */
[----:B------:R-:W-:Y:S02]  /*11570*/  SHF.L.U32 R36, R15, 0x10, RZ ;  /* 0x000000100f247819 */ /* 0x000fe400000006ff */
[----:B------:R-:W-:Y:S02]  /*11580*/  LOP3.LUT R12, R12, 0xffff0000, RZ, 0xc0, !PT ;  /* 0xffff00000c0c7812 */ /* 0x000fe400078ec0ff */
[----:B------:R-:W-:-:S02]  /*11590*/  LOP3.LUT R14, R14, 0xffff0000, RZ, 0xc0, !PT ;  /* 0xffff00000e0e7812 */ /* 0x000fc400078ec0ff */
[C---:B--2---:R-:W-:Y:S01]  /*115a0*/  SHF.L.U32 R15, R21.reuse, 0x10, RZ ;  /* 0x00000010150f7819 */ /* 0x044fe200000006ff */
[----:B------:R-:W-:Y:S01]  /*115b0*/  IMAD.U32 R35, R20, 0x10000, RZ ;  /* 0x0001000014237824 */ /* 0x000fe200078e00ff */
[----:B------:R-:W-:Y:S01]  /*115c0*/  LOP3.LUT R42, R21, 0xffff0000, RZ, 0xc0, !PT ;  /* 0xffff0000152a7812 */ /* 0x000fe200078ec0ff */
[----:B------:R-:W-:Y:S01]  /*115d0*/  IMAD.U32 R37, R22, 0x10000, RZ ;  /* 0x0001000016257824 */ /* 0x000fe200078e00ff */
        /* <DEDUP_REMOVED lines=17> */
[----:B------:R-:W-:Y:S01]  /*116f0*/  LOP3.LUT R48, R27, 0xffff0000, RZ, 0xc0, !PT ;  /* 0xffff00001b307812 */ /* 0x000fe200078ec0ff */
[----:B------:R-:W-:Y:S01]  /*11700*/  FMUL.FTZ R23, R20, R23 ;  /* 0x0000001714177220 */ /* 0x000fe20000410000 */
[----:B----4-:R-:W-:Y:S01]  /*11710*/  SHF.L.U32 R20, R29, 0x10, RZ ;  /* 0x000000101d147819 */ /* 0x010fe200000006ff */
[----:B------:R-:W-:Y:S01]  /*11720*/  FMUL.FTZ R15, R15, R24 ;  /* 0x000000180f0f7220 */ /* 0x000fe20000410000 */
[----:B------:R-:W-:Y:S01]  /*11730*/  LOP3.LUT R29, R29, 0xffff0000, RZ, 0xc0, !PT ;  /* 0xffff00001d1d7812 */ /* 0x000fe200078ec0ff */
[----:B------:R-:W-:Y:S01]  /*11740*/  @!P0 FADD.FTZ R46, -R46, -RZ ;  /* 0x800000ff2e2e8221 */ /* 0x000fe20000010100 */
[----:B------:R-:W-:Y:S01]  /*11750*/  LOP3.LUT R27, R30, 0xffff0000, RZ, 0xc0, !PT ;  /* 0xffff00001e1b7812 */ /* 0x000fe200078ec0ff */
[----:B------:R-:W-:-:S02]  /*11760*/  @!P0 FADD.FTZ R48, -R48, -RZ ;  /* 0x800000ff30308221 */ /* 0x000fc40000010100 */
[----:B------:R-:W-:Y:S01]  /*11770*/  FMUL.FTZ R25, R22, R25 ;  /* 0x0000001916197220 */ /* 0x000fe20000410000 */
[C---:B------:R-:W-:Y:S01]  /*11780*/  LOP3.LUT R22, R28.reuse, 0xffff0000, RZ, 0xc0, !PT ;  /* 0xffff00001c167812 */ /* 0x040fe200078ec0ff */
[----:B------:R-:W-:Y:S02]  /*11790*/  IMAD.U32 R24, R28, 0x10000, RZ ;  /* 0x000100001c187824 */ /* 0x000fe400078e00ff */
[----:B------:R-:W-:Y:S01]  /*117a0*/  FMUL.FTZ R21, R21, R26 ;  /* 0x0000001a15157220 */ /* 0x000fe20000410000 */
[C---:B------:R-:W-:Y:S01]  /*117b0*/  SHF.L.U32 R26, R31.reuse, 0x10, RZ ;  /* 0x000000101f1a7819 */ /* 0x040fe200000006ff */
[----:B------:R-:W-:Y:S01]  /*117c0*/  IMAD.U32 R28, R30, 0x10000, RZ ;  /* 0x000100001e1c7824 */ /* 0x000fe200078e00ff */
[----:B------:R-:W-:Y:S01]  /*117d0*/  LOP3.LUT R30, R31, 0xffff0000, RZ, 0xc0, !PT ;  /* 0xffff00001f1e7812 */ /* 0x000fe200078ec0ff */
[----:B------:R-:W-:Y:S02]  /*117e0*/  FMUL.FTZ R45, R42, R45 ;  /* 0x0000002d2a2d7220 */ /* 0x000fe40000410000 */
[----:B------:R-:W-:-:S02]  /*117f0*/  FMUL.FTZ R35, R35, R44 ;  /* 0x0000002c23237220 */ /* 0x000fc40000410000 */
[----:B------:R-:W-:Y:S02]  /*11800*/  FMUL.FTZ R46, R37, R46 ;  /* 0x0000002e252e7220 */ /* 0x000fe40000410000 */
[----:B------:R-:W-:Y:S02]  /*11810*/  FMUL.FTZ R48, R43, R48 ;  /* 0x000000302b307220 */ /* 0x000fe40000410000 */
[----:B------:R-:W-:Y:S02]  /*11820*/  FFMA.FTZ R15, R34, R20, R15 ;  /* 0x00000014220f7223 */ /* 0x000fe4000001000f */
[----:B------:R-:W-:Y:S02]  /*11830*/  FFMA.FTZ R10, R10, R29, R45 ;  /* 0x0000001d0a0a7223 */ /* 0x000fe4000001002d */
[----:B------:R-:W-:Y:S02]  /*11840*/  FFMA.FTZ R24, R32, R24, R35 ;  /* 0x0000001820187223 */ /* 0x000fe40000010023 */
[----:B------:R-:W-:-:S02]  /*11850*/  FFMA.FTZ R23, R12, R22, R23 ;  /* 0x000000160c177223 */ /* 0x000fc40000010017 */
[----:B------:R-:W-:Y:S02]  /*11860*/  FFMA.FTZ R28, R33, R28, R46 ;  /* 0x0000001c211c7223 */ /* 0x000fe4000001002e */
[----:B------:R-:W-:Y:S01]  /*11870*/  FFMA.FTZ R21, R36, R26, R21 ;  /* 0x0000001a24157223 */ /* 0x000fe20000010015 */
[----:B------:R-:W-:Y:S01]  /*11880*/  F2FP.BF16.PACK_AB R12, R23, R24 ;  /* 0x00000018170c723e */ /* 0x000fe200000010ff */
[----:B------:R-:W-:Y:S01]  /*11890*/  FFMA.FTZ R30, R13, R30, R48 ;  /* 0x0000001e0d1e7223 */ /* 0x000fe20000010030 */
[----:B------:R-:W-:Y:S01]  /*118a0*/  F2FP.BF16.PACK_AB R13, R10, R15 ;  /* 0x0000000f0a0d723e */ /* 0x000fe200000010ff */
[----:B------:R-:W-:-:S03]  /*118b0*/  FFMA.FTZ R25, R14, R27, R25 ;  /* 0x0000001b0e197223 */ /* 0x000fc60000010019 */
[----:B------:R-:W-:Y:S02]  /*118c0*/  F2FP.BF16.PACK_AB R15, R30, R21 ;  /* 0x000000151e0f723e */ /* 0x000fe400000010ff */
[----:B------:R-:W-:Y:S02]  /*118d0*/  F2FP.BF16.PACK_AB R14, R25, R28 ;  /* 0x0000001c190e723e */ /* 0x000fe400000010ff */
.L_x_999:
[----:B------:R-:W-:Y:S05]  /*118e0*/  BSYNC B0 ;  /* 0x0000000000007941 */ /* 0x000fea0003800000 */
.L_x_998:
[----:B-----5:R1:W-:Y:S02]  /*118f0*/  STS.128 [R211+0x3800], R12 ;  /* 0x0038000cd3007388 */ /* 0x0203e40000000c00 */
.L_x_997:
[----:B------:R-:W-:Y:S05]  /*11900*/  BSYNC B1 ;  /* 0x0000000000017941 */ /* 0x000fea0003800000 */
.L_x_996:
[----:B------:R-:W-:-:S13]  /*11910*/  ISETP.GE.AND P0, PT, R9, R11, PT ;  /* 0x0000000b0900720c */ /* 0x000fda0003f06270 */
[----:B------:R1:W-:Y:S01]  /*11920*/  @P0 STS.128 [R211+0x5800], RZ ;  /* 0x005800ffd3000388 */ /* 0x0003e20000000c00 */
[----:B------:R-:W-:Y:S05]  /*11930*/  @P0 BRA `(.L_x_945) ;  /* 0x00000d1000000947 */ /* 0x000fea0003800000 */
[----:B-1----:R1:W5:Y:S01]  /*11940*/  LD.E.128 R12, [R16.64+0x100] ;  /* 0x00010006100c7980 */ /* 0x002362000c101d00 */
[----:B------:R-:W-:Y:S01]  /*11950*/  ISETP.GE.AND P0, PT, R9, R7, PT ;  /* 0x000000070900720c */ /* 0x000fe20003f06270 */
[----:B------:R-:W-:Y:S01]  /*11960*/  BSSY B0, `(.L_x_1000) ;  /* 0x0000054000007945 */ /* 0x000fe20003800000 */
[----:B------:R-:W-:-:S05]  /*11970*/  IADD3 R10, P1, R16, 0x100, RZ ;  /* 0x00000100100a7810 */ /* 0x000fca0007f3e0ff */
[----:B------:R-:W-:-:S06]  /*11980*/  IMAD.X R11, RZ, RZ, R17, P1 ;  /* 0x000000ffff0b7224 */ /* 0x000fcc00008e0611 */
[----:B------:R-:W-:Y:S05]  /*11990*/  @P0 BRA `(.L_x_1001) ;  /* 0x0000050000000947 */ /* 0x000fea0003800000 */
[----:B------:R-:W-:Y:S01]  /*119a0*/  ISETP.GE.AND P0, PT, R9, R5, PT ;  /* 0x000000050900720c */ /* 0x000fe20003f06270 */
[----:B------:R-:W-:Y:S01]  /*119b0*/  IMAD.MOV.U32 R9, RZ, RZ, RZ ;  /* 0x000000ffff097224 */ /* 0x000fe200078e00ff */
[----:B------:R-:W-:-:S05]  /*119c0*/  IADD3 R3, P1, R3, 0x80, RZ ;  /* 0x0000008003037810 */ /* 0x000fca0007f3e0ff */
[----:B------:R-:W-:-:S06]  /*119d0*/  IMAD.X R4, RZ, RZ, R4, P1 ;  /* 0x000000ffff047224 */ /* 0x000fcc00008e0604 */
[----:B------:R-:W-:Y:S01]  /*119e0*/  @P0 IMAD.MOV R9, RZ, RZ, -R2 ;  /* 0x000000ffff090224 */ /* 0x000fe200078e0a02 */
[----:B------:R-:W-:-:S04]  /*119f0*/  @P0 IADD3 R5, -R2, RZ, RZ ;  /* 0x000000ff02050210 */ /* 0x000fc80007ffe1ff */
[----:B------:R-:W-:Y:S01]  /*11a00*/  IADD3 R7, P1, R9, R3, RZ ;  /* 0x0000000309077210 */ /* 0x000fe20007f3e0ff */
[----:B------:R-:W-:-:S03]  /*11a10*/  IMAD.WIDE R10, R5, 0x2, R10 ;  /* 0x00000002050a7825 */ /* 0x000fc600078e020a */
[----:B------:R-:W-:Y:S02]  /*11a20*/  LEA.HI.X.SX32 R5, R9, R4, 0x1, P1 ;  /* 0x0000000409057211 */ /* 0x000fe400008f0eff */
[C---:B------:R-:W-:Y:S01]  /*11a30*/  LEA R24, P1, R7.reuse, R38, 0x1 ;  /* 0x0000002607187211 */ /* 0x040fe200078208ff */
[----:B--2---:R-:W2:Y:S03]  /*11a40*/  LD.E.128 R20, [R10.64] ;  /* 0x000000060a147980 */ /* 0x004ea6000c101d00 */
[----:B------:R-:W-:Y:S01]  /*11a50*/  LEA.HI.X R25, R7, R39, R5, 0x1, P1 ;  /* 0x0000002707197211 */ /* 0x000fe200008f0c05 */
[----:B------:R-:W-:Y:S01]  /*11a60*/  IMAD.MOV.U32 R5, RZ, RZ, RZ ;  /* 0x000000ffff057224 */ /* 0x000fe200078e00ff */
[----:B------:R-:W-:-:S04]  /*11a70*/  @P0 IADD3 R5, -R2, RZ, RZ ;  /* 0x000000ff02050210 */ /* 0x000fc80007ffe1ff */
[C---:B------:R-:W-:Y:S01]  /*11a80*/  IADD3 R3, P1, R5.reuse, R3, RZ ;  /* 0x0000000305037210 */ /* 0x040fe20007f3e0ff */
[----:B---3--:R-:W3:Y:S03]  /*11a90*/  LD.E.128 R24, [R24.64] ;  /* 0x0000000618187980 */ /* 0x008ee6000c101d00 */
        /* <DEDUP_REMOVED lines=12> */
[C---:B--2---:R-:W-:Y:S01]  /*11b60*/  IMAD.U32 R13, R20.reuse, 0x10000, RZ ;  /* 0x00010000140d7824 */ /* 0x044fe200078e00ff */
[----:B------:R-:W-:Y:S01]  /*11b70*/  LOP3.LUT R11, R20, 0xffff0000, RZ, 0xc0, !PT ;  /* 0xffff0000140b7812 */ /* 0x000fe200078ec0ff */
[C---:B-1----:R-:W-:Y:S01]  /*11b80*/  IMAD.U32 R17, R22.reuse, 0x10000, RZ ;  /* 0x0001000016117824 */ /* 0x042fe200078e00ff */
[C---:B------:R-:W-:Y:S02]  /*11b90*/  SHF.L.U32 R10, R21.reuse, 0x10, RZ ;  /* 0x00000010150a7819 */ /* 0x040fe400000006ff */
[----:B------:R-:W-:Y:S02]  /*11ba0*/  LOP3.LUT R20, R21, 0xffff0000, RZ, 0xc0, !PT ;  /* 0xffff000015147812 */ /* 0x000fe400078ec0ff */
[----:B------:R-:W-:Y:S02]  /*11bb0*/  LOP3.LUT R16, R22, 0xffff0000, RZ, 0xc0, !PT ;  /* 0xffff000016107812 */ /* 0x000fe400078ec0ff */
[----:B------:R-:W-:Y:S01]  /*11bc0*/  SHF.L.U32 R15, R23, 0x10, RZ ;  /* 0x00000010170f7819 */ /* 0x000fe200000006ff */
[----:B---3--:R-:W-:Y:S01]  /*11bd0*/  IMAD.U32 R32, R24, 0x10000, RZ ;  /* 0x0001000018207824 */ /* 0x008fe200078e00ff */
[C---:B------:R-:W-:Y:S01]  /*11be0*/  SHF.L.U32 R21, R25.reuse, 0x10, RZ ;  /* 0x0000001019157819 */ /* 0x040fe200000006ff */
[----:B------:R-:W-:Y:S01]  /*11bf0*/  IMAD.U32 R34, R26, 0x10000, RZ ;  /* 0x000100001a227824 */ /* 0x000fe200078e00ff */
[----:B------:R-:W-:Y:S01]  /*11c00*/  LOP3.LUT R33, R25, 0xffff0000, RZ, 0xc0, !PT ;  /* 0xffff000019217812 */ /* 0x000fe200078ec0ff */
[----:B------:R-:W-:Y:S01]  /*11c10*/  @!P0 FADD.FTZ R32, -R32, -RZ ;  /* 0x800000ff20208221 */ /* 0x000fe20000010100 */
[----:B------:R-:W-:Y:S01]  /*11c20*/  LOP3.LUT R22, R24, 0xffff0000, RZ, 0xc0, !PT ;  /* 0xffff000018167812 */ /* 0x000fe200078ec0ff */
[----:B------:R-:W-:Y:S01]  /*11c30*/  @!P0 FADD.FTZ R34, -R34, -RZ ;  /* 0x800000ff22228221 */ /* 0x000fe20000010100 */
[----:B------:R-:W-:Y:S01]  /*11c40*/  LOP3.LUT R25, R26, 0xffff0000, RZ, 0xc0, !PT ;  /* 0xffff00001a197812 */ /* 0x000fe200078ec0ff */
[----:B------:R-:W-:Y:S01]  /*11c50*/  @!P0 FADD.FTZ R33, -R33, -RZ ;  /* 0x800000ff21218221 */ /* 0x000fe20000010100 */
[C---:B------:R-:W-:Y:S01]  /*11c60*/  SHF.L.U32 R24, R27.reuse, 0x10, RZ ;  /* 0x000000101b187819 */ /* 0x040fe200000006ff */
[----:B------:R-:W-:Y:S01]  /*11c70*/  @!P0 FADD.FTZ R22, -R22, -RZ ;  /* 0x800000ff16168221 */ /* 0x000fe20000010100 */
[----:B------:R-:W-:Y:S01]  /*11c80*/  LOP3.LUT R26, R27, 0xffff0000, RZ, 0xc0, !PT ;  /* 0xffff00001b1a7812 */ /* 0x000fe200078ec0ff */
[----:B------:R-:W-:Y:S01]  /*11c90*/  @!P0 FADD.FTZ R21, -R21, -RZ ;  /* 0x800000ff15158221 */ /* 0x000fe20000010100 */
[----:B------:R-:W-:Y:S01]  /*11ca0*/  LOP3.LUT R23, R23, 0xffff0000, RZ, 0xc0, !PT ;  /* 0xffff000017177812 */ /* 0x000fe200078ec0ff */
[----:B------:R-:W-:-:S02]  /*11cb0*/  @!P0 FADD.FTZ R24, -R24, -RZ ;  /* 0x800000ff18188221 */ /* 0x000fc40000010100 */
[----:B------:R-:W-:Y:S02]  /*11cc0*/  @!P0 FADD.FTZ R26, -R26, -RZ ;  /* 0x800000ff1a1a8221 */ /* 0x000fe40000010100 */
[----:B------:R-:W-:Y:S02]  /*11cd0*/  @!P0 FADD.FTZ R25, -R25, -RZ ;  /* 0x800000ff19198221 */ /* 0x000fe40000010100 */
[----:B------:R-:W-:Y:S02]  /*11ce0*/  FMUL.FTZ R15, R15, R24 ;  /* 0x000000180f0f7220 */ /* 0x000fe40000410000 */
[----:B------:R-:W-:Y:S01]  /*11cf0*/  FMUL.FTZ R26, R23, R26 ;  /* 0x0000001a171a7220 */ /* 0x000fe20000410000 */
[----:B----4-:R-:W-:Y:S01]  /*11d00*/  LOP3.LUT R23, R30, 0xffff0000, RZ, 0xc0, !PT ;  /* 0xffff00001e177812 */ /* 0x010fe200078ec0ff */
[----:B------:R-:W-:Y:S01]  /*11d10*/  FMUL.FTZ R22, R11, R22 ;  /* 0x000000160b167220 */ /* 0x000fe20000410000 */
[----:B------:R-:W-:Y:S01]  /*11d20*/  LOP3.LUT R11, R28, 0xffff0000, RZ, 0xc0, !PT ;  /* 0xffff00001c0b7812 */ /* 0x000fe200078ec0ff */
[----:B------:R-:W-:Y:S01]  /*11d30*/  FMUL.FTZ R33, R20, R33 ;  /* 0x0000002114217220 */ /* 0x000fe20000410000 */
[----:B------:R-:W-:Y:S01]  /*11d40*/  SHF.L.U32 R20, R31, 0x10, RZ ;  /* 0x000000101f147819 */ /* 0x000fe200000006ff */
[----:B------:R-:W-:-:S02]  /*11d50*/  FMUL.FTZ R34, R17, R34 ;  /* 0x0000002211227220 */ /* 0x000fc40000410000 */
[----:B------:R-:W-:Y:S01]  /*11d60*/  IMAD.U32 R24, R30, 0x10000, RZ ;  /* 0x000100001e187824 */ /* 0x000fe200078e00ff */
[----:B------:R-:W-:Y:S01]  /*11d70*/  LOP3.LUT R30, R31, 0xffff0000, RZ, 0xc0, !PT ;  /* 0xffff00001f1e7812 */ /* 0x000fe200078ec0ff */
[----:B------:R-:W-:Y:S01]  /*11d80*/  FMUL.FTZ R21, R10, R21 ;  /* 0x000000150a157220 */ /* 0x000fe20000410000 */
[C---:B------:R-:W-:Y:S01]  /*11d90*/  SHF.L.U32 R10, R29.reuse, 0x10, RZ ;  /* 0x000000101d0a7819 */ /* 0x040fe200000006ff */
[----:B------:R-:W-:Y:S01]  /*11da0*/  IMAD.U32 R17, R28, 0x10000, RZ ;  /* 0x000100001c117824 */ /* 0x000fe200078e00ff */
[----:B------:R-:W-:Y:S01]  /*11db0*/  LOP3.LUT R28, R29, 0xffff0000, RZ, 0xc0, !PT ;  /* 0xffff00001d1c7812 */ /* 0x000fe200078ec0ff */
[----:B------:R-:W-:Y:S02]  /*11dc0*/  FMUL.FTZ R13, R13, R32 ;  /* 0x000000200d0d7220 */ /* 0x000fe40000410000 */
[----:B------:R-:W-:Y:S02]  /*11dd0*/  FMUL.FTZ R16, R16, R25 ;  /* 0x0000001910107220 */ /* 0x000fe40000410000 */
[----:B------:R-:W-:-:S02]  /*11de0*/  FFMA.FTZ R14, R14, R20, R15 ;  /* 0x000000140e0e7223 */ /* 0x000fc4000001000f */
[----:B------:R-:W-:Y:S02]  /*11df0*/  FFMA.FTZ R5, R5, R30, R26 ;  /* 0x0000001e05057223 */ /* 0x000fe4000001001a */
[----:B------:R-:W-:Y:S02]  /*11e00*/  FFMA.FTZ R4, R4, R17, R13 ;  /* 0x0000001104047223 */ /* 0x000fe4000001000d */
[----:B------:R-:W-:Y:S01]  /*11e10*/  FFMA.FTZ R3, R3, R11, R22 ;  /* 0x0000000b03037223 */ /* 0x000fe20000010016 */
[----:B------:R-:W-:Y:S01]  /*11e20*/  F2FP.BF16.PACK_AB R15, R5, R14 ;  /* 0x0000000e050f723e */ /* 0x000fe200000010ff */
[----:B------:R-:W-:Y:S02]  /*11e30*/  FFMA.FTZ R10, R12, R10, R21 ;  /* 0x0000000a0c0a7223 */ /* 0x000fe40000010015 */
[----:B------:R-:W-:Y:S01]  /*11e40*/  FFMA.FTZ R33, R2, R28, R33 ;  /* 0x0000001c02217223 */ /* 0x000fe20000010021 */
[----:B------:R-:W-:Y:S01]  /*11e50*/  F2FP.BF16.PACK_AB R12, R3, R4 ;  /* 0x00000004030c723e */ /* 0x000fe200000010ff */
[----:B------:R-:W-:-:S02]  /*11e60*/  FFMA.FTZ R9, R9, R24, R34 ;  /* 0x0000001809097223 */ /* 0x000fc40000010022 */
[----:B------:R-:W-:Y:S01]  /*11e70*/  FFMA.FTZ R16, R7, R23, R16 ;  /* 0x0000001707107223 */ /* 0x000fe20000010010 */
[----:B------:R-:W-:-:S04]  /*11e80*/  F2FP.BF16.PACK_AB R13, R33, R10 ;  /* 0x0000000a210d723e */ /* 0x000fc800000010ff */
[----:B------:R-:W-:Y:S02]  /*11e90*/  F2FP.BF16.PACK_AB R14, R16, R9 ;  /* 0x00000009100e723e */ /* 0x000fe400000010ff */
.L_x_1001:
[----:B------:R-:W-:Y:S05]  /*11ea0*/  BSYNC B0 ;  /* 0x0000000000007941 */ /* 0x000fea0003800000 */
.L_x_1000:
[----:B-----5:R1:W-:Y:S01]  /*11eb0*/  STS.128 [R211+0x5800], R12 ;  /* 0x0058000cd3007388 */ /* 0x0203e20000000c00 */
[----:B------:R-:W-:Y:S05]  /*11ec0*/  BRA `(.L_x_945) ;  /* 0x0000078000007947 */ /* 0x000fea0003800000 */
.L_x_907:
[----:B------:R-:W-:Y:S01]  /*11ed0*/  IMAD.IADD R3, R209, 0x1, -R76 ;  /* 0x00000001d1037824 */ /* 0x000fe200078e0a4c */
[----:B------:R-:W-:Y:S01]  /*11ee0*/  BSSY B0, `(.L_x_1002) ;  /* 0x000001c000007945 */ /* 0x000fe20003800000 */
[-C--:B------:R-:W-:Y:S02]  /*11ef0*/  ISETP.GE.AND P1, PT, R9, R75.reuse, PT ;  /* 0x0000004b0900720c */ /* 0x080fe40003f26270 */
[----:B------:R-:W-:Y:S02]  /*11f00*/  ISETP.GE.AND P0, PT, R10, R75, PT ;  /* 0x0000004b0a00720c */ /* 0x000fe40003f06270 */
[----:B------:R-:W-:-:S13]  /*11f10*/  ISETP.GE.AND P2, PT, R166, R3, PT ;  /* 0x00000003a600720c */ /* 0x000fda0003f46270 */
[----:B------:R-:W-:Y:S05]  /*11f20*/  @P2 BRA `(.L_x_1003) ;  /* 0x0000017000002947 */ /* 0x000fea0003800000 */
[----:B------:R-:W-:Y:S02]  /*11f30*/  ISETP.GE.AND P4, PT, R12, R75, PT ;  /* 0x0000004b0c00720c */ /* 0x000fe40003f86270 */
[----:B-----5:R-:W-:-:S04]  /*11f40*/  @!P0 LEA R6, P2, R170, R176, 0x1 ;  /* 0x000000b0aa068211 */ /* 0x020fc800078408ff */
[----:B------:R-:W-:-:S07]  /*11f50*/  @!P0 LEA.HI.X R7, R170, R177, R173, 0x1, P2 ;  /* 0x000000b1aa078211 */ /* 0x000fce00010f0cad */
[C---:B------:R-:W-:Y:S01]  /*11f60*/  @!P4 LEA R8, P3, R170.reuse, R176, 0x1 ;  /* 0x000000b0aa08c211 */ /* 0x040fe200078608ff */
[----:B------:R1:W-:Y:S03]  /*11f70*/  @P4 STS.128 [R211], RZ ;  /* 0x000000ffd3004388 */ /* 0x0003e60000000c00 */
[----:B------:R-:W-:-:S05]  /*11f80*/  @!P4 LEA.HI.X R9, R170, R177, R173, 0x1, P3 ;  /* 0x000000b1aa09c211 */ /* 0x000fca00018f0cad */
        /* <DEDUP_REMOVED lines=11> */
[----:B-1----:R-:W-:-:S04]  /*12040*/  LEA R6, P2, R170, R176, 0x1 ;  /* 0x000000b0aa067211 */ /* 0x002fc800078408ff */
[----:B------:R-:W-:-:S05]  /*12050*/  LEA.HI.X R7, R170, R177, R173, 0x1, P2 ;  /* 0x000000b1aa077211 */ /* 0x000fca00010f0cad */
[----:B------:R-:W-:Y:S01]  /*12060*/  @!PT LDS RZ, [RZ] ;  /* 0x00000000fffff984 */ /* 0x000fe20000000800 */
[----:B------:R-:W-:Y:S01]  /*12070*/  @!PT LDS RZ, [RZ] ;  /* 0x00000000fffff984 */ /* 0x000fe20000000800 */
[----:B------:R-:W-:Y:S01]  /*12080*/  @!PT LDS RZ, [RZ] ;  /* 0x00000000fffff984 */ /* 0x000fe20000000800 */
[----:B------:R1:W-:Y:S04]  /*12090*/  LDGSTS.E.BYPASS.LTC128B.128 [R211+0x4000], [R6.64+0x100] ;  /* 0x0400010006d37fae */ /* 0x0003e8000b901d46 */
.L_x_1003:
[----:B------:R-:W-:Y:S05]  /*120a0*/  BSYNC B0 ;  /* 0x0000000000007941 */ /* 0x000fea0003800000 */
.L_x_1002:
[----:B------:R-:W-:Y:S01]  /*120b0*/  IADD3 R0, R166, 0x10, RZ ;  /* 0x00000010a6007810 */ /* 0x000fe20007ffe0ff */
[----:B------:R-:W-:Y:S03]  /*120c0*/  BSSY B0, `(.L_x_1004) ;  /* 0x000001c000007945 */ /* 0x000fe60003800000 */
[----:B------:R-:W-:-:S13]  /*120d0*/  ISETP.GE.AND P2, PT, R0, R3, PT ;  /* 0x000000030000720c */ /* 0x000fda0003f46270 */
[----:B------:R-:W-:Y:S05]  /*120e0*/  @P2 BRA `(.L_x_1005) ;  /* 0x0000019000002947 */ /* 0x000fea0003800000 */
[----:B------:R-:W-:Y:S02]  /*120f0*/  ISETP.GE.AND P3, PT, R12, R75, PT ;  /* 0x0000004b0c00720c */ /* 0x000fe40003f66270 */
[----:B------:R-:W-:-:S05]  /*12100*/  IADD3 R5, P2, R5, R170, RZ ;  /* 0x000000aa05057210 */ /* 0x000fca0007f5e0ff */
[----:B------:R-:W-:Y:S01]  /*12110*/  IMAD.X R15, R15, 0x1, R173, P2 ;  /* 0x000000010f0f7824 */ /* 0x000fe200010e06ad */
[----:B-1---5:R-:W-:-:S04]  /*12120*/  @!P0 LEA R6, P2, R5, R176, 0x1 ;  /* 0x000000b005068211 */ /* 0x022fc800078408ff */
[C---:B------:R-:W-:Y:S01]  /*12130*/  @!P0 LEA.HI.X R7, R5.reuse, R177, R15, 0x1, P2 ;  /* 0x000000b105078211 */ /* 0x040fe200010f0c0f */
[----:B------:R1:W-:Y:S01]  /*12140*/  @P3 STS.128 [R211+0x800], RZ ;  /* 0x000800ffd3003388 */ /* 0x0003e20000000c00 */
[----:B------:R-:W-:-:S04]  /*12150*/  @!P3 LEA R8, P4, R5, R176, 0x1 ;  /* 0x000000b00508b211 */ /* 0x000fc800078808ff */
[----:B------:R-:W-:-:S05]  /*12160*/  @!P3 LEA.HI.X R9, R5, R177, R15, 0x1, P4 ;  /* 0x000000b10509b211 */ /* 0x000fca00020f0c0f */
        /* <DEDUP_REMOVED lines=11> */
[----:B------:R-:W-:-:S04]  /*12220*/  LEA R4, P2, R5, R176, 0x1 ;  /* 0x000000b005047211 */ /* 0x000fc800078408ff */
[----:B------:R-:W-:-:S05]  /*12230*/  LEA.HI.X R5, R5, R177, R15, 0x1, P2 ;  /* 0x000000b105057211 */ /* 0x000fca00010f0c0f */
[----:B------:R-:W-:Y:S01]  /*12240*/  @!PT LDS RZ, [RZ] ;  /* 0x00000000fffff984 */ /* 0x000fe20000000800 */
[----:B------:R-:W-:Y:S01]  /*12250*/  @!PT LDS RZ, [RZ] ;  /* 0x00000000fffff984 */ /* 0x000fe20000000800 */
[----:B------:R-:W-:Y:S01]  /*12260*/  @!PT LDS RZ, [RZ] ;  /* 0x00000000fffff984 */ /* 0x000fe20000000800 */
[----:B------:R2:W-:Y:S04]  /*12270*/  LDGSTS.E.BYPASS.LTC128B.128 [R211+0x4800], [R4.64+0x100] ;  /* 0x0480010004d37fae */ /* 0x0005e8000b901d46 */
.L_x_1005:
[----:B------:R-:W-:Y:S05]  /*12280*/  BSYNC B0 ;  /* 0x0000000000007941 */ /* 0x000fea0003800000 */
.L_x_1004:
[----:B-1----:R-:W-:Y:S01]  /*12290*/  IADD3 R6, R166, 0x20, RZ ;  /* 0x00000020a6067810 */ /* 0x002fe20007ffe0ff */
[----:B------:R-:W-:Y:S03]  /*122a0*/  BSSY B0, `(.L_x_1006) ;  /* 0x000001c000007945 */ /* 0x000fe60003800000 */
[----:B------:R-:W-:-:S13]  /*122b0*/  ISETP.GE.AND P2, PT, R6, R3, PT ;  /* 0x000000030600720c */ /* 0x000fda0003f46270 */
[----:B------:R-:W-:Y:S05]  /*122c0*/  @P2 BRA `(.L_x_1007) ;  /* 0x0000019000002947 */ /* 0x000fea0003800000 */
[----:B------:R-:W-:Y:S02]  /*122d0*/  ISETP.GE.AND P3, PT, R12, R75, PT ;  /* 0x0000004b0c00720c */ /* 0x000fe40003f66270 */
[----:B------:R-:W-:-:S04]  /*122e0*/  LEA R7, P2, R174, R170, 0x5 ;  /* 0x000000aaae077211 */ /* 0x000fc800078428ff */
[----:B--2---:R-:W-:Y:S02]  /*122f0*/  LEA.HI.X R5, R174, R173, R175, 0x5, P2 ;  /* 0x000000adae057211 */ /* 0x004fe400010f2caf */
[----:B-----5:R-:W-:-:S04]  /*12300*/  @!P0 LEA R8, P2, R7, R176, 0x1 ;  /* 0x000000b007088211 */ /* 0x020fc800078408ff */
        /* <DEDUP_REMOVED lines=21> */
.L_x_1007:
[----:B------:R-:W-:Y:S05]  /*12460*/  BSYNC B0 ;  /* 0x0000000000007941 */ /* 0x000fea0003800000 */
.L_x_1006:
[----:B-1----:R-:W-:-:S04]  /*12470*/  IADD3 R8, R166, 0x30, RZ ;  /* 0x00000030a6087810 */ /* 0x002fc80007ffe0ff */
[----:B------:R-:W-:-:S13]  /*12480*/  ISETP.GE.AND P2, PT, R8, R3, PT ;  /* 0x000000030800720c */ /* 0x000fda0003f46270 */
[----:B------:R-:W-:Y:S05]  /*12490*/  @P2 BRA `(.L_x_945) ;  /* 0x000001b000002947 */ /* 0x000fea0003800000 */
[----:B------:R-:W-:Y:S01]  /*124a0*/  ISETP.GE.AND P3, PT, R12, R75, PT ;  /* 0x0000004b0c00720c */ /* 0x000fe20003f66270 */
[----:B------:R-:W-:Y:S02]  /*124b0*/  IMAD.MOV.U32 R171, RZ, RZ, R173 ;  /* 0x000000ffffab7224 */ /* 0x000fe400078e00ad */
[----:B------:R-:W-:Y:S02]  /*124c0*/  IMAD R2, R175, 0x30, RZ ;  /* 0x00000030af027824 */ /* 0x000fe400078e02ff */
[----:B------:R-:W-:-:S04]  /*124d0*/  IMAD.WIDE.U32 R174, R174, 0x30, R170 ;  /* 0x00000030aeae7825 */ /* 0x000fc800078e00aa */
[----:B------:R-:W-:Y:S01]  /*124e0*/  IMAD.IADD R3, R2, 0x1, R175 ;  /* 0x0000000102037824 */ /* 0x000fe200078e02af */
[----:B--2--5:R-:W-:-:S03]  /*124f0*/  @!P0 LEA R4, P2, R174, R176, 0x1 ;  /* 0x000000b0ae048211 */ /* 0x024fc600078408ff */
[C---:B------:R-:W-:Y:S01]  /*12500*/  @!P3 LEA R10, P4, R174.reuse, R176, 0x1 ;  /* 0x000000b0ae0ab211 */ /* 0x040fe200078808ff */
[----:B------:R1:W-:Y:S01]  /*12510*/  @P3 STS.128 [R211+0x1800], RZ ;  /* 0x001800ffd3003388 */ /* 0x0003e20000000c00 */
[CCC-:B------:R-:W-:Y:S02]  /*12520*/  @!P0 LEA.HI.X R5, R174.reuse, R177.reuse, R3.reuse, 0x1, P2 ;  /* 0x000000b1ae058211 */ /* 0x1c0fe400010f0c03 */
        /* <DEDUP_REMOVED lines=18> */
.L_x_945:
[----:B------:R-:W-:Y:S05]  /*12650*/  BSYNC B3 ;  /* 0x0000000000037941 */ /* 0x000fea0003800000 */
.L_x_906:
[----:B--2---:R-:W-:Y:S01]  /*12660*/  LEA R2, R133, 0xffffffc0, 0x6 ;  /* 0xffffffc085027811 */ /* 0x004fe200078e30ff */
[----:B------:R-:W-:Y:S01]  /*12670*/  BSSY B0, `(.L_x_1008) ;  /* 0x000001f000007945 */ /* 0x000fe20003800000 */
[----:B------:R-:W-:-:S03]  /*12680*/  LOP3.LUT R214, R74, 0xff, RZ, 0xc0, !PT ;  /* 0x000000ff4ad67812 */ /* 0x000fc600078ec0ff */
[----:B------:R-:W-:-:S05]  /*12690*/  IMAD.IADD R3, R69, 0x1, -R2 ;  /* 0x0000000145037824 */ /* 0x000fca00078e0a02 */
[----:B------:R-:W-:-:S13]  /*126a0*/  ISETP.GE.AND P0, PT, R166, R3, PT ;  /* 0x00000003a600720c */ /* 0x000fda0003f06270 */
[----:B------:R-:W-:Y:S05]  /*126b0*/  @P0 BRA `(.L_x_1009) ;  /* 0x000001a000000947 */ /* 0x000fea0003800000 */
[C---:B-1----:R-:W-:Y:S02]  /*126c0*/  LOP3.LUT R4, R214.reuse, 0x1, RZ, 0xc0, !PT ;  /* 0x00000001d6047812 */ /* 0x042fe400078ec0ff */
[----:B------:R-:W-:Y:S02]  /*126d0*/  R2P PR, R214, 0x6 ;  /* 0x00000006d6007804 */ /* 0x000fe40000000000 */
[----:B------:R-:W-:-:S11]  /*126e0*/  ISETP.NE.U32.AND P0, PT, R4, 0x1, PT ;  /* 0x000000010400780c */ /* 0x000fd60003f05070 */
[----:B------:R-:W-:Y:S02]  /*126f0*/  @P1 IMAD.MOV.U32 R4, RZ, RZ, R204 ;  /* 0x000000ffff041224 */ /* 0x000fe400078e00cc */
[----:B------:R-:W-:Y:S01]  /*12700*/  @!P0 MOV R10, R204 ;  /* 0x000000cc000a8202 */ /* 0x000fe20000000f00 */
[--C-:B------:R-:W-:Y:S02]  /*12710*/  @!P0 IMAD.MOV.U32 R11, RZ, RZ, R203.reuse ;  /* 0x000000ffff0b8224 */ /* 0x100fe400078e00cb */
[----:B------:R-:W-:-:S03]  /*12720*/  @P1 IMAD.MOV.U32 R5, RZ, RZ, R203 ;  /* 0x000000ffff051224 */ /* 0x000fc600078e00cb */
        /* <DEDUP_REMOVED lines=8> */
[----:B------:R1:W-:Y:S04]  /*127b0*/  @P1 LDGSTS.E.BYPASS.LTC128B.128 [R211+0x8000], [R4.64+0x80] ;  /* 0x0800008004d31fae */ /* 0x0003e8000b901d46 */
[----:B------:R1:W-:Y:S01]  /*127c0*/  @!P1 STS.128 [R211+0x8000], RZ ;  /* 0x008000ffd3009388 */ /* 0x0003e20000000c00 */
[----:B------:R-:W-:Y:S05]  /*127d0*/  @!P2 BRA `(.L_x_1010) ;  /* 0x000000700000a947 */ /* 0x000fea0003800000 */
[----:B-1----:R-:W-:Y:S02]  /*127e0*/  MOV R4, R204 ;  /* 0x000000cc00047202 */ /* 0x002fe40000000f00 */
[----:B------:R-:W-:-:S05]  /*127f0*/  MOV R5, R203 ;  /* 0x000000cb00057202 */ /* 0x000fca0000000f00 */
[----:B------:R-:W-:Y:S01]  /*12800*/  @!PT LDS RZ, [RZ] ;  /* 0x00000000fffff984 */ /* 0x000fe20000000800 */
[----:B------:R-:W-:Y:S01]  /*12810*/  @!PT LDS RZ, [RZ] ;  /* 0x00000000fffff984 */ /* 0x000fe20000000800 */
[----:B------:R-:W-:Y:S01]  /*12820*/  @!PT LDS RZ, [RZ] ;  /* 0x00000000fffff984 */ /* 0x000fe20000000800 */
[----:B------:R1:W-:Y:S01]  /*12830*/  LDGSTS.E.BYPASS.LTC128B.128 [R211+0xa000], [R4.64+0x100] ;  /* 0x0a00010004d37fae */ /* 0x0003e2000b901d46 */
[----:B------:R-:W-:Y:S05]  /*12840*/  BRA `(.L_x_1009) ;  /* 0x0000001000007947 */ /* 0x000fea0003800000 */
.L_x_1010:
[----:B------:R2:W-:Y:S02]  /*12850*/  STS.128 [R211+0xa000], RZ ;  /* 0x00a000ffd3007388 */ /* 0x0005e40000000c00 */
.L_x_1009:
[----:B------:R-:W-:Y:S05]  /*12860*/  BSYNC B0 ;  /* 0x0000000000007941 */ /* 0x000fea0003800000 */
.L_x_1008:
[----:B------:R-:W-:Y:S01]  /*12870*/  ISETP.GE.AND P0, PT, R0, R3, PT ;  /* 0x000000030000720c */ /* 0x000fe20003f06270 */
[----:B------:R-:W-:-:S12]  /*12880*/  BSSY B0, `(.L_x_1011) ;  /* 0x000001f000007945 */ /* 0x000fd80003800000 */
[----:B------:R-:W-:Y:S05]  /*12890*/  @P0 BRA `(.L_x_1012) ;  /* 0x000001d000000947 */ /* 0x000fea0003800000 */
[C---:B-1----:R-:W-:Y:S02]  /*128a0*/  LOP3.LUT R4, R214.reuse, 0x1, RZ, 0xc0, !PT ;  /* 0x00000001d6047812 */ /* 0x042fe400078ec0ff */
[----:B------:R-:W-:Y:S02]  /*128b0*/  LOP3.LUT P0, RZ, R214, 0x2, RZ, 0xc0, !PT ;  /* 0x00000002d6ff7812 */ /* 0x000fe4000780c0ff */
[----:B------:R-:W-:Y:S02]  /*128c0*/  ISETP.NE.U32.AND P1, PT, R4, 0x1, PT ;  /* 0x000000010400780c */ /* 0x000fe40003f25070 */
[----:B------:R-:W-:-:S05]  /*128d0*/  IADD3 R7, P2, R201, R156, RZ ;  /* 0x0000009cc9077210 */ /* 0x000fca0007f5e0ff */
[----:B------:R-:W-:-:S04]  /*128e0*/  IMAD.X R5, R202, 0x1, R155, P2 ;  /* 0x00000001ca057824 */ /* 0x000fc800010e069b */
[----:B------:R-:W-:Y:S02]  /*128f0*/  @P0 LEA R10, P2, R7, R158, 0x1 ;  /* 0x0000009e070a0211 */ /* 0x000fe400078408ff */
[----:B------:R-:W-:Y:S02]  /*12900*/  @!P1 LEA R12, P3, R201, R204, 0x1 ;  /* 0x000000ccc90c9211 */ /* 0x000fe400078608ff */
[----:B------:R-:W-:Y:S02]  /*12910*/  @P0 LEA.HI.X R11, R7, R159, R5, 0x1, P2 ;  /* 0x0000009f070b0211 */ /* 0x000fe400010f0c05 */
        /* <DEDUP_REMOVED lines=11> */
[----:B------:R-:W-:-:S13]  /*129d0*/  LOP3.LUT P0, RZ, R214, 0x4, RZ, 0xc0, !PT ;  /* 0x00000004d6ff7812 */ /* 0x000fda000780c0ff */
[----:B------:R-:W-:Y:S05]  /*129e0*/  @!P0 BRA `(.L_x_1013) ;  /* 0x0000007000008947 */ /* 0x000fea0003800000 */
[----:B------:R-:W-:-:S04]  /*129f0*/  LEA R4, P0, R7, R158, 0x1 ;  /* 0x0000009e07047211 */ /* 0x000fc800078008ff */
[----:B------:R-:W-:-:S05]  /*12a00*/  LEA.HI.X R5, R7, R159, R5, 0x1, P0 ;  /* 0x0000009f07057211 */ /* 0x000fca00000f0c05 */
[----:B------:R-:W-:Y:S01]  /*12a10*/  @!PT LDS RZ, [RZ] ;  /* 0x00000000fffff984 */ /* 0x000fe20000000800 */
[----:B------:R-:W-:Y:S01]  /*12a20*/  @!PT LDS RZ, [RZ] ;  /* 0x00000000fffff984 */ /* 0x000fe20000000800 */
[----:B------:R-:W-:Y:S01]  /*12a30*/  @!PT LDS RZ, [RZ] ;  /* 0x00000000fffff984 */ /* 0x000fe20000000800 */
[----:B------:R1:W-:Y:S01]  /*12a40*/  LDGSTS.E.BYPASS.LTC128B.128 [R211+0xa800], [R4.64+0x100] ;  /* 0x0a80010004d37fae */ /* 0x0003e2000b901d46 */
[----:B------:R-:W-:Y:S05]  /*12a50*/  BRA `(.L_x_1012) ;  /* 0x0000001000007947 */ /* 0x000fea0003800000 */
.L_x_1013:
[----:B------:R1:W-:Y:S02]  /*12a60*/  STS.128 [R211+0xa800], RZ ;  /* 0x00a800ffd3007388 */ /* 0x0003e40000000c00 */
.L_x_1012:
[----:B------:R-:W-:Y:S05]  /*12a70*/  BSYNC B0 ;  /* 0x0000000000007941 */ /* 0x000fea0003800000 */
.L_x_1011:
[----:B------:R-:W-:Y:S01]  /*12a80*/  ISETP.GE.AND P0, PT, R6, R3, PT ;  /* 0x000000030600720c */ /* 0x000fe20003f06270 */
[----:B------:R-:W-:-:S12]  /*12a90*/  BSSY B0, `(.L_x_1014) ;  /* 0x0000021000007945 */ /* 0x000fd80003800000 */
[----:B------:R-:W-:Y:S05]  /*12aa0*/  @P0 BRA `(.L_x_1015) ;  /* 0x000001f000000947 */ /* 0x000fea0003800000 */
[C---:B-1----:R-:W-:Y:S02]  /*12ab0*/  LOP3.LUT R4, R214.reuse, 0x1, RZ, 0xc0, !PT ;  /* 0x00000001d6047812 */ /* 0x042fe400078ec0ff */
[----:B------:R-:W-:Y:S02]  /*12ac0*/  LOP3.LUT P0, RZ, R214, 0x2, RZ, 0xc0, !PT ;  /* 0x00000002d6ff7812 */ /* 0x000fe4000780c0ff */
[----:B------:R-:W-:Y:S01]  /*12ad0*/  ISETP.NE.U32.AND P1, PT, R4, 0x1, PT ;  /* 0x000000010400780c */ /* 0x000fe20003f25070 */
[C---:B------:R-:W-:Y:S01]  /*12ae0*/  IMAD.SHL.U32 R4, R64.reuse, 0x20, RZ ;  /* 0x0000002040047824 */ /* 0x040fe200078e00ff */
[C---:B------:R-:W-:Y:S02]  /*12af0*/  LEA R9, P2, R64.reuse, R156, 0x5 ;  /* 0x0000009c40097211 */ /* 0x040fe400078428ff */
[C-C-:B------:R-:W-:Y:S02]  /*12b00*/  SHF.L.U64.HI R5, R64.reuse, 0x5, R65.reuse ;  /* 0x0000000540057819 */ /* 0x140fe40000010241 */
[----:B------:R-:W-:-:S05]  /*12b10*/  LEA.HI.X R7, R64, R155, R65, 0x5, P2 ;  /* 0x0000009b40077211 */ /* 0x000fca00010f2c41 */
[C---:B------:R-:W-:Y:S02]  /*12b20*/  @P0 LEA R10, P2, R9.reuse, R158, 0x1 ;  /* 0x0000009e090a0211 */ /* 0x040fe400078408ff */
[C---:B------:R-:W-:Y:S02]  /*12b30*/  @!P1 LEA R12, P3, R4.reuse, R204, 0x1 ;  /* 0x000000cc040c9211 */ /* 0x040fe400078608ff */
        /* <DEDUP_REMOVED lines=21> */
.L_x_1016:
[----:B------:R1:W-:Y:S02]  /*12c90*/  STS.128 [R211+0xb000], RZ ;  /* 0x00b000ffd3007388 */ /* 0x0003e40000000c00 */
.L_x_1015:
[----:B------:R-:W-:Y:S05]  /*12ca0*/  BSYNC B0 ;  /* 0x0000000000007941 */ /* 0x000fea0003800000 */
.L_x_1014:
[----:B------:R-:W-:Y:S01]  /*12cb0*/  ISETP.GE.AND P0, PT, R8, R3, PT ;  /* 0x000000030800720c */ /* 0x000fe20003f06270 */
[----:B------:R-:W-:-:S12]  /*12cc0*/  BSSY B0, `(.L_x_1017) ;  /* 0x0000022000007945 */ /* 0x000fd80003800000 */
[----:B------:R-:W-:Y:S05]  /*12cd0*/  @P0 BRA `(.L_x_1018) ;  /* 0x0000020000000947 */ /* 0x000fea0003800000 */
[C---:B-1----:R-:W-:Y:S01]  /*12ce0*/  LOP3.LUT R4, R214.reuse, 0x1, RZ, 0xc0, !PT ;  /* 0x00000001d6047812 */ /* 0x042fe200078ec0ff */
[----:B------:R-:W-:Y:S01]  /*12cf0*/  IMAD.MOV.U32 R154, RZ, RZ, R156 ;  /* 0x000000ffff9a7224 */ /* 0x000fe200078e009c */
[----:B------:R-:W-:Y:S02]  /*12d00*/  LOP3.LUT P2, RZ, R214, 0x2, RZ, 0xc0, !PT ;  /* 0x00000002d6ff7812 */ /* 0x000fe4000784c0ff */
[----:B------:R-:W-:Y:S01]  /*12d10*/  ISETP.NE.U32.AND P3, PT, R4, 0x1, PT ;  /* 0x000000010400780c */ /* 0x000fe20003f65070 */
[----:B------:R-:W-:Y:S01]  /*12d20*/  IMAD R4, R65, 0x30, RZ ;  /* 0x0000003041047824 */ /* 0x000fe200078e02ff */
[----:B------:R-:W-:Y:S01]  /*12d30*/  LOP3.LUT P1, RZ, R214, 0x4, RZ, 0xc0, !PT ;  /* 0x00000004d6ff7812 */ /* 0x000fe2000782c0ff */
[----:B------:R-:W-:-:S04]  /*12d40*/  IMAD.WIDE.U32 R10, R64, 0x30, R154 ;  /* 0x00000030400a7825 */ /* 0x000fc800078e009a */
[----:B------:R-:W-:-:S04]  /*12d50*/  IMAD.IADD R5, R11, 0x1, R4 ;  /* 0x000000010b057824 */ /* 0x000fc800078e0204 */
[CC--:B------:R-:W-:Y:S02]  /*12d60*/  @P2 LEA R14, P4, R10.reuse, R158.reuse, 0x1 ;  /* 0x0000009e0a0e2211 */ /* 0x0c0fe400078808ff */
[----:B------:R-:W-:Y:S01]  /*12d70*/  @!P3 MOV R13, R203 ;  /* 0x000000cb000db202 */ /* 0x000fe20000000f00 */
[----:B------:R-:W-:Y:S01]  /*12d80*/  @!P3 IMAD.MOV.U32 R12, RZ, RZ, R204 ;  /* 0x000000ffff0cb224 */ /* 0x000fe200078e00cc */
[C---:B------:R-:W-:Y:S01]  /*12d90*/  @P1 LEA R4, P0, R10.reuse, R158, 0x1 ;  /* 0x0000009e0a041211 */ /* 0x040fe200078008ff */
[----:B------:R-:W-:Y:S01]  /*12da0*/  @!P3 IMAD R65, R65, 0x60, RZ ;  /* 0x000000604141b824 */ /* 0x000fe200078e02ff */
[-C--:B------:R-:W-:Y:S01]  /*12db0*/  @P2 LEA.HI.X R15, R10, R159.reuse, R5, 0x1, P4 ;  /* 0x0000009f0a0f2211 */ /* 0x080fe200020f0c05 */
[----:B------:R-:W-:Y:S01]  /*12dc0*/  @!P3 IMAD.WIDE.U32 R12, R64, 0x60, R12 ;  /* 0x00000060400cb825 */ /* 0x000fe200078e000c */
[----:B------:R-:W-:-:S04]  /*12dd0*/  @P1 LEA.HI.X R5, R10, R159, R5, 0x1, P0 ;  /* 0x0000009f0a051211 */ /* 0x000fc800000f0c05 */
        /* <DEDUP_REMOVED lines=10> */
[----:B------:R1:W-:Y:S04]  /*12e80*/  @!P2 STS.128 [R211+0x9800], RZ ;  /* 0x009800ffd300a388 */ /* 0x0003e80000000c00 */
[----:B------:R-:W-:Y:S01]  /*12e90*/  @!PT LDS RZ, [RZ] ;  /* 0x00000000fffff984 */ /* 0x000fe20000000800 */
[----:B------:R-:W-:Y:S01]  /*12ea0*/  @!PT LDS RZ, [RZ] ;  /* 0x00000000fffff984 */ /* 0x000fe20000000800 */
[----:B------:R-:W-:Y:S01]  /*12eb0*/  @!PT LDS RZ, [RZ] ;  /* 0x00000000fffff984 */ /* 0x000fe20000000800 */
[----:B------:R1:W-:Y:S04]  /*12ec0*/  @P1 LDGSTS.E.BYPASS.LTC128B.128 [R211+0xb800], [R4.64+0x100] ;  /* 0x0b80010004d31fae */ /* 0x0003e8000b901d46 */
[----:B------:R1:W-:Y:S02]  /*12ed0*/  @!P1 STS.128 [R211+0xb800], RZ ;  /* 0x00b800ffd3009388 */ /* 0x0003e40000000c00 */
.L_x_1018:
[----:B------:R-:W-:Y:S05]  /*12ee0*/  BSYNC B0 ;  /* 0x0000000000007941 */ /* 0x000fea0003800000 */
.L_x_1017:
[----:B------:R-:W0:Y:S01]  /*12ef0*/  LDGDEPBAR ;  /* 0x00000000000079af */ /* 0x000e220000000000 */
[----:B------:R-:W-:Y:S01]  /*12f00*/  ISETP.GE.AND P0, PT, R166, R3, PT ;  /* 0x00000003a600720c */ /* 0x000fe20003f06270 */
[----:B------:R-:W-:Y:S01]  /*12f10*/  BSSY B0, `(.L_x_1019) ;  /* 0x000001d000007945 */ /* 0x000fe20003800000 */
[----:B------:R-:W-:-:S04]  /*12f20*/  DEPBAR.LE SB0, 0x0 ;  /* 0x000080000000791a */ /* 0x000fc80000000000 */
[----:B------:R-:W-:Y:S07]  /*12f30*/  BAR.SYNC.DEFER_BLOCKING 0x0 ;  /* 0x0000000000007b1d */ /* 0x000fee0000010000 */
[----:B------:R1:W-:Y:S04]  /*12f40*/  @P0 STS.128 [R211+0xc000], RZ ;  /* 0x00c000ffd3000388 */ /* 0x0003e80000000c00 */
[----:B------:R1:W-:Y:S04]  /*12f50*/  @P0 STS.128 [R211+0xe000], RZ ;  /* 0x00e000ffd3000388 */ /* 0x0003e80000000c00 */
[----:B------:R1:W-:Y:S01]  /*12f60*/  @P0 STS.128 [R211+0x10000], RZ ;  /* 0x010000ffd3000388 */ /* 0x0003e20000000c00 */
[----:B------:R-:W-:Y:S05]  /*12f70*/  @P0 BRA `(.L_x_1020) ;  /* 0x0000016000000947 */ /* 0x000fea0003800000 */
[C---:B-1----:R-:W-:Y:S02]  /*12f80*/  LOP3.LUT R4, R214.reuse, 0x1, RZ, 0xc0, !PT ;  /* 0x00000001d6047812 */ /* 0x042fe400078ec0ff */
[----:B------:R-:W-:-:S02]  /*12f90*/  R2P PR, R214, 0x6 ;  /* 0x00000006d6007804 */ /* 0x000fc40000000000 */
[----:B------:R-:W-:-:S13]  /*12fa0*/  ISETP.NE.U32.AND P0, PT, R4, 0x1, PT ;  /* 0x000000010400780c */ /* 0x000fda0003f05070 */
[----:B------:R-:W-:Y:S02]  /*12fb0*/  @!P0 IMAD.MOV.U32 R4, RZ, RZ, R160 ;  /* 0x000000ffff048224 */ /* 0x000fe400078e00a0 */
        /* <DEDUP_REMOVED lines=12> */
[----:B------:R-:W-:Y:S01]  /*13080*/  @!PT LDS RZ, [RZ] ;  /* 0x00000000fffff984 */ /* 0x000fe20000000800 */
[----:B------:R-:W-:Y:S01]  /*13090*/  @!PT LDS RZ, [RZ] ;  /* 0x00000000fffff984 */ /* 0x000fe20000000800 */
[----:B------:R-:W-:Y:S01]  /*130a0*/  @!PT LDS RZ, [RZ] ;  /* 0x00000000fffff984 */ /* 0x000fe20000000800 */
[----:B------:R1:W-:Y:S01]  /*130b0*/  LDGSTS.E.BYPASS.LTC128B.128 [R211+0x10000], [R160.64+0x100] ;  /* 0x10000100a0d37fae */ /* 0x0003e2000b901d46 */
[----:B------:R-:W-:Y:S05]  /*130c0*/  BRA `(.L_x_1020) ;  /* 0x0000001000007947 */ /* 0x000fea0003800000 */
.L_x_1021:
[----:B------:R1:W-:Y:S02]  /*130d0*/  STS.128 [R211+0x10000], RZ ;  /* 0x010000ffd3007388 */ /* 0x0003e40000000c00 */
.L_x_1020:
[----:B------:R-:W-:Y:S05]  /*130e0*/  BSYNC B0 ;  /* 0x0000000000007941 */ /* 0x000fea0003800000 */
.L_x_1019:
[----:B------:R-:W-:Y:S01]  /*130f0*/  ISETP.GE.AND P0, PT, R0, R3, PT ;  /* 0x000000030000720c */ /* 0x000fe20003f06270 */
[----:B------:R-:W-:-:S12]  /*13100*/  BSSY B0, `(.L_x_1022) ;  /* 0x0000022000007945 */ /* 0x000fd80003800000 */
[----:B------:R1:W-:Y:S04]  /*13110*/  @P0 STS.128 [R211+0xc800], RZ ;  /* 0x00c800ffd3000388 */ /* 0x0003e80000000c00 */
[----:B------:R1:W-:Y:S04]  /*13120*/  @P0 STS.128 [R211+0xe800], RZ ;  /* 0x00e800ffd3000388 */ /* 0x0003e80000000c00 */
[----:B------:R1:W-:Y:S01]  /*13130*/  @P0 STS.128 [R211+0x10800], RZ ;  /* 0x010800ffd3000388 */ /* 0x0003e20000000c00 */
[----:B------:R-:W-:Y:S05]  /*13140*/  @P0 BRA `(.L_x_1023) ;  /* 0x000001d000000947 */ /* 0x000fea0003800000 */
[C---:B------:R-:W-:Y:S02]  /*13150*/  LOP3.LUT R0, R214.reuse, 0x1, RZ, 0xc0, !PT ;  /* 0x00000001d6007812 */ /* 0x040fe400078ec0ff */
[----:B------:R-:W-:-:S02]  /*13160*/  LOP3.LUT P0, RZ, R214, 0x2, RZ, 0xc0, !PT ;  /* 0x00000002d6ff7812 */ /* 0x000fc4000780c0ff */
[----:B------:R-:W-:Y:S02]  /*13170*/  ISETP.NE.U32.AND P1, PT, R0, 0x1, PT ;  /* 0x000000010000780c */ /* 0x000fe40003f25070 */
[----:B------:R-:W-:-:S05]  /*13180*/  IADD3 R7, P2, R199, R162, RZ ;  /* 0x000000a2c7077210 */ /* 0x000fca0007f5e0ff */
[----:B-1----:R-:W-:-:S04]  /*13190*/  IMAD.X R5, R200, 0x1, R165, P2 ;  /* 0x00000001c8057824 */ /* 0x002fc800010e06a5 */
        /* <DEDUP_REMOVED lines=23> */
.L_x_1024:
[----:B------:R1:W-:Y:S02]  /*13310*/  STS.128 [R211+0x10800], RZ ;  /* 0x010800ffd3007388 */ /* 0x0003e40000000c00 */
.L_x_1023:
[----:B------:R-:W-:Y:S05]  /*13320*/  BSYNC B0 ;  /* 0x0000000000007941 */ /* 0x000fea0003800000 */
.L_x_1022:
        /* <DEDUP_REMOVED lines=8> */
[----:B------:R-:W-:Y:S01]  /*133b0*/  ISETP.NE.U32.AND P1, PT, R0, 0x1, PT ;  /* 0x000000010000780c */ /* 0x000fe20003f25070 */
[C---:B------:R-:W-:Y:S01]  /*133c0*/  IMAD.SHL.U32 R0, R66.reuse, 0x20, RZ ;  /* 0x0000002042007824 */ /* 0x040fe200078e00ff */
[C---:B------:R-:W-:Y:S02]  /*133d0*/  LEA R7, P2, R66.reuse, R162, 0x5 ;  /* 0x000000a242077211 */ /* 0x040fe400078428ff */
[C-C-:B-1----:R-:W-:Y:S02]  /*133e0*/  SHF.L.U64.HI R4, R66.reuse, 0x5, R67.reuse ;  /* 0x0000000542047819 */ /* 0x142fe40000010243 */
        /* <DEDUP_REMOVED lines=24> */
.L_x_1027:
[----:B------:R1:W-:Y:S02]  /*13570*/  STS.128 [R211+0x11000], RZ ;  /* 0x011000ffd3007388 */ /* 0x0003e40000000c00 */
.L_x_1026:
[----:B------:R-:W-:Y:S05]  /*13580*/  BSYNC B0 ;  /* 0x0000000000007941 */ /* 0x000fea0003800000 */
.L_x_1025:
[----:B------:R-:W-:Y:S01]  /*13590*/  ISETP.GE.AND P0, PT, R8, R3, PT ;  /* 0x000000030800720c */ /* 0x000fe20003f06270 */
[----:B------:R-:W-:Y:S01]  /*135a0*/  BSSY B0, `(.L_x_1028) ;  /* 0x0000026000007945 */ /* 0x000fe20003800000 */
[----:B------:R-:W-:-:S04]  /*135b0*/  SHF.R.S32.HI R3, RZ, 0x1f, R56 ;  /* 0x0000001fff037819 */ /* 0x000fc80000011438 */
[----:B------:R-:W-:-:S04]  /*135c0*/  LEA.HI R3, R3, R56, RZ, 0x5 ;  /* 0x0000003803037211 */ /* 0x000fc800078f28ff */
[----:B------:R-:W-:-:S03]  /*135d0*/  SHF.R.S32.HI R3, RZ, 0x5, R3 ;  /* 0x00000005ff037819 */ /* 0x000fc60000011403 */
[----:B------:R1:W-:Y:S04]  /*135e0*/  @P0 STS.128 [R211+0xd800], RZ ;  /* 0x00d800ffd3000388 */ /* 0x0003e80000000c00 */
[----:B------:R1:W-:Y:S04]  /*135f0*/  @P0 STS.128 [R211+0xf800], RZ ;  /* 0x00f800ffd3000388 */ /* 0x0003e80000000c00 */
[----:B------:R1:W-:Y:S01]  /*13600*/  @P0 STS.128 [R211+0x11800], RZ ;  /* 0x011800ffd3000388 */ /* 0x0003e20000000c00 */
[----:B------:R-:W-:Y:S05]  /*13610*/  @P0 BRA `(.L_x_1029) ;  /* 0x000001e000000947 */ /* 0x000fea0003800000 */
[C---:B------:R-:W-:Y:S01]  /*13620*/  LOP3.LUT R0, R214.reuse, 0x1, RZ, 0xc0, !PT ;  /* 0x00000001d6007812 */ /* 0x040fe200078ec0ff */
[----:B------:R-:W-:Y:S01]  /*13630*/  IMAD.MOV.U32 R164, RZ, RZ, R162 ;  /* 0x000000ffffa47224 */ /* 0x000fe200078e00a2 */
[----:B------:R-:W-:-:S02]  /*13640*/  LOP3.LUT P2, RZ, R214, 0x2, RZ, 0xc0, !PT ;  /* 0x00000002d6ff7812 */ /* 0x000fc4000784c0ff */
[----:B------:R-:W-:Y:S01]  /*13650*/  ISETP.NE.U32.AND P3, PT, R0, 0x1, PT ;  /* 0x000000010000780c */ /* 0x000fe20003f65070 */
[----:B------:R-:W-:Y:S01]  /*13660*/  IMAD R0, R67, 0x30, RZ ;  /* 0x0000003043007824 */ /* 0x000fe200078e02ff */
[----:B------:R-:W-:Y:S01]  /*13670*/  LOP3.LUT P1, RZ, R214, 0x4, RZ, 0xc0, !PT ;  /* 0x00000004d6ff7812 */ /* 0x000fe2000782c0ff */
[----:B------:R-:W-:-:S04]  /*13680*/  IMAD.WIDE.U32 R164, R66, 0x30, R164 ;  /* 0x0000003042a47825 */ /* 0x000fc800078e00a4 */
[----:B-1----:R-:W-:-:S04]  /*13690*/  IMAD.IADD R5, R165, 0x1, R0 ;  /* 0x00000001a5057824 */ /* 0x002fc800078e0200 */
[-C--:B------:R-:W-:Y:S02]  /*136a0*/  @P2 LEA R8, P4, R164, R168.reuse, 0x1 ;  /* 0x000000a8a4082211 */ /* 0x080fe400078808ff */
[----:B------:R-:W-:Y:S02]  /*136b0*/  @!P3 IMAD.WIDE.U32 R6, R66, 0x60, R160 ;  /* 0x000000604206b825 */ /* 0x000fe400078e00a0 */
[C---:B------:R-:W-:Y:S02]  /*136c0*/  @P1 LEA R4, P0, R164.reuse, R168, 0x1 ;  /* 0x000000a8a4041211 */ /* 0x040fe400078008ff */
[----:B------:R-:W-:Y:S01]  /*136d0*/  @!P3 IMAD R67, R67, 0x60, RZ ;  /* 0x000000604343b824 */ /* 0x000fe200078e02ff */
[CCC-:B------:R-:W-:Y:S02]  /*136e0*/  @P2 LEA.HI.X R9, R164.reuse, R169.reuse, R5.reuse, 0x1, P4 ;  /* 0x000000a9a4092211 */ /* 0x1c0fe400020f0c05 */
[----:B------:R-:W-:Y:S01]  /*136f0*/  @P1 LEA.HI.X R5, R164, R169, R5, 0x1, P0 ;  /* 0x000000a9a4051211 */ /* 0x000fe200000f0c05 */
[----:B------:R-:W-:-:S05]  /*13700*/  @!P3 IMAD.IADD R7, R67, 0x1, R7 ;  /* 0x000000014307b824 */ /* 0x000fca00078e0207 */
        /* <DEDUP_REMOVED lines=15> */
.L_x_1029:
[----:B------:R-:W-:Y:S05]  /*13800*/  BSYNC B0 ;  /* 0x0000000000007941 */ /* 0x000fea0003800000 */
.L_x_1028:
[C---:B------:R-:W-:Y:S01]  /*13810*/  IMAD.SHL.U32 R0, R68.reuse, 0x40, RZ ;  /* 0x0000004044007824 */ /* 0x040fe200078e00ff */
[----:B------:R-:W-:Y:S01]  /*13820*/  R2P PR, R68, 0x6 ;  /* 0x0000000644007804 */ /* 0x000fe20000000000 */
[----:B------:R-:W-:Y:S01]  /*13830*/  IMAD.SHL.U32 R166, R166, 0x8, RZ ;  /* 0x00000008a6a67824 */ /* 0x000fe200078e00ff */
[----:B------:R-:W0:Y:S01]  /*13840*/  LDGDEPBAR ;  /* 0x00000000000079af */ /* 0x000e220000000000 */
[----:B------:R-:W-:Y:S01]  /*13850*/  IMAD R194, R3, 0x400, R54 ;  /* 0x0000040003c27824 */ /* 0x000fe200078e0236 */
[----:B-1----:R-:W-:Y:S01]  /*13860*/  LOP3.LUT R5, R0, 0x1c0, RZ, 0xc0, !PT ;  /* 0x000001c000057812 */ /* 0x002fe200078ec0ff */
[----:B------:R-:W-:Y:S01]  /*13870*/  IMAD.SHL.U32 R56, R56, 0x2, RZ ;  /* 0x0000000238387824 */ /* 0x000fe200078e00ff */
[----:B------:R-:W-:Y:S01]  /*13880*/  BSSY B1, `(.L_x_1030) ;  /* 0x00001a4000017945 */ /* 0x000fe20003800000 */
[----:B------:R-:W-:Y:S01]  /*13890*/  IMAD.SHL.U32 R194, R194, 0x2, RZ ;  /* 0x00000002c2c27824 */ /* 0x000fe200078e00ff */
[----:B------:R-:W-:-:S02]  /*138a0*/  LOP3.LUT R166, R5, 0x8, R166, 0xf8, !PT ;  /* 0x0000000805a67812 */ /* 0x000fc400078ef8a6 */
[----:B------:R-:W-:Y:S01]  /*138b0*/  SHF.R.U32.HI R193, RZ, 0x3, R5 ;  /* 0x00000003ffc17819 */ /* 0x000fe20000011605 */
[--C-:B------:R-:W-:Y:S01]  /*138c0*/  IMAD R192, R57, 0x2, R194.reuse ;  /* 0x0000000239c07824 */ /* 0x100fe200078e02c2 */
[----:B------:R-:W-:Y:S01]  /*138d0*/  LDSM.16.M88.4 R84, [R194] ;  /* 0x00000000c254783b */ /* 0x000fe20000000200 */
[C---:B------:R-:W-:Y:S01]  /*138e0*/  IMAD R190, R55.reuse, 0x2, R194 ;  /* 0x0000000237be7824 */ /* 0x040fe200078e02c2 */
[----:B------:R-:W-:Y:S01]  /*138f0*/  LOP3.LUT R193, R166, R193, RZ, 0x3c, !PT ;  /* 0x000000c1a6c17212 */ /* 0x000fe200078e3cff */
[----:B------:R-:W-:Y:S01]  /*13900*/  IMAD R189, R55, 0x2, R192 ;  /* 0x0000000237bd7824 */ /* 0x000fe200078e02c0 */
[----:B---3--:R-:W-:Y:S01]  /*13910*/  LDSM.16.M88.4 R20, [R192] ;  /* 0x00000000c014783b */ /* 0x008fe20000000200 */
[----:B------:R-:W-:Y:S02]  /*13920*/  LOP3.LUT R56, R56, 0x6, RZ, 0xc0, !PT ;  /* 0x0000000638387812 */ /* 0x000fe400078ec0ff */
[----:B------:R-:W-:Y:S01]  /*13930*/  IMAD R193, R70, 0x200, R193 ;  /* 0x0000020046c17824 */ /* 0x000fe200078e02c1 */
[----:B------:R-:W-:Y:S02]  /*13940*/  LDSM.16.M88.4 R12, [R190] ;  /* 0x00000000be0c783b */ /* 0x000fe40000000200 */
[----:B------:R-:W-:-:S02]  /*13950*/  IMAD R3, R133, 0x40, R56 ;  /* 0x0000004085037824 */ /* 0x000fc400078e0238 */
[----:B------:R-:W-:-:S03]  /*13960*/  IMAD.SHL.U32 R193, R193, 0x2, RZ ;  /* 0x00000002c1c17824 */ /* 0x000fc600078e00ff */
[----:B-----5:R-:W-:Y:S02]  /*13970*/  IADD3 R16, R3, -0x3f, RZ ;  /* 0xffffffc103107810 */ /* 0x020fe40007ffe0ff */
[----:B------:R-:W1:Y:S01]  /*13980*/  LDSM.16.M88.4 R44, [R193+0x6000] ;  /* 0x00600000c12c783b */ /* 0x000e620000000200 */
[C---:B------:R-:W-:Y:S02]  /*13990*/  IADD3 R0, R193.reuse, 0x6000, RZ ;  /* 0x00006000c1007810 */ /* 0x040fe40007ffe0ff */
[----:B------:R-:W-:Y:S01]  /*139a0*/  IADD3 R191, R193, 0x6020, RZ ;  /* 0x00006020c1bf7810 */ /* 0x000fe20007ffe0ff */
[----:B------:R-:W3:Y:S01]  /*139b0*/  LDSM.16.M88.4 R36, [R193+0x6800] ;  /* 0x00680000c124783b */ /* 0x000ee20000000200 */
[----:B------:R-:W-:Y:S01]  /*139c0*/  @P1 IADD3 R191, R0, -0x20, RZ ;  /* 0xffffffe000bf1810 */ /* 0x000fe20007ffe0ff */
[----:B------:R-:W-:Y:S01]  /*139d0*/  IMAD.MOV.U32 R0, RZ, RZ, 0x40 ;  /* 0x00000040ff007424 */ /* 0x000fe200078e00ff */
[----:B------:R-:W-:Y:S01]  /*139e0*/  ISETP.GE.AND P0, PT, R16, R69, PT ;  /* 0x000000451000720c */ /* 0x000fe20003f06270 */
[----:B------:R-:W2:Y:S01]  /*139f0*/  LDSM.16.M88.4 R28, [R193+0x7000] ;  /* 0x00700000c11c783b */ /* 0x000ea20000000200 */
[----:B------:R-:W-:-:S02]  /*13a00*/  IADD3 R187, R191, 0x800, RZ ;  /* 0x00000800bfbb7810 */ /* 0x000fc40007ffe0ff */
[----:B------:R-:W-:Y:S01]  /*13a10*/  SEL R0, R0, 0xffffffc0, !P2 ;  /* 0xffffffc000007807 */ /* 0x000fe20005000000 */
[----:B------:R-:W4:Y:S01]  /*13a20*/  LDSM.16.M88.4 R76, [R193+0x7800] ;  /* 0x00780000c14c783b */ /* 0x000f220000000200 */
[C---:B------:R-:W-:Y:S02]  /*13a30*/  IADD3 R186, R191.reuse, 0x1000, RZ ;  /* 0x00001000bfba7810 */ /* 0x040fe40007ffe0ff */
[----:B------:R-:W-:Y:S01]  /*13a40*/  IADD3 R185, R191, 0x1800, RZ ;  /* 0x00001800bfb97810 */ /* 0x000fe20007ffe0ff */
[----:B------:R-:W2:Y:S01]  /*13a50*/  LDSM.16.M88.4 R72, [R191] ;  /* 0x00000000bf48783b */ /* 0x000ea20000000200 */
[----:B------:R-:W-:Y:S01]  /*13a60*/  IMAD.IADD R188, R193, 0x1, R0 ;  /* 0x00000001c1bc7824 */ /* 0x000fe200078e0200 */
[----:B------:R-:W-:Y:S01]  /*13a70*/  IADD3 R183, R191, 0x2000, RZ ;  /* 0x00002000bfb77810 */ /* 0x000fe20007ffe0ff */
[----:B------:R-:W-:Y:S01]  /*13a80*/  IMAD.IADD R184, R0, 0x1, R191 ;  /* 0x0000000100b87824 */ /* 0x000fe200078e02bf */
[----:B------:R-:W4:Y:S01]  /*13a90*/  LDSM.16.M88.4 R60, [R191+0x800] ;  /* 0x00080000bf3c783b */ /* 0x000f220000000200 */
[----:B------:R-:W-:-:S02]  /*13aa0*/  IADD3 R0, R3, -0x37, RZ ;  /* 0xffffffc903007810 */ /* 0x000fc40007ffe0ff */
[----:B------:R-:W-:Y:S01]  /*13ab0*/  IADD3 R182, R191, 0x2800, RZ ;  /* 0x00002800bfb67810 */ /* 0x000fe20007ffe0ff */
[----:B------:R-:W4:Y:S01]  /*13ac0*/  LDSM.16.M88.4 R8, [R191+0x1000] ;  /* 0x00100000bf08783b */ /* 0x000f220000000200 */
[-C--:B------:R-:W-:Y:S02]  /*13ad0*/  ISETP.GE.AND P5, PT, R0, R69.reuse, PT ;  /* 0x000000450000720c */ /* 0x080fe40003fa6270 */
[----:B------:R-:W-:Y:S01]  /*13ae0*/  IADD3 R0, R3, -0x2f, RZ ;  /* 0xffffffd103007810 */ /* 0x000fe20007ffe0ff */
[----:B------:R-:W4:Y:S01]  /*13af0*/  LDSM.16.M88.4 R64, [R191+0x1800] ;  /* 0x00180000bf40783b */ /* 0x000f220000000200 */
[----:B------:R-:W-:Y:S02]  /*13b00*/  IADD3 R181, R191, 0x3000, RZ ;  /* 0x00003000bfb57810 */ /* 0x000fe40007ffe0ff */
[----:B------:R-:W-:Y:S01]  /*13b10*/  ISETP.GE.AND P3, PT, R0, R69, PT ;  /* 0x000000450000720c */ /* 0x000fe20003f66270 */
[----:B------:R-:W4:Y:S01]  /*13b20*/  LDSM.16.M88.4 R4, [R188+0x6000] ;  /* 0x00600000bc04783b */ /* 0x000f220000000200 */
[----:B------:R-:W-:-:S02]  /*13b30*/  IADD3 R0, R3, -0x27, RZ ;  /* 0xffffffd903007810 */ /* 0x000fc40007ffe0ff */
[C---:B------:R-:W-:Y:S01]  /*13b40*/  IADD3 R180, R191.reuse, 0x3800, RZ ;  /* 0x00003800bfb47810 */ /* 0x040fe20007ffe0ff */
[----:B------:R-:W-:Y:S01]  /*13b50*/  LDSM.16.M88.4 R88, [R184+0x1000] ;  /* 0x00100000b858783b */ /* 0x000fe20000000200 */
[C---:B------:R-:W-:Y:S02]  /*13b60*/  IADD3 R179, R191.reuse, 0x4000, RZ ;  /* 0x00004000bfb37810 */ /* 0x040fe40007ffe0ff */
[C---:B------:R-:W-:Y:S01]  /*13b70*/  IADD3 R178, R191.reuse, 0x4800, RZ ;  /* 0x00004800bfb27810 */ /* 0x040fe20007ffe0ff */
[C---:B-1----:R-:W-:Y:S01]  /*13b80*/  HMMA.16816.F32.BF16 R48, R84.reuse, R44, RZ ;  /* 0x0000002c5430723c */ /* 0x042fe200000418ff */
[----:B------:R-:W-:Y:S01]  /*13b90*/  LDSM.16.M88.4 R80, [R193+0x9000] ;  /* 0x00900000c150783b */ /* 0x000fe20000000200 */
[C---:B------:R-:W-:Y:S02]  /*13ba0*/  IADD3 R177, R191.reuse, 0x5000, RZ ;  /* 0x00005000bfb17810 */ /* 0x040fe40007ffe0ff */
[----:B------:R-:W-:Y:S01]  /*13bb0*/  IADD3 R176, R191, 0x5800, RZ ;  /* 0x00005800bfb07810 */ /* 0x000fe20007ffe0ff */
[----:B------:R-:W-:Y:S03]  /*13bc0*/  LDSM.16.M88.4 R92, [R188+0x9800] ;  /* 0x00980000bc5c783b */ /* 0x000fe60000000200 */
[C---:B---3--:R-:W-:Y:S08]  /*13bd0*/  HMMA.16816.F32.BF16 R40, R84.reuse, R36, RZ ;  /* 0x000000245428723c */ /* 0x048ff000000418ff */
[C---:B--2---:R-:W-:Y:S08]  /*13be0*/  HMMA.16816.F32.BF16 R32, R84.reuse, R28, RZ ;  /* 0x0000001c5420723c */ /* 0x044ff000000418ff */
[C---:B------:R-:W-:Y:S08]  /*13bf0*/  HMMA.16816.F32.BF16 R44, R84.reuse, R46, RZ ;  /* 0x0000002e542c723c */ /* 0x040ff000000418ff */
[C---:B------:R-:W-:Y:S08]  /*13c00*/  HMMA.16816.F32.BF16 R36, R84.reuse, R38, RZ ;  /* 0x000000265424723c */ /* 0x040ff000000418ff */
[C---:B------:R-:W-:Y:S08]  /*13c10*/  HMMA.16816.F32.BF16 R28, R84.reuse, R30, RZ ;  /* 0x0000001e541c723c */ /* 0x040ff000000418ff */
[C---:B----4-:R-:W-:Y:S08]  /*13c20*/  HMMA.16816.F32.BF16 R24, R84.reuse, R76, RZ ;  /* 0x0000004c5418723c */ /* 0x050ff000000418ff */
[----:B------:R-:W-:Y:S01]  /*13c30*/  HMMA.16816.F32.BF16 R84, R84, R78, RZ ;  /* 0x0000004e5454723c */ /* 0x000fe200000418ff */
[----:B------:R-:W-:Y:S07]  /*13c40*/  LDSM.16.M88.4 R76, [R188+0x7800] ;  /* 0x00780000bc4c783b */ /* 0x000fee0000000200 */
[C---:B------:R-:W-:Y:S08]  /*13c50*/  HMMA.16816.F32.BF16 R48, R20.reuse, R72, R48 ;  /* 0x000000481430723c */ /* 0x040ff00000041830 */
[C---:B------:R-:W-:Y:S01]  /*13c60*/  HMMA.16816.F32.BF16 R44, R20.reuse, R74, R44 ;  /* 0x0000004a142c723c */ /* 0x040fe2000004182c */
[----:B------:R-:W-:Y:S07]  /*13c70*/  LDSM.16.M88.4 R72, [R184+0x1800] ;  /* 0x00180000b848783b */ /* 0x000fee0000000200 */
[C---:B------:R-:W-:Y:S08]  /*13c80*/  HMMA.16816.F32.BF16 R40, R20.reuse, R60, R40 ;  /* 0x0000003c1428723c */ /* 0x040ff00000041828 */
[C---:B------:R-:W-:Y:S01]  /*13c90*/  HMMA.16816.F32.BF16 R36, R20.reuse, R62, R36 ;  /* 0x0000003e1424723c */ /* 0x040fe20000041824 */
[----:B------:R-:W1:Y:S07]  /*13ca0*/  LDSM.16.M88.4 R60, [R188+0x6800] ;  /* 0x00680000bc3c783b */ /* 0x000e6e0000000200 */
[C---:B------:R-:W-:Y:S08]  /*13cb0*/  HMMA.16816.F32.BF16 R32, R20.reuse, R8, R32 ;  /* 0x000000081420723c */ /* 0x040ff00000041820 */
[C---:B------:R-:W-:Y:S01]  /*13cc0*/  HMMA.16816.F32.BF16 R28, R20.reuse, R10, R28 ;  /* 0x0000000a141c723c */ /* 0x040fe2000004181c */
[----:B------:R-:W2:Y:S07]  /*13cd0*/  LDSM.16.M88.4 R8, [R188+0x7000] ;  /* 0x00700000bc08783b */ /* 0x000eae0000000200 */
[C---:B------:R-:W-:Y:S08]  /*13ce0*/  HMMA.16816.F32.BF16 R24, R20.reuse, R64, R24 ;  /* 0x000000401418723c */ /* 0x040ff00000041818 */
[----:B------:R-:W-:Y:S01]  /*13cf0*/  HMMA.16816.F32.BF16 R84, R20, R66, R84 ;  /* 0x000000421454723c */ /* 0x000fe20000041854 */
[----:B------:R-:W-:Y:S04]  /*13d00*/  LDSM.16.M88.4 R64, [R189] ;  /* 0x00000000bd40783b */ /* 0x000fe80000000200 */
[----:B------:R-:W3:Y:S03]  /*13d10*/  LDSM.16.M88.4 R20, [R184] ;  /* 0x00000000b814783b */ /* 0x000ee60000000200 */
[C---:B------:R-:W-:Y:S08]  /*13d20*/  HMMA.16816.F32.BF16 R48, R12.reuse, R4, R48 ;  /* 0x000000040c30723c */ /* 0x040ff00000041830 */
[C---:B------:R-:W-:Y:S01]  /*13d30*/  HMMA.16816.F32.BF16 R44, R12.reuse, R6, R44 ;  /* 0x000000060c2c723c */ /* 0x040fe2000004182c */
[----:B------:R-:W4:Y:S07]  /*13d40*/  LDSM.16.M88.4 R4, [R184+0x800] ;  /* 0x00080000b804783b */ /* 0x000f2e0000000200 */
[C---:B-1----:R-:W-:Y:S08]  /*13d50*/  HMMA.16816.F32.BF16 R40, R12.reuse, R60, R40 ;  /* 0x0000003c0c28723c */ /* 0x042ff00000041828 */
[C---:B------:R-:W-:Y:S01]  /*13d60*/  HMMA.16816.F32.BF16 R36, R12.reuse, R62, R36 ;  /* 0x0000003e0c24723c */ /* 0x040fe20000041824 */
[----:B------:R-:W-:Y:S07]  /*13d70*/  LDSM.16.M88.4 R60, [R193+0x8000] ;  /* 0x00800000c13c783b */ /* 0x000fee0000000200 */
[C---:B--2---:R-:W-:Y:S08]  /*13d80*/  HMMA.16816.F32.BF16 R32, R12.reuse, R8, R32 ;  /* 0x000000080c20723c */ /* 0x044ff00000041820 */
[C---:B------:R-:W-:Y:S01]  /*13d90*/  HMMA.16816.F32.BF16 R28, R12.reuse, R10, R28 ;  /* 0x0000000a0c1c723c */ /* 0x040fe2000004181c */
[----:B------:R-:W1:Y:S07]  /*13da0*/  LDSM.16.M88.4 R8, [R194+0x2000] ;  /* 0x00200000c208783b */ /* 0x000e6e0000000200 */
[C---:B------:R-:W-:Y:S08]  /*13db0*/  HMMA.16816.F32.BF16 R24, R12.reuse, R76, R24 ;  /* 0x0000004c0c18723c */ /* 0x040ff00000041818 */
[----:B------:R-:W-:Y:S01]  /*13dc0*/  HMMA.16816.F32.BF16 R84, R12, R78, R84 ;  /* 0x0000004e0c54723c */ /* 0x000fe20000041854 */
[----:B------:R-:W2:Y:S04]  /*13dd0*/  LDSM.16.M88.4 R12, [R193+0x8800] ;  /* 0x00880000c10c783b */ /* 0x000ea80000000200 */
[----:B------:R-:W1:Y:S03]  /*13de0*/  LDSM.16.M88.4 R76, [R193+0x9800] ;  /* 0x00980000c14c783b */ /* 0x000e660000000200 */
        /* <DEDUP_REMOVED lines=8> */
[----:B------:R-:W-:Y:S07]  /*13e70*/  LDSM.16.M88.4 R88, [R190+0x2000] ;  /* 0x00200000be58783b */ /* 0x000fee0000000200 */
[C---:B------:R-:W-:Y:S08]  /*13e80*/  HMMA.16816.F32.BF16 R24, R64.reuse, R72, R24 ;  /* 0x000000484018723c */ /* 0x040ff00000041818 */
[----:B------:R-:W-:Y:S01]  /*13e90*/  HMMA.16816.F32.BF16 R84, R64, R74, R84 ;  /* 0x0000004a4054723c */ /* 0x000fe20000041854 */
[----:B------:R-:W4:Y:S04]  /*13ea0*/  LDSM.16.M88.4 R72, [R191+0x2800] ;  /* 0x00280000bf48783b */ /* 0x000f280000000200 */
[----:B------:R-:W3:Y:S03]  /*13eb0*/  LDSM.16.M88.4 R64, [R191+0x3000] ;  /* 0x00300000bf40783b */ /* 0x000ee60000000200 */
[C---:B-1----:R-:W-:Y:S08]  /*13ec0*/  HMMA.16816.F32.BF16 R48, R8.reuse, R60, R48 ;  /* 0x0000003c0830723c */ /* 0x042ff00000041830 */
[C---:B------:R-:W-:Y:S01]  /*13ed0*/  HMMA.16816.F32.BF16 R44, R8.reuse, R62, R44 ;  /* 0x0000003e082c723c */ /* 0x040fe2000004182c */
[----:B------:R-:W1:Y:S07]  /*13ee0*/  LDSM.16.M88.4 R60, [R191+0x3800] ;  /* 0x00380000bf3c783b */ /* 0x000e6e0000000200 */
        /* <DEDUP_REMOVED lines=8> */
[----:B------:R-:W2:Y:S04]  /*13f70*/  LDSM.16.M88.4 R8, [R188+0x8800] ;  /* 0x00880000bc08783b */ /* 0x000ea80000000200 */
[----:B------:R-:W-:Y:S03]  /*13f80*/  LDSM.16.M88.4 R76, [R184+0x2000] ;  /* 0x00200000b84c783b */ /* 0x000fe60000000200 */
[C---:B---3--:R-:W-:Y:S08]  /*13f90*/  HMMA.16816.F32.BF16 R48, R20.reuse, R4, R48 ;  /* 0x000000041430723c */ /* 0x048ff00000041830 */
[C---:B------:R-:W-:Y:S01]  /*13fa0*/  HMMA.16816.F32.BF16 R44, R20.reuse, R6, R44 ;  /* 0x00000006142c723c */ /* 0x040fe2000004182c */
[----:B------:R-:W3:Y:S07]  /*13fb0*/  LDSM.16.M88.4 R4, [R188+0x9000] ;  /* 0x00900000bc04783b */ /* 0x000eee0000000200 */
[C---:B----4-:R-:W-:Y:S08]  /*13fc0*/  HMMA.16816.F32.BF16 R40, R20.reuse, R72, R40 ;  /* 0x000000481428723c */ /* 0x050ff00000041828 */
[C---:B------:R-:W-:Y:S01]  /*13fd0*/  HMMA.16816.F32.BF16 R36, R20.reuse, R74, R36 ;  /* 0x0000004a1424723c */ /* 0x040fe20000041824 */
[----:B------:R-:W4:Y:S07]  /*13fe0*/  LDSM.16.M88.4 R72, [R184+0x2800] ;  /* 0x00280000b848783b */ /* 0x000f2e0000000200 */
        /* <DEDUP_REMOVED lines=12> */
[----:B------:R-:W3:Y:S07]  /*140b0*/  LDSM.16.M88.4 R4, [R193+0xb000] ;  /* 0x00b00000c104783b */ /* 0x000eee0000000200 */
[C---:B------:R-:W-:Y:S08]  /*140c0*/  HMMA.16816.F32.BF16 R48, R88.reuse, R12, R48 ;  /* 0x0000000c5830723c */ /* 0x040ff00000041830 */
[C---:B------:R-:W-:Y:S01]  /*140d0*/  HMMA.16816.F32.BF16 R44, R88.reuse, R14, R44 ;  /* 0x0000000e582c723c */ /* 0x040fe2000004182c */
[----:B------:R-:W1:Y:S07]  /*140e0*/  LDSM.16.M88.4 R12, [R193+0xa000] ;  /* 0x00a00000c10c783b */ /* 0x000e6e0000000200 */
[C---:B------:R-:W-:Y:S08]  /*140f0*/  HMMA.16816.F32.BF16 R24, R88.reuse, R92, R24 ;  /* 0x0000005c5818723c */ /* 0x040ff00000041818 */
[----:B------:R-:W-:Y:S08]  /*14100*/  HMMA.16816.F32.BF16 R84, R88, R94, R84 ;  /* 0x0000005e5854723c */ /* 0x000ff00000041854 */
[C---:B----4-:R-:W-:Y:S08]  /*14110*/  HMMA.16816.F32.BF16 R40, R80.reuse, R72, R40 ;  /* 0x000000485028723c */ /* 0x050ff00000041828 */
[C---:B------:R-:W-:Y:S01]  /*14120*/  HMMA.16816.F32.BF16 R36, R80.reuse, R74, R36 ;  /* 0x0000004a5024723c */ /* 0x040fe20000041824 */
[----:B------:R-:W-:Y:S07]  /*14130*/  LDSM.16.M88.4 R72, [R191+0x4000] ;  /* 0x00400000bf48783b */ /* 0x000fee0000000200 */
[C---:B------:R-:W-:Y:S08]  /*14140*/  HMMA.16816.F32.BF16 R32, R80.reuse, R64, R32 ;  /* 0x000000405020723c */ /* 0x040ff00000041820 */
[C---:B------:R-:W-:Y:S01]  /*14150*/  HMMA.16816.F32.BF16 R28, R80.reuse, R66, R28 ;  /* 0x00000042501c723c */ /* 0x040fe2000004181c */
[----:B------:R-:W4:Y:S07]  /*14160*/  LDSM.16.M88.4 R64, [R193+0xb800] ;  /* 0x00b80000c140783b */ /* 0x000f2e0000000200 */
[C---:B------:R-:W-:Y:S08]  /*14170*/  HMMA.16816.F32.BF16 R48, R80.reuse, R76, R48 ;  /* 0x0000004c5030723c */ /* 0x040ff00000041830 */
[C---:B------:R-:W-:Y:S01]  /*14180*/  HMMA.16816.F32.BF16 R44, R80.reuse, R78, R44 ;  /* 0x0000004e502c723c */ /* 0x040fe2000004182c */
[----:B------:R-:W-:Y:S07]  /*14190*/  LDSM.16.M88.4 R76, [R192+0x4000] ;  /* 0x00400000c04c783b */ /* 0x000fee0000000200 */
[C---:B-1----:R-:W-:Y:S01]  /*141a0*/  HMMA.16816.F32.BF16 R88, R80.reuse, R60, R24 ;  /* 0x0000003c5058723c */ /* 0x042fe20000041818 */
[----:B------:R-:W1:Y:S07]  /*141b0*/  LDSM.16.M88.4 R24, [R191+0x4800] ;  /* 0x00480000bf18783b */ /* 0x000e6e0000000200 */
[----:B------:R-:W-:Y:S01]  /*141c0*/  HMMA.16816.F32.BF16 R84, R80, R62, R84 ;  /* 0x0000003e5054723c */ /* 0x000fe20000041854 */
[----:B------:R-:W1:Y:S07]  /*141d0*/  LDSM.16.M88.4 R60, [R191+0x5000] ;  /* 0x00500000bf3c783b */ /* 0x000e6e0000000200 */
[C---:B--2---:R-:W-:Y:S08]  /*141e0*/  HMMA.16816.F32.BF16 R40, R20.reuse, R8, R40 ;  /* 0x000000081428723c */ /* 0x044ff00000041828 */
[C---:B------:R-:W-:Y:S01]  /*141f0*/  HMMA.16816.F32.BF16 R36, R20.reuse, R10, R36 ;  /* 0x0000000a1424723c */ /* 0x040fe20000041824 */
[----:B------:R-:W2:Y:S07]  /*14200*/  LDSM.16.M88.4 R8, [R191+0x5800] ;  /* 0x00580000bf08783b */ /* 0x000eae0000000200 */
[C---:B---3--:R-:W-:Y:S08]  /*14210*/  HMMA.16816.F32.BF16 R32, R20.reuse, R4, R32 ;  /* 0x000000041420723c */ /* 0x048ff00000041820 */
[C---:B------:R-:W-:Y:S01]  /*14220*/  HMMA.16816.F32.BF16 R28, R20.reuse, R6, R28 ;  /* 0x00000006141c723c */ /* 0x040fe2000004181c */
[----:B------:R-:W-:Y:S07]  /*14230*/  LDSM.16.M88.4 R4, [R188+0xa000] ;  /* 0x00a00000bc04783b */ /* 0x000fee0000000200 */
[C---:B------:R-:W-:Y:S08]  /*14240*/  HMMA.16816.F32.BF16 R48, R20.reuse, R12, R48 ;  /* 0x0000000c1430723c */ /* 0x040ff00000041830 */
[C---:B------:R-:W-:Y:S01]  /*14250*/  HMMA.16816.F32.BF16 R44, R20.reuse, R14, R44 ;  /* 0x0000000e142c723c */ /* 0x040fe2000004182c */
[----:B------:R-:W3:Y:S07]  /*14260*/  LDSM.16.M88.4 R12, [R190+0x4000] ;  /* 0x00400000be0c783b */ /* 0x000eee0000000200 */
[C---:B----4-:R-:W-:Y:S08]  /*14270*/  HMMA.16816.F32.BF16 R88, R20.reuse, R64, R88 ;  /* 0x000000401458723c */ /* 0x050ff00000041858 */
[----:B------:R-:W-:Y:S01]  /*14280*/  HMMA.16816.F32.BF16 R84, R20, R66, R84 ;  /* 0x000000421454723c */ /* 0x000fe20000041854 */
[----:B------:R-:W-:Y:S04]  /*14290*/  LDSM.16.M88.4 R20, [R188+0xb000] ;  /* 0x00b00000bc14783b */ /* 0x000fe80000000200 */
[----:B------:R-:W-:Y:S03]  /*142a0*/  LDSM.16.M88.4 R64, [R184+0x4000] ;  /* 0x00400000b840783b */ /* 0x000fe60000000200 */
[C---:B-1----:R-:W-:Y:S08]  /*142b0*/  HMMA.16816.F32.BF16 R40, R76.reuse, R24, R40 ;  /* 0x000000184c28723c */ /* 0x042ff00000041828 */
[C---:B------:R-:W-:Y:S01]  /*142c0*/  HMMA.16816.F32.BF16 R36, R76.reuse, R26, R36 ;  /* 0x0000001a4c24723c */ /* 0x040fe20000041824 */
[----:B------:R-:W1:Y:S07]  /*142d0*/  LDSM.16.M88.4 R24, [R188+0xa800] ;  /* 0x00a80000bc18783b */ /* 0x000e6e0000000200 */
[C---:B------:R-:W-:Y:S08]  /*142e0*/  HMMA.16816.F32.BF16 R32, R76.reuse, R60, R32 ;  /* 0x0000003c4c20723c */ /* 0x040ff00000041820 */
[C---:B------:R-:W-:Y:S01]  /*142f0*/  HMMA.16816.F32.BF16 R28, R76.reuse, R62, R28 ;  /* 0x0000003e4c1c723c */ /* 0x040fe2000004181c */
[----:B------:R-:W4:Y:S07]  /*14300*/  LDSM.16.M88.4 R60, [R188+0xb800] ;  /* 0x00b80000bc3c783b */ /* 0x000f2e0000000200 */
[C---:B------:R-:W-:Y:S08]  /*14310*/  HMMA.16816.F32.BF16 R48, R76.reuse, R72, R48 ;  /* 0x000000484c30723c */ /* 0x040ff00000041830 */
[C---:B------:R-:W-:Y:S01]  /*14320*/  HMMA.16816.F32.BF16 R44, R76.reuse, R74, R44 ;  /* 0x0000004a4c2c723c */ /* 0x040fe2000004182c */
[----:B------:R-:W4:Y:S07]  /*14330*/  LDSM.16.M88.4 R72, [R189+0x4000] ;  /* 0x00400000bd48783b */ /* 0x000f2e0000000200 */
[C---:B--2---:R-:W-:Y:S08]  /*14340*/  HMMA.16816.F32.BF16 R88, R76.reuse, R8, R88 ;  /* 0x000000084c58723c */ /* 0x044ff00000041858 */
[----:B------:R-:W-:Y:S01]  /*14350*/  HMMA.16816.F32.BF16 R84, R76, R10, R84 ;  /* 0x0000000a4c54723c */ /* 0x000fe20000041854 */
[----:B------:R-:W2:Y:S07]  /*14360*/  LDSM.16.M88.4 R8, [R184+0x4800] ;  /* 0x00480000b808783b */ /* 0x000eae0000000200 */
[C---:B---3--:R-:W-:Y:S08]  /*14370*/  HMMA.16816.F32.BF16 R48, R12.reuse, R4, R48 ;  /* 0x000000040c30723c */ /* 0x048ff00000041830 */
[C---:B------:R-:W-:Y:S01]  /*14380*/  HMMA.16816.F32.BF16 R44, R12.reuse, R6, R44 ;  /* 0x000000060c2c723c */ /* 0x040fe2000004182c */
[----:B------:R-:W3:Y:S07]  /*14390*/  LDSM.16.M88.4 R4, [R184+0x5000] ;  /* 0x00500000b804783b */ /* 0x000eee0000000200 */
[C---:B-1----:R-:W-:Y:S08]  /*143a0*/  HMMA.16816.F32.BF16 R40, R12.reuse, R24, R40 ;  /* 0x000000180c28723c */ /* 0x042ff00000041828 */
[C---:B------:R-:W-:Y:S08]  /*143b0*/  HMMA.16816.F32.BF16 R36, R12.reuse, R26, R36 ;  /* 0x0000001a0c24723c */ /* 0x040ff00000041824 */
[C---:B------:R-:W-:Y:S07]  /*143c0*/  HMMA.16816.F32.BF16 R32, R12.reuse, R20, R32 ;  /* 0x000000140c20723c */ /* 0x040fee0000041820 */
[----:B------:R-:W-:Y:S01]  /*143d0*/  IADD3 R20, R3, -0x40, RZ ;  /* 0xffffffc003147810 */ /* 0x000fe20007ffe0ff */
[----:B------:R-:W-:Y:S03]  /*143e0*/  HMMA.16816.F32.BF16 R28, R12, R22, R28 ;  /* 0x000000160c1c723c */ /* 0x000fe6000004181c */
[----:B------:R-:W-:-:S05]  /*143f0*/  ISETP.GE.AND P1, PT, R20, R69, PT ;  /* 0x000000451400720c */ /* 0x000fca0003f26270 */
[C---:B----4-:R-:W-:Y:S08]  /*14400*/  HMMA.16816.F32.BF16 R88, R12.reuse, R60, R88 ;  /* 0x0000003c0c58723c */ /* 0x050ff00000041858 */
[----:B------:R-:W-:Y:S01]  /*14410*/  HMMA.16816.F32.BF16 R84, R12, R62, R84 ;  /* 0x0000003e0c54723c */ /* 0x000fe20000041854 */
[----:B------:R-:W1:Y:S01]  /*14420*/  LDSM.16.M88.4 R12, [R184+0x5800] ;  /* 0x00580000b80c783b */ /* 0x000e620000000200 */
[----:B------:R-:W-:-:S06]  /*14430*/  DEPBAR.LE SB0, 0x0 ;  /* 0x000080000000791a */ /* 0x000fcc0000000000 */
[C---:B------:R-:W-:Y:S08]  /*14440*/  HMMA.16816.F32.BF16 R48, R72.reuse, R64, R48 ;  /* 0x000000404830723c */ /* 0x040ff00000041830 */
[C---:B------:R-:W-:Y:S08]  /*14450*/  HMMA.16816.F32.BF16 R44, R72.reuse, R66, R44 ;  /* 0x00000042482c723c */ /* 0x040ff0000004182c */
[C---:B--2---:R-:W-:Y:S07]  /*14460*/  HMMA.16816.F32.BF16 R40, R72.reuse, R8, R40 ;  /* 0x000000084828723c */ /* 0x044fee0000041828 */
[----:B------:R-:W-:Y:S01]  /*14470*/  IADD3 R8, R3, -0x38, RZ ;  /* 0xffffffc803087810 */ /* 0x000fe20007ffe0ff */
[----:B---3--:R-:W-:Y:S01]  /*14480*/  HMMA.16816.F32.BF16 R28, R72, R6, R28 ;  /* 0x00000006481c723c */ /* 0x008fe2000004181c */
[----:B------:R-:W-:-:S02]  /*14490*/  FSEL R50, R50, -INF , !P1 ;  /* 0xff80000032327808 */ /* 0x000fc40004800000 */
[----:B------:R-:W-:Y:S02]  /*144a0*/  FSEL R48, R48, -INF , !P1 ;  /* 0xff80000030307808 */ /* 0x000fe40004800000 */
[-C--:B------:R-:W-:Y:S02]  /*144b0*/  ISETP.GE.AND P6, PT, R8, R69.reuse, PT ;  /* 0x000000450800720c */ /* 0x080fe40003fc6270 */
[----:B------:R-:W-:Y:S01]  /*144c0*/  ISETP.GE.AND P1, PT, R0, R69, PT ;  /* 0x000000450000720c */ /* 0x000fe20003f26270 */
[----:B------:R-:W-:Y:S01]  /*144d0*/  HMMA.16816.F32.BF16 R36, R72, R10, R36 ;  /* 0x0000000a4824723c */ /* 0x000fe20000041824 */
[C---:B------:R-:W-:Y:S02]  /*144e0*/  IADD3 R8, R3.reuse, -0x30, RZ ;  /* 0xffffffd003087810 */ /* 0x040fe40007ffe0ff */
[----:B------:R-:W-:Y:S02]  /*144f0*/  IADD3 R0, R3, -0x1f, RZ ;  /* 0xffffffe103007810 */ /* 0x000fe40007ffe0ff */
[----:B------:R-:W-:-:S02]  /*14500*/  FSEL R46, R46, -INF , !P6 ;  /* 0xff8000002e2e7808 */ /* 0x000fc40007000000 */
[----:B------:R-:W-:Y:S01]  /*14510*/  FSEL R44, R44, -INF , !P6 ;  /* 0xff8000002c2c7808 */ /* 0x000fe20007000000 */
[C---:B------:R-:W-:Y:S01]  /*14520*/  HMMA.16816.F32.BF16 R32, R72.reuse, R4, R32 ;  /* 0x000000044820723c */ /* 0x040fe20000041820 */
[-C--:B------:R-:W-:Y:S02]  /*14530*/  ISETP.GE.AND P4, PT, R8, R69.reuse, PT ;  /* 0x000000450800720c */ /* 0x080fe40003f86270 */
[----:B------:R-:W-:Y:S02]  /*14540*/  ISETP.GE.AND P6, PT, R0, R69, PT ;  /* 0x000000450000720c */ /* 0x000fe40003fc6270 */
[----:B------:R-:W-:Y:S02]  /*14550*/  IADD3 R0, R3, -0x17, RZ ;  /* 0xffffffe903007810 */ /* 0x000fe40007ffe0ff */
[----:B------:R-:W-:Y:S01]  /*14560*/  FSEL R9, R42, -INF , !P4 ;  /* 0xff8000002a097808 */ /* 0x000fe20006000000 */
[----:B-1----:R-:W-:Y:S01]  /*14570*/  HMMA.16816.F32.BF16 R88, R72, R12, R88 ;  /* 0x0000000c4858723c */ /* 0x002fe20000041858 */
[----:B------:R-:W-:-:S02]  /*14580*/  FSEL R5, R40, -INF , !P4 ;  /* 0xff80000028057808 */ /* 0x000fc40006000000 */
[----:B------:R-:W-:Y:S02]  /*14590*/  ISETP.GE.AND P4, PT, R0, R69, PT ;  /* 0x000000450000720c */ /* 0x000fe40003f86270 */
[----:B------:R-:W-:Y:S02]  /*145a0*/  IADD3 R4, R3, -0x20, RZ ;  /* 0xffffffe003047810 */ /* 0x000fe40007ffe0ff */
[----:B------:R-:W-:Y:S01]  /*145b0*/  FSEL R170, R31, -INF , !P4 ;  /* 0xff8000001faa7808 */ /* 0x000fe20006000000 */
[----:B------:R-:W-:Y:S01]  /*145c0*/  HMMA.16816.F32.BF16 R84, R72, R14, R84 ;  /* 0x0000000e4854723c */ /* 0x000fe20000041854 */
[----:B------:R-:W-:Y:S02]  /*145d0*/  FSEL R163, R29, -INF , !P4 ;  /* 0xff8000001da37808 */ /* 0x000fe40006000000 */
[----:B------:R-:W-:Y:S02]  /*145e0*/  IADD3 R10, R3, -0x28, RZ ;  /* 0xffffffd8030a7810 */ /* 0x000fe40007ffe0ff */
[----:B------:R-:W-:-:S02]  /*145f0*/  ISETP.GE.AND P4, PT, R133, 0x2, PT ;  /* 0x000000028500780c */ /* 0x000fc40003f86270 */
[----:B------:R-:W-:Y:S02]  /*14600*/  FSEL R51, R51, -INF , !P0 ;  /* 0xff80000033337808 */ /* 0x000fe40004000000 */
[----:B------:R-:W-:Y:S02]  /*14610*/  FSEL R49, R49, -INF , !P0 ;  /* 0xff80000031317808 */ /* 0x000fe40004000000 */
[-C--:B------:R-:W-:Y:S02]  /*14620*/  ISETP.GE.AND P0, PT, R4, R69.reuse, PT ;  /* 0x000000450400720c */ /* 0x080fe40003f06270 */
[C---:B------:R-:W-:Y:S02]  /*14630*/  IADD3 R4, R3.reuse, -0x18, RZ ;  /* 0xffffffe803047810 */ /* 0x040fe40007ffe0ff */
[----:B------:R-:W-:Y:S02]  /*14640*/  IADD3 R0, R3, -0x10, RZ ;  /* 0xfffffff003007810 */ /* 0x000fe40007ffe0ff */
[----:B------:R-:W-:-:S02]  /*14650*/  ISETP.GE.AND P2, PT, R10, R69, PT ;  /* 0x000000450a00720c */ /* 0x000fc40003f46270 */
[----:B------:R-:W-:Y:S02]  /*14660*/  IADD3 R6, R3, -0xf, RZ ;  /* 0xfffffff103067810 */ /* 0x000fe40007ffe0ff */
[----:B------:R-:W-:Y:S02]  /*14670*/  FSEL R47, R47, -INF , !P5 ;  /* 0xff8000002f2f7808 */ /* 0x000fe40006800000 */
[----:B------:R-:W-:Y:S02]  /*14680*/  FSEL R45, R45, -INF , !P5 ;  /* 0xff8000002d2d7808 */ /* 0x000fe40006800000 */
[----:B------:R-:W-:Y:S02]  /*14690*/  FSEL R10, R43, -INF , !P3 ;  /* 0xff8000002b0a7808 */ /* 0x000fe40005800000 */
[----:B------:R-:W-:Y:S02]  /*146a0*/  FSEL R7, R41, -INF , !P3 ;  /* 0xff80000029077808 */ /* 0x000fe40005800000 */
[----:B------:R-:W-:-:S02]  /*146b0*/  ISETP.GE.AND P5, PT, R4, R69, PT ;  /* 0x000000450400720c */ /* 0x000fc40003fa6270 */
[-C--:B------:R-:W-:Y:S02]  /*146c0*/  ISETP.GE.AND P3, PT, R0, R69.reuse, PT ;  /* 0x000000450000720c */ /* 0x080fe40003f66270 */
[C---:B------:R-:W-:Y:S02]  /*146d0*/  IADD3 R12, R3.reuse, -0x8, RZ ;  /* 0xfffffff8030c7810 */ /* 0x040fe40007ffe0ff */
[----:B------:R-:W-:Y:S02]  /*146e0*/  IADD3 R14, R3, -0x7, RZ ;  /* 0xfffffff9030e7810 */ /* 0x000fe40007ffe0ff */
[----:B------:R-:W-:Y:S02]  /*146f0*/  FSEL R0, R38, -INF , !P2 ;  /* 0xff80000026007808 */ /* 0x000fe40005000000 */
[----:B------:R-:W-:Y:S02]  /*14700*/  FSEL R4, R36, -INF , !P2 ;  /* 0xff80000024047808 */ /* 0x000fe40005000000 */
[----:B------:R-:W-:-:S02]  /*14710*/  ISETP.GE.AND P2, PT, R6, R69, PT ;  /* 0x000000450600720c */ /* 0x000fc40003f46270 */
[----:B------:R-:W-:Y:S02]  /*14720*/  FSEL R8, R39, -INF , !P1 ;  /* 0xff80000027087808 */ /* 0x000fe40004800000 */
[----:B------:R-:W-:Y:S02]  /*14730*/  FSEL R6, R37, -INF , !P1 ;  /* 0xff80000025067808 */ /* 0x000fe40004800000 */
[----:B------:R-:W-:Y:S02]  /*14740*/  FSEL R164, R34, -INF , !P0 ;  /* 0xff80000022a47808 */ /* 0x000fe40004000000 */
[----:B------:R-:W-:Y:S02]  /*14750*/  FSEL R174, R32, -INF , !P0 ;  /* 0xff80000020ae7808 */ /* 0x000fe40004000000 */
[-C--:B------:R-:W-:Y:S02]  /*14760*/  ISETP.GE.AND P1, PT, R12, R69.reuse, PT ;  /* 0x000000450c00720c */ /* 0x080fe40003f26270 */
[----:B------:R-:W-:-:S02]  /*14770*/  ISETP.GE.AND P0, PT, R14, R69, PT ;  /* 0x000000450e00720c */ /* 0x000fc40003f06270 */
[----:B------:R-:W-:Y:S02]  /*14780*/  FSEL R167, R35, -INF , !P6 ;  /* 0xff80000023a77808 */ /* 0x000fe40007000000 */
[----:B------:R-:W-:Y:S02]  /*14790*/  FSEL R172, R33, -INF , !P6 ;  /* 0xff80000021ac7808 */ /* 0x000fe40007000000 */
        /* <DEDUP_REMOVED lines=10> */
[----:B------:R-:W-:Y:S06]  /*14840*/  BAR.SYNC.DEFER_BLOCKING 0x0 ;  /* 0x0000000000007b1d */ /* 0x000fec0000010000 */
[----:B------:R-:W-:Y:S05]  /*14850*/  @!P4 BRA `(.L_x_1031) ;  /* 0x00000a600000c947 */ /* 0x000fea0003800000 */
[----:B------:R-:W-:Y:S01]  /*14860*/  ISETP.NE.U32.AND P0, PT, R212, RZ, PT ;  /* 0x000000ffd400720c */ /* 0x000fe20003f05070 */
[----:B------:R-:W-:Y:S03]  /*14870*/  BSSY B0, `(.L_x_1032) ;  /* 0x0000042000007945 */ /* 0x000fe60003800000 */
[----:B------:R-:W-:-:S13]  /*14880*/  ISETP.NE.AND.EX P0, PT, R213, RZ, PT, P0 ;  /* 0x000000ffd500720c */ /* 0x000fda0003f05300 */
[----:B------:R-:W-:Y:S05]  /*14890*/  @!P0 BRA `(.L_x_1033) ;  /* 0x000003c000008947 */ /* 0x000fea0003800000 */
[----:B------:R-:W2:Y:S01]  /*148a0*/  LD.E R17, [R18.64+0x170] ;  /* 0x0001700612117980 */ /* 0x000ea2000c101900 */
[C---:B------:R-:W-:Y:S02]  /*148b0*/  IADD3 R15, R2.reuse, -0x40, RZ ;  /* 0xffffffc0020f7810 */ /* 0x040fe40007ffe0ff */
[----:B------:R-:W-:Y:S02]  /*148c0*/  IABS R11, R2 ;  /* 0x00000002000b7213 */ /* 0x000fe40000000000 */
[----:B------:R-:W-:Y:S02]  /*148d0*/  IABS R3, R15 ;  /* 0x0000000f00037213 */ /* 0x000fe40000000000 */
[-C--:B--2---:R-:W-:Y:S02]  /*148e0*/  IABS R13, R17.reuse ;  /* 0x00000011000d7213 */ /* 0x084fe40000000000 */
[-C--:B------:R-:W-:Y:S02]  /*148f0*/  IABS R12, R17.reuse ;  /* 0x00000011000c7213 */ /* 0x080fe40000000000 */
[----:B------:R-:W1:Y:S01]  /*14900*/  I2F.RP R16, R13 ;  /* 0x0000000d00107306 */ /* 0x000e620000209400 */
[----:B------:R-:W-:-:S02]  /*14910*/  LOP3.LUT R2, R2, R17, RZ, 0x3c, !PT ;  /* 0x0000001102027212 */ /* 0x000fc400078e3cff */
[----:B------:R-:W-:Y:S01]  /*14920*/  IMAD.MOV R12, RZ, RZ, -R12 ;  /* 0x000000ffff0c7224 */ /* 0x000fe200078e0a0c */
[----:B------:R-:W-:Y:S02]  /*14930*/  LOP3.LUT R15, R15, R17, RZ, 0x3c, !PT ;  /* 0x000000110f0f7212 */ /* 0x000fe400078e3cff */
[----:B------:R-:W-:Y:S02]  /*14940*/  ISETP.GE.AND P2, PT, R2, RZ, PT ;  /* 0x000000ff0200720c */ /* 0x000fe40003f46270 */
        /* <DEDUP_REMOVED lines=9> */
[----:B------:R-:W-:-:S04]  /*149e0*/  IMAD.HI.U32 R14, R14, R3, RZ ;  /* 0x000000030e0e7227 */ /* 0x000fc800078e00ff */
[-C--:B------:R-:W-:Y:S02]  /*149f0*/  IMAD R20, R16, R12.reuse, R11 ;  /* 0x0000000c10147224 */ /* 0x080fe400078e020b */
[----:B------:R-:W-:Y:S01]  /*14a00*/  IMAD R12, R14, R12, R3 ;  /* 0x0000000c0e0c7224 */ /* 0x000fe200078e0203 */
[----:B------:R-:W-:Y:S02]  /*14a10*/  LOP3.LUT R3, RZ, R17, RZ, 0x33, !PT ;  /* 0x00000011ff037212 */ /* 0x000fe400078e33ff */
[C---:B------:R-:W-:Y:S02]  /*14a20*/  ISETP.GT.U32.AND P3, PT, R13.reuse, R20, PT ;  /* 0x000000140d00720c */ /* 0x040fe40003f64070 */
[----:B------:R-:W-:-:S11]  /*14a30*/  ISETP.GT.U32.AND P1, PT, R13, R12, PT ;  /* 0x0000000c0d00720c */ /* 0x000fd60003f24070 */
[----:B------:R-:W-:Y:S01]  /*14a40*/  @!P3 IMAD.IADD R20, R20, 0x1, -R13 ;  /* 0x000000011414b824 */ /* 0x000fe200078e0a0d */
[----:B------:R-:W-:Y:S02]  /*14a50*/  @!P3 IADD3 R16, R16, 0x1, RZ ;  /* 0x000000011010b810 */ /* 0x000fe40007ffe0ff */
[-C--:B------:R-:W-:Y:S02]  /*14a60*/  @!P1 IADD3 R12, R12, -R13.reuse, RZ ;  /* 0x8000000d0c0c9210 */ /* 0x080fe40007ffe0ff */
[-C--:B------:R-:W-:Y:S02]  /*14a70*/  ISETP.GE.U32.AND P6, PT, R20, R13.reuse, PT ;  /* 0x0000000d1400720c */ /* 0x080fe40003fc6070 */
[----:B------:R-:W-:Y:S01]  /*14a80*/  ISETP.GE.U32.AND P5, PT, R12, R13, PT ;  /* 0x0000000d0c00720c */ /* 0x000fe20003fa6070 */
[----:B------:R-:W2:Y:S01]  /*14a90*/  LD.E.64 R20, [R18.64+0x20] ;  /* 0x0000200612147980 */ /* 0x000ea2000c101b00 */
[----:B------:R-:W-:Y:S02]  /*14aa0*/  @!P1 IADD3 R14, R14, 0x1, RZ ;  /* 0x000000010e0e9810 */ /* 0x000fe40007ffe0ff */
[----:B------:R-:W-:-:S07]  /*14ab0*/  ISETP.NE.AND P1, PT, R17, RZ, PT ;  /* 0x000000ff1100720c */ /* 0x000fce0003f25270 */
[----:B------:R-:W-:Y:S02]  /*14ac0*/  @P6 IADD3 R16, R16, 0x1, RZ ;  /* 0x0000000110106810 */ /* 0x000fe40007ffe0ff */
[----:B------:R-:W-:-:S03]  /*14ad0*/  @P5 IADD3 R14, R14, 0x1, RZ ;  /* 0x000000010e0e5810 */ /* 0x000fc60007ffe0ff */
[----:B------:R-:W-:Y:S02]  /*14ae0*/  @!P2 IMAD.MOV R16, RZ, RZ, -R16 ;  /* 0x000000ffff10a224 */ /* 0x000fe400078e0a10 */
[----:B------:R-:W-:-:S03]  /*14af0*/  @!P0 IMAD.MOV R14, RZ, RZ, -R14 ;  /* 0x000000ffff0e8224 */ /* 0x000fc600078e0a0e */
[C---:B------:R-:W-:Y:S02]  /*14b00*/  SEL R11, R3.reuse, R16, !P1 ;  /* 0x00000010030b7207 */ /* 0x040fe40004800000 */
[----:B------:R-:W-:Y:S02]  /*14b10*/  SEL R12, R3, R14, !P1 ;  /* 0x0000000e030c7207 */ /* 0x000fe40004800000 */
[----:B------:R-:W3:Y:S01]  /*14b20*/  LD.E.64 R14, [R18.64+0x38] ;  /* 0x00003806120e7980 */ /* 0x000ee2000c101b00 */
[----:B------:R-:W-:-:S04]  /*14b30*/  IMAD.WIDE R24, R11, 0x4, R212 ;  /* 0x000000040b187825 */ /* 0x000fc800078e02d4 */
[----:B------:R-:W-:Y:S01]  /*14b40*/  IMAD.WIDE R22, R12, 0x4, R212 ;  /* 0x000000040c167825 */ /* 0x000fe200078e02d4 */
[----:B------:R-:W4:Y:S04]  /*14b50*/  LD.E R3, [R24.64] ;  /* 0x0000000618037980 */ /* 0x000f28000c101900 */
[----:B------:R-:W4:Y:S01]  /*14b60*/  LD.E R2, [R22.64] ;  /* 0x0000000616027980 */ /* 0x000f22000c101900 */
[----:B------:R-:W-:-:S05]  /*14b70*/  IADD3 R12, R11, -R12, RZ ;  /* 0x8000000c0b0c7210 */ /* 0x000fca0007ffe0ff */
[----:B------:R-:W-:-:S05]  /*14b80*/  IMAD R17, R17, R12, -0x40 ;  /* 0xffffffc011117424 */ /* 0x000fca00078e020c */
[----:B------:R-:W-:Y:S01]  /*14b90*/  SHF.R.S32.HI R12, RZ, 0x1f, R17 ;  /* 0x0000001fff0c7819 */ /* 0x000fe20000011411 */
[-C--:B---3--:R-:W-:Y:S02]  /*14ba0*/  IMAD R11, R15, R17.reuse, RZ ;  /* 0x000000110f0b7224 */ /* 0x088fe400078e02ff */
[----:B------:R-:W-:-:S04]  /*14bb0*/  IMAD.WIDE.U32 R16, R14, R17, RZ ;  /* 0x000000110e107225 */ /* 0x000fc800078e00ff */
[----:B------:R-:W-:Y:S02]  /*14bc0*/  IMAD R11, R14, R12, R11 ;  /* 0x0000000c0e0b7224 */ /* 0x000fe400078e020b */
[----:B----4-:R-:W-:Y:S02]  /*14bd0*/  IMAD.IADD R2, R2, 0x1, -R3 ;  /* 0x0000000102027824 */ /* 0x010fe400078e0a03 */
[----:B------:R-:W-:Y:S02]  /*14be0*/  IMAD.IADD R17, R17, 0x1, R11 ;  /* 0x0000000111117824 */ /* 0x000fe400078e020b */
[----:B--2---:R-:W-:Y:S01]  /*14bf0*/  IMAD R3, R21, R2, RZ ;  /* 0x0000000215037224 */ /* 0x004fe200078e02ff */
[----:B------:R-:W-:Y:S01]  /*14c00*/  SHF.R.S32.HI R12, RZ, 0x1f, R2 ;  /* 0x0000001fff0c7819 */ /* 0x000fe20000011402 */
[----:B------:R-:W-:-:S04]  /*14c10*/  IMAD.WIDE.U32 R16, R2, R20, R16 ;  /* 0x0000001402107225 */ /* 0x000fc800078e0010 */
[----:B------:R-:W-:Y:S02]  /*14c20*/  IMAD R3, R20, R12, R3 ;  /* 0x0000000c14037224 */ /* 0x000fe400078e0203 */
[----:B------:R-:W-:-:S03]  /*14c30*/  IMAD.MOV.U32 R2, RZ, RZ, R16 ;  /* 0x000000ffff027224 */ /* 0x000fc600078e0010 */
[----:B------:R-:W-:Y:S01]  /*14c40*/  IADD3 R3, R17, R3, RZ ;  /* 0x0000000311037210 */ /* 0x000fe20007ffe0ff */
[----:B------:R-:W-:Y:S05]  /*14c50*/  BRA `(.L_x_1034) ;  /* 0x0000003000007947 */ /* 0x000fea0003800000 */
.L_x_1033:
[----:B------:R-:W2:Y:S02]  /*14c60*/  LD.E R2, [R18.64+0x38] ;  /* 0x0000380612027980 */ /* 0x000ea4000c101900 */
[----:B--2---:R-:W-:-:S04]  /*14c70*/  LEA R2, -R2, RZ, 0x6 ;  /* 0x000000ff02027211 */ /* 0x004fc800078e31ff */
[----:B------:R-:W-:Y:S02]  /*14c80*/  SHF.R.S32.HI R3, RZ, 0x1f, R2 ;  /* 0x0000001fff037819 */ /* 0x000fe40000011402 */
.L_x_1034:
[----:B------:R-:W-:Y:S05]  /*14c90*/  BSYNC B0 ;  /* 0x0000000000007941 */ /* 0x000fea0003800000 */
.L_x_1032:
[C---:B------:R-:W-:Y:S02]  /*14ca0*/  LOP3.LUT P3, RZ, R214.reuse, 0x2, RZ, 0xc0, !PT ;  /* 0x00000002d6ff7812 */ /* 0x040fe4000786c0ff */
[C---:B------:R-:W-:Y:S02]  /*14cb0*/  LOP3.LUT P2, RZ, R214.reuse, 0x4, RZ, 0xc0, !PT ;  /* 0x00000004d6ff7812 */ /* 0x040fe4000784c0ff */
[----:B------:R-:W-:Y:S02]  /*14cc0*/  LOP3.LUT P6, RZ, R214, 0x1, RZ, 0xc0, !PT ;  /* 0x00000001d6ff7812 */ /* 0x000fe400078cc0ff */
[C---:B------:R-:W-:Y:S02]  /*14cd0*/  IADD3 R157, P5, R2.reuse, R156, RZ ;  /* 0x0000009c029d7210 */ /* 0x040fe40007fbe0ff */
[C---:B------:R-:W-:Y:S02]  /*14ce0*/  LEA R16, P1, R2.reuse, R204, 0x1 ;  /* 0x000000cc02107211 */ /* 0x040fe400078208ff */
[C---:B------:R-:W-:Y:S01]  /*14cf0*/  IADD3 R12, P0, R2.reuse, R201, RZ ;  /* 0x000000c9020c7210 */ /* 0x040fe20007f1e0ff */
[----:B------:R-:W-:Y:S01]  /*14d00*/  IMAD.X R154, R3, 0x1, R155, P5 ;  /* 0x00000001039a7824 */ /* 0x000fe200028e069b */
[----:B------:R-:W-:-:S02]  /*14d10*/  LEA.HI.X R17, R2, R203, R3, 0x1, P1 ;  /* 0x000000cb02117211 */ /* 0x000fc400008f0c03 */
[-C--:B------:R-:W-:Y:S01]  /*14d20*/  @P3 LEA R14, P5, R157, R158.reuse, 0x1 ;  /* 0x0000009e9d0e3211 */ /* 0x080fe200078a08ff */
[----:B------:R-:W-:Y:S01]  /*14d30*/  IMAD.X R3, R3, 0x1, R202, P0 ;  /* 0x0000000103037824 */ /* 0x000fe200000e06ca */
[C---:B------:R-:W-:Y:S01]  /*14d40*/  @P2 LEA R20, P1, R157.reuse, R158, 0x1 ;  /* 0x0000009e9d142211 */ /* 0x040fe200078208ff */
[----:B------:R-:W-:Y:S01]  /*14d50*/  @!PT LDS RZ, [RZ] ;  /* 0x00000000fffff984 */ /* 0x000fe20000000800 */
[----:B------:R-:W-:Y:S01]  /*14d60*/  @!PT LDS RZ, [RZ] ;  /* 0x00000000fffff984 */ /* 0x000fe20000000800 */
[----:B------:R-:W-:Y:S01]  /*14d70*/  @!PT LDS RZ, [RZ] ;  /* 0x00000000fffff984 */ /* 0x000fe20000000800 */
[----:B------:R1:W-:Y:S01]  /*14d80*/  @P6 LDGSTS.E.BYPASS.LTC128B.128 [R211+0x6000], [R16.64] ;  /* 0x0600000010d36fae */ /* 0x0003e2000b901d46 */
[C-C-:B------:R-:W-:Y:S02]  /*14d90*/  @P3 LEA.HI.X R15, R157.reuse, R159, R154.reuse, 0x1, P5 ;  /* 0x0000009f9d0f3211 */ /* 0x140fe400028f0c9a */
[C---:B------:R-:W-:Y:S01]  /*14da0*/  IADD3 R11, P5, R12.reuse, R201, RZ ;  /* 0x000000c90c0b7210 */ /* 0x040fe20007fbe0ff */
[----:B------:R1:W-:Y:S01]  /*14db0*/  @!P6 STS.128 [R211+0x6000], RZ ;  /* 0x006000ffd300e388 */ /* 0x0003e20000000c00 */
[CC--:B------:R-:W-:Y:S02]  /*14dc0*/  @P6 LEA R22, P0, R12.reuse, R204.reuse, 0x1 ;  /* 0x000000cc0c166211 */ /* 0x0c0fe400078008ff */
[----:B------:R-:W-:Y:S01]  /*14dd0*/  @P2 LEA.HI.X R21, R157, R159, R154, 0x1, P1 ;  /* 0x0000009f9d152211 */ /* 0x000fe200008f0c9a */
[----:B------:R-:W-:Y:S01]  /*14de0*/  IMAD.X R2, R3, 0x1, R202, P5 ;  /* 0x0000000103027824 */ /* 0x000fe200028e06ca */
[C---:B------:R-:W-:Y:S01]  /*14df0*/  @P6 LEA.HI.X R23, R12.reuse, R203, R3, 0x1, P0 ;  /* 0x000000cb0c176211 */ /* 0x040fe200000f0c03 */
[----:B------:R-:W-:Y:S01]  /*14e00*/  @!PT LDS RZ, [RZ] ;  /* 0x00000000fffff984 */ /* 0x000fe20000000800 */
[----:B------:R-:W-:Y:S01]  /*14e10*/  @!PT LDS RZ, [RZ] ;  /* 0x00000000fffff984 */ /* 0x000fe20000000800 */
[----:B------:R-:W-:Y:S01]  /*14e20*/  @!PT LDS RZ, [RZ] ;  /* 0x00000000fffff984 */ /* 0x000fe20000000800 */
[----:B------:R1:W-:Y:S01]  /*14e30*/  @P3 LDGSTS.E.BYPASS.LTC128B.128 [R211+0x8000], [R14.64+0x80] ;  /* 0x080000800ed33fae */ /* 0x0003e2000b901d46 */
[----:B------:R-:W-:-:S02]  /*14e40*/  @P3 LEA R26, P1, R12, R204, 0x1 ;  /* 0x000000cc0c1a3211 */ /* 0x000fc400078208ff */
[CC--:B------:R-:W-:Y:S01]  /*14e50*/  @P2 LEA R24, P0, R12.reuse, R204.reuse, 0x1 ;  /* 0x000000cc0c182211 */ /* 0x0c0fe200078008ff */
[----:B------:R1:W-:Y:S01]  /*14e60*/  @!P3 STS.128 [R211+0x8000], RZ ;  /* 0x008000ffd300b388 */ /* 0x0003e20000000c00 */
[CC--:B------:R-:W-:Y:S02]  /*14e70*/  @P6 LEA R28, P5, R11.reuse, R204.reuse, 0x1 ;  /* 0x000000cc0b1c6211 */ /* 0x0c0fe400078a08ff */
[CCC-:B------:R-:W-:Y:S01]  /*14e80*/  @P3 LEA.HI.X R27, R12.reuse, R203.reuse, R3.reuse, 0x1, P1 ;  /* 0x000000cb0c1b3211 */ /* 0x1c0fe200008f0c03 */
[----:B------:R-:W-:Y:S01]  /*14e90*/  @!PT LDS RZ, [RZ] ;  /* 0x00000000fffff984 */ /* 0x000fe20000000800 */
[----:B------:R-:W-:Y:S01]  /*14ea0*/  @!PT LDS RZ, [RZ] ;  /* 0x00000000fffff984 */ /* 0x000fe20000000800 */
[----:B------:R-:W-:Y:S01]  /*14eb0*/  @!PT LDS RZ, [RZ] ;  /* 0x00000000fffff984 */ /* 0x000fe20000000800 */
[----:B------:R1:W-:Y:S01]  /*14ec0*/  @P2 LDGSTS.E.BYPASS.LTC128B.128 [R211+0xa000], [R20.64+0x100] ;  /* 0x0a00010014d32fae */ /* 0x0003e2000b901d46 */
[-C--:B------:R-:W-:Y:S02]  /*14ed0*/  @P2 LEA.HI.X R25, R12, R203.reuse, R3, 0x1, P0 ;  /* 0x000000cb0c192211 */ /* 0x080fe400000f0c03 */
[C---:B------:R-:W-:Y:S01]  /*14ee0*/  @P6 LEA.HI.X R29, R11.reuse, R203, R2, 0x1, P5 ;  /* 0x000000cb0b1d6211 */ /* 0x040fe200028f0c02 */
[----:B------:R1:W-:Y:S01]  /*14ef0*/  @!P2 STS.128 [R211+0xa000], RZ ;  /* 0x00a000ffd300a388 */ /* 0x0003e20000000c00 */
[----:B------:R-:W-:-:S02]  /*14f00*/  @P3 LEA R30, P1, R11, R204, 0x1 ;  /* 0x000000cc0b1e3211 */ /* 0x000fc400078208ff */
[CC--:B------:R-:W-:Y:S01]  /*14f10*/  @P2 LEA R12, P0, R11.reuse, R204.reuse, 0x1 ;  /* 0x000000cc0b0c2211 */ /* 0x0c0fe200078008ff */
[----:B------:R-:W-:Y:S01]  /*14f20*/  @!PT LDS RZ, [RZ] ;  /* 0x00000000fffff984 */ /* 0x000fe20000000800 */
[----:B------:R-:W-:Y:S01]  /*14f30*/  @!PT LDS RZ, [RZ] ;  /* 0x00000000fffff984 */ /* 0x000fe20000000800 */
[----:B------:R-:W-:Y:S01]  /*14f40*/  @!PT LDS RZ, [RZ] ;  /* 0x00000000fffff984 */ /* 0x000fe20000000800 */
[----:B------:R1:W-:Y:S01]  /*14f50*/  @P6 LDGSTS.E.BYPASS.LTC128B.128 [R211+0x6800], [R22.64] ;  /* 0x0680000016d36fae */ /* 0x0003e2000b901d46 */
[C---:B------:R-:W-:Y:S02]  /*14f60*/  IADD3 R3, P5, R11.reuse, R201, RZ ;  /* 0x000000c90b037210 */ /* 0x040fe40007fbe0ff */
[CCC-:B------:R-:W-:Y:S01]  /*14f70*/  @P3 LEA.HI.X R31, R11.reuse, R203.reuse, R2.reuse, 0x1, P1 ;  /* 0x000000cb0b1f3211 */ /* 0x1c0fe200008f0c02 */
[----:B------:R1:W-:Y:S01]  /*14f80*/  @!P6 STS.128 [R211+0x6800], RZ ;  /* 0x006800ffd300e388 */ /* 0x0003e20000000c00 */
[----:B------:R-:W-:Y:S01]  /*14f90*/  @P2 LEA.HI.X R13, R11, R203, R2, 0x1, P0 ;  /* 0x000000cb0b0d2211 */ /* 0x000fe200000f0c02 */
[----:B------:R-:W-:Y:S01]  /*14fa0*/  IMAD.X R2, R2, 0x1, R202, P5 ;  /* 0x0000000102027824 */ /* 0x000fe200028e06ca */
[CC--:B------:R-:W-:Y:S01]  /*14fb0*/  @P6 LEA R34, P5, R3.reuse, R204.reuse, 0x1 ;  /* 0x000000cc03226211 */ /* 0x0c0fe200078a08ff */
[----:B------:R-:W-:Y:S01]  /*14fc0*/  @!PT LDS RZ, [RZ] ;  /* 0x00000000fffff984 */ /* 0x000fe20000000800 */
[----:B------:R-:W-:Y:S01]  /*14fd0*/  @!PT LDS RZ, [RZ] ;  /* 0x00000000fffff984 */ /* 0x000fe20000000800 */
[----:B------:R-:W-:Y:S01]  /*14fe0*/  @!PT LDS RZ, [RZ] ;  /* 0x00000000fffff984 */ /* 0x000fe20000000800 */
[----:B------:R1:W-:Y:S01]  /*14ff0*/  @P3 LDGSTS.E.BYPASS.LTC128B.128 [R211+0x8800], [R26.64+0x80] ;  /* 0x088000801ad33fae */ /* 0x0003e2000b901d46 */
[----:B------:R-:W-:-:S02]  /*15000*/  @P3 LEA R32, P1, R3, R204, 0x1 ;  /* 0x000000cc03203211 */ /* 0x000fc400078208ff */
[C---:B------:R-:W-:Y:S01]  /*15010*/  @P2 LEA R36, P0, R3.reuse, R204, 0x1 ;  /* 0x000000cc03242211 */ /* 0x040fe200078008ff */
[----:B------:R1:W-:Y:S01]  /*15020*/  @!P3 STS.128 [R211+0x8800], RZ ;  /* 0x008800ffd300b388 */ /* 0x0003e20000000c00 */
[CC--:B------:R-:W-:Y:S01]  /*15030*/  @P6 LEA.HI.X R35, R3.reuse, R203.reuse, R2, 0x1, P5 ;  /* 0x000000cb03236211 */ /* 0x0c0fe200028f0c02 */
[----:B------:R-:W-:Y:S01]  /*15040*/  IMAD.MOV.U32 R204, RZ, RZ, R16 ;  /* 0x000000ffffcc7224 */ /* 0x000fe200078e0010 */
[CCC-:B------:R-:W-:Y:S01]  /*15050*/  @P3 LEA.HI.X R33, R3.reuse, R203.reuse, R2.reuse, 0x1, P1 ;  /* 0x000000cb03213211 */ /* 0x1c0fe200008f0c02 */
[----:B------:R-:W-:Y:S01]  /*15060*/  @!PT LDS RZ, [RZ] ;  /* 0x00000000fffff984 */ /* 0x000fe20000000800 */
[----:B------:R-:W-:Y:S01]  /*15070*/  @!PT LDS RZ, [RZ] ;  /* 0x00000000fffff984 */ /* 0x000fe20000000800 */
[----:B------:R-:W-:Y:S01]  /*15080*/  @!PT LDS RZ, [RZ] ;  /* 0x00000000fffff984 */ /* 0x000fe20000000800 */
[----:B------:R1:W-:Y:S01]  /*15090*/  @P2 LDGSTS.E.BYPASS.LTC128B.128 [R211+0xa800], [R24.64+0x100] ;  /* 0x0a80010018d32fae */ /* 0x0003e2000b901d46 */
[----:B------:R-:W-:Y:S01]  /*150a0*/  @P2 LEA.HI.X R37, R3, R203, R2, 0x1, P0 ;  /* 0x000000cb03252211 */ /* 0x000fe200000f0c02 */
[----:B------:R-:W-:Y:S02]  /*150b0*/  IMAD.MOV.U32 R203, RZ, RZ, R17 ;  /* 0x000000ffffcb7224 */ /* 0x000fe400078e0011 */
[----:B------:R1:W-:Y:S04]  /*150c0*/  @!P2 STS.128 [R211+0xa800], RZ ;  /* 0x00a800ffd300a388 */ /* 0x0003e80000000c00 */
[----:B------:R-:W-:Y:S01]  /*150d0*/  @!PT LDS RZ, [RZ] ;  /* 0x00000000fffff984 */ /* 0x000fe20000000800 */
[----:B------:R-:W-:Y:S01]  /*150e0*/  @!PT LDS RZ, [RZ] ;  /* 0x00000000fffff984 */ /* 0x000fe20000000800 */
[----:B------:R-:W-:Y:S01]  /*150f0*/  @!PT LDS RZ, [RZ] ;  /* 0x00000000fffff984 */ /* 0x000fe20000000800 */
[----:B------:R1:W-:Y:S04]  /*15100*/  @P6 LDGSTS.E.BYPASS.LTC128B.128 [R211+0x7000], [R28.64] ;  /* 0x070000001cd36fae */ /* 0x0003e8000b901d46 */
[----:B------:R1:W-:Y:S04]  /*15110*/  @!P6 STS.128 [R211+0x7000], RZ ;  /* 0x007000ffd300e388 */ /* 0x0003e80000000c00 */
        /* <DEDUP_REMOVED lines=25> */
[----:B------:R-:W0:Y:S02]  /*152b0*/  LDGDEPBAR ;  /* 0x00000000000079af */ /* 0x000e240000000000 */
.L_x_1031:
[----:B------:R-:W-:Y:S05]  /*152c0*/  BSYNC B1 ;  /* 0x0000000000017941 */ /* 0x000fea0003800000 */
.L_x_1030:
[----:B------:R2:W3:Y:S01]  /*152d0*/  LD.E R158, [R18.64+0xdc] ;  /* 0x0000dc06129e7980 */ /* 0x0004e2000c101900 */
[----:B------:R-:W-:-:S02]  /*152e0*/  FMNMX.FTZ R3, R48, R49, !PT ;  /* 0x0000003130037209 */ /* 0x000fc40007810000 */
[----:B------:R-:W-:Y:S02]  /*152f0*/  SHF.L.U32 R198, R54, 0x1, RZ ;  /* 0x0000000136c67819 */ /* 0x000fe400000006ff */
[----:B------:R-:W-:Y:S02]  /*15300*/  FMNMX.FTZ R2, R44, R3, !PT ;  /* 0x000000032c027209 */ /* 0x000fe40007810000 */
[----:B------:R-:W-:Y:S01]  /*15310*/  FMNMX.FTZ R3, R50, R51, !PT ;  /* 0x0000003332037209 */ /* 0x000fe20007810000 */
[----:B------:R-:W-:Y:S01]  /*15320*/  LDSM.16.MT88.4 R64, [R198+0xe000] ;  /* 0x00e00000c640783b */ /* 0x000fe20000004200 */
[----:B------:R-:W-:Y:S02]  /*15330*/  FMNMX.FTZ R2, R45, R2, !PT ;  /* 0x000000022d027209 */ /* 0x000fe40007810000 */
[----:B------:R-:W-:Y:S01]  /*15340*/  LEA R196, R55, R198, 0x1 ;  /* 0x000000c637c47211 */ /* 0x000fe200078e08ff */
[----:B------:R-:W-:Y:S01]  /*15350*/  LDSM.16.MT88.4 R124, [R198+0xc000] ;  /* 0x00c00000c67c783b */ /* 0x000fe20000004200 */
[----:B------:R-:W-:-:S02]  /*15360*/  FMNMX.FTZ R2, R5, R2, !PT ;  /* 0x0000000205027209 */ /* 0x000fc40007810000 */
[----:B------:R-:W-:Y:S01]  /*15370*/  LEA R197, R57, R198, 0x1 ;  /* 0x000000c639c57211 */ /* 0x000fe200078e08ff */
[----:B------:R-:W-:Y:S01]  /*15380*/  LDSM.16.MT88.4 R80, [R196+0xe000] ;  /* 0x00e00000c450783b */ /* 0x000fe20000004200 */
[----:B------:R-:W-:Y:S02]  /*15390*/  FMNMX.FTZ R11, R7, R2, !PT ;  /* 0x00000002070b7209 */ /* 0x000fe40007810000 */
[----:B------:R-:W-:Y:S01]  /*153a0*/  FMNMX.FTZ R2, R46, R3, !PT ;  /* 0x000000032e027209 */ /* 0x000fe20007810000 */
[----:B------:R-:W-:Y:S01]  /*153b0*/  LDSM.16.MT88.4 R40, [R197+0xc000] ;  /* 0x00c00000c528783b */ /* 0x000fe20000004200 */
[----:B------:R-:W-:Y:S02]  /*153c0*/  FMNMX.FTZ R11, R4, R11, !PT ;  /* 0x0000000b040b7209 */ /* 0x000fe40007810000 */
[----:B------:R-:W-:Y:S01]  /*153d0*/  FMNMX.FTZ R2, R47, R2, !PT ;  /* 0x000000022f027209 */ /* 0x000fe20007810000 */
[----:B------:R-:W-:Y:S01]  /*153e0*/  LDSM.16.MT88.4 R72, [R197+0xe000] ;  /* 0x00e00000c548783b */ /* 0x000fe20000004200 */
[----:B------:R-:W-:-:S02]  /*153f0*/  FMNMX.FTZ R11, R6, R11, !PT ;  /* 0x0000000b060b7209 */ /* 0x000fc40007810000 */
[----:B------:R-:W-:Y:S01]  /*15400*/  FMNMX.FTZ R3, R9, R2, !PT ;  /* 0x0000000209037209 */ /* 0x000fe20007810000 */
        /* <DEDUP_REMOVED lines=9> */
[----:B-12---:R-:W-:Y:S01]  /*154a0*/  LDSM.16.MT88.4 R16, [R196+0xe800] ;  /* 0x00e80000c410783b */ /* 0x006fe20000004200 */
        /* <DEDUP_REMOVED lines=13> */
[----:B------:R-:W-:Y:S02]  /*15580*/  FMNMX.FTZ R2, R142, R3, !PT ;  /* 0x000000038e027209 */ /* 0x000fe40007810000 */
[----:B------:R-:W-:Y:S01]  /*15590*/  LEA R195, R55, R197, 0x1 ;  /* 0x000000c537c37211 */ /* 0x000fe200078e08ff */
[----:B------:R-:W1:Y:S01]  /*155a0*/  SHFL.BFLY PT, R11, R12, 0x2, 0x1f ;  /* 0x0c401f000c0b7f89 */ /* 0x000e6200000e0000 */
[----:B------:R-:W-:-:S03]  /*155b0*/  FMNMX.FTZ R13, R141, R2, !PT ;  /* 0x000000028d0d7209 */ /* 0x000fc60007810000 */
[----:B------:R-:W-:Y:S01]  /*155c0*/  LDSM.16.MT88.4 R56, [R195+0xc000] ;  /* 0x00c00000c338783b */ /* 0x000fe20000004200 */
[----:B------:R-:W-:-:S03]  /*155d0*/  FMNMX.FTZ R13, R140, R13, !PT ;  /* 0x0000000d8c0d7209 */ /* 0x000fc60007810000 */
[----:B------:R-:W-:Y:S01]  /*155e0*/  LDSM.16.MT88.4 R88, [R195+0xe000] ;  /* 0x00e00000c358783b */ /* 0x000fe20000004200 */
[----:B------:R-:W-:-:S03]  /*155f0*/  FMNMX.FTZ R13, R162, R13, !PT ;  /* 0x0000000da20d7209 */ /* 0x000fc60007810000 */
[----:B------:R-:W-:Y:S04]  /*15600*/  LDSM.16.MT88.4 R28, [R195+0xc800] ;  /* 0x00c80000c31c783b */ /* 0x000fe80000004200 */
[----:B------:R-:W2:Y:S01]  /*15610*/  SHFL.BFLY PT, R2, R13, 0x2, 0x1f ;  /* 0x0c401f000d027f89 */ /* 0x000ea200000e0000 */
[----:B-1----:R-:W-:-:S05]  /*15620*/  FMNMX.FTZ R11, R12, R11, !PT ;  /* 0x0000000b0c0b7209 */ /* 0x002fca0007810000 */
[----:B------:R-:W1:Y:S01]  /*15630*/  SHFL.BFLY PT, R132, R11, 0x1, 0x1f ;  /* 0x0c201f000b847f89 */ /* 0x000e6200000e0000 */
[----:B--2---:R-:W-:-:S03]  /*15640*/  FMNMX.FTZ R2, R13, R2, !PT ;  /* 0x000000020d027209 */ /* 0x004fc60007810000 */
[----:B------:R-:W-:Y:S04]  /*15650*/  LDSM.16.MT88.4 R12, [R195+0xe800] ;  /* 0x00e80000c30c783b */ /* 0x000fe80000004200 */
[----:B------:R-:W2:Y:S01]  /*15660*/  SHFL.BFLY PT, R3, R2, 0x1, 0x1f ;  /* 0x0c201f0002037f89 */ /* 0x000ea200000e0000 */
[----:B-1----:R-:W-:-:S04]  /*15670*/  FMNMX.FTZ R132, R11, R132, !PT ;  /* 0x000000840b847209 */ /* 0x002fc80007810000 */
[----:B------:R-:W-:Y:S02]  /*15680*/  FSETP.NEU.FTZ.AND P0, PT, R132, -INF , PT ;  /* 0xff8000008400780b */ /* 0x000fe40003f1d000 */
[----:B--2---:R-:W-:Y:S01]  /*15690*/  FMNMX.FTZ R3, R2, R3, !PT ;  /* 0x0000000302037209 */ /* 0x004fe20007810000 */
[----:B---3--:R-:W-:-:S04]  /*156a0*/  FMUL.FTZ R175, R158, R132 ;  /* 0x000000849eaf7220 */ /* 0x008fc80000410000 */
[----:B------:R-:W-:Y:S01]  /*156b0*/  FMUL.FTZ R165, R158, R3 ;  /* 0x000000039ea57220 */ /* 0x000fe20000410000 */
[----:B------:R-:W-:Y:S02]  /*156c0*/  FSEL R175, R175, RZ, P0 ;  /* 0x000000ffafaf7208 */ /* 0x000fe40000000000 */
[----:B------:R-:W-:-:S03]  /*156d0*/  FSETP.NEU.FTZ.AND P0, PT, R3, -INF , PT ;  /* 0xff8000000300780b */ /* 0x000fc60003f1d000 */
[-CC-:B------:R-:W-:Y:S01]  /*156e0*/  FFMA.FTZ R153, R48, R158.reuse, -R175.reuse ;  /* 0x0000009e30997223 */ /* 0x180fe200000108af */
[----:B------:R-:W-:Y:S01]  /*156f0*/  FSEL R165, R165, RZ, P0 ;  /* 0x000000ffa5a57208 */ /* 0x000fe20000000000 */
[-CC-:B------:R-:W-:Y:S02]  /*15700*/  FFMA.FTZ R150, R49, R158.reuse, -R175.reuse ;  /* 0x0000009e31967223 */ /* 0x180fe400000108af */
[-CC-:B------:R-:W-:Y:S02]  /*15710*/  FFMA.FTZ R151, R44, R158.reuse, -R175.reuse ;  /* 0x0000009e2c977223 */ /* 0x180fe400000108af */
[-C--:B------:R-:W-:Y:S01]  /*15720*/  FFMA.FTZ R146, R45, R158.reuse, -R175 ;  /* 0x0000009e2d927223 */ /* 0x080fe200000108af */
[----:B------:R-:W-:Y:S01]  /*15730*/  MUFU.EX2 R153, R153 ;  /* 0x0000009900997308 */ /* 0x000fe20000000800 */
[-CC-:B------:R-:W-:Y:S02]  /*15740*/  FFMA.FTZ R152, R50, R158.reuse, -R165.reuse ;  /* 0x0000009e32987223 */ /* 0x180fe400000108a5 */
[----:B------:R-:W-:-:S02]  /*15750*/  FFMA.FTZ R155, R51, R158, -R165 ;  /* 0x0000009e339b7223 */ /* 0x000fc400000108a5 */
[-CC-:B------:R-:W-:Y:S01]  /*15760*/  FFMA.FTZ R157, R46, R158.reuse, -R165.reuse ;  /* 0x0000009e2e9d7223 */ /* 0x180fe200000108a5 */
[----:B------:R-:W1:Y:S01]  /*15770*/  LDSM.16.MT88.4 R48, [R196+0xc000] ;  /* 0x00c00000c430783b */ /* 0x000e620000004200 */
[-C--:B------:R-:W-:Y:S01]  /*15780*/  FFMA.FTZ R148, R47, R158.reuse, -R165 ;  /* 0x0000009e2f947223 */ /* 0x080fe200000108a5 */
[----:B------:R-:W2:Y:S01]  /*15790*/  MUFU.EX2 R150, R150 ;  /* 0x0000009600967308 */ /* 0x000ea20000000800 */
[-CC-:B------:R-:W-:Y:S02]  /*157a0*/  FFMA.FTZ R149, R5, R158.reuse, -R175.reuse ;  /* 0x0000009e05957223 */ /* 0x180fe400000108af */
[-CC-:B------:R-:W-:Y:S02]  /*157b0*/  FFMA.FTZ R144, R7, R158.reuse, -R175.reuse ;  /* 0x0000009e07907223 */ /* 0x180fe400000108af */
[-CC-:B------:R-:W-:Y:S02]  /*157c0*/  FFMA.FTZ R145, R4, R158.reuse, -R175.reuse ;  /* 0x0000009e04917223 */ /* 0x180fe400000108af */
[-C--:B------:R-:W-:Y:S01]  /*157d0*/  FFMA.FTZ R2, R6, R158.reuse, -R175 ;  /* 0x0000009e06027223 */ /* 0x080fe200000108af */
[----:B------:R-:W-:Y:S01]  /*157e0*/  MUFU.EX2 R151, R151 ;  /* 0x0000009700977308 */ /* 0x000fe20000000800 */
[----:B------:R-:W3:Y:S01]  /*157f0*/  LDSM.16.MT88.4 R4, [R195+0x10000] ;  /* 0x01000000c304783b */ /* 0x000ee20000004200 */
[----:B------:R-:W-:-:S02]  /*15800*/  FFMA.FTZ R135, R0, R158, -R165 ;  /* 0x0000009e00877223 */ /* 0x000fc400000108a5 */
[-CC-:B------:R-:W-:Y:S02]  /*15810*/  FFMA.FTZ R147, R9, R158.reuse, -R165.reuse ;  /* 0x0000009e09937223 */ /* 0x180fe400000108a5 */
[-CC-:B------:R-:W-:Y:S02]  /*15820*/  FFMA.FTZ R134, R10, R158.reuse, -R165.reuse ;  /* 0x0000009e0a867223 */ /* 0x180fe400000108a5 */
[----:B------:R-:W4:Y:S01]  /*15830*/  MUFU.EX2 R146, R146 ;  /* 0x0000009200927308 */ /* 0x000f220000000800 */
[-C--:B------:R-:W-:Y:S01]  /*15840*/  FFMA.FTZ R0, R8, R158.reuse, -R165 ;  /* 0x0000009e08007223 */ /* 0x080fe200000108a5 */
[----:B--2---:R-:W-:Y:S01]  /*15850*/  F2FP.BF16.PACK_AB R112, R150, R153 ;  /* 0x000000999670723e */ /* 0x004fe200000010ff */
[----:B------:R-:W2:Y:S01]  /*15860*/  LDSM.16.MT88.4 R8, [R198+0xe800] ;  /* 0x00e80000c608783b */ /* 0x000ea20000004200 */
[-CC-:B------:R-:W-:Y:S02]  /*15870*/  FFMA.FTZ R156, R171, R158.reuse, -R175.reuse ;  /* 0x0000009eab9c7223 */ /* 0x180fe400000108af */
[----:B------:R-:W-:-:S02]  /*15880*/  FFMA.FTZ R154, R174, R158, -R175 ;  /* 0x0000009eae9a7223 */ /* 0x000fc400000108af */
[----:B------:R-:W-:Y:S01]  /*15890*/  MUFU.EX2 R152, R152 ;  /* 0x0000009800987308 */ /* 0x000fe20000000800 */
[-CC-:B------:R-:W-:Y:S02]  /*158a0*/  FFMA.FTZ R159, R172, R158.reuse, -R175.reuse ;  /* 0x0000009eac9f7223 */ /* 0x180fe400000108af */
[-C--:B------:R-:W-:Y:S02]  /*158b0*/  FFMA.FTZ R163, R163, R158.reuse, -R175 ;  /* 0x0000009ea3a37223 */ /* 0x080fe400000108af */
[-CC-:B------:R-:W-:Y:S02]  /*158c0*/  FFMA.FTZ R164, R164, R158.reuse, -R165.reuse ;  /* 0x0000009ea4a47223 */ /* 0x180fe400000108a5 */
[-CC-:B------:R-:W-:Y:S01]  /*158d0*/  FFMA.FTZ R167, R167, R158.reuse, -R165.reuse ;  /* 0x0000009ea7a77223 */ /* 0x180fe200000108a5 */
[----:B------:R-:W5:Y:S01]  /*158e0*/  MUFU.EX2 R155, R155 ;  /* 0x0000009b009b7308 */ /* 0x000f620000000800 */
[----:B----4-:R-:W-:Y:S01]  /*158f0*/  F2FP.BF16.PACK_AB R114, R146, R151 ;  /* 0x000000979272723e */ /* 0x010fe200000010ff */
[----:B------:R-:W-:-:S02]  /*15900*/  FFMA.FTZ R166, R166, R158, -R165 ;  /* 0x0000009ea6a67223 */ /* 0x000fc400000108a5 */
[-C--:B------:R-:W-:Y:S02]  /*15910*/  FFMA.FTZ R171, R170, R158.reuse, -R165 ;  /* 0x0000009eaaab7223 */ /* 0x080fe400000108a5 */
[-CC-:B------:R-:W-:Y:S02]  /*15920*/  FFMA.FTZ R168, R168, R158.reuse, -R175.reuse ;  /* 0x0000009ea8a87223 */ /* 0x180fe400000108af */
[----:B------:R-:W-:Y:S01]  /*15930*/  MUFU.EX2 R157, R157 ;  /* 0x0000009d009d7308 */ /* 0x000fe20000000800 */
[-CC-:B------:R-:W-:Y:S02]  /*15940*/  FFMA.FTZ R173, R173, R158.reuse, -R175.reuse ;  /* 0x0000009eadad7223 */ /* 0x180fe400000108af */
[-CC-:B------:R-:W-:Y:S02]  /*15950*/  FFMA.FTZ R169, R169, R158.reuse, -R175.reuse ;  /* 0x0000009ea9a97223 */ /* 0x180fe400000108af */
[-C--:B------:R-:W-:Y:S02]  /*15960*/  FFMA.FTZ R170, R143, R158.reuse, -R175 ;  /* 0x0000009e8faa7223 */ /* 0x080fe400000108af */
[--C-:B------:R-:W-:Y:S01]  /*15970*/  FFMA.FTZ R172, R142, R158, -R165.reuse ;  /* 0x0000009e8eac7223 */ /* 0x100fe200000108a5 */
[----:B------:R-:W4:Y:S01]  /*15980*/  MUFU.EX2 R148, R148 ;  /* 0x0000009400947308 */ /* 0x000f220000000800 */
[----:B-----5:R-:W-:Y:S01]  /*15990*/  F2FP.BF16.PACK_AB R113, R155, R152 ;  /* 0x000000989b71723e */ /* 0x020fe200000010ff */
[----:B------:R-:W-:-:S02]  /*159a0*/  FFMA.FTZ R175, R141, R158, -R165 ;  /* 0x0000009e8daf7223 */ /* 0x000fc400000108a5 */
[-CC-:B------:R-:W-:Y:S02]  /*159b0*/  FFMA.FTZ R174, R140, R158.reuse, -R165.reuse ;  /* 0x0000009e8cae7223 */ /* 0x180fe400000108a5 */
[----:B------:R-:W-:Y:S01]  /*159c0*/  FFMA.FTZ R217, R162, R158, -R165 ;  /* 0x0000009ea2d97223 */ /* 0x000fe200000108a5 */
[----:B------:R-:W-:Y:S01]  /*159d0*/  LDSM.16.MT88.4 R140, [R197+0xd800] ;  /* 0x00d80000c58c783b */ /* 0x000fe20000004200 */
[----:B------:R-:W-:Y:S01]  /*159e0*/  MUFU.EX2 R149, R149 ;  /* 0x0000009500957308 */ /* 0x000fe20000000800 */
[----:B------:R-:W-:Y:S02]  /*159f0*/  FADD.FTZ R150, R153, R150 ;  /* 0x0000009699967221 */ /* 0x000fe40000010000 */
[----:B------:R-:W-:Y:S02]  /*15a00*/  FADD.FTZ R152, R152, R155 ;  /* 0x0000009b98987221 */ /* 0x000fe40000010000 */
[----:B------:R-:W-:Y:S01]  /*15a10*/  FADD.FTZ R151, R151, R150 ;  /* 0x0000009697977221 */ /* 0x000fe20000010000 */
[----:B----4-:R-:W-:-:S02]  /*15a20*/  F2FP.BF16.PACK_AB R115, R148, R157 ;  /* 0x0000009d9473723e */ /* 0x010fc400000010ff */
[----:B------:R-:W4:Y:S01]  /*15a30*/  MUFU.EX2 R144, R144 ;  /* 0x0000009000907308 */ /* 0x000f220000000800 */
        /* <DEDUP_REMOVED lines=14> */
[----:B------:R-:W2:Y:S06]  /*15b20*/  MUFU.EX2 R0, R0 ;  /* 0x0000000000007308 */ /* 0x000eac0000000800 */
[C---:B-1----:R-:W-:Y:S02]  /*15b30*/  HMMA.16816.F32.BF16 R44, R112.reuse, R48, RZ ;  /* 0x00000030702c723c */ /* 0x042fe400000418ff */
        /* <DEDUP_REMOVED lines=31> */
[C---:B---3--:R-:W-:Y:S07]  /*15d30*/  HMMA.16816.F32.BF16 R116, R112.reuse, R4, RZ ;  /* 0x000000047074723c */ /* 0x048fee00000418ff */
[----:B----4-:R-:W-:Y:S01]  /*15d40*/  F2FP.BF16.PACK_AB R4, R144, R149 ;  /* 0x000000959004723e */ /* 0x010fe200000010ff */
[----:B------:R-:W-:Y:S01]  /*15d50*/  HMMA.16816.F32.BF16 R112, R112, R6, RZ ;  /* 0x000000067070723c */ /* 0x000fe200000418ff */
[----:B-----5:R-:W-:Y:S01]  /*15d60*/  F2FP.BF16.PACK_AB R5, R134, R147 ;  /* 0x000000938605723e */ /* 0x020fe200000010ff */
[----:B------:R-:W-:-:S02]  /*15d70*/  FADD.FTZ R149, R149, R146 ;  /* 0x0000009295957221 */ /* 0x000fc40000010000 */
[----:B------:R-:W-:Y:S02]  /*15d80*/  FADD.FTZ R147, R147, R148 ;  /* 0x0000009493937221 */ /* 0x000fe40000010000 */
[----:B------:R-:W-:Y:S01]  /*15d90*/  FADD.FTZ R144, R144, R149 ;  /* 0x0000009590907221 */ /* 0x000fe20000010000 */
[----:B------:R-:W-:Y:S01]  /*15da0*/  F2FP.BF16.PACK_AB R6, R2, R145 ;  /* 0x000000910206723e */ /* 0x000fe200000010ff */
[----:B------:R-:W-:Y:S01]  /*15db0*/  FADD.FTZ R134, R134, R147 ;  /* 0x0000009386867221 */ /* 0x000fe20000010000 */
[----:B--2---:R-:W-:Y:S01]  /*15dc0*/  F2FP.BF16.PACK_AB R7, R0, R135 ;  /* 0x000000870007723e */ /* 0x004fe200000010ff */
[----:B------:R-:W-:Y:S02]  /*15dd0*/  FADD.FTZ R145, R145, R144 ;  /* 0x0000009091917221 */ /* 0x000fe40000010000 */
[----:B------:R-:W-:Y:S02]  /*15de0*/  FADD.FTZ R135, R135, R134 ;  /* 0x0000008687877221 */ /* 0x000fe40000010000 */
[----:B------:R-:W-:-:S02]  /*15df0*/  FADD.FTZ R145, R2, R145 ;  /* 0x0000009102917221 */ /* 0x000fc40000010000 */
[----:B------:R-:W-:Y:S01]  /*15e00*/  HMMA.16816.F32.BF16 R60, R4, R8, R60 ;  /* 0x00000008043c723c */ /* 0x000fe2000004183c */
[----:B------:R-:W-:-:S07]  /*15e10*/  FADD.FTZ R135, R0, R135 ;  /* 0x0000008700877221 */ /* 0x000fce0000010000 */
[C---:B------:R-:W-:Y:S01]  /*15e20*/  HMMA.16816.F32.BF16 R64, R4.reuse, R10, R64 ;  /* 0x0000000a0440723c */ /* 0x040fe20000041840 */
[----:B------:R-:W2:Y:S07]  /*15e30*/  LDSM.16.MT88.4 R8, [R197+0x10800] ;  /* 0x01080000c508783b */ /* 0x000eae0000004200 */
[C---:B------:R-:W-:Y:S08]  /*15e40*/  HMMA.16816.F32.BF16 R76, R4.reuse, R16, R76 ;  /* 0x00000010044c723c */ /* 0x040ff0000004184c */
        /* <DEDUP_REMOVED lines=29> */
[C---:B-----5:R-:W-:Y:S08]  /*16020*/  HMMA.16816.F32.BF16 R116, R4.reuse, R12, R116 ;  /* 0x0000000c0474723c */ /* 0x060ff00000041874 */
[----:B------:R-:W-:Y:S01]  /*16030*/  HMMA.16816.F32.BF16 R112, R4, R14, R112 ;  /* 0x0000000e0470723c */ /* 0x000fe20000041870 */
[----:B------:R-:W4:Y:S06]  /*16040*/  LDSM.16.MT88.4 R12, [R198+0xf000] ;  /* 0x00f00000c60c783b */ /* 0x000f2c0000004200 */
[----:B-1----:R-:W-:Y:S01]  /*16050*/  F2FP.BF16.PACK_AB R4, R159, R154 ;  /* 0x0000009a9f04723e */ /* 0x002fe200000010ff */
        /* <DEDUP_REMOVED lines=13> */
[----:B------:R-:W1:Y:S07]  /*16130*/  LDSM.16.MT88.4 R8, [R196+0xf000] ;  /* 0x00f00000c408783b */ /* 0x000e6e0000004200 */
[C---:B---3--:R-:W-:Y:S08]  /*16140*/  HMMA.16816.F32.BF16 R36, R4.reuse, R16, R36 ;  /* 0x000000100424723c */ /* 0x048ff00000041824 */
[C---:B------:R-:W-:Y:S01]  /*16150*/  HMMA.16816.F32.BF16 R40, R4.reuse, R18, R40 ;  /* 0x000000120428723c */ /* 0x040fe20000041828 */
[----:B------:R-:W2:Y:S07]  /*16160*/  LDSM.16.MT88.4 R16, [R195+0xf000] ;  /* 0x00f00000c310783b */ /* 0x000eae0000004200 */
[C---:B----4-:R-:W-:Y:S08]  /*16170*/  HMMA.16816.F32.BF16 R60, R4.reuse, R12, R60 ;  /* 0x0000000c043c723c */ /* 0x050ff0000004183c */
[C---:B------:R-:W-:Y:S01]  /*16180*/  HMMA.16816.F32.BF16 R64, R4.reuse, R14, R64 ;  /* 0x0000000e0440723c */ /* 0x040fe20000041840 */
[----:B------:R-:W3:Y:S07]  /*16190*/  LDSM.16.MT88.4 R12, [R197+0x11000] ;  /* 0x01100000c50c783b */ /* 0x000eee0000004200 */
[C---:B------:R-:W-:Y:S08]  /*161a0*/  HMMA.16816.F32.BF16 R92, R4.reuse, R20, R92 ;  /* 0x00000014045c723c */ /* 0x040ff0000004185c */
[C---:B-1----:R-:W-:Y:S08]  /*161b0*/  HMMA.16816.F32.BF16 R76, R4.reuse, R8, R76 ;  /* 0x00000008044c723c */ /* 0x042ff0000004184c */
[C---:B------:R-:W-:Y:S01]  /*161c0*/  HMMA.16816.F32.BF16 R80, R4.reuse, R10, R80 ;  /* 0x0000000a0450723c */ /* 0x040fe20000041850 */
[----:B------:R-:W1:Y:S07]  /*161d0*/  LDSM.16.MT88.4 R8, [R196+0x11000] ;  /* 0x01100000c408783b */ /* 0x000e6e0000004200 */
[C---:B--2---:R-:W-:Y:S08]  /*161e0*/  HMMA.16816.F32.BF16 R84, R4.reuse, R16, R84 ;  /* 0x000000100454723c */ /* 0x044ff00000041854 */
[C---:B------:R-:W-:Y:S01]  /*161f0*/  HMMA.16816.F32.BF16 R88, R4.reuse, R18, R88 ;  /* 0x000000120458723c */ /* 0x040fe20000041858 */
[----:B------:R-:W2:Y:S07]  /*16200*/  LDSM.16.MT88.4 R16, [R195+0x11000] ;  /* 0x01100000c310783b */ /* 0x000eae0000004200 */
[C---:B---3--:R-:W-:Y:S08]  /*16210*/  HMMA.16816.F32.BF16 R100, R4.reuse, R12, R100 ;  /* 0x0000000c0464723c */ /* 0x048ff00000041864 */
[C---:B------:R-:W-:Y:S01]  /*16220*/  HMMA.16816.F32.BF16 R120, R4.reuse, R14, R120 ;  /* 0x0000000e0478723c */ /* 0x040fe20000041878 */
[----:B------:R-:W3:Y:S07]  /*16230*/  LDSM.16.MT88.4 R12, [R198+0xd800] ;  /* 0x00d80000c60c783b */ /* 0x000eee0000004200 */
[C---:B------:R-:W-:Y:S01]  /*16240*/  HMMA.16816.F32.BF16 R96, R4.reuse, R22, R96 ;  /* 0x000000160460723c */ /* 0x040fe20000041860 */
[----:B------:R-:W-:Y:S07]  /*16250*/  LDSM.16.MT88.4 R20, [R195+0xf800] ;  /* 0x00f80000c314783b */ /* 0x000fee0000004200 */
[C---:B-1----:R-:W-:Y:S08]  /*16260*/  HMMA.16816.F32.BF16 R104, R4.reuse, R8, R104 ;  /* 0x000000080468723c */ /* 0x042ff00000041868 */
[C---:B------:R-:W-:Y:S01]  /*16270*/  HMMA.16816.F32.BF16 R108, R4.reuse, R10, R108 ;  /* 0x0000000a046c723c */ /* 0x040fe2000004186c */
[----:B------:R-:W1:Y:S07]  /*16280*/  LDSM.16.MT88.4 R8, [R198+0xf800] ;  /* 0x00f80000c608783b */ /* 0x000e6e0000004200 */
[C---:B--2---:R-:W-:Y:S08]  /*16290*/  HMMA.16816.F32.BF16 R116, R4.reuse, R16, R116 ;  /* 0x000000100474723c */ /* 0x044ff00000041874 */
[C---:B------:R-:W-:Y:S01]  /*162a0*/  HMMA.16816.F32.BF16 R112, R4.reuse, R18, R112 ;  /* 0x000000120470723c */ /* 0x040fe20000041870 */
[----:B------:R-:W2:Y:S07]  /*162b0*/  LDSM.16.MT88.4 R16, [R198+0x11800] ;  /* 0x01180000c610783b */ /* 0x000eae0000004200 */
        /* <DEDUP_REMOVED lines=19> */
[----:B---3--:R-:W-:Y:S01]  /*163f0*/  HMMA.16816.F32.BF16 R128, R4, R12, R128 ;  /* 0x0000000c0480723c */ /* 0x008fe20000041880 */
[----:B------:R-:W-:Y:S02]  /*16400*/  FADD.FTZ R219, R170, R169 ;  /* 0x000000a9aadb7221 */ /* 0x000fe40000010000 */
[----:B------:R-:W-:-:S05]  /*16410*/  FADD.FTZ R217, R217, R174 ;  /* 0x000000aed9d97221 */ /* 0x000fca0000010000 */
[C---:B------:R-:W-:Y:S01]  /*16420*/  HMMA.16816.F32.BF16 R124, R4.reuse, R14, R124 ;  /* 0x0000000e047c723c */ /* 0x040fe2000004187c */
[----:B------:R-:W3:Y:S07]  /*16430*/  LDSM.16.MT88.4 R12, [R197+0x11800] ;  /* 0x01180000c50c783b */ /* 0x000eee0000004200 */
[C---:B-1----:R-:W-:Y:S08]  /*16440*/  HMMA.16816.F32.BF16 R60, R4.reuse, R8, R60 ;  /* 0x00000008043c723c */ /* 0x042ff0000004183c */
[C---:B------:R-:W-:Y:S01]  /*16450*/  HMMA.16816.F32.BF16 R64, R4.reuse, R10, R64 ;  /* 0x0000000a0440723c */ /* 0x040fe20000041840 */
[----:B------:R-:W1:Y:S07]  /*16460*/  LDSM.16.MT88.4 R8, [R196+0x11800] ;  /* 0x01180000c408783b */ /* 0x000e6e0000004200 */
[C---:B--2---:R-:W-:Y:S08]  /*16470*/  HMMA.16816.F32.BF16 R92, R4.reuse, R16, R92 ;  /* 0x00000010045c723c */ /* 0x044ff0000004185c */
[C---:B------:R-:W-:Y:S01]  /*16480*/  HMMA.16816.F32.BF16 R96, R4.reuse, R18, R96 ;  /* 0x000000120460723c */ /* 0x040fe20000041860 */
[----:B------:R-:W2:Y:S07]  /*16490*/  LDSM.16.MT88.4 R16, [R195+0x11800] ;  /* 0x01180000c310783b */ /* 0x000eae0000004200 */
        /* <DEDUP_REMOVED lines=12> */
[C---:B---3--:R-:W-:Y:S08]  /*16560*/  HMMA.16816.F32.BF16 R100, R4.reuse, R12, R100 ;  /* 0x0000000c0464723c */ /* 0x048ff00000041864 */
[C---:B------:R-:W-:Y:S08]  /*16570*/  HMMA.16816.F32.BF16 R120, R4.reuse, R14, R120 ;  /* 0x0000000e0478723c */ /* 0x040ff00000041878 */
[C---:B-1----:R-:W-:Y:S08]  /*16580*/  HMMA.16816.F32.BF16 R104, R4.reuse, R8, R104 ;  /* 0x000000080468723c */ /* 0x042ff00000041868 */
[C---:B------:R-:W-:Y:S08]  /*16590*/  HMMA.16816.F32.BF16 R108, R4.reuse, R10, R108 ;  /* 0x0000000a046c723c */ /* 0x040ff0000004186c */
[C---:B--2---:R-:W-:Y:S08]  /*165a0*/  HMMA.16816.F32.BF16 R116, R4.reuse, R16, R116 ;  /* 0x000000100474723c */ /* 0x044ff00000041874 */
[----:B------:R-:W-:Y:S01]  /*165b0*/  HMMA.16816.F32.BF16 R112, R4, R18, R112 ;  /* 0x000000120470723c */ /* 0x000fe20000041870 */
[----:B------:R-:W-:Y:S03]  /*165c0*/  @!UPT UIADD3 URZ, URZ, URZ, URZ ;  /* 0x0000003f3f3ff290 */ /* 0x000fe6000fffe03f */
[----:B------:R-:W-:Y:S11]  /*165d0*/  @!P4 BRA `(.L_x_1035) ;  /* 0x000039100000c947 */ /* 0x000ff60003800000 */
[----:B------:R-:W-:Y:S01]  /*165e0*/  IADD3 R215, R133, -0x2, RZ ;  /* 0xfffffffe85d77810 */ /* 0x000fe20007ffe0ff */
[----:B------:R-:W-:Y:S01]  /*165f0*/  IMAD.MOV.U32 R0, RZ, RZ, R3 ;  /* 0x000000ffff007224 */ /* 0x000fe200078e0003 */
[----:B------:R-:W-:-:S07]  /*16600*/  MOV R135, R132 ;  /* 0x0000008400877202 */ /* 0x000fce0000000f00 */
.L_x_1044:
[----:B------:R-:W-:Y:S01]  /*16610*/  ULDC.64 UR4, c[0x0][0x40] ;  /* 0x0000100000047ab9 */ /* 0x000fe20000000a00 */
[----:B------:R-:W-:Y:S04]  /*16620*/  DEPBAR.LE SB0, 0x0 ;  /* 0x000080000000791a */ /* 0x000fe80000000000 */
[----:B------:R-:W-:Y:S01]  /*16630*/  ISETP.NE.U32.AND P0, PT, R212, RZ, PT ;  /* 0x000000ffd400720c */ /* 0x000fe20003f05070 */
[----:B------:R-:W-:Y:S03]  /*16640*/  UIADD3 UR4, UP0, UR4, 0x160, URZ ;  /* 0x0000016004047890 */ /* 0x000fe6000ff1e03f */
[----:B------:R-:W-:Y:S01]  /*16650*/  ISETP.NE.AND.EX P0, PT, R213, RZ, PT, P0 ;  /* 0x000000ffd500720c */ /* 0x000fe20003f05300 */
[----:B------:R-:W-:Y:S02]  /*16660*/  UIADD3.X UR5, URZ, UR5, URZ, UP0, !UPT ;  /* 0x000000053f057290 */ /* 0x000fe400087fe43f */
[----:B------:R-:W-:Y:S04]  /*16670*/  IMAD.U32 R2, RZ, RZ, UR4 ;  /* 0x00000004ff027e24 */ /* 0x000fe8000f8e00ff */
[----:B------:R-:W-:Y:S01]  /*16680*/  IMAD.U32 R3, RZ, RZ, UR5 ;  /* 0x00000005ff037e24 */ /* 0x000fe2000f8e00ff */
[----:B------:R-:W-:Y:S01]  /*16690*/  WARPSYNC 0xffffffff ;  /* 0xffffffff00007948 */ /* 0x000fe20003800000 */
[----:B------:R-:W-:Y:S06]  /*166a0*/  BAR.SYNC.DEFER_BLOCKING 0x0 ;  /* 0x0000000000007b1d */ /* 0x000fec0000010000 */
[----:B------:R-:W-:Y:S01]  /*166b0*/  BSSY B0, `(.L_x_1036) ;  /* 0x0000045000007945 */ /* 0x000fe20003800000 */
[----:B------:R-:W-:-:S05]  /*166c0*/  @!P0 BRA `(.L_x_1037) ;  /* 0x000003f000008947 */ /* 0x000fca0003800000 */
[----:B------:R-:W-:Y:S02]  /*166d0*/  ULDC.64 UR4, c[0x0][0x118] ;  /* 0x0000460000047ab9 */ /* 0x000fe40000000a00 */
[----:B------:R-:W2:Y:S02]  /*166e0*/  LD.E R11, [R2.64+0x170] ;  /* 0x00017004020b7980 */ /* 0x000ea4000c101900 */
[-C--:B--2---:R-:W-:Y:S02]  /*166f0*/  IABS R8, R11.reuse ;  /* 0x0000000b00087213 */ /* 0x084fe40000000000 */
[-C--:B------:R-:W-:Y:S02]  /*16700*/  IABS R6, R11.reuse ;  /* 0x0000000b00067213 */ /* 0x080fe40000000000 */
[----:B------:R-:W1:Y:S03]  /*16710*/  I2F.RP R9, R8 ;  /* 0x0000000800097306 */ /* 0x000e660000209400 */
[----:B------:R-:W-:Y:S07]  /*16720*/  IMAD.MOV R6, RZ, RZ, -R6 ;  /* 0x000000ffff067224 */ /* 0x000fee00078e0a06 */
[----:B-1----:R-:W1:Y:S02]  /*16730*/  MUFU.RCP R4, R9 ;  /* 0x0000000900047308 */ /* 0x002e640000001000 */
[----:B-1----:R-:W-:Y:S01]  /*16740*/  IADD3 R14, R4, 0xffffffe, RZ ;  /* 0x0ffffffe040e7810 */ /* 0x002fe20007ffe0ff */
[----:B------:R-:W-:Y:S07]  /*16750*/  IMAD.SHL.U32 R4, R215, 0x40, RZ ;  /* 0x00000040d7047824 */ /* 0x000fee00078e00ff */
[----:B------:R-:W1:Y:S01]  /*16760*/  F2I.FTZ.U32.TRUNC.NTZ R15, R14 ;  /* 0x0000000e000f7305 */ /* 0x000e62000021f000 */
[C---:B------:R-:W-:Y:S02]  /*16770*/  IADD3 R12, R4.reuse, 0x40, RZ ;  /* 0x00000040040c7810 */ /* 0x040fe40007ffe0ff */
[----:B------:R-:W-:Y:S02]  /*16780*/  IABS R5, R4 ;  /* 0x0000000400057213 */ /* 0x000fe40000000000 */
[-C--:B------:R-:W-:Y:S04]  /*16790*/  LOP3.LUT R4, R4, R11.reuse, RZ, 0x3c, !PT ;  /* 0x0000000b04047212 */ /* 0x080fe800078e3cff */
[----:B------:R-:W-:Y:S01]  /*167a0*/  ISETP.GE.AND P0, PT, R4, RZ, PT ;  /* 0x000000ff0400720c */ /* 0x000fe20003f06270 */
[--C-:B-1----:R-:W-:Y:S02]  /*167b0*/  IMAD.MOV R7, RZ, RZ, -R15.reuse ;  /* 0x000000ffff077224 */ /* 0x102fe400078e0a0f */
[----:B------:R-:W-:Y:S02]  /*167c0*/  IMAD.MOV.U32 R14, RZ, RZ, RZ ;  /* 0x000000ffff0e7224 */ /* 0x000fe400078e00ff */
[----:B------:R-:W-:Y:S01]  /*167d0*/  IMAD R10, R7, R8, RZ ;  /* 0x00000008070a7224 */ /* 0x000fe200078e02ff */
[----:B------:R-:W-:Y:S02]  /*167e0*/  IABS R7, R12 ;  /* 0x0000000c00077213 */ /* 0x000fe40000000000 */
[----:B------:R-:W-:Y:S01]  /*167f0*/  LOP3.LUT R12, R12, R11, RZ, 0x3c, !PT ;  /* 0x0000000b0c0c7212 */ /* 0x000fe200078e3cff */
[----:B------:R-:W-:Y:S02]  /*16800*/  IMAD.HI.U32 R10, R15, R10, R14 ;  /* 0x0000000a0f0a7227 */ /* 0x000fe400078e000e */
[----:B------:R-:W2:Y:S01]  /*16810*/  LD.E.64 R14, [R2.64+0x28] ;  /* 0x00002804020e7980 */ /* 0x000ea2000c101b00 */
[----:B------:R-:W-:Y:S03]  /*16820*/  ISETP.GE.AND P2, PT, R12, RZ, PT ;  /* 0x000000ff0c00720c */ /* 0x000fe60003f46270 */
        /* <DEDUP_REMOVED lines=12> */
[----:B------:R-:W-:Y:S02]  /*168f0*/  ISETP.NE.AND P1, PT, R11, RZ, PT ;  /* 0x000000ff0b00720c */ /* 0x000fe40003f25270 */
[----:B------:R-:W-:Y:S07]  /*16900*/  LOP3.LUT R7, RZ, R11, RZ, 0x33, !PT ;  /* 0x0000000bff077212 */ /* 0x000fee00078e33ff */
[----:B------:R-:W-:Y:S02]  /*16910*/  @P4 IADD3 R9, R9, 0x1, RZ ;  /* 0x0000000109094810 */ /* 0x000fe40007ffe0ff */
[----:B------:R-:W-:Y:S03]  /*16920*/  @P5 IADD3 R10, R10, 0x1, RZ ;  /* 0x000000010a0a5810 */ /* 0x000fe60007ffe0ff */
[----:B------:R-:W-:Y:S02]  /*16930*/  @!P0 IMAD.MOV R9, RZ, RZ, -R9 ;  /* 0x000000ffff098224 */ /* 0x000fe400078e0a09 */
[----:B------:R-:W-:Y:S03]  /*16940*/  @!P2 IMAD.MOV R10, RZ, RZ, -R10 ;  /* 0x000000ffff0aa224 */ /* 0x000fe600078e0a0a */
[C---:B------:R-:W-:Y:S02]  /*16950*/  SEL R13, R7.reuse, R9, !P1 ;  /* 0x00000009070d7207 */ /* 0x040fe40004800000 */
[----:B------:R-:W-:Y:S01]  /*16960*/  SEL R7, R7, R10, !P1 ;  /* 0x0000000a07077207 */ /* 0x000fe20004800000 */
[----:B------:R-:W3:Y:S01]  /*16970*/  LD.E.64 R8, [R2.64+0x40] ;  /* 0x0000400402087980 */ /* 0x000ee2000c101b00 */
[-C--:B------:R-:W-:Y:S02]  /*16980*/  LEA R18, P1, R13, R212.reuse, 0x2 ;  /* 0x000000d40d127211 */ /* 0x080fe400078210ff */
[C---:B------:R-:W-:Y:S01]  /*16990*/  LEA R16, P0, R7.reuse, R212, 0x2 ;  /* 0x000000d407107211 */ /* 0x040fe200078010ff */
[----:B------:R-:W-:Y:S01]  /*169a0*/  IMAD.IADD R6, R7, 0x1, -R13 ;  /* 0x0000000107067824 */ /* 0x000fe200078e0a0d */
[-C--:B------:R-:W-:Y:S02]  /*169b0*/  LEA.HI.X.SX32 R19, R13, R213.reuse, 0x2, P1 ;  /* 0x000000d50d137211 */ /* 0x080fe400008f16ff */
[----:B------:R-:W-:Y:S01]  /*169c0*/  LEA.HI.X.SX32 R17, R7, R213, 0x2, P0 ;  /* 0x000000d507117211 */ /* 0x000fe200000f16ff */
[----:B------:R-:W-:Y:S02]  /*169d0*/  IMAD R11, R11, R6, -0x40 ;  /* 0xffffffc00b0b7424 */ /* 0x000fe400078e0206 */
[----:B------:R-:W4:Y:S03]  /*169e0*/  LD.E R4, [R18.64] ;  /* 0x0000000412047980 */ /* 0x000f26000c101900 */
[----:B------:R-:W-:Y:S01]  /*169f0*/  SHF.R.S32.HI R7, RZ, 0x1f, R11 ;  /* 0x0000001fff077819 */ /* 0x000fe2000001140b */
[----:B------:R-:W4:Y:S01]  /*16a00*/  LD.E R5, [R16.64] ;  /* 0x0000000410057980 */ /* 0x000f22000c101900 */
[-C--:B---3--:R-:W-:Y:S02]  /*16a10*/  IMAD R6, R9, R11.reuse, RZ ;  /* 0x0000000b09067224 */ /* 0x088fe400078e02ff */
[C---:B------:R-:W-:Y:S04]  /*16a20*/  IMAD.WIDE.U32 R10, R8.reuse, R11, RZ ;  /* 0x0000000b080a7225 */ /* 0x040fe800078e00ff */
[----:B------:R-:W-:Y:S04]  /*16a30*/  IMAD R6, R8, R7, R6 ;  /* 0x0000000708067224 */ /* 0x000fe800078e0206 */
[----:B------:R-:W-:Y:S02]  /*16a40*/  IMAD.IADD R11, R11, 0x1, R6 ;  /* 0x000000010b0b7824 */ /* 0x000fe400078e0206 */
[----:B----4-:R-:W-:Y:S04]  /*16a50*/  IMAD.IADD R5, R4, 0x1, -R5 ;  /* 0x0000000104057824 */ /* 0x010fe800078e0a05 */
[----:B--2---:R-:W-:Y:S01]  /*16a60*/  IMAD R7, R15, R5, RZ ;  /* 0x000000050f077224 */ /* 0x004fe200078e02ff */
[----:B------:R-:W-:Y:S01]  /*16a70*/  SHF.R.S32.HI R4, RZ, 0x1f, R5 ;  /* 0x0000001fff047819 */ /* 0x000fe20000011405 */
[----:B------:R-:W-:Y:S04]  /*16a80*/  IMAD.WIDE.U32 R10, R5, R14, R10 ;  /* 0x0000000e050a7225 */ /* 0x000fe800078e000a */
[----:B------:R-:W-:Y:S04]  /*16a90*/  IMAD R7, R14, R4, R7 ;  /* 0x000000040e077224 */ /* 0x000fe800078e0207 */
[----:B------:R-:W-:Y:S01]  /*16aa0*/  IMAD.IADD R7, R11, 0x1, R7 ;  /* 0x000000010b077824 */ /* 0x000fe200078e0207 */
[----:B------:R-:W-:-:S05]  /*16ab0*/  BRA `(.L_x_1038) ;  /* 0x0000004000007947 */ /* 0x000fca0003800000 */
.L_x_1037:
[----:B------:R-:W-:Y:S02]  /*16ac0*/  ULDC.64 UR4, c[0x0][0x118] ;  /* 0x0000460000047ab9 */ /* 0x000fe40000000a00 */
[----:B------:R-:W2:Y:S02]  /*16ad0*/  LD.E R10, [R2.64+0x40] ;  /* 0x00004004020a7980 */ /* 0x000ea4000c101900 */
[----:B--2---:R-:W-:Y:S04]  /*16ae0*/  LEA R10, -R10, RZ, 0x6 ;  /* 0x000000ff0a0a7211 */ /* 0x004fe800078e31ff */
[----:B------:R-:W-:Y:S02]  /*16af0*/  SHF.R.S32.HI R7, RZ, 0x1f, R10 ;  /* 0x0000001fff077819 */ /* 0x000fe4000001140a */
.L_x_1038:
[----:B------:R-:W-:Y:S05]  /*16b00*/  BSYNC B0 ;  /* 0x0000000000007941 */ /* 0x000fea0003800000 */
.L_x_1036:
[----:B------:R-:W-:Y:S01]  /*16b10*/  LOP3.LUT P5, RZ, R214, 0x1, RZ, 0xc0, !PT ;  /* 0x00000001d6ff7812 */ /* 0x000fe200078ac0ff */
[----:B------:R-:W-:Y:S01]  /*16b20*/  ULDC.64 UR4, c[0x0][0x118] ;  /* 0x0000460000047ab9 */ /* 0x000fe20000000a00 */
[-C--:B------:R-:W-:Y:S01]  /*16b30*/  LEA R132, P0, R10, R160.reuse, 0x1 ;  /* 0x000000a00a847211 */ /* 0x080fe200078008ff */
[----:B------:R-:W-:Y:S01]  /*16b40*/  BSSY B1, `(.L_x_1039) ;  /* 0x000019e000017945 */ /* 0x000fe20003800000 */
[----:B------:R-:W-:Y:S02]  /*16b50*/  LOP3.LUT P4, RZ, R214, 0x2, RZ, 0xc0, !PT ;  /* 0x00000002d6ff7812 */ /* 0x000fe4000788c0ff */
[----:B------:R-:W-:Y:S02]  /*16b60*/  LEA.HI.X R133, R10, R161, R7, 0x1, P0 ;  /* 0x000000a10a857211 */ /* 0x000fe400000f0c07 */
[----:B------:R-:W-:Y:S02]  /*16b70*/  LOP3.LUT P3, RZ, R214, 0x4, RZ, 0xc0, !PT ;  /* 0x00000004d6ff7812 */ /* 0x000fe4000786c0ff */
[-C--:B------:R-:W-:Y:S03]  /*16b80*/  IADD3 R5, P0, R10, R199.reuse, RZ ;  /* 0x000000c70a057210 */ /* 0x080fe60007f1e0ff */
[----:B------:R-:W-:Y:S01]  /*16b90*/  @!PT LDS RZ, [RZ] ;  /* 0x00000000fffff984 */ /* 0x000fe20000000800 */
[----:B------:R-:W-:Y:S01]  /*16ba0*/  @!PT LDS RZ, [RZ] ;  /* 0x00000000fffff984 */ /* 0x000fe20000000800 */
[----:B------:R-:W-:Y:S01]  /*16bb0*/  @!PT LDS RZ, [RZ] ;  /* 0x00000000fffff984 */ /* 0x000fe20000000800 */
[----:B------:R1:W-:Y:S01]  /*16bc0*/  @P5 LDGSTS.E.BYPASS.LTC128B.128 [R211+0xc000], [R132.64] ;  /* 0x0c00000084d35fae */ /* 0x0003e2000b901d44 */
[-C--:B------:R-:W-:Y:S01]  /*16bd0*/  @P5 LEA R22, P6, R5, R160.reuse, 0x1 ;  /* 0x000000a005165211 */ /* 0x080fe200078c08ff */
[----:B------:R-:W-:Y:S01]  /*16be0*/  IMAD.X R6, R7, 0x1, R200, P0 ;  /* 0x0000000107067824 */ /* 0x000fe200000e06c8 */
[C---:B------:R-:W-:Y:S01]  /*16bf0*/  IADD3 R7, P2, R5.reuse, R199, RZ ;  /* 0x000000c705077210 */ /* 0x040fe20007f5e0ff */
[----:B------:R-:W-:Y:S01]  /*16c00*/  @!P5 STS.128 [R211+0xc000], RZ ;  /* 0x00c000ffd300d388 */ /* 0x000fe20000000c00 */
[CC--:B------:R-:W-:Y:S02]  /*16c10*/  @P4 LEA R16, P1, R5.reuse, R160.reuse, 0x1 ;  /* 0x000000a005104211 */ /* 0x0c0fe400078208ff */
[CCC-:B------:R-:W-:Y:S01]  /*16c20*/  @P5 LEA.HI.X R23, R5.reuse, R161.reuse, R6.reuse, 0x1, P6 ;  /* 0x000000a105175211 */ /* 0x1c0fe200030f0c06 */
[----:B------:R-:W-:Y:S01]  /*16c30*/  @!PT LDS RZ, [RZ] ;  /* 0x00000000fffff984 */ /* 0x000fe20000000800 */
[----:B------:R-:W-:Y:S01]  /*16c40*/  @!PT LDS RZ, [RZ] ;  /* 0x00000000fffff984 */ /* 0x000fe20000000800 */
[----:B------:R-:W-:Y:S01]  /*16c50*/  @!PT LDS RZ, [RZ] ;  /* 0x00000000fffff984 */ /* 0x000fe20000000800 */
[----:B------:R1:W-:Y:S01]  /*16c60*/  @P4 LDGSTS.E.BYPASS.LTC128B.128 [R211+0xe000], [R132.64+0x80] ;  /* 0x0e00008084d34fae */ /* 0x0003e2000b901d44 */
[CCC-:B------:R-:W-:Y:S02]  /*16c70*/  @P4 LEA.HI.X R17, R5.reuse, R161.reuse, R6.reuse, 0x1, P1 ;  /* 0x000000a105114211 */ /* 0x1c0fe400008f0c06 */
[-C--:B------:R-:W-:Y:S01]  /*16c80*/  @P3 LEA R14, P0, R5, R160.reuse, 0x1 ;  /* 0x000000a0050e3211 */ /* 0x080fe200078008ff */
[----:B------:R-:W-:Y:S01]  /*16c90*/  @!P4 STS.128 [R211+0xe000], RZ ;  /* 0x00e000ffd300c388 */ /* 0x000fe20000000c00 */
[-C--:B------:R-:W-:Y:S02]  /*16ca0*/  @P5 LEA R20, P1, R7, R160.reuse, 0x1 ;  /* 0x000000a007145211 */ /* 0x080fe400078208ff */
[-C--:B------:R-:W-:Y:S01]  /*16cb0*/  @P3 LEA.HI.X R15, R5, R161.reuse, R6, 0x1, P0 ;  /* 0x000000a1050f3211 */ /* 0x080fe200000f0c06 */
[----:B------:R-:W-:Y:S01]  /*16cc0*/  @!PT LDS RZ, [RZ] ;  /* 0x00000000fffff984 */ /* 0x000fe20000000800 */
[----:B------:R-:W-:Y:S01]  /*16cd0*/  @!PT LDS RZ, [RZ] ;  /* 0x00000000fffff984 */ /* 0x000fe20000000800 */
[----:B------:R-:W-:Y:S01]  /*16ce0*/  @!PT LDS RZ, [RZ] ;  /* 0x00000000fffff984 */ /* 0x000fe20000000800 */
[----:B------:R1:W-:Y:S01]  /*16cf0*/  @P3 LDGSTS.E.BYPASS.LTC128B.128 [R211+0x10000], [R132.64+0x100] ;  /* 0x1000010084d33fae */ /* 0x0003e2000b901d44 */
[----:B------:R-:W-:Y:S01]  /*16d00*/  IMAD.X R6, R6, 0x1, R200, P2 ;  /* 0x0000000106067824 */ /* 0x000fe200010e06c8 */
[CC--:B------:R-:W-:Y:S02]  /*16d10*/  @P4 LEA R12, P0, R7.reuse, R160.reuse, 0x1 ;  /* 0x000000a0070c4211 */ /* 0x0c0fe400078008ff */
[----:B------:R-:W-:Y:S01]  /*16d20*/  @!P3 STS.128 [R211+0x10000], RZ ;  /* 0x010000ffd300b388 */ /* 0x000fe20000000c00 */
[CC--:B------:R-:W-:Y:S02]  /*16d30*/  @P3 LEA R10, P2, R7.reuse, R160.reuse, 0x1 ;  /* 0x000000a0070a3211 */ /* 0x0c0fe400078408ff */
[CCC-:B------:R-:W-:Y:S01]  /*16d40*/  @P5 LEA.HI.X R21, R7.reuse, R161.reuse, R6.reuse, 0x1, P1 ;  /* 0x000000a107155211 */ /* 0x1c0fe200008f0c06 */
[----:B------:R-:W-:Y:S01]  /*16d50*/  @!PT LDS RZ, [RZ] ;  /* 0x00000000fffff984 */ /* 0x000fe20000000800 */
[----:B------:R-:W-:Y:S01]  /*16d60*/  @!PT LDS RZ, [RZ] ;  /* 0x00000000fffff984 */ /* 0x000fe20000000800 */
[----:B------:R-:W-:Y:S01]  /*16d70*/  @!PT LDS RZ, [RZ] ;  /* 0x00000000fffff984 */ /* 0x000fe20000000800 */
[----:B------:R2:W-:Y:S01]  /*16d80*/  @P5 LDGSTS.E.BYPASS.LTC128B.128 [R211+0xc800], [R22.64] ;  /* 0x0c80000016d35fae */ /* 0x0005e2000b901d44 */
[C-C-:B------:R-:W-:Y:S02]  /*16d90*/  @P4 LEA.HI.X R13, R7.reuse, R161, R6.reuse, 0x1, P0 ;  /* 0x000000a1070d4211 */ /* 0x140fe400000f0c06 */
[C---:B------:R-:W-:Y:S01]  /*16da0*/  IADD3 R5, P6, R7.reuse, R199, RZ ;  /* 0x000000c707057210 */ /* 0x040fe20007fde0ff */
[----:B------:R-:W-:Y:S01]  /*16db0*/  @!P5 STS.128 [R211+0xc800], RZ ;  /* 0x00c800ffd300d388 */ /* 0x000fe20000000c00 */
[-C--:B------:R-:W-:Y:S02]  /*16dc0*/  @P3 LEA.HI.X R11, R7, R161.reuse, R6, 0x1, P2 ;  /* 0x000000a1070b3211 */ /* 0x080fe400010f0c06 */
[CC--:B------:R-:W-:Y:S01]  /*16dd0*/  @P4 LEA R8, P1, R5.reuse, R160.reuse, 0x1 ;  /* 0x000000a005084211 */ /* 0x0c0fe200078208ff */
[----:B------:R-:W-:Y:S01]  /*16de0*/  @!PT LDS RZ, [RZ] ;  /* 0x00000000fffff984 */ /* 0x000fe20000000800 */
[----:B------:R-:W-:Y:S01]  /*16df0*/  @!PT LDS RZ, [RZ] ;  /* 0x00000000fffff984 */ /* 0x000fe20000000800 */
[----:B------:R-:W-:Y:S01]  /*16e00*/  @!PT LDS RZ, [RZ] ;  /* 0x00000000fffff984 */ /* 0x000fe20000000800 */
[----:B------:R3:W-:Y:S01]  /*16e10*/  @P4 LDGSTS.E.BYPASS.LTC128B.128 [R211+0xe800], [R16.64+0x80] ;  /* 0x0e80008010d34fae */ /* 0x0007e2000b901d44 */
[----:B------:R-:W-:Y:S01]  /*16e20*/  IMAD.X R4, R6, 0x1, R200, P6 ;  /* 0x0000000106047824 */ /* 0x000fe200030e06c8 */
[CC--:B------:R-:W-:Y:S02]  /*16e30*/  @P5 LEA R18, P6, R5.reuse, R160.reuse, 0x1 ;  /* 0x000000a005125211 */ /* 0x0c0fe400078c08ff */
[----:B------:R-:W-:Y:S01]  /*16e40*/  @!P4 STS.128 [R211+0xe800], RZ ;  /* 0x00e800ffd300c388 */ /* 0x000fe20000000c00 */
[C---:B------:R-:W-:Y:S02]  /*16e50*/  @P3 LEA R24, P0, R5.reuse, R160, 0x1 ;  /* 0x000000a005183211 */ /* 0x040fe400078008ff */
[CCC-:B------:R-:W-:Y:S01]  /*16e60*/  @P5 LEA.HI.X R19, R5.reuse, R161.reuse, R4.reuse, 0x1, P6 ;  /* 0x000000a105135211 */ /* 0x1c0fe200030f0c04 */
[----:B------:R-:W-:Y:S01]  /*16e70*/  @!PT LDS RZ, [RZ] ;  /* 0x00000000fffff984 */ /* 0x000fe20000000800 */
[----:B------:R-:W-:Y:S01]  /*16e80*/  @!PT LDS RZ, [RZ] ;  /* 0x00000000fffff984 */ /* 0x000fe20000000800 */
[----:B------:R-:W-:Y:S01]  /*16e90*/  @!PT LDS RZ, [RZ] ;  /* 0x00000000fffff984 */ /* 0x000fe20000000800 */
[----:B------:R4:W-:Y:S01]  /*16ea0*/  @P3 LDGSTS.E.BYPASS.LTC128B.128 [R211+0x10800], [R14.64+0x100] ;  /* 0x108001000ed33fae */ /* 0x0009e2000b901d44 */
[CCC-:B------:R-:W-:Y:S02]  /*16eb0*/  @P4 LEA.HI.X R9, R5.reuse, R161.reuse, R4.reuse, 0x1, P1 ;  /* 0x000000a105094211 */ /* 0x1c0fe400008f0c04 */
[----:B------:R-:W-:Y:S01]  /*16ec0*/  @P3 LEA.HI.X R25, R5, R161, R4, 0x1, P0 ;  /* 0x000000a105193211 */ /* 0x000fe200000f0c04 */
[----:B------:R-:W-:Y:S01]  /*16ed0*/  @!P3 STS.128 [R211+0x10800], RZ ;  /* 0x010800ffd300b388 */ /* 0x000fe20000000c00 */
[----:B------:R-:W-:Y:S03]  /*16ee0*/  ISETP.GE.AND P0, PT, R215, 0x1, PT ;  /* 0x00000001d700780c */ /* 0x000fe60003f06270 */
[----:B------:R-:W-:Y:S01]  /*16ef0*/  @!PT LDS RZ, [RZ] ;  /* 0x00000000fffff984 */ /* 0x000fe20000000800 */
[----:B------:R-:W-:Y:S01]  /*16f00*/  @!PT LDS RZ, [RZ] ;  /* 0x00000000fffff984 */ /* 0x000fe20000000800 */
[----:B------:R-:W-:Y:S01]  /*16f10*/  @!PT LDS RZ, [RZ] ;  /* 0x00000000fffff984 */ /* 0x000fe20000000800 */
[----:B------:R2:W-:Y:S04]  /*16f20*/  @P5 LDGSTS.E.BYPASS.LTC128B.128 [R211+0xd000], [R20.64] ;  /* 0x0d00000014d35fae */ /* 0x0005e8000b901d44 */
[----:B------:R-:W-:Y:S04]  /*16f30*/  @!P5 STS.128 [R211+0xd000], RZ ;  /* 0x00d000ffd300d388 */ /* 0x000fe80000000c00 */
[----:B------:R-:W-:Y:S01]  /*16f40*/  @!PT LDS RZ, [RZ] ;  /* 0x00000000fffff984 */ /* 0x000fe20000000800 */
[----:B------:R-:W-:Y:S01]  /*16f50*/  @!PT LDS RZ, [RZ] ;  /* 0x00000000fffff984 */ /* 0x000fe20000000800 */
[----:B------:R-:W-:Y:S01]  /*16f60*/  @!PT LDS RZ, [RZ] ;  /* 0x00000000fffff984 */ /* 0x000fe20000000800 */
[----:B------:R4:W-:Y:S04]  /*16f70*/  @P4 LDGSTS.E.BYPASS.LTC128B.128 [R211+0xf000], [R12.64+0x80] ;  /* 0x0f0000800cd34fae */ /* 0x0009e8000b901d44 */
        /* <DEDUP_REMOVED lines=21> */
[----:B------:R-:W-:Y:S04]  /*170d0*/  LDSM.16.M88.4 R136, [R194] ;  /* 0x00000000c288783b */ /* 0x000fe80000000200 */
[----:B------:R-:W1:Y:S04]  /*170e0*/  LDSM.16.M88.4 R140, [R193+0x6000] ;  /* 0x00600000c18c783b */ /* 0x000e680000000200 */
[----:B------:R-:W4:Y:S04]  /*170f0*/  LDSM.16.M88.4 R144, [R193+0x6800] ;  /* 0x00680000c190783b */ /* 0x000f280000000200 */
[----:B------:R-:W2:Y:S04]  /*17100*/  LDSM.16.M88.4 R148, [R193+0x7000] ;  /* 0x00700000c194783b */ /* 0x000ea80000000200 */
[----:B------:R-:W0:Y:S04]  /*17110*/  LDGDEPBAR ;  /* 0x00000000000079af */ /* 0x000e280000000000 */
[----:B------:R-:W2:Y:S04]  /*17120*/  LDSM.16.M88.4 R152, [R193+0x7800] ;  /* 0x00780000c198783b */ /* 0x000ea80000000200 */
[----:B------:R-:W-:Y:S04]  /*17130*/  LDSM.16.M88.4 R156, [R192] ;  /* 0x00000000c09c783b */ /* 0x000fe80000000200 */
[----:B------:R-:W2:Y:S04]  /*17140*/  LDSM.16.M88.4 R160, [R191] ;  /* 0x00000000bfa0783b */ /* 0x000ea80000000200 */
[----:B------:R-:W2:Y:S04]  /*17150*/  LDSM.16.M88.4 R164, [R187] ;  /* 0x00000000bba4783b */ /* 0x000ea80000000200 */
[----:B------:R-:W2:Y:S04]  /*17160*/  LDSM.16.M88.4 R168, [R186] ;  /* 0x00000000baa8783b */ /* 0x000ea80000000200 */
[----:B------:R-:W2:Y:S01]  /*17170*/  LDSM.16.M88.4 R172, [R185] ;  /* 0x00000000b9ac783b */ /* 0x000ea20000000200 */
[C---:B-1----:R-:W-:Y:S08]  /*17180*/  HMMA.16816.F32.BF16 R4, R136.reuse, R140, RZ ;  /* 0x0000008c8804723c */ /* 0x042ff000000418ff */
[C---:B-----5:R-:W-:Y:S01]  /*17190*/  HMMA.16816.F32.BF16 R8, R136.reuse, R142, RZ ;  /* 0x0000008e8808723c */ /* 0x060fe200000418ff */
[----:B------:R-:W-:Y:S07]  /*171a0*/  LDSM.16.M88.4 R140, [R190] ;  /* 0x00000000be8c783b */ /* 0x000fee0000000200 */
[C---:B----4-:R-:W-:Y:S08]  /*171b0*/  HMMA.16816.F32.BF16 R12, R136.reuse, R144, RZ ;  /* 0x00000090880c723c */ /* 0x050ff000000418ff */
[C---:B---3--:R-:W-:Y:S01]  /*171c0*/  HMMA.16816.F32.BF16 R16, R136.reuse, R146, RZ ;  /* 0x000000928810723c */ /* 0x048fe200000418ff */
[----:B------:R-:W1:Y:S07]  /*171d0*/  LDSM.16.M88.4 R144, [R188+0x6000] ;  /* 0x00600000bc90783b */ /* 0x000e6e0000000200 */
[C---:B--2---:R-:W-:Y:S08]  /*171e0*/  HMMA.16816.F32.BF16 R20, R136.reuse, R148, RZ ;  /* 0x000000948814723c */ /* 0x044ff000000418ff */
[C---:B------:R-:W-:Y:S01]  /*171f0*/  HMMA.16816.F32.BF16 R24, R136.reuse, R150, RZ ;  /* 0x000000968818723c */ /* 0x040fe200000418ff */
[----:B------:R-:W2:Y:S07]  /*17200*/  LDSM.16.M88.4 R148, [R188+0x6800] ;  /* 0x00680000bc94783b */ /* 0x000eae0000000200 */
[C---:B------:R-:W-:Y:S08]  /*17210*/  HMMA.16816.F32.BF16 R28, R136.reuse, R152, RZ ;  /* 0x00000098881c723c */ /* 0x040ff000000418ff */
[----:B------:R-:W-:Y:S01]  /*17220*/  HMMA.16816.F32.BF16 R32, R136, R154, RZ ;  /* 0x0000009a8820723c */ /* 0x000fe200000418ff */
[----:B------:R-:W3:Y:S04]  /*17230*/  LDSM.16.M88.4 R136, [R188+0x7000] ;  /* 0x00700000bc88783b */ /* 0x000ee80000000200 */
[----:B------:R-:W4:Y:S03]  /*17240*/  LDSM.16.M88.4 R152, [R188+0x7800] ;  /* 0x00780000bc98783b */ /* 0x000f260000000200 */
[C---:B------:R-:W-:Y:S08]  /*17250*/  HMMA.16816.F32.BF16 R4, R156.reuse, R160, R4 ;  /* 0x000000a09c04723c */ /* 0x040ff00000041804 */
[C---:B------:R-:W-:Y:S01]  /*17260*/  HMMA.16816.F32.BF16 R8, R156.reuse, R162, R8 ;  /* 0x000000a29c08723c */ /* 0x040fe20000041808 */
[----:B------:R-:W-:Y:S07]  /*17270*/  LDSM.16.M88.4 R160, [R189] ;  /* 0x00000000bda0783b */ /* 0x000fee0000000200 */
[C---:B------:R-:W-:Y:S08]  /*17280*/  HMMA.16816.F32.BF16 R12, R156.reuse, R164, R12 ;  /* 0x000000a49c0c723c */ /* 0x040ff0000004180c */
[C---:B------:R-:W-:Y:S01]  /*17290*/  HMMA.16816.F32.BF16 R16, R156.reuse, R166, R16 ;  /* 0x000000a69c10723c */ /* 0x040fe20000041810 */
[----:B------:R-:W5:Y:S07]  /*172a0*/  LDSM.16.M88.4 R164, [R184] ;  /* 0x00000000b8a4783b */ /* 0x000f6e0000000200 */
[C---:B------:R-:W-:Y:S08]  /*172b0*/  HMMA.16816.F32.BF16 R20, R156.reuse, R168, R20 ;  /* 0x000000a89c14723c */ /* 0x040ff00000041814 */
[C---:B------:R-:W-:Y:S01]  /*172c0*/  HMMA.16816.F32.BF16 R24, R156.reuse, R170, R24 ;  /* 0x000000aa9c18723c */ /* 0x040fe20000041818 */
[----:B------:R-:W3:Y:S07]  /*172d0*/  LDSM.16.M88.4 R168, [R184+0x800] ;  /* 0x00080000b8a8783b */ /* 0x000eee0000000200 */
[C---:B------:R-:W-:Y:S08]  /*172e0*/  HMMA.16816.F32.BF16 R28, R156.reuse, R172, R28 ;  /* 0x000000ac9c1c723c */ /* 0x040ff0000004181c */
[----:B------:R-:W-:Y:S01]  /*172f0*/  HMMA.16816.F32.BF16 R32, R156, R174, R32 ;  /* 0x000000ae9c20723c */ /* 0x000fe20000041820 */
[----:B------:R-:W4:Y:S04]  /*17300*/  LDSM.16.M88.4 R156, [R184+0x1000] ;  /* 0x00100000b89c783b */ /* 0x000f280000000200 */
[----:B------:R-:W4:Y:S03]  /*17310*/  LDSM.16.M88.4 R172, [R184+0x1800] ;  /* 0x00180000b8ac783b */ /* 0x000f260000000200 */
[C---:B-1----:R-:W-:Y:S08]  /*17320*/  HMMA.16816.F32.BF16 R4, R140.reuse, R144, R4 ;  /* 0x000000908c04723c */ /* 0x042ff00000041804 */
[C---:B------:R-:W-:Y:S01]  /*17330*/  HMMA.16816.F32.BF16 R8, R140.reuse, R146, R8 ;  /* 0x000000928c08723c */ /* 0x040fe20000041808 */
[----:B------:R-:W-:Y:S07]  /*17340*/  LDSM.16.M88.4 R144, [R193+0x8000] ;  /* 0x00800000c190783b */ /* 0x000fee0000000200 */
[C---:B--2---:R-:W-:Y:S08]  /*17350*/  HMMA.16816.F32.BF16 R12, R140.reuse, R148, R12 ;  /* 0x000000948c0c723c */ /* 0x044ff0000004180c */
[C---:B------:R-:W-:Y:S01]  /*17360*/  HMMA.16816.F32.BF16 R16, R140.reuse, R150, R16 ;  /* 0x000000968c10723c */ /* 0x040fe20000041810 */
[----:B------:R-:W-:Y:S07]  /*17370*/  LDSM.16.M88.4 R148, [R193+0x8800] ;  /* 0x00880000c194783b */ /* 0x000fee0000000200 */
[C---:B---3--:R-:W-:Y:S08]  /*17380*/  HMMA.16816.F32.BF16 R20, R140.reuse, R136, R20 ;  /* 0x000000888c14723c */ /* 0x048ff00000041814 */
[C---:B------:R-:W-:Y:S01]  /*17390*/  HMMA.16816.F32.BF16 R24, R140.reuse, R138, R24 ;  /* 0x0000008a8c18723c */ /* 0x040fe20000041818 */
[----:B------:R-:W1:Y:S07]  /*173a0*/  LDSM.16.M88.4 R136, [R194+0x2000] ;  /* 0x00200000c288783b */ /* 0x000e6e0000000200 */
[C---:B----4-:R-:W-:Y:S08]  /*173b0*/  HMMA.16816.F32.BF16 R28, R140.reuse, R152, R28 ;  /* 0x000000988c1c723c */ /* 0x050ff0000004181c */
[----:B------:R-:W-:Y:S01]  /*173c0*/  HMMA.16816.F32.BF16 R32, R140, R154, R32 ;  /* 0x0000009a8c20723c */ /* 0x000fe20000041820 */
[----:B------:R-:W2:Y:S04]  /*173d0*/  LDSM.16.M88.4 R140, [R193+0x9000] ;  /* 0x00900000c18c783b */ /* 0x000ea80000000200 */
[----:B------:R-:W3:Y:S03]  /*173e0*/  LDSM.16.M88.4 R152, [R193+0x9800] ;  /* 0x00980000c198783b */ /* 0x000ee60000000200 */
[C---:B-----5:R-:W-:Y:S08]  /*173f0*/  HMMA.16816.F32.BF16 R4, R160.reuse, R164, R4 ;  /* 0x000000a4a004723c */ /* 0x060ff00000041804 */
[C---:B------:R-:W-:Y:S01]  /*17400*/  HMMA.16816.F32.BF16 R8, R160.reuse, R166, R8 ;  /* 0x000000a6a008723c */ /* 0x040fe20000041808 */
[----:B------:R-:W-:Y:S07]  /*17410*/  LDSM.16.M88.4 R164, [R183] ;  /* 0x00000000b7a4783b */ /* 0x000fee0000000200 */
[C---:B------:R-:W-:Y:S08]  /*17420*/  HMMA.16816.F32.BF16 R12, R160.reuse, R168, R12 ;  /* 0x000000a8a00c723c */ /* 0x040ff0000004180c */
[C---:B------:R-:W-:Y:S01]  /*17430*/  HMMA.16816.F32.BF16 R16, R160.reuse, R170, R16 ;  /* 0x000000aaa010723c */ /* 0x040fe20000041810 */
[----:B------:R-:W-:Y:S07]  /*17440*/  LDSM.16.M88.4 R168, [R182] ;  /* 0x00000000b6a8783b */ /* 0x000fee0000000200 */
[C---:B------:R-:W-:Y:S08]  /*17450*/  HMMA.16816.F32.BF16 R20, R160.reuse, R156, R20 ;  /* 0x0000009ca014723c */ /* 0x040ff00000041814 */
[C---:B------:R-:W-:Y:S01]  /*17460*/  HMMA.16816.F32.BF16 R24, R160.reuse, R158, R24 ;  /* 0x0000009ea018723c */ /* 0x040fe20000041818 */
[----:B------:R-:W4:Y:S07]  /*17470*/  LDSM.16.M88.4 R156, [R192+0x2000] ;  /* 0x00200000c09c783b */ /* 0x000f2e0000000200 */
[C---:B------:R-:W-:Y:S08]  /*17480*/  HMMA.16816.F32.BF16 R28, R160.reuse, R172, R28 ;  /* 0x000000aca01c723c */ /* 0x040ff0000004181c */
[----:B------:R-:W-:Y:S01]  /*17490*/  HMMA.16816.F32.BF16 R32, R160, R174, R32 ;  /* 0x000000aea020723c */ /* 0x000fe20000041820 */
[----:B------:R-:W5:Y:S04]  /*174a0*/  LDSM.16.M88.4 R160, [R181] ;  /* 0x00000000b5a0783b */ /* 0x000f680000000200 */
[----:B------:R-:W3:Y:S03]  /*174b0*/  LDSM.16.M88.4 R172, [R180] ;  /* 0x00000000b4ac783b */ /* 0x000ee60000000200 */
[C---:B-1----:R-:W-:Y:S08]  /*174c0*/  HMMA.16816.F32.BF16 R4, R136.reuse, R144, R4 ;  /* 0x000000908804723c */ /* 0x042ff00000041804 */
[C---:B------:R-:W-:Y:S01]  /*174d0*/  HMMA.16816.F32.BF16 R8, R136.reuse, R146, R8 ;  /* 0x000000928808723c */ /* 0x040fe20000041808 */
[----:B------:R-:W-:Y:S07]  /*174e0*/  LDSM.16.M88.4 R144, [R188+0x8000] ;  /* 0x00800000bc90783b */ /* 0x000fee0000000200 */
[C---:B------:R-:W-:Y:S08]  /*174f0*/  HMMA.16816.F32.BF16 R12, R136.reuse, R148, R12 ;  /* 0x00000094880c723c */ /* 0x040ff0000004180c */
[C---:B------:R-:W-:Y:S01]  /*17500*/  HMMA.16816.F32.BF16 R16, R136.reuse, R150, R16 ;  /* 0x000000968810723c */ /* 0x040fe20000041810 */
[----:B------:R-:W-:Y:S07]  /*17510*/  LDSM.16.M88.4 R148, [R188+0x8800] ;  /* 0x00880000bc94783b */ /* 0x000fee0000000200 */
[C---:B--2---:R-:W-:Y:S08]  /*17520*/  HMMA.16816.F32.BF16 R20, R136.reuse, R140, R20 ;  /* 0x0000008c8814723c */ /* 0x044ff00000041814 */
[C---:B------:R-:W-:Y:S01]  /*17530*/  HMMA.16816.F32.BF16 R24, R136.reuse, R142, R24 ;  /* 0x0000008e8818723c */ /* 0x040fe20000041818 */
[----:B------:R-:W1:Y:S07]  /*17540*/  LDSM.16.M88.4 R140, [R190+0x2000] ;  /* 0x00200000be8c783b */ /* 0x000e6e0000000200 */
[C---:B---3--:R-:W-:Y:S08]  /*17550*/  HMMA.16816.F32.BF16 R28, R136.reuse, R152, R28 ;  /* 0x00000098881c723c */ /* 0x048ff0000004181c */
[----:B------:R-:W-:Y:S01]  /*17560*/  HMMA.16816.F32.BF16 R32, R136, R154, R32 ;  /* 0x0000009a8820723c */ /* 0x000fe20000041820 */
[----:B------:R-:W2:Y:S04]  /*17570*/  LDSM.16.M88.4 R136, [R188+0x9000] ;  /* 0x00900000bc88783b */ /* 0x000ea80000000200 */
[----:B------:R-:W3:Y:S03]  /*17580*/  LDSM.16.M88.4 R152, [R188+0x9800] ;  /* 0x00980000bc98783b */ /* 0x000ee60000000200 */
[C---:B----4-:R-:W-:Y:S08]  /*17590*/  HMMA.16816.F32.BF16 R4, R156.reuse, R164, R4 ;  /* 0x000000a49c04723c */ /* 0x050ff00000041804 */
[C---:B------:R-:W-:Y:S01]  /*175a0*/  HMMA.16816.F32.BF16 R8, R156.reuse, R166, R8 ;  /* 0x000000a69c08723c */ /* 0x040fe20000041808 */
[----:B------:R-:W-:Y:S07]  /*175b0*/  LDSM.16.M88.4 R164, [R184+0x2000] ;  /* 0x00200000b8a4783b */ /* 0x000fee0000000200 */
[C---:B------:R-:W-:Y:S08]  /*175c0*/  HMMA.16816.F32.BF16 R12, R156.reuse, R168, R12 ;  /* 0x000000a89c0c723c */ /* 0x040ff0000004180c */
[C---:B------:R-:W-:Y:S01]  /*175d0*/  HMMA.16816.F32.BF16 R16, R156.reuse, R170, R16 ;  /* 0x000000aa9c10723c */ /* 0x040fe20000041810 */
[----:B------:R-:W-:Y:S07]  /*175e0*/  LDSM.16.M88.4 R168, [R184+0x2800] ;  /* 0x00280000b8a8783b */ /* 0x000fee0000000200 */
[C---:B-----5:R-:W-:Y:S08]  /*175f0*/  HMMA.16816.F32.BF16 R20, R156.reuse, R160, R20 ;  /* 0x000000a09c14723c */ /* 0x060ff00000041814 */
[C---:B------:R-:W-:Y:S01]  /*17600*/  HMMA.16816.F32.BF16 R24, R156.reuse, R162, R24 ;  /* 0x000000a29c18723c */ /* 0x040fe20000041818 */
[----:B------:R-:W4:Y:S07]  /*17610*/  LDSM.16.M88.4 R160, [R189+0x2000] ;  /* 0x00200000bda0783b */ /* 0x000f2e0000000200 */
[C---:B------:R-:W-:Y:S08]  /*17620*/  HMMA.16816.F32.BF16 R28, R156.reuse, R172, R28 ;  /* 0x000000ac9c1c723c */ /* 0x040ff0000004181c */
[----:B------:R-:W-:Y:S01]  /*17630*/  HMMA.16816.F32.BF16 R32, R156, R174, R32 ;  /* 0x000000ae9c20723c */ /* 0x000fe20000041820 */
[----:B------:R-:W5:Y:S04]  /*17640*/  LDSM.16.M88.4 R156, [R184+0x3000] ;  /* 0x00300000b89c783b */ /* 0x000f680000000200 */
[----:B------:R-:W3:Y:S03]  /*17650*/  LDSM.16.M88.4 R172, [R184+0x3800] ;  /* 0x00380000b8ac783b */ /* 0x000ee60000000200 */
        /* <DEDUP_REMOVED lines=15> */
[----:B------:R-:W-:Y:S07]  /*17750*/  LDSM.16.M88.4 R164, [R179] ;  /* 0x00000000b3a4783b */ /* 0x000fee0000000200 */
[C---:B------:R-:W-:Y:S08]  /*17760*/  HMMA.16816.F32.BF16 R12, R160.reuse, R168, R12 ;  /* 0x000000a8a00c723c */ /* 0x040ff0000004180c */
[C---:B------:R-:W-:Y:S01]  /*17770*/  HMMA.16816.F32.BF16 R16, R160.reuse, R170, R16 ;  /* 0x000000aaa010723c */ /* 0x040fe20000041810 */
[----:B------:R-:W-:Y:S07]  /*17780*/  LDSM.16.M88.4 R168, [R178] ;  /* 0x00000000b2a8783b */ /* 0x000fee0000000200 */
[C---:B-----5:R-:W-:Y:S08]  /*17790*/  HMMA.16816.F32.BF16 R20, R160.reuse, R156, R20 ;  /* 0x0000009ca014723c */ /* 0x060ff00000041814 */
        /* <DEDUP_REMOVED lines=32> */
[C---:B-1----:R-:W-:Y:S01]  /*179a0*/  HMMA.16816.F32.BF16 R4, R140.reuse, R144, R4 ;  /* 0x000000908c04723c */ /* 0x042fe20000041804 */
[----:B------:R-:W-:Y:S04]  /*179b0*/  DEPBAR.LE SB0, 0x0 ;  /* 0x000080000000791a */ /* 0x000fe80000000000 */
[----:B------:R-:W-:Y:S03]  /*179c0*/  BAR.SYNC.DEFER_BLOCKING 0x0 ;  /* 0x0000000000007b1d */ /* 0x000fe60000010000 */
[C---:B------:R-:W-:Y:S08]  /*179d0*/  HMMA.16816.F32.BF16 R8, R140.reuse, R146, R8 ;  /* 0x000000928c08723c */ /* 0x040ff00000041808 */
[C---:B------:R-:W-:Y:S08]  /*179e0*/  HMMA.16816.F32.BF16 R12, R140.reuse, R148, R12 ;  /* 0x000000948c0c723c */ /* 0x040ff0000004180c */
[C---:B------:R-:W-:Y:S08]  /*179f0*/  HMMA.16816.F32.BF16 R16, R140.reuse, R150, R16 ;  /* 0x000000968c10723c */ /* 0x040ff00000041810 */
[C---:B--2---:R-:W-:Y:S08]  /*17a00*/  HMMA.16816.F32.BF16 R20, R140.reuse, R136, R20 ;  /* 0x000000888c14723c */ /* 0x044ff00000041814 */
[C---:B------:R-:W-:Y:S08]  /*17a10*/  HMMA.16816.F32.BF16 R24, R140.reuse, R138, R24 ;  /* 0x0000008a8c18723c */ /* 0x040ff00000041818 */
[C---:B---3--:R-:W-:Y:S08]  /*17a20*/  HMMA.16816.F32.BF16 R28, R140.reuse, R152, R28 ;  /* 0x000000988c1c723c */ /* 0x048ff0000004181c */
[----:B------:R-:W-:Y:S08]  /*17a30*/  HMMA.16816.F32.BF16 R32, R140, R154, R32 ;  /* 0x0000009a8c20723c */ /* 0x000ff00000041820 */
[C---:B----4-:R-:W-:Y:S08]  /*17a40*/  HMMA.16816.F32.BF16 R4, R160.reuse, R164, R4 ;  /* 0x000000a4a004723c */ /* 0x050ff00000041804 */
[C---:B------:R-:W-:Y:S08]  /*17a50*/  HMMA.16816.F32.BF16 R8, R160.reuse, R166, R8 ;  /* 0x000000a6a008723c */ /* 0x040ff00000041808 */
[C---:B------:R-:W-:Y:S08]  /*17a60*/  HMMA.16816.F32.BF16 R12, R160.reuse, R168, R12 ;  /* 0x000000a8a00c723c */ /* 0x040ff0000004180c */
[C---:B------:R-:W-:Y:S08]  /*17a70*/  HMMA.16816.F32.BF16 R16, R160.reuse, R170, R16 ;  /* 0x000000aaa010723c */ /* 0x040ff00000041810 */
[C---:B-----5:R-:W-:Y:S08]  /*17a80*/  HMMA.16816.F32.BF16 R20, R160.reuse, R156, R20 ;  /* 0x0000009ca014723c */ /* 0x060ff00000041814 */
[C---:B------:R-:W-:Y:S08]  /*17a90*/  HMMA.16816.F32.BF16 R24, R160.reuse, R158, R24 ;  /* 0x0000009ea018723c */ /* 0x040ff00000041818 */
[C---:B------:R-:W-:Y:S08]  /*17aa0*/  HMMA.16816.F32.BF16 R28, R160.reuse, R172, R28 ;  /* 0x000000aca01c723c */ /* 0x040ff0000004181c */
[----:B------:R-:W-:Y:S07]  /*17ab0*/  HMMA.16816.F32.BF16 R32, R160, R174, R32 ;  /* 0x000000aea020723c */ /* 0x000fee0000041820 */
[----:B------:R-:W-:Y:S02]  /*17ac0*/  IMAD.MOV.U32 R160, RZ, RZ, R132 ;  /* 0x000000ffffa07224 */ /* 0x000fe400078e0084 */
[----:B------:R-:W-:Y:S01]  /*17ad0*/  IMAD.MOV.U32 R161, RZ, RZ, R133 ;  /* 0x000000ffffa17224 */ /* 0x000fe200078e0085 */
[----:B------:R-:W-:-:S09]  /*17ae0*/  @!P0 BRA `(.L_x_1040) ;  /* 0x00000a3000008947 */ /* 0x000fd20003800000 */
[----:B------:R-:W-:Y:S01]  /*17af0*/  ISETP.NE.U32.AND P0, PT, R212, RZ, PT ;  /* 0x000000ffd400720c */ /* 0x000fe20003f05070 */
[----:B------:R-:W-:Y:S03]  /*17b00*/  BSSY B0, `(.L_x_1041) ;  /* 0x0000047000007945 */ /* 0x000fe60003800000 */
[----:B------:R-:W-:Y:S11]  /*17b10*/  ISETP.NE.AND.EX P0, PT, R213, RZ, PT, P0 ;  /* 0x000000ffd500720c */ /* 0x000ff60003f05300 */
[----:B------:R-:W-:Y:S02]  /*17b20*/  @!UPT UIADD3 URZ, URZ, URZ, URZ ;  /* 0x0000003f3f3ff290 */ /* 0x000fe4000fffe03f */
[----:B------:R-:W-:-:S05]  /*17b30*/  @!P0 BRA `(.L_x_1042) ;  /* 0x000003f000008947 */ /* 0x000fca0003800000 */
[----:B------:R-:W-:Y:S02]  /*17b40*/  ULDC.64 UR4, c[0x0][0x118] ;  /* 0x0000460000047ab9 */ /* 0x000fe40000000a00 */
[----:B------:R-:W2:Y:S04]  /*17b50*/  LD.E R141, [R2.64+0x170] ;  /* 0x00017004028d7980 */ /* 0x000ea8000c101900 */
[----:B------:R-:W3:Y:S01]  /*17b60*/  LD.E.64 R144, [R2.64+0x20] ;  /* 0x0000200402907980 */ /* 0x000ee2000c101b00 */
        /* <DEDUP_REMOVED lines=8> */
[C---:B------:R-:W-:Y:S02]  /*17bf0*/  IADD3 R139, R132.reuse, -0x40, RZ ;  /* 0xffffffc0848b7810 */ /* 0x040fe40007ffe0ff */
[----:B------:R-:W-:Y:S02]  /*17c00*/  IABS R137, R132 ;  /* 0x0000008400897213 */ /* 0x000fe40000000000 */
[----:B------:R-:W-:Y:S01]  /*17c10*/  LOP3.LUT R132, R132, R141, RZ, 0x3c, !PT ;  /* 0x0000008d84847212 */ /* 0x000fe200078e3cff */
[--C-:B-1----:R-:W-:Y:S02]  /*17c20*/  IMAD.MOV R133, RZ, RZ, -R143.reuse ;  /* 0x000000ffff857224 */ /* 0x102fe400078e0a8f */
[----:B------:R-:W-:Y:S02]  /*17c30*/  IMAD.MOV.U32 R142, RZ, RZ, RZ ;  /* 0x000000ffff8e7224 */ /* 0x000fe400078e00ff */
[----:B------:R-:W-:Y:S01]  /*17c40*/  IMAD R140, R133, R136, RZ ;  /* 0x00000088858c7224 */ /* 0x000fe200078e02ff */
[----:B------:R-:W-:Y:S02]  /*17c50*/  IABS R133, R139 ;  /* 0x0000008b00857213 */ /* 0x000fe40000000000 */
[----:B------:R-:W-:Y:S01]  /*17c60*/  LOP3.LUT R139, R139, R141, RZ, 0x3c, !PT ;  /* 0x0000008d8b8b7212 */ /* 0x000fe200078e3cff */
[----:B------:R-:W-:Y:S06]  /*17c70*/  IMAD.HI.U32 R140, R143, R140, R142 ;  /* 0x0000008c8f8c7227 */ /* 0x000fec00078e008e */
[C---:B------:R-:W-:Y:S04]  /*17c80*/  IMAD.HI.U32 R138, R140.reuse, R133, RZ ;  /* 0x000000858c8a7227 */ /* 0x040fe800078e00ff */
[----:B------:R-:W-:Y:S04]  /*17c90*/  IMAD.HI.U32 R140, R140, R137, RZ ;  /* 0x000000898c8c7227 */ /* 0x000fe800078e00ff */
[-C--:B------:R-:W-:Y:S02]  /*17ca0*/  IMAD R133, R138, R134.reuse, R133 ;  /* 0x000000868a857224 */ /* 0x080fe400078e0285 */
[----:B------:R-:W-:Y:S03]  /*17cb0*/  IMAD R137, R140, R134, R137 ;  /* 0x000000868c897224 */ /* 0x000fe600078e0289 */
[C---:B------:R-:W-:Y:S02]  /*17cc0*/  ISETP.GT.U32.AND P0, PT, R136.reuse, R133, PT ;  /* 0x000000858800720c */ /* 0x040fe40003f04070 */
[----:B------:R-:W-:Y:S11]  /*17cd0*/  ISETP.GT.U32.AND P1, PT, R136, R137, PT ;  /* 0x000000898800720c */ /* 0x000ff60003f24070 */
[----:B------:R-:W-:Y:S01]  /*17ce0*/  @!P0 IADD3 R138, R138, 0x1, RZ ;  /* 0x000000018a8a8810 */ /* 0x000fe20007ffe0ff */
[--C-:B------:R-:W-:Y:S01]  /*17cf0*/  @!P0 IMAD.IADD R133, R133, 0x1, -R136.reuse ;  /* 0x0000000185858824 */ /* 0x100fe200078e0a88 */
[----:B------:R-:W-:Y:S01]  /*17d00*/  ISETP.GE.AND P0, PT, R139, RZ, PT ;  /* 0x000000ff8b00720c */ /* 0x000fe20003f06270 */
[----:B------:R-:W-:Y:S01]  /*17d10*/  @!P1 IMAD.IADD R137, R137, 0x1, -R136 ;  /* 0x0000000189899824 */ /* 0x000fe200078e0a88 */
[----:B------:R-:W-:Y:S02]  /*17d20*/  @!P1 IADD3 R140, R140, 0x1, RZ ;  /* 0x000000018c8c9810 */ /* 0x000fe40007ffe0ff */
[-C--:B------:R-:W-:Y:S02]  /*17d30*/  ISETP.GE.U32.AND P2, PT, R133, R136.reuse, PT ;  /* 0x000000888500720c */ /* 0x080fe40003f46070 */
[----:B------:R-:W-:Y:S02]  /*17d40*/  ISETP.GE.U32.AND P6, PT, R137, R136, PT ;  /* 0x000000888900720c */ /* 0x000fe40003fc6070 */
[----:B------:R-:W-:Y:S02]  /*17d50*/  ISETP.GE.AND P1, PT, R132, RZ, PT ;  /* 0x000000ff8400720c */ /* 0x000fe40003f26270 */
[----:B------:R-:W-:Y:S07]  /*17d60*/  LOP3.LUT R137, RZ, R141, RZ, 0x33, !PT ;  /* 0x0000008dff897212 */ /* 0x000fee00078e33ff */
[----:B------:R-:W-:Y:S02]  /*17d70*/  @P2 IADD3 R138, R138, 0x1, RZ ;  /* 0x000000018a8a2810 */ /* 0x000fe40007ffe0ff */
[----:B------:R-:W-:Y:S02]  /*17d80*/  @P6 IADD3 R140, R140, 0x1, RZ ;  /* 0x000000018c8c6810 */ /* 0x000fe40007ffe0ff */
[----:B------:R-:W-:Y:S01]  /*17d90*/  ISETP.NE.AND P2, PT, R141, RZ, PT ;  /* 0x000000ff8d00720c */ /* 0x000fe20003f45270 */
[----:B------:R-:W-:Y:S02]  /*17da0*/  @!P0 IMAD.MOV R138, RZ, RZ, -R138 ;  /* 0x000000ffff8a8224 */ /* 0x000fe400078e0a8a */
[----:B------:R-:W-:Y:S03]  /*17db0*/  @!P1 IMAD.MOV R140, RZ, RZ, -R140 ;  /* 0x000000ffff8c9224 */ /* 0x000fe600078e0a8c */
[C---:B------:R-:W-:Y:S02]  /*17dc0*/  SEL R143, R137.reuse, R138, !P2 ;  /* 0x0000008a898f7207 */ /* 0x040fe40005000000 */
[----:B------:R-:W-:Y:S01]  /*17dd0*/  SEL R137, R137, R140, !P2 ;  /* 0x0000008c89897207 */ /* 0x000fe20005000000 */
[----:B------:R-:W2:Y:S01]  /*17de0*/  LD.E.64 R138, [R2.64+0x38] ;  /* 0x00003804028a7980 */ /* 0x000ea2000c101b00 */
        /* <DEDUP_REMOVED lines=9> */
[-C--:B--2---:R-:W-:Y:S02]  /*17e80*/  IMAD R134, R139, R141.reuse, RZ ;  /* 0x0000008d8b867224 */ /* 0x084fe400078e02ff */
[C---:B------:R-:W-:Y:S04]  /*17e90*/  IMAD.WIDE.U32 R140, R138.reuse, R141, RZ ;  /* 0x0000008d8a8c7225 */ /* 0x040fe800078e00ff */
[----:B------:R-:W-:Y:S04]  /*17ea0*/  IMAD R134, R138, R137, R134 ;  /* 0x000000898a867224 */ /* 0x000fe800078e0286 */
[----:B------:R-:W-:Y:S02]  /*17eb0*/  IMAD.IADD R141, R141, 0x1, R134 ;  /* 0x000000018d8d7824 */ /* 0x000fe400078e0286 */
[----:B----4-:R-:W-:Y:S04]  /*17ec0*/  IMAD.IADD R133, R132, 0x1, -R133 ;  /* 0x0000000184857824 */ /* 0x010fe800078e0a85 */
[----:B---3--:R-:W-:Y:S01]  /*17ed0*/  IMAD R137, R145, R133, RZ ;  /* 0x0000008591897224 */ /* 0x008fe200078e02ff */
[----:B------:R-:W-:Y:S01]  /*17ee0*/  SHF.R.S32.HI R132, RZ, 0x1f, R133 ;  /* 0x0000001fff847819 */ /* 0x000fe20000011485 */
[----:B------:R-:W-:Y:S04]  /*17ef0*/  IMAD.WIDE.U32 R140, R133, R144, R140 ;  /* 0x00000090858c7225 */ /* 0x000fe800078e008c */
[----:B------:R-:W-:Y:S04]  /*17f00*/  IMAD R137, R144, R132, R137 ;  /* 0x0000008490897224 */ /* 0x000fe800078e0289 */
[----:B------:R-:W-:Y:S01]  /*17f10*/  IMAD.IADD R137, R141, 0x1, R137 ;  /* 0x000000018d897824 */ /* 0x000fe200078e0289 */
[----:B------:R-:W-:-:S05]  /*17f20*/  BRA `(.L_x_1043) ;  /* 0x0000004000007947 */ /* 0x000fca0003800000 */
.L_x_1042:
[----:B------:R-:W-:Y:S02]  /*17f30*/  ULDC.64 UR4, c[0x0][0x118] ;  /* 0x0000460000047ab9 */ /* 0x000fe40000000a00 */
[----:B------:R-:W2:Y:S02]  /*17f40*/  LD.E R140, [R2.64+0x38] ;  /* 0x00003804028c7980 */ /* 0x000ea4000c101900 */
[----:B--2---:R-:W-:Y:S04]  /*17f50*/  LEA R140, -R140, RZ, 0x6 ;  /* 0x000000ff8c8c7211 */ /* 0x004fe800078e31ff */
[----:B------:R-:W-:Y:S02]  /*17f60*/  SHF.R.S32.HI R137, RZ, 0x1f, R140 ;  /* 0x0000001fff897819 */ /* 0x000fe4000001148c */
.L_x_1043:
[----:B------:R-:W-:Y:S05]  /*17f70*/  BSYNC B0 ;  /* 0x0000000000007941 */ /* 0x000fea0003800000 */
.L_x_1041:
[CC--:B------:R-:W-:Y:S01]  /*17f80*/  LEA R152, P1, R140.reuse, R204.reuse, 0x1 ;  /* 0x000000cc8c987211 */ /* 0x0c0fe200078208ff */
[----:B------:R-:W-:Y:S01]  /*17f90*/  ULDC.64 UR4, c[0x0][0x118] ;  /* 0x0000460000047ab9 */ /* 0x000fe20000000a00 */
[C---:B------:R-:W-:Y:S02]  /*17fa0*/  IADD3 R133, P0, R140.reuse, R201, RZ ;  /* 0x000000c98c857210 */ /* 0x040fe40007f1e0ff */
[-C--:B------:R-:W-:Y:S02]  /*17fb0*/  LEA.HI.X R153, R140, R203.reuse, R137, 0x1, P1 ;  /* 0x000000cb8c997211 */ /* 0x080fe400008f0c89 */
[-C--:B------:R-:W-:Y:S01]  /*17fc0*/  @P5 LEA R150, P6, R133, R204.reuse, 0x1 ;  /* 0x000000cc85965211 */ /* 0x080fe200078c08ff */
[----:B------:R-:W-:Y:S01]  /*17fd0*/  IMAD.X R134, R137, 0x1, R202, P0 ;  /* 0x0000000189867824 */ /* 0x000fe200000e06ca */
[CC--:B------:R-:W-:Y:S01]  /*17fe0*/  @P4 LEA R144, P1, R133.reuse, R204.reuse, 0x1 ;  /* 0x000000cc85904211 */ /* 0x0c0fe200078208ff */
[----:B------:R-:W-:Y:S01]  /*17ff0*/  @!PT LDS RZ, [RZ] ;  /* 0x00000000fffff984 */ /* 0x000fe20000000800 */
[----:B------:R-:W-:Y:S01]  /*18000*/  @!PT LDS RZ, [RZ] ;  /* 0x00000000fffff984 */ /* 0x000fe20000000800 */
[----:B------:R-:W-:Y:S01]  /*18010*/  @!PT LDS RZ, [RZ] ;  /* 0x00000000fffff984 */ /* 0x000fe20000000800 */
[----:B------:R1:W-:Y:S01]  /*18020*/  @P5 LDGSTS.E.BYPASS.LTC128B.128 [R211+0x6000], [R152.64] ;  /* 0x0600000098d35fae */ /* 0x0003e2000b901d44 */
[CC--:B------:R-:W-:Y:S02]  /*18030*/  @P3 LEA R142, P0, R133.reuse, R204.reuse, 0x1 ;  /* 0x000000cc858e3211 */ /* 0x0c0fe400078008ff */
[CCC-:B------:R-:W-:Y:S01]  /*18040*/  @P5 LEA.HI.X R151, R133.reuse, R203.reuse, R134.reuse, 0x1, P6 ;  /* 0x000000cb85975211 */ /* 0x1c0fe200030f0c86 */
[----:B------:R1:W-:Y:S01]  /*18050*/  @!P5 STS.128 [R211+0x6000], RZ ;  /* 0x006000ffd300d388 */ /* 0x0003e20000000c00 */
[CCC-:B------:R-:W-:Y:S02]  /*18060*/  @P4 LEA.HI.X R145, R133.reuse, R203.reuse, R134.reuse, 0x1, P1 ;  /* 0x000000cb85914211 */ /* 0x1c0fe400008f0c86 */
[C---:B------:R-:W-:Y:S01]  /*18070*/  @P3 LEA.HI.X R143, R133.reuse, R203, R134, 0x1, P0 ;  /* 0x000000cb858f3211 */ /* 0x040fe200000f0c86 */
[----:B------:R-:W-:Y:S01]  /*18080*/  @!PT LDS RZ, [RZ] ;  /* 0x00000000fffff984 */ /* 0x000fe20000000800 */
[----:B------:R-:W-:Y:S01]  /*18090*/  @!PT LDS RZ, [RZ] ;  /* 0x00000000fffff984 */ /* 0x000fe20000000800 */
[----:B------:R-:W-:Y:S01]  /*180a0*/  @!PT LDS RZ, [RZ] ;  /* 0x00000000fffff984 */ /* 0x000fe20000000800 */
[----:B------:R1:W-:Y:S01]  /*180b0*/  @P4 LDGSTS.E.BYPASS.LTC128B.128 [R211+0x8000], [R152.64+0x80] ;  /* 0x0800008098d34fae */ /* 0x0003e2000b901d44 */
[----:B------:R-:W-:Y:S03]  /*180c0*/  IADD3 R137, P2, R133, R201, RZ ;  /* 0x000000c985897210 */ /* 0x000fe60007f5e0ff */
[----:B------:R1:W-:Y:S01]  /*180d0*/  @!P4 STS.128 [R211+0x8000], RZ ;  /* 0x008000ffd300c388 */ /* 0x0003e20000000c00 */
[CC--:B------:R-:W-:Y:S01]  /*180e0*/  @P5 LEA R148, P1, R137.reuse, R204.reuse, 0x1 ;  /* 0x000000cc89945211 */ /* 0x0c0fe200078208ff */
[----:B------:R-:W-:Y:S01]  /*180f0*/  IMAD.X R134, R134, 0x1, R202, P2 ;  /* 0x0000000186867824 */ /* 0x000fe200010e06ca */
[CC--:B------:R-:W-:Y:S01]  /*18100*/  @P4 LEA R140, P0, R137.reuse, R204.reuse, 0x1 ;  /* 0x000000cc898c4211 */ /* 0x0c0fe200078008ff */
[----:B------:R-:W-:Y:S01]  /*18110*/  @!PT LDS RZ, [RZ] ;  /* 0x00000000fffff984 */ /* 0x000fe20000000800 */
[----:B------:R-:W-:Y:S01]  /*18120*/  @!PT LDS RZ, [RZ] ;  /* 0x00000000fffff984 */ /* 0x000fe20000000800 */
[----:B------:R-:W-:Y:S01]  /*18130*/  @!PT LDS RZ, [RZ] ;  /* 0x00000000fffff984 */ /* 0x000fe20000000800 */
[----:B------:R1:W-:Y:S01]  /*18140*/  @P3 LDGSTS.E.BYPASS.LTC128B.128 [R211+0xa000], [R152.64+0x100] ;  /* 0x0a00010098d33fae */ /* 0x0003e2000b901d44 */
        /* <DEDUP_REMOVED lines=8> */
[----:B------:R1:W-:Y:S01]  /*181d0*/  @P5 LDGSTS.E.BYPASS.LTC128B.128 [R211+0x6800], [R150.64] ;  /* 0x0680000096d35fae */ /* 0x0003e2000b901d44 */
        /* <DEDUP_REMOVED lines=9> */
[C---:B------:R-:W-:Y:S01]  /*18270*/  @P3 LEA R154, P0, R133.reuse, R204, 0x1 ;  /* 0x000000cc859a3211 */ /* 0x040fe200078008ff */
[----:B------:R-:W-:Y:S01]  /*18280*/  IMAD.MOV.U32 R204, RZ, RZ, R152 ;  /* 0x000000ffffcc7224 */ /* 0x000fe200078e0098 */
[CCC-:B------:R-:W-:Y:S01]  /*18290*/  @P5 LEA.HI.X R147, R133.reuse, R203.reuse, R132.reuse, 0x1, P6 ;  /* 0x000000cb85935211 */ /* 0x1c0fe200030f0c84 */
[----:B------:R1:W-:Y:S01]  /*182a0*/  @!P4 STS.128 [R211+0x8800], RZ ;  /* 0x008800ffd300c388 */ /* 0x0003e20000000c00 */
[CCC-:B------:R-:W-:Y:S02]  /*182b0*/  @P4 LEA.HI.X R137, R133.reuse, R203.reuse, R132.reuse, 0x1, P1 ;  /* 0x000000cb85894211 */ /* 0x1c0fe400008f0c84 */
[----:B------:R-:W-:Y:S01]  /*182c0*/  @P3 LEA.HI.X R155, R133, R203, R132, 0x1, P0 ;  /* 0x000000cb859b3211 */ /* 0x000fe200000f0c84 */
[----:B------:R-:W-:Y:S01]  /*182d0*/  @!PT LDS RZ, [RZ] ;  /* 0x00000000fffff984 */ /* 0x000fe20000000800 */
[----:B------:R-:W-:Y:S01]  /*182e0*/  @!PT LDS RZ, [RZ] ;  /* 0x00000000fffff984 */ /* 0x000fe20000000800 */
[----:B------:R-:W-:Y:S01]  /*182f0*/  @!PT LDS RZ, [RZ] ;  /* 0x00000000fffff984 */ /* 0x000fe20000000800 */
[----:B------:R1:W-:Y:S01]  /*18300*/  @P3 LDGSTS.E.BYPASS.LTC128B.128 [R211+0xa800], [R142.64+0x100] ;  /* 0x0a8001008ed33fae */ /* 0x0003e2000b901d44 */
[----:B------:R-:W-:Y:S03]  /*18310*/  IMAD.MOV.U32 R203, RZ, RZ, R153 ;  /* 0x000000ffffcb7224 */ /* 0x000fe600078e0099 */
        /* <DEDUP_REMOVED lines=32> */
.L_x_1040:
[----:B------:R-:W-:Y:S05]  /*18520*/  BSYNC B1 ;  /* 0x0000000000017941 */ /* 0x000fea0003800000 */
.L_x_1039:
[----:B------:R-:W-:Y:S01]  /*18530*/  ULDC.64 UR4, c[0x0][0x118] ;  /* 0x0000460000047ab9 */ /* 0x000fe20000000a00 */
[----:B------:R-:W-:Y:S01]  /*18540*/  FMNMX.FTZ R132, R4, R135, !PT ;  /* 0x0000008704847209 */ /* 0x000fe20007810000 */
[----:B------:R2:W3:Y:S01]  /*18550*/  LD.E R133, [R2.64+0xdc] ;  /* 0x0000dc0402857980 */ /* 0x0004e2000c101900 */
[----:B------:R-:W-:Y:S02]  /*18560*/  FMNMX.FTZ R134, R6, R0, !PT ;  /* 0x0000000006867209 */ /* 0x000fe40007810000 */
[----:B-1----:R-:W-:Y:S01]  /*18570*/  FMNMX.FTZ R137, R5, R132, !PT ;  /* 0x0000008405897209 */ /* 0x002fe20007810000 */
[----:B------:R-:W-:Y:S01]  /*18580*/  LDSM.16.MT88.4 R140, [R197+0xc000] ;  /* 0x00c00000c58c783b */ /* 0x000fe20000004200 */
[----:B------:R-:W-:Y:S02]  /*18590*/  FMNMX.FTZ R139, R7, R134, !PT ;  /* 0x00000086078b7209 */ /* 0x000fe40007810000 */
[----:B------:R-:W-:Y:S02]  /*185a0*/  FMNMX.FTZ R132, R8, R137, !PT ;  /* 0x0000008908847209 */ /* 0x000fe40007810000 */
[----:B------:R-:W-:Y:S02]  /*185b0*/  FMNMX.FTZ R134, R10, R139, !PT ;  /* 0x0000008b0a867209 */ /* 0x000fe40007810000 */
[----:B------:R-:W-:Y:S01]  /*185c0*/  FMNMX.FTZ R137, R9, R132, !PT ;  /* 0x0000008409897209 */ /* 0x000fe20007810000 */
[----:B------:R-:W-:Y:S01]  /*185d0*/  LDSM.16.MT88.4 R144, [R196+0xc000] ;  /* 0x00c00000c490783b */ /* 0x000fe20000004200 */
[----:B------:R-:W-:Y:S02]  /*185e0*/  FMNMX.FTZ R139, R11, R134, !PT ;  /* 0x000000860b8b7209 */ /* 0x000fe40007810000 */
[----:B------:R-:W-:Y:S04]  /*185f0*/  FMNMX.FTZ R132, R12, R137, !PT ;  /* 0x000000890c847209 */ /* 0x000fe80007810000 */
[----:B------:R-:W-:Y:S01]  /*18600*/  FMNMX.FTZ R137, R13, R132, !PT ;  /* 0x000000840d897209 */ /* 0x000fe20007810000 */
[----:B------:R-:W-:Y:S01]  /*18610*/  LDSM.16.MT88.4 R148, [R198+0xe800] ;  /* 0x00e80000c694783b */ /* 0x000fe20000004200 */
[----:B------:R-:W-:Y:S02]  /*18620*/  FMNMX.FTZ R132, R14, R139, !PT ;  /* 0x0000008b0e847209 */ /* 0x000fe40007810000 */
[----:B--2---:R-:W-:Y:S02]  /*18630*/  FMNMX.FTZ R2, R16, R137, !PT ;  /* 0x0000008910027209 */ /* 0x004fe40007810000 */
[----:B------:R-:W-:Y:S03]  /*18640*/  FMNMX.FTZ R137, R15, R132, !PT ;  /* 0x000000840f897209 */ /* 0x000fe60007810000 */
        /* <DEDUP_REMOVED lines=19> */
[----:B------:R-:W-:Y:S03]  /*18780*/  FMNMX.FTZ R2, R34, R3, !PT ;  /* 0x0000000322027209 */ /* 0x000fe60007810000 */
[----:B------:R-:W1:Y:S01]  /*18790*/  SHFL.BFLY PT, R3, R136, 0x2, 0x1f ;  /* 0x0c401f0088037f89 */ /* 0x000e6200000e0000 */
[----:B------:R-:W-:Y:S07]  /*187a0*/  FMNMX.FTZ R137, R35, R2, !PT ;  /* 0x0000000223897209 */ /* 0x000fee0007810000 */
[----:B------:R-:W2:Y:S01]  /*187b0*/  SHFL.BFLY PT, R2, R137, 0x2, 0x1f ;  /* 0x0c401f0089027f89 */ /* 0x000ea200000e0000 */
[----:B-1----:R-:W-:Y:S07]  /*187c0*/  FMNMX.FTZ R139, R136, R3, !PT ;  /* 0x00000003888b7209 */ /* 0x002fee0007810000 */
[----:B------:R-:W1:Y:S01]  /*187d0*/  SHFL.BFLY PT, R132, R139, 0x1, 0x1f ;  /* 0x0c201f008b847f89 */ /* 0x000e6200000e0000 */
[----:B--2---:R-:W-:Y:S07]  /*187e0*/  FMNMX.FTZ R134, R137, R2, !PT ;  /* 0x0000000289867209 */ /* 0x004fee0007810000 */
[----:B------:R-:W2:Y:S01]  /*187f0*/  SHFL.BFLY PT, R3, R134, 0x1, 0x1f ;  /* 0x0c201f0086037f89 */ /* 0x000ea200000e0000 */
[----:B-1----:R-:W-:Y:S04]  /*18800*/  FMNMX.FTZ R132, R139, R132, !PT ;  /* 0x000000848b847209 */ /* 0x002fe80007810000 */
[C---:B------:R-:W-:Y:S01]  /*18810*/  FSETP.NEU.FTZ.AND P0, PT, R132.reuse, -INF , PT ;  /* 0xff8000008400780b */ /* 0x040fe20003f1d000 */
[----:B------:R-:W-:Y:S01]  /*18820*/  FADD.FTZ R2, -R132, R135 ;  /* 0x0000008784027221 */ /* 0x000fe20000010100 */
[----:B--2---:R-:W-:Y:S05]  /*18830*/  FMNMX.FTZ R3, R134, R3, !PT ;  /* 0x0000000386037209 */ /* 0x004fea0007810000 */
[----:B------:R-:W-:Y:S02]  /*18840*/  FADD.FTZ R136, -R3, R0 ;  /* 0x0000000003887221 */ /* 0x000fe40000010100 */
[C---:B---3--:R-:W-:Y:S02]  /*18850*/  FMUL.FTZ R135, R133.reuse, R2 ;  /* 0x0000000285877220 */ /* 0x048fe40000410000 */
[C---:B------:R-:W-:Y:S02]  /*18860*/  FMUL.FTZ R170, R133.reuse, R132 ;  /* 0x0000008485aa7220 */ /* 0x040fe40000410000 */
[----:B------:R1:W2:Y:S01]  /*18870*/  MUFU.EX2 R2, R135 ;  /* 0x0000008700027308 */ /* 0x0002a20000000800 */
[C---:B------:R-:W-:Y:S02]  /*18880*/  FMUL.FTZ R168, R133.reuse, R3 ;  /* 0x0000000385a87220 */ /* 0x040fe40000410000 */
[----:B------:R-:W-:Y:S01]  /*18890*/  FSEL R170, R170, RZ, P0 ;  /* 0x000000ffaaaa7208 */ /* 0x000fe20000000000 */
[----:B------:R-:W-:Y:S01]  /*188a0*/  FMUL.FTZ R0, R133, R136 ;  /* 0x0000008885007220 */ /* 0x000fe20000410000 */
[----:B------:R-:W-:Y:S01]  /*188b0*/  FSETP.NEU.FTZ.AND P0, PT, R3, -INF , PT ;  /* 0xff8000000300780b */ /* 0x000fe20003f1d000 */
[----:B------:R-:W3:Y:S02]  /*188c0*/  LDSM.16.MT88.4 R136, [R198+0xc000] ;  /* 0x00c00000c688783b */ /* 0x000ee40000004200 */
[-CC-:B------:R-:W-:Y:S01]  /*188d0*/  FFMA.FTZ R165, R4, R133.reuse, -R170.reuse ;  /* 0x0000008504a57223 */ /* 0x180fe200000108aa */
[----:B------:R-:W-:Y:S01]  /*188e0*/  FSEL R168, R168, RZ, P0 ;  /* 0x000000ffa8a87208 */ /* 0x000fe20000000000 */
[-CC-:B------:R-:W-:Y:S01]  /*188f0*/  FFMA.FTZ R134, R5, R133.reuse, -R170.reuse ;  /* 0x0000008505867223 */ /* 0x180fe200000108aa */
[----:B------:R-:W4:Y:S01]  /*18900*/  MUFU.EX2 R0, R0 ;  /* 0x0000000000007308 */ /* 0x000f220000000800 */
[-C--:B------:R-:W-:Y:S01]  /*18910*/  FFMA.FTZ R163, R8, R133.reuse, -R170 ;  /* 0x0000008508a37223 */ /* 0x080fe200000108aa */
[----:B------:R-:W-:Y:S01]  /*18920*/  ISETP.GT.AND P0, PT, R215, RZ, PT ;  /* 0x000000ffd700720c */ /* 0x000fe20003f04270 */
[-C--:B------:R-:W-:Y:S02]  /*18930*/  FFMA.FTZ R162, R7, R133.reuse, -R168 ;  /* 0x0000008507a27223 */ /* 0x080fe400000108a8 */
[-C--:B------:R-:W-:Y:S02]  /*18940*/  FFMA.FTZ R164, R9, R133.reuse, -R170 ;  /* 0x0000008509a47223 */ /* 0x080fe400000108aa */
[-CC-:B------:R-:W-:Y:S02]  /*18950*/  FFMA.FTZ R166, R10, R133.reuse, -R168.reuse ;  /* 0x000000850aa67223 */ /* 0x180fe400000108a8 */
[-C--:B------:R-:W-:Y:S01]  /*18960*/  FFMA.FTZ R167, R11, R133.reuse, -R168 ;  /* 0x000000850ba77223 */ /* 0x080fe200000108a8 */
[----:B------:R-:W-:Y:S01]  /*18970*/  MUFU.EX2 R165, R165 ;  /* 0x000000a500a57308 */ /* 0x000fe20000000800 */
[-C--:B------:R-:W-:Y:S02]  /*18980*/  FFMA.FTZ R220, R28, R133.reuse, -R170 ;  /* 0x000000851cdc7223 */ /* 0x080fe400000108aa */
[----:B-1----:R-:W-:Y:S02]  /*18990*/  FFMA.FTZ R135, R6, R133, -R168 ;  /* 0x0000008506877223 */ /* 0x002fe400000108a8 */
[C---:B--2---:R-:W-:Y:S02]  /*189a0*/  FMUL.FTZ R4, R2.reuse, R128 ;  /* 0x0000008002047220 */ /* 0x044fe40000410000 */
[C---:B------:R-:W-:Y:S02]  /*189b0*/  FMUL.FTZ R5, R2.reuse, R129 ;  /* 0x0000008102057220 */ /* 0x040fe40000410000 */
[C---:B------:R-:W-:Y:S01]  /*189c0*/  FMUL.FTZ R8, R2.reuse, R124 ;  /* 0x0000007c02087220 */ /* 0x040fe20000410000 */
[----:B------:R-:W1:Y:S01]  /*189d0*/  MUFU.EX2 R134, R134 ;  /* 0x0000008600867308 */ /* 0x000e620000000800 */
[C---:B------:R-:W-:Y:S02]  /*189e0*/  FMUL.FTZ R9, R2.reuse, R125 ;  /* 0x0000007d02097220 */ /* 0x040fe40000410000 */
[----:B------:R-:W-:Y:S02]  /*189f0*/  FMUL.FTZ R36, R2, R36 ;  /* 0x0000002402247220 */ /* 0x000fe40000410000 */
[C---:B----4-:R-:W-:Y:S02]  /*18a00*/  FMUL.FTZ R6, R0.reuse, R130 ;  /* 0x0000008200067220 */ /* 0x050fe40000410000 */
[C---:B------:R-:W-:Y:S02]  /*18a10*/  FMUL.FTZ R7, R0.reuse, R131 ;  /* 0x0000008300077220 */ /* 0x040fe40000410000 */
[C---:B------:R-:W-:Y:S01]  /*18a20*/  FMUL.FTZ R10, R0.reuse, R126 ;  /* 0x0000007e000a7220 */ /* 0x040fe20000410000 */
[----:B------:R-:W-:Y:S01]  /*18a30*/  MUFU.EX2 R135, R135 ;  /* 0x0000008700877308 */ /* 0x000fe20000000800 */
[----:B------:R-:W-:Y:S02]  /*18a40*/  FMUL.FTZ R11, R0, R127 ;  /* 0x0000007f000b7220 */ /* 0x000fe40000410000 */
[----:B------:R-:W2:Y:S01]  /*18a50*/  LDSM.16.MT88.4 R124, [R195+0xc000] ;  /* 0x00c00000c37c783b */ /* 0x000ea20000004200 */
[----:B------:R-:W-:Y:S02]  /*18a60*/  FMUL.FTZ R37, R2, R37 ;  /* 0x0000002502257220 */ /* 0x000fe40000410000 */
[C---:B------:R-:W-:Y:S02]  /*18a70*/  FMUL.FTZ R38, R0.reuse, R38 ;  /* 0x0000002600267220 */ /* 0x040fe40000410000 */
[----:B------:R-:W-:Y:S02]  /*18a80*/  FMUL.FTZ R39, R0, R39 ;  /* 0x0000002700277220 */ /* 0x000fe40000410000 */
[----:B------:R-:W4:Y:S01]  /*18a90*/  MUFU.EX2 R162, R162 ;  /* 0x000000a200a27308 */ /* 0x000f220000000800 */
        /* <DEDUP_REMOVED lines=10> */
[-C--:B------:R-:W-:Y:S02]  /*18b40*/  FFMA.FTZ R221, R29, R133.reuse, -R170 ;  /* 0x000000851ddd7223 */ /* 0x080fe400000108aa */
[-CC-:B------:R-:W-:Y:S01]  /*18b50*/  FFMA.FTZ R222, R30, R133.reuse, -R168.reuse ;  /* 0x000000851ede7223 */ /* 0x180fe200000108a8 */
[----:B------:R-:W1:Y:S01]  /*18b60*/  MUFU.EX2 R164, R164 ;  /* 0x000000a400a47308 */ /* 0x000e620000000800 */
[----:B------:R-:W-:Y:S02]  /*18b70*/  FFMA.FTZ R223, R31, R133, -R168 ;  /* 0x000000851fdf7223 */ /* 0x000fe400000108a8 */
[----:B------:R-:W-:Y:S01]  /*18b80*/  LDSM.16.MT88.4 R28, [R195+0x11000] ;  /* 0x01100000c31c783b */ /* 0x000fe20000004200 */
[----:B----4-:R-:W-:Y:S01]  /*18b90*/  F2FP.BF16.PACK_AB R129, R162, R135 ;  /* 0x00000087a281723e */ /* 0x010fe200000010ff */
[-C--:B------:R-:W-:Y:S02]  /*18ba0*/  FFMA.FTZ R224, R32, R133.reuse, -R170 ;  /* 0x0000008520e07223 */ /* 0x080fe400000108aa */
[----:B------:R-:W-:Y:S02]  /*18bb0*/  FFMA.FTZ R226, R34, R133, -R168 ;  /* 0x0000008522e27223 */ /* 0x000fe400000108a8 */
[C---:B------:R-:W-:Y:S01]  /*18bc0*/  FMUL.FTZ R48, R2.reuse, R48 ;  /* 0x0000003002307220 */ /* 0x040fe20000410000 */
[----:B------:R-:W-:Y:S01]  /*18bd0*/  MUFU.EX2 R166, R166 ;  /* 0x000000a600a67308 */ /* 0x000fe20000000800 */
[----:B------:R-:W-:Y:S02]  /*18be0*/  FMUL.FTZ R49, R2, R49 ;  /* 0x0000003102317220 */ /* 0x000fe40000410000 */
[C---:B------:R-:W-:Y:S02]  /*18bf0*/  FMUL.FTZ R50, R0.reuse, R50 ;  /* 0x0000003200327220 */ /* 0x040fe40000410000 */
[----:B------:R-:W-:Y:S02]  /*18c00*/  FMUL.FTZ R51, R0, R51 ;  /* 0x0000003300337220 */ /* 0x000fe40000410000 */
[C---:B------:R-:W-:Y:S02]  /*18c10*/  FMUL.FTZ R52, R2.reuse, R52 ;  /* 0x0000003402347220 */ /* 0x040fe40000410000 */
[----:B------:R-:W-:Y:S01]  /*18c20*/  FMUL.FTZ R53, R2, R53 ;  /* 0x0000003502357220 */ /* 0x000fe20000410000 */
        /* <DEDUP_REMOVED lines=16> */
[----:B----4-:R-:W-:Y:S01]  /*18d30*/  F2FP.BF16.PACK_AB R131, R167, R166 ;  /* 0x000000a6a783723e */ /* 0x010fe200000010ff */
[C---:B------:R-:W-:Y:S02]  /*18d40*/  FMUL.FTZ R66, R0.reuse, R66 ;  /* 0x0000004200427220 */ /* 0x040fe40000410000 */
[----:B------:R-:W-:Y:S02]  /*18d50*/  FMUL.FTZ R67, R0, R67 ;  /* 0x0000004300437220 */ /* 0x000fe40000410000 */
[C---:B------:R-:W-:Y:S01]  /*18d60*/  FMUL.FTZ R68, R2.reuse, R68 ;  /* 0x0000004402447220 */ /* 0x040fe20000410000 */
[----:B------:R-:W-:Y:S01]  /*18d70*/  MUFU.EX2 R222, R222 ;  /* 0x000000de00de7308 */ /* 0x000fe20000000800 */
[C---:B---3--:R-:W-:Y:S05]  /*18d80*/  HMMA.16816.F32.BF16 R4, R128.reuse, R136, R4 ;  /* 0x000000888004723c */ /* 0x048fea0000041804 */
[----:B------:R-:W-:Y:S02]  /*18d90*/  FMUL.FTZ R69, R2, R69 ;  /* 0x0000004502457220 */ /* 0x000fe40000410000 */
[C---:B------:R-:W-:Y:S01]  /*18da0*/  FMUL.FTZ R70, R0.reuse, R70 ;  /* 0x0000004600467220 */ /* 0x040fe20000410000 */
[C---:B------:R-:W-:Y:S01]  /*18db0*/  HMMA.16816.F32.BF16 R8, R128.reuse, R138, R8 ;  /* 0x0000008a8008723c */ /* 0x040fe20000041808 */
[----:B------:R-:W1:Y:S01]  /*18dc0*/  LDSM.16.MT88.4 R136, [R198+0xe000] ;  /* 0x00e00000c688783b */ /* 0x000e620000004200 */
[----:B------:R-:W-:Y:S02]  /*18dd0*/  MUFU.EX2 R223, R223 ;  /* 0x000000df00df7308 */ /* 0x000fe40000000800 */
[----:B------:R-:W-:Y:S02]  /*18de0*/  FMUL.FTZ R71, R0, R71 ;  /* 0x0000004700477220 */ /* 0x000fe40000410000 */
[C---:B------:R-:W-:Y:S02]  /*18df0*/  FMUL.FTZ R72, R2.reuse, R72 ;  /* 0x0000004802487220 */ /* 0x040fe40000410000 */
[C---:B------:R-:W-:Y:S04]  /*18e00*/  HMMA.16816.F32.BF16 R36, R128.reuse, R140, R36 ;  /* 0x0000008c8024723c */ /* 0x040fe80000041824 */
[----:B------:R-:W-:Y:S01]  /*18e10*/  FMUL.FTZ R73, R2, R73 ;  /* 0x0000004902497220 */ /* 0x000fe20000410000 */
[----:B------:R-:W-:Y:S01]  /*18e20*/  MUFU.EX2 R224, R224 ;  /* 0x000000e000e07308 */ /* 0x000fe20000000800 */
[C---:B------:R-:W-:Y:S02]  /*18e30*/  FMUL.FTZ R74, R0.reuse, R74 ;  /* 0x0000004a004a7220 */ /* 0x040fe40000410000 */
[C---:B------:R-:W-:Y:S01]  /*18e40*/  HMMA.16816.F32.BF16 R40, R128.reuse, R142, R40 ;  /* 0x0000008e8028723c */ /* 0x040fe20000041828 */
[----:B------:R-:W3:Y:S03]  /*18e50*/  LDSM.16.MT88.4 R140, [R197+0xe000] ;  /* 0x00e00000c58c783b */ /* 0x000ee60000004200 */
[----:B------:R-:W-:Y:S02]  /*18e60*/  FMUL.FTZ R75, R0, R75 ;  /* 0x0000004b004b7220 */ /* 0x000fe40000410000 */
[C---:B------:R-:W-:Y:S01]  /*18e70*/  FMUL.FTZ R76, R2.reuse, R76 ;  /* 0x0000004c024c7220 */ /* 0x040fe20000410000 */
[----:B------:R-:W-:Y:S01]  /*18e80*/  MUFU.EX2 R226, R226 ;  /* 0x000000e200e27308 */ /* 0x000fe20000000800 */
[C---:B------:R-:W-:Y:S04]  /*18e90*/  HMMA.16816.F32.BF16 R44, R128.reuse, R144, R44 ;  /* 0x00000090802c723c */ /* 0x040fe8000004182c */
[----:B------:R-:W-:Y:S02]  /*18ea0*/  FMUL.FTZ R77, R2, R77 ;  /* 0x0000004d024d7220 */ /* 0x000fe40000410000 */
[C---:B------:R-:W-:Y:S02]  /*18eb0*/  FMUL.FTZ R78, R0.reuse, R78 ;  /* 0x0000004e004e7220 */ /* 0x040fe40000410000 */
[C---:B------:R-:W-:Y:S01]  /*18ec0*/  HMMA.16816.F32.BF16 R48, R128.reuse, R146, R48 ;  /* 0x000000928030723c */ /* 0x040fe20000041830 */
[----:B------:R-:W-:Y:S03]  /*18ed0*/  LDSM.16.MT88.4 R144, [R195+0xc800] ;  /* 0x00c80000c390783b */ /* 0x000fe60000004200 */
        /* <DEDUP_REMOVED lines=9> */
[C---:B-1----:R-:W-:Y:S04]  /*18f70*/  HMMA.16816.F32.BF16 R60, R128.reuse, R136, R60 ;  /* 0x00000088803c723c */ /* 0x042fe8000004183c */
[----:B------:R-:W-:Y:S02]  /*18f80*/  FMUL.FTZ R85, R2, R85 ;  /* 0x0000005502557220 */ /* 0x000fe40000410000 */
[C---:B------:R-:W-:Y:S02]  /*18f90*/  FMUL.FTZ R86, R0.reuse, R86 ;  /* 0x0000005600567220 */ /* 0x040fe40000410000 */
[C---:B------:R-:W-:Y:S01]  /*18fa0*/  HMMA.16816.F32.BF16 R64, R128.reuse, R138, R64 ;  /* 0x0000008a8040723c */ /* 0x040fe20000041840 */
[----:B------:R-:W1:Y:S03]  /*18fb0*/  LDSM.16.MT88.4 R136, [R195+0xe000] ;  /* 0x00e00000c388783b */ /* 0x000e660000004200 */
        /* <DEDUP_REMOVED lines=8> */
[C---:B------:R-:W-:Y:S02]  /*19040*/  FMUL.FTZ R92, R2.reuse, R92 ;  /* 0x0000005c025c7220 */ /* 0x040fe40000410000 */
[----:B------:R-:W-:Y:S01]  /*19050*/  FMUL.FTZ R93, R2, R93 ;  /* 0x0000005d025d7220 */ /* 0x000fe20000410000 */
[C---:B--2---:R-:W-:Y:S03]  /*19060*/  HMMA.16816.F32.BF16 R76, R128.reuse, R124, R76 ;  /* 0x0000007c804c723c */ /* 0x044fe6000004184c */
[C---:B------:R-:W-:Y:S02]  /*19070*/  FMUL.FTZ R94, R0.reuse, R94 ;  /* 0x0000005e005e7220 */ /* 0x040fe40000410000 */
[----:B------:R-:W-:Y:S02]  /*19080*/  FMUL.FTZ R95, R0, R95 ;  /* 0x0000005f005f7220 */ /* 0x000fe40000410000 */
[C---:B------:R-:W-:Y:S01]  /*19090*/  FMUL.FTZ R96, R2.reuse, R96 ;  /* 0x0000006002607220 */ /* 0x040fe20000410000 */
[C---:B------:R-:W-:Y:S01]  /*190a0*/  HMMA.16816.F32.BF16 R80, R128.reuse, R126, R80 ;  /* 0x0000007e8050723c */ /* 0x040fe20000041850 */
[----:B------:R-:W2:Y:S03]  /*190b0*/  LDSM.16.MT88.4 R124, [R197+0x10000] ;  /* 0x01000000c57c783b */ /* 0x000ea60000004200 */
[----:B------:R-:W-:Y:S02]  /*190c0*/  FMUL.FTZ R97, R2, R97 ;  /* 0x0000006102617220 */ /* 0x000fe40000410000 */
[C---:B------:R-:W-:Y:S02]  /*190d0*/  FMUL.FTZ R98, R0.reuse, R98 ;  /* 0x0000006200627220 */ /* 0x040fe40000410000 */
[C---:B-1----:R-:W-:Y:S04]  /*190e0*/  HMMA.16816.F32.BF16 R84, R128.reuse, R136, R84 ;  /* 0x000000888054723c */ /* 0x042fe80000041854 */
[----:B------:R-:W-:Y:S02]  /*190f0*/  FMUL.FTZ R99, R0, R99 ;  /* 0x0000006300637220 */ /* 0x000fe40000410000 */
[-CC-:B------:R-:W-:Y:S02]  /*19100*/  FFMA.FTZ R169, R12, R133.reuse, -R170.reuse ;  /* 0x000000850ca97223 */ /* 0x180fe400000108aa */
[C---:B------:R-:W-:Y:S01]  /*19110*/  HMMA.16816.F32.BF16 R88, R128.reuse, R138, R88 ;  /* 0x0000008a8058723c */ /* 0x040fe20000041858 */
[----:B------:R-:W1:Y:S03]  /*19120*/  LDSM.16.MT88.4 R136, [R196+0x10000] ;  /* 0x01000000c488783b */ /* 0x000e660000004200 */
[C---:B------:R-:W-:Y:S01]  /*19130*/  FMUL.FTZ R12, R2.reuse, R120 ;  /* 0x00000078020c7220 */ /* 0x040fe20000410000 */
[----:B------:R-:W-:Y:S01]  /*19140*/  MUFU.EX2 R169, R169 ;  /* 0x000000a900a97308 */ /* 0x000fe20000000800 */
[----:B------:R-:W-:Y:S02]  /*19150*/  FFMA.FTZ R172, R13, R133, -R170 ;  /* 0x000000850dac7223 */ /* 0x000fe400000108aa */
[C---:B---3--:R-:W-:Y:S04]  /*19160*/  HMMA.16816.F32.BF16 R92, R128.reuse, R140, R92 ;  /* 0x0000008c805c723c */ /* 0x048fe8000004185c */
[----:B------:R-:W-:Y:S02]  /*19170*/  FMUL.FTZ R13, R2, R121 ;  /* 0x00000079020d7220 */ /* 0x000fe40000410000 */
[-CC-:B------:R-:W-:Y:S01]  /*19180*/  FFMA.FTZ R171, R14, R133.reuse, -R168.reuse ;  /* 0x000000850eab7223 */ /* 0x180fe200000108a8 */
[----:B------:R-:W3:Y:S01]  /*19190*/  MUFU.EX2 R172, R172 ;  /* 0x000000ac00ac7308 */ /* 0x000ee20000000800 */
[C---:B------:R-:W-:Y:S01]  /*191a0*/  HMMA.16816.F32.BF16 R96, R128.reuse, R142, R96 ;  /* 0x0000008e8060723c */ /* 0x040fe20000041860 */
[----:B------:R-:W-:Y:S03]  /*191b0*/  LDSM.16.MT88.4 R140, [R197+0xc800] ;  /* 0x00c80000c58c783b */ /* 0x000fe60000004200 */
[C---:B------:R-:W-:Y:S02]  /*191c0*/  FMUL.FTZ R14, R0.reuse, R122 ;  /* 0x0000007a000e7220 */ /* 0x040fe40000410000 */
[----:B------:R-:W-:Y:S02]  /*191d0*/  FFMA.FTZ R174, R15, R133, -R168 ;  /* 0x000000850fae7223 */ /* 0x000fe400000108a8 */
[----:B------:R-:W-:Y:S01]  /*191e0*/  FMUL.FTZ R15, R0, R123 ;  /* 0x0000007b000f7220 */ /* 0x000fe20000410000 */
[----:B------:R-:W-:Y:S01]  /*191f0*/  MUFU.EX2 R171, R171 ;  /* 0x000000ab00ab7308 */ /* 0x000fe20000000800 */
[----:B------:R-:W4:Y:S02]  /*19200*/  LDSM.16.MT88.4 R120, [R195+0x10000] ;  /* 0x01000000c378783b */ /* 0x000f240000004200 */
[C---:B------:R-:W-:Y:S02]  /*19210*/  FMUL.FTZ R100, R2.reuse, R100 ;  /* 0x0000006402647220 */ /* 0x040fe40000410000 */
[----:B------:R-:W-:Y:S02]  /*19220*/  FMUL.FTZ R101, R2, R101 ;  /* 0x0000006502657220 */ /* 0x000fe40000410000 */
[C---:B------:R-:W-:Y:S02]  /*19230*/  FMUL.FTZ R102, R0.reuse, R102 ;  /* 0x0000006600667220 */ /* 0x040fe40000410000 */
[----:B------:R-:W-:Y:S01]  /*19240*/  FMUL.FTZ R103, R0, R103 ;  /* 0x0000006700677220 */ /* 0x000fe20000410000 */
[----:B------:R-:W5:Y:S01]  /*19250*/  MUFU.EX2 R174, R174 ;  /* 0x000000ae00ae7308 */ /* 0x000f620000000800 */
[C---:B------:R-:W-:Y:S02]  /*19260*/  FMUL.FTZ R104, R2.reuse, R104 ;  /* 0x0000006802687220 */ /* 0x040fe40000410000 */
[----:B------:R-:W-:Y:S02]  /*19270*/  FMUL.FTZ R105, R2, R105 ;  /* 0x0000006902697220 */ /* 0x000fe40000410000 */
[C---:B------:R-:W-:Y:S01]  /*19280*/  FMUL.FTZ R106, R0.reuse, R106 ;  /* 0x0000006a006a7220 */ /* 0x040fe20000410000 */
[C---:B--2---:R-:W-:Y:S03]  /*19290*/  HMMA.16816.F32.BF16 R100, R128.reuse, R124, R100 ;  /* 0x0000007c8064723c */ /* 0x044fe60000041864 */
[----:B------:R-:W-:Y:S02]  /*192a0*/  FMUL.FTZ R107, R0, R107 ;  /* 0x0000006b006b7220 */ /* 0x000fe40000410000 */
[-CC-:B------:R-:W-:Y:S02]  /*192b0*/  FFMA.FTZ R173, R16, R133.reuse, -R170.reuse ;  /* 0x0000008510ad7223 */ /* 0x180fe400000108aa */
[-C--:B------:R-:W-:Y:S01]  /*192c0*/  FFMA.FTZ R216, R17, R133.reuse, -R170 ;  /* 0x0000008511d87223 */ /* 0x080fe200000108aa */
[C---:B------:R-:W-:Y:S01]  /*192d0*/  HMMA.16816.F32.BF16 R12, R128.reuse, R126, R12 ;  /* 0x0000007e800c723c */ /* 0x040fe2000004180c */
[----:B------:R-:W2:Y:S02]  /*192e0*/  LDSM.16.MT88.4 R124, [R198+0xc800] ;  /* 0x00c80000c67c783b */ /* 0x000ea40000004200 */
[----:B------:R-:W-:Y:S01]  /*192f0*/  MUFU.EX2 R173, R173 ;  /* 0x000000ad00ad7308 */ /* 0x000fe20000000800 */
[-CC-:B------:R-:W-:Y:S02]  /*19300*/  FFMA.FTZ R175, R18, R133.reuse, -R168.reuse ;  /* 0x0000008512af7223 */ /* 0x180fe400000108a8 */
[----:B------:R-:W-:Y:S02]  /*19310*/  FFMA.FTZ R218, R19, R133, -R168 ;  /* 0x0000008513da7223 */ /* 0x000fe400000108a8 */
[C---:B-1----:R-:W-:Y:S04]  /*19320*/  HMMA.16816.F32.BF16 R104, R128.reuse, R136, R104 ;  /* 0x000000888068723c */ /* 0x042fe80000041868 */
[C---:B------:R-:W-:Y:S01]  /*19330*/  FMUL.FTZ R108, R2.reuse, R108 ;  /* 0x0000006c026c7220 */ /* 0x040fe20000410000 */
[----:B------:R-:W1:Y:S01]  /*19340*/  MUFU.EX2 R216, R216 ;  /* 0x000000d800d87308 */ /* 0x000e620000000800 */
[----:B------:R-:W-:Y:S02]  /*19350*/  FMUL.FTZ R109, R2, R109 ;  /* 0x0000006d026d7220 */ /* 0x000fe40000410000 */
[C---:B------:R-:W-:Y:S04]  /*19360*/  FMUL.FTZ R110, R0.reuse, R110 ;  /* 0x0000006e006e7220 */ /* 0x040fe80000410000 */
[----:B------:R-:W-:Y:S02]  /*19370*/  FMUL.FTZ R111, R0, R111 ;  /* 0x0000006f006f7220 */ /* 0x000fe40000410000 */
[----:B------:R-:W-:Y:S01]  /*19380*/  FMUL.FTZ R16, R2, R116 ;  /* 0x0000007402107220 */ /* 0x000fe20000410000 */
[----:B------:R-:W-:Y:S01]  /*19390*/  MUFU.EX2 R175, R175 ;  /* 0x000000af00af7308 */ /* 0x000fe20000000800 */
[----:B---3--:R-:W-:Y:S01]  /*193a0*/  F2FP.BF16.PACK_AB R116, R172, R169 ;  /* 0x000000a9ac74723e */ /* 0x008fe200000010ff */
[----:B------:R-:W-:Y:S01]  /*193b0*/  FMUL.FTZ R17, R2, R117 ;  /* 0x0000007502117220 */ /* 0x000fe20000410000 */
[----:B-----5:R-:W-:Y:S01]  /*193c0*/  F2FP.BF16.PACK_AB R117, R174, R171 ;  /* 0x000000abae75723e */ /* 0x020fe200000010ff */
[C---:B------:R-:W-:Y:S01]  /*193d0*/  HMMA.16816.F32.BF16 R108, R128.reuse, R138, R108 ;  /* 0x0000008a806c723c */ /* 0x040fe2000004186c */
[----:B------:R-:W3:Y:S02]  /*193e0*/  LDSM.16.MT88.4 R136, [R196+0xc800] ;  /* 0x00c80000c488783b */ /* 0x000ee40000004200 */
[C---:B------:R-:W-:Y:S02]  /*193f0*/  FMUL.FTZ R18, R0.reuse, R118 ;  /* 0x0000007600127220 */ /* 0x040fe40000410000 */
[----:B------:R-:W-:Y:S01]  /*19400*/  FMUL.FTZ R19, R0, R119 ;  /* 0x0000007700137220 */ /* 0x000fe20000410000 */
[----:B------:R-:W5:Y:S01]  /*19410*/  MUFU.EX2 R218, R218 ;  /* 0x000000da00da7308 */ /* 0x000f620000000800 */
[C---:B------:R-:W-:Y:S02]  /*19420*/  FMUL.FTZ R112, R2.reuse, R112 ;  /* 0x0000007002707220 */ /* 0x040fe40000410000 */
[----:B------:R-:W-:Y:S03]  /*19430*/  FMUL.FTZ R113, R2, R113 ;  /* 0x0000007102717220 */ /* 0x000fe60000410000 */
[C---:B----4-:R-:W-:Y:S03]  /*19440*/  HMMA.16816.F32.BF16 R16, R128.reuse, R120, R16 ;  /* 0x000000788010723c */ /* 0x050fe60000041810 */
[----:B------:R-:W-:Y:S01]  /*19450*/  FMUL.FTZ R114, R0, R114 ;  /* 0x0000007200727220 */ /* 0x000fe20000410000 */
[----:B-1----:R-:W-:Y:S01]  /*19460*/  F2FP.BF16.PACK_AB R118, R216, R173 ;  /* 0x000000add876723e */ /* 0x002fe200000010ff */
[----:B------:R-:W-:Y:S02]  /*19470*/  FMUL.FTZ R115, R0, R115 ;  /* 0x0000007300737220 */ /* 0x000fe40000410000 */
[----:B------:R-:W-:Y:S02]  /*19480*/  FFMA.FTZ R165, R2, R219, R165 ;  /* 0x000000db02a57223 */ /* 0x000fe400000100a5 */
[----:B------:R-:W-:Y:S03]  /*19490*/  FFMA.FTZ R135, R0, R217, R135 ;  /* 0x000000d900877223 */ /* 0x000fe60000010087 */
[----:B------:R-:W-:Y:S01]  /*194a0*/  HMMA.16816.F32.BF16 R112, R128, R122, R112 ;  /* 0x0000007a8070723c */ /* 0x000fe20000041870 */
[----:B------:R-:W1:Y:S02]  /*194b0*/  LDSM.16.MT88.4 R120, [R195+0xe800] ;  /* 0x00e80000c378783b */ /* 0x000e640000004200 */
[----:B------:R-:W-:Y:S02]  /*194c0*/  FADD.FTZ R134, R134, R165 ;  /* 0x000000a586867221 */ /* 0x000fe40000010000 */
[----:B------:R-:W-:Y:S01]  /*194d0*/  FADD.FTZ R135, R162, R135 ;  /* 0x00000087a2877221 */ /* 0x000fe20000010000 */
[----:B-----5:R-:W-:Y:S01]  /*194e0*/  F2FP.BF16.PACK_AB R119, R218, R175 ;  /* 0x000000afda77723e */ /* 0x020fe200000010ff */
[----:B------:R-:W-:Y:S02]  /*194f0*/  FADD.FTZ R163, R163, R134 ;  /* 0x00000086a3a37221 */ /* 0x000fe40000010000 */
[----:B------:R-:W-:Y:S03]  /*19500*/  LDSM.16.MT88.4 R128, [R197+0x10800] ;  /* 0x01080000c580783b */ /* 0x000fe60000004200 */
[----:B------:R-:W-:Y:S01]  /*19510*/  FADD.FTZ R0, R166, R135 ;  /* 0x00000087a6007221 */ /* 0x000fe20000010000 */
[C---:B--2---:R-:W-:Y:S05]  /*19520*/  HMMA.16816.F32.BF16 R4, R116.reuse, R124, R4 ;  /* 0x0000007c7404723c */ /* 0x044fea0000041804 */
[----:B------:R-:W-:Y:S01]  /*19530*/  MOV R135, R132 ;  /* 0x0000008400877202 */ /* 0x000fe20000000f00 */
[----:B------:R-:W-:Y:S02]  /*19540*/  FADD.FTZ R164, R164, R163 ;  /* 0x000000a3a4a47221 */ /* 0x000fe40000010000 */
[C---:B------:R-:W-:Y:S01]  /*19550*/  HMMA.16816.F32.BF16 R8, R116.reuse, R126, R8 ;  /* 0x0000007e7408723c */ /* 0x040fe20000041808 */
[----:B------:R-:W2:Y:S03]  /*19560*/  LDSM.16.MT88.4 R124, [R198+0x10800] ;  /* 0x01080000c67c783b */ /* 0x000ea60000004200 */
[----:B------:R-:W-:Y:S02]  /*19570*/  FADD.FTZ R0, R167, R0 ;  /* 0x00000000a7007221 */ /* 0x000fe40000010000 */
[----:B------:R-:W-:Y:S02]  /*19580*/  FADD.FTZ R169, R169, R164 ;  /* 0x000000a4a9a97221 */ /* 0x000fe40000010000 */
[C---:B------:R-:W-:Y:S04]  /*19590*/  HMMA.16816.F32.BF16 R36, R116.reuse, R140, R36 ;  /* 0x0000008c7424723c */ /* 0x040fe80000041824 */
[----:B------:R-:W-:Y:S01]  /*195a0*/  FADD.FTZ R171, R171, R0 ;  /* 0x00000000abab7221 */ /* 0x000fe20000010000 */
[----:B------:R-:W-:Y:S01]  /*195b0*/  IADD3 R0, R215, -0x1, RZ ;  /* 0xffffffffd7007810 */ /* 0x000fe20007ffe0ff */
[----:B------:R-:W-:Y:S02]  /*195c0*/  FADD.FTZ R172, R172, R169 ;  /* 0x000000a9acac7221 */ /* 0x000fe40000010000 */
[C---:B------:R-:W-:Y:S01]  /*195d0*/  HMMA.16816.F32.BF16 R40, R116.reuse, R142, R40 ;  /* 0x0000008e7428723c */ /* 0x040fe20000041828 */
[----:B------:R-:W-:Y:S03]  /*195e0*/  LDSM.16.MT88.4 R140, [R197+0xf000] ;  /* 0x00f00000c58c783b */ /* 0x000fe60000004200 */
[----:B------:R-:W-:Y:S01]  /*195f0*/  FADD.FTZ R174, R174, R171 ;  /* 0x000000abaeae7221 */ /* 0x000fe20000010000 */
[----:B------:R-:W-:Y:S01]  /*19600*/  MOV R215, R0 ;  /* 0x0000000000d77202 */ /* 0x000fe20000000f00 */
[----:B------:R-:W-:Y:S01]  /*19610*/  FADD.FTZ R173, R173, R172 ;  /* 0x000000acadad7221 */ /* 0x000fe20000010000 */
[----:B------:R-:W-:Y:S01]  /*19620*/  MOV R0, R3 ;  /* 0x0000000300007202 */ /* 0x000fe20000000f00 */
[C---:B---3--:R-:W-:Y:S04]  /*19630*/  HMMA.16816.F32.BF16 R44, R116.reuse, R136, R44 ;  /* 0x00000088742c723c */ /* 0x048fe8000004182c */
[----:B------:R-:W-:Y:S04]  /*19640*/  FADD.FTZ R173, R216, R173 ;  /* 0x000000add8ad7221 */ /* 0x000fe80000010000 */
        /* <DEDUP_REMOVED lines=8> */
[C---:B------:R-:W-:Y:S07]  /*196d0*/  HMMA.16816.F32.BF16 R68, R116.reuse, R152, R68 ;  /* 0x000000987444723c */ /* 0x040fee0000041844 */
[-CC-:B------:R-:W-:Y:S01]  /*196e0*/  FFMA.FTZ R152, R20, R133.reuse, -R170.reuse ;  /* 0x0000008514987223 */ /* 0x180fe200000108aa */
[C---:B------:R-:W-:Y:S04]  /*196f0*/  HMMA.16816.F32.BF16 R72, R116.reuse, R154, R72 ;  /* 0x0000009a7448723c */ /* 0x040fe80000041848 */
[-C--:B------:R-:W-:Y:S01]  /*19700*/  FFMA.FTZ R153, R21, R133.reuse, -R170 ;  /* 0x0000008515997223 */ /* 0x080fe200000108aa */
[----:B------:R-:W-:Y:S02]  /*19710*/  MUFU.EX2 R152, R152 ;  /* 0x0000009800987308 */ /* 0x000fe40000000800 */
[-CC-:B------:R-:W-:Y:S01]  /*19720*/  FFMA.FTZ R154, R22, R133.reuse, -R168.reuse ;  /* 0x00000085169a7223 */ /* 0x180fe200000108a8 */
[C---:B------:R-:W-:Y:S04]  /*19730*/  HMMA.16816.F32.BF16 R76, R116.reuse, R156, R76 ;  /* 0x0000009c744c723c */ /* 0x040fe8000004184c */
[-C--:B------:R-:W-:Y:S02]  /*19740*/  FFMA.FTZ R155, R23, R133.reuse, -R168 ;  /* 0x00000085179b7223 */ /* 0x080fe400000108a8 */
[----:B------:R-:W4:Y:S01]  /*19750*/  LDSM.16.MT88.4 R20, [R195+0x10800] ;  /* 0x01080000c314783b */ /* 0x000f220000004200 */
[-CC-:B------:R-:W-:Y:S01]  /*19760*/  FFMA.FTZ R156, R24, R133.reuse, -R170.reuse ;  /* 0x00000085189c7223 */ /* 0x180fe200000108aa */
[C---:B------:R-:W-:Y:S01]  /*19770*/  HMMA.16816.F32.BF16 R80, R116.reuse, R158, R80 ;  /* 0x0000009e7450723c */ /* 0x040fe20000041850 */
[----:B------:R-:W5:Y:S03]  /*19780*/  MUFU.EX2 R153, R153 ;  /* 0x0000009900997308 */ /* 0x000f660000000800 */
[-CC-:B------:R-:W-:Y:S02]  /*19790*/  FFMA.FTZ R157, R25, R133.reuse, -R170.reuse ;  /* 0x00000085199d7223 */ /* 0x180fe400000108aa */
[-C--:B------:R-:W-:Y:S02]  /*197a0*/  FFMA.FTZ R170, R33, R133.reuse, -R170 ;  /* 0x0000008521aa7223 */ /* 0x080fe400000108aa */
[C---:B-1----:R-:W-:Y:S03]  /*197b0*/  HMMA.16816.F32.BF16 R84, R116.reuse, R120, R84 ;  /* 0x000000787454723c */ /* 0x042fe60000041854 */
[----:B------:R-:W-:Y:S01]  /*197c0*/  MUFU.EX2 R154, R154 ;  /* 0x0000009a009a7308 */ /* 0x000fe20000000800 */
[-CC-:B------:R-:W-:Y:S02]  /*197d0*/  FFMA.FTZ R158, R26, R133.reuse, -R168.reuse ;  /* 0x000000851a9e7223 */ /* 0x180fe400000108a8 */
[-CC-:B------:R-:W-:Y:S02]  /*197e0*/  FFMA.FTZ R159, R27, R133.reuse, -R168.reuse ;  /* 0x000000851b9f7223 */ /* 0x180fe400000108a8 */
[C---:B------:R-:W-:Y:S01]  /*197f0*/  HMMA.16816.F32.BF16 R88, R116.reuse, R122, R88 ;  /* 0x0000007a7458723c */ /* 0x040fe20000041858 */
[----:B------:R-:W1:Y:S03]  /*19800*/  LDSM.16.MT88.4 R120, [R198+0xd000] ;  /* 0x00d00000c678783b */ /* 0x000e660000004200 */
[----:B------:R-:W-:Y:S01]  /*19810*/  FFMA.FTZ R168, R35, R133, -R168 ;  /* 0x0000008523a87223 */ /* 0x000fe200000108a8 */
[----:B------:R-:W1:Y:S03]  /*19820*/  MUFU.EX2 R155, R155 ;  /* 0x0000009b009b7308 */ /* 0x000e660000000800 */
[C---:B--2---:R-:W-:Y:S01]  /*19830*/  HMMA.16816.F32.BF16 R92, R116.reuse, R124, R92 ;  /* 0x0000007c745c723c */ /* 0x044fe2000004185c */
[----:B------:R-:W-:Y:S06]  /*19840*/  LDSM.16.MT88.4 R24, [R196+0xd000] ;  /* 0x00d00000c418783b */ /* 0x000fec0000004200 */
[----:B------:R-:W-:Y:S01]  /*19850*/  MUFU.EX2 R156, R156 ;  /* 0x0000009c009c7308 */ /* 0x000fe20000000800 */
[C---:B------:R-:W-:Y:S01]  /*19860*/  HMMA.16816.F32.BF16 R96, R116.reuse, R126, R96 ;  /* 0x0000007e7460723c */ /* 0x040fe20000041860 */
[----:B------:R-:W2:Y:S07]  /*19870*/  LDSM.16.MT88.4 R124, [R197+0xd000] ;  /* 0x00d00000c57c783b */ /* 0x000eae0000004200 */
[C---:B------:R-:W-:Y:S01]  /*19880*/  HMMA.16816.F32.BF16 R100, R116.reuse, R128, R100 ;  /* 0x000000807464723c */ /* 0x040fe20000041864 */
[----:B------:R-:W-:Y:S01]  /*19890*/  LDSM.16.MT88.4 R32, [R196+0xd800] ;  /* 0x00d80000c420783b */ /* 0x000fe20000004200 */
[----:B------:R-:W1:Y:S06]  /*198a0*/  MUFU.EX2 R157, R157 ;  /* 0x0000009d009d7308 */ /* 0x000e6c0000000800 */
[C---:B------:R-:W-:Y:S01]  /*198b0*/  HMMA.16816.F32.BF16 R12, R116.reuse, R130, R12 ;  /* 0x00000082740c723c */ /* 0x040fe2000004180c */
[----:B------:R-:W2:Y:S03]  /*198c0*/  LDSM.16.MT88.4 R128, [R195+0xd000] ;  /* 0x00d00000c380783b */ /* 0x000ea60000004200 */
[----:B------:R-:W-:Y:S04]  /*198d0*/  MUFU.EX2 R158, R158 ;  /* 0x0000009e009e7308 */ /* 0x000fe80000000800 */
[C---:B---3--:R-:W-:Y:S06]  /*198e0*/  HMMA.16816.F32.BF16 R104, R116.reuse, R136, R104 ;  /* 0x000000887468723c */ /* 0x048fec0000041868 */
[----:B------:R-:W3:Y:S02]  /*198f0*/  MUFU.EX2 R159, R159 ;  /* 0x0000009f009f7308 */ /* 0x000ee40000000800 */
[C---:B------:R-:W-:Y:S01]  /*19900*/  HMMA.16816.F32.BF16 R108, R116.reuse, R138, R108 ;  /* 0x0000008a746c723c */ /* 0x040fe2000004186c */
[----:B------:R-:W2:Y:S07]  /*19910*/  LDSM.16.MT88.4 R136, [R198+0xf000] ;  /* 0x00f00000c688783b */ /* 0x000eae0000004200 */
[C---:B----4-:R-:W-:Y:S01]  /*19920*/  HMMA.16816.F32.BF16 R16, R116.reuse, R20, R16 ;  /* 0x000000147410723c */ /* 0x050fe20000041810 */
[----:B------:R-:W4:Y:S06]  /*19930*/  MUFU.EX2 R225, R170 ;  /* 0x000000aa00e17308 */ /* 0x000f2c0000000800 */
[----:B-----5:R-:W-:Y:S01]  /*19940*/  F2FP.BF16.PACK_AB R20, R153, R152 ;  /* 0x000000989914723e */ /* 0x020fe200000010ff */
[----:B------:R-:W-:Y:S01]  /*19950*/  HMMA.16816.F32.BF16 R112, R116, R22, R112 ;  /* 0x000000167470723c */ /* 0x000fe20000041870 */
[----:B------:R-:W5:Y:S02]  /*19960*/  LDSM.16.MT88.4 R116, [R195+0xf000] ;  /* 0x00f00000c374783b */ /* 0x000f640000004200 */
[----:B------:R-:W2:Y:S01]  /*19970*/  MUFU.EX2 R133, R168 ;  /* 0x000000a800857308 */ /* 0x000ea20000000800 */
[----:B-1----:R-:W-:Y:S01]  /*19980*/  F2FP.BF16.PACK_AB R21, R155, R154 ;  /* 0x0000009a9b15723e */ /* 0x002fe200000010ff */
[----:B------:R-:W-:Y:S02]  /*19990*/  FADD.FTZ R152, R152, R173 ;  /* 0x000000ad98987221 */ /* 0x000fe40000010000 */
[----:B------:R-:W-:Y:S02]  /*199a0*/  F2FP.BF16.PACK_AB R22, R157, R156 ;  /* 0x0000009c9d16723e */ /* 0x000fe400000010ff */
[----:B---3--:R-:W-:Y:S03]  /*199b0*/  F2FP.BF16.PACK_AB R23, R159, R158 ;  /* 0x0000009e9f17723e */ /* 0x008fe600000010ff */
[----:B------:R-:W-:Y:S04]  /*199c0*/  FADD.FTZ R153, R153, R152 ;  /* 0x0000009899997221 */ /* 0x000fe80000010000 */
[C---:B------:R-:W-:Y:S05]  /*199d0*/  HMMA.16816.F32.BF16 R4, R20.reuse, R120, R4 ;  /* 0x000000781404723c */ /* 0x040fea0000041804 */
[----:B------:R-:W-:Y:S03]  /*199e0*/  FADD.FTZ R156, R156, R153 ;  /* 0x000000999c9c7221 */ /* 0x000fe60000010000 */
[C---:B------:R-:W-:Y:S01]  /*199f0*/  HMMA.16816.F32.BF16 R8, R20.reuse, R122, R8 ;  /* 0x0000007a1408723c */ /* 0x040fe20000041808 */
[----:B------:R-:W-:Y:S03]  /*19a00*/  LDSM.16.MT88.4 R120, [R197+0x11000] ;  /* 0x01100000c578783b */ /* 0x000fe60000004200 */
[----:B------:R-:W-:Y:S04]  /*19a10*/  FADD.FTZ R157, R157, R156 ;  /* 0x0000009c9d9d7221 */ /* 0x000fe80000010000 */
[C---:B--2---:R-:W-:Y:S08]  /*19a20*/  HMMA.16816.F32.BF16 R36, R20.reuse, R124, R36 ;  /* 0x0000007c1424723c */ /* 0x044ff00000041824 */
[C---:B------:R-:W-:Y:S01]  /*19a30*/  HMMA.16816.F32.BF16 R40, R20.reuse, R126, R40 ;  /* 0x0000007e1428723c */ /* 0x040fe20000041828 */
[----:B------:R-:W-:Y:S07]  /*19a40*/  LDSM.16.MT88.4 R124, [R196+0x11000] ;  /* 0x01100000c47c783b */ /* 0x000fee0000004200 */
[C---:B------:R-:W-:Y:S08]  /*19a50*/  HMMA.16816.F32.BF16 R44, R20.reuse, R24, R44 ;  /* 0x00000018142c723c */ /* 0x040ff0000004182c */
[C---:B------:R-:W-:Y:S01]  /*19a60*/  HMMA.16816.F32.BF16 R48, R20.reuse, R26, R48 ;  /* 0x0000001a1430723c */ /* 0x040fe20000041830 */
[----:B------:R-:W1:Y:S07]  /*19a70*/  LDSM.16.MT88.4 R24, [R198+0x11000] ;  /* 0x01100000c618783b */ /* 0x000e6e0000004200 */
[C---:B------:R-:W-:Y:S08]  /*19a80*/  HMMA.16816.F32.BF16 R52, R20.reuse, R128, R52 ;  /* 0x000000801434723c */ /* 0x040ff00000041834 */
[C---:B------:R-:W-:Y:S08]  /*19a90*/  HMMA.16816.F32.BF16 R56, R20.reuse, R130, R56 ;  /* 0x000000821438723c */ /* 0x040ff00000041838 */
        /* <DEDUP_REMOVED lines=12> */
[C---:B-1----:R-:W-:Y:S08]  /*19b60*/  HMMA.16816.F32.BF16 R92, R20.reuse, R24, R92 ;  /* 0x00000018145c723c */ /* 0x042ff0000004185c */
        /* <DEDUP_REMOVED lines=9> */
[----:B------:R-:W3:Y:S06]  /*19c00*/  LDSM.16.MT88.4 R28, [R196+0xf800] ;  /* 0x00f80000c41c783b */ /* 0x000eec0000004200 */
[----:B------:R-:W-:Y:S01]  /*19c10*/  F2FP.BF16.PACK_AB R20, R221, R220 ;  /* 0x000000dcdd14723e */ /* 0x000fe200000010ff */
[----:B------:R-:W-:Y:S01]  /*19c20*/  FADD.FTZ R220, R220, R157 ;  /* 0x0000009ddcdc7221 */ /* 0x000fe20000010000 */
[----:B------:R-:W-:Y:S03]  /*19c30*/  F2FP.BF16.PACK_AB R21, R223, R222 ;  /* 0x000000dedf15723e */ /* 0x000fe600000010ff */
[----:B----4-:R-:W-:Y:S01]  /*19c40*/  F2FP.BF16.PACK_AB R22, R225, R224 ;  /* 0x000000e0e116723e */ /* 0x010fe200000010ff */
[----:B------:R-:W-:Y:S01]  /*19c50*/  FADD.FTZ R221, R221, R220 ;  /* 0x000000dcdddd7221 */ /* 0x000fe20000010000 */
[----:B------:R-:W-:Y:S03]  /*19c60*/  F2FP.BF16.PACK_AB R23, R133, R226 ;  /* 0x000000e28517723e */ /* 0x000fe600000010ff */
[----:B------:R-:W-:Y:S04]  /*19c70*/  FADD.FTZ R224, R224, R221 ;  /* 0x000000dde0e07221 */ /* 0x000fe80000010000 */
[C---:B-1----:R-:W-:Y:S01]  /*19c80*/  HMMA.16816.F32.BF16 R128, R20.reuse, R24, R4 ;  /* 0x000000181480723c */ /* 0x042fe20000041804 */
[----:B------:R-:W1:Y:S02]  /*19c90*/  LDSM.16.MT88.4 R4, [R197+0x11800] ;  /* 0x01180000c504783b */ /* 0x000e640000004200 */
[----:B------:R-:W-:Y:S05]  /*19ca0*/  FADD.FTZ R219, R225, R224 ;  /* 0x000000e0e1db7221 */ /* 0x000fea0000010000 */
[C---:B------:R-:W-:Y:S01]  /*19cb0*/  HMMA.16816.F32.BF16 R124, R20.reuse, R26, R8 ;  /* 0x0000001a147c723c */ /* 0x040fe20000041808 */
[----:B------:R-:W4:Y:S07]  /*19cc0*/  LDSM.16.MT88.4 R8, [R196+0x11800] ;  /* 0x01180000c408783b */ /* 0x000f2e0000004200 */
[C---:B------:R-:W-:Y:S01]  /*19cd0*/  HMMA.16816.F32.BF16 R36, R20.reuse, R116, R36 ;  /* 0x000000741424723c */ /* 0x040fe20000041824 */
[----:B------:R-:W5:Y:S07]  /*19ce0*/  LDSM.16.MT88.4 R24, [R195+0x11800] ;  /* 0x01180000c318783b */ /* 0x000f6e0000004200 */
        /* <DEDUP_REMOVED lines=9> */
[C---:B---3--:R-:W-:Y:S08]  /*19d80*/  HMMA.16816.F32.BF16 R76, R20.reuse, R28, R76 ;  /* 0x0000001c144c723c */ /* 0x048ff0000004184c */
        /* <DEDUP_REMOVED lines=9> */
[C---:B----4-:R-:W-:Y:S04]  /*19e20*/  HMMA.16816.F32.BF16 R104, R20.reuse, R8, R104 ;  /* 0x000000081468723c */ /* 0x050fe80000041868 */
[----:B------:R-:W-:Y:S04]  /*19e30*/  FADD.FTZ R154, R154, R5 ;  /* 0x000000059a9a7221 */ /* 0x000fe80000010000 */
[C---:B------:R-:W-:Y:S04]  /*19e40*/  HMMA.16816.F32.BF16 R108, R20.reuse, R10, R108 ;  /* 0x0000000a146c723c */ /* 0x040fe8000004186c */
[----:B------:R-:W-:Y:S04]  /*19e50*/  FADD.FTZ R155, R155, R154 ;  /* 0x0000009a9b9b7221 */ /* 0x000fe80000010000 */
[C---:B-----5:R-:W-:Y:S04]  /*19e60*/  HMMA.16816.F32.BF16 R116, R20.reuse, R24, R16 ;  /* 0x000000181474723c */ /* 0x060fe80000041810 */
[----:B------:R-:W-:Y:S04]  /*19e70*/  FADD.FTZ R158, R158, R155 ;  /* 0x0000009b9e9e7221 */ /* 0x000fe80000010000 */
[----:B------:R-:W-:Y:S01]  /*19e80*/  FADD.FTZ R159, R159, R158 ;  /* 0x0000009e9f9f7221 */ /* 0x000fe20000010000 */
[----:B------:R-:W-:Y:S03]  /*19e90*/  HMMA.16816.F32.BF16 R112, R20, R26, R112 ;  /* 0x0000001a1470723c */ /* 0x000fe60000041870 */
[----:B------:R-:W-:Y:S04]  /*19ea0*/  FADD.FTZ R222, R222, R159 ;  /* 0x0000009fdede7221 */ /* 0x000fe80000010000 */
[----:B------:R-:W-:Y:S05]  /*19eb0*/  FADD.FTZ R223, R223, R222 ;  /* 0x000000dedfdf7221 */ /* 0x000fea0000010000 */
[----:B------:R-:W-:Y:S04]  /*19ec0*/  FADD.FTZ R226, R226, R223 ;  /* 0x000000dfe2e27221 */ /* 0x000fe80000010000 */
[----:B------:R-:W-:Y:S01]  /*19ed0*/  FADD.FTZ R217, R133, R226 ;  /* 0x000000e285d97221 */ /* 0x000fe20000010000 */
[----:B------:R-:W-:-:S05]  /*19ee0*/  @P0 BRA `(.L_x_1044) ;  /* 0xffffc72000000947 */ /* 0x000fca000383ffff */
.L_x_1035:
[----:B------:R-:W-:Y:S02]  /*19ef0*/  ULDC.64 UR4, c[0x0][0x40] ;  /* 0x0000100000047ab9 */ /* 0x000fe40000000a00 */
[----:B------:R-:W-:-:S04]  /*19f00*/  UIADD3 UR4, UP0, UR4, 0x160, URZ ;  /* 0x0000016004047890 */ /* 0x000fc8000ff1e03f */
[----:B------:R-:W-:Y:S02]  /*19f10*/  UIADD3.X UR5, URZ, UR5, URZ, UP0, !UPT ;  /* 0x000000053f057290 */ /* 0x000fe400087fe43f */
[----:B------:R-:W-:-:S04]  /*19f20*/  IMAD.U32 R8, RZ, RZ, UR4 ;  /* 0x00000004ff087e24 */ /* 0x000fc8000f8e00ff */
[----:B------:R-:W-:Y:S01]  /*19f30*/  IMAD.U32 R9, RZ, RZ, UR5 ;  /* 0x00000005ff097e24 */ /* 0x000fe2000f8e00ff */
[----:B------:R-:W-:Y:S01]  /*19f40*/  ULDC.64 UR4, c[0x0][0x118] ;  /* 0x0000460000047ab9 */ /* 0x000fe20000000a00 */
[----:B------:R-:W-:-:S03]  /*19f50*/  MOV R5, 0x1f ;  /* 0x0000001f00057802 */ /* 0x000fc60000000f00 */
[----:B------:R1:W5:Y:S01]  /*19f60*/  LD.E R2, [R8.64+0xd8] ;  /* 0x0000d80408027980 */ /* 0x000362000c101900 */
[----:B------:R-:W-:Y:S01]  /*19f70*/  MOV R0, 0xffffffff ;  /* 0xffffffff00007802 */ /* 0x000fe20000000f00 */
[----:B------:R-:W-:Y:S05]  /*19f80*/  BRA.DIV ~URZ, `(.L_x_1045) ;  /* 0x00001ba27f007947 */ /* 0x000fea000b800000 */
[----:B------:R2:W3:Y:S02]  /*19f90*/  SHFL.BFLY PT, R6, R219, 0x2, 0x1f ;  /* 0x0c401f00db067f89 */ /* 0x0004e400000e0000 */
.L_x_1058:
[----:B--23--:R-:W-:Y:S01]  /*19fa0*/  FADD.FTZ R219, R6, R219 ;  /* 0x000000db06db7221 */ /* 0x00cfe20000010000 */
[----:B------:R-:W-:Y:S05]  /*19fb0*/  BRA.DIV ~URZ, `(.L_x_1046) ;  /* 0x00001bb27f007947 */ /* 0x000fea000b800000 */
[----:B------:R-:W2:Y:S04]  /*19fc0*/  SHFL.BFLY PT, R0, R217, 0x2, 0x1f ;  /* 0x0c401f00d9007f89 */ /* 0x000ea800000e0000 */
[----:B------:R-:W3:Y:S01]  /*19fd0*/  SHFL.BFLY PT, R10, R219, 0x1, 0x1f ;  /* 0x0c201f00db0a7f89 */ /* 0x000ee200000e0000 */
[----:B--2---:R-:W-:Y:S02]  /*19fe0*/  FADD.FTZ R7, R0, R217 ;  /* 0x000000d900077221 */ /* 0x004fe40000010000 */
[----:B---3--:R-:W-:-:S03]  /*19ff0*/  FADD.FTZ R10, R219, R10 ;  /* 0x0000000adb0a7221 */ /* 0x008fc60000010000 */
[----:B------:R2:W3:Y:S04]  /*1a000*/  SHFL.BFLY PT, R6, R7, 0x1, 0x1f ;  /* 0x0c201f0007067f89 */ /* 0x0004e800000e0000 */
.L_x_1059:
[----:B------:R-:W4:Y:S01]  /*1a010*/  S2R R4, SR_TID.X ;  /* 0x0000000000047919 */ /* 0x000f220000002100 */
[----:B------:R-:W-:Y:S01]  /*1a020*/  FSETP.NE.FTZ.AND P4, PT, R10, RZ, PT ;  /* 0x000000ff0a00720b */ /* 0x000fe20003f95000 */
[----:B---3--:R-:W-:Y:S01]  /*1a030*/  FADD.FTZ R6, R6, R7 ;  /* 0x0000000706067221 */ /* 0x008fe20000010000 */
[----:B------:R-:W-:Y:S01]  /*1a040*/  MOV R0, 0x3f800000 ;  /* 0x3f80000000007802 */ /* 0x000fe20000000f00 */
[----:B------:R-:W-:-:S03]  /*1a050*/  ULDC.64 UR4, c[0x0][0x118] ;  /* 0x0000460000047ab9 */ /* 0x000fc60000000a00 */
[----:B------:R-:W-:-:S07]  /*1a060*/  FSETP.NE.FTZ.AND P3, PT, R6, RZ, PT ;  /* 0x000000ff0600720b */ /* 0x000fce0003f75000 */
[----:B------:R-:W3:Y:S01]  /*1a070*/  @P4 MUFU.RCP R0, R10 ;  /* 0x0000000a00004308 */ /* 0x000ee20000001000 */
[----:B----4-:R-:W-:-:S04]  /*1a080*/  SHF.R.S32.HI R5, RZ, 0x1f, R4 ;  /* 0x0000001fff057819 */ /* 0x010fc80000011404 */
[----:B--2---:R-:W-:Y:S01]  /*1a090*/  LEA.HI R7, R5, R4, RZ, 0x2 ;  /* 0x0000000405077211 */ /* 0x004fe200078f10ff */
[----:B---3--:R-:W-:-:S03]  /*1a0a0*/  FMUL.FTZ R128, R0, R128 ;  /* 0x0000008000807220 */ /* 0x008fc60000410000 */
[--C-:B------:R-:W-:Y:S01]  /*1a0b0*/  SHF.R.S32.HI R12, RZ, 0x2, R7.reuse ;  /* 0x00000002ff0c7819 */ /* 0x100fe20000011407 */
[C---:B------:R-:W-:Y:S01]  /*1a0c0*/  FMUL.FTZ R129, R0.reuse, R129 ;  /* 0x0000008100817220 */ /* 0x040fe20000410000 */
[----:B------:R-:W-:Y:S01]  /*1a0d0*/  SHF.R.S32.HI R11, RZ, 0x1f, R7 ;  /* 0x0000001fff0b7819 */ /* 0x000fe20000011407 */
[C---:B------:R-:W-:Y:S01]  /*1a0e0*/  FMUL.FTZ R124, R0.reuse, R124 ;  /* 0x0000007c007c7220 */ /* 0x040fe20000410000 */
[----:B------:R-:W-:Y:S01]  /*1a0f0*/  LOP3.LUT R7, R7, 0x3ffffffc, RZ, 0xc0, !PT ;  /* 0x3ffffffc07077812 */ /* 0x000fe200078ec0ff */
[C---:B------:R-:W-:Y:S01]  /*1a100*/  FMUL.FTZ R125, R0.reuse, R125 ;  /* 0x0000007d007d7220 */ /* 0x040fe20000410000 */
[----:B------:R-:W-:Y:S01]  /*1a110*/  LEA.HI R11, R11, R12, RZ, 0x3 ;  /* 0x0000000c0b0b7211 */ /* 0x000fe200078f18ff */
[C---:B------:R-:W-:Y:S01]  /*1a120*/  FMUL.FTZ R36, R0.reuse, R36 ;  /* 0x0000002400247220 */ /* 0x040fe20000410000 */
[----:B------:R-:W-:Y:S01]  /*1a130*/  IADD3 R16, -R7, R4, RZ ;  /* 0x0000000407107210 */ /* 0x000fe20007ffe1ff */
[C---:B------:R-:W-:Y:S01]  /*1a140*/  FMUL.FTZ R37, R0.reuse, R37 ;  /* 0x0000002500257220 */ /* 0x040fe20000410000 */
[----:B------:R-:W-:Y:S01]  /*1a150*/  LOP3.LUT R11, R11, 0xfffffff8, RZ, 0xc0, !PT ;  /* 0xfffffff80b0b7812 */ /* 0x000fe200078ec0ff */
[C---:B------:R-:W-:Y:S01]  /*1a160*/  FMUL.FTZ R40, R0.reuse, R40 ;  /* 0x0000002800287220 */ /* 0x040fe20000410000 */
[----:B------:R-:W-:Y:S01]  /*1a170*/  F2FP.BF16.PACK_AB R128, R129, R128 ;  /* 0x000000808180723e */ /* 0x000fe200000010ff */
[----:B------:R-:W-:Y:S01]  /*1a180*/  FMUL.FTZ R41, R0, R41 ;  /* 0x0000002900297220 */ /* 0x000fe20000410000 */
[----:B------:R-:W-:Y:S01]  /*1a190*/  IADD3 R12, R12, -R11, RZ ;  /* 0x8000000b0c0c7210 */ /* 0x000fe20007ffe0ff */
[C---:B------:R-:W-:Y:S01]  /*1a1a0*/  FMUL.FTZ R44, R0.reuse, R44 ;  /* 0x0000002c002c7220 */ /* 0x040fe20000410000 */
[----:B------:R-:W-:Y:S01]  /*1a1b0*/  LEA.HI R11, R5, R4, RZ, 0x5 ;  /* 0x00000004050b7211 */ /* 0x000fe200078f28ff */
[----:B------:R-:W-:Y:S01]  /*1a1c0*/  FMUL.FTZ R45, R0, R45 ;  /* 0x0000002d002d7220 */ /* 0x000fe20000410000 */
[----:B------:R-:W-:Y:S01]  /*1a1d0*/  SHF.L.U32 R14, R12, 0x6, RZ ;  /* 0x000000060c0e7819 */ /* 0x000fe200000006ff */
[C---:B------:R-:W-:Y:S01]  /*1a1e0*/  FMUL.FTZ R48, R0.reuse, R48 ;  /* 0x0000003000307220 */ /* 0x040fe20000410000 */
[----:B------:R-:W-:Y:S01]  /*1a1f0*/  SHF.R.S32.HI R13, RZ, 0x5, R11 ;  /* 0x00000005ff0d7819 */ /* 0x000fe2000001140b */
[----:B------:R-:W-:Y:S01]  /*1a200*/  FMUL.FTZ R49, R0, R49 ;  /* 0x0000003100317220 */ /* 0x000fe20000410000 */
[----:B------:R-:W-:Y:S01]  /*1a210*/  LOP3.LUT R14, R14, 0x1c0, RZ, 0xc0, !PT ;  /* 0x000001c00e0e7812 */ /* 0x000fe200078ec0ff */
[----:B------:R-:W-:Y:S01]  /*1a220*/  FMUL.FTZ R52, R0, R52 ;  /* 0x0000003400347220 */ /* 0x000fe20000410000 */
[----:B------:R-:W-:Y:S01]  /*1a230*/  LOP3.LUT R7, R12, 0x1, RZ, 0xc0, !PT ;  /* 0x000000010c077812 */ /* 0x000fe200078ec0ff */
[C---:B------:R-:W-:Y:S01]  /*1a240*/  FMUL.FTZ R53, R0.reuse, R53 ;  /* 0x0000003500357220 */ /* 0x040fe20000410000 */
[----:B------:R-:W-:Y:S01]  /*1a250*/  LEA R16, R13, R16, 0x9 ;  /* 0x000000100d107211 */ /* 0x000fe200078e48ff */
[----:B------:R-:W-:Y:S01]  /*1a260*/  FMUL.FTZ R56, R0, R56 ;  /* 0x0000003800387220 */ /* 0x000fe20000410000 */
[----:B------:R-:W-:Y:S01]  /*1a270*/  LEA.HI R15, R14, R14, RZ, 0x1d ;  /* 0x0000000e0e0f7211 */ /* 0x000fe200078fe8ff */
[C---:B------:R-:W-:Y:S01]  /*1a280*/  FMUL.FTZ R57, R0.reuse, R57 ;  /* 0x0000003900397220 */ /* 0x040fe20000410000 */
[----:B------:R-:W-:Y:S01]  /*1a290*/  ISETP.NE.U32.AND P0, PT, R7, 0x1, PT ;  /* 0x000000010700780c */ /* 0x000fe20003f05070 */
[----:B------:R-:W-:Y:S01]  /*1a2a0*/  FMUL.FTZ R60, R0, R60 ;  /* 0x0000003c003c7220 */ /* 0x000fe20000410000 */
[----:B------:R-:W-:Y:S01]  /*1a2b0*/  LEA R15, R16, R15, 0x1 ;  /* 0x0000000f100f7211 */ /* 0x000fe200078e08ff */
[----:B------:R-:W-:Y:S01]  /*1a2c0*/  FMUL.FTZ R61, R0, R61 ;  /* 0x0000003d003d7220 */ /* 0x000fe20000410000 */
[----:B------:R-:W-:Y:S01]  /*1a2d0*/  R2P PR, R12, 0x6 ;  /* 0x000000060c007804 */ /* 0x000fe20000000000 */
[C---:B------:R-:W-:Y:S01]  /*1a2e0*/  FMUL.FTZ R64, R0.reuse, R64 ;  /* 0x0000004000407220 */ /* 0x040fe20000410000 */
[----:B------:R-:W-:Y:S01]  /*1a2f0*/  MOV R7, 0x20 ;  /* 0x0000002000077802 */ /* 0x000fe20000000f00 */
[C---:B------:R-:W-:Y:S01]  /*1a300*/  FMUL.FTZ R65, R0.reuse, R65 ;  /* 0x0000004100417220 */ /* 0x040fe20000410000 */
[----:B------:R-:W-:Y:S01]  /*1a310*/  SHF.L.U32 R15, R15, 0x1, RZ ;  /* 0x000000010f0f7819 */ /* 0x000fe200000006ff */
[C---:B------:R-:W-:Y:S01]  /*1a320*/  FMUL.FTZ R68, R0.reuse, R68 ;  /* 0x0000004400447220 */ /* 0x040fe20000410000 */
[----:B------:R-:W-:Y:S01]  /*1a330*/  SEL R12, R7, 0xffffffe0, !P1 ;  /* 0xffffffe0070c7807 */ /* 0x000fe20004800000 */
[C---:B------:R-:W-:Y:S01]  /*1a340*/  FMUL.FTZ R69, R0.reuse, R69 ;  /* 0x0000004500457220 */ /* 0x040fe20000410000 */
[----:B------:R-:W-:Y:S01]  /*1a350*/  MOV R7, 0x40 ;  /* 0x0000004000077802 */ /* 0x000fe20000000f00 */
[C---:B------:R-:W-:Y:S01]  /*1a360*/  FMUL.FTZ R72, R0.reuse, R72 ;  /* 0x0000004800487220 */ /* 0x040fe20000410000 */
[C---:B------:R-:W-:Y:S01]  /*1a370*/  IADD3 R17, R15.reuse, -0x10, RZ ;  /* 0xfffffff00f117810 */ /* 0x040fe20007ffe0ff */
[C---:B------:R-:W-:Y:S01]  /*1a380*/  FMUL.FTZ R73, R0.reuse, R73 ;  /* 0x0000004900497220 */ /* 0x040fe20000410000 */
[----:B------:R-:W-:Y:S01]  /*1a390*/  @P0 IADD3 R17, R15, 0x10, RZ ;  /* 0x000000100f110810 */ /* 0x000fe20007ffe0ff */
[C---:B------:R-:W-:Y:S01]  /*1a3a0*/  FMUL.FTZ R76, R0.reuse, R76 ;  /* 0x0000004c004c7220 */ /* 0x040fe20000410000 */
[----:B------:R-:W-:Y:S01]  /*1a3b0*/  SEL R14, R7, 0xffffffc0, !P2 ;  /* 0xffffffc0070e7807 */ /* 0x000fe20005000000 */
[C---:B------:R-:W-:Y:S01]  /*1a3c0*/  FMUL.FTZ R77, R0.reuse, R77 ;  /* 0x0000004d004d7220 */ /* 0x040fe20000410000 */
[----:B------:R-:W-:Y:S01]  /*1a3d0*/  F2FP.BF16.PACK_AB R124, R125, R124 ;  /* 0x0000007c7d7c723e */ /* 0x000fe200000010ff */
[C---:B------:R-:W-:Y:S01]  /*1a3e0*/  FMUL.FTZ R80, R0.reuse, R80 ;  /* 0x0000005000507220 */ /* 0x040fe20000410000 */
[----:B------:R-:W-:Y:S01]  /*1a3f0*/  F2FP.BF16.PACK_AB R36, R37, R36 ;  /* 0x000000242524723e */ /* 0x000fe200000010ff */
[C---:B------:R-:W-:Y:S01]  /*1a400*/  FMUL.FTZ R81, R0.reuse, R81 ;  /* 0x0000005100517220 */ /* 0x040fe20000410000 */
[----:B------:R-:W-:Y:S01]  /*1a410*/  IADD3 R19, R15, R12, RZ ;  /* 0x0000000c0f137210 */ /* 0x000fe20007ffe0ff */
[C---:B------:R-:W-:Y:S01]  /*1a420*/  FMUL.FTZ R84, R0.reuse, R84 ;  /* 0x0000005400547220 */ /* 0x040fe20000410000 */
[----:B------:R-:W-:Y:S01]  /*1a430*/  F2FP.BF16.PACK_AB R40, R41, R40 ;  /* 0x000000282928723e */ /* 0x000fe200000010ff */
[----:B------:R-:W-:Y:S01]  /*1a440*/  FMUL.FTZ R85, R0, R85 ;  /* 0x0000005500557220 */ /* 0x000fe20000410000 */
[----:B------:R-:W-:Y:S01]  /*1a450*/  IADD3 R7, R12, R17, RZ ;  /* 0x000000110c077210 */ /* 0x000fe20007ffe0ff */
[C---:B------:R-:W-:Y:S01]  /*1a460*/  FMUL.FTZ R88, R0.reuse, R88 ;  /* 0x0000005800587220 */ /* 0x040fe20000410000 */
[----:B------:R-:W-:Y:S01]  /*1a470*/  F2FP.BF16.PACK_AB R44, R45, R44 ;  /* 0x0000002c2d2c723e */ /* 0x000fe200000010ff */
[C---:B------:R-:W-:Y:S01]  /*1a480*/  FMUL.FTZ R89, R0.reuse, R89 ;  /* 0x0000005900597220 */ /* 0x040fe20000410000 */
[----:B------:R-:W-:Y:S01]  /*1a490*/  IADD3 R21, R15, R14, RZ ;  /* 0x0000000e0f157210 */ /* 0x000fe20007ffe0ff */
[C---:B------:R-:W-:Y:S01]  /*1a4a0*/  FMUL.FTZ R92, R0.reuse, R92 ;  /* 0x0000005c005c7220 */ /* 0x040fe20000410000 */
[----:B------:R-:W-:Y:S01]  /*1a4b0*/  F2FP.BF16.PACK_AB R48, R49, R48 ;  /* 0x000000303130723e */ /* 0x000fe200000010ff */
[C---:B------:R-:W-:Y:S01]  /*1a4c0*/  FMUL.FTZ R93, R0.reuse, R93 ;  /* 0x0000005d005d7220 */ /* 0x040fe20000410000 */
[----:B------:R-:W-:Y:S01]  /*1a4d0*/  STS [R15], R128 ;  /* 0x000000800f007388 */ /* 0x000fe20000000800 */
        /* <DEDUP_REMOVED lines=26> */
[----:B------:R-:W-:Y:S01]  /*1a680*/  FMUL.FTZ R113, R0, R113 ;  /* 0x0000007100717220 */ /* 0x000fe20000410000 */
[----:B------:R-:W-:-:S02]  /*1a690*/  MOV R0, 0x3f800000 ;  /* 0x3f80000000007802 */ /* 0x000fc40000000f00 */
[----:B------:R-:W-:Y:S02]  /*1a6a0*/  F2FP.BF16.PACK_AB R92, R93, R92 ;  /* 0x0000005c5d5c723e */ /* 0x000fe400000010ff */
[----:B------:R-:W-:Y:S02]  /*1a6b0*/  F2FP.BF16.PACK_AB R96, R97, R96 ;  /* 0x000000606160723e */ /* 0x000fe400000010ff */
[----:B------:R-:W2:Y:S01]  /*1a6c0*/  @P3 MUFU.RCP R0, R6 ;  /* 0x0000000600003308 */ /* 0x000ea20000001000 */
[----:B------:R-:W-:Y:S02]  /*1a6d0*/  F2FP.BF16.PACK_AB R100, R101, R100 ;  /* 0x000000646564723e */ /* 0x000fe400000010ff */
[----:B------:R-:W-:Y:S02]  /*1a6e0*/  F2FP.BF16.PACK_AB R120, R121, R120 ;  /* 0x000000787978723e */ /* 0x000fe400000010ff */
[----:B------:R-:W-:Y:S02]  /*1a6f0*/  F2FP.BF16.PACK_AB R104, R105, R104 ;  /* 0x000000686968723e */ /* 0x000fe400000010ff */
[----:B------:R-:W-:-:S02]  /*1a700*/  F2FP.BF16.PACK_AB R108, R109, R108 ;  /* 0x0000006c6d6c723e */ /* 0x000fc400000010ff */
[----:B------:R-:W-:Y:S02]  /*1a710*/  ISETP.NE.AND P0, PT, R210, -0x1, PT ;  /* 0xffffffffd200780c */ /* 0x000fe40003f05270 */
[----:B------:R-:W-:Y:S02]  /*1a720*/  F2FP.BF16.PACK_AB R116, R117, R116 ;  /* 0x000000747574723e */ /* 0x000fe400000010ff */
[----:B------:R-:W-:Y:S01]  /*1a730*/  F2FP.BF16.PACK_AB R112, R113, R112 ;  /* 0x000000707170723e */ /* 0x000fe200000010ff */
[C---:B--2---:R-:W-:Y:S02]  /*1a740*/  FMUL.FTZ R131, R0.reuse, R131 ;  /* 0x0000008300837220 */ /* 0x044fe40000410000 */
[C---:B------:R-:W-:Y:S02]  /*1a750*/  FMUL.FTZ R130, R0.reuse, R130 ;  /* 0x0000008200827220 */ /* 0x040fe40000410000 */
[C---:B------:R-:W-:Y:S02]  /*1a760*/  FMUL.FTZ R127, R0.reuse, R127 ;  /* 0x0000007f007f7220 */ /* 0x040fe40000410000 */
[C---:B------:R-:W-:Y:S01]  /*1a770*/  FMUL.FTZ R126, R0.reuse, R126 ;  /* 0x0000007e007e7220 */ /* 0x040fe20000410000 */
[----:B------:R-:W-:Y:S01]  /*1a780*/  F2FP.BF16.PACK_AB R130, R131, R130 ;  /* 0x000000828382723e */ /* 0x000fe200000010ff */
[----:B------:R-:W-:-:S02]  /*1a790*/  FMUL.FTZ R39, R0, R39 ;  /* 0x0000002700277220 */ /* 0x000fc40000410000 */
[C---:B------:R-:W-:Y:S01]  /*1a7a0*/  FMUL.FTZ R38, R0.reuse, R38 ;  /* 0x0000002600267220 */ /* 0x040fe20000410000 */
[----:B------:R-:W-:Y:S01]  /*1a7b0*/  F2FP.BF16.PACK_AB R126, R127, R126 ;  /* 0x0000007e7f7e723e */ /* 0x000fe200000010ff */
[C---:B------:R-:W-:Y:S01]  /*1a7c0*/  FMUL.FTZ R43, R0.reuse, R43 ;  /* 0x0000002b002b7220 */ /* 0x040fe20000410000 */
[----:B------:R-:W-:Y:S01]  /*1a7d0*/  STS [R15+0x400], R130 ;  /* 0x000400820f007388 */ /* 0x000fe20000000800 */
[C---:B------:R-:W-:Y:S01]  /*1a7e0*/  FMUL.FTZ R42, R0.reuse, R42 ;  /* 0x0000002a002a7220 */ /* 0x040fe20000410000 */
[----:B------:R-:W-:Y:S01]  /*1a7f0*/  F2FP.BF16.PACK_AB R38, R39, R38 ;  /* 0x000000262726723e */ /* 0x000fe200000010ff */
[C---:B------:R-:W-:Y:S01]  /*1a800*/  FMUL.FTZ R47, R0.reuse, R47 ;  /* 0x0000002f002f7220 */ /* 0x040fe20000410000 */
[----:B------:R-:W-:Y:S01]  /*1a810*/  STS [R17], R124 ;  /* 0x0000007c11007388 */ /* 0x000fe20000000800 */
        /* <DEDUP_REMOVED lines=76> */
[----:B------:R-:W-:Y:S01]  /*1ace0*/  FMUL.FTZ R0, R0, R114 ;  /* 0x0000007200007220 */ /* 0x000fe20000410000 */
[----:B------:R-:W-:-:S02]  /*1acf0*/  F2FP.BF16.PACK_AB R118, R119, R118 ;  /* 0x000000767776723e */ /* 0x000fc400000010ff */
[----:B------:R-:W-:Y:S02]  /*1ad00*/  STS [R7+0x2000], R72 ;  /* 0x0020004807007388 */ /* 0x000fe40000000800 */
[----:B------:R-:W-:Y:S02]  /*1ad10*/  F2FP.BF16.PACK_AB R0, R115, R0 ;  /* 0x000000007300723e */ /* 0x000fe400000010ff */
        /* <DEDUP_REMOVED lines=25> */
[----:B--2---:R-:W2:Y:S04]  /*1aeb0*/  LD.E.U8 R7, [R8.64+0x1c8] ;  /* 0x0001c80408077980 */ /* 0x004ea8000c101100 */
[----:B------:R-:W4:Y:S04]  /*1aec0*/  @!P0 LD.E.64 R16, [R8.64+0x80] ;  /* 0x0000800408108980 */ /* 0x000f28000c101b00 */
[----:B------:R-:W3:Y:S01]  /*1aed0*/  LD.E.64 R66, [R8.64+0x88] ;  /* 0x0000880408427980 */ /* 0x000ee2000c101b00 */
[----:B------:R-:W1:Y:S08]  /*1aee0*/  @P4 MUFU.LG2 R15, R10 ;  /* 0x0000000a000f4308 */ /* 0x000e700000000c00 */
[----:B------:R-:W1:Y:S01]  /*1aef0*/  @P3 MUFU.LG2 R6, R6 ;  /* 0x0000000600063308 */ /* 0x000e620000000c00 */
[----:B------:R-:W-:Y:S01]  /*1af00*/  @!P0 SHF.R.S32.HI R14, RZ, 0x1f, R207 ;  /* 0x0000001fff0e8819 */ /* 0x000fe200000114cf */
[----:B------:R2:W5:Y:S01]  /*1af10*/  LD.E.64 R64, [R8.64+0x90] ;  /* 0x0000900408407980 */ /* 0x000562000c101b00 */
[----:B------:R-:W-:Y:S01]  /*1af20*/  BSSY B0, `(.L_x_1047) ;  /* 0x000001e000007945 */ /* 0x000fe20003800000 */
[----:B------:R-:W-:Y:S01]  /*1af30*/  MOV R12, 0x7f800000 ;  /* 0x7f800000000c7802 */ /* 0x000fe20000000f00 */
[----:B-1----:R-:W-:-:S02]  /*1af40*/  @P4 FMUL.FTZ R15, R15, 0.69314718246459960938 ;  /* 0x3f3172180f0f4820 */ /* 0x002fc40000410000 */
[----:B------:R-:W-:-:S04]  /*1af50*/  @P3 FMUL.FTZ R10, R6, 0.69314718246459960938 ;  /* 0x3f317218060a3820 */ /* 0x000fc80000410000 */
[----:B-----5:R-:W-:Y:S01]  /*1af60*/  @P3 FFMA.FTZ R12, R3, R2, R10 ;  /* 0x00000002030c3223 */ /* 0x020fe2000001000a */
[----:B--2---:R-:W-:Y:S01]  /*1af70*/  ISETP.NE.AND P1, PT, R7, RZ, PT ;  /* 0x000000ff0700720c */ /* 0x004fe20003f25270 */
[----:B----4-:R-:W-:-:S04]  /*1af80*/  @!P0 IMAD R17, R17, R207, RZ ;  /* 0x000000cf11118224 */ /* 0x010fc800078e02ff */
[----:B------:R-:W-:Y:S02]  /*1af90*/  @!P0 IMAD R14, R16, R14, R17 ;  /* 0x0000000e100e8224 */ /* 0x000fe400078e0211 */
[-C--:B---3--:R-:W-:Y:S02]  /*1afa0*/  @P0 IMAD R0, R67, R210.reuse, RZ ;  /* 0x000000d243000224 */ /* 0x088fe400078e02ff */
[----:B------:R-:W-:-:S04]  /*1afb0*/  @P0 IMAD.WIDE.U32 R18, R66, R210, RZ ;  /* 0x000000d242120225 */ /* 0x000fc800078e00ff */
[----:B------:R-:W-:Y:S01]  /*1afc0*/  @!P0 IMAD.WIDE.U32 R16, R16, R207, RZ ;  /* 0x000000cf10108225 */ /* 0x000fe200078e00ff */
[----:B------:R-:W-:Y:S02]  /*1afd0*/  MOV R7, 0x7f800000 ;  /* 0x7f80000000077802 */ /* 0x000fe40000000f00 */
[----:B------:R-:W-:Y:S01]  /*1afe0*/  @P0 IADD3 R0, R19, R0, RZ ;  /* 0x0000000013000210 */ /* 0x000fe20007ffe0ff */
[----:B------:R-:W-:Y:S01]  /*1aff0*/  @P4 FFMA.FTZ R7, R132, R2, R15 ;  /* 0x0000000284074223 */ /* 0x000fe2000001000f */
[----:B------:R-:W-:Y:S02]  /*1b000*/  @P0 MOV R6, R18 ;  /* 0x0000001200060202 */ /* 0x000fe40000000f00 */
[----:B------:R-:W-:Y:S02]  /*1b010*/  @!P0 IADD3 R0, R17, R14, RZ ;  /* 0x0000000e11008210 */ /* 0x000fe40007ffe0ff */
[----:B------:R-:W-:Y:S01]  /*1b020*/  @!P0 MOV R6, R16 ;  /* 0x0000001000068202 */ /* 0x000fe20000000f00 */
[----:B------:R-:W-:Y:S05]  /*1b030*/  @!P1 BRA `(.L_x_1048) ;  /* 0x0000007000009947 */ /* 0x000fea0003800000 */
[----:B------:R-:W-:Y:S01]  /*1b040*/  ISETP.NE.AND P0, PT, R210, -0x1, PT ;  /* 0xffffffffd200780c */ /* 0x000fe20003f05270 */
[----:B------:R-:W-:-:S02]  /*1b050*/  ULDC.64 UR4, c[0x0][0x118] ;  /* 0x0000460000047ab9 */ /* 0x000fc40000000a00 */
[----:B------:R-:W2:Y:S10]  /*1b060*/  LD.E R3, [R8.64+0xd4] ;  /* 0x0000d40408037980 */ /* 0x000eb4000c101900 */
[----:B------:R-:W3:Y:S02]  /*1b070*/  @!P0 LD.E R2, [R8.64+0xb4] ;  /* 0x0000b40408028980 */ /* 0x000ee4000c101900 */
[----:B---3--:R-:W-:-:S04]  /*1b080*/  @!P0 IMAD R210, R2, R207, RZ ;  /* 0x000000cf02d28224 */ /* 0x008fc800078e02ff */
[----:B--2---:R-:W-:Y:S01]  /*1b090*/  IMAD R3, R3, R205, R210 ;  /* 0x000000cd03037224 */ /* 0x004fe200078e02d2 */
[----:B------:R-:W-:Y:S05]  /*1b0a0*/  BRA `(.L_x_1049) ;  /* 0x0000005000007947 */ /* 0x000fea0003800000 */
.L_x_1048:
[----:B------:R-:W-:Y:S02]  /*1b0b0*/  ULDC.64 UR4, c[0x0][0x118] ;  /* 0x0000460000047ab9 */ /* 0x000fe40000000a00 */
[----:B------:R-:W2:Y:S04]  /*1b0c0*/  LD.E R2, [R8.64+0x60] ;  /* 0x0000600408027980 */ /* 0x000ea8000c101900 */
[----:B------:R-:W3:Y:S01]  /*1b0d0*/  LD.E R3, [R8.64+0xb4] ;  /* 0x0000b40408037980 */ /* 0x000ee2000c101900 */
[----:B--2---:R-:W-:-:S04]  /*1b0e0*/  IMAD R2, R2, R207, R205 ;  /* 0x000000cf02027224 */ /* 0x004fc800078e02cd */
[----:B---3--:R-:W-:Y:S02]  /*1b0f0*/  IMAD R3, R3, R2, RZ ;  /* 0x0000000203037224 */ /* 0x008fe400078e02ff */
.L_x_1049:
[----:B------:R-:W-:Y:S05]  /*1b100*/  BSYNC B0 ;  /* 0x0000000000007941 */ /* 0x000fea0003800000 */
.L_x_1047:
[----:B------:R-:W-:Y:S02]  /*1b110*/  ULDC.64 UR4, c[0x0][0x118] ;  /* 0x0000460000047ab9 */ /* 0x000fe40000000a00 */
[----:B------:R1:W5:Y:S04]  /*1b120*/  LD.E.64 R68, [R8.64+0x70] ;  /* 0x0000700408447980 */ /* 0x000368000c101b00 */
[----:B------:R1:W5:Y:S01]  /*1b130*/  LD.E.64 R70, [R8.64+0xa0] ;  /* 0x0000a00408467980 */ /* 0x000362000c101b00 */
[----:B------:R-:W-:Y:S01]  /*1b140*/  WARPSYNC 0xffffffff ;  /* 0xffffffff00007948 */ /* 0x000fe20003800000 */
[----:B------:R-:W-:Y:S01]  /*1b150*/  LOP3.LUT R11, R11, 0xffffffe0, RZ, 0xc0, !PT ;  /* 0xffffffe00b0b7812 */ /* 0x000fe200078ec0ff */
[----:B------:R-:W-:Y:S01]  /*1b160*/  BSSY B0, `(.L_x_1050) ;  /* 0x0000026000007945 */ /* 0x000fe20003800000 */
[----:B------:R-:W-:Y:S01]  /*1b170*/  BAR.SYNC.DEFER_BLOCKING 0x0 ;  /* 0x0000000000007b1d */ /* 0x000fe20000010000 */
[----:B------:R-:W-:-:S02]  /*1b180*/  SHF.R.S32.HI R10, RZ, 0x1f, R13 ;  /* 0x0000001fff0a7819 */ /* 0x000fc4000001140d */
[----:B------:R-:W-:Y:S02]  /*1b190*/  IMAD.IADD R11, R4, 0x1, -R11 ;  /* 0x00000001040b7824 */ /* 0x000fe400078e0a0b */
[----:B------:R-:W-:-:S03]  /*1b1a0*/  LEA.HI R10, R10, R13, RZ, 0x2 ;  /* 0x0000000d0a0a7211 */ /* 0x000fc600078f10ff */
[----:B------:R-:W-:Y:S02]  /*1b1b0*/  LOP3.LUT P0, RZ, R11, 0x3, RZ, 0xc0, !PT ;  /* 0x000000030bff7812 */ /* 0x000fe4000780c0ff */
[----:B------:R-:W-:Y:S02]  /*1b1c0*/  SHF.R.S32.HI R2, RZ, 0x1f, R11 ;  /* 0x0000001fff027819 */ /* 0x000fe4000001140b */
[----:B------:R-:W-:Y:S02]  /*1b1d0*/  LOP3.LUT R10, R10, 0xffffffc, RZ, 0xc0, !PT ;  /* 0x0ffffffc0a0a7812 */ /* 0x000fe400078ec0ff */
[----:B------:R-:W-:-:S03]  /*1b1e0*/  LEA.HI R2, R2, R11, RZ, 0x2 ;  /* 0x0000000b02027211 */ /* 0x000fc600078f10ff */
[----:B------:R-:W-:Y:S01]  /*1b1f0*/  IMAD.IADD R13, R13, 0x1, -R10 ;  /* 0x000000010d0d7824 */ /* 0x000fe200078e0a0a */
[----:B------:R-:W-:-:S05]  /*1b200*/  SHF.R.S32.HI R2, RZ, 0x2, R2 ;  /* 0x00000002ff027819 */ /* 0x000fca0000011402 */
[----:B------:R-:W-:Y:S01]  /*1b210*/  IMAD R13, R13, 0x10, R2 ;  /* 0x000000100d0d7824 */ /* 0x000fe200078e0202 */
[----:B------:R1:W2:Y:S04]  /*1b220*/  LDS.128 R56, [R211] ;  /* 0x00000000d3387984 */ /* 0x0002a80000000c00 */
[----:B------:R1:W3:Y:S04]  /*1b230*/  LDS.128 R52, [R211+0x800] ;  /* 0x00080000d3347984 */ /* 0x0002e80000000c00 */
[----:B------:R1:W4:Y:S04]  /*1b240*/  LDS.128 R48, [R211+0x1000] ;  /* 0x00100000d3307984 */ /* 0x0003280000000c00 */
        /* <DEDUP_REMOVED lines=10> */
[C---:B--23--:R-:W-:Y:S01]  /*1b2f0*/  IMAD R14, R208.reuse, 0x40, R3 ;  /* 0x00000040d00e7824 */ /* 0x04cfe200078e0203 */
[----:B------:R-:W-:Y:S01]  /*1b300*/  IADD3 R11, R13, 0x8, RZ ;  /* 0x000000080d0b7810 */ /* 0x000fe20007ffe0ff */
[----:B------:R-:W-:Y:S01]  /*1b310*/  IMAD R2, R208, -0x40, R209 ;  /* 0xffffffc0d0027824 */ /* 0x000fe200078e02d1 */
[----:B------:R-:W-:-:S02]  /*1b320*/  ULDC.64 UR4, c[0x0][0x118] ;  /* 0x0000460000047ab9 */ /* 0x000fc40000000a00 */
[----:B------:R-:W-:Y:S02]  /*1b330*/  SHF.R.S32.HI R10, RZ, 0x1f, R14 ;  /* 0x0000001fff0a7819 */ /* 0x000fe4000001140e */
[C---:B------:R-:W-:Y:S02]  /*1b340*/  IADD3 R3, P0, R13.reuse, R14, RZ ;  /* 0x0000000e0d037210 */ /* 0x040fe40007f1e0ff */
[-C--:B------:R-:W-:Y:S02]  /*1b350*/  ISETP.GE.AND P2, PT, R13, R2.reuse, PT ;  /* 0x000000020d00720c */ /* 0x080fe40003f46270 */
[----:B------:R-:W-:Y:S02]  /*1b360*/  ISETP.GE.AND P1, PT, R11, R2, PT ;  /* 0x000000020b00720c */ /* 0x000fe40003f26270 */
[----:B------:R-:W-:Y:S02]  /*1b370*/  LEA.HI.X.SX32 R10, R13, R10, 0x1, P0 ;  /* 0x0000000a0d0a7211 */ /* 0x000fe400000f0eff */
[----:B-----5:R-:W-:-:S04]  /*1b380*/  LEA R2, P0, R3, R70, 0x2 ;  /* 0x0000004603027211 */ /* 0x020fc800078010ff */
[----:B------:R-:W-:-:S05]  /*1b390*/  LEA.HI.X R3, R3, R71, R10, 0x2, P0 ;  /* 0x0000004703037211 */ /* 0x000fca00000f140a */
[----:B------:R2:W-:Y:S04]  /*1b3a0*/  @!P2 ST.E [R2.64], R7 ;  /* 0x000000070200a985 */ /* 0x0005e8000c101904 */
[----:B------:R2:W-:Y:S02]  /*1b3b0*/  @!P1 ST.E [R2.64+0x20], R12 ;  /* 0x0000200c02009985 */ /* 0x0005e4000c101904 */
.L_x_1051:
[----:B--23--:R-:W-:Y:S05]  /*1b3c0*/  BSYNC B0 ;  /* 0x0000000000007941 */ /* 0x00cfea0003800000 */
.L_x_1050:
[----:B------:R-:W2:Y:S01]  /*1b3d0*/  S2R R2, SR_TID.X ;  /* 0x0000000000027919 */ /* 0x000ea20000002100 */
[----:B------:R-:W-:Y:S01]  /*1b3e0*/  LEA.HI R3, R5, R4, RZ, 0x3 ;  /* 0x0000000405037211 */ /* 0x000fe200078f18ff */
[----:B------:R-:W-:Y:S01]  /*1b3f0*/  ULDC.64 UR4, c[0x0][0x118] ;  /* 0x0000460000047ab9 */ /* 0x000fe20000000a00 */
[----:B------:R-:W-:Y:S01]  /*1b400*/  IMAD.SHL.U32 R11, R208, 0x40, RZ ;  /* 0x00000040d00b7824 */ /* 0x000fe200078e00ff */
[----:B-1----:R1:W5:Y:S01]  /*1b410*/  LD.E R8, [R8.64+0xc0] ;  /* 0x0000c00408087980 */ /* 0x002362000c101900 */
[----:B------:R-:W-:Y:S01]  /*1b420*/  LOP3.LUT R3, R3, 0xfffffff8, RZ, 0xc0, !PT ;  /* 0xfffffff803037812 */ /* 0x000fe200078ec0ff */
[----:B------:R-:W-:Y:S01]  /*1b430*/  BSSY B0, `(.L_x_1052) ;  /* 0x0000029000007945 */ /* 0x000fe20003800000 */
[----:B------:R-:W-:Y:S01]  /*1b440*/  IMAD R5, R67, R11, RZ ;  /* 0x0000000b43057224 */ /* 0x000fe200078e02ff */
[----:B------:R-:W-:-:S02]  /*1b450*/  SHF.R.S32.HI R7, RZ, 0x1f, R11 ;  /* 0x0000001fff077819 */ /* 0x000fc4000001140b */
[----:B------:R-:W-:-:S03]  /*1b460*/  IMAD.IADD R4, R4, 0x1, -R3 ;  /* 0x0000000104047824 */ /* 0x000fc600078e0a03 */
[----:B------:R-:W-:Y:S02]  /*1b470*/  IMAD R5, R66, R7, R5 ;  /* 0x0000000742057224 */ /* 0x000fe400078e0205 */
[----:B------:R-:W-:Y:S02]  /*1b480*/  IMAD.SHL.U32 R14, R4, 0x8, RZ ;  /* 0x00000008040e7824 */ /* 0x000fe400078e00ff */
[----:B------:R-:W-:-:S03]  /*1b490*/  IMAD R7, R65, R205, RZ ;  /* 0x000000cd41077224 */ /* 0x000fc600078e02ff */
[----:B------:R-:W-:Y:S02]  /*1b4a0*/  SHF.R.S32.HI R15, RZ, 0x1f, R14 ;  /* 0x0000001fff0f7819 */ /* 0x000fe4000001140e */
[----:B--2---:R-:W-:-:S03]  /*1b4b0*/  SHF.R.S32.HI R3, RZ, 0x1f, R2 ;  /* 0x0000001fff037819 */ /* 0x004fc60000011402 */
[----:B------:R-:W-:Y:S01]  /*1b4c0*/  IMAD.WIDE.U32 R12, R66, R11, R14 ;  /* 0x0000000b420c7225 */ /* 0x000fe200078e000e */
[----:B------:R-:W-:-:S03]  /*1b4d0*/  LEA.HI R4, R3, R2, RZ, 0x3 ;  /* 0x0000000203047211 */ /* 0x000fc600078f18ff */
[----:B------:R-:W-:Y:S01]  /*1b4e0*/  IMAD.IADD R11, R209, 0x1, -R11 ;  /* 0x00000001d10b7824 */ /* 0x000fe200078e0a0b */
[----:B------:R-:W-:Y:S02]  /*1b4f0*/  IADD3 R12, P0, R6, R12, RZ ;  /* 0x0000000c060c7210 */ /* 0x000fe40007f1e0ff */
[----:B-1----:R-:W-:Y:S02]  /*1b500*/  SHF.R.S32.HI R9, RZ, 0x3, R4 ;  /* 0x00000003ff097819 */ /* 0x002fe40000011404 */
[----:B------:R-:W-:Y:S02]  /*1b510*/  LOP3.LUT R3, R4, 0xfffffff8, RZ, 0xc0, !PT ;  /* 0xfffffff804037812 */ /* 0x000fe400078ec0ff */
[----:B------:R-:W-:Y:S02]  /*1b520*/  IADD3.X R13, R0, R13, R5, P0, !PT ;  /* 0x0000000d000d7210 */ /* 0x000fe400007fe405 */
[----:B------:R-:W-:Y:S01]  /*1b530*/  ISETP.GE.AND P0, PT, R9, R11, PT ;  /* 0x0000000b0900720c */ /* 0x000fe20003f06270 */
[----:B------:R-:W-:Y:S01]  /*1b540*/  IMAD.IADD R3, R2, 0x1, -R3 ;  /* 0x0000000102037824 */ /* 0x000fe200078e0a03 */
[----:B------:R-:W-:-:S03]  /*1b550*/  SHF.R.S32.HI R2, RZ, 0x1f, R205 ;  /* 0x0000001fff027819 */ /* 0x000fc600000114cd */
[----:B------:R-:W-:Y:S02]  /*1b560*/  IMAD.SHL.U32 R3, R3, 0x8, RZ ;  /* 0x0000000803037824 */ /* 0x000fe400078e00ff */
[C---:B------:R-:W-:Y:S01]  /*1b570*/  IMAD R2, R64.reuse, R2, R7 ;  /* 0x0000000240027224 */ /* 0x040fe200078e0207 */
[----:B------:R-:W-:Y:S01]  /*1b580*/  SHF.R.S32.HI R7, RZ, 0x1f, R9 ;  /* 0x0000001fff077819 */ /* 0x000fe20000011409 */
[----:B------:R-:W-:Y:S01]  /*1b590*/  IMAD.WIDE.U32 R64, R64, R205, R12 ;  /* 0x000000cd40407225 */ /* 0x000fe200078e000c */
[C---:B------:R-:W-:Y:S02]  /*1b5a0*/  IADD3 R5, R3.reuse, 0x40, RZ ;  /* 0x0000004003057810 */ /* 0x040fe40007ffe0ff */
[----:B------:R-:W-:Y:S01]  /*1b5b0*/  IADD3 R3, R3, 0x80, RZ ;  /* 0x0000008003037810 */ /* 0x000fe20007ffe0ff */
[----:B-----5:R-:W-:Y:S01]  /*1b5c0*/  IMAD.IADD R71, R65, 0x1, R2 ;  /* 0x0000000141477824 */ /* 0x020fe200078e0202 */
[----:B------:R-:W-:Y:S05]  /*1b5d0*/  @P0 BRA `(.L_x_1053) ;  /* 0x000000e000000947 */ /* 0x000fea0003800000 */
[----:B------:R-:W-:Y:S01]  /*1b5e0*/  IMAD R0, R67, R9, RZ ;  /* 0x0000000943007224 */ /* 0x000fe200078e02ff */
[-C--:B------:R-:W-:Y:S01]  /*1b5f0*/  ISETP.GE.AND P3, PT, R14, R8.reuse, PT ;  /* 0x000000080e00720c */ /* 0x080fe20003f66270 */
[----:B------:R-:W-:Y:S01]  /*1b600*/  IMAD.MOV.U32 R70, RZ, RZ, R64 ;  /* 0x000000ffff467224 */ /* 0x000fe200078e0040 */
[-C--:B------:R-:W-:Y:S01]  /*1b610*/  ISETP.GE.AND P2, PT, R5, R8.reuse, PT ;  /* 0x000000080500720c */ /* 0x080fe20003f46270 */
[----:B------:R-:W-:Y:S01]  /*1b620*/  IMAD R0, R66, R7, R0 ;  /* 0x0000000742007224 */ /* 0x000fe200078e0200 */
[----:B------:R-:W-:Y:S01]  /*1b630*/  ISETP.GE.AND P1, PT, R3, R8, PT ;  /* 0x000000080300720c */ /* 0x000fe20003f26270 */
[----:B------:R-:W-:Y:S01]  /*1b640*/  IMAD.WIDE.U32 R12, R9, R66, R70 ;  /* 0x00000042090c7225 */ /* 0x000fe200078e0046 */
[----:B------:R-:W-:-:S03]  /*1b650*/  ULDC.64 UR4, c[0x0][0x118] ;  /* 0x0000460000047ab9 */ /* 0x000fc60000000a00 */
[----:B------:R-:W-:Y:S01]  /*1b660*/  IMAD.IADD R13, R13, 0x1, R0 ;  /* 0x000000010d0d7824 */ /* 0x000fe200078e0200 */
[----:B------:R-:W-:-:S04]  /*1b670*/  LEA R72, P0, R12, R68, 0x1 ;  /* 0x000000440c487211 */ /* 0x000fc800078008ff */
[----:B------:R-:W-:-:S05]  /*1b680*/  LEA.HI.X R73, R12, R69, R13, 0x1, P0 ;  /* 0x000000450c497211 */ /* 0x000fca00000f0c0d */
[----:B------:R1:W-:Y:S04]  /*1b690*/  @!P3 ST.E.128 [R72.64], R56 ;  /* 0x000000384800b985 */ /* 0x0003e8000c101d04 */
[----:B------:R1:W-:Y:S04]  /*1b6a0*/  @!P2 ST.E.128 [R72.64+0x80], R40 ;  /* 0x000080284800a985 */ /* 0x0003e8000c101d04 */
[----:B------:R1:W-:Y:S02]  /*1b6b0*/  @!P1 ST.E.128 [R72.64+0x100], R24 ;  /* 0x0001001848009985 */ /* 0x0003e4000c101d04 */
.L_x_1053:
[----:B------:R-:W-:Y:S05]  /*1b6c0*/  BSYNC B0 ;  /* 0x0000000000007941 */ /* 0x000fea0003800000 */
.L_x_1052:
[----:B------:R-:W-:Y:S01]  /*1b6d0*/  IADD3 R0, R9, 0x10, RZ ;  /* 0x0000001009007810 */ /* 0x000fe20007ffe0ff */
[----:B------:R-:W-:Y:S03]  /*1b6e0*/  BSSY B0, `(.L_x_1054) ;  /* 0x0000014000007945 */ /* 0x000fe60003800000 */
[----:B------:R-:W-:-:S13]  /*1b6f0*/  ISETP.GE.AND P0, PT, R0, R11, PT ;  /* 0x0000000b0000720c */ /* 0x000fda0003f06270 */
[----:B------:R-:W-:Y:S05]  /*1b700*/  @P0 BRA `(.L_x_1055) ;  /* 0x0000011000000947 */ /* 0x000fea0003800000 */
[----:B-1----:R-:W-:Y:S01]  /*1b710*/  IADD3 R25, P0, R9, 0x10, RZ ;  /* 0x0000001009197810 */ /* 0x002fe20007f1e0ff */
[----:B------:R-:W-:Y:S01]  /*1b720*/  IMAD.MOV.U32 R26, RZ, RZ, R64 ;  /* 0x000000ffff1a7224 */ /* 0x000fe200078e0040 */
[----:B------:R-:W-:Y:S01]  /*1b730*/  MOV R27, R71 ;  /* 0x00000047001b7202 */ /* 0x000fe20000000f00 */
[----:B------:R-:W-:Y:S01]  /*1b740*/  ULDC.64 UR4, c[0x0][0x118] ;  /* 0x0000460000047ab9 */ /* 0x000fe20000000a00 */
[-C--:B------:R-:W-:Y:S01]  /*1b750*/  ISETP.GE.AND P2, PT, R14, R8.reuse, PT ;  /* 0x000000080e00720c */ /* 0x080fe20003f46270 */
        /* <DEDUP_REMOVED lines=9> */
[----:B------:R1:W-:Y:S04]  /*1b7f0*/  @!P2 ST.E.128 [R12.64], R52 ;  /* 0x000000340c00a985 */ /* 0x0003e8000c101d04 */
[----:B------:R1:W-:Y:S04]  /*1b800*/  @!P1 ST.E.128 [R12.64+0x80], R36 ;  /* 0x000080240c009985 */ /* 0x0003e8000c101d04 */
[----:B------:R1:W-:Y:S02]  /*1b810*/  @!P0 ST.E.128 [R12.64+0x100], R20 ;  /* 0x000100140c008985 */ /* 0x0003e4000c101d04 */
.L_x_1055:
[----:B------:R-:W-:Y:S05]  /*1b820*/  BSYNC B0 ;  /* 0x0000000000007941 */ /* 0x000fea0003800000 */
.L_x_1054:
        /* <DEDUP_REMOVED lines=18> */
[----:B----4-:R1:W-:Y:S04]  /*1b950*/  @!P2 ST.E.128 [R12.64], R48 ;  /* 0x000000300c00a985 */ /* 0x0103e8000c101d04 */
[----:B------:R1:W-:Y:S04]  /*1b960*/  @!P1 ST.E.128 [R12.64+0x80], R32 ;  /* 0x000080200c009985 */ /* 0x0003e8000c101d04 */
[----:B------:R1:W-:Y:S02]  /*1b970*/  @!P0 ST.E.128 [R12.64+0x100], R16 ;  /* 0x000100100c008985 */ /* 0x0003e4000c101d04 */
.L_x_1057:
[----:B------:R-:W-:Y:S05]  /*1b980*/  BSYNC B0 ;  /* 0x0000000000007941 */ /* 0x000fea0003800000 */
.L_x_1056:
[----:B------:R-:W-:Y:S01]  /*1b990*/  IADD3 R0, R9, 0x30, RZ ;  /* 0x0000003009007810 */ /* 0x000fe20007ffe0ff */
[----:B------:R-:W-:-:S03]  /*1b9a0*/  IMAD.MOV.U32 R207, RZ, RZ, 0x0 ;  /* 0x00000000ffcf7424 */ /* 0x000fc600078e00ff */
[----:B------:R-:W-:-:S13]  /*1b9b0*/  ISETP.GE.AND P0, PT, R0, R11, PT ;  /* 0x0000000b0000720c */ /* 0x000fda0003f06270 */
[----:B------:R-:W-:Y:S05]  /*1b9c0*/  @P0 RET.REL.NODEC R206 `(_ZN5flash24flash_fwd_splitkv_kernelI23Flash_fwd_kernel_traitsILi192ELi64ELi64ELi4ELb0ELb0EN7cutlass10bfloat16_tE19Flash_kernel_traitsILi192ELi64ELi64ELi4ES3_EELb0ELb0ELb0ELb0ELb0ELb0ELb0ELb1EEEvNS_16Flash_fwd_paramsE) ;  /* 0xfffe4630ce000950 */ /* 0x000fea0003c3ffff */
[----:B------:R-:W-:Y:S01]  /*1b9d0*/  IADD3 R9, P0, R9, 0x30, RZ ;  /* 0x0000003009097810 */ /* 0x000fe20007f1e0ff */
[----:B------:R-:W-:Y:S01]  /*1b9e0*/  IMAD.MOV.U32 R10, RZ, RZ, R64 ;  /* 0x000000ffff0a7224 */ /* 0x000fe200078e0040 */
[----:B------:R-:W-:Y:S01]  /*1b9f0*/  MOV R11, R71 ;  /* 0x00000047000b7202 */ /* 0x000fe20000000f00 */
[----:B------:R-:W-:Y:S01]  /*1ba00*/  ULDC.64 UR4, c[0x0][0x118] ;  /* 0x0000460000047ab9 */ /* 0x000fe20000000a00 */
[-C--:B------:R-:W-:Y:S01]  /*1ba10*/  ISETP.GE.AND P1, PT, R14, R8.reuse, PT ;  /* 0x000000080e00720c */ /* 0x080fe20003f26270 */
[----:B------:R-:W-:Y:S01]  /*1ba20*/  IMAD.X R7, RZ, RZ, R7, P0 ;  /* 0x000000ffff077224 */ /* 0x000fe200000e0607 */
[----:B------:R-:W-:Y:S01]  /*1ba30*/  ISETP.GE.AND P0, PT, R5, R8, PT ;  /* 0x000000080500720c */ /* 0x000fe20003f06270 */
[----:B------:R-:W-:Y:S01]  /*1ba40*/  IMAD.WIDE.U32 R10, R66, R9, R10 ;  /* 0x00000009420a7225 */ /* 0x000fe200078e000a */
[----:B------:R-:W-:-:S03]  /*1ba50*/  MOV R207, 0x0 ;  /* 0x0000000000cf7802 */ /* 0x000fc60000000f00 */
[----:B------:R-:W-:Y:S01]  /*1ba60*/  IMAD R7, R7, R66, RZ ;  /* 0x0000004207077224 */ /* 0x000fe200078e02ff */
[----:B------:R-:W-:-:S03]  /*1ba70*/  LEA R4, P2, R10, R68, 0x1 ;  /* 0x000000440a047211 */ /* 0x000fc600078408ff */
[----:B------:R-:W-:-:S04]  /*1ba80*/  IMAD R7, R67, R9, R7 ;  /* 0x0000000943077224 */ /* 0x000fc800078e0207 */
[----:B------:R-:W-:-:S05]  /*1ba90*/  IMAD.IADD R7, R11, 0x1, R7 ;  /* 0x000000010b077824 */ /* 0x000fca00078e0207 */
[----:B------:R-:W-:-:S05]  /*1baa0*/  LEA.HI.X R5, R10, R69, R7, 0x1, P2 ;  /* 0x000000450a057211 */ /* 0x000fca00010f0c07 */
[----:B------:R2:W-:Y:S01]  /*1bab0*/  @!P0 ST.E.128 [R4.64+0x80], R28 ;  /* 0x0000801c04008985 */ /* 0x0005e2000c101d04 */
[----:B------:R-:W-:-:S03]  /*1bac0*/  ISETP.GE.AND P0, PT, R3, R8, PT ;  /* 0x000000080300720c */ /* 0x000fc60003f06270 */
[----:B------:R2:W-:Y:S10]  /*1bad0*/  @!P1 ST.E.128 [R4.64], R44 ;  /* 0x0000002c04009985 */ /* 0x0005f4000c101d04 */
[----:B------:R-:W-:Y:S05]  /*1bae0*/  @P0 RET.REL.NODEC R206 `(_ZN5flash24flash_fwd_splitkv_kernelI23Flash_fwd_kernel_traitsILi192ELi64ELi64ELi4ELb0ELb0EN7cutlass10bfloat16_tE19Flash_kernel_traitsILi192ELi64ELi64ELi4ES3_EELb0ELb0ELb0ELb0ELb0ELb0ELb0ELb1EEEvNS_16Flash_fwd_paramsE) ;  /* 0xfffe4510ce000950 */ /* 0x000fea0003c3ffff */
[----:B------:R-:W-:Y:S01]  /*1baf0*/  MOV R207, 0x0 ;  /* 0x0000000000cf7802 */ /* 0x000fe20000000f00 */
[----:B------:R-:W-:-:S02]  /*1bb00*/  ULDC.64 UR4, c[0x0][0x118] ;  /* 0x0000460000047ab9 */ /* 0x000fc40000000a00 */
[----:B------:R3:W-:Y:S01]  /*1bb10*/  ST.E.128 [R4.64+0x100], R60 ;  /* 0x0001003c04007985 */ /* 0x0007e2000c101d04 */
[----:B------:R-:W-:Y:S05]  /*1bb20*/  RET.REL.NODEC R206 `(_ZN5flash24flash_fwd_splitkv_kernelI23Flash_fwd_kernel_traitsILi192ELi64ELi64ELi4ELb0ELb0EN7cutlass10bfloat16_tE19Flash_kernel_traitsILi192ELi64ELi64ELi4ES3_EELb0ELb0ELb0ELb0ELb0ELb0ELb0ELb1EEEvNS_16Flash_fwd_paramsE) ;  /* 0xfffe44d0ce007950 */ /* 0x000fea0003c3ffff */
.L_x_1045:
[----:B------:R-:W-:Y:S02]  /*1bb30*/  MOV R6, 0x2 ;  /* 0x0000000200067802 */ /* 0x000fe40000000f00 */
[----:B------:R-:W-:Y:S02]  /*1bb40*/  MOV R4, 0x1bb60 ;  /* 0x0001bb6000047802 */ /* 0x000fe40000000f00 */
[----:B-1---5:R-:W-:Y:S05]  /*1bb50*/  CALL.REL.NOINC `($__internal_14_$__cuda_sm70_shflsync_bfly_p) ;  /* 0x000000f000007944 */ /* 0x022fea0003c00000 */
[----:B-12---:R-:W-:Y:S05]  /*1bb60*/  BRA `(.L_x_1058) ;  /* 0xffffe43000007947 */ /* 0x006fea000383ffff */
.L_x_1046:
[----:B------:R-:W-:Y:S02]  /*1bb70*/  MOV R6, 0x1 ;  /* 0x0000000100067802 */ /* 0x000fe40000000f00 */
[----:B------:R-:W-:Y:S02]  /*1bb80*/  MOV R4, 0x1bba0 ;  /* 0x0001bba000047802 */ /* 0x000fe40000000f00 */
[----:B-1---5:R-:W-:Y:S05]  /*1bb90*/  CALL.REL.NOINC `($__internal_14_$__cuda_sm70_shflsync_bfly_p) ;  /* 0x000000b000007944 */ /* 0x022fea0003c00000 */
[----:B--2---:R-:W-:Y:S01]  /*1bba0*/  FADD.FTZ R10, R219, R6 ;  /* 0x00000006db0a7221 */ /* 0x004fe20000010000 */
[----:B-1----:R-:W-:Y:S02]  /*1bbb0*/  MOV R219, R217 ;  /* 0x000000d900db7202 */ /* 0x002fe40000000f00 */
[----:B------:R-:W-:Y:S02]  /*1bbc0*/  MOV R6, 0x2 ;  /* 0x0000000200067802 */ /* 0x000fe40000000f00 */
[----:B------:R-:W-:-:S02]  /*1bbd0*/  MOV R4, 0x1bbf0 ;  /* 0x0001bbf000047802 */ /* 0x000fc40000000f00 */
[----:B------:R-:W-:Y:S05]  /*1bbe0*/  CALL.REL.NOINC `($__internal_14_$__cuda_sm70_shflsync_bfly_p) ;  /* 0x0000006000007944 */ /* 0x000fea0003c00000 */
[----:B--2---:R-:W-:Y:S01]  /*1bbf0*/  FADD.FTZ R7, R217, R6 ;  /* 0x00000006d9077221 */ /* 0x004fe20000010000 */
[----:B------:R-:W-:-:S02]  /*1bc00*/  MOV R6, 0x1 ;  /* 0x0000000100067802 */ /* 0x000fc40000000f00 */
[----:B------:R-:W-:Y:S02]  /*1bc10*/  MOV R4, 0x1bc40 ;  /* 0x0001bc4000047802 */ /* 0x000fe40000000f00 */
[----:B-1----:R-:W-:Y:S02]  /*1bc20*/  MOV R219, R7 ;  /* 0x0000000700db7202 */ /* 0x002fe40000000f00 */
[----:B------:R-:W-:Y:S05]  /*1bc30*/  CALL.REL.NOINC `($__internal_14_$__cuda_sm70_shflsync_bfly_p) ;  /* 0x0000001000007944 */ /* 0x000fea0003c00000 */
[----:B-12---:R-:W-:Y:S05]  /*1bc40*/  BRA `(.L_x_1059) ;  /* 0xffffe3c000007947 */ /* 0x006fea000383ffff */
        .weak           $__internal_14_$__cuda_sm70_shflsync_bfly_p
        .type           $__internal_14_$__cuda_sm70_shflsync_bfly_p,@function
        .size           $__internal_14_$__cuda_sm70_shflsync_bfly_p,(.L_x_7783 - $__internal_14_$__cuda_sm70_shflsync_bfly_p)
$__internal_14_$__cuda_sm70_shflsync_bfly_p:
[----:B------:R-:W-:Y:S01]  /*1bc50*/  MOV R12, R4 ;  /* 0x00000004000c7202 */ /* 0x000fe20000000f00 */
[----:B------:R-:W-:Y:S04]  /*1bc60*/  WARPSYNC R0 ;  /* 0x0000000000007348 */ /* 0x000fe80003800000 */
[----:B------:R-:W-:Y:S01]  /*1bc70*/  MOV R13, 0x0 ;  /* 0x00000000000d7802 */ /* 0x000fe20000000f00 */
[----:B------:R1:W2:Y:S03]  /*1bc80*/  SHFL.BFLY PT, R6, R219, R6, R5 ;  /* 0x0c000006db067389 */ /* 0x0002a600000e0005 */
[----:B------:R-:W-:Y:S05]  /*1bc90*/  RET.REL.NODEC R12 `(_ZN5flash24flash_fwd_splitkv_kernelI23Flash_fwd_kernel_traitsILi192ELi64ELi64ELi4ELb0ELb0EN7cutlass10bfloat16_tE19Flash_kernel_traitsILi192ELi64ELi64ELi4ES3_EELb0ELb0ELb0ELb0ELb0ELb0ELb0ELb1EEEvNS_16Flash_fwd_paramsE) ;  /* 0xfffe43600c007950 */ /* 0x000fea0003c3ffff */
.L_x_1060:
        /* <DEDUP_REMOVED lines=14> */
.L_x_7783:


//--------------------- .text._ZN5flash24flash_fwd_splitkv_kernelI23Flash_fwd_kernel_traitsILi192ELi64ELi64ELi4ELb0ELb0EN7cutlass10bfloat16_tE19Flash_kernel_traitsILi192ELi64ELi64ELi4ES3_EELb0ELb0ELb0ELb0ELb0ELb1ELb0ELb1EEEvNS_16Flash_fwd_paramsE --------------------------
	.section	.text._ZN5flash24flash_fwd_splitkv_kernelI23Flash_fwd_kernel_traitsILi192ELi64ELi64ELi4ELb0ELb0EN7cutlass10bfloat16_tE19Flash_kernel_traitsILi192ELi64ELi64ELi4ES3_EELb0ELb0ELb0ELb0ELb0ELb1ELb0ELb1EEEvNS_16Flash_fwd_paramsE,"ax",@progbits
	.sectioninfo	@"SHI_REGISTERS=246"
	.align	128
        .global         _ZN5flash24flash_fwd_splitkv_kernelI23Flash_fwd_kernel_traitsILi192ELi64ELi64ELi4ELb0ELb0EN7cutlass10bfloat16_tE19Flash_kernel_traitsILi192ELi64ELi64ELi4ES3_EELb0ELb0ELb0ELb0ELb0ELb1ELb0ELb1EEEvNS_16Flash_fwd_paramsE
        .type           _ZN5flash24flash_fwd_splitkv_kernelI23Flash_fwd_kernel_traitsILi192ELi64ELi64ELi4ELb0ELb0EN7cutlass10bfloat16_tE19Flash_kernel_traitsILi192ELi64ELi64ELi4ES3_EELb0ELb0ELb0ELb0ELb0ELb1ELb0ELb1EEEvNS_16Flash_fwd_paramsE,@function
        .size           _ZN5flash24flash_fwd_splitkv_kernelI23Flash_fwd_kernel_traitsILi192ELi64ELi64ELi4ELb0ELb0EN7cutlass10bfloat16_tE19Flash_kernel_traitsILi192ELi64ELi64ELi4ES3_EELb0ELb0ELb0ELb0ELb0ELb1ELb0ELb1EEEvNS_16Flash_fwd_paramsE,(.L_x_7785 - _ZN5flash24flash_fwd_splitkv_kernelI23Flash_fwd_kernel_traitsILi192ELi64ELi64ELi4ELb0ELb0EN7cutlass10bfloat16_tE19Flash_kernel_traitsILi192ELi64ELi64ELi4ES3_EELb0ELb0ELb0ELb0ELb0ELb1ELb0ELb1EEEvNS_16Flash_fwd_paramsE)
        .other          _ZN5flash24flash_fwd_splitkv_kernelI23Flash_fwd_kernel_traitsILi192ELi64ELi64ELi4ELb0ELb0EN7cutlass10bfloat16_tE19Flash_kernel_traitsILi192ELi64ELi64ELi4ES3_EELb0ELb0ELb0ELb0ELb0ELb1ELb0ELb1EEEvNS_16Flash_fwd_paramsE,@"STO_CUDA_ENTRY STV_DEFAULT"
_ZN5flash24flash_fwd_splitkv_kernelI23Flash_fwd_kernel_traitsILi192ELi64ELi64ELi4ELb0ELb0EN7cutlass10bfloat16_tE19Flash_kernel_traitsILi192ELi64ELi64ELi4ES3_EELb0ELb0ELb0ELb0ELb0ELb1ELb0ELb1EEEvNS_16Flash_fwd_paramsE:
.text._ZN5flash24flash_fwd_splitkv_kernelI23Flash_fwd_kernel_traitsILi192ELi64ELi64ELi4ELb0ELb0EN7cutlass10bfloat16_tE19Flash_kernel_traitsILi192ELi64ELi64ELi4ES3_EELb0ELb0ELb0ELb0ELb0ELb1ELb0ELb1EEEvNS_16Flash_fwd_paramsE:
        /* <DEDUP_REMOVED lines=9> */
[----:B-123--:R-:W-:Y:S05]  /*0090*/  CALL.REL.NOINC `($_ZN5flash24flash_fwd_splitkv_kernelI23Flash_fwd_kernel_traitsILi192ELi64ELi64ELi4ELb0ELb0EN7cutlass10bfloat16_tE19Flash_kernel_traitsILi192ELi64ELi64ELi4ES3_EELb0ELb0ELb0ELb0ELb0ELb1ELb0ELb1EEEvNS_16Flash_fwd_paramsE$_ZN5flash30compute_attn_1rowblock_splitkvI23Flash_fwd_kernel_traitsILi192ELi64ELi64ELi4ELb0ELb0EN7cutlass10bfloat16_tE19Flash_kernel_traitsILi192ELi64ELi64ELi4ES3_EELb0ELb0ELb0ELb0ELb0ELb1ELb0ELb1ENS_16Flash_fwd_paramsEEEvRKT8_iiiii) ;  /* 0x0000002000007944 */ /* 0x00efea0003c00000 */
[----:B------:R-:W-:Y:S05]  /*00a0*/  BSYNC B4 ;  /* 0x0000000000047941 */ /* 0x000fea0003800000 */
.L_x_1061:
[----:B------:R-:W-:Y:S05]  /*00b0*/  EXIT ;  /* 0x000000000000794d */ /* 0x000fea0003800000 */
        .type           $_ZN5flash24flash_fwd_splitkv_kernelI23Flash_fwd_kernel_traitsILi192ELi64ELi64ELi4ELb0ELb0EN7cutlass10bfloat16_tE19Flash_kernel_traitsILi192ELi64ELi64ELi4ES3_EELb0ELb0ELb0ELb0ELb0ELb1ELb0ELb1EEEvNS_16Flash_fwd_paramsE$_ZN5flash30compute_attn_1rowblock_splitkvI23Flash_fwd_kernel_traitsILi192ELi64ELi64ELi4ELb0ELb0EN7cutlass10bfloat16_tE19Flash_kernel_traitsILi192ELi64ELi64ELi4ES3_EELb0ELb0ELb0ELb0ELb0ELb1ELb0ELb1ENS_16Flash_fwd_paramsEEEvRKT8_iiiii,@function
        .size           $_ZN5flash24flash_fwd_splitkv_kernelI23Flash_fwd_kernel_traitsILi192ELi64ELi64ELi4ELb0ELb0EN7cutlass10bfloat16_tE19Flash_kernel_traitsILi192ELi64ELi64ELi4ES3_EELb0ELb0ELb0ELb0ELb0ELb1ELb0ELb1EEEvNS_16Flash_fwd_paramsE$_ZN5flash30compute_attn_1rowblock_splitkvI23Flash_fwd_kernel_traitsILi192ELi64ELi64ELi4ELb0ELb0EN7cutlass10bfloat16_tE19Flash_kernel_traitsILi192ELi64ELi64ELi4ES3_EELb0ELb0ELb0ELb0ELb0ELb1ELb0ELb1ENS_16Flash_fwd_paramsEEEvRKT8_iiiii,($__internal_15_$__cuda_sm70_shflsync_bfly_p - $_ZN5flash24flash_fwd_splitkv_kernelI23Flash_fwd_kernel_traitsILi192ELi64ELi64ELi4ELb0ELb0EN7cutlass10bfloat16_tE19Flash_kernel_traitsILi192ELi64ELi64ELi4ES3_EELb0ELb0ELb0ELb0ELb0ELb1ELb0ELb1EEEvNS_16Flash_fwd_paramsE$_ZN5flash30compute_attn_1rowblock_splitkvI23Flash_fwd_kernel_traitsILi192ELi64ELi64ELi4ELb0ELb0EN7cutlass10bfloat16_tE19Flash_kernel_traitsILi192ELi64ELi64ELi4ES3_EELb0ELb0ELb0ELb0ELb0ELb1ELb0ELb1ENS_16Flash_fwd_paramsEEEvRKT8_iiiii)
$_ZN5flash24flash_fwd_splitkv_kernelI23Flash_fwd_kernel_traitsILi192ELi64ELi64ELi4ELb0ELb0EN7cutlass10bfloat16_tE19Flash_kernel_traitsILi192ELi64ELi64ELi4ES3_EELb0ELb0ELb0ELb0ELb0ELb1ELb0ELb1EEEvNS_16Flash_fwd_paramsE$_ZN5flash30compute_attn_1rowblock_splitkvI23Flash_fwd_kernel_traitsILi192ELi64ELi64ELi4ELb0ELb0EN7cutlass10bfloat16_tE19Flash_kernel_traitsILi192ELi64ELi64ELi4ES3_EELb0ELb0ELb0ELb0ELb0ELb1ELb0ELb1ENS_16Flash_fwd_paramsEEEvRKT8_iiiii:
        /* <DEDUP_REMOVED lines=21> */
.L_x_1063:
[----:B------:R-:W-:Y:S05]  /*0210*/  BSYNC B0 ;  /* 0x0000000000007941 */ /* 0x000fea0003800000 */
.L_x_1062:
        /* <DEDUP_REMOVED lines=17> */
.L_x_1065:
[----:B------:R4:W5:Y:S02]  /*0330*/  LD.E R0, [R18.64+0xb8] ;  /* 0x0000b80612007980 */ /* 0x000964000c101900 */
.L_x_1066:
[----:B------:R-:W-:Y:S05]  /*0340*/  BSYNC B0 ;  /* 0x0000000000007941 */ /* 0x000fea0003800000 */
.L_x_1064:
        /* <DEDUP_REMOVED lines=10> */
.L_x_1068:
[----:B------:R-:W3:Y:S01]  /*03f0*/  LD.E.64 R2, [R18.64+0x108] ;  /* 0x0001080612027980 */ /* 0x000ee2000c101b00 */
[----:B------:R-:W-:Y:S01]  /*0400*/  BSSY B0, `(.L_x_1070) ;  /* 0x0000006000007945 */ /* 0x000fe20003800000 */
[----:B------:R-:W-:Y:S01]  /*0410*/  IMAD.MOV.U32 R0, RZ, RZ, RZ ;  /* 0x000000ffff007224 */ /* 0x000fe200078e00ff */
[----:B---3--:R-:W-:-:S04]  /*0420*/  ISETP.NE.U32.AND P0, PT, R2, RZ, PT ;  /* 0x000000ff0200720c */ /* 0x008fc80003f05070 */
[----:B------:R-:W-:-:S13]  /*0430*/  ISETP.NE.AND.EX P0, PT, R3, RZ, PT, P0 ;  /* 0x000000ff0300720c */ /* 0x000fda0003f05300 */
[----:B------:R-:W-:Y:S05]  /*0440*/  @!P0 BRA `(.L_x_1071) ;  /* 0x0000001000008947 */ /* 0x000fea0003800000 */
[----:B------:R1:W5:Y:S02]  /*0450*/  LD.E R0, [R18.64+0xbc] ;  /* 0x0000bc0612007980 */ /* 0x000364000c101900 */
.L_x_1071:
[----:B------:R-:W-:Y:S05]  /*0460*/  BSYNC B0 ;  /* 0x0000000000007941 */ /* 0x000fea0003800000 */
.L_x_1070:
[----:B-----5:R-:W-:Y:S02]  /*0470*/  IADD3 R69, R71, R0, RZ ;  /* 0x0000000047457210 */ /* 0x020fe40007ffe0ff */
.L_x_1069:
[----:B------:R-:W-:Y:S05]  /*0480*/  BSYNC B1 ;  /* 0x0000000000017941 */ /* 0x000fea0003800000 */
.L_x_1067:
[----:B------:R-:W-:Y:S01]  /*0490*/  IMAD.SHL.U32 R76, R216, 0x40, RZ ;  /* 0x00000040d84c7824 */ /* 0x000fe200078e00ff */
[----:B------:R-:W-:Y:S01]  /*04a0*/  MOV R2, R214 ;  /* 0x000000d600027202 */ /* 0x000fe20000000f00 */
[----:B------:R-:W-:-:S03]  /*04b0*/  IMAD.MOV.U32 R3, RZ, RZ, 0x0 ;  /* 0x00000000ff037424 */ /* 0x000fc600078e00ff */
[----:B------:R-:W-:-:S13]  /*04c0*/  ISETP.GT.AND P0, PT, R217, R76, PT ;  /* 0x0000004cd900720c */ /* 0x000fda0003f04270 */
[----:B------:R-:W-:Y:S05]  /*04d0*/  @!P0 RET.REL.NODEC R2 `(_ZN5flash24flash_fwd_splitkv_kernelI23Flash_fwd_kernel_traitsILi192ELi64ELi64ELi4ELb0ELb0EN7cutlass10bfloat16_tE19Flash_kernel_traitsILi192ELi64ELi64ELi4ES3_EELb0ELb0ELb0ELb0ELb0ELb1ELb0ELb1EEEvNS_16Flash_fwd_paramsE) ;  /* 0xfffffb2002008950 */ /* 0x000fea0003c3ffff */
        /* <DEDUP_REMOVED lines=70> */
.L_x_1074:
[----:B------:R-:W-:Y:S05]  /*0940*/  BSYNC B0 ;  /* 0x0000000000007941 */ /* 0x000fea0003800000 */
.L_x_1073:
        /* <DEDUP_REMOVED lines=20> */
.L_x_1076:
[----:B------:R-:W-:Y:S05]  /*0a90*/  BSYNC B0 ;  /* 0x0000000000007941 */ /* 0x000fea0003800000 */
.L_x_1075:
        /* <DEDUP_REMOVED lines=20> */
.L_x_1078:
[----:B------:R-:W-:Y:S05]  /*0be0*/  BSYNC B0 ;  /* 0x0000000000007941 */ /* 0x000fea0003800000 */
.L_x_1077:
        /* <DEDUP_REMOVED lines=20> */
.L_x_1080:
[----:B------:R-:W-:Y:S05]  /*0d30*/  BSYNC B0 ;  /* 0x0000000000007941 */ /* 0x000fea0003800000 */
.L_x_1079:
        /* <DEDUP_REMOVED lines=16> */
[----:B------:R-:W-:Y:S05]  /*0e40*/  @P4 RET.REL.NODEC R214 `(_ZN5flash24flash_fwd_splitkv_kernelI23Flash_fwd_kernel_traitsILi192ELi64ELi64ELi4ELb0ELb0EN7cutlass10bfloat16_tE19Flash_kernel_traitsILi192ELi64ELi64ELi4ES3_EELb0ELb0ELb0ELb0ELb0ELb1ELb0ELb1EEEvNS_16Flash_fwd_paramsE) ;  /* 0xfffff1b0d6004950 */ /* 0x000fea0003c3ffff */
[----:B--2---:R-:W-:Y:S02]  /*0e50*/  MOV R3, 0x7f800000 ;  /* 0x7f80000000037802 */ /* 0x004fe40000000f00 */
[----:B------:R-:W-:-:S03]  /*0e60*/  MOV R215, 0x0 ;  /* 0x0000000000d77802 */ /* 0x000fc60000000f00 */
[----:B------:R2:W-:Y:S01]  /*0e70*/  ST.E [R4.64+0xc0], R3 ;  /* 0x0000c00304007985 */ /* 0x0005e2000c101906 */
[----:B------:R-:W-:Y:S05]  /*0e80*/  RET.REL.NODEC R214 `(_ZN5flash24flash_fwd_splitkv_kernelI23Flash_fwd_kernel_traitsILi192ELi64ELi64ELi4ELb0ELb0EN7cutlass10bfloat16_tE19Flash_kernel_traitsILi192ELi64ELi64ELi4ES3_EELb0ELb0ELb0ELb0ELb0ELb1ELb0ELb1EEEvNS_16Flash_fwd_paramsE) ;  /* 0xfffff170d6007950 */ /* 0x000fea0003c3ffff */
.L_x_1072:
        /* <DEDUP_REMOVED lines=106> */
.L_x_1082:
        /* <DEDUP_REMOVED lines=82> */
.L_x_1083:
[----:B-1----:R-:W-:Y:S05]  /*1a50*/  BSYNC B0 ;  /* 0x0000000000007941 */ /* 0x002fea0003800000 */
.L_x_1081:
        /* <DEDUP_REMOVED lines=275> */
.L_x_1178:
        /* <DEDUP_REMOVED lines=19> */
.L_x_1086:
[----:B------:R-:W-:Y:S05]  /*2cc0*/  BSYNC B0 ;  /* 0x0000000000007941 */ /* 0x000fea0003800000 */
.L_x_1085:
        /* <DEDUP_REMOVED lines=18> */
.L_x_1088:
[----:B------:R-:W-:Y:S05]  /*2df0*/  BSYNC B0 ;  /* 0x0000000000007941 */ /* 0x000fea0003800000 */
.L_x_1087:
        /* <DEDUP_REMOVED lines=18> */
.L_x_1090:
[----:B------:R-:W-:Y:S05]  /*2f20*/  BSYNC B0 ;  /* 0x0000000000007941 */ /* 0x000fea0003800000 */
.L_x_1089:
        /* <DEDUP_REMOVED lines=18> */
.L_x_1092:
[----:B------:R-:W-:Y:S05]  /*3050*/  BSYNC B0 ;  /* 0x0000000000007941 */ /* 0x000fea0003800000 */
.L_x_1091:
        /* <DEDUP_REMOVED lines=65> */
.L_x_1099:
[----:B------:R-:W-:Y:S05]  /*3470*/  BSYNC B0 ;  /* 0x0000000000007941 */ /* 0x000fea0003800000 */
.L_x_1098:
        /* <DEDUP_REMOVED lines=50> */
.L_x_1101:
[----:B------:R-:W-:Y:S05]  /*37a0*/  BSYNC B0 ;  /* 0x0000000000007941 */ /* 0x000fea0003800000 */
.L_x_1100:
        /* <DEDUP_REMOVED lines=49> */
.L_x_1097:
[----:B------:R-:W-:Y:S05]  /*3ac0*/  BSYNC B1 ;  /* 0x0000000000017941 */ /* 0x000fea0003800000 */
.L_x_1096:
        /* <DEDUP_REMOVED lines=63> */
.L_x_1105:
[----:B------:R-:W-:Y:S05]  /*3ec0*/  BSYNC B0 ;  /* 0x0000000000007941 */ /* 0x000fea0003800000 */
.L_x_1104:
        /* <DEDUP_REMOVED lines=53> */
.L_x_1107:
[----:B------:R-:W-:Y:S05]  /*4220*/  BSYNC B0 ;  /* 0x0000000000007941 */ /* 0x000fea0003800000 */
.L_x_1106:
        /* <DEDUP_REMOVED lines=52> */
.L_x_1103:
[----:B------:R-:W-:Y:S05]  /*4570*/  BSYNC B1 ;  /* 0x0000000000017941 */ /* 0x000fea0003800000 */
.L_x_1102:
        /* <DEDUP_REMOVED lines=63> */
.L_x_1111:
[----:B------:R-:W-:Y:S05]  /*4970*/  BSYNC B0 ;  /* 0x0000000000007941 */ /* 0x000fea0003800000 */
.L_x_1110:
        /* <DEDUP_REMOVED lines=53> */
.L_x_1113:
[----:B------:R-:W-:Y:S05]  /*4cd0*/  BSYNC B0 ;  /* 0x0000000000007941 */ /* 0x000fea0003800000 */
.L_x_1112:
        /* <DEDUP_REMOVED lines=52> */
.L_x_1109:
[----:B------:R-:W-:Y:S05]  /*5020*/  BSYNC B1 ;  /* 0x0000000000017941 */ /* 0x000fea0003800000 */
.L_x_1108:
        /* <DEDUP_REMOVED lines=65> */
.L_x_1117:
[----:B------:R-:W-:Y:S05]  /*5440*/  BSYNC B0 ;  /* 0x0000000000007941 */ /* 0x000fea0003800000 */
.L_x_1116:
        /* <DEDUP_REMOVED lines=53> */
.L_x_1119:
[----:B------:R-:W-:Y:S05]  /*57a0*/  BSYNC B0 ;  /* 0x0000000000007941 */ /* 0x000fea0003800000 */
.L_x_1118:
        /* <DEDUP_REMOVED lines=52> */
.L_x_1115:
[----:B------:R-:W-:Y:S05]  /*5af0*/  BSYNC B1 ;  /* 0x0000000000017941 */ /* 0x000fea0003800000 */
.L_x_1114:
[----:B------:R-:W2:Y:S02]  /*5b00*/  LD.E R3, [R18.64+0xd0] ;  /* 0x0000d00612037980 */ /* 0x000ea4000c101900 */
[----:B--2---:R-:W-:Y:S05]  /*5b10*/  IMAD.U32 R3, R3, -0x20, RZ ;  /* 0xffffffe003037824 */ /* 0x004fea00078e00ff */
[C---:B------:R-:W-:Y:S02]  /*5b20*/  LEA R16, P1, R3.reuse, R16, 0x1 ;  /* 0x0000001003107211 */ /* 0x040fe400078208ff */
[C---:B------:R-:W-:Y:S02]  /*5b30*/  LEA R58, P0, R3.reuse, R58, 0x1 ;  /* 0x0000003a033a7211 */ /* 0x040fe400078008ff */
[C---:B------:R-:W-:Y:S02]  /*5b40*/  LEA.HI.X.SX32 R17, R3.reuse, R17, 0x1, P1 ;  /* 0x0000001103117211 */ /* 0x040fe400008f0eff */
[----:B------:R-:W-:Y:S01]  /*5b50*/  LEA.HI.X.SX32 R59, R3, R59, 0x1, P0 ;  /* 0x0000003b033b7211 */ /* 0x000fe200000f0eff */
[----:B------:R-:W-:-:S05]  /*5b60*/  BRA `(.L_x_1120) ;  /* 0x00004ec000007947 */ /* 0x000fca0003800000 */
.L_x_1095:
        /* <DEDUP_REMOVED lines=89> */
.L_x_1126:
[----:B------:R-:W-:Y:S05]  /*6100*/  BSYNC B0 ;  /* 0x0000000000007941 */ /* 0x000fea0003800000 */
.L_x_1125:
[----:B-----5:R2:W-:Y:S02]  /*6110*/  ST.E.128 [R128.64], R48 ;  /* 0x0000003080007985 */ /* 0x0205e4000c101d06 */
.L_x_1124:
[----:B------:R-:W-:Y:S05]  /*6120*/  BSYNC B1 ;  /* 0x0000000000017941 */ /* 0x000fea0003800000 */
.L_x_1123:
        /* <DEDUP_REMOVED lines=87> */
.L_x_1130:
[----:B------:R-:W-:Y:S05]  /*66a0*/  BSYNC B0 ;  /* 0x0000000000007941 */ /* 0x000fea0003800000 */
.L_x_1129:
[----:B-----5:R3:W-:Y:S02]  /*66b0*/  ST.E.128 [R128.64+0x80], R48 ;  /* 0x0000803080007985 */ /* 0x0207e4000c101d06 */
.L_x_1128:
[----:B------:R-:W-:Y:S05]  /*66c0*/  BSYNC B1 ;  /* 0x0000000000017941 */ /* 0x000fea0003800000 */
.L_x_1127:
        /* <DEDUP_REMOVED lines=86> */
.L_x_1132:
[----:B------:R-:W-:Y:S05]  /*6c30*/  BSYNC B0 ;  /* 0x0000000000007941 */ /* 0x000fea0003800000 */
.L_x_1131:
[----:B-----5:R3:W-:Y:S02]  /*6c40*/  ST.E.128 [R128.64+0x100], R48 ;  /* 0x0001003080007985 */ /* 0x0207e4000c101d06 */
.L_x_1122:
[----:B------:R-:W-:Y:S05]  /*6c50*/  BSYNC B2 ;  /* 0x0000000000027941 */ /* 0x000fea0003800000 */
.L_x_1121:
        /* <DEDUP_REMOVED lines=97> */
.L_x_1138:
[----:B------:R-:W-:Y:S05]  /*7270*/  BSYNC B0 ;  /* 0x0000000000007941 */ /* 0x000fea0003800000 */
.L_x_1137:
[C---:B------:R-:W-:Y:S04]  /*7280*/  LEA R2, P0, R209.reuse, R128, 0x1 ;  /* 0x00000080d1027211 */ /* 0x040fe800078008ff */
[----:B------:R-:W-:Y:S05]  /*7290*/  LEA.HI.X R3, R209, R129, R210, 0x1, P0 ;  /* 0x00000081d1037211 */ /* 0x000fea00000f0cd2 */
[----:B-----5:R3:W-:Y:S04]  /*72a0*/  ST.E.128 [R2.64], R48 ;  /* 0x0000003002007985 */ /* 0x0207e8000c101d06 */
.L_x_1136:
[----:B------:R-:W-:Y:S05]  /*72b0*/  BSYNC B1 ;  /* 0x0000000000017941 */ /* 0x000fea0003800000 */
.L_x_1135:
        /* <DEDUP_REMOVED lines=92> */
.L_x_1142:
[----:B------:R-:W-:Y:S05]  /*7880*/  BSYNC B0 ;  /* 0x0000000000007941 */ /* 0x000fea0003800000 */
.L_x_1141:
[C---:B------:R-:W-:Y:S04]  /*7890*/  LEA R2, P0, R94.reuse, R128, 0x1 ;  /* 0x000000805e027211 */ /* 0x040fe800078008ff */
[----:B------:R-:W-:Y:S05]  /*78a0*/  LEA.HI.X R3, R94, R129, R93, 0x1, P0 ;  /* 0x000000815e037211 */ /* 0x000fea00000f0c5d */
[----:B-----5:R3:W-:Y:S04]  /*78b0*/  ST.E.128 [R2.64], R48 ;  /* 0x0000003002007985 */ /* 0x0207e8000c101d06 */
.L_x_1140:
[----:B------:R-:W-:Y:S05]  /*78c0*/  BSYNC B1 ;  /* 0x0000000000017941 */ /* 0x000fea0003800000 */
.L_x_1139:
        /* <DEDUP_REMOVED lines=91> */
.L_x_1144:
[----:B------:R-:W-:Y:S05]  /*7e80*/  BSYNC B0 ;  /* 0x0000000000007941 */ /* 0x000fea0003800000 */
.L_x_1143:
[C---:B------:R-:W-:Y:S04]  /*7e90*/  LEA R2, P0, R90.reuse, R128, 0x1 ;  /* 0x000000805a027211 */ /* 0x040fe800078008ff */
[----:B------:R-:W-:Y:S05]  /*7ea0*/  LEA.HI.X R3, R90, R129, R89, 0x1, P0 ;  /* 0x000000815a037211 */ /* 0x000fea00000f0c59 */
[----:B-----5:R3:W-:Y:S04]  /*7eb0*/  ST.E.128 [R2.64], R48 ;  /* 0x0000003002007985 */ /* 0x0207e8000c101d06 */
.L_x_1134:
[----:B------:R-:W-:Y:S05]  /*7ec0*/  BSYNC B2 ;  /* 0x0000000000027941 */ /* 0x000fea0003800000 */
.L_x_1133:
        /* <DEDUP_REMOVED lines=97> */
.L_x_1150:
[----:B------:R-:W-:Y:S05]  /*84e0*/  BSYNC B0 ;  /* 0x0000000000007941 */ /* 0x000fea0003800000 */
.L_x_1149:
[C---:B------:R-:W-:Y:S04]  /*84f0*/  LEA R2, P0, R95.reuse, R128, 0x1 ;  /* 0x000000805f027211 */ /* 0x040fe800078008ff */
[----:B------:R-:W-:Y:S05]  /*8500*/  LEA.HI.X R3, R95, R129, R96, 0x1, P0 ;  /* 0x000000815f037211 */ /* 0x000fea00000f0c60 */
[----:B-----5:R3:W-:Y:S04]  /*8510*/  ST.E.128 [R2.64], R48 ;  /* 0x0000003002007985 */ /* 0x0207e8000c101d06 */
.L_x_1148:
[----:B------:R-:W-:Y:S05]  /*8520*/  BSYNC B1 ;  /* 0x0000000000017941 */ /* 0x000fea0003800000 */
.L_x_1147:
        /* <DEDUP_REMOVED lines=92> */
.L_x_1154:
[----:B------:R-:W-:Y:S05]  /*8af0*/  BSYNC B0 ;  /* 0x0000000000007941 */ /* 0x000fea0003800000 */
.L_x_1153:
[C---:B------:R-:W-:Y:S04]  /*8b00*/  LEA R2, P0, R92.reuse, R128, 0x1 ;  /* 0x000000805c027211 */ /* 0x040fe800078008ff */
[----:B------:R-:W-:Y:S05]  /*8b10*/  LEA.HI.X R3, R92, R129, R91, 0x1, P0 ;  /* 0x000000815c037211 */ /* 0x000fea00000f0c5b */
[----:B-----5:R3:W-:Y:S04]  /*8b20*/  ST.E.128 [R2.64], R48 ;  /* 0x0000003002007985 */ /* 0x0207e8000c101d06 */
.L_x_1152:
[----:B------:R-:W-:Y:S05]  /*8b30*/  BSYNC B1 ;  /* 0x0000000000017941 */ /* 0x000fea0003800000 */
.L_x_1151:
        /* <DEDUP_REMOVED lines=91> */
.L_x_1156:
[----:B------:R-:W-:Y:S05]  /*90f0*/  BSYNC B0 ;  /* 0x0000000000007941 */ /* 0x000fea0003800000 */
.L_x_1155:
[C---:B------:R-:W-:Y:S04]  /*9100*/  LEA R2, P0, R88.reuse, R128, 0x1 ;  /* 0x0000008058027211 */ /* 0x040fe800078008ff */
[----:B------:R-:W-:Y:S05]  /*9110*/  LEA.HI.X R3, R88, R129, R87, 0x1, P0 ;  /* 0x0000008158037211 */ /* 0x000fea00000f0c57 */
[----:B-----5:R3:W-:Y:S04]  /*9120*/  ST.E.128 [R2.64], R48 ;  /* 0x0000003002007985 */ /* 0x0207e8000c101d06 */
.L_x_1146:
[----:B------:R-:W-:Y:S05]  /*9130*/  BSYNC B2 ;  /* 0x0000000000027941 */ /* 0x000fea0003800000 */
.L_x_1145:
        /* <DEDUP_REMOVED lines=98> */
.L_x_1162:
[----:B------:R-:W-:Y:S05]  /*9760*/  BSYNC B0 ;  /* 0x0000000000007941 */ /* 0x000fea0003800000 */
.L_x_1161:
[----:B------:R-:W-:Y:S02]  /*9770*/  IMAD R0, R65, 0x60, RZ ;  /* 0x0000006041007824 */ /* 0x000fe400078e02ff */
[----:B------:R-:W-:Y:S05]  /*9780*/  IMAD.WIDE.U32 R2, R64, 0x60, R128 ;  /* 0x0000006040027825 */ /* 0x000fea00078e0080 */
[----:B------:R-:W-:Y:S05]  /*9790*/  IADD3 R3, R3, R0, RZ ;  /* 0x0000000003037210 */ /* 0x000fea0007ffe0ff */
[----:B-----5:R3:W-:Y:S02]  /*97a0*/  ST.E.128 [R2.64], R48 ;  /* 0x0000003002007985 */ /* 0x0207e4000c101d06 */
.L_x_1160:
[----:B------:R-:W-:Y:S05]  /*97b0*/  BSYNC B1 ;  /* 0x0000000000017941 */ /* 0x000fea0003800000 */
.L_x_1159:
        /* <DEDUP_REMOVED lines=92> */
.L_x_1166:
[----:B------:R-:W-:Y:S05]  /*9d80*/  BSYNC B0 ;  /* 0x0000000000007941 */ /* 0x000fea0003800000 */
.L_x_1165:
[C---:B------:R-:W-:Y:S04]  /*9d90*/  LEA R2, P0, R86.reuse, R128, 0x1 ;  /* 0x0000008056027211 */ /* 0x040fe800078008ff */
[----:B------:R-:W-:Y:S05]  /*9da0*/  LEA.HI.X R3, R86, R129, R85, 0x1, P0 ;  /* 0x0000008156037211 */ /* 0x000fea00000f0c55 */
[----:B-----5:R3:W-:Y:S04]  /*9db0*/  ST.E.128 [R2.64], R48 ;  /* 0x0000003002007985 */ /* 0x0207e8000c101d06 */
.L_x_1164:
[----:B------:R-:W-:Y:S05]  /*9dc0*/  BSYNC B1 ;  /* 0x0000000000017941 */ /* 0x000fea0003800000 */
.L_x_1163:
        /* <DEDUP_REMOVED lines=91> */
.L_x_1168:
[----:B------:R-:W-:Y:S05]  /*a380*/  BSYNC B0 ;  /* 0x0000000000007941 */ /* 0x000fea0003800000 */
.L_x_1167:
[C---:B------:R-:W-:Y:S04]  /*a390*/  LEA R2, P0, R84.reuse, R128, 0x1 ;  /* 0x0000008054027211 */ /* 0x040fe800078008ff */
[----:B------:R-:W-:Y:S05]  /*a3a0*/  LEA.HI.X R3, R84, R129, R83, 0x1, P0 ;  /* 0x0000008154037211 */ /* 0x000fea00000f0c53 */
[----:B-----5:R3:W-:Y:S04]  /*a3b0*/  ST.E.128 [R2.64], R48 ;  /* 0x0000003002007985 */ /* 0x0207e8000c101d06 */
.L_x_1158:
[----:B------:R-:W-:Y:S05]  /*a3c0*/  BSYNC B2 ;  /* 0x0000000000027941 */ /* 0x000fea0003800000 */
.L_x_1157:
[----:B---3--:R-:W3:Y:S02]  /*a3d0*/  LD.E R3, [R18.64+0xd0] ;  /* 0x0000d00612037980 */ /* 0x008ee4000c101900 */
[----:B---3--:R-:W-:Y:S05]  /*a3e0*/  IMAD.U32 R3, R3, -0x20, RZ ;  /* 0xffffffe003037824 */ /* 0x008fea00078e00ff */
[C---:B------:R-:W-:Y:S02]  /*a3f0*/  LEA R126, P1, R3.reuse, R126, 0x1 ;  /* 0x0000007e037e7211 */ /* 0x040fe400078208ff */
[C---:B------:R-:W-:Y:S02]  /*a400*/  LEA R124, P0, R3.reuse, R124, 0x1 ;  /* 0x0000007c037c7211 */ /* 0x040fe400078008ff */
[C---:B------:R-:W-:Y:S02]  /*a410*/  LEA.HI.X.SX32 R127, R3.reuse, R127, 0x1, P1 ;  /* 0x0000007f037f7211 */ /* 0x040fe400008f0eff */
[----:B------:R-:W-:Y:S01]  /*a420*/  LEA.HI.X.SX32 R125, R3, R125, 0x1, P0 ;  /* 0x0000007d037d7211 */ /* 0x000fe200000f0eff */
[----:B------:R-:W-:-:S05]  /*a430*/  BRA `(.L_x_1120) ;  /* 0x000005f000007947 */ /* 0x000fca0003800000 */
.L_x_1094:
        /* <DEDUP_REMOVED lines=11> */
.L_x_1170:
[----:B------:R-:W-:Y:S05]  /*a4f0*/  BSYNC B0 ;  /* 0x0000000000007941 */ /* 0x000fea0003800000 */
.L_x_1169:
        /* <DEDUP_REMOVED lines=27> */
.L_x_1172:
[----:B------:R-:W-:Y:S05]  /*a6b0*/  BSYNC B0 ;  /* 0x0000000000007941 */ /* 0x000fea0003800000 */
.L_x_1171:
        /* <DEDUP_REMOVED lines=27> */
.L_x_1174:
[----:B------:R-:W-:Y:S05]  /*a870*/  BSYNC B0 ;  /* 0x0000000000007941 */ /* 0x000fea0003800000 */
.L_x_1173:
        /* <DEDUP_REMOVED lines=27> */
.L_x_1120:
[----:B------:R-:W-:Y:S05]  /*aa30*/  BSYNC B3 ;  /* 0x0000000000037941 */ /* 0x000fea0003800000 */
.L_x_1093:
        /* <DEDUP_REMOVED lines=89> */
.L_x_1176:
        /* <DEDUP_REMOVED lines=8> */
.L_x_1177:
[----:B------:R-:W-:Y:S05]  /*b050*/  BSYNC B0 ;  /* 0x0000000000007941 */ /* 0x000fea0003800000 */
.L_x_1175:
[----:B------:R-:W-:Y:S04]  /*b060*/  IADD3 R11, R11, -0x1, RZ ;  /* 0xffffffff0b0b7810 */ /* 0x000fe80007ffe0ff */
[----:B------:R-:W-:Y:S11]  /*b070*/  ISETP.GT.AND P0, PT, R11, R98, PT ;  /* 0x000000620b00720c */ /* 0x000ff60003f04270 */
[----:B------:R-:W-:Y:S02]  /*b080*/  @!UPT UIADD3 URZ, URZ, URZ, URZ ;  /* 0x0000003f3f3ff290 */ /* 0x000fe4000fffe03f */
[----:B------:R-:W-:-:S05]  /*b090*/  @P0 BRA `(.L_x_1178) ;  /* 0xffff7af000000947 */ /* 0x000fca000383ffff */
.L_x_1084:
        /* <DEDUP_REMOVED lines=106> */
.L_x_1187:
[----:B------:R-:W-:Y:S05]  /*b740*/  BSYNC B0 ;  /* 0x0000000000007941 */ /* 0x000fea0003800000 */
.L_x_1186:
[----:B-----5:R3:W-:Y:S02]  /*b750*/  STS.128 [R219], R20 ;  /* 0x00000014db007388 */ /* 0x0207e40000000c00 */
.L_x_1185:
[----:B------:R-:W-:Y:S05]  /*b760*/  BSYNC B1 ;  /* 0x0000000000017941 */ /* 0x000fea0003800000 */
.L_x_1184:
        /* <DEDUP_REMOVED lines=47> */
.L_x_1191:
[----:B------:R-:W-:Y:S05]  /*ba60*/  BSYNC B0 ;  /* 0x0000000000007941 */ /* 0x000fea0003800000 */
.L_x_1190:
[----:B-----5:R1:W-:Y:S02]  /*ba70*/  STS.128 [R219+0x2000], R20 ;  /* 0x00200014db007388 */ /* 0x0203e40000000c00 */
.L_x_1189:
[----:B------:R-:W-:Y:S05]  /*ba80*/  BSYNC B1 ;  /* 0x0000000000017941 */ /* 0x000fea0003800000 */
.L_x_1188:
        /* <DEDUP_REMOVED lines=46> */
.L_x_1193:
[----:B------:R-:W-:Y:S05]  /*bd70*/  BSYNC B0 ;  /* 0x0000000000007941 */ /* 0x000fea0003800000 */
.L_x_1192:
[----:B-----5:R3:W-:Y:S02]  /*bd80*/  STS.128 [R219+0x4000], R20 ;  /* 0x00400014db007388 */ /* 0x0207e40000000c00 */
.L_x_1183:
[----:B------:R-:W-:Y:S05]  /*bd90*/  BSYNC B2 ;  /* 0x0000000000027941 */ /* 0x000fea0003800000 */
.L_x_1182:
        /* <DEDUP_REMOVED lines=52> */
.L_x_1199:
[----:B------:R-:W-:Y:S05]  /*c0e0*/  BSYNC B0 ;  /* 0x0000000000007941 */ /* 0x000fea0003800000 */
.L_x_1198:
[----:B-----5:R3:W-:Y:S02]  /*c0f0*/  STS.128 [R219+0x800], R20 ;  /* 0x00080014db007388 */ /* 0x0207e40000000c00 */
.L_x_1197:
[----:B------:R-:W-:Y:S05]  /*c100*/  BSYNC B1 ;  /* 0x0000000000017941 */ /* 0x000fea0003800000 */
.L_x_1196:
        /* <DEDUP_REMOVED lines=47> */
.L_x_1203:
[----:B------:R-:W-:Y:S05]  /*c400*/  BSYNC B0 ;  /* 0x0000000000007941 */ /* 0x000fea0003800000 */
.L_x_1202:
[----:B-----5:R3:W-:Y:S02]  /*c410*/  STS.128 [R219+0x2800], R20 ;  /* 0x00280014db007388 */ /* 0x0207e40000000c00 */
.L_x_1201:
[----:B------:R-:W-:Y:S05]  /*c420*/  BSYNC B1 ;  /* 0x0000000000017941 */ /* 0x000fea0003800000 */
.L_x_1200:
        /* <DEDUP_REMOVED lines=45> */
.L_x_1205:
[----:B------:R-:W-:Y:S05]  /*c700*/  BSYNC B0 ;  /* 0x0000000000007941 */ /* 0x000fea0003800000 */
.L_x_1204:
[----:B-----5:R1:W-:Y:S02]  /*c710*/  STS.128 [R219+0x4800], R40 ;  /* 0x00480028db007388 */ /* 0x0203e40000000c00 */
.L_x_1195:
[----:B------:R-:W-:Y:S05]  /*c720*/  BSYNC B2 ;  /* 0x0000000000027941 */ /* 0x000fea0003800000 */
.L_x_1194:
        /* <DEDUP_REMOVED lines=53> */
.L_x_1211:
[----:B------:R-:W-:Y:S05]  /*ca80*/  BSYNC B0 ;  /* 0x0000000000007941 */ /* 0x000fea0003800000 */
.L_x_1210:
[----:B-----5:R3:W-:Y:S02]  /*ca90*/  STS.128 [R219+0x1000], R20 ;  /* 0x00100014db007388 */ /* 0x0207e40000000c00 */
.L_x_1209:
[----:B------:R-:W-:Y:S05]  /*caa0*/  BSYNC B1 ;  /* 0x0000000000017941 */ /* 0x000fea0003800000 */
.L_x_1208:
        /* <DEDUP_REMOVED lines=48> */
.L_x_1215:
[----:B------:R-:W-:Y:S05]  /*cdb0*/  BSYNC B0 ;  /* 0x0000000000007941 */ /* 0x000fea0003800000 */
.L_x_1214:
[----:B-----5:R3:W-:Y:S02]  /*cdc0*/  STS.128 [R219+0x3000], R20 ;  /* 0x00300014db007388 */ /* 0x0207e40000000c00 */
.L_x_1213:
[----:B------:R-:W-:Y:S05]  /*cdd0*/  BSYNC B1 ;  /* 0x0000000000017941 */ /* 0x000fea0003800000 */
.L_x_1212:
        /* <DEDUP_REMOVED lines=45> */
.L_x_1217:
[----:B------:R-:W-:Y:S05]  /*d0b0*/  BSYNC B0 ;  /* 0x0000000000007941 */ /* 0x000fea0003800000 */
.L_x_1216:
[----:B-----5:R1:W-:Y:S02]  /*d0c0*/  STS.128 [R219+0x5000], R36 ;  /* 0x00500024db007388 */ /* 0x0203e40000000c00 */
.L_x_1207:
[----:B------:R-:W-:Y:S05]  /*d0d0*/  BSYNC B2 ;  /* 0x0000000000027941 */ /* 0x000fea0003800000 */
.L_x_1206:
        /* <DEDUP_REMOVED lines=50> */
.L_x_1222:
[----:B------:R-:W-:Y:S05]  /*d400*/  BSYNC B0 ;  /* 0x0000000000007941 */ /* 0x000fea0003800000 */
.L_x_1221:
[----:B-----5:R3:W-:Y:S02]  /*d410*/  STS.128 [R219+0x1800], R20 ;  /* 0x00180014db007388 */ /* 0x0207e40000000c00 */
.L_x_1220:
[----:B------:R-:W-:Y:S05]  /*d420*/  BSYNC B1 ;  /* 0x0000000000017941 */ /* 0x000fea0003800000 */
.L_x_1219:
        /* <DEDUP_REMOVED lines=47> */
.L_x_1226:
[----:B------:R-:W-:Y:S05]  /*d720*/  BSYNC B0 ;  /* 0x0000000000007941 */ /* 0x000fea0003800000 */
.L_x_1225:
[----:B-----5:R1:W-:Y:S02]  /*d730*/  STS.128 [R219+0x3800], R12 ;  /* 0x0038000cdb007388 */ /* 0x0203e40000000c00 */
.L_x_1224:
[----:B------:R-:W-:Y:S05]  /*d740*/  BSYNC B1 ;  /* 0x0000000000017941 */ /* 0x000fea0003800000 */
.L_x_1223:
        /* <DEDUP_REMOVED lines=45> */
.L_x_1228:
[----:B------:R-:W-:Y:S05]  /*da20*/  BSYNC B0 ;  /* 0x0000000000007941 */ /* 0x000fea0003800000 */
.L_x_1227:
[----:B-----5:R1:W-:Y:S01]  /*da30*/  STS.128 [R219+0x5800], R12 ;  /* 0x0058000cdb007388 */ /* 0x0203e20000000c00 */
[----:B------:R-:W-:Y:S05]  /*da40*/  BRA `(.L_x_1218) ;  /* 0x00004c0000007947 */ /* 0x000fea0003800000 */
.L_x_1181:
        /* <DEDUP_REMOVED lines=89> */
.L_x_1234:
[----:B------:R-:W-:Y:S05]  /*dfe0*/  BSYNC B0 ;  /* 0x0000000000007941 */ /* 0x000fea0003800000 */
.L_x_1233:
[----:B-----5:R3:W-:Y:S02]  /*dff0*/  STS.128 [R219], R32 ;  /* 0x00000020db007388 */ /* 0x0207e40000000c00 */
.L_x_1232:
[----:B------:R-:W-:Y:S05]  /*e000*/  BSYNC B1 ;  /* 0x0000000000017941 */ /* 0x000fea0003800000 */
.L_x_1231:
        /* <DEDUP_REMOVED lines=87> */
.L_x_1238:
[----:B------:R-:W-:Y:S05]  /*e580*/  BSYNC B0 ;  /* 0x0000000000007941 */ /* 0x000fea0003800000 */
.L_x_1237:
[----:B-----5:R1:W-:Y:S02]  /*e590*/  STS.128 [R219+0x2000], R32 ;  /* 0x00200020db007388 */ /* 0x0203e40000000c00 */
.L_x_1236:
[----:B------:R-:W-:Y:S05]  /*e5a0*/  BSYNC B1 ;  /* 0x0000000000017941 */ /* 0x000fea0003800000 */
.L_x_1235:
        /* <DEDUP_REMOVED lines=86> */
.L_x_1240:
[----:B------:R-:W-:Y:S05]  /*eb10*/  BSYNC B0 ;  /* 0x0000000000007941 */ /* 0x000fea0003800000 */
.L_x_1239:
[----:B-----5:R3:W-:Y:S02]  /*eb20*/  STS.128 [R219+0x4000], R32 ;  /* 0x00400020db007388 */ /* 0x0207e40000000c00 */
.L_x_1230:
[----:B------:R-:W-:Y:S05]  /*eb30*/  BSYNC B2 ;  /* 0x0000000000027941 */ /* 0x000fea0003800000 */
.L_x_1229:
        /* <DEDUP_REMOVED lines=92> */
.L_x_1246:
[----:B------:R-:W-:Y:S05]  /*f100*/  BSYNC B0 ;  /* 0x0000000000007941 */ /* 0x000fea0003800000 */
.L_x_1245:
[----:B-----5:R3:W-:Y:S02]  /*f110*/  STS.128 [R219+0x800], R32 ;  /* 0x00080020db007388 */ /* 0x0207e40000000c00 */
.L_x_1244:
[----:B------:R-:W-:Y:S05]  /*f120*/  BSYNC B1 ;  /* 0x0000000000017941 */ /* 0x000fea0003800000 */
.L_x_1243:
        /* <DEDUP_REMOVED lines=87> */
.L_x_1250:
[----:B------:R-:W-:Y:S05]  /*f6a0*/  BSYNC B0 ;  /* 0x0000000000007941 */ /* 0x000fea0003800000 */
.L_x_1249:
[----:B-----5:R3:W-:Y:S02]  /*f6b0*/  STS.128 [R219+0x2800], R32 ;  /* 0x00280020db007388 */ /* 0x0207e40000000c00 */
.L_x_1248:
[----:B------:R-:W-:Y:S05]  /*f6c0*/  BSYNC B1 ;  /* 0x0000000000017941 */ /* 0x000fea0003800000 */
.L_x_1247:
        /* <DEDUP_REMOVED lines=86> */
.L_x_1252:
[----:B------:R-:W-:Y:S05]  /*fc30*/  BSYNC B0 ;  /* 0x0000000000007941 */ /* 0x000fea0003800000 */
.L_x_1251:
[----:B-----5:R3:W-:Y:S02]  /*fc40*/  STS.128 [R219+0x4800], R32 ;  /* 0x00480020db007388 */ /* 0x0207e40000000c00 */
.L_x_1242:
[----:B------:R-:W-:Y:S05]  /*fc50*/  BSYNC B2 ;  /* 0x0000000000027941 */ /* 0x000fea0003800000 */
.L_x_1241:
        /* <DEDUP_REMOVED lines=92> */
.L_x_1258:
[----:B------:R-:W-:Y:S05]  /*10220*/  BSYNC B0 ;  /* 0x0000000000007941 */ /* 0x000fea0003800000 */
.L_x_1257:
[----:B-----5:R3:W-:Y:S02]  /*10230*/  STS.128 [R219+0x1000], R32 ;  /* 0x00100020db007388 */ /* 0x0207e40000000c00 */
.L_x_1256:
[----:B------:R-:W-:Y:S05]  /*10240*/  BSYNC B1 ;  /* 0x0000000000017941 */ /* 0x000fea0003800000 */
.L_x_1255:
        /* <DEDUP_REMOVED lines=87> */
.L_x_1262:
[----:B------:R-:W-:Y:S05]  /*107c0*/  BSYNC B0 ;  /* 0x0000000000007941 */ /* 0x000fea0003800000 */
.L_x_1261:
[----:B-----5:R3:W-:Y:S02]  /*107d0*/  STS.128 [R219+0x3000], R32 ;  /* 0x00300020db007388 */ /* 0x0207e40000000c00 */
.L_x_1260:
[----:B------:R-:W-:Y:S05]  /*107e0*/  BSYNC B1 ;  /* 0x0000000000017941 */ /* 0x000fea0003800000 */
.L_x_1259:
        /* <DEDUP_REMOVED lines=86> */
.L_x_1264:
[----:B------:R-:W-:Y:S05]  /*10d50*/  BSYNC B0 ;  /* 0x0000000000007941 */ /* 0x000fea0003800000 */
.L_x_1263:
[----:B-----5:R3:W-:Y:S02]  /*10d60*/  STS.128 [R219+0x5000], R32 ;  /* 0x00500020db007388 */ /* 0x0207e40000000c00 */
.L_x_1254:
[----:B------:R-:W-:Y:S05]  /*10d70*/  BSYNC B2 ;  /* 0x0000000000027941 */ /* 0x000fea0003800000 */
.L_x_1253:
        /* <DEDUP_REMOVED lines=92> */
.L_x_1268:
[----:B------:R-:W-:Y:S05]  /*11340*/  BSYNC B0 ;  /* 0x0000000000007941 */ /* 0x000fea0003800000 */
.L_x_1267:
[----:B-----5:R1:W-:Y:S02]  /*11350*/  STS.128 [R219+0x1800], R20 ;  /* 0x00180014db007388 */ /* 0x0203e40000000c00 */
.L_x_1266:
[----:B------:R-:W-:Y:S05]  /*11360*/  BSYNC B1 ;  /* 0x0000000000017941 */ /* 0x000fea0003800000 */
.L_x_1265:
        /* <DEDUP_REMOVED lines=87> */
.L_x_1272:
[----:B------:R-:W-:Y:S05]  /*118e0*/  BSYNC B0 ;  /* 0x0000000000007941 */ /* 0x000fea0003800000 */
.L_x_1271:
[----:B-----5:R1:W-:Y:S02]  /*118f0*/  STS.128 [R219+0x3800], R12 ;  /* 0x0038000cdb007388 */ /* 0x0203e40000000c00 */
.L_x_1270:
[----:B------:R-:W-:Y:S05]  /*11900*/  BSYNC B1 ;  /* 0x0000000000017941 */ /* 0x000fea0003800000 */
.L_x_1269:
        /* <DEDUP_REMOVED lines=89> */
.L_x_1274:
[----:B------:R-:W-:Y:S05]  /*11ea0*/  BSYNC B0 ;  /* 0x0000000000007941 */ /* 0x000fea0003800000 */
.L_x_1273:
[----:B-----5:R1:W-:Y:S01]  /*11eb0*/  STS.128 [R219+0x5800], R12 ;  /* 0x0058000cdb007388 */ /* 0x0203e20000000c00 */
[----:B------:R-:W-:Y:S05]  /*11ec0*/  BRA `(.L_x_1218) ;  /* 0x0000078000007947 */ /* 0x000fea0003800000 */
.L_x_1180:
        /* <DEDUP_REMOVED lines=29> */
.L_x_1276:
[----:B------:R-:W-:Y:S05]  /*120a0*/  BSYNC B0 ;  /* 0x0000000000007941 */ /* 0x000fea0003800000 */
.L_x_1275:
        /* <DEDUP_REMOVED lines=29> */
.L_x_1278:
[----:B------:R-:W-:Y:S05]  /*12280*/  BSYNC B0 ;  /* 0x0000000000007941 */ /* 0x000fea0003800000 */
.L_x_1277:
        /* <DEDUP_REMOVED lines=29> */
.L_x_1280:
[----:B------:R-:W-:Y:S05]  /*12460*/  BSYNC B0 ;  /* 0x0000000000007941 */ /* 0x000fea0003800000 */
.L_x_1279:
        /* <DEDUP_REMOVED lines=30> */
.L_x_1218:
[----:B------:R-:W-:Y:S05]  /*12650*/  BSYNC B3 ;  /* 0x0000000000037941 */ /* 0x000fea0003800000 */
.L_x_1179:
        /* <DEDUP_REMOVED lines=31> */
.L_x_1283:
[----:B------:R2:W-:Y:S02]  /*12850*/  STS.128 [R219+0xa000], RZ ;  /* 0x00a000ffdb007388 */ /* 0x0005e40000000c00 */
.L_x_1282:
[----:B------:R-:W-:Y:S05]  /*12860*/  BSYNC B0 ;  /* 0x0000000000007941 */ /* 0x000fea0003800000 */
.L_x_1281:
        /* <DEDUP_REMOVED lines=31> */
.L_x_1286:
[----:B------:R1:W-:Y:S02]  /*12a60*/  STS.128 [R219+0xa800], RZ ;  /* 0x00a800ffdb007388 */ /* 0x0003e40000000c00 */
.L_x_1285:
[----:B------:R-:W-:Y:S05]  /*12a70*/  BSYNC B0 ;  /* 0x0000000000007941 */ /* 0x000fea0003800000 */
.L_x_1284:
        /* <DEDUP_REMOVED lines=33> */
.L_x_1289:
[----:B------:R1:W-:Y:S02]  /*12c90*/  STS.128 [R219+0xb000], RZ ;  /* 0x00b000ffdb007388 */ /* 0x0003e40000000c00 */
.L_x_1288:
[----:B------:R-:W-:Y:S05]  /*12ca0*/  BSYNC B0 ;  /* 0x0000000000007941 */ /* 0x000fea0003800000 */
.L_x_1287:
        /* <DEDUP_REMOVED lines=35> */
.L_x_1291:
[----:B------:R-:W-:Y:S05]  /*12ee0*/  BSYNC B0 ;  /* 0x0000000000007941 */ /* 0x000fea0003800000 */
.L_x_1290:
        /* <DEDUP_REMOVED lines=30> */
.L_x_1294:
[----:B------:R1:W-:Y:S02]  /*130d0*/  STS.128 [R219+0x10000], RZ ;  /* 0x010000ffdb007388 */ /* 0x0003e40000000c00 */
.L_x_1293:
[----:B------:R-:W-:Y:S05]  /*130e0*/  BSYNC B0 ;  /* 0x0000000000007941 */ /* 0x000fea0003800000 */
.L_x_1292:
        /* <DEDUP_REMOVED lines=34> */
.L_x_1297:
[----:B------:R1:W-:Y:S02]  /*13310*/  STS.128 [R219+0x10800], RZ ;  /* 0x010800ffdb007388 */ /* 0x0003e40000000c00 */
.L_x_1296:
[----:B------:R-:W-:Y:S05]  /*13320*/  BSYNC B0 ;  /* 0x0000000000007941 */ /* 0x000fea0003800000 */
.L_x_1295:
        /* <DEDUP_REMOVED lines=36> */
.L_x_1300:
[----:B------:R1:W-:Y:S02]  /*13570*/  STS.128 [R219+0x11000], RZ ;  /* 0x011000ffdb007388 */ /* 0x0003e40000000c00 */
.L_x_1299:
[----:B------:R-:W-:Y:S05]  /*13580*/  BSYNC B0 ;  /* 0x0000000000007941 */ /* 0x000fea0003800000 */
.L_x_1298:
        /* <DEDUP_REMOVED lines=39> */
.L_x_1302:
[----:B------:R-:W-:Y:S05]  /*13800*/  BSYNC B0 ;  /* 0x0000000000007941 */ /* 0x000fea0003800000 */
.L_x_1301:
[C---:B------:R-:W-:Y:S01]  /*13810*/  IMAD.SHL.U32 R0, R68.reuse, 0x40, RZ ;  /* 0x0000004044007824 */ /* 0x040fe200078e00ff */
[----:B------:R-:W-:Y:S01]  /*13820*/  R2P PR, R68, 0x6 ;  /* 0x0000000644007804 */ /* 0x000fe20000000000 */
[----:B------:R-:W-:Y:S01]  /*13830*/  IMAD.SHL.U32 R164, R164, 0x8, RZ ;  /* 0x00000008a4a47824 */ /* 0x000fe200078e00ff */
[----:B------:R-:W0:Y:S01]  /*13840*/  LDGDEPBAR ;  /* 0x00000000000079af */ /* 0x000e220000000000 */
[----:B------:R-:W-:Y:S01]  /*13850*/  IMAD R202, R3, 0x400, R54 ;  /* 0x0000040003ca7824 */ /* 0x000fe200078e0236 */
[----:B-1----:R-:W-:-:S02]  /*13860*/  LOP3.LUT R5, R0, 0x1c0, RZ, 0xc0, !PT ;  /* 0x000001c000057812 */ /* 0x002fc400078ec0ff */
[----:B--2---:R-:W2:Y:S01]  /*13870*/  LD.E R3, [R18.64+0x18c] ;  /* 0x00018c0612037980 */ /* 0x004ea2000c101900 */
[----:B------:R-:W-:Y:S01]  /*13880*/  IMAD.SHL.U32 R202, R202, 0x2, RZ ;  /* 0x00000002caca7824 */ /* 0x000fe200078e00ff */
[----:B------:R-:W-:Y:S02]  /*13890*/  LOP3.LUT R164, R5, 0x8, R164, 0xf8, !PT ;  /* 0x0000000805a47812 */ /* 0x000fe400078ef8a4 */
[----:B------:R-:W-:Y:S01]  /*138a0*/  SHF.R.U32.HI R201, RZ, 0x3, R5 ;  /* 0x00000003ffc97819 */ /* 0x000fe20000011605 */
[----:B------:R-:W-:Y:S01]  /*138b0*/  IMAD R200, R57, 0x2, R202 ;  /* 0x0000000239c87824 */ /* 0x000fe200078e02ca */
[----:B------:R-:W-:Y:S02]  /*138c0*/  LDSM.16.M88.4 R8, [R202] ;  /* 0x00000000ca08783b */ /* 0x000fe40000000200 */
[----:B------:R-:W-:Y:S02]  /*138d0*/  LOP3.LUT R201, R164, R201, RZ, 0x3c, !PT ;  /* 0x000000c9a4c97212 */ /* 0x000fe400078e3cff */
[----:B------:R-:W-:Y:S03]  /*138e0*/  LDSM.16.M88.4 R36, [R200] ;  /* 0x00000000c824783b */ /* 0x000fe60000000200 */
[----:B------:R-:W-:-:S04]  /*138f0*/  IMAD R201, R70, 0x200, R201 ;  /* 0x0000020046c97824 */ /* 0x000fc800078e02c9 */
[----:B------:R-:W-:-:S05]  /*13900*/  IMAD.SHL.U32 R201, R201, 0x2, RZ ;  /* 0x00000002c9c97824 */ /* 0x000fca00078e00ff */
[----:B---3--:R-:W1:Y:S01]  /*13910*/  LDSM.16.M88.4 R20, [R201+0x6000] ;  /* 0x00600000c914783b */ /* 0x008e620000000200 */
[C---:B------:R-:W-:Y:S02]  /*13920*/  IADD3 R0, R201.reuse, 0x6000, RZ ;  /* 0x00006000c9007810 */ /* 0x040fe40007ffe0ff */
[----:B------:R-:W-:Y:S01]  /*13930*/  IADD3 R199, R201, 0x6020, RZ ;  /* 0x00006020c9c77810 */ /* 0x000fe20007ffe0ff */
[----:B------:R-:W3:Y:S01]  /*13940*/  LDSM.16.M88.4 R44, [R201+0x6800] ;  /* 0x00680000c92c783b */ /* 0x000ee20000000200 */
[----:B------:R-:W-:Y:S01]  /*13950*/  @P1 IADD3 R199, R0, -0x20, RZ ;  /* 0xffffffe000c71810 */ /* 0x000fe20007ffe0ff */
[----:B------:R-:W-:Y:S02]  /*13960*/  IMAD.MOV.U32 R0, RZ, RZ, 0x40 ;  /* 0x00000040ff007424 */ /* 0x000fe400078e00ff */
[----:B------:R-:W-:Y:S04]  /*13970*/  LDSM.16.M88.4 R64, [R201+0x7000] ;  /* 0x00700000c940783b */ /* 0x000fe80000000200 */
[----:B------:R-:W4:Y:S04]  /*13980*/  LDSM.16.M88.4 R12, [R199] ;  /* 0x00000000c70c783b */ /* 0x000f280000000200 */
[----:B------:R-:W3:Y:S01]  /*13990*/  LDSM.16.M88.4 R28, [R201+0x7800] ;  /* 0x00780000c91c783b */ /* 0x000ee20000000200 */
[----:B------:R-:W-:Y:S01]  /*139a0*/  SEL R0, R0, 0xffffffc0, !P2 ;  /* 0xffffffc000007807 */ /* 0x000fe20005000000 */
[----:B------:R-:W-:-:S02]  /*139b0*/  IMAD R198, R55, 0x2, R202 ;  /* 0x0000000237c67824 */ /* 0x000fc400078e02ca */
[----:B------:R-:W-:Y:S02]  /*139c0*/  LDSM.16.M88.4 R60, [R199+0x800] ;  /* 0x00080000c73c783b */ /* 0x000fe40000000200 */
[----:B------:R-:W-:Y:S02]  /*139d0*/  IMAD.IADD R196, R201, 0x1, R0 ;  /* 0x00000001c9c47824 */ /* 0x000fe400078e0200 */
[----:B------:R-:W-:Y:S04]  /*139e0*/  LDSM.16.M88.4 R84, [R198] ;  /* 0x00000000c654783b */ /* 0x000fe80000000200 */
[----:B------:R-:W4:Y:S04]  /*139f0*/  LDSM.16.M88.4 R24, [R196+0x6000] ;  /* 0x00600000c418783b */ /* 0x000f280000000200 */
[----:B------:R-:W4:Y:S04]  /*13a00*/  LDSM.16.M88.4 R48, [R199+0x1000] ;  /* 0x00100000c730783b */ /* 0x000f280000000200 */
[----:B------:R-:W4:Y:S01]  /*13a10*/  LDSM.16.M88.4 R40, [R199+0x1800] ;  /* 0x00180000c728783b */ /* 0x000f220000000200 */
[----:B-1----:R-:W-:Y:S01]  /*13a20*/  HMMA.16816.F32.BF16 R4, R8, R20, RZ ;  /* 0x000000140804723c */ /* 0x002fe200000418ff */
[----:B------:R-:W-:-:S02]  /*13a30*/  IMAD R197, R55, 0x2, R200 ;  /* 0x0000000237c57824 */ /* 0x000fc400078e02c8 */
[----:B------:R-:W-:Y:S01]  /*13a40*/  LDSM.16.M88.4 R92, [R196+0x6800] ;  /* 0x00680000c45c783b */ /* 0x000fe20000000200 */
[----:B------:R-:W-:-:S03]  /*13a50*/  IMAD.IADD R192, R0, 0x1, R199 ;  /* 0x0000000100c07824 */ /* 0x000fc600078e02c7 */
[----:B------:R-:W-:Y:S01]  /*13a60*/  LDSM.16.M88.4 R80, [R196+0x7000] ;  /* 0x00700000c450783b */ /* 0x000fe20000000200 */
[C---:B------:R-:W-:Y:S03]  /*13a70*/  HMMA.16816.F32.BF16 R20, R8.reuse, R22, RZ ;  /* 0x000000160814723c */ /* 0x040fe600000418ff */
[----:B------:R-:W-:Y:S04]  /*13a80*/  LDSM.16.M88.4 R76, [R196+0x7800] ;  /* 0x00780000c44c783b */ /* 0x000fe80000000200 */
[----:B------:R-:W-:Y:S01]  /*13a90*/  LDSM.16.M88.4 R96, [R198+0x2000] ;  /* 0x00200000c660783b */ /* 0x000fe20000000200 */
[----:B---3--:R-:W-:Y:S03]  /*13aa0*/  HMMA.16816.F32.BF16 R32, R8, R44, RZ ;  /* 0x0000002c0820723c */ /* 0x008fe600000418ff */
[----:B------:R-:W-:Y:S04]  /*13ab0*/  LDSM.16.M88.4 R104, [R201+0xa800] ;  /* 0x00a80000c968783b */ /* 0x000fe80000000200 */
[----:B------:R-:W-:Y:S01]  /*13ac0*/  LDSM.16.M88.4 R100, [R196+0xa000] ;  /* 0x00a00000c464783b */ /* 0x000fe20000000200 */
[----:B----4-:R-:W-:Y:S08]  /*13ad0*/  HMMA.16816.F32.BF16 R4, R36, R12, R4 ;  /* 0x0000000c2404723c */ /* 0x010ff00000041804 */
[C---:B------:R-:W-:Y:S08]  /*13ae0*/  HMMA.16816.F32.BF16 R72, R8.reuse, R64, RZ ;  /* 0x000000400848723c */ /* 0x040ff000000418ff */
[C---:B------:R-:W-:Y:S08]  /*13af0*/  HMMA.16816.F32.BF16 R44, R8.reuse, R46, RZ ;  /* 0x0000002e082c723c */ /* 0x040ff000000418ff */
[C---:B------:R-:W-:Y:S08]  /*13b00*/  HMMA.16816.F32.BF16 R64, R8.reuse, R66, RZ ;  /* 0x000000420840723c */ /* 0x040ff000000418ff */
[----:B------:R-:W-:Y:S08]  /*13b10*/  HMMA.16816.F32.BF16 R88, R8, R28, RZ ;  /* 0x0000001c0858723c */ /* 0x000ff000000418ff */
[----:B------:R-:W-:Y:S01]  /*13b20*/  HMMA.16816.F32.BF16 R20, R36, R14, R20 ;  /* 0x0000000e2414723c */ /* 0x000fe20000041814 */
[----:B------:R-:W-:Y:S07]  /*13b30*/  LDSM.16.M88.4 R12, [R192] ;  /* 0x00000000c00c783b */ /* 0x000fee0000000200 */
[----:B------:R-:W-:Y:S01]  /*13b40*/  HMMA.16816.F32.BF16 R8, R8, R30, RZ ;  /* 0x0000001e0808723c */ /* 0x000fe200000418ff */
[----:B------:R-:W1:Y:S07]  /*13b50*/  LDSM.16.M88.4 R28, [R197] ;  /* 0x00000000c51c783b */ /* 0x000e6e0000000200 */
[----:B------:R-:W-:Y:S08]  /*13b60*/  HMMA.16816.F32.BF16 R4, R84, R24, R4 ;  /* 0x000000185404723c */ /* 0x000ff00000041804 */
[C---:B------:R-:W-:Y:S08]  /*13b70*/  HMMA.16816.F32.BF16 R32, R36.reuse, R60, R32 ;  /* 0x0000003c2420723c */ /* 0x040ff00000041820 */
[C---:B------:R-:W-:Y:S01]  /*13b80*/  HMMA.16816.F32.BF16 R44, R36.reuse, R62, R44 ;  /* 0x0000003e242c723c */ /* 0x040fe2000004182c */
[----:B------:R-:W-:Y:S07]  /*13b90*/  LDSM.16.M88.4 R60, [R192+0x800] ;  /* 0x00080000c03c783b */ /* 0x000fee0000000200 */
[C---:B------:R-:W-:Y:S08]  /*13ba0*/  HMMA.16816.F32.BF16 R72, R36.reuse, R48, R72 ;  /* 0x000000302448723c */ /* 0x040ff00000041848 */
[C---:B------:R-:W-:Y:S01]  /*13bb0*/  HMMA.16816.F32.BF16 R64, R36.reuse, R50, R64 ;  /* 0x000000322440723c */ /* 0x040fe20000041840 */
[----:B------:R-:W-:Y:S07]  /*13bc0*/  LDSM.16.M88.4 R48, [R192+0x1000] ;  /* 0x00100000c030783b */ /* 0x000fee0000000200 */
[----:B------:R-:W-:Y:S08]  /*13bd0*/  HMMA.16816.F32.BF16 R88, R36, R40, R88 ;  /* 0x000000282458723c */ /* 0x000ff00000041858 */
[----:B------:R-:W-:Y:S01]  /*13be0*/  HMMA.16816.F32.BF16 R20, R84, R26, R20 ;  /* 0x0000001a5414723c */ /* 0x000fe20000041814 */
[----:B------:R-:W-:Y:S07]  /*13bf0*/  LDSM.16.M88.4 R24, [R201+0x8000] ;  /* 0x00800000c918783b */ /* 0x000fee0000000200 */
[----:B------:R-:W-:Y:S01]  /*13c00*/  HMMA.16816.F32.BF16 R8, R36, R42, R8 ;  /* 0x0000002a2408723c */ /* 0x000fe20000041808 */
[----:B------:R-:W3:Y:S04]  /*13c10*/  LDSM.16.M88.4 R36, [R202+0x2000] ;  /* 0x00200000ca24783b */ /* 0x000ee80000000200 */
[----:B------:R-:W-:Y:S03]  /*13c20*/  LDSM.16.M88.4 R40, [R192+0x1800] ;  /* 0x00180000c028783b */ /* 0x000fe60000000200 */
[----:B-1----:R-:W-:Y:S08]  /*13c30*/  HMMA.16816.F32.BF16 R4, R28, R12, R4 ;  /* 0x0000000c1c04723c */ /* 0x002ff00000041804 */
        /* <DEDUP_REMOVED lines=10> */
[----:B------:R-:W1:Y:S04]  /*13ce0*/  LDSM.16.M88.4 R76, [R199+0x2000] ;  /* 0x00200000c74c783b */ /* 0x000e680000000200 */
[----:B------:R-:W4:Y:S03]  /*13cf0*/  LDSM.16.M88.4 R8, [R201+0x8800] ;  /* 0x00880000c908783b */ /* 0x000f260000000200 */
[C---:B---3--:R-:W-:Y:S08]  /*13d00*/  HMMA.16816.F32.BF16 R4, R36.reuse, R24, R4 ;  /* 0x000000182404723c */ /* 0x048ff00000041804 */
[----:B------:R-:W-:Y:S01]  /*13d10*/  HMMA.16816.F32.BF16 R20, R36, R26, R20 ;  /* 0x0000001a2414723c */ /* 0x000fe20000041814 */
[----:B------:R-:W3:Y:S07]  /*13d20*/  LDSM.16.M88.4 R24, [R196+0x8000] ;  /* 0x00800000c418783b */ /* 0x000eee0000000200 */
[C---:B------:R-:W-:Y:S08]  /*13d30*/  HMMA.16816.F32.BF16 R32, R28.reuse, R60, R32 ;  /* 0x0000003c1c20723c */ /* 0x040ff00000041820 */
[C---:B------:R-:W-:Y:S01]  /*13d40*/  HMMA.16816.F32.BF16 R44, R28.reuse, R62, R44 ;  /* 0x0000003e1c2c723c */ /* 0x040fe2000004182c */
[----:B------:R-:W2:Y:S07]  /*13d50*/  LDSM.16.M88.4 R60, [R201+0x9000] ;  /* 0x00900000c93c783b */ /* 0x000eae0000000200 */
[C---:B------:R-:W-:Y:S08]  /*13d60*/  HMMA.16816.F32.BF16 R72, R28.reuse, R48, R72 ;  /* 0x000000301c48723c */ /* 0x040ff00000041848 */
[----:B------:R-:W-:Y:S01]  /*13d70*/  HMMA.16816.F32.BF16 R64, R28, R50, R64 ;  /* 0x000000321c40723c */ /* 0x000fe20000041840 */
[----:B------:R-:W2:Y:S07]  /*13d80*/  LDSM.16.M88.4 R48, [R201+0x9800] ;  /* 0x00980000c930783b */ /* 0x000eae0000000200 */
[C---:B-1----:R-:W-:Y:S08]  /*13d90*/  HMMA.16816.F32.BF16 R4, R12.reuse, R76, R4 ;  /* 0x0000004c0c04723c */ /* 0x042ff00000041804 */
[----:B------:R-:W-:Y:S01]  /*13da0*/  HMMA.16816.F32.BF16 R20, R12, R78, R20 ;  /* 0x0000004e0c14723c */ /* 0x000fe20000041814 */
[----:B------:R-:W-:Y:S07]  /*13db0*/  LDSM.16.M88.4 R76, [R199+0x3800] ;  /* 0x00380000c74c783b */ /* 0x000fee0000000200 */
[C---:B------:R-:W-:Y:S08]  /*13dc0*/  HMMA.16816.F32.BF16 R88, R28.reuse, R40, R88 ;  /* 0x000000281c58723c */ /* 0x040ff00000041858 */
[----:B------:R-:W-:Y:S01]  /*13dd0*/  HMMA.16816.F32.BF16 R84, R28, R42, R84 ;  /* 0x0000002a1c54723c */ /* 0x000fe20000041854 */
[----:B------:R-:W1:Y:S04]  /*13de0*/  LDSM.16.M88.4 R40, [R199+0x2800] ;  /* 0x00280000c728783b */ /* 0x000e680000000200 */
[----:B------:R-:W1:Y:S03]  /*13df0*/  LDSM.16.M88.4 R28, [R192+0x2000] ;  /* 0x00200000c01c783b */ /* 0x000e660000000200 */
[C---:B----4-:R-:W-:Y:S08]  /*13e00*/  HMMA.16816.F32.BF16 R32, R36.reuse, R8, R32 ;  /* 0x000000082420723c */ /* 0x050ff00000041820 */
[----:B------:R-:W-:Y:S01]  /*13e10*/  HMMA.16816.F32.BF16 R44, R36, R10, R44 ;  /* 0x0000000a242c723c */ /* 0x000fe2000004182c */
[----:B------:R-:W4:Y:S07]  /*13e20*/  LDSM.16.M88.4 R8, [R199+0x3000] ;  /* 0x00300000c708783b */ /* 0x000f2e0000000200 */
[C---:B---3--:R-:W-:Y:S08]  /*13e30*/  HMMA.16816.F32.BF16 R4, R96.reuse, R24, R4 ;  /* 0x000000186004723c */ /* 0x048ff00000041804 */
[----:B------:R-:W-:Y:S01]  /*13e40*/  HMMA.16816.F32.BF16 R20, R96, R26, R20 ;  /* 0x0000001a6014723c */ /* 0x000fe20000041814 */
[----:B------:R-:W-:Y:S07]  /*13e50*/  LDSM.16.M88.4 R24, [R196+0x9000] ;  /* 0x00900000c418783b */ /* 0x000fee0000000200 */
[C---:B--2---:R-:W-:Y:S08]  /*13e60*/  HMMA.16816.F32.BF16 R72, R36.reuse, R60, R72 ;  /* 0x0000003c2448723c */ /* 0x044ff00000041848 */
[C---:B------:R-:W-:Y:S01]  /*13e70*/  HMMA.16816.F32.BF16 R64, R36.reuse, R62, R64 ;  /* 0x0000003e2440723c */ /* 0x040fe20000041840 */
[----:B------:R-:W-:Y:S07]  /*13e80*/  LDSM.16.M88.4 R60, [R202+0x4000] ;  /* 0x00400000ca3c783b */ /* 0x000fee0000000200 */
[C---:B------:R-:W-:Y:S08]  /*13e90*/  HMMA.16816.F32.BF16 R88, R36.reuse, R48, R88 ;  /* 0x000000302458723c */ /* 0x040ff00000041858 */
[----:B------:R-:W-:Y:S01]  /*13ea0*/  HMMA.16816.F32.BF16 R84, R36, R50, R84 ;  /* 0x000000322454723c */ /* 0x000fe20000041854 */
[----:B------:R-:W2:Y:S04]  /*13eb0*/  LDSM.16.M88.4 R36, [R201+0xa000] ;  /* 0x00a00000c924783b */ /* 0x000ea80000000200 */
[----:B------:R-:W-:Y:S03]  /*13ec0*/  LDSM.16.M88.4 R48, [R199+0x4000] ;  /* 0x00400000c730783b */ /* 0x000fe60000000200 */
[C---:B-1----:R-:W-:Y:S08]  /*13ed0*/  HMMA.16816.F32.BF16 R32, R12.reuse, R40, R32 ;  /* 0x000000280c20723c */ /* 0x042ff00000041820 */
[----:B------:R-:W-:Y:S01]  /*13ee0*/  HMMA.16816.F32.BF16 R44, R12, R42, R44 ;  /* 0x0000002a0c2c723c */ /* 0x000fe2000004182c */
[----:B------:R-:W-:Y:S07]  /*13ef0*/  LDSM.16.M88.4 R40, [R200+0x4000] ;  /* 0x00400000c828783b */ /* 0x000fee0000000200 */
[C---:B------:R-:W-:Y:S08]  /*13f00*/  HMMA.16816.F32.BF16 R4, R80.reuse, R28, R4 ;  /* 0x0000001c5004723c */ /* 0x040ff00000041804 */
[----:B------:R-:W-:Y:S01]  /*13f10*/  HMMA.16816.F32.BF16 R20, R80, R30, R20 ;  /* 0x0000001e5014723c */ /* 0x000fe20000041814 */
[----:B------:R-:W-:Y:S07]  /*13f20*/  LDSM.16.M88.4 R28, [R198+0x4000] ;  /* 0x00400000c61c783b */ /* 0x000fee0000000200 */
[C---:B----4-:R-:W-:Y:S08]  /*13f30*/  HMMA.16816.F32.BF16 R72, R12.reuse, R8, R72 ;  /* 0x000000080c48723c */ /* 0x050ff00000041848 */
[----:B------:R-:W-:Y:S01]  /*13f40*/  HMMA.16816.F32.BF16 R64, R12, R10, R64 ;  /* 0x0000000a0c40723c */ /* 0x000fe20000041840 */
[----:B------:R-:W1:Y:S07]  /*13f50*/  LDSM.16.M88.4 R8, [R192+0x2800] ;  /* 0x00280000c008783b */ /* 0x000e6e0000000200 */
[----:B------:R-:W-:Y:S08]  /*13f60*/  HMMA.16816.F32.BF16 R32, R96, R92, R32 ;  /* 0x0000005c6020723c */ /* 0x000ff00000041820 */
[----:B--2---:R-:W-:Y:S08]  /*13f70*/  HMMA.16816.F32.BF16 R4, R60, R36, R4 ;  /* 0x000000243c04723c */ /* 0x004ff00000041804 */
[----:B------:R-:W-:Y:S01]  /*13f80*/  HMMA.16816.F32.BF16 R44, R96, R94, R44 ;  /* 0x0000005e602c723c */ /* 0x000fe2000004182c */
[----:B------:R-:W-:Y:S07]  /*13f90*/  LDSM.16.M88.4 R92, [R196+0x9800] ;  /* 0x00980000c45c783b */ /* 0x000fee0000000200 */
[C---:B------:R-:W-:Y:S08]  /*13fa0*/  HMMA.16816.F32.BF16 R88, R12.reuse, R76, R88 ;  /* 0x0000004c0c58723c */ /* 0x040ff00000041858 */
[----:B------:R-:W-:Y:S01]  /*13fb0*/  HMMA.16816.F32.BF16 R84, R12, R78, R84 ;  /* 0x0000004e0c54723c */ /* 0x000fe20000041854 */
[----:B------:R-:W2:Y:S04]  /*13fc0*/  LDSM.16.M88.4 R76, [R192+0x3000] ;  /* 0x00300000c04c783b */ /* 0x000ea80000000200 */
[----:B------:R-:W-:Y:S03]  /*13fd0*/  LDSM.16.M88.4 R12, [R197+0x4000] ;  /* 0x00400000c50c783b */ /* 0x000fe60000000200 */
[----:B------:R-:W-:Y:S01]  /*13fe0*/  HMMA.16816.F32.BF16 R20, R60, R38, R20 ;  /* 0x000000263c14723c */ /* 0x000fe20000041814 */
[----:B------:R-:W-:Y:S07]  /*13ff0*/  LDSM.16.M88.4 R36, [R199+0x4800] ;  /* 0x00480000c724783b */ /* 0x000fee0000000200 */
[----:B------:R-:W-:Y:S08]  /*14000*/  HMMA.16816.F32.BF16 R72, R96, R24, R72 ;  /* 0x000000186048723c */ /* 0x000ff00000041848 */
[----:B-1----:R-:W-:Y:S08]  /*14010*/  HMMA.16816.F32.BF16 R32, R80, R8, R32 ;  /* 0x000000085020723c */ /* 0x002ff00000041820 */
[----:B------:R-:W-:Y:S08]  /*14020*/  HMMA.16816.F32.BF16 R4, R40, R48, R4 ;  /* 0x000000302804723c */ /* 0x000ff00000041804 */
[----:B------:R-:W-:Y:S01]  /*14030*/  HMMA.16816.F32.BF16 R44, R80, R10, R44 ;  /* 0x0000000a502c723c */ /* 0x000fe2000004182c */
[----:B------:R-:W-:Y:S07]  /*14040*/  LDSM.16.M88.4 R8, [R192+0x4000] ;  /* 0x00400000c008783b */ /* 0x000fee0000000200 */
[----:B------:R-:W-:Y:S01]  /*14050*/  HMMA.16816.F32.BF16 R20, R40, R50, R20 ;  /* 0x000000322814723c */ /* 0x000fe20000041814 */
[----:B------:R-:W1:Y:S07]  /*14060*/  LDSM.16.M88.4 R48, [R201+0xb000] ;  /* 0x00b00000c930783b */ /* 0x000e6e0000000200 */
[----:B--2---:R-:W-:Y:S08]  /*14070*/  HMMA.16816.F32.BF16 R72, R80, R76, R72 ;  /* 0x0000004c5048723c */ /* 0x004ff00000041848 */
[----:B------:R-:W-:Y:S08]  /*14080*/  HMMA.16816.F32.BF16 R32, R60, R104, R32 ;  /* 0x000000683c20723c */ /* 0x000ff00000041820 */
[----:B------:R-:W-:Y:S08]  /*14090*/  HMMA.16816.F32.BF16 R4, R28, R100, R4 ;  /* 0x000000641c04723c */ /* 0x000ff00000041804 */
[----:B------:R-:W-:Y:S08]  /*140a0*/  HMMA.16816.F32.BF16 R44, R60, R106, R44 ;  /* 0x0000006a3c2c723c */ /* 0x000ff0000004182c */
[----:B------:R-:W-:Y:S01]  /*140b0*/  HMMA.16816.F32.BF16 R20, R28, R102, R20 ;  /* 0x000000661c14723c */ /* 0x000fe20000041814 */
[----:B------:R-:W2:Y:S07]  /*140c0*/  LDSM.16.M88.4 R100, [R199+0x5000] ;  /* 0x00500000c764783b */ /* 0x000eae0000000200 */
[----:B------:R-:W-:Y:S01]  /*140d0*/  HMMA.16816.F32.BF16 R64, R96, R26, R64 ;  /* 0x0000001a6040723c */ /* 0x000fe20000041840 */
[----:B------:R-:W3:Y:S07]  /*140e0*/  LDSM.16.M88.4 R24, [R196+0xa800] ;  /* 0x00a80000c418783b */ /* 0x000eee0000000200 */
[----:B-1----:R-:W-:Y:S08]  /*140f0*/  HMMA.16816.F32.BF16 R72, R60, R48, R72 ;  /* 0x000000303c48723c */ /* 0x002ff00000041848 */
[----:B------:R-:W-:Y:S08]  /*14100*/  HMMA.16816.F32.BF16 R32, R40, R36, R32 ;  /* 0x000000242820723c */ /* 0x000ff00000041820 */
[----:B------:R-:W-:Y:S08]  /*14110*/  HMMA.16816.F32.BF16 R4, R12, R8, R4 ;  /* 0x000000080c04723c */ /* 0x000ff00000041804 */
[----:B------:R-:W-:Y:S01]  /*14120*/  HMMA.16816.F32.BF16 R44, R40, R38, R44 ;  /* 0x00000026282c723c */ /* 0x000fe2000004182c */
[----:B------:R-:W1:Y:S07]  /*14130*/  LDSM.16.M88.4 R36, [R192+0x3800] ;  /* 0x00380000c024783b */ /* 0x000e6e0000000200 */
[----:B------:R-:W-:Y:S08]  /*14140*/  HMMA.16816.F32.BF16 R88, R96, R92, R88 ;  /* 0x0000005c6058723c */ /* 0x000ff00000041858 */
[----:B------:R-:W-:Y:S01]  /*14150*/  HMMA.16816.F32.BF16 R20, R12, R10, R20 ;  /* 0x0000000a0c14723c */ /* 0x000fe20000041814 */
[----:B------:R-:W4:Y:S07]  /*14160*/  LDSM.16.M88.4 R8, [R196+0xb000] ;  /* 0x00b00000c408783b */ /* 0x000f2e0000000200 */
[----:B------:R-:W-:Y:S01]  /*14170*/  HMMA.16816.F32.BF16 R92, R96, R94, R84 ;  /* 0x0000005e605c723c */ /* 0x000fe20000041854 */
[----:B------:R-:W4:Y:S01]  /*14180*/  LDSM.16.M88.4 R84, [R192+0x4800] ;  /* 0x00480000c054783b */ /* 0x000f220000000200 */
[----:B------:R-:W-:-:S02]  /*14190*/  FMUL.FTZ R0, R4, R3 ;  /* 0x0000000304007220 */ /* 0x000fc40000410000 */
[-C--:B-----5:R-:W-:Y:S02]  /*141a0*/  FMUL.FTZ R16, R5, R3.reuse ;  /* 0x0000000305107220 */ /* 0x0a0fe40000410000 */
[-C--:B------:R-:W-:Y:S02]  /*141b0*/  FMUL.FTZ R17, R6, R3.reuse ;  /* 0x0000000306117220 */ /* 0x080fe40000410000 */
[----:B------:R-:W-:Y:S01]  /*141c0*/  HMMA.16816.F32.BF16 R64, R80, R78, R64 ;  /* 0x0000004e5040723c */ /* 0x000fe20000041840 */
[-C--:B------:R-:W-:Y:S02]  /*141d0*/  FMUL.FTZ R48, R7, R3.reuse ;  /* 0x0000000307307220 */ /* 0x080fe40000410000 */
[----:B------:R-:W4:Y:S05]  /*141e0*/  LDSM.16.M88.4 R4, [R201+0xb800] ;  /* 0x00b80000c904783b */ /* 0x000f2a0000000200 */
[----:B--2---:R-:W-:Y:S08]  /*141f0*/  HMMA.16816.F32.BF16 R72, R40, R100, R72 ;  /* 0x000000642848723c */ /* 0x004ff00000041848 */
[----:B---3--:R-:W-:Y:S01]  /*14200*/  HMMA.16816.F32.BF16 R32, R28, R24, R32 ;  /* 0x000000181c20723c */ /* 0x008fe20000041820 */
[----:B------:R-:W-:-:S07]  /*14210*/  FMUL.FTZ R49, R20, R3 ;  /* 0x0000000314317220 */ /* 0x000fce0000410000 */
[----:B-1----:R-:W-:Y:S07]  /*14220*/  HMMA.16816.F32.BF16 R88, R80, R36, R88 ;  /* 0x000000245058723c */ /* 0x002fee0000041858 */
[-C--:B------:R-:W-:Y:S01]  /*14230*/  FMUL.FTZ R36, R22, R3.reuse ;  /* 0x0000000316247220 */ /* 0x080fe20000410000 */
[----:B------:R-:W-:Y:S07]  /*14240*/  HMMA.16816.F32.BF16 R64, R60, R50, R64 ;  /* 0x000000323c40723c */ /* 0x000fee0000041840 */
[-C--:B------:R-:W-:Y:S01]  /*14250*/  FMUL.FTZ R50, R21, R3.reuse ;  /* 0x0000000315327220 */ /* 0x080fe20000410000 */
[----:B----4-:R-:W-:Y:S07]  /*14260*/  HMMA.16816.F32.BF16 R72, R28, R8, R72 ;  /* 0x000000081c48723c */ /* 0x010fee0000041848 */
[-C--:B------:R-:W-:Y:S01]  /*14270*/  FMUL.FTZ R8, R23, R3.reuse ;  /* 0x0000000317087220 */ /* 0x080fe20000410000 */
[----:B------:R-:W-:Y:S01]  /*14280*/  HMMA.16816.F32.BF16 R92, R80, R38, R92 ;  /* 0x00000026505c723c */ /* 0x000fe2000004185c */
[----:B------:R-:W1:Y:S07]  /*14290*/  LDSM.16.M88.4 R20, [R199+0x5800] ;  /* 0x00580000c714783b */ /* 0x000e6e0000000200 */
[----:B------:R-:W-:Y:S08]  /*142a0*/  HMMA.16816.F32.BF16 R32, R12, R84, R32 ;  /* 0x000000540c20723c */ /* 0x000ff00000041820 */
[C---:B------:R-:W-:Y:S08]  /*142b0*/  HMMA.16816.F32.BF16 R88, R60.reuse, R4, R88 ;  /* 0x000000043c58723c */ /* 0x040ff00000041858 */
[----:B------:R-:W-:Y:S01]  /*142c0*/  HMMA.16816.F32.BF16 R92, R60, R6, R92 ;  /* 0x000000063c5c723c */ /* 0x000fe2000004185c */
[----:B------:R-:W-:Y:S07]  /*142d0*/  LDSM.16.M88.4 R4, [R192+0x5800] ;  /* 0x00580000c004783b */ /* 0x000fee0000000200 */
[----:B------:R-:W-:-:S02]  /*142e0*/  FMUL.FTZ R9, R32, R3 ;  /* 0x0000000320097220 */ /* 0x000fc40000410000 */
[-C--:B------:R-:W-:Y:S02]  /*142f0*/  FMUL.FTZ R37, R33, R3.reuse ;  /* 0x0000000321257220 */ /* 0x080fe40000410000 */
[-C--:B------:R-:W-:Y:S02]  /*14300*/  FMUL.FTZ R51, R34, R3.reuse ;  /* 0x0000000322337220 */ /* 0x080fe40000410000 */
[----:B------:R-:W-:Y:S02]  /*14310*/  FMUL.FTZ R38, R35, R3 ;  /* 0x0000000323267220 */ /* 0x000fe40000410000 */
[----:B------:R-:W2:Y:S01]  /*14320*/  LDSM.16.M88.4 R32, [R196+0xb800] ;  /* 0x00b80000c420783b */ /* 0x000ea20000000200 */
[----:B------:R-:W-:Y:S03]  /*14330*/  HMMA.16816.F32.BF16 R44, R28, R26, R44 ;  /* 0x0000001a1c2c723c */ /* 0x000fe6000004182c */
[----:B------:R-:W3:Y:S05]  /*14340*/  LDSM.16.M88.4 R24, [R192+0x5000] ;  /* 0x00500000c018783b */ /* 0x000eea0000000200 */
[C---:B-1----:R-:W-:Y:S08]  /*14350*/  HMMA.16816.F32.BF16 R88, R40.reuse, R20, R88 ;  /* 0x000000142858723c */ /* 0x042ff00000041858 */
[C---:B------:R-:W-:Y:S08]  /*14360*/  HMMA.16816.F32.BF16 R64, R40.reuse, R102, R64 ;  /* 0x000000662840723c */ /* 0x040ff00000041840 */
[----:B------:R-:W-:Y:S01]  /*14370*/  HMMA.16816.F32.BF16 R92, R40, R22, R92 ;  /* 0x00000016285c723c */ /* 0x000fe2000004185c */
[----:B------:R-:W1:Y:S01]  /*14380*/  MUFU.TANH R0, R0 ;  /* 0x0000000000007308 */ /* 0x000e620000002400 */
[----:B------:R-:W-:-:S06]  /*14390*/  DEPBAR.LE SB0, 0x0 ;  /* 0x000080000000791a */ /* 0x000fcc0000000000 */
[C---:B--2---:R-:W-:Y:S08]  /*143a0*/  HMMA.16816.F32.BF16 R88, R28.reuse, R32, R88 ;  /* 0x000000201c58723c */ /* 0x044ff00000041858 */
[C---:B------:R-:W-:Y:S08]  /*143b0*/  HMMA.16816.F32.BF16 R64, R28.reuse, R10, R64 ;  /* 0x0000000a1c40723c */ /* 0x040ff00000041840 */
[----:B------:R-:W-:Y:S01]  /*143c0*/  HMMA.16816.F32.BF16 R92, R28, R34, R92 ;  /* 0x000000221c5c723c */ /* 0x000fe2000004185c */
[----:B------:R-:W-:-:S05]  /*143d0*/  IMAD.SHL.U32 R10, R56, 0x2, RZ ;  /* 0x00000002380a7824 */ /* 0x000fca00078e00ff */
[----:B------:R-:W-:Y:S02]  /*143e0*/  LOP3.LUT R10, R10, 0x6, RZ, 0xc0, !PT ;  /* 0x000000060a0a7812 */ /* 0x000fe400078ec0ff */
[C---:B---3--:R-:W-:Y:S01]  /*143f0*/  HMMA.16816.F32.BF16 R72, R12.reuse, R24, R72 ;  /* 0x000000180c48723c */ /* 0x048fe20000041848 */
[----:B------:R-:W-:Y:S07]  /*14400*/  MUFU.TANH R16, R16 ;  /* 0x0000001000107308 */ /* 0x000fee0000002400 */
[----:B------:R-:W-:Y:S01]  /*14410*/  HMMA.16816.F32.BF16 R44, R12, R86, R44 ;  /* 0x000000560c2c723c */ /* 0x000fe2000004182c */
[----:B------:R-:W-:Y:S01]  /*14420*/  IMAD R25, R133, 0x40, R10 ;  /* 0x0000004085197824 */ /* 0x000fe200078e020a */
[----:B------:R-:W2:Y:S04]  /*14430*/  MUFU.TANH R48, R48 ;  /* 0x0000003000307308 */ /* 0x000ea80000002400 */
[----:B------:R-:W-:-:S02]  /*14440*/  IADD3 R22, R25, -0x3f, RZ ;  /* 0xffffffc119167810 */ /* 0x000fc40007ffe0ff */
[----:B------:R-:W-:Y:S02]  /*14450*/  HMMA.16816.F32.BF16 R88, R12, R4, R88 ;  /* 0x000000040c58723c */ /* 0x000fe40000041858 */
[----:B------:R-:W-:Y:S01]  /*14460*/  MUFU.TANH R49, R49 ;  /* 0x0000003100317308 */ /* 0x000fe20000002400 */
[----:B------:R-:W-:-:S04]  /*14470*/  ISETP.GE.AND P0, PT, R22, R69, PT ;  /* 0x000000451600720c */ /* 0x000fc80003f06270 */
[----:B------:R-:W-:-:S03]  /*14480*/  IADD3 R4, R25, -0x40, RZ ;  /* 0xffffffc019047810 */ /* 0x000fc60007ffe0ff */
[----:B------:R-:W3:Y:S01]  /*14490*/  MUFU.TANH R36, R36 ;  /* 0x0000002400247308 */ /* 0x000ee20000002400 */
[----:B------:R-:W-:Y:S01]  /*144a0*/  IADD3 R22, R25, -0x30, RZ ;  /* 0xffffffd019167810 */ /* 0x000fe20007ffe0ff */
[----:B------:R-:W-:Y:S01]  /*144b0*/  HMMA.16816.F32.BF16 R64, R12, R26, R64 ;  /* 0x0000001a0c40723c */ /* 0x000fe20000041840 */
[-C--:B------:R-:W-:Y:S02]  /*144c0*/  ISETP.GE.AND P1, PT, R4, R69.reuse, PT ;  /* 0x000000450400720c */ /* 0x080fe40003f26270 */
[----:B------:R-:W-:-:S03]  /*144d0*/  ISETP.GE.AND P5, PT, R22, R69, PT ;  /* 0x000000451600720c */ /* 0x000fc60003fa6270 */
[----:B------:R-:W-:Y:S02]  /*144e0*/  MUFU.TANH R50, R50 ;  /* 0x0000003200327308 */ /* 0x000fe40000002400 */
[----:B------:R-:W-:Y:S01]  /*144f0*/  HMMA.16816.F32.BF16 R92, R12, R6, R92 ;  /* 0x000000060c5c723c */ /* 0x000fe2000004185c */
[----:B-1----:R-:W-:Y:S02]  /*14500*/  FSEL R22, R0, -INF , !P1 ;  /* 0xff80000000167808 */ /* 0x002fe40004800000 */
[----:B------:R-:W-:-:S03]  /*14510*/  IADD3 R10, R25, -0x38, RZ ;  /* 0xffffffc8190a7810 */ /* 0x000fc60007ffe0ff */
[----:B------:R-:W1:Y:S01]  /*14520*/  MUFU.TANH R8, R8 ;  /* 0x0000000800087308 */ /* 0x000e620000002400 */
[----:B------:R-:W-:Y:S01]  /*14530*/  IADD3 R0, R25, -0x20, RZ ;  /* 0xffffffe019007810 */ /* 0x000fe20007ffe0ff */
[-C--:B------:R-:W-:Y:S01]  /*14540*/  FMUL.FTZ R73, R73, R3.reuse ;  /* 0x0000000349497220 */ /* 0x080fe20000410000 */
[----:B--2---:R-:W-:Y:S01]  /*14550*/  FSEL R48, R48, -INF , !P0 ;  /* 0xff80000030307808 */ /* 0x004fe20004000000 */
[----:B------:R-:W-:Y:S01]  /*14560*/  FMUL.FTZ R75, R75, R3 ;  /* 0x000000034b4b7220 */ /* 0x000fe20000410000 */
[----:B------:R-:W-:-:S03]  /*14570*/  FSEL R23, R16, -INF , !P0 ;  /* 0xff80000010177808 */ /* 0x000fc60004000000 */
[----:B------:R-:W-:Y:S01]  /*14580*/  MUFU.TANH R9, R9 ;  /* 0x0000000900097308 */ /* 0x000fe20000002400 */
[-C--:B------:R-:W-:Y:S02]  /*14590*/  ISETP.GE.AND P4, PT, R10, R69.reuse, PT ;  /* 0x000000450a00720c */ /* 0x080fe40003f86270 */
[----:B------:R-:W-:Y:S01]  /*145a0*/  ISETP.GE.AND P0, PT, R0, R69, PT ;  /* 0x000000450000720c */ /* 0x000fe20003f06270 */
[----:B------:R-:W-:Y:S01]  /*145b0*/  FMUL.FTZ R24, R44, R3 ;  /* 0x000000032c187220 */ /* 0x000fe20000410000 */
[----:B------:R-:W-:-:S03]  /*145c0*/  IADD3 R4, R25, -0x37, RZ ;  /* 0xffffffc919047810 */ /* 0x000fc60007ffe0ff */
[----:B------:R-:W2:Y:S01]  /*145d0*/  MUFU.TANH R51, R51 ;  /* 0x0000003300337308 */ /* 0x000ea20000002400 */
[----:B------:R-:W-:Y:S01]  /*145e0*/  IADD3 R0, R25, -0x1f, RZ ;  /* 0xffffffe119007810 */ /* 0x000fe20007ffe0ff */
[-C--:B------:R-:W-:Y:S01]  /*145f0*/  FMUL.FTZ R20, R46, R3.reuse ;  /* 0x000000032e147220 */ /* 0x080fe20000410000 */
[----:B---3--:R-:W-:Y:S01]  /*14600*/  FSEL R36, R36, -INF , !P4 ;  /* 0xff80000024247808 */ /* 0x008fe20006000000 */
[-C--:B------:R-:W-:Y:S01]  /*14610*/  FMUL.FTZ R11, R45, R3.reuse ;  /* 0x000000032d0b7220 */ /* 0x080fe20000410000 */
[----:B------:R-:W-:Y:S01]  /*14620*/  FSEL R49, R49, -INF , !P4 ;  /* 0xff80000031317808 */ /* 0x000fe20006000000 */
[----:B------:R-:W-:Y:S02]  /*14630*/  FMUL.FTZ R21, R47, R3 ;  /* 0x000000032f157220 */ /* 0x000fe40000410000 */
[----:B------:R-:W-:Y:S01]  /*14640*/  MUFU.TANH R37, R37 ;  /* 0x0000002500257308 */ /* 0x000fe20000002400 */
[-C--:B------:R-:W-:Y:S02]  /*14650*/  ISETP.GE.AND P6, PT, R4, R69.reuse, PT ;  /* 0x000000450400720c */ /* 0x080fe40003fc6270 */
[----:B------:R-:W-:-:S02]  /*14660*/  ISETP.GE.AND P4, PT, R0, R69, PT ;  /* 0x000000450000720c */ /* 0x000fc40003f86270 */
[----:B------:R-:W-:-:S03]  /*14670*/  IADD3 R0, R25, -0x18, RZ ;  /* 0xffffffe819007810 */ /* 0x000fc60007ffe0ff */
[----:B------:R-:W3:Y:S01]  /*14680*/  MUFU.TANH R38, R38 ;  /* 0x0000002600267308 */ /* 0x000ee20000002400 */
[----:B------:R-:W-:Y:S02]  /*14690*/  IADD3 R10, R25, -0x2f, RZ ;  /* 0xffffffd1190a7810 */ /* 0x000fe40007ffe0ff */
[----:B-1----:R-:W-:-:S05]  /*146a0*/  FSEL R12, R8, -INF , !P6 ;  /* 0xff800000080c7808 */ /* 0x002fca0007000000 */
[----:B------:R-:W-:Y:S01]  /*146b0*/  MUFU.TANH R174, R73 ;  /* 0x0000004900ae7308 */ /* 0x000fe20000002400 */
[----:B------:R-:W-:-:S07]  /*146c0*/  FSEL R50, R50, -INF , !P6 ;  /* 0xff80000032327808 */ /* 0x000fce0007000000 */
[----:B------:R-:W1:Y:S01]  /*146d0*/  MUFU.TANH R165, R75 ;  /* 0x0000004b00a57308 */ /* 0x000e620000002400 */
[----:B------:R-:W-:Y:S01]  /*146e0*/  ISETP.GE.AND P6, PT, R0, R69, PT ;  /* 0x000000450000720c */ /* 0x000fe20003fc6270 */
[----:B------:R-:W-:-:S06]  /*146f0*/  FMUL.FTZ R72, R72, R3 ;  /* 0x0000000348487220 */ /* 0x000fcc0000410000 */
[----:B------:R-:W4:Y:S01]  /*14700*/  MUFU.TANH R17, R17 ;  /* 0x0000001100117308 */ /* 0x000f220000002400 */
[----:B------:R-:W-:Y:S01]  /*14710*/  FMUL.FTZ R74, R74, R3 ;  /* 0x000000034a4a7220 */ /* 0x000fe20000410000 */
[----:B------:R-:W-:-:S06]  /*14720*/  IADD3 R0, R25, -0x17, RZ ;  /* 0xffffffe919007810 */ /* 0x000fcc0007ffe0ff */
[----:B------:R-:W-:Y:S01]  /*14730*/  MUFU.TANH R24, R24 ;  /* 0x0000001800187308 */ /* 0x000fe20000002400 */
[----:B------:R-:W-:Y:S02]  /*14740*/  IADD3 R4, R25, -0x28, RZ ;  /* 0xffffffd819047810 */ /* 0x000fe40007ffe0ff */
[----:B------:R-:W-:-:S05]  /*14750*/  ISETP.GE.AND P3, PT, R10, R69, PT ;  /* 0x000000450a00720c */ /* 0x000fca0003f66270 */
[----:B------:R-:W1:Y:S01]  /*14760*/  MUFU.TANH R20, R20 ;  /* 0x0000001400147308 */ /* 0x000e620000002400 */
[----:B--2---:R-:W-:Y:S02]  /*14770*/  FSEL R10, R51, -INF , !P5 ;  /* 0xff800000330a7808 */ /* 0x004fe40006800000 */
[----:B------:R-:W-:-:S05]  /*14780*/  FSEL R7, R9, -INF , !P5 ;  /* 0xff80000009077808 */ /* 0x000fca0006800000 */
[----:B------:R-:W-:Y:S01]  /*14790*/  MUFU.TANH R11, R11 ;  /* 0x0000000b000b7308 */ /* 0x000fe20000002400 */
[----:B------:R-:W-:Y:S01]  /*147a0*/  ISETP.GE.AND P5, PT, R0, R69, PT ;  /* 0x000000450000720c */ /* 0x000fe20003fa6270 */
[----:B------:R-:W-:-:S06]  /*147b0*/  FMUL.FTZ R64, R64, R3 ;  /* 0x0000000340407220 */ /* 0x000fcc0000410000 */
[----:B------:R-:W2:Y:S01]  /*147c0*/  MUFU.TANH R21, R21 ;  /* 0x0000001500157308 */ /* 0x000ea20000002400 */
[-C--:B------:R-:W-:Y:S01]  /*147d0*/  FMUL.FTZ R65, R65, R3.reuse ;  /* 0x0000000341417220 */ /* 0x080fe20000410000 */
[----:B------:R-:W-:Y:S01]  /*147e0*/  IADD3 R0, R25, -0x10, RZ ;  /* 0xfffffff019007810 */ /* 0x000fe20007ffe0ff */
[----:B------:R-:W-:Y:S01]  /*147f0*/  FMUL.FTZ R66, R66, R3 ;  /* 0x0000000342427220 */ /* 0x000fe20000410000 */
[----:B------:R-:W-:Y:S01]  /*14800*/  ISETP.GE.AND P2, PT, R4, R69, PT ;  /* 0x000000450400720c */ /* 0x000fe20003f46270 */
[-C--:B------:R-:W-:Y:S02]  /*14810*/  FMUL.FTZ R67, R67, R3.reuse ;  /* 0x0000000343437220 */ /* 0x080fe40000410000 */
[-C--:B------:R-:W-:Y:S01]  /*14820*/  FMUL.FTZ R88, R88, R3.reuse ;  /* 0x0000000358587220 */ /* 0x080fe20000410000 */
[----:B------:R-:W-:Y:S01]  /*14830*/  MUFU.TANH R172, R72 ;  /* 0x0000004800ac7308 */ /* 0x000fe20000002400 */
[-C--:B------:R-:W-:Y:S02]  /*14840*/  FMUL.FTZ R89, R89, R3.reuse ;  /* 0x0000000359597220 */ /* 0x080fe40000410000 */
[----:B------:R-:W-:-:S02]  /*14850*/  FMUL.FTZ R90, R90, R3 ;  /* 0x000000035a5a7220 */ /* 0x000fc40000410000 */
[-C--:B------:R-:W-:Y:S02]  /*14860*/  FMUL.FTZ R91, R91, R3.reuse ;  /* 0x000000035b5b7220 */ /* 0x080fe40000410000 */
[-C--:B------:R-:W-:Y:S01]  /*14870*/  FMUL.FTZ R92, R92, R3.reuse ;  /* 0x000000035c5c7220 */ /* 0x080fe20000410000 */
[----:B------:R-:W2:Y:S01]  /*14880*/  MUFU.TANH R162, R74 ;  /* 0x0000004a00a27308 */ /* 0x000ea20000002400 */
[-C--:B------:R-:W-:Y:S02]  /*14890*/  FMUL.FTZ R94, R94, R3.reuse ;  /* 0x000000035e5e7220 */ /* 0x080fe40000410000 */
[-C--:B------:R-:W-:Y:S02]  /*148a0*/  FMUL.FTZ R93, R93, R3.reuse ;  /* 0x000000035d5d7220 */ /* 0x080fe40000410000 */
[----:B------:R-:W-:Y:S01]  /*148b0*/  FMUL.FTZ R95, R95, R3 ;  /* 0x000000035f5f7220 */ /* 0x000fe20000410000 */
[----:B------:R-:W-:Y:S02]  /*148c0*/  IADD3 R4, R25, -0x27, RZ ;  /* 0xffffffd919047810 */ /* 0x000fe40007ffe0ff */
[----:B---3--:R-:W-:Y:S01]  /*148d0*/  FSEL R9, R38, -INF , !P3 ;  /* 0xff80000026097808 */ /* 0x008fe20005800000 */
[----:B------:R-:W-:Y:S01]  /*148e0*/  MUFU.TANH R171, R64 ;  /* 0x0000004000ab7308 */ /* 0x000fe20000002400 */
[----:B------:R-:W-:-:S02]  /*148f0*/  FSEL R6, R37, -INF , !P3 ;  /* 0xff80000025067808 */ /* 0x000fc40005800000 */
[----:B------:R-:W-:Y:S02]  /*14900*/  ISETP.GE.AND P3, PT, R0, R69, PT ;  /* 0x000000450000720c */ /* 0x000fe40003f66270 */
[----:B-1----:R-:W-:Y:S02]  /*14910*/  FSEL R165, R165, -INF , !P4 ;  /* 0xff800000a5a57808 */ /* 0x002fe40006000000 */
[----:B------:R-:W-:Y:S01]  /*14920*/  FSEL R174, R174, -INF , !P4 ;  /* 0xff800000aeae7808 */ /* 0x000fe20006000000 */
[----:B------:R-:W-:Y:S01]  /*14930*/  MUFU.TANH R161, R65 ;  /* 0x0000004100a17308 */ /* 0x000fe20000002400 */
[----:B----4-:R-:W-:Y:S02]  /*14940*/  FSEL R17, R17, -INF , !P1 ;  /* 0xff80000011117808 */ /* 0x010fe40004800000 */
[----:B------:R-:W-:Y:S02]  /*14950*/  IADD3 R0, R25, -0xf, RZ ;  /* 0xfffffff119007810 */ /* 0x000fe40007ffe0ff */
[----:B------:R-:W-:-:S03]  /*14960*/  ISETP.GE.AND P4, PT, R133, 0x2, PT ;  /* 0x000000028500780c */ /* 0x000fc60003f86270 */
[----:B------:R-:W1:Y:S01]  /*14970*/  MUFU.TANH R164, R66 ;  /* 0x0000004200a47308 */ /* 0x000e620000002400 */
[----:B------:R-:W-:Y:S02]  /*14980*/  ISETP.GE.AND P1, PT, R4, R69, PT ;  /* 0x000000450400720c */ /* 0x000fe40003f26270 */
[----:B------:R-:W-:-:S05]  /*14990*/  IADD3 R14, R25, -0x8, RZ ;  /* 0xfffffff8190e7810 */ /* 0x000fca0007ffe0ff */
[----:B------:R-:W3:Y:S01]  /*149a0*/  MUFU.TANH R170, R67 ;  /* 0x0000004300aa7308 */ /* 0x000ee20000002400 */
[----:B------:R-:W-:Y:S02]  /*149b0*/  FSEL R8, R20, -INF , !P2 ;  /* 0xff80000014087808 */ /* 0x000fe40005000000 */
[----:B------:R-:W-:-:S05]  /*149c0*/  FSEL R5, R24, -INF , !P2 ;  /* 0xff80000018057808 */ /* 0x000fca0005000000 */
[----:B------:R-:W-:Y:S01]  /*149d0*/  MUFU.TANH R166, R88 ;  /* 0x0000005800a67308 */ /* 0x000fe20000002400 */
[----:B------:R-:W-:-:S07]  /*149e0*/  ISETP.GE.AND P2, PT, R0, R69, PT ;  /* 0x000000450000720c */ /* 0x000fce0003f46270 */
[----:B------:R-:W-:Y:S01]  /*149f0*/  MUFU.TANH R173, R89 ;  /* 0x0000005900ad7308 */ /* 0x000fe20000002400 */
[----:B--2---:R-:W-:-:S07]  /*14a00*/  FSEL R0, R21, -INF , !P1 ;  /* 0xff80000015007808 */ /* 0x004fce0004800000 */
[----:B------:R-:W2:Y:S01]  /*14a10*/  MUFU.TANH R142, R90 ;  /* 0x0000005a008e7308 */ /* 0x000ea20000002400 */
[----:B------:R-:W-:-:S07]  /*14a20*/  FSEL R4, R11, -INF , !P1 ;  /* 0xff8000000b047808 */ /* 0x000fce0004800000 */
[----:B------:R-:W4:Y:S01]  /*14a30*/  MUFU.TANH R141, R91 ;  /* 0x0000005b008d7308 */ /* 0x000f220000002400 */
[----:B------:R-:W-:-:S07]  /*14a40*/  ISETP.GE.AND P1, PT, R14, R69, PT ;  /* 0x000000450e00720c */ /* 0x000fce0003f26270 */
[----:B------:R-:W-:Y:S08]  /*14a50*/  MUFU.TANH R167, R92 ;  /* 0x0000005c00a77308 */ /* 0x000ff00000002400 */
[----:B------:R-:W1:Y:S08]  /*14a60*/  MUFU.TANH R140, R94 ;  /* 0x0000005e008c7308 */ /* 0x000e700000002400 */
[----:B------:R-:W1:Y:S08]  /*14a70*/  MUFU.TANH R160, R95 ;  /* 0x0000005f00a07308 */ /* 0x000e700000002400 */
[----:B------:R-:W1:Y:S01]  /*14a80*/  MUFU.TANH R143, R93 ;  /* 0x0000005d008f7308 */ /* 0x000e620000002400 */
[----:B------:R-:W-:-:S02]  /*14a90*/  IADD3 R14, R25, -0x7, RZ ;  /* 0xfffffff9190e7810 */ /* 0x000fc40007ffe0ff */
[----:B------:R-:W-:Y:S02]  /*14aa0*/  FSEL R162, R162, -INF , !P0 ;  /* 0xff800000a2a27808 */ /* 0x000fe40004000000 */
[----:B------:R-:W-:Y:S01]  /*14ab0*/  FSEL R172, R172, -INF , !P0 ;  /* 0xff800000acac7808 */ /* 0x000fe20004000000 */
[----:B------:R-:W-:Y:S01]  /*14ac0*/  BSSY B1, `(.L_x_1303) ;  /* 0x00000c1000017945 */ /* 0x000fe20003800000 */
[----:B------:R-:W-:Y:S02]  /*14ad0*/  ISETP.GE.AND P0, PT, R14, R69, PT ;  /* 0x000000450e00720c */ /* 0x000fe40003f06270 */
[C---:B------:R-:W-:Y:S02]  /*14ae0*/  IADD3 R195, R199.reuse, 0x800, RZ ;  /* 0x00000800c7c37810 */ /* 0x040fe40007ffe0ff */
[C---:B------:R-:W-:Y:S02]  /*14af0*/  IADD3 R194, R199.reuse, 0x1000, RZ ;  /* 0x00001000c7c27810 */ /* 0x040fe40007ffe0ff */
[----:B------:R-:W-:-:S02]  /*14b00*/  IADD3 R193, R199, 0x1800, RZ ;  /* 0x00001800c7c17810 */ /* 0x000fc40007ffe0ff */
[C---:B------:R-:W-:Y:S02]  /*14b10*/  IADD3 R191, R199.reuse, 0x2000, RZ ;  /* 0x00002000c7bf7810 */ /* 0x040fe40007ffe0ff */
[C---:B------:R-:W-:Y:S02]  /*14b20*/  IADD3 R190, R199.reuse, 0x2800, RZ ;  /* 0x00002800c7be7810 */ /* 0x040fe40007ffe0ff */
[C---:B------:R-:W-:Y:S02]  /*14b30*/  IADD3 R189, R199.reuse, 0x3000, RZ ;  /* 0x00003000c7bd7810 */ /* 0x040fe40007ffe0ff */
[C---:B------:R-:W-:Y:S02]  /*14b40*/  IADD3 R188, R199.reuse, 0x3800, RZ ;  /* 0x00003800c7bc7810 */ /* 0x040fe40007ffe0ff */
[C---:B------:R-:W-:Y:S02]  /*14b50*/  IADD3 R187, R199.reuse, 0x4000, RZ ;  /* 0x00004000c7bb7810 */ /* 0x040fe40007ffe0ff */
[----:B------:R-:W-:-:S02]  /*14b60*/  IADD3 R186, R199, 0x4800, RZ ;  /* 0x00004800c7ba7810 */ /* 0x000fc40007ffe0ff */
[C---:B------:R-:W-:Y:S02]  /*14b70*/  IADD3 R185, R199.reuse, 0x5000, RZ ;  /* 0x00005000c7b97810 */ /* 0x040fe40007ffe0ff */
[----:B------:R-:W-:Y:S02]  /*14b80*/  IADD3 R184, R199, 0x5800, RZ ;  /* 0x00005800c7b87810 */ /* 0x000fe40007ffe0ff */
[----:B-1----:R-:W-:Y:S02]  /*14b90*/  FSEL R164, R164, -INF , !P6 ;  /* 0xff800000a4a47808 */ /* 0x002fe40007000000 */
[----:B------:R-:W-:Y:S02]  /*14ba0*/  FSEL R171, R171, -INF , !P6 ;  /* 0xff800000abab7808 */ /* 0x000fe40007000000 */
[----:B---3--:R-:W-:Y:S02]  /*14bb0*/  FSEL R170, R170, -INF , !P5 ;  /* 0xff800000aaaa7808 */ /* 0x008fe40006800000 */
[----:B------:R-:W-:-:S02]  /*14bc0*/  FSEL R161, R161, -INF , !P5 ;  /* 0xff800000a1a17808 */ /* 0x000fc40006800000 */
[----:B--2---:R-:W-:Y:S02]  /*14bd0*/  FSEL R142, R142, -INF , !P3 ;  /* 0xff8000008e8e7808 */ /* 0x004fe40005800000 */
[----:B------:R-:W-:Y:S02]  /*14be0*/  FSEL R166, R166, -INF , !P3 ;  /* 0xff800000a6a67808 */ /* 0x000fe40005800000 */
[----:B----4-:R-:W-:Y:S02]  /*14bf0*/  FSEL R141, R141, -INF , !P2 ;  /* 0xff8000008d8d7808 */ /* 0x010fe40005000000 */
[----:B------:R-:W-:Y:S02]  /*14c00*/  FSEL R173, R173, -INF , !P2 ;  /* 0xff800000adad7808 */ /* 0x000fe40005000000 */
[----:B------:R-:W-:Y:S02]  /*14c10*/  FSEL R140, R140, -INF , !P1 ;  /* 0xff8000008c8c7808 */ /* 0x000fe40004800000 */
[----:B------:R-:W-:-:S02]  /*14c20*/  FSEL R167, R167, -INF , !P1 ;  /* 0xff800000a7a77808 */ /* 0x000fc40004800000 */
        /* <DEDUP_REMOVED lines=17> */
[-C--:B------:R-:W-:Y:S02]  /*14d40*/  LOP3.LUT R16, R16, R21.reuse, RZ, 0x3c, !PT ;  /* 0x0000001510107212 */ /* 0x080fe400078e3cff */
[----:B------:R-:W-:Y:S02]  /*14d50*/  ISETP.GE.AND P2, PT, R2, RZ, PT ;  /* 0x000000ff0200720c */ /* 0x000fe40003f46270 */
[----:B------:R-:W-:Y:S02]  /*14d60*/  ISETP.GE.AND P0, PT, R16, RZ, PT ;  /* 0x000000ff1000720c */ /* 0x000fe40003f06270 */
[----:B------:R-:W-:Y:S01]  /*14d70*/  LOP3.LUT R2, RZ, R21, RZ, 0x33, !PT ;  /* 0x00000015ff027212 */ /* 0x000fe200078e33ff */
[----:B-1----:R-:W1:Y:S02]  /*14d80*/  MUFU.RCP R26, R15 ;  /* 0x0000000f001a7308 */ /* 0x002e640000001000 */
[----:B-1----:R-:W-:-:S06]  /*14d90*/  IADD3 R26, R26, 0xffffffe, RZ ;  /* 0x0ffffffe1a1a7810 */ /* 0x002fcc0007ffe0ff */
[----:B------:R-:W1:Y:S02]  /*14da0*/  F2I.FTZ.U32.TRUNC.NTZ R27, R26 ;  /* 0x0000001a001b7305 */ /* 0x000e64000021f000 */
[----:B-1----:R-:W-:Y:S02]  /*14db0*/  IMAD.MOV R24, RZ, RZ, -R27 ;  /* 0x000000ffff187224 */ /* 0x002fe400078e0a1b */
[----:B------:R-:W-:Y:S02]  /*14dc0*/  IMAD.MOV.U32 R26, RZ, RZ, RZ ;  /* 0x000000ffff1a7224 */ /* 0x000fe400078e00ff */
[----:B------:R-:W-:-:S04]  /*14dd0*/  IMAD R24, R24, R13, RZ ;  /* 0x0000000d18187224 */ /* 0x000fc800078e02ff */
[----:B------:R-:W-:Y:S02]  /*14de0*/  IMAD.HI.U32 R24, R27, R24, R26 ;  /* 0x000000181b187227 */ /* 0x000fe400078e001a */
[----:B------:R-:W2:Y:S04]  /*14df0*/  LD.E.64 R26, [R18.64+0x20] ;  /* 0x00002006121a7980 */ /* 0x000ea8000c101b00 */
[----:B------:R-:W-:-:S04]  /*14e00*/  IMAD.HI.U32 R20, R24, R11, RZ ;  /* 0x0000000b18147227 */ /* 0x000fc800078e00ff */
[----:B------:R-:W-:-:S04]  /*14e10*/  IMAD.HI.U32 R15, R24, R3, RZ ;  /* 0x00000003180f7227 */ /* 0x000fc800078e00ff */
[-C--:B------:R-:W-:Y:S02]  /*14e20*/  IMAD R24, R20, R14.reuse, R11 ;  /* 0x0000000e14187224 */ /* 0x080fe400078e020b */
[----:B------:R-:W-:-:S03]  /*14e30*/  IMAD R14, R15, R14, R3 ;  /* 0x0000000e0f0e7224 */ /* 0x000fc600078e0203 */
[C---:B------:R-:W-:Y:S02]  /*14e40*/  ISETP.GT.U32.AND P3, PT, R13.reuse, R24, PT ;  /* 0x000000180d00720c */ /* 0x040fe40003f64070 */
[----:B------:R-:W-:-:S11]  /*14e50*/  ISETP.GT.U32.AND P1, PT, R13, R14, PT ;  /* 0x0000000e0d00720c */ /* 0x000fd60003f24070 */
[----:B------:R-:W-:Y:S01]  /*14e60*/  @!P3 IMAD.IADD R24, R24, 0x1, -R13 ;  /* 0x000000011818b824 */ /* 0x000fe200078e0a0d */
[----:B------:R-:W-:Y:S02]  /*14e70*/  @!P3 IADD3 R20, R20, 0x1, RZ ;  /* 0x000000011414b810 */ /* 0x000fe40007ffe0ff */
[-C--:B------:R-:W-:Y:S02]  /*14e80*/  @!P1 IADD3 R14, R14, -R13.reuse, RZ ;  /* 0x8000000d0e0e9210 */ /* 0x080fe40007ffe0ff */
[-C--:B------:R-:W-:Y:S02]  /*14e90*/  ISETP.GE.U32.AND P6, PT, R24, R13.reuse, PT ;  /* 0x0000000d1800720c */ /* 0x080fe40003fc6070 */
[----:B------:R-:W-:Y:S01]  /*14ea0*/  ISETP.GE.U32.AND P5, PT, R14, R13, PT ;  /* 0x0000000d0e00720c */ /* 0x000fe20003fa6070 */
[----:B------:R-:W3:Y:S01]  /*14eb0*/  LD.E.64 R24, [R18.64+0x38] ;  /* 0x0000380612187980 */ /* 0x000ee2000c101b00 */
[----:B------:R-:W-:Y:S02]  /*14ec0*/  @!P1 IADD3 R15, R15, 0x1, RZ ;  /* 0x000000010f0f9810 */ /* 0x000fe40007ffe0ff */
[----:B------:R-:W-:-:S07]  /*14ed0*/  ISETP.NE.AND P1, PT, R21, RZ, PT ;  /* 0x000000ff1500720c */ /* 0x000fce0003f25270 */
        /* <DEDUP_REMOVED lines=15> */
[----:B------:R-:W-:-:S04]  /*14fd0*/  IMAD R11, R24, R14, R11 ;  /* 0x0000000e180b7224 */ /* 0x000fc800078e020b */
[----:B------:R-:W-:Y:S02]  /*14fe0*/  IMAD.IADD R21, R21, 0x1, R11 ;  /* 0x0000000115157824 */ /* 0x000fe400078e020b */
[----:B----4-:R-:W-:-:S04]  /*14ff0*/  IMAD.IADD R2, R2, 0x1, -R3 ;  /* 0x0000000102027824 */ /* 0x010fc800078e0a03 */
[----:B--2---:R-:W-:Y:S01]  /*15000*/  IMAD R3, R27, R2, RZ ;  /* 0x000000021b037224 */ /* 0x004fe200078e02ff */
[----:B------:R-:W-:Y:S01]  /*15010*/  SHF.R.S32.HI R13, RZ, 0x1f, R2 ;  /* 0x0000001fff0d7819 */ /* 0x000fe20000011402 */
[----:B------:R-:W-:-:S04]  /*15020*/  IMAD.WIDE.U32 R20, R2, R26, R20 ;  /* 0x0000001a02147225 */ /* 0x000fc800078e0014 */
[----:B------:R-:W-:Y:S02]  /*15030*/  IMAD R3, R26, R13, R3 ;  /* 0x0000000d1a037224 */ /* 0x000fe400078e0203 */
[----:B------:R-:W-:-:S03]  /*15040*/  IMAD.MOV.U32 R2, RZ, RZ, R20 ;  /* 0x000000ffff027224 */ /* 0x000fc600078e0014 */
[----:B------:R-:W-:Y:S01]  /*15050*/  IADD3 R3, R21, R3, RZ ;  /* 0x0000000315037210 */ /* 0x000fe20007ffe0ff */
[----:B------:R-:W-:Y:S05]  /*15060*/  BRA `(.L_x_1307) ;  /* 0x0000003000007947 */ /* 0x000fea0003800000 */
.L_x_1306:
[----:B------:R-:W2:Y:S02]  /*15070*/  LD.E R2, [R18.64+0x38] ;  /* 0x0000380612027980 */ /* 0x000ea4000c101900 */
[----:B--2---:R-:W-:-:S04]  /*15080*/  LEA R2, -R2, RZ, 0x6 ;  /* 0x000000ff02027211 */ /* 0x004fc800078e31ff */
[----:B------:R-:W-:Y:S02]  /*15090*/  SHF.R.S32.HI R3, RZ, 0x1f, R2 ;  /* 0x0000001fff037819 */ /* 0x000fe40000011402 */
.L_x_1307:
[----:B------:R-:W-:Y:S05]  /*150a0*/  BSYNC B0 ;  /* 0x0000000000007941 */ /* 0x000fea0003800000 */
.L_x_1305:
        /* <DEDUP_REMOVED lines=98> */
.L_x_1304:
[----:B------:R-:W-:Y:S05]  /*156d0*/  BSYNC B1 ;  /* 0x0000000000017941 */ /* 0x000fea0003800000 */
.L_x_1303:
[----:B------:R-:W2:Y:S01]  /*156e0*/  LD.E R158, [R18.64+0xdc] ;  /* 0x0000dc06129e7980 */ /* 0x000ea2000c101900 */
[----:B------:R-:W-:-:S02]  /*156f0*/  FMNMX.FTZ R2, R22, R23, !PT ;  /* 0x0000001716027209 */ /* 0x000fc40007810000 */
[----:B------:R-:W-:Y:S02]  /*15700*/  FMNMX.FTZ R11, R17, R48, !PT ;  /* 0x00000030110b7209 */ /* 0x000fe40007810000 */
[----:B------:R-:W-:Y:S02]  /*15710*/  FMNMX.FTZ R3, R49, R2, !PT ;  /* 0x0000000231037209 */ /* 0x000fe40007810000 */
[----:B------:R-:W-:Y:S02]  /*15720*/  FMNMX.FTZ R11, R36, R11, !PT ;  /* 0x0000000b240b7209 */ /* 0x000fe40007810000 */
[----:B------:R-:W-:Y:S02]  /*15730*/  FMNMX.FTZ R2, R50, R3, !PT ;  /* 0x0000000332027209 */ /* 0x000fe40007810000 */
[----:B------:R-:W-:Y:S02]  /*15740*/  FMNMX.FTZ R11, R12, R11, !PT ;  /* 0x0000000b0c0b7209 */ /* 0x000fe40007810000 */
[----:B------:R-:W-:-:S02]  /*15750*/  FMNMX.FTZ R3, R7, R2, !PT ;  /* 0x0000000207037209 */ /* 0x000fc40007810000 */
[----:B-1----:R-:W-:Y:S02]  /*15760*/  FMNMX.FTZ R14, R10, R11, !PT ;  /* 0x0000000b0a0e7209 */ /* 0x002fe40007810000 */
[----:B------:R-:W-:Y:S02]  /*15770*/  FMNMX.FTZ R2, R6, R3, !PT ;  /* 0x0000000306027209 */ /* 0x000fe40007810000 */
[----:B------:R-:W-:Y:S02]  /*15780*/  SHF.L.U32 R206, R54, 0x1, RZ ;  /* 0x0000000136ce7819 */ /* 0x000fe400000006ff */
[----:B------:R-:W-:Y:S02]  /*15790*/  FMNMX.FTZ R3, R5, R2, !PT ;  /* 0x0000000205037209 */ /* 0x000fe40007810000 */
[----:B------:R-:W-:Y:S01]  /*157a0*/  LEA R204, R55, R206, 0x1 ;  /* 0x000000ce37cc7211 */ /* 0x000fe200078e08ff */
[----:B------:R-:W-:Y:S01]  /*157b0*/  LDSM.16.MT88.4 R40, [R206+0xe000] ;  /* 0x00e00000ce28783b */ /* 0x000fe20000004200 */
[----:B------:R-:W-:-:S02]  /*157c0*/  FMNMX.FTZ R3, R4, R3, !PT ;  /* 0x0000000304037209 */ /* 0x000fc40007810000 */
[----:B------:R-:W-:Y:S01]  /*157d0*/  LEA R205, R57, R206, 0x1 ;  /* 0x000000ce39cd7211 */ /* 0x000fe200078e08ff */
[----:B------:R-:W-:Y:S01]  /*157e0*/  LDSM.16.MT88.4 R124, [R206+0xc000] ;  /* 0x00c00000ce7c783b */ /* 0x000fe20000004200 */
[----:B------:R-:W-:Y:S02]  /*157f0*/  FMNMX.FTZ R3, R172, R3, !PT ;  /* 0x00000003ac037209 */ /* 0x000fe40007810000 */
[----:B------:R-:W-:Y:S01]  /*15800*/  LEA R203, R55, R205, 0x1 ;  /* 0x000000cd37cb7211 */ /* 0x000fe200078e08ff */
        /* <DEDUP_REMOVED lines=21> */
[----:B------:R-:W-:Y:S03]  /*15960*/  LDSM.16.MT88.4 R88, [R204+0x10000] ;  /* 0x01000000cc58783b */ /* 0x000fe60000004200 */
[----:B------:R-:W-:Y:S01]  /*15970*/  FMNMX.FTZ R2, R142, R3, !PT ;  /* 0x000000038e027209 */ /* 0x000fe20007810000 */
[----:B------:R-:W1:Y:S03]  /*15980*/  SHFL.BFLY PT, R11, R14, 0x2, 0x1f ;  /* 0x0c401f000e0b7f89 */ /* 0x000e6600000e0000 */
[----:B------:R-:W-:Y:S01]  /*15990*/  FMNMX.FTZ R13, R141, R2, !PT ;  /* 0x000000028d0d7209 */ /* 0x000fe20007810000 */
[----:B------:R-:W-:Y:S03]  /*159a0*/  LDSM.16.MT88.4 R136, [R205+0xc800] ;  /* 0x00c80000cd88783b */ /* 0x000fe60000004200 */
[----:B------:R-:W-:Y:S01]  /*159b0*/  FMNMX.FTZ R13, R140, R13, !PT ;  /* 0x0000000d8c0d7209 */ /* 0x000fe20007810000 */
[----:B------:R-:W-:Y:S03]  /*159c0*/  LDSM.16.MT88.4 R32, [R204+0xc800] ;  /* 0x00c80000cc20783b */ /* 0x000fe60000004200 */
[----:B------:R-:W-:Y:S01]  /*159d0*/  FMNMX.FTZ R13, R160, R13, !PT ;  /* 0x0000000da00d7209 */ /* 0x000fe20007810000 */
[----:B------:R-:W-:Y:S04]  /*159e0*/  LDSM.16.MT88.4 R28, [R203+0xc800] ;  /* 0x00c80000cb1c783b */ /* 0x000fe80000004200 */
[----:B------:R-:W3:Y:S04]  /*159f0*/  SHFL.BFLY PT, R2, R13, 0x2, 0x1f ;  /* 0x0c401f000d027f89 */ /* 0x000ee800000e0000 */
[----:B------:R-:W-:Y:S01]  /*15a00*/  LDSM.16.MT88.4 R24, [R205+0xe800] ;  /* 0x00e80000cd18783b */ /* 0x000fe20000004200 */
[----:B-1----:R-:W-:-:S05]  /*15a10*/  FMNMX.FTZ R11, R14, R11, !PT ;  /* 0x0000000b0e0b7209 */ /* 0x002fca0007810000 */
[----:B------:R-:W1:Y:S01]  /*15a20*/  SHFL.BFLY PT, R132, R11, 0x1, 0x1f ;  /* 0x0c201f000b847f89 */ /* 0x000e6200000e0000 */
[----:B---3--:R-:W-:-:S05]  /*15a30*/  FMNMX.FTZ R2, R13, R2, !PT ;  /* 0x000000020d027209 */ /* 0x008fca0007810000 */
[----:B------:R-:W3:Y:S01]  /*15a40*/  SHFL.BFLY PT, R3, R2, 0x1, 0x1f ;  /* 0x0c201f0002037f89 */ /* 0x000ee200000e0000 */
[----:B-1----:R-:W-:-:S04]  /*15a50*/  FMNMX.FTZ R132, R11, R132, !PT ;  /* 0x000000840b847209 */ /* 0x002fc80007810000 */
[----:B------:R-:W-:Y:S02]  /*15a60*/  FSETP.NEU.FTZ.AND P0, PT, R132, -INF , PT ;  /* 0xff8000008400780b */ /* 0x000fe40003f1d000 */
[----:B---3--:R-:W-:Y:S01]  /*15a70*/  FMNMX.FTZ R3, R2, R3, !PT ;  /* 0x0000000302037209 */ /* 0x008fe20007810000 */
[----:B--2---:R-:W-:-:S04]  /*15a80*/  FMUL.FTZ R175, R158, R132 ;  /* 0x000000849eaf7220 */ /* 0x004fc80000410000 */
[----:B------:R-:W-:Y:S01]  /*15a90*/  FMUL.FTZ R163, R158, R3 ;  /* 0x000000039ea37220 */ /* 0x000fe20000410000 */
[----:B------:R-:W-:Y:S02]  /*15aa0*/  FSEL R175, R175, RZ, P0 ;  /* 0x000000ffafaf7208 */ /* 0x000fe40000000000 */
[----:B------:R-:W-:-:S03]  /*15ab0*/  FSETP.NEU.FTZ.AND P0, PT, R3, -INF , PT ;  /* 0xff8000000300780b */ /* 0x000fc60003f1d000 */
[-CC-:B------:R-:W-:Y:S01]  /*15ac0*/  FFMA.FTZ R153, R22, R158.reuse, -R175.reuse ;  /* 0x0000009e16997223 */ /* 0x180fe200000108af */
[----:B------:R-:W-:Y:S01]  /*15ad0*/  FSEL R163, R163, RZ, P0 ;  /* 0x000000ffa3a37208 */ /* 0x000fe20000000000 */
[-CC-:B------:R-:W-:Y:S02]  /*15ae0*/  FFMA.FTZ R150, R23, R158.reuse, -R175.reuse ;  /* 0x0000009e17967223 */ /* 0x180fe400000108af */
[-CC-:B------:R-:W-:Y:S01]  /*15af0*/  FFMA.FTZ R151, R49, R158.reuse, -R175.reuse ;  /* 0x0000009e31977223 */ /* 0x180fe200000108af */
[----:B------:R-:W-:Y:S01]  /*15b00*/  LDSM.16.MT88.4 R20, [R206+0xc800] ;  /* 0x00c80000ce14783b */ /* 0x000fe20000004200 */
[-C--:B------:R-:W-:Y:S01]  /*15b10*/  FFMA.FTZ R146, R50, R158.reuse, -R175 ;  /* 0x0000009e32927223 */ /* 0x080fe200000108af */
[----:B------:R-:W-:Y:S01]  /*15b20*/  MUFU.EX2 R153, R153 ;  /* 0x0000009900997308 */ /* 0x000fe20000000800 */
[-CC-:B------:R-:W-:Y:S02]  /*15b30*/  FFMA.FTZ R152, R17, R158.reuse, -R163.reuse ;  /* 0x0000009e11987223 */ /* 0x180fe400000108a3 */
[-CC-:B------:R-:W-:Y:S01]  /*15b40*/  FFMA.FTZ R155, R48, R158.reuse, -R163.reuse ;  /* 0x0000009e309b7223 */ /* 0x180fe200000108a3 */
[----:B------:R-:W-:Y:S01]  /*15b50*/  LDSM.16.MT88.4 R16, [R204+0xe800] ;  /* 0x00e80000cc10783b */ /* 0x000fe20000004200 */
[----:B------:R-:W-:-:S02]  /*15b60*/  FFMA.FTZ R157, R36, R158, -R163 ;  /* 0x0000009e249d7223 */ /* 0x000fc400000108a3 */
[-C--:B------:R-:W-:Y:S01]  /*15b70*/  FFMA.FTZ R148, R12, R158.reuse, -R163 ;  /* 0x0000009e0c947223 */ /* 0x080fe200000108a3 */
[----:B------:R-:W1:Y:S01]  /*15b80*/  LDSM.16.MT88.4 R48, [R205+0xe000] ;  /* 0x00e00000cd30783b */ /* 0x000e620000004200 */
[-CC-:B------:R-:W-:Y:S01]  /*15b90*/  FFMA.FTZ R149, R7, R158.reuse, -R175.reuse ;  /* 0x0000009e07957223 */ /* 0x180fe200000108af */
[----:B------:R-:W2:Y:S01]  /*15ba0*/  MUFU.EX2 R150, R150 ;  /* 0x0000009600967308 */ /* 0x000ea20000000800 */
[-CC-:B------:R-:W-:Y:S01]  /*15bb0*/  FFMA.FTZ R144, R6, R158.reuse, -R175.reuse ;  /* 0x0000009e06907223 */ /* 0x180fe200000108af */
[----:B------:R-:W-:Y:S01]  /*15bc0*/  LDSM.16.MT88.4 R12, [R203+0xe800] ;  /* 0x00e80000cb0c783b */ /* 0x000fe20000004200 */
[-CC-:B------:R-:W-:Y:S02]  /*15bd0*/  FFMA.FTZ R145, R5, R158.reuse, -R175.reuse ;  /* 0x0000009e05917223 */ /* 0x180fe400000108af */
[-C--:B------:R-:W-:Y:S02]  /*15be0*/  FFMA.FTZ R2, R4, R158.reuse, -R175 ;  /* 0x0000009e04027223 */ /* 0x080fe400000108af */
[----:B------:R-:W3:Y:S01]  /*15bf0*/  LDSM.16.MT88.4 R4, [R203+0x10000] ;  /* 0x01000000cb04783b */ /* 0x000ee20000004200 */
[----:B------:R-:W-:Y:S01]  /*15c00*/  MUFU.EX2 R151, R151 ;  /* 0x0000009700977308 */ /* 0x000fe20000000800 */
[----:B------:R-:W-:-:S02]  /*15c10*/  FFMA.FTZ R147, R10, R158, -R163 ;  /* 0x0000009e0a937223 */ /* 0x000fc400000108a3 */
[-CC-:B------:R-:W-:Y:S02]  /*15c20*/  FFMA.FTZ R134, R9, R158.reuse, -R163.reuse ;  /* 0x0000009e09867223 */ /* 0x180fe400000108a3 */
[-CC-:B------:R-:W-:Y:S02]  /*15c30*/  FFMA.FTZ R135, R8, R158.reuse, -R163.reuse ;  /* 0x0000009e08877223 */ /* 0x180fe400000108a3 */
[----:B------:R-:W4:Y:S01]  /*15c40*/  LDSM.16.MT88.4 R8, [R206+0xe800] ;  /* 0x00e80000ce08783b */ /* 0x000f220000004200 */
[----:B------:R-:W5:Y:S01]  /*15c50*/  MUFU.EX2 R146, R146 ;  /* 0x0000009200927308 */ /* 0x000f620000000800 */
[----:B--2---:R-:W-:Y:S01]  /*15c60*/  F2FP.BF16.PACK_AB R96, R150, R153 ;  /* 0x000000999660723e */ /* 0x004fe200000010ff */
[-C--:B------:R-:W-:Y:S02]  /*15c70*/  FFMA.FTZ R0, R0, R158.reuse, -R163 ;  /* 0x0000009e00007223 */ /* 0x080fe400000108a3 */
[-CC-:B------:R-:W-:Y:S02]  /*15c80*/  FFMA.FTZ R156, R171, R158.reuse, -R175.reuse ;  /* 0x0000009eab9c7223 */ /* 0x180fe400000108af */
[----:B------:R-:W-:-:S02]  /*15c90*/  FFMA.FTZ R154, R172, R158, -R175 ;  /* 0x0000009eac9a7223 */ /* 0x000fc400000108af */
[----:B------:R-:W-:Y:S01]  /*15ca0*/  MUFU.EX2 R152, R152 ;  /* 0x0000009800987308 */ /* 0x000fe20000000800 */
[-CC-:B------:R-:W-:Y:S02]  /*15cb0*/  FFMA.FTZ R159, R174, R158.reuse, -R175.reuse ;  /* 0x0000009eae9f7223 */ /* 0x180fe400000108af */
[-C--:B------:R-:W-:Y:S02]  /*15cc0*/  FFMA.FTZ R161, R161, R158.reuse, -R175 ;  /* 0x0000009ea1a17223 */ /* 0x080fe400000108af */
[-CC-:B------:R-:W-:Y:S02]  /*15cd0*/  FFMA.FTZ R162, R162, R158.reuse, -R163.reuse ;  /* 0x0000009ea2a27223 */ /* 0x180fe400000108a3 */
[-CC-:B------:R-:W-:Y:S01]  /*15ce0*/  FFMA.FTZ R165, R165, R158.reuse, -R163.reuse ;  /* 0x0000009ea5a57223 */ /* 0x180fe200000108a3 */
[----:B------:R-:W2:Y:S01]  /*15cf0*/  MUFU.EX2 R155, R155 ;  /* 0x0000009b009b7308 */ /* 0x000ea20000000800 */
[----:B-----5:R-:W-:Y:S01]  /*15d00*/  F2FP.BF16.PACK_AB R98, R146, R151 ;  /* 0x000000979262723e */ /* 0x020fe200000010ff */
        /* <DEDUP_REMOVED lines=8> */
[----:B------:R-:W5:Y:S01]  /*15d90*/  MUFU.EX2 R148, R148 ;  /* 0x0000009400947308 */ /* 0x000f620000000800 */
[----:B--2---:R-:W-:Y:S01]  /*15da0*/  F2FP.BF16.PACK_AB R97, R155, R152 ;  /* 0x000000989b61723e */ /* 0x004fe200000010ff */
        /* <DEDUP_REMOVED lines=8> */
[----:B-----5:R-:W-:-:S02]  /*15e30*/  F2FP.BF16.PACK_AB R99, R148, R157 ;  /* 0x0000009d9463723e */ /* 0x020fc400000010ff */
[----:B------:R-:W2:Y:S01]  /*15e40*/  MUFU.EX2 R144, R144 ;  /* 0x0000009000907308 */ /* 0x000ea20000000800 */
        /* <DEDUP_REMOVED lines=19> */
[C---:B-1----:R-:W-:Y:S02]  /*15f80*/  HMMA.16816.F32.BF16 R44, R96.reuse, R48, RZ ;  /* 0x00000030602c723c */ /* 0x042fe400000418ff */
        /* <DEDUP_REMOVED lines=28> */
[----:B--2---:R-:W-:Y:S01]  /*16150*/  F2FP.BF16.PACK_AB R4, R144, R149 ;  /* 0x000000959004723e */ /* 0x004fe200000010ff */
        /* <DEDUP_REMOVED lines=48> */
[----:B------:R-:W-:Y:S01]  /*16460*/  F2FP.BF16.PACK_AB R4, R159, R154 ;  /* 0x0000009a9f04723e */ /* 0x000fe200000010ff */
[----:B------:R-:W-:Y:S01]  /*16470*/  FADD.FTZ R154, R154, R145 ;  /* 0x000000919a9a7221 */ /* 0x000fe20000010000 */
[----:B-1----:R-:W-:Y:S01]  /*16480*/  F2FP.BF16.PACK_AB R5, R165, R162 ;  /* 0x000000a2a505723e */ /* 0x002fe200000010ff */
        /* <DEDUP_REMOVED lines=89> */
.L_x_1317:
        /* <DEDUP_REMOVED lines=75> */
.L_x_1310:
[----:B------:R-:W-:Y:S02]  /*16ed0*/  ULDC.64 UR4, c[0x0][0x118] ;  /* 0x0000460000047ab9 */ /* 0x000fe40000000a00 */
[----:B------:R-:W2:Y:S02]  /*16ee0*/  LD.E R10, [R2.64+0x40] ;  /* 0x00004004020a7980 */ /* 0x000ea4000c101900 */
[----:B--2---:R-:W-:Y:S04]  /*16ef0*/  LEA R10, -R10, RZ, 0x6 ;  /* 0x000000ff0a0a7211 */ /* 0x004fe800078e31ff */
[----:B------:R-:W-:Y:S02]  /*16f00*/  SHF.R.S32.HI R7, RZ, 0x1f, R10 ;  /* 0x0000001fff077819 */ /* 0x000fe4000001140a */
.L_x_1311:
[----:B------:R-:W-:Y:S05]  /*16f10*/  BSYNC B0 ;  /* 0x0000000000007941 */ /* 0x000fea0003800000 */
.L_x_1309:
[----:B------:R-:W-:Y:S01]  /*16f20*/  LOP3.LUT P5, RZ, R222, 0x1, RZ, 0xc0, !PT ;  /* 0x00000001deff7812 */ /* 0x000fe200078ac0ff */
[----:B------:R-:W-:Y:S01]  /*16f30*/  ULDC.64 UR4, c[0x0][0x118] ;  /* 0x0000460000047ab9 */ /* 0x000fe20000000a00 */
[-C--:B------:R-:W-:Y:S01]  /*16f40*/  LEA R138, P0, R10, R168.reuse, 0x1 ;  /* 0x000000a80a8a7211 */ /* 0x080fe200078008ff */
[----:B------:R-:W-:Y:S01]  /*16f50*/  BSSY B1, `(.L_x_1312) ;  /* 0x00001df000017945 */ /* 0x000fe20003800000 */
[----:B------:R-:W-:Y:S02]  /*16f60*/  LOP3.LUT P4, RZ, R222, 0x2, RZ, 0xc0, !PT ;  /* 0x00000002deff7812 */ /* 0x000fe4000788c0ff */
[----:B------:R-:W-:Y:S02]  /*16f70*/  LEA.HI.X R139, R10, R169, R7, 0x1, P0 ;  /* 0x000000a90a8b7211 */ /* 0x000fe400000f0c07 */
[----:B------:R-:W-:Y:S02]  /*16f80*/  LOP3.LUT P3, RZ, R222, 0x4, RZ, 0xc0, !PT ;  /* 0x00000004deff7812 */ /* 0x000fe4000786c0ff */
[----:B------:R-:W-:Y:S03]  /*16f90*/  IADD3 R5, P0, R10, R207, RZ ;  /* 0x000000cf0a057210 */ /* 0x000fe60007f1e0ff */
[----:B------:R-:W-:Y:S01]  /*16fa0*/  @!PT LDS RZ, [RZ] ;  /* 0x00000000fffff984 */ /* 0x000fe20000000800 */
[----:B------:R-:W-:Y:S01]  /*16fb0*/  @!PT LDS RZ, [RZ] ;  /* 0x00000000fffff984 */ /* 0x000fe20000000800 */
[----:B------:R-:W-:Y:S01]  /*16fc0*/  @!PT LDS RZ, [RZ] ;  /* 0x00000000fffff984 */ /* 0x000fe20000000800 */
[----:B------:R1:W-:Y:S01]  /*16fd0*/  @P5 LDGSTS.E.BYPASS.LTC128B.128 [R219+0xc000], [R138.64] ;  /* 0x0c0000008adb5fae */ /* 0x0003e2000b901d44 */
[----:B------:R-:W-:Y:S02]  /*16fe0*/  @P5 LEA R22, P6, R5, R168, 0x1 ;  /* 0x000000a805165211 */ /* 0x000fe400078c08ff */
[----:B------:R-:W-:Y:S02]  /*16ff0*/  IADD3.X R6, R7, R208, RZ, P0, !PT ;  /* 0x000000d007067210 */ /* 0x000fe400007fe4ff */
[----:B------:R-:W-:Y:S01]  /*17000*/  @!P5 STS.128 [R219+0xc000], RZ ;  /* 0x00c000ffdb00d388 */ /* 0x000fe20000000c00 */
[CC--:B------:R-:W-:Y:S02]  /*17010*/  @P4 LEA R16, P1, R5.reuse, R168.reuse, 0x1 ;  /* 0x000000a805104211 */ /* 0x0c0fe400078208ff */
[CCC-:B------:R-:W-:Y:S02]  /*17020*/  @P5 LEA.HI.X R23, R5.reuse, R169.reuse, R6.reuse, 0x1, P6 ;  /* 0x000000a905175211 */ /* 0x1c0fe400030f0c06 */
[----:B------:R-:W-:Y:S01]  /*17030*/  @!PT LDS RZ, [RZ] ;  /* 0x00000000fffff984 */ /* 0x000fe20000000800 */
[----:B------:R-:W-:Y:S01]  /*17040*/  @!PT LDS RZ, [RZ] ;  /* 0x00000000fffff984 */ /* 0x000fe20000000800 */
[----:B------:R-:W-:Y:S01]  /*17050*/  @!PT LDS RZ, [RZ] ;  /* 0x00000000fffff984 */ /* 0x000fe20000000800 */
[----:B------:R1:W-:Y:S01]  /*17060*/  @P4 LDGSTS.E.BYPASS.LTC128B.128 [R219+0xe000], [R138.64+0x80] ;  /* 0x0e0000808adb4fae */ /* 0x0003e2000b901d44 */
[C-C-:B------:R-:W-:Y:S02]  /*17070*/  @P4 LEA.HI.X R17, R5.reuse, R169, R6.reuse, 0x1, P1 ;  /* 0x000000a905114211 */ /* 0x140fe400008f0c06 */
[CC--:B------:R-:W-:Y:S02]  /*17080*/  @P3 LEA R14, P0, R5.reuse, R168.reuse, 0x1 ;  /* 0x000000a8050e3211 */ /* 0x0c0fe400078008ff */
[----:B------:R-:W-:Y:S01]  /*17090*/  @!P4 STS.128 [R219+0xe000], RZ ;  /* 0x00e000ffdb00c388 */ /* 0x000fe20000000c00 */
[C---:B------:R-:W-:Y:S02]  /*170a0*/  IADD3 R7, P2, R5.reuse, R207, RZ ;  /* 0x000000cf05077210 */ /* 0x040fe40007f5e0ff */
[-C--:B------:R-:W-:Y:S02]  /*170b0*/  @P3 LEA.HI.X R15, R5, R169.reuse, R6, 0x1, P0 ;  /* 0x000000a9050f3211 */ /* 0x080fe400000f0c06 */
[----:B------:R-:W-:Y:S01]  /*170c0*/  @!PT LDS RZ, [RZ] ;  /* 0x00000000fffff984 */ /* 0x000fe20000000800 */
[----:B------:R-:W-:Y:S01]  /*170d0*/  @!PT LDS RZ, [RZ] ;  /* 0x00000000fffff984 */ /* 0x000fe20000000800 */
[----:B------:R-:W-:Y:S01]  /*170e0*/  @!PT LDS RZ, [RZ] ;  /* 0x00000000fffff984 */ /* 0x000fe20000000800 */
[----:B------:R1:W-:Y:S01]  /*170f0*/  @P3 LDGSTS.E.BYPASS.LTC128B.128 [R219+0x10000], [R138.64+0x100] ;  /* 0x100001008adb3fae */ /* 0x0003e2000b901d44 */
[C---:B------:R-:W-:Y:S02]  /*17100*/  @P5 LEA R20, P1, R7.reuse, R168, 0x1 ;  /* 0x000000a807145211 */ /* 0x040fe400078208ff */
[----:B------:R-:W-:Y:S02]  /*17110*/  IADD3.X R6, R6, R208, RZ, P2, !PT ;  /* 0x000000d006067210 */ /* 0x000fe400017fe4ff */
[----:B------:R-:W-:Y:S01]  /*17120*/  @!P3 STS.128 [R219+0x10000], RZ ;  /* 0x010000ffdb00b388 */ /* 0x000fe20000000c00 */
[CC--:B------:R-:W-:Y:S02]  /*17130*/  @P4 LEA R12, P0, R7.reuse, R168.reuse, 0x1 ;  /* 0x000000a8070c4211 */ /* 0x0c0fe400078008ff */
[CCC-:B------:R-:W-:Y:S02]  /*17140*/  @P5 LEA.HI.X R21, R7.reuse, R169.reuse, R6.reuse, 0x1, P1 ;  /* 0x000000a907155211 */ /* 0x1c0fe400008f0c06 */
[----:B------:R-:W-:Y:S01]  /*17150*/  @!PT LDS RZ, [RZ] ;  /* 0x00000000fffff984 */ /* 0x000fe20000000800 */
[----:B------:R-:W-:Y:S01]  /*17160*/  @!PT LDS RZ, [RZ] ;  /* 0x00000000fffff984 */ /* 0x000fe20000000800 */
[----:B------:R-:W-:Y:S01]  /*17170*/  @!PT LDS RZ, [RZ] ;  /* 0x00000000fffff984 */ /* 0x000fe20000000800 */
[----:B------:R2:W-:Y:S01]  /*17180*/  @P5 LDGSTS.E.BYPASS.LTC128B.128 [R219+0xc800], [R22.64] ;  /* 0x0c80000016db5fae */ /* 0x0005e2000b901d44 */
[C-C-:B------:R-:W-:Y:S02]  /*17190*/  @P4 LEA.HI.X R13, R7.reuse, R169, R6.reuse, 0x1, P0 ;  /* 0x000000a9070d4211 */ /* 0x140fe400000f0c06 */
[C---:B------:R-:W-:Y:S02]  /*171a0*/  @P3 LEA R10, P2, R7.reuse, R168, 0x1 ;  /* 0x000000a8070a3211 */ /* 0x040fe400078408ff */
[----:B------:R-:W-:Y:S01]  /*171b0*/  @!P5 STS.128 [R219+0xc800], RZ ;  /* 0x00c800ffdb00d388 */ /* 0x000fe20000000c00 */
[C---:B------:R-:W-:Y:S02]  /*171c0*/  IADD3 R5, P6, R7.reuse, R207, RZ ;  /* 0x000000cf07057210 */ /* 0x040fe40007fde0ff */
[-C--:B------:R-:W-:Y:S02]  /*171d0*/  @P3 LEA.HI.X R11, R7, R169.reuse, R6, 0x1, P2 ;  /* 0x000000a9070b3211 */ /* 0x080fe400010f0c06 */
[----:B------:R-:W-:Y:S01]  /*171e0*/  @!PT LDS RZ, [RZ] ;  /* 0x00000000fffff984 */ /* 0x000fe20000000800 */
[----:B------:R-:W-:Y:S01]  /*171f0*/  @!PT LDS RZ, [RZ] ;  /* 0x00000000fffff984 */ /* 0x000fe20000000800 */
[----:B------:R-:W-:Y:S01]  /*17200*/  @!PT LDS RZ, [RZ] ;  /* 0x00000000fffff984 */ /* 0x000fe20000000800 */
[----:B------:R3:W-:Y:S01]  /*17210*/  @P4 LDGSTS.E.BYPASS.LTC128B.128 [R219+0xe800], [R16.64+0x80] ;  /* 0x0e80008010db4fae */ /* 0x0007e2000b901d44 */
[----:B------:R-:W-:Y:S02]  /*17220*/  IADD3.X R4, R6, R208, RZ, P6, !PT ;  /* 0x000000d006047210 */ /* 0x000fe400037fe4ff */
[CC--:B------:R-:W-:Y:S02]  /*17230*/  @P5 LEA R18, P6, R5.reuse, R168.reuse, 0x1 ;  /* 0x000000a805125211 */ /* 0x0c0fe400078c08ff */
[----:B------:R-:W-:Y:S01]  /*17240*/  @!P4 STS.128 [R219+0xe800], RZ ;  /* 0x00e800ffdb00c388 */ /* 0x000fe20000000c00 */
[CC--:B------:R-:W-:Y:S02]  /*17250*/  @P4 LEA R8, P1, R5.reuse, R168.reuse, 0x1 ;  /* 0x000000a805084211 */ /* 0x0c0fe400078208ff */
[CCC-:B------:R-:W-:Y:S02]  /*17260*/  @P5 LEA.HI.X R19, R5.reuse, R169.reuse, R4.reuse, 0x1, P6 ;  /* 0x000000a905135211 */ /* 0x1c0fe400030f0c04 */
[----:B------:R-:W-:Y:S01]  /*17270*/  @!PT LDS RZ, [RZ] ;  /* 0x00000000fffff984 */ /* 0x000fe20000000800 */
[----:B------:R-:W-:Y:S01]  /*17280*/  @!PT LDS RZ, [RZ] ;  /* 0x00000000fffff984 */ /* 0x000fe20000000800 */
[----:B------:R-:W-:Y:S01]  /*17290*/  @!PT LDS RZ, [RZ] ;  /* 0x00000000fffff984 */ /* 0x000fe20000000800 */
[----:B------:R4:W-:Y:S01]  /*172a0*/  @P3 LDGSTS.E.BYPASS.LTC128B.128 [R219+0x10800], [R14.64+0x100] ;  /* 0x108001000edb3fae */ /* 0x0009e2000b901d44 */
[CCC-:B------:R-:W-:Y:S02]  /*172b0*/  @P4 LEA.HI.X R9, R5.reuse, R169.reuse, R4.reuse, 0x1, P1 ;  /* 0x000000a905094211 */ /* 0x1c0fe400008f0c04 */
[C---:B------:R-:W-:Y:S02]  /*172c0*/  @P3 LEA R24, P0, R5.reuse, R168, 0x1 ;  /* 0x000000a805183211 */ /* 0x040fe400078008ff */
[----:B------:R-:W-:Y:S02]  /*172d0*/  @!P3 STS.128 [R219+0x10800], RZ ;  /* 0x010800ffdb00b388 */ /* 0x000fe40000000c00 */
[----:B------:R-:W-:Y:S02]  /*172e0*/  @P3 LEA.HI.X R25, R5, R169, R4, 0x1, P0 ;  /* 0x000000a905193211 */ /* 0x000fe400000f0c04 */
[----:B------:R-:W-:Y:S01]  /*172f0*/  ISETP.GE.AND P0, PT, R223, 0x1, PT ;  /* 0x00000001df00780c */ /* 0x000fe20003f06270 */
[----:B------:R-:W-:Y:S01]  /*17300*/  @!PT LDS RZ, [RZ] ;  /* 0x00000000fffff984 */ /* 0x000fe20000000800 */
[----:B------:R-:W-:Y:S01]  /*17310*/  @!PT LDS RZ, [RZ] ;  /* 0x00000000fffff984 */ /* 0x000fe20000000800 */
[----:B------:R-:W-:Y:S01]  /*17320*/  @!PT LDS RZ, [RZ] ;  /* 0x00000000fffff984 */ /* 0x000fe20000000800 */
[----:B------:R2:W-:Y:S05]  /*17330*/  @P5 LDGSTS.E.BYPASS.LTC128B.128 [R219+0xd000], [R20.64] ;  /* 0x0d00000014db5fae */ /* 0x0005ea000b901d44 */
[----:B------:R-:W-:Y:S05]  /*17340*/  @!P5 STS.128 [R219+0xd000], RZ ;  /* 0x00d000ffdb00d388 */ /* 0x000fea0000000c00 */
[----:B------:R-:W-:Y:S01]  /*17350*/  @!PT LDS RZ, [RZ] ;  /* 0x00000000fffff984 */ /* 0x000fe20000000800 */
[----:B------:R-:W-:Y:S01]  /*17360*/  @!PT LDS RZ, [RZ] ;  /* 0x00000000fffff984 */ /* 0x000fe20000000800 */
[----:B------:R-:W-:Y:S01]  /*17370*/  @!PT LDS RZ, [RZ] ;  /* 0x00000000fffff984 */ /* 0x000fe20000000800 */
[----:B------:R4:W-:Y:S05]  /*17380*/  @P4 LDGSTS.E.BYPASS.LTC128B.128 [R219+0xf000], [R12.64+0x80] ;  /* 0x0f0000800cdb4fae */ /* 0x0009ea000b901d44 */
        /* <DEDUP_REMOVED lines=21> */
[----:B------:R-:W-:Y:S05]  /*174e0*/  LDSM.16.M88.4 R140, [R202] ;  /* 0x00000000ca8c783b */ /* 0x000fea0000000200 */
[----:B------:R-:W1:Y:S05]  /*174f0*/  LDSM.16.M88.4 R144, [R201+0x6000] ;  /* 0x00600000c990783b */ /* 0x000e6a0000000200 */
[----:B------:R-:W4:Y:S05]  /*17500*/  LDSM.16.M88.4 R148, [R201+0x6800] ;  /* 0x00680000c994783b */ /* 0x000f2a0000000200 */
[----:B------:R-:W2:Y:S05]  /*17510*/  LDSM.16.M88.4 R152, [R201+0x7000] ;  /* 0x00700000c998783b */ /* 0x000eaa0000000200 */
[----:B------:R-:W0:Y:S05]  /*17520*/  LDGDEPBAR ;  /* 0x00000000000079af */ /* 0x000e2a0000000000 */
[----:B------:R-:W2:Y:S05]  /*17530*/  LDSM.16.M88.4 R156, [R201+0x7800] ;  /* 0x00780000c99c783b */ /* 0x000eaa0000000200 */
[----:B------:R-:W-:Y:S05]  /*17540*/  LDSM.16.M88.4 R132, [R200] ;  /* 0x00000000c884783b */ /* 0x000fea0000000200 */
[----:B------:R-:W2:Y:S05]  /*17550*/  LDSM.16.M88.4 R160, [R199] ;  /* 0x00000000c7a0783b */ /* 0x000eaa0000000200 */
[----:B------:R-:W2:Y:S01]  /*17560*/  LDSM.16.M88.4 R164, [R195] ;  /* 0x00000000c3a4783b */ /* 0x000ea20000000200 */
[C---:B-1----:R-:W-:Y:S04]  /*17570*/  HMMA.16816.F32.BF16 R4, R140.reuse, R144, RZ ;  /* 0x000000908c04723c */ /* 0x042fe800000418ff */
[----:B------:R-:W1:Y:S05]  /*17580*/  LDSM.16.M88.4 R168, [R194] ;  /* 0x00000000c2a8783b */ /* 0x000e6a0000000200 */
[----:B------:R-:W1:Y:S01]  /*17590*/  LDSM.16.M88.4 R172, [R193] ;  /* 0x00000000c1ac783b */ /* 0x000e620000000200 */
[C---:B-----5:R-:W-:Y:S04]  /*175a0*/  HMMA.16816.F32.BF16 R8, R140.reuse, R146, RZ ;  /* 0x000000928c08723c */ /* 0x060fe800000418ff */
[----:B------:R-:W-:Y:S04]  /*175b0*/  LDSM.16.M88.4 R176, [R198] ;  /* 0x00000000c6b0783b */ /* 0x000fe80000000200 */
[C---:B----4-:R-:W-:Y:S01]  /*175c0*/  HMMA.16816.F32.BF16 R12, R140.reuse, R148, RZ ;  /* 0x000000948c0c723c */ /* 0x050fe200000418ff */
[----:B------:R-:W4:Y:S05]  /*175d0*/  LDSM.16.M88.4 R180, [R196+0x6000] ;  /* 0x00600000c4b4783b */ /* 0x000f2a0000000200 */
[----:B------:R-:W-:Y:S02]  /*175e0*/  LDSM.16.M88.4 R144, [R196+0x7000] ;  /* 0x00700000c490783b */ /* 0x000fe40000000200 */
[C---:B---3--:R-:W-:Y:S03]  /*175f0*/  HMMA.16816.F32.BF16 R16, R140.reuse, R150, RZ ;  /* 0x000000968c10723c */ /* 0x048fe600000418ff */
[----:B------:R-:W-:Y:S05]  /*17600*/  LDSM.16.M88.4 R148, [R196+0x7800] ;  /* 0x00780000c494783b */ /* 0x000fea0000000200 */
[C---:B--2---:R-:W-:Y:S01]  /*17610*/  HMMA.16816.F32.BF16 R20, R140.reuse, R152, RZ ;  /* 0x000000988c14723c */ /* 0x044fe200000418ff */
[----:B------:R-:W2:Y:S07]  /*17620*/  LD.E R136, [R2.64+0x18c] ;  /* 0x00018c0402887980 */ /* 0x000eae000c101900 */
[C---:B------:R-:W-:Y:S01]  /*17630*/  HMMA.16816.F32.BF16 R24, R140.reuse, R154, RZ ;  /* 0x0000009a8c18723c */ /* 0x040fe200000418ff */
[----:B------:R-:W-:Y:S07]  /*17640*/  LDSM.16.M88.4 R152, [R197] ;  /* 0x00000000c598783b */ /* 0x000fee0000000200 */
[C---:B------:R-:W-:Y:S08]  /*17650*/  HMMA.16816.F32.BF16 R28, R140.reuse, R156, RZ ;  /* 0x0000009c8c1c723c */ /* 0x040ff000000418ff */
[----:B------:R-:W-:Y:S01]  /*17660*/  HMMA.16816.F32.BF16 R32, R140, R158, RZ ;  /* 0x0000009e8c20723c */ /* 0x000fe200000418ff */
[----:B------:R-:W3:Y:S05]  /*17670*/  LDSM.16.M88.4 R140, [R196+0x6800] ;  /* 0x00680000c48c783b */ /* 0x000eea0000000200 */
[----:B------:R-:W5:Y:S02]  /*17680*/  LDSM.16.M88.4 R156, [R192] ;  /* 0x00000000c09c783b */ /* 0x000f640000000200 */
[C---:B------:R-:W-:Y:S08]  /*17690*/  HMMA.16816.F32.BF16 R4, R132.reuse, R160, R4 ;  /* 0x000000a08404723c */ /* 0x040ff00000041804 */
[C---:B------:R-:W-:Y:S01]  /*176a0*/  HMMA.16816.F32.BF16 R8, R132.reuse, R162, R8 ;  /* 0x000000a28408723c */ /* 0x040fe20000041808 */
[----:B------:R-:W-:Y:S07]  /*176b0*/  LDSM.16.M88.4 R160, [R192+0x1000] ;  /* 0x00100000c0a0783b */ /* 0x000fee0000000200 */
[C---:B------:R-:W-:Y:S08]  /*176c0*/  HMMA.16816.F32.BF16 R12, R132.reuse, R164, R12 ;  /* 0x000000a4840c723c */ /* 0x040ff0000004180c */
[C---:B------:R-:W-:Y:S01]  /*176d0*/  HMMA.16816.F32.BF16 R16, R132.reuse, R166, R16 ;  /* 0x000000a68410723c */ /* 0x040fe20000041810 */
[----:B------:R-:W-:Y:S07]  /*176e0*/  LDSM.16.M88.4 R164, [R192+0x1800] ;  /* 0x00180000c0a4783b */ /* 0x000fee0000000200 */
[C---:B-1----:R-:W-:Y:S08]  /*176f0*/  HMMA.16816.F32.BF16 R20, R132.reuse, R168, R20 ;  /* 0x000000a88414723c */ /* 0x042ff00000041814 */
[C---:B------:R-:W-:Y:S01]  /*17700*/  HMMA.16816.F32.BF16 R24, R132.reuse, R170, R24 ;  /* 0x000000aa8418723c */ /* 0x040fe20000041818 */
[----:B------:R-:W-:Y:S07]  /*17710*/  LDSM.16.M88.4 R168, [R202+0x2000] ;  /* 0x00200000caa8783b */ /* 0x000fee0000000200 */
[C---:B------:R-:W-:Y:S08]  /*17720*/  HMMA.16816.F32.BF16 R28, R132.reuse, R172, R28 ;  /* 0x000000ac841c723c */ /* 0x040ff0000004181c */
[----:B------:R-:W-:Y:S01]  /*17730*/  HMMA.16816.F32.BF16 R32, R132, R174, R32 ;  /* 0x000000ae8420723c */ /* 0x000fe20000041820 */
[----:B------:R-:W1:Y:S05]  /*17740*/  LDSM.16.M88.4 R132, [R192+0x800] ;  /* 0x00080000c084783b */ /* 0x000e6a0000000200 */
[----:B------:R-:W1:Y:S02]  /*17750*/  LDSM.16.M88.4 R172, [R201+0x8000] ;  /* 0x00800000c9ac783b */ /* 0x000e640000000200 */
[C---:B----4-:R-:W-:Y:S08]  /*17760*/  HMMA.16816.F32.BF16 R4, R176.reuse, R180, R4 ;  /* 0x000000b4b004723c */ /* 0x050ff00000041804 */
[C---:B------:R-:W-:Y:S01]  /*17770*/  HMMA.16816.F32.BF16 R8, R176.reuse, R182, R8 ;  /* 0x000000b6b008723c */ /* 0x040fe20000041808 */
[----:B------:R-:W-:Y:S07]  /*17780*/  LDSM.16.M88.4 R180, [R191] ;  /* 0x00000000bfb4783b */ /* 0x000fee0000000200 */
[C---:B---3--:R-:W-:Y:S08]  /*17790*/  HMMA.16816.F32.BF16 R12, R176.reuse, R140, R12 ;  /* 0x0000008cb00c723c */ /* 0x048ff0000004180c */
[C---:B------:R-:W-:Y:S01]  /*177a0*/  HMMA.16816.F32.BF16 R16, R176.reuse, R142, R16 ;  /* 0x0000008eb010723c */ /* 0x040fe20000041810 */
[----:B------:R-:W3:Y:S07]  /*177b0*/  LDSM.16.M88.4 R140, [R201+0x8800] ;  /* 0x00880000c98c783b */ /* 0x000eee0000000200 */
[C---:B------:R-:W-:Y:S08]  /*177c0*/  HMMA.16816.F32.BF16 R20, R176.reuse, R144, R20 ;  /* 0x00000090b014723c */ /* 0x040ff00000041814 */
[C---:B------:R-:W-:Y:S01]  /*177d0*/  HMMA.16816.F32.BF16 R24, R176.reuse, R146, R24 ;  /* 0x00000092b018723c */ /* 0x040fe20000041818 */
[----:B------:R-:W4:Y:S07]  /*177e0*/  LDSM.16.M88.4 R144, [R201+0x9000] ;  /* 0x00900000c990783b */ /* 0x000f2e0000000200 */
[C---:B------:R-:W-:Y:S08]  /*177f0*/  HMMA.16816.F32.BF16 R28, R176.reuse, R148, R28 ;  /* 0x00000094b01c723c */ /* 0x040ff0000004181c */
[----:B------:R-:W-:Y:S01]  /*17800*/  HMMA.16816.F32.BF16 R32, R176, R150, R32 ;  /* 0x00000096b020723c */ /* 0x000fe20000041820 */
[----:B------:R-:W3:Y:S05]  /*17810*/  LDSM.16.M88.4 R148, [R201+0x9800] ;  /* 0x00980000c994783b */ /* 0x000eea0000000200 */
[----:B------:R-:W3:Y:S02]  /*17820*/  LDSM.16.M88.4 R176, [R200+0x2000] ;  /* 0x00200000c8b0783b */ /* 0x000ee40000000200 */
[C---:B-----5:R-:W-:Y:S08]  /*17830*/  HMMA.16816.F32.BF16 R4, R152.reuse, R156, R4 ;  /* 0x0000009c9804723c */ /* 0x060ff00000041804 */
[C---:B------:R-:W-:Y:S01]  /*17840*/  HMMA.16816.F32.BF16 R8, R152.reuse, R158, R8 ;  /* 0x0000009e9808723c */ /* 0x040fe20000041808 */
[----:B------:R-:W-:Y:S07]  /*17850*/  LDSM.16.M88.4 R156, [R188] ;  /* 0x00000000bc9c783b */ /* 0x000fee0000000200 */
[C---:B-1----:R-:W-:Y:S08]  /*17860*/  HMMA.16816.F32.BF16 R12, R152.reuse, R132, R12 ;  /* 0x00000084980c723c */ /* 0x042ff0000004180c */
[C---:B------:R-:W-:Y:S01]  /*17870*/  HMMA.16816.F32.BF16 R16, R152.reuse, R134, R16 ;  /* 0x000000869810723c */ /* 0x040fe20000041810 */
[----:B------:R-:W1:Y:S07]  /*17880*/  LDSM.16.M88.4 R132, [R190] ;  /* 0x00000000be84783b */ /* 0x000e6e0000000200 */
[C---:B------:R-:W-:Y:S08]  /*17890*/  HMMA.16816.F32.BF16 R20, R152.reuse, R160, R20 ;  /* 0x000000a09814723c */ /* 0x040ff00000041814 */
[C---:B------:R-:W-:Y:S01]  /*178a0*/  HMMA.16816.F32.BF16 R24, R152.reuse, R162, R24 ;  /* 0x000000a29818723c */ /* 0x040fe20000041818 */
[----:B------:R-:W-:Y:S07]  /*178b0*/  LDSM.16.M88.4 R160, [R198+0x2000] ;  /* 0x00200000c6a0783b */ /* 0x000fee0000000200 */
[C---:B------:R-:W-:Y:S08]  /*178c0*/  HMMA.16816.F32.BF16 R28, R152.reuse, R164, R28 ;  /* 0x000000a4981c723c */ /* 0x040ff0000004181c */
[----:B------:R-:W-:Y:S01]  /*178d0*/  HMMA.16816.F32.BF16 R32, R152, R166, R32 ;  /* 0x000000a69820723c */ /* 0x000fe20000041820 */
[----:B------:R-:W5:Y:S05]  /*178e0*/  LDSM.16.M88.4 R152, [R189] ;  /* 0x00000000bd98783b */ /* 0x000f6a0000000200 */
[----:B------:R-:W1:Y:S02]  /*178f0*/  LDSM.16.M88.4 R164, [R196+0x8000] ;  /* 0x00800000c4a4783b */ /* 0x000e640000000200 */
[C---:B------:R-:W-:Y:S08]  /*17900*/  HMMA.16816.F32.BF16 R4, R168.reuse, R172, R4 ;  /* 0x000000aca804723c */ /* 0x040ff00000041804 */
[C---:B------:R-:W-:Y:S01]  /*17910*/  HMMA.16816.F32.BF16 R8, R168.reuse, R174, R8 ;  /* 0x000000aea808723c */ /* 0x040fe20000041808 */
[----:B------:R-:W-:Y:S07]  /*17920*/  LDSM.16.M88.4 R172, [R192+0x2000] ;  /* 0x00200000c0ac783b */ /* 0x000fee0000000200 */
[C---:B---3--:R-:W-:Y:S08]  /*17930*/  HMMA.16816.F32.BF16 R12, R168.reuse, R140, R12 ;  /* 0x0000008ca80c723c */ /* 0x048ff0000004180c */
[C---:B------:R-:W-:Y:S01]  /*17940*/  HMMA.16816.F32.BF16 R16, R168.reuse, R142, R16 ;  /* 0x0000008ea810723c */ /* 0x040fe20000041810 */
[----:B------:R-:W3:Y:S07]  /*17950*/  LDSM.16.M88.4 R140, [R196+0x8800] ;  /* 0x00880000c48c783b */ /* 0x000eee0000000200 */
[C---:B----4-:R-:W-:Y:S08]  /*17960*/  HMMA.16816.F32.BF16 R20, R168.reuse, R144, R20 ;  /* 0x00000090a814723c */ /* 0x050ff00000041814 */
[C---:B------:R-:W-:Y:S01]  /*17970*/  HMMA.16816.F32.BF16 R24, R168.reuse, R146, R24 ;  /* 0x00000092a818723c */ /* 0x040fe20000041818 */
[----:B------:R-:W4:Y:S07]  /*17980*/  LDSM.16.M88.4 R144, [R196+0x9000] ;  /* 0x00900000c490783b */ /* 0x000f2e0000000200 */
[C---:B------:R-:W-:Y:S08]  /*17990*/  HMMA.16816.F32.BF16 R28, R168.reuse, R148, R28 ;  /* 0x00000094a81c723c */ /* 0x040ff0000004181c */
[----:B------:R-:W-:Y:S01]  /*179a0*/  HMMA.16816.F32.BF16 R32, R168, R150, R32 ;  /* 0x00000096a820723c */ /* 0x000fe20000041820 */
[----:B------:R-:W2:Y:S05]  /*179b0*/  LDSM.16.M88.4 R148, [R196+0x9800] ;  /* 0x00980000c494783b */ /* 0x000eaa0000000200 */
[----:B------:R-:W2:Y:S02]  /*179c0*/  LDSM.16.M88.4 R168, [R197+0x2000] ;  /* 0x00200000c5a8783b */ /* 0x000ea40000000200 */
[C---:B------:R-:W-:Y:S08]  /*179d0*/  HMMA.16816.F32.BF16 R4, R176.reuse, R180, R4 ;  /* 0x000000b4b004723c */ /* 0x040ff00000041804 */
[C---:B------:R-:W-:Y:S01]  /*179e0*/  HMMA.16816.F32.BF16 R8, R176.reuse, R182, R8 ;  /* 0x000000b6b008723c */ /* 0x040fe20000041808 */
[----:B------:R-:W-:Y:S07]  /*179f0*/  LDSM.16.M88.4 R180, [R201+0xa000] ;  /* 0x00a00000c9b4783b */ /* 0x000fee0000000200 */
[C---:B-1----:R-:W-:Y:S08]  /*17a00*/  HMMA.16816.F32.BF16 R12, R176.reuse, R132, R12 ;  /* 0x00000084b00c723c */ /* 0x042ff0000004180c */
[C---:B------:R-:W-:Y:S01]  /*17a10*/  HMMA.16816.F32.BF16 R16, R176.reuse, R134, R16 ;  /* 0x00000086b010723c */ /* 0x040fe20000041810 */
[----:B------:R-:W1:Y:S07]  /*17a20*/  LDSM.16.M88.4 R132, [R192+0x2800] ;  /* 0x00280000c084783b */ /* 0x000e6e0000000200 */
[C---:B-----5:R-:W-:Y:S08]  /*17a30*/  HMMA.16816.F32.BF16 R20, R176.reuse, R152, R20 ;  /* 0x00000098b014723c */ /* 0x060ff00000041814 */
[C---:B------:R-:W-:Y:S01]  /*17a40*/  HMMA.16816.F32.BF16 R24, R176.reuse, R154, R24 ;  /* 0x0000009ab018723c */ /* 0x040fe20000041818 */
[----:B------:R-:W5:Y:S07]  /*17a50*/  LDSM.16.M88.4 R152, [R192+0x3000] ;  /* 0x00300000c098783b */ /* 0x000f6e0000000200 */
[C---:B------:R-:W-:Y:S08]  /*17a60*/  HMMA.16816.F32.BF16 R28, R176.reuse, R156, R28 ;  /* 0x0000009cb01c723c */ /* 0x040ff0000004181c */
[----:B------:R-:W-:Y:S01]  /*17a70*/  HMMA.16816.F32.BF16 R32, R176, R158, R32 ;  /* 0x0000009eb020723c */ /* 0x000fe20000041820 */
[----:B------:R-:W1:Y:S05]  /*17a80*/  LDSM.16.M88.4 R156, [R192+0x3800] ;  /* 0x00380000c09c783b */ /* 0x000e6a0000000200 */
[----:B------:R-:W1:Y:S02]  /*17a90*/  LDSM.16.M88.4 R176, [R202+0x4000] ;  /* 0x00400000cab0783b */ /* 0x000e640000000200 */
[C---:B------:R-:W-:Y:S08]  /*17aa0*/  HMMA.16816.F32.BF16 R4, R160.reuse, R164, R4 ;  /* 0x000000a4a004723c */ /* 0x040ff00000041804 */
[C---:B------:R-:W-:Y:S01]  /*17ab0*/  HMMA.16816.F32.BF16 R8, R160.reuse, R166, R8 ;  /* 0x000000a6a008723c */ /* 0x040fe20000041808 */
[----:B------:R-:W-:Y:S07]  /*17ac0*/  LDSM.16.M88.4 R164, [R187] ;  /* 0x00000000bba4783b */ /* 0x000fee0000000200 */
[C---:B---3--:R-:W-:Y:S08]  /*17ad0*/  HMMA.16816.F32.BF16 R12, R160.reuse, R140, R12 ;  /* 0x0000008ca00c723c */ /* 0x048ff0000004180c */
[C---:B------:R-:W-:Y:S01]  /*17ae0*/  HMMA.16816.F32.BF16 R16, R160.reuse, R142, R16 ;  /* 0x0000008ea010723c */ /* 0x040fe20000041810 */
[----:B------:R-:W3:Y:S07]  /*17af0*/  LDSM.16.M88.4 R140, [R201+0xa800] ;  /* 0x00a80000c98c783b */ /* 0x000eee0000000200 */
[C---:B----4-:R-:W-:Y:S08]  /*17b00*/  HMMA.16816.F32.BF16 R20, R160.reuse, R144, R20 ;  /* 0x00000090a014723c */ /* 0x050ff00000041814 */
[C---:B------:R-:W-:Y:S01]  /*17b10*/  HMMA.16816.F32.BF16 R24, R160.reuse, R146, R24 ;  /* 0x00000092a018723c */ /* 0x040fe20000041818 */
[----:B------:R-:W4:Y:S07]  /*17b20*/  LDSM.16.M88.4 R144, [R201+0xb000] ;  /* 0x00b00000c990783b */ /* 0x000f2e0000000200 */
[C---:B--2---:R-:W-:Y:S08]  /*17b30*/  HMMA.16816.F32.BF16 R28, R160.reuse, R148, R28 ;  /* 0x00000094a01c723c */ /* 0x044ff0000004181c */
        /* <DEDUP_REMOVED lines=8> */
[----:B------:R-:W1:Y:S07]  /*17bc0*/  LDSM.16.M88.4 R132, [R186] ;  /* 0x00000000ba84783b */ /* 0x000e6e0000000200 */
[C---:B-----5:R-:W-:Y:S08]  /*17bd0*/  HMMA.16816.F32.BF16 R20, R168.reuse, R152, R20 ;  /* 0x00000098a814723c */ /* 0x060ff00000041814 */
[C---:B------:R-:W-:Y:S01]  /*17be0*/  HMMA.16816.F32.BF16 R24, R168.reuse, R154, R24 ;  /* 0x0000009aa818723c */ /* 0x040fe20000041818 */
[----:B------:R-:W5:Y:S07]  /*17bf0*/  LDSM.16.M88.4 R152, [R185] ;  /* 0x00000000b998783b */ /* 0x000f6e0000000200 */
[C---:B------:R-:W-:Y:S08]  /*17c00*/  HMMA.16816.F32.BF16 R28, R168.reuse, R156, R28 ;  /* 0x0000009ca81c723c */ /* 0x040ff0000004181c */
[----:B------:R-:W-:Y:S01]  /*17c10*/  HMMA.16816.F32.BF16 R32, R168, R158, R32 ;  /* 0x0000009ea820723c */ /* 0x000fe20000041820 */
[----:B------:R-:W1:Y:S05]  /*17c20*/  LDSM.16.M88.4 R156, [R184] ;  /* 0x00000000b89c783b */ /* 0x000e6a0000000200 */
        /* <DEDUP_REMOVED lines=15> */
[C---:B------:R-:W-:Y:S08]  /*17d20*/  HMMA.16816.F32.BF16 R8, R160.reuse, R166, R8 ;  /* 0x000000a6a008723c */ /* 0x040ff00000041808 */
[C---:B-1----:R-:W-:Y:S08]  /*17d30*/  HMMA.16816.F32.BF16 R12, R160.reuse, R132, R12 ;  /* 0x00000084a00c723c */ /* 0x042ff0000004180c */
[C---:B------:R-:W-:Y:S01]  /*17d40*/  HMMA.16816.F32.BF16 R16, R160.reuse, R134, R16 ;  /* 0x00000086a010723c */ /* 0x040fe20000041810 */
[----:B------:R-:W1:Y:S07]  /*17d50*/  LDSM.16.M88.4 R132, [R192+0x4800] ;  /* 0x00480000c084783b */ /* 0x000e6e0000000200 */
[C---:B-----5:R-:W-:Y:S08]  /*17d60*/  HMMA.16816.F32.BF16 R20, R160.reuse, R152, R20 ;  /* 0x00000098a014723c */ /* 0x060ff00000041814 */
[C---:B------:R-:W-:Y:S08]  /*17d70*/  HMMA.16816.F32.BF16 R24, R160.reuse, R154, R24 ;  /* 0x0000009aa018723c */ /* 0x040ff00000041818 */
[C---:B------:R-:W-:Y:S08]  /*17d80*/  HMMA.16816.F32.BF16 R28, R160.reuse, R156, R28 ;  /* 0x0000009ca01c723c */ /* 0x040ff0000004181c */
[----:B------:R-:W-:Y:S08]  /*17d90*/  HMMA.16816.F32.BF16 R32, R160, R158, R32 ;  /* 0x0000009ea020723c */ /* 0x000ff00000041820 */
[C---:B------:R-:W-:Y:S08]  /*17da0*/  HMMA.16816.F32.BF16 R4, R168.reuse, R172, R4 ;  /* 0x000000aca804723c */ /* 0x040ff00000041804 */
[C---:B------:R-:W-:Y:S08]  /*17db0*/  HMMA.16816.F32.BF16 R8, R168.reuse, R174, R8 ;  /* 0x000000aea808723c */ /* 0x040ff00000041808 */
[C---:B---3--:R-:W-:Y:S08]  /*17dc0*/  HMMA.16816.F32.BF16 R12, R168.reuse, R140, R12 ;  /* 0x0000008ca80c723c */ /* 0x048ff0000004180c */
[C---:B------:R-:W-:Y:S08]  /*17dd0*/  HMMA.16816.F32.BF16 R16, R168.reuse, R142, R16 ;  /* 0x0000008ea810723c */ /* 0x040ff00000041810 */
[C---:B----4-:R-:W-:Y:S08]  /*17de0*/  HMMA.16816.F32.BF16 R20, R168.reuse, R144, R20 ;  /* 0x00000090a814723c */ /* 0x050ff00000041814 */
[C---:B------:R-:W-:Y:S08]  /*17df0*/  HMMA.16816.F32.BF16 R24, R168.reuse, R146, R24 ;  /* 0x00000092a818723c */ /* 0x040ff00000041818 */
[C---:B--2---:R-:W-:Y:S08]  /*17e00*/  HMMA.16816.F32.BF16 R28, R168.reuse, R148, R28 ;  /* 0x00000094a81c723c */ /* 0x044ff0000004181c */
[----:B------:R-:W-:Y:S07]  /*17e10*/  HMMA.16816.F32.BF16 R32, R168, R150, R32 ;  /* 0x00000096a820723c */ /* 0x000fee0000041820 */
[----:B------:R-:W-:Y:S01]  /*17e20*/  MOV R168, R138 ;  /* 0x0000008a00a87202 */ /* 0x000fe20000000f00 */
[C---:B------:R-:W-:Y:S05]  /*17e30*/  HMMA.16816.F32.BF16 R4, R176.reuse, R180, R4 ;  /* 0x000000b4b004723c */ /* 0x040fea0000041804 */
[----:B------:R-:W-:Y:S03]  /*17e40*/  MOV R169, R139 ;  /* 0x0000008b00a97202 */ /* 0x000fe60000000f00 */
[C---:B------:R-:W-:Y:S08]  /*17e50*/  HMMA.16816.F32.BF16 R8, R176.reuse, R182, R8 ;  /* 0x000000b6b008723c */ /* 0x040ff00000041808 */
[C---:B-1----:R-:W-:Y:S08]  /*17e60*/  HMMA.16816.F32.BF16 R12, R176.reuse, R132, R12 ;  /* 0x00000084b00c723c */ /* 0x042ff0000004180c */
[-C--:B------:R-:W-:Y:S01]  /*17e70*/  FMUL.FTZ R174, R4, R136.reuse ;  /* 0x0000008804ae7220 */ /* 0x080fe20000410000 */
[C---:B------:R-:W-:Y:S03]  /*17e80*/  HMMA.16816.F32.BF16 R16, R176.reuse, R134, R16 ;  /* 0x00000086b010723c */ /* 0x040fe60000041810 */
[-C--:B------:R-:W-:Y:S02]  /*17e90*/  FMUL.FTZ R172, R5, R136.reuse ;  /* 0x0000008805ac7220 */ /* 0x080fe40000410000 */
[----:B------:R-:W1:Y:S01]  /*17ea0*/  MUFU.TANH R174, R174 ;  /* 0x000000ae00ae7308 */ /* 0x000e620000002400 */
[-C--:B------:R-:W-:Y:S02]  /*17eb0*/  FMUL.FTZ R173, R6, R136.reuse ;  /* 0x0000008806ad7220 */ /* 0x080fe40000410000 */
[-C--:B------:R-:W-:Y:S04]  /*17ec0*/  FMUL.FTZ R9, R9, R136.reuse ;  /* 0x0000008809097220 */ /* 0x080fe80000410000 */
[-C--:B------:R-:W-:Y:S02]  /*17ed0*/  FMUL.FTZ R10, R10, R136.reuse ;  /* 0x000000880a0a7220 */ /* 0x080fe40000410000 */
[-C--:B------:R-:W-:Y:S01]  /*17ee0*/  FMUL.FTZ R11, R11, R136.reuse ;  /* 0x000000880b0b7220 */ /* 0x080fe20000410000 */
[----:B------:R-:W2:Y:S01]  /*17ef0*/  MUFU.TANH R238, R9 ;  /* 0x0000000900ee7308 */ /* 0x000ea20000002400 */
[-C--:B------:R-:W-:Y:S02]  /*17f00*/  FMUL.FTZ R171, R7, R136.reuse ;  /* 0x0000008807ab7220 */ /* 0x080fe40000410000 */
[----:B------:R-:W3:Y:S01]  /*17f10*/  LDSM.16.M88.4 R4, [R192+0x5000] ;  /* 0x00500000c004783b */ /* 0x000ee20000000200 */
[-C--:B------:R-:W-:Y:S02]  /*17f20*/  FMUL.FTZ R170, R8, R136.reuse ;  /* 0x0000008808aa7220 */ /* 0x080fe40000410000 */
[-C--:B------:R-:W-:Y:S02]  /*17f30*/  FMUL.FTZ R235, R12, R136.reuse ;  /* 0x000000880ceb7220 */ /* 0x080fe40000410000 */
[-C--:B------:R-:W-:Y:S02]  /*17f40*/  FMUL.FTZ R13, R13, R136.reuse ;  /* 0x000000880d0d7220 */ /* 0x080fe40000410000 */
[----:B------:R-:W4:Y:S01]  /*17f50*/  MUFU.TANH R237, R10 ;  /* 0x0000000a00ed7308 */ /* 0x000f220000002400 */
[-C--:B------:R-:W-:Y:S02]  /*17f60*/  FMUL.FTZ R183, R16, R136.reuse ;  /* 0x0000008810b77220 */ /* 0x080fe40000410000 */
[-C--:B------:R-:W-:Y:S02]  /*17f70*/  FMUL.FTZ R14, R14, R136.reuse ;  /* 0x000000880e0e7220 */ /* 0x080fe40000410000 */
[-C--:B------:R-:W-:Y:S02]  /*17f80*/  FMUL.FTZ R15, R15, R136.reuse ;  /* 0x000000880f0f7220 */ /* 0x080fe40000410000 */
[-C--:B------:R-:W-:Y:S02]  /*17f90*/  FMUL.FTZ R17, R17, R136.reuse ;  /* 0x0000008811117220 */ /* 0x080fe40000410000 */
[-C--:B------:R-:W-:Y:S01]  /*17fa0*/  FMUL.FTZ R18, R18, R136.reuse ;  /* 0x0000008812127220 */ /* 0x080fe20000410000 */
[----:B------:R5:W1:Y:S01]  /*17fb0*/  MUFU.TANH R236, R11 ;  /* 0x0000000b00ec7308 */ /* 0x000a620000002400 */
[-C--:B------:R-:W-:Y:S09]  /*17fc0*/  FMUL.FTZ R19, R19, R136.reuse ;  /* 0x0000008813137220 */ /* 0x080ff20000410000 */
[----:B------:R-:W1:Y:S10]  /*17fd0*/  MUFU.TANH R172, R172 ;  /* 0x000000ac00ac7308 */ /* 0x000e740000002400 */
[----:B------:R-:W1:Y:S01]  /*17fe0*/  MUFU.TANH R173, R173 ;  /* 0x000000ad00ad7308 */ /* 0x000e620000002400 */
[C---:B---3--:R-:W-:Y:S01]  /*17ff0*/  HMMA.16816.F32.BF16 R20, R176.reuse, R4, R20 ;  /* 0x00000004b014723c */ /* 0x048fe20000041814 */
[----:B-----5:R-:W3:Y:S01]  /*18000*/  LDSM.16.M88.4 R8, [R192+0x5800] ;  /* 0x00580000c008783b */ /* 0x020ee20000000200 */
[----:B------:R-:W-:Y:S07]  /*18010*/  DEPBAR.LE SB0, 0x0 ;  /* 0x000080000000791a */ /* 0x000fee0000000000 */
[----:B------:R-:W1:Y:S01]  /*18020*/  MUFU.TANH R171, R171 ;  /* 0x000000ab00ab7308 */ /* 0x000e620000002400 */
[----:B------:R-:W-:Y:S01]  /*18030*/  BAR.SYNC.DEFER_BLOCKING 0x0 ;  /* 0x0000000000007b1d */ /* 0x000fe20000010000 */
[C---:B------:R-:W-:Y:S08]  /*18040*/  HMMA.16816.F32.BF16 R24, R176.reuse, R6, R24 ;  /* 0x00000006b018723c */ /* 0x040ff00000041818 */
[----:B------:R-:W1:Y:S05]  /*18050*/  MUFU.TANH R170, R170 ;  /* 0x000000aa00aa7308 */ /* 0x000e6a0000002400 */
[-C--:B------:R-:W-:Y:S02]  /*18060*/  FMUL.FTZ R233, R20, R136.reuse ;  /* 0x0000008814e97220 */ /* 0x080fe40000410000 */
[-C--:B------:R-:W-:Y:S03]  /*18070*/  FMUL.FTZ R21, R21, R136.reuse ;  /* 0x0000008815157220 */ /* 0x080fe60000410000 */
[----:B------:R-:W1:Y:S01]  /*18080*/  MUFU.TANH R235, R235 ;  /* 0x000000eb00eb7308 */ /* 0x000e620000002400 */
[-C--:B------:R-:W-:Y:S02]  /*18090*/  FMUL.FTZ R22, R22, R136.reuse ;  /* 0x0000008816167220 */ /* 0x080fe40000410000 */
[-C--:B------:R-:W-:Y:S03]  /*180a0*/  FMUL.FTZ R23, R23, R136.reuse ;  /* 0x0000008817177220 */ /* 0x080fe60000410000 */
[-C--:B------:R-:W-:Y:S02]  /*180b0*/  FMUL.FTZ R228, R24, R136.reuse ;  /* 0x0000008818e47220 */ /* 0x080fe40000410000 */
[-C--:B------:R-:W-:Y:S02]  /*180c0*/  FMUL.FTZ R25, R25, R136.reuse ;  /* 0x0000008819197220 */ /* 0x080fe40000410000 */
[----:B------:R1:W1:Y:S01]  /*180d0*/  MUFU.TANH R234, R13 ;  /* 0x0000000d00ea7308 */ /* 0x0002620000002400 */
[-C--:B------:R-:W-:Y:S02]  /*180e0*/  FMUL.FTZ R26, R26, R136.reuse ;  /* 0x000000881a1a7220 */ /* 0x080fe40000410000 */
[-C--:B------:R-:W-:Y:S01]  /*180f0*/  FMUL.FTZ R27, R27, R136.reuse ;  /* 0x000000881b1b7220 */ /* 0x080fe20000410000 */
[C---:B---3--:R-:W-:Y:S06]  /*18100*/  HMMA.16816.F32.BF16 R28, R176.reuse, R8, R28 ;  /* 0x00000008b01c723c */ /* 0x048fec000004181c */
[----:B------:R3:W1:Y:S02]  /*18110*/  MUFU.TANH R180, R14 ;  /* 0x0000000e00b47308 */ /* 0x0006640000002400 */
[----:B------:R-:W-:Y:S08]  /*18120*/  HMMA.16816.F32.BF16 R32, R176, R10, R32 ;  /* 0x0000000ab020723c */ /* 0x000ff00000041820 */
[----:B------:R3:W1:Y:S08]  /*18130*/  MUFU.TANH R181, R15 ;  /* 0x0000000f00b57308 */ /* 0x0006700000002400 */
[-C--:B------:R-:W-:Y:S02]  /*18140*/  FMUL.FTZ R165, R28, R136.reuse ;  /* 0x000000881ca57220 */ /* 0x080fe40000410000 */
[----:B------:R-:W1:Y:S01]  /*18150*/  MUFU.TANH R183, R183 ;  /* 0x000000b700b77308 */ /* 0x000e620000002400 */
[-C--:B------:R-:W-:Y:S02]  /*18160*/  FMUL.FTZ R29, R29, R136.reuse ;  /* 0x000000881d1d7220 */ /* 0x080fe40000410000 */
[-C--:B------:R-:W-:Y:S02]  /*18170*/  FMUL.FTZ R30, R30, R136.reuse ;  /* 0x000000881e1e7220 */ /* 0x080fe40000410000 */
[-C--:B------:R-:W-:Y:S02]  /*18180*/  FMUL.FTZ R31, R31, R136.reuse ;  /* 0x000000881f1f7220 */ /* 0x080fe40000410000 */
[-C--:B------:R-:W-:Y:S02]  /*18190*/  FMUL.FTZ R163, R32, R136.reuse ;  /* 0x0000008820a37220 */ /* 0x080fe40000410000 */
[-C--:B------:R-:W-:Y:S01]  /*181a0*/  FMUL.FTZ R33, R33, R136.reuse ;  /* 0x0000008821217220 */ /* 0x080fe20000410000 */
[----:B------:R3:W1:Y:S01]  /*181b0*/  MUFU.TANH R182, R17 ;  /* 0x0000001100b67308 */ /* 0x0006620000002400 */
[-C--:B------:R-:W-:Y:S02]  /*181c0*/  FMUL.FTZ R34, R34, R136.reuse ;  /* 0x0000008822227220 */ /* 0x080fe40000410000 */
[----:B------:R-:W-:Y:S07]  /*181d0*/  FMUL.FTZ R35, R35, R136 ;  /* 0x0000008823237220 */ /* 0x000fee0000410000 */
[----:B------:R3:W1:Y:S10]  /*181e0*/  MUFU.TANH R224, R18 ;  /* 0x0000001200e07308 */ /* 0x0006740000002400 */
[----:B------:R3:W1:Y:S10]  /*181f0*/  MUFU.TANH R229, R19 ;  /* 0x0000001300e57308 */ /* 0x0006740000002400 */
[----:B------:R-:W1:Y:S10]  /*18200*/  MUFU.TANH R233, R233 ;  /* 0x000000e900e97308 */ /* 0x000e740000002400 */
[----:B------:R3:W1:Y:S10]  /*18210*/  MUFU.TANH R232, R21 ;  /* 0x0000001500e87308 */ /* 0x0006740000002400 */
        /* <DEDUP_REMOVED lines=13> */
[----:B------:R3:W1:Y:S01]  /*182f0*/  MUFU.TANH R133, R35 ;  /* 0x0000002300857308 */ /* 0x0006620000002400 */
[----:B------:R-:W-:-:S05]  /*18300*/  @!P0 BRA `(.L_x_1313) ;  /* 0x00000a3000008947 */ /* 0x000fca0003800000 */
[----:B--2-4-:R-:W-:Y:S01]  /*18310*/  ISETP.NE.U32.AND P0, PT, R220, RZ, PT ;  /* 0x000000ffdc00720c */ /* 0x014fe20003f05070 */
[----:B------:R-:W-:Y:S03]  /*18320*/  BSSY B0, `(.L_x_1314) ;  /* 0x0000047000007945 */ /* 0x000fe60003800000 */
[----:B------:R-:W-:Y:S11]  /*18330*/  ISETP.NE.AND.EX P0, PT, R221, RZ, PT, P0 ;  /* 0x000000ffdd00720c */ /* 0x000ff60003f05300 */
[----:B------:R-:W-:Y:S02]  /*18340*/  @!UPT UIADD3 URZ, URZ, URZ, URZ ;  /* 0x0000003f3f3ff290 */ /* 0x000fe4000fffe03f */
[----:B------:R-:W-:-:S05]  /*18350*/  @!P0 BRA `(.L_x_1315) ;  /* 0x000003f000008947 */ /* 0x000fca0003800000 */
[----:B------:R-:W-:Y:S02]  /*18360*/  ULDC.64 UR4, c[0x0][0x118] ;  /* 0x0000460000047ab9 */ /* 0x000fe40000000a00 */
[----:B-1----:R-:W2:Y:S02]  /*18370*/  LD.E R13, [R2.64+0x170] ;  /* 0x00017004020d7980 */ /* 0x002ea4000c101900 */
[-C--:B--2---:R-:W-:Y:S02]  /*18380*/  IABS R8, R13.reuse ;  /* 0x0000000d00087213 */ /* 0x084fe40000000000 */
[-C--:B------:R-:W-:Y:S02]  /*18390*/  IABS R6, R13.reuse ;  /* 0x0000000d00067213 */ /* 0x080fe40000000000 */
[----:B------:R-:W1:Y:S03]  /*183a0*/  I2F.RP R9, R8 ;  /* 0x0000000800097306 */ /* 0x000e660000209400 */
[----:B------:R-:W-:Y:S07]  /*183b0*/  IMAD.MOV R6, RZ, RZ, -R6 ;  /* 0x000000ffff067224 */ /* 0x000fee00078e0a06 */
[----:B-1----:R-:W1:Y:S02]  /*183c0*/  MUFU.RCP R4, R9 ;  /* 0x0000000900047308 */ /* 0x002e640000001000 */
[----:B-1-3--:R-:W-:Y:S01]  /*183d0*/  IADD3 R14, R4, 0xffffffe, RZ ;  /* 0x0ffffffe040e7810 */ /* 0x00afe20007ffe0ff */
[----:B------:R-:W-:Y:S07]  /*183e0*/  IMAD.SHL.U32 R4, R223, 0x40, RZ ;  /* 0x00000040df047824 */ /* 0x000fee00078e00ff */
[----:B------:R-:W1:Y:S01]  /*183f0*/  F2I.FTZ.U32.TRUNC.NTZ R15, R14 ;  /* 0x0000000e000f7305 */ /* 0x000e62000021f000 */
[C---:B------:R-:W-:Y:S02]  /*18400*/  IADD3 R10, R4.reuse, -0x40, RZ ;  /* 0xffffffc0040a7810 */ /* 0x040fe40007ffe0ff */
[----:B------:R-:W-:Y:S02]  /*18410*/  IABS R7, R4 ;  /* 0x0000000400077213 */ /* 0x000fe40000000000 */
[-C--:B------:R-:W-:Y:S01]  /*18420*/  LOP3.LUT R4, R4, R13.reuse, RZ, 0x3c, !PT ;  /* 0x0000000d04047212 */ /* 0x080fe200078e3cff */
[--C-:B-1----:R-:W-:Y:S02]  /*18430*/  IMAD.MOV R5, RZ, RZ, -R15.reuse ;  /* 0x000000ffff057224 */ /* 0x102fe400078e0a0f */
[----:B------:R-:W-:Y:S02]  /*18440*/  IMAD.MOV.U32 R14, RZ, RZ, RZ ;  /* 0x000000ffff0e7224 */ /* 0x000fe400078e00ff */
[----:B------:R-:W-:Y:S01]  /*18450*/  IMAD R12, R5, R8, RZ ;  /* 0x00000008050c7224 */ /* 0x000fe200078e02ff */
[----:B------:R-:W-:Y:S02]  /*18460*/  IABS R5, R10 ;  /* 0x0000000a00057213 */ /* 0x000fe40000000000 */
[----:B------:R-:W-:Y:S01]  /*18470*/  LOP3.LUT R10, R10, R13, RZ, 0x3c, !PT ;  /* 0x0000000d0a0a7212 */ /* 0x000fe200078e3cff */
        /* <DEDUP_REMOVED lines=45> */
.L_x_1315:
[----:B------:R-:W-:Y:S02]  /*18750*/  ULDC.64 UR4, c[0x0][0x118] ;  /* 0x0000460000047ab9 */ /* 0x000fe40000000a00 */
[----:B------:R-:W2:Y:S02]  /*18760*/  LD.E R10, [R2.64+0x38] ;  /* 0x00003804020a7980 */ /* 0x000ea4000c101900 */
[----:B--2---:R-:W-:Y:S04]  /*18770*/  LEA R10, -R10, RZ, 0x6 ;  /* 0x000000ff0a0a7211 */ /* 0x004fe800078e31ff */
[----:B------:R-:W-:Y:S02]  /*18780*/  SHF.R.S32.HI R7, RZ, 0x1f, R10 ;  /* 0x0000001fff077819 */ /* 0x000fe4000001140a */
.L_x_1316:
[----:B------:R-:W-:Y:S05]  /*18790*/  BSYNC B0 ;  /* 0x0000000000007941 */ /* 0x000fea0003800000 */
.L_x_1314:
[CC--:B------:R-:W-:Y:S01]  /*187a0*/  LEA R24, P1, R10.reuse, R212.reuse, 0x1 ;  /* 0x000000d40a187211 */ /* 0x0c0fe200078208ff */
[----:B------:R-:W-:Y:S01]  /*187b0*/  ULDC.64 UR4, c[0x0][0x118] ;  /* 0x0000460000047ab9 */ /* 0x000fe20000000a00 */
[C---:B------:R-:W-:Y:S02]  /*187c0*/  IADD3 R5, P0, R10.reuse, R209, RZ ;  /* 0x000000d10a057210 */ /* 0x040fe40007f1e0ff */
[-C--:B---3--:R-:W-:Y:S02]  /*187d0*/  LEA.HI.X R25, R10, R211.reuse, R7, 0x1, P1 ;  /* 0x000000d30a197211 */ /* 0x088fe400008f0c07 */
        /* <DEDUP_REMOVED lines=28> */
[CCC-:B-1----:R-:W-:Y:S02]  /*189a0*/  @P4 LEA.HI.X R13, R7.reuse, R211.reuse, R6.reuse, 0x1, P0 ;  /* 0x000000d3070d4211 */ /* 0x1c2fe400000f0c06 */
        /* <DEDUP_REMOVED lines=57> */
.L_x_1313:
[----:B--2-4-:R-:W-:Y:S05]  /*18d40*/  BSYNC B1 ;  /* 0x0000000000017941 */ /* 0x014fea0003800000 */
.L_x_1312:
[----:B------:R-:W-:Y:S01]  /*18d50*/  ULDC.64 UR4, c[0x0][0x118] ;  /* 0x0000460000047ab9 */ /* 0x000fe20000000a00 */
[----:B-1----:R-:W-:Y:S01]  /*18d60*/  FMNMX.FTZ R5, R174, R137, !PT ;  /* 0x00000089ae057209 */ /* 0x002fe20007810000 */
[----:B------:R1:W2:Y:S01]  /*18d70*/  LD.E R134, [R2.64+0xdc] ;  /* 0x0000dc0402867980 */ /* 0x0002a2000c101900 */
[----:B------:R-:W-:Y:S02]  /*18d80*/  FMNMX.FTZ R6, R173, R0, !PT ;  /* 0x00000000ad067209 */ /* 0x000fe40007810000 */
[----:B------:R-:W-:Y:S01]  /*18d90*/  FMNMX.FTZ R5, R172, R5, !PT ;  /* 0x00000005ac057209 */ /* 0x000fe20007810000 */
[----:B---3--:R-:W-:Y:S01]  /*18da0*/  LDSM.16.MT88.4 R12, [R206+0xc000] ;  /* 0x00c00000ce0c783b */ /* 0x008fe20000004200 */
[----:B------:R-:W-:Y:S02]  /*18db0*/  FMNMX.FTZ R6, R171, R6, !PT ;  /* 0x00000006ab067209 */ /* 0x000fe40007810000 */
[----:B------:R-:W-:Y:S04]  /*18dc0*/  FMNMX.FTZ R5, R170, R5, !PT ;  /* 0x00000005aa057209 */ /* 0x000fe80007810000 */
        /* <DEDUP_REMOVED lines=8> */
[----:B------:R-:W-:Y:S05]  /*18e50*/  FMNMX.FTZ R5, R183, R4, !PT ;  /* 0x00000004b7057209 */ /* 0x000fea0007810000 */
        /* <DEDUP_REMOVED lines=25> */
[----:B------:R-:W3:Y:S01]  /*18ff0*/  SHFL.BFLY PT, R3, R6, 0x2, 0x1f ;  /* 0x0c401f0006037f89 */ /* 0x000ee200000e0000 */
[----:B-1----:R-:W-:Y:S07]  /*19000*/  FMNMX.FTZ R7, R8, R5, !PT ;  /* 0x0000000508077209 */ /* 0x002fee0007810000 */
[----:B------:R-:W1:Y:S01]  /*19010*/  SHFL.BFLY PT, R132, R7, 0x1, 0x1f ;  /* 0x0c201f0007847f89 */ /* 0x000e6200000e0000 */
[----:B---3--:R-:W-:Y:S07]  /*19020*/  FMNMX.FTZ R4, R6, R3, !PT ;  /* 0x0000000306047209 */ /* 0x008fee0007810000 */
[----:B------:R-:W3:Y:S01]  /*19030*/  SHFL.BFLY PT, R3, R4, 0x1, 0x1f ;  /* 0x0c201f0004037f89 */ /* 0x000ee200000e0000 */
[----:B-1----:R-:W-:Y:S04]  /*19040*/  FMNMX.FTZ R132, R7, R132, !PT ;  /* 0x0000008407847209 */ /* 0x002fe80007810000 */
[C---:B------:R-:W-:Y:S01]  /*19050*/  FSETP.NEU.FTZ.AND P0, PT, R132.reuse, -INF , PT ;  /* 0xff8000008400780b */ /* 0x040fe20003f1d000 */
[----:B------:R-:W-:Y:S02]  /*19060*/  FADD.FTZ R5, -R132, R137 ;  /* 0x0000008984057221 */ /* 0x000fe40000010100 */
[----:B------:R-:W-:Y:S01]  /*19070*/  LDSM.16.MT88.4 R136, [R205+0xe800] ;  /* 0x00e80000cd88783b */ /* 0x000fe20000004200 */
[----:B---3--:R-:W-:Y:S01]  /*19080*/  FMNMX.FTZ R3, R4, R3, !PT ;  /* 0x0000000304037209 */ /* 0x008fe20007810000 */
[C---:B--2---:R-:W-:Y:S04]  /*19090*/  FMUL.FTZ R147, R134.reuse, R132 ;  /* 0x0000008486937220 */ /* 0x044fe80000410000 */
[C---:B------:R-:W-:Y:S02]  /*190a0*/  FMUL.FTZ R145, R134.reuse, R3 ;  /* 0x0000000386917220 */ /* 0x040fe40000410000 */
[C---:B------:R-:W-:Y:S01]  /*190b0*/  FMUL.FTZ R2, R134.reuse, R5 ;  /* 0x0000000586027220 */ /* 0x040fe20000410000 */
[----:B------:R-:W-:Y:S01]  /*190c0*/  FSEL R147, R147, RZ, P0 ;  /* 0x000000ff93937208 */ /* 0x000fe20000000000 */
[C---:B------:R-:W-:Y:S01]  /*190d0*/  FADD.FTZ R5, -R3.reuse, R0 ;  /* 0x0000000003057221 */ /* 0x040fe20000010100 */
[----:B------:R-:W-:Y:S03]  /*190e0*/  FSETP.NEU.FTZ.AND P0, PT, R3, -INF , PT ;  /* 0xff8000000300780b */ /* 0x000fe60003f1d000 */
[----:B------:R-:W-:Y:S01]  /*190f0*/  FMUL.FTZ R0, R134, R5 ;  /* 0x0000000586007220 */ /* 0x000fe20000410000 */
[----:B------:R-:W-:Y:S01]  /*19100*/  FSEL R145, R145, RZ, P0 ;  /* 0x000000ff91917208 */ /* 0x000fe20000000000 */
[-CC-:B------:R-:W-:Y:S01]  /*19110*/  FFMA.FTZ R177, R174, R134.reuse, -R147.reuse ;  /* 0x00000086aeb17223 */ /* 0x180fe20000010893 */
[----:B------:R-:W1:Y:S01]  /*19120*/  MUFU.EX2 R2, R2 ;  /* 0x0000000200027308 */ /* 0x000e620000000800 */
[-C--:B------:R-:W-:Y:S01]  /*19130*/  FFMA.FTZ R176, R172, R134.reuse, -R147 ;  /* 0x00000086acb07223 */ /* 0x080fe20000010893 */
[----:B------:R-:W-:Y:S01]  /*19140*/  ISETP.GT.AND P0, PT, R223, RZ, PT ;  /* 0x000000ffdf00720c */ /* 0x000fe20003f04270 */
[-CC-:B------:R-:W-:Y:S02]  /*19150*/  FFMA.FTZ R173, R173, R134.reuse, -R145.reuse ;  /* 0x00000086adad7223 */ /* 0x180fe40000010891 */
[-C--:B------:R-:W-:Y:S02]  /*19160*/  FFMA.FTZ R172, R171, R134.reuse, -R145 ;  /* 0x00000086abac7223 */ /* 0x080fe40000010891 */
[-CC-:B------:R-:W-:Y:S02]  /*19170*/  FFMA.FTZ R175, R170, R134.reuse, -R147.reuse ;  /* 0x00000086aaaf7223 */ /* 0x180fe40000010893 */
[-C--:B------:R-:W-:Y:S01]  /*19180*/  FFMA.FTZ R174, R238, R134.reuse, -R147 ;  /* 0x00000086eeae7223 */ /* 0x080fe20000010893 */
[----:B------:R-:W2:Y:S01]  /*19190*/  MUFU.EX2 R0, R0 ;  /* 0x0000000000007308 */ /* 0x000ea20000000800 */
[-CC-:B------:R-:W-:Y:S02]  /*191a0*/  FFMA.FTZ R171, R237, R134.reuse, -R145.reuse ;  /* 0x00000086edab7223 */ /* 0x180fe40000010891 */
[-CC-:B------:R-:W-:Y:S02]  /*191b0*/  FFMA.FTZ R170, R236, R134.reuse, -R145.reuse ;  /* 0x00000086ecaa7223 */ /* 0x180fe40000010891 */
[-C--:B------:R-:W-:Y:S02]  /*191c0*/  FFMA.FTZ R237, R164, R134.reuse, -R145 ;  /* 0x00000086a4ed7223 */ /* 0x080fe40000010891 */
[-C--:B------:R-:W-:Y:S02]  /*191d0*/  FFMA.FTZ R239, R167, R134.reuse, -R147 ;  /* 0x00000086a7ef7223 */ /* 0x080fe40000010893 */
[-CC-:B------:R-:W-:Y:S01]  /*191e0*/  FFMA.FTZ R236, R162, R134.reuse, -R145.reuse ;  /* 0x00000086a2ec7223 */ /* 0x180fe20000010891 */
[----:B------:R-:W-:Y:S01]  /*191f0*/  MUFU.EX2 R177, R177 ;  /* 0x000000b100b17308 */ /* 0x000fe20000000800 */
[-C--:B------:R-:W-:Y:S02]  /*19200*/  FFMA.FTZ R241, R160, R134.reuse, -R145 ;  /* 0x00000086a0f17223 */ /* 0x080fe40000010891 */
[--C-:B------:R-:W-:Y:S02]  /*19210*/  FFMA.FTZ R238, R163, R134, -R147.reuse ;  /* 0x00000086a3ee7223 */ /* 0x100fe40000010893 */
[C---:B-1----:R-:W-:Y:S02]  /*19220*/  FMUL.FTZ R4, R2.reuse, R128 ;  /* 0x0000008002047220 */ /* 0x042fe40000410000 */
[C---:B------:R-:W-:Y:S02]  /*19230*/  FMUL.FTZ R5, R2.reuse, R129 ;  /* 0x0000008102057220 */ /* 0x040fe40000410000 */
[C---:B------:R-:W-:Y:S01]  /*19240*/  FMUL.FTZ R8, R2.reuse, R124 ;  /* 0x0000007c02087220 */ /* 0x040fe20000410000 */
[----:B------:R-:W1:Y:S01]  /*19250*/  MUFU.EX2 R176, R176 ;  /* 0x000000b000b07308 */ /* 0x000e620000000800 */
[C---:B------:R-:W-:Y:S02]  /*19260*/  FMUL.FTZ R9, R2.reuse, R125 ;  /* 0x0000007d02097220 */ /* 0x040fe40000410000 */
[----:B------:R-:W-:Y:S02]  /*19270*/  FMUL.FTZ R16, R2, R116 ;  /* 0x0000007402107220 */ /* 0x000fe40000410000 */
[C---:B--2---:R-:W-:Y:S02]  /*19280*/  FMUL.FTZ R6, R0.reuse, R130 ;  /* 0x0000008200067220 */ /* 0x044fe40000410000 */
[C---:B------:R-:W-:Y:S02]  /*19290*/  FMUL.FTZ R7, R0.reuse, R131 ;  /* 0x0000008300077220 */ /* 0x040fe40000410000 */
[C---:B------:R-:W-:Y:S01]  /*192a0*/  FMUL.FTZ R10, R0.reuse, R126 ;  /* 0x0000007e000a7220 */ /* 0x040fe20000410000 */
[----:B------:R-:W-:Y:S01]  /*192b0*/  MUFU.EX2 R173, R173 ;  /* 0x000000ad00ad7308 */ /* 0x000fe20000000800 */
[----:B------:R-:W-:Y:S02]  /*192c0*/  FMUL.FTZ R11, R0, R127 ;  /* 0x0000007f000b7220 */ /* 0x000fe40000410000 */
[----:B------:R-:W-:Y:S01]  /*192d0*/  FMUL.FTZ R17, R2, R117 ;  /* 0x0000007502117220 */ /* 0x000fe20000410000 */
[----:B------:R-:W-:Y:S01]  /*192e0*/  LDSM.16.MT88.4 R124, [R206+0xe800] ;  /* 0x00e80000ce7c783b */ /* 0x000fe20000004200 */
[C---:B------:R-:W-:Y:S02]  /*192f0*/  FMUL.FTZ R18, R0.reuse, R118 ;  /* 0x0000007600127220 */ /* 0x040fe40000410000 */
[----:B------:R-:W-:Y:S02]  /*19300*/  FMUL.FTZ R19, R0, R119 ;  /* 0x0000007700137220 */ /* 0x000fe40000410000 */
[C---:B------:R-:W-:Y:S01]  /*19310*/  FMUL.FTZ R24, R2.reuse, R108 ;  /* 0x0000006c02187220 */ /* 0x040fe20000410000 */
[----:B------:R-:W2:Y:S01]  /*19320*/  MUFU.EX2 R172, R172 ;  /* 0x000000ac00ac7308 */ /* 0x000ea20000000800 */
[----:B------:R-:W-:Y:S01]  /*19330*/  FMUL.FTZ R25, R2, R109 ;  /* 0x0000006d02197220 */ /* 0x000fe20000410000 */
[----:B------:R-:W-:Y:S01]  /*19340*/  LDSM.16.MT88.4 R116, [R205+0xc800] ;  /* 0x00c80000cd74783b */ /* 0x000fe20000004200 */
[----:B------:R-:W-:Y:S01]  /*19350*/  FMUL.FTZ R26, R0, R110 ;  /* 0x0000006e001a7220 */ /* 0x000fe20000410000 */
[----:B-1----:R-:W-:Y:S01]  /*19360*/  F2FP.BF16.PACK_AB R128, R176, R177 ;  /* 0x000000b1b080723e */ /* 0x002fe200000010ff */
[----:B------:R-:W-:Y:S02]  /*19370*/  FMUL.FTZ R27, R0, R111 ;  /* 0x0000006f001b7220 */ /* 0x000fe40000410000 */
[C---:B------:R-:W-:Y:S02]  /*19380*/  FMUL.FTZ R32, R2.reuse, R100 ;  /* 0x0000006402207220 */ /* 0x040fe40000410000 */
[----:B------:R-:W-:Y:S01]  /*19390*/  FMUL.FTZ R33, R2, R101 ;  /* 0x0000006502217220 */ /* 0x000fe20000410000 */
[----:B------:R-:W-:Y:S01]  /*193a0*/  MUFU.EX2 R175, R175 ;  /* 0x000000af00af7308 */ /* 0x000fe20000000800 */
[----:B------:R-:W-:Y:S01]  /*193b0*/  LDSM.16.MT88.4 R108, [R203+0xe000] ;  /* 0x00e00000cb6c783b */ /* 0x000fe20000004200 */
[C---:B------:R-:W-:Y:S02]  /*193c0*/  FMUL.FTZ R34, R0.reuse, R102 ;  /* 0x0000006600227220 */ /* 0x040fe40000410000 */
[----:B------:R-:W-:Y:S02]  /*193d0*/  FMUL.FTZ R35, R0, R103 ;  /* 0x0000006700237220 */ /* 0x000fe40000410000 */
[C---:B------:R-:W-:Y:S02]  /*193e0*/  FMUL.FTZ R36, R2.reuse, R36 ;  /* 0x0000002402247220 */ /* 0x040fe40000410000 */
[----:B------:R-:W-:Y:S01]  /*193f0*/  FMUL.FTZ R37, R2, R37 ;  /* 0x0000002502257220 */ /* 0x000fe20000410000 */
[----:B------:R-:W-:Y:S01]  /*19400*/  LDSM.16.MT88.4 R100, [R204+0xe000] ;  /* 0x00e00000cc64783b */ /* 0x000fe20000004200 */
        /* <DEDUP_REMOVED lines=37> */
[C---:B------:R-:W-:Y:S01]  /*19660*/  HMMA.16816.F32.BF16 R8, R128.reuse, R14, R8 ;  /* 0x0000000e8008723c */ /* 0x040fe20000041808 */
[----:B------:R-:W-:Y:S03]  /*19670*/  MUFU.EX2 R241, R241 ;  /* 0x000000f100f17308 */ /* 0x000fe60000000800 */
[C---:B------:R-:W-:Y:S02]  /*19680*/  FMUL.FTZ R13, R2.reuse, R121 ;  /* 0x00000079020d7220 */ /* 0x040fe40000410000 */
[----:B------:R-:W-:Y:S02]  /*19690*/  FMUL.FTZ R64, R2, R64 ;  /* 0x0000004002407220 */ /* 0x000fe40000410000 */
[C---:B------:R-:W-:Y:S03]  /*196a0*/  FMUL.FTZ R14, R0.reuse, R122 ;  /* 0x0000007a000e7220 */ /* 0x040fe60000410000 */
[----:B------:R-:W-:Y:S01]  /*196b0*/  MUFU.EX2 R238, R238 ;  /* 0x000000ee00ee7308 */ /* 0x000fe20000000800 */
[----:B------:R-:W-:Y:S02]  /*196c0*/  FMUL.FTZ R15, R0, R123 ;  /* 0x0000007b000f7220 */ /* 0x000fe40000410000 */
[----:B------:R-:W1:Y:S01]  /*196d0*/  LDSM.16.MT88.4 R120, [R203+0xc000] ;  /* 0x00c00000cb78783b */ /* 0x000e620000004200 */
        /* <DEDUP_REMOVED lines=11> */
[----:B------:R-:W2:Y:S01]  /*19790*/  LDSM.16.MT88.4 R112, [R206+0xe000] ;  /* 0x00e00000ce70783b */ /* 0x000ea20000004200 */
        /* <DEDUP_REMOVED lines=11> */
[----:B------:R-:W3:Y:S01]  /*19850*/  LDSM.16.MT88.4 R104, [R205+0xe000] ;  /* 0x00e00000cd68783b */ /* 0x000ee20000004200 */
[----:B------:R-:W-:Y:S02]  /*19860*/  FMUL.FTZ R75, R0, R75 ;  /* 0x0000004b004b7220 */ /* 0x000fe40000410000 */
[C---:B------:R-:W-:Y:S02]  /*19870*/  FMUL.FTZ R76, R2.reuse, R76 ;  /* 0x0000004c024c7220 */ /* 0x040fe40000410000 */
[C---:B-1----:R-:W-:Y:S03]  /*19880*/  HMMA.16816.F32.BF16 R28, R128.reuse, R120, R28 ;  /* 0x00000078801c723c */ /* 0x042fe6000004181c */
[----:B------:R-:W-:Y:S02]  /*19890*/  FMUL.FTZ R77, R2, R77 ;  /* 0x0000004d024d7220 */ /* 0x000fe40000410000 */
[C---:B------:R-:W-:Y:S02]  /*198a0*/  FMUL.FTZ R78, R0.reuse, R78 ;  /* 0x0000004e004e7220 */ /* 0x040fe40000410000 */
[----:B------:R-:W-:Y:S01]  /*198b0*/  FMUL.FTZ R79, R0, R79 ;  /* 0x0000004f004f7220 */ /* 0x000fe20000410000 */
[C---:B------:R-:W-:Y:S01]  /*198c0*/  HMMA.16816.F32.BF16 R32, R128.reuse, R122, R32 ;  /* 0x0000007a8020723c */ /* 0x040fe20000041820 */
[----:B------:R-:W-:Y:S03]  /*198d0*/  LDSM.16.MT88.4 R120, [R203+0xc800] ;  /* 0x00c80000cb78783b */ /* 0x000fe60000004200 */
[C---:B------:R-:W-:Y:S02]  /*198e0*/  FMUL.FTZ R80, R2.reuse, R80 ;  /* 0x0000005002507220 */ /* 0x040fe40000410000 */
[----:B------:R-:W-:Y:S02]  /*198f0*/  FMUL.FTZ R81, R2, R81 ;  /* 0x0000005102517220 */ /* 0x000fe40000410000 */
[C---:B--2---:R-:W-:Y:S04]  /*19900*/  HMMA.16816.F32.BF16 R36, R128.reuse, R112, R36 ;  /* 0x000000708024723c */ /* 0x044fe80000041824 */
[C---:B------:R-:W-:Y:S02]  /*19910*/  FMUL.FTZ R82, R0.reuse, R82 ;  /* 0x0000005200527220 */ /* 0x040fe40000410000 */
[----:B------:R-:W-:Y:S02]  /*19920*/  FMUL.FTZ R83, R0, R83 ;  /* 0x0000005300537220 */ /* 0x000fe40000410000 */
[C---:B------:R-:W-:Y:S01]  /*19930*/  HMMA.16816.F32.BF16 R40, R128.reuse, R114, R40 ;  /* 0x000000728028723c */ /* 0x040fe20000041828 */
[----:B------:R-:W-:Y:S03]  /*19940*/  LDSM.16.MT88.4 R112, [R206+0xc800] ;  /* 0x00c80000ce70783b */ /* 0x000fe60000004200 */
[C---:B------:R-:W-:Y:S02]  /*19950*/  FMUL.FTZ R84, R2.reuse, R84 ;  /* 0x0000005402547220 */ /* 0x040fe40000410000 */
[----:B------:R-:W-:Y:S02]  /*19960*/  FMUL.FTZ R85, R2, R85 ;  /* 0x0000005502557220 */ /* 0x000fe40000410000 */
[C---:B------:R-:W-:Y:S01]  /*19970*/  FMUL.FTZ R86, R0.reuse, R86 ;  /* 0x0000005600567220 */ /* 0x040fe20000410000 */
[C---:B---3--:R-:W-:Y:S03]  /*19980*/  HMMA.16816.F32.BF16 R44, R128.reuse, R104, R44 ;  /* 0x00000068802c723c */ /* 0x048fe6000004182c */
[----:B------:R-:W-:Y:S02]  /*19990*/  FMUL.FTZ R87, R0, R87 ;  /* 0x0000005700577220 */ /* 0x000fe40000410000 */
[-CC-:B------:R-:W-:Y:S02]  /*199a0*/  FFMA.FTZ R178, R235, R134.reuse, -R147.reuse ;  /* 0x00000086ebb27223 */ /* 0x180fe40000010893 */
[-CC-:B------:R-:W-:Y:S01]  /*199b0*/  FFMA.FTZ R179, R234, R134.reuse, -R147.reuse ;  /* 0x00000086eab37223 */ /* 0x180fe20000010893 */
[C---:B------:R-:W-:Y:S01]  /*199c0*/  HMMA.16816.F32.BF16 R48, R128.reuse, R106, R48 ;  /* 0x0000006a8030723c */ /* 0x040fe20000041830 */
[----:B------:R-:W1:Y:S02]  /*199d0*/  LDSM.16.MT88.4 R104, [R206+0x10000] ;  /* 0x01000000ce68783b */ /* 0x000e640000004200 */
[----:B------:R-:W-:Y:S01]  /*199e0*/  MUFU.EX2 R178, R178 ;  /* 0x000000b200b27308 */ /* 0x000fe20000000800 */
[-C--:B------:R-:W-:Y:S02]  /*199f0*/  FFMA.FTZ R234, R165, R134.reuse, -R147 ;  /* 0x00000086a5ea7223 */ /* 0x080fe40000010893 */
[-CC-:B------:R-:W-:Y:S02]  /*19a00*/  FFMA.FTZ R180, R180, R134.reuse, -R145.reuse ;  /* 0x00000086b4b47223 */ /* 0x180fe40000010891 */
[C---:B------:R-:W-:Y:S04]  /*19a10*/  HMMA.16816.F32.BF16 R52, R128.reuse, R100, R52 ;  /* 0x000000648034723c */ /* 0x040fe80000041834 */
[-C--:B------:R-:W-:Y:S01]  /*19a20*/  FFMA.FTZ R181, R181, R134.reuse, -R145 ;  /* 0x00000086b5b57223 */ /* 0x080fe20000010891 */
[----:B------:R-:W2:Y:S01]  /*19a30*/  MUFU.EX2 R179, R179 ;  /* 0x000000b300b37308 */ /* 0x000ea20000000800 */
[-CC-:B------:R-:W-:Y:S02]  /*19a40*/  FFMA.FTZ R183, R183, R134.reuse, -R147.reuse ;  /* 0x00000086b7b77223 */ /* 0x180fe40000010893 */
[C---:B------:R-:W-:Y:S01]  /*19a50*/  HMMA.16816.F32.BF16 R56, R128.reuse, R102, R56 ;  /* 0x000000668038723c */ /* 0x040fe20000041838 */
[----:B------:R-:W3:Y:S03]  /*19a60*/  LDSM.16.MT88.4 R100, [R205+0x10000] ;  /* 0x01000000cd64783b */ /* 0x000ee60000004200 */
[-C--:B------:R-:W-:Y:S02]  /*19a70*/  FFMA.FTZ R182, R182, R134.reuse, -R147 ;  /* 0x00000086b6b67223 */ /* 0x080fe40000010893 */
[-CC-:B------:R-:W-:Y:S01]  /*19a80*/  FFMA.FTZ R224, R224, R134.reuse, -R145.reuse ;  /* 0x00000086e0e07223 */ /* 0x180fe20000010891 */
[----:B------:R-:W-:Y:S01]  /*19a90*/  MUFU.EX2 R180, R180 ;  /* 0x000000b400b47308 */ /* 0x000fe20000000800 */
[C---:B------:R-:W-:Y:S04]  /*19aa0*/  HMMA.16816.F32.BF16 R60, R128.reuse, R108, R60 ;  /* 0x0000006c803c723c */ /* 0x040fe8000004183c */
[----:B------:R-:W-:Y:S02]  /*19ab0*/  FFMA.FTZ R229, R229, R134, -R145 ;  /* 0x00000086e5e57223 */ /* 0x000fe40000010891 */
[C---:B------:R-:W-:Y:S02]  /*19ac0*/  FMUL.FTZ R88, R2.reuse, R88 ;  /* 0x0000005802587220 */ /* 0x040fe40000410000 */
[C---:B------:R-:W-:Y:S01]  /*19ad0*/  HMMA.16816.F32.BF16 R64, R128.reuse, R110, R64 ;  /* 0x0000006e8040723c */ /* 0x040fe20000041840 */
[----:B------:R-:W4:Y:S01]  /*19ae0*/  LDSM.16.MT88.4 R108, [R204+0x10000] ;  /* 0x01000000cc6c783b */ /* 0x000f220000004200 */
[----:B------:R-:W5:Y:S02]  /*19af0*/  MUFU.EX2 R181, R181 ;  /* 0x000000b500b57308 */ /* 0x000f640000000800 */
[----:B------:R-:W-:Y:S02]  /*19b00*/  FMUL.FTZ R89, R2, R89 ;  /* 0x0000005902597220 */ /* 0x000fe40000410000 */
[C---:B------:R-:W-:Y:S02]  /*19b10*/  FMUL.FTZ R90, R0.reuse, R90 ;  /* 0x0000005a005a7220 */ /* 0x040fe40000410000 */
[----:B------:R-:W-:Y:S01]  /*19b20*/  FMUL.FTZ R91, R0, R91 ;  /* 0x0000005b005b7220 */ /* 0x000fe20000410000 */
[C---:B-1----:R-:W-:Y:S03]  /*19b30*/  HMMA.16816.F32.BF16 R68, R128.reuse, R104, R68 ;  /* 0x000000688044723c */ /* 0x042fe60000041844 */
[C---:B------:R-:W-:Y:S01]  /*19b40*/  FMUL.FTZ R92, R2.reuse, R92 ;  /* 0x0000005c025c7220 */ /* 0x040fe20000410000 */
[----:B------:R-:W-:Y:S01]  /*19b50*/  MUFU.EX2 R183, R183 ;  /* 0x000000b700b77308 */ /* 0x000fe20000000800 */
[----:B------:R-:W-:Y:S02]  /*19b60*/  FMUL.FTZ R93, R2, R93 ;  /* 0x0000005d025d7220 */ /* 0x000fe40000410000 */
[C---:B------:R-:W-:Y:S01]  /*19b70*/  FMUL.FTZ R94, R0.reuse, R94 ;  /* 0x0000005e005e7220 */ /* 0x040fe20000410000 */
[C---:B------:R-:W-:Y:S01]  /*19b80*/  HMMA.16816.F32.BF16 R72, R128.reuse, R106, R72 ;  /* 0x0000006a8048723c */ /* 0x040fe20000041848 */
[----:B------:R-:W1:Y:S03]  /*19b90*/  LDSM.16.MT88.4 R104, [R203+0x10000] ;  /* 0x01000000cb68783b */ /* 0x000e660000004200 */
[----:B------:R-:W-:Y:S02]  /*19ba0*/  FMUL.FTZ R95, R0, R95 ;  /* 0x0000005f005f7220 */ /* 0x000fe40000410000 */
[C---:B------:R-:W-:Y:S01]  /*19bb0*/  FMUL.FTZ R96, R2.reuse, R96 ;  /* 0x0000006002607220 */ /* 0x040fe20000410000 */
[----:B------:R-:W4:Y:S01]  /*19bc0*/  MUFU.EX2 R182, R182 ;  /* 0x000000b600b67308 */ /* 0x000f220000000800 */
[C---:B---3--:R-:W-:Y:S04]  /*19bd0*/  HMMA.16816.F32.BF16 R76, R128.reuse, R100, R76 ;  /* 0x00000064804c723c */ /* 0x048fe8000004184c */
[----:B------:R-:W-:Y:S02]  /*19be0*/  FMUL.FTZ R97, R2, R97 ;  /* 0x0000006102617220 */ /* 0x000fe40000410000 */
[C---:B------:R-:W-:Y:S01]  /*19bf0*/  FMUL.FTZ R98, R0.reuse, R98 ;  /* 0x0000006200627220 */ /* 0x040fe20000410000 */
[----:B--2---:R-:W-:Y:S01]  /*19c00*/  F2FP.BF16.PACK_AB R100, R179, R178 ;  /* 0x000000b2b364723e */ /* 0x004fe200000010ff */
[C---:B------:R-:W-:Y:S01]  /*19c10*/  HMMA.16816.F32.BF16 R80, R128.reuse, R102, R80 ;  /* 0x000000668050723c */ /* 0x040fe20000041850 */
[----:B------:R-:W-:Y:S03]  /*19c20*/  MUFU.EX2 R224, R224 ;  /* 0x000000e000e07308 */ /* 0x000fe60000000800 */
[----:B------:R-:W-:Y:S01]  /*19c30*/  FMUL.FTZ R99, R0, R99 ;  /* 0x0000006300637220 */ /* 0x000fe20000410000 */
[----:B-----5:R-:W-:Y:S01]  /*19c40*/  F2FP.BF16.PACK_AB R101, R181, R180 ;  /* 0x000000b4b565723e */ /* 0x020fe200000010ff */
[-CC-:B------:R-:W-:Y:S02]  /*19c50*/  FFMA.FTZ R233, R233, R134.reuse, -R147.reuse ;  /* 0x00000086e9e97223 */ /* 0x180fe40000010893 */
[C---:B----4-:R-:W-:Y:S03]  /*19c60*/  HMMA.16816.F32.BF16 R84, R128.reuse, R108, R84 ;  /* 0x0000006c8054723c */ /* 0x050fe60000041854 */
[----:B------:R-:W2:Y:S01]  /*19c70*/  MUFU.EX2 R229, R229 ;  /* 0x000000e500e57308 */ /* 0x000ea20000000800 */
[-C--:B------:R-:W-:Y:S02]  /*19c80*/  FFMA.FTZ R232, R232, R134.reuse, -R147 ;  /* 0x00000086e8e87223 */ /* 0x080fe40000010893 */
[-CC-:B------:R-:W-:Y:S01]  /*19c90*/  FFMA.FTZ R231, R231, R134.reuse, -R145.reuse ;  /* 0x00000086e7e77223 */ /* 0x180fe20000010891 */
[----:B------:R-:W-:Y:S01]  /*19ca0*/  F2FP.BF16.PACK_AB R102, R182, R183 ;  /* 0x000000b7b666723e */ /* 0x000fe200000010ff */
[C---:B------:R-:W-:Y:S01]  /*19cb0*/  HMMA.16816.F32.BF16 R88, R128.reuse, R110, R88 ;  /* 0x0000006e8058723c */ /* 0x040fe20000041858 */
[----:B------:R-:W3:Y:S03]  /*19cc0*/  LDSM.16.MT88.4 R108, [R204+0xc800] ;  /* 0x00c80000cc6c783b */ /* 0x000ee60000004200 */
[-C--:B------:R-:W-:Y:S01]  /*19cd0*/  FFMA.FTZ R230, R230, R134.reuse, -R145 ;  /* 0x00000086e6e67223 */ /* 0x080fe20000010891 */
[----:B------:R-:W-:Y:S01]  /*19ce0*/  MUFU.EX2 R233, R233 ;  /* 0x000000e900e97308 */ /* 0x000fe20000000800 */
[-CC-:B------:R-:W-:Y:S02]  /*19cf0*/  FFMA.FTZ R228, R228, R134.reuse, -R147.reuse ;  /* 0x00000086e4e47223 */ /* 0x180fe40000010893 */
[-C--:B------:R-:W-:Y:S01]  /*19d00*/  FFMA.FTZ R235, R226, R134.reuse, -R147 ;  /* 0x00000086e2eb7223 */ /* 0x080fe20000010893 */
[C---:B-1----:R-:W-:Y:S03]  /*19d10*/  HMMA.16816.F32.BF16 R92, R128.reuse, R104, R92 ;  /* 0x00000068805c723c */ /* 0x042fe6000004185c */
[-C--:B------:R-:W-:Y:S02]  /*19d20*/  FFMA.FTZ R226, R166, R134.reuse, -R145 ;  /* 0x00000086a6e27223 */ /* 0x080fe40000010891 */
[----:B------:R-:W-:Y:S01]  /*19d30*/  LDSM.16.MT88.4 R164, [R206+0x11800] ;  /* 0x01180000cea4783b */ /* 0x000fe20000004200 */
[----:B------:R-:W-:Y:S01]  /*19d40*/  FFMA.FTZ R147, R161, R134, -R147 ;  /* 0x00000086a1937223 */ /* 0x000fe20000010893 */
[----:B------:R-:W1:Y:S01]  /*19d50*/  MUFU.EX2 R232, R232 ;  /* 0x000000e800e87308 */ /* 0x000e620000000800 */
[----:B------:R-:W-:Y:S04]  /*19d60*/  HMMA.16816.F32.BF16 R96, R128, R106, R96 ;  /* 0x0000006a8060723c */ /* 0x000fe80000041860 */
[----:B--2---:R-:W-:Y:S01]  /*19d70*/  F2FP.BF16.PACK_AB R103, R229, R224 ;  /* 0x000000e0e567723e */ /* 0x004fe200000010ff */
[----:B------:R-:W2:Y:S01]  /*19d80*/  LDSM.16.MT88.4 R104, [R203+0xe800] ;  /* 0x00e80000cb68783b */ /* 0x000ea20000004200 */
[-CC-:B------:R-:W-:Y:S02]  /*19d90*/  FFMA.FTZ R135, R135, R134.reuse, -R145.reuse ;  /* 0x0000008687877223 */ /* 0x180fe40000010891 */
[----:B------:R-:W-:Y:S01]  /*19da0*/  FFMA.FTZ R145, R133, R134, -R145 ;  /* 0x0000008685917223 */ /* 0x000fe20000010891 */
[----:B------:R-:W-:Y:S02]  /*19db0*/  MUFU.EX2 R243, R147 ;  /* 0x0000009300f37308 */ /* 0x000fe40000000800 */
[C---:B------:R-:W-:Y:S02]  /*19dc0*/  HMMA.16816.F32.BF16 R4, R100.reuse, R112, R4 ;  /* 0x000000706404723c */ /* 0x040fe40000041804 */
[----:B------:R-:W-:Y:S03]  /*19dd0*/  LDSM.16.MT88.4 R128, [R205+0xf000] ;  /* 0x00f00000cd80783b */ /* 0x000fe60000004200 */
[----:B------:R-:W-:Y:S02]  /*19de0*/  FFMA.FTZ R177, R2, R227, R177 ;  /* 0x000000e302b17223 */ /* 0x000fe400000100b1 */
[----:B------:R-:W-:Y:S01]  /*19df0*/  FFMA.FTZ R173, R0, R225, R173 ;  /* 0x000000e100ad7223 */ /* 0x000fe200000100ad */
[C---:B------:R-:W-:Y:S01]  /*19e00*/  HMMA.16816.F32.BF16 R8, R100.reuse, R114, R8 ;  /* 0x000000726408723c */ /* 0x040fe20000041808 */
[----:B------:R4:W-:Y:S01]  /*19e10*/  MUFU.EX2 R134, R145 ;  /* 0x0000009100867308 */ /* 0x0009e20000000800 */
[----:B------:R-:W-:Y:S02]  /*19e20*/  LDSM.16.MT88.4 R112, [R205+0x10800] ;  /* 0x01080000cd70783b */ /* 0x000fe40000004200 */
[----:B------:R-:W-:Y:S02]  /*19e30*/  FADD.FTZ R176, R176, R177 ;  /* 0x000000b1b0b07221 */ /* 0x000fe40000010000 */
[----:B------:R-:W-:Y:S02]  /*19e40*/  FADD.FTZ R172, R172, R173 ;  /* 0x000000adacac7221 */ /* 0x000fe40000010000 */
[C---:B------:R-:W-:Y:S02]  /*19e50*/  HMMA.16816.F32.BF16 R12, R100.reuse, R116, R12 ;  /* 0x00000074640c723c */ /* 0x040fe4000004180c */
[----:B------:R-:W-:Y:S01]  /*19e60*/  LDSM.16.MT88.4 R160, [R203+0xf800] ;  /* 0x00f80000cba0783b */ /* 0x000fe20000004200 */
[----:B------:R-:W-:Y:S01]  /*19e70*/  MUFU.EX2 R231, R231 ;  /* 0x000000e700e77308 */ /* 0x000fe20000000800 */
[----:B------:R-:W-:Y:S04]  /*19e80*/  FADD.FTZ R175, R175, R176 ;  /* 0x000000b0afaf7221 */ /* 0x000fe80000010000 */
[C---:B------:R-:W-:Y:S02]  /*19e90*/  HMMA.16816.F32.BF16 R16, R100.reuse, R118, R16 ;  /* 0x000000766410723c */ /* 0x040fe40000041810 */
[----:B------:R-:W-:Y:S02]  /*19ea0*/  LDSM.16.MT88.4 R116, [R204+0x10800] ;  /* 0x01080000cc74783b */ /* 0x000fe40000004200 */
[----:B------:R-:W-:Y:S01]  /*19eb0*/  FADD.FTZ R175, R174, R175 ;  /* 0x000000afaeaf7221 */ /* 0x000fe20000010000 */
[----:B------:R-:W5:Y:S03]  /*19ec0*/  MUFU.EX2 R230, R230 ;  /* 0x000000e600e67308 */ /* 0x000f660000000800 */
[C---:B---3--:R-:W-:Y:S02]  /*19ed0*/  HMMA.16816.F32.BF16 R20, R100.reuse, R108, R20 ;  /* 0x0000006c6414723c */ /* 0x048fe40000041814 */
[----:B----4-:R-:W-:Y:S02]  /*19ee0*/  LDSM.16.MT88.4 R144, [R203+0xd800] ;  /* 0x00d80000cb90783b */ /* 0x010fe40000004200 */
[----:B------:R-:W-:Y:S03]  /*19ef0*/  FADD.FTZ R178, R178, R175 ;  /* 0x000000afb2b27221 */ /* 0x000fe60000010000 */
[----:B------:R-:W-:Y:S01]  /*19f00*/  MUFU.EX2 R228, R228 ;  /* 0x000000e400e47308 */ /* 0x000fe20000000800 */
[C---:B------:R-:W-:Y:S02]  /*19f10*/  HMMA.16816.F32.BF16 R24, R100.reuse, R110, R24 ;  /* 0x0000006e6418723c */ /* 0x040fe40000041818 */
[----:B------:R-:W3:Y:S02]  /*19f20*/  LDSM.16.MT88.4 R108, [R206+0x10800] ;  /* 0x01080000ce6c783b */ /* 0x000ee40000004200 */
[----:B------:R-:W-:Y:S04]  /*19f30*/  FADD.FTZ R178, R179, R178 ;  /* 0x000000b2b3b27221 */ /* 0x000fe80000010000 */
[C---:B------:R-:W-:Y:S01]  /*19f40*/  HMMA.16816.F32.BF16 R28, R100.reuse, R120, R28 ;  /* 0x00000078641c723c */ /* 0x040fe2000004181c */
[----:B------:R-:W4:Y:S03]  /*19f50*/  MUFU.EX2 R235, R235 ;  /* 0x000000eb00eb7308 */ /* 0x000f260000000800 */
[----:B------:R-:W-:Y:S04]  /*19f60*/  FADD.FTZ R183, R183, R178 ;  /* 0x000000b2b7b77221 */ /* 0x000fe80000010000 */
[C---:B------:R-:W-:Y:S01]  /*19f70*/  HMMA.16816.F32.BF16 R32, R100.reuse, R122, R32 ;  /* 0x0000007a6420723c */ /* 0x040fe20000041820 */
[----:B------:R-:W-:Y:S02]  /*19f80*/  LDSM.16.MT88.4 R120, [R205+0xd000] ;  /* 0x00d00000cd78783b */ /* 0x000fe40000004200 */
[----:B------:R-:W1:Y:S01]  /*19f90*/  MUFU.EX2 R226, R226 ;  /* 0x000000e200e27308 */ /* 0x000e620000000800 */
[----:B------:R-:W-:Y:S04]  /*19fa0*/  FADD.FTZ R182, R182, R183 ;  /* 0x000000b7b6b67221 */ /* 0x000fe80000010000 */
[C---:B------:R-:W-:Y:S05]  /*19fb0*/  HMMA.16816.F32.BF16 R36, R100.reuse, R124, R36 ;  /* 0x0000007c6424723c */ /* 0x040fea0000041824 */
[----:B------:R-:W1:Y:S03]  /*19fc0*/  MUFU.EX2 R234, R234 ;  /* 0x000000ea00ea7308 */ /* 0x000e660000000800 */
[C---:B------:R-:W-:Y:S01]  /*19fd0*/  HMMA.16816.F32.BF16 R40, R100.reuse, R126, R40 ;  /* 0x0000007e6428723c */ /* 0x040fe20000041828 */
[----:B------:R-:W-:Y:S06]  /*19fe0*/  LDSM.16.MT88.4 R124, [R203+0xd000] ;  /* 0x00d00000cb7c783b */ /* 0x000fec0000004200 */
[----:B------:R-:W1:Y:S01]  /*19ff0*/  MUFU.EX2 R135, R135 ;  /* 0x0000008700877308 */ /* 0x000e620000000800 */
[C---:B------:R-:W-:Y:S08]  /*1a000*/  HMMA.16816.F32.BF16 R44, R100.reuse, R136, R44 ;  /* 0x00000088642c723c */ /* 0x040ff0000004182c */
[C---:B------:R-:W-:Y:S01]  /*1a010*/  HMMA.16816.F32.BF16 R48, R100.reuse, R138, R48 ;  /* 0x0000008a6430723c */ /* 0x040fe20000041830 */
[----:B------:R-:W-:Y:S07]  /*1a020*/  LDSM.16.MT88.4 R136, [R204+0xf000] ;  /* 0x00f00000cc88783b */ /* 0x000fee0000004200 */
[C---:B------:R-:W-:Y:S08]  /*1a030*/  HMMA.16816.F32.BF16 R52, R100.reuse, R140, R52 ;  /* 0x0000008c6434723c */ /* 0x040ff00000041834 */
[C---:B------:R-:W-:Y:S01]  /*1a040*/  HMMA.16816.F32.BF16 R56, R100.reuse, R142, R56 ;  /* 0x0000008e6438723c */ /* 0x040fe20000041838 */
[----:B------:R-:W-:Y:S07]  /*1a050*/  LDSM.16.MT88.4 R140, [R204+0xd800] ;  /* 0x00d80000cc8c783b */ /* 0x000fee0000004200 */
        /* <DEDUP_REMOVED lines=8> */
[----:B------:R-:W3:Y:S07]  /*1a0e0*/  LDSM.16.MT88.4 R112, [R204+0xd000] ;  /* 0x00d00000cc70783b */ /* 0x000eee0000004200 */
[C---:B------:R-:W-:Y:S08]  /*1a0f0*/  HMMA.16816.F32.BF16 R84, R100.reuse, R116, R84 ;  /* 0x000000746454723c */ /* 0x040ff00000041854 */
[C---:B------:R-:W-:Y:S01]  /*1a100*/  HMMA.16816.F32.BF16 R88, R100.reuse, R118, R88 ;  /* 0x000000766458723c */ /* 0x040fe20000041858 */
[----:B------:R-:W3:Y:S07]  /*1a110*/  LDSM.16.MT88.4 R116, [R206+0xf000] ;  /* 0x00f00000ce74783b */ /* 0x000eee0000004200 */
[C---:B--2---:R-:W-:Y:S08]  /*1a120*/  HMMA.16816.F32.BF16 R92, R100.reuse, R104, R92 ;  /* 0x00000068645c723c */ /* 0x044ff0000004185c */
[----:B------:R-:W-:Y:S01]  /*1a130*/  HMMA.16816.F32.BF16 R96, R100, R106, R96 ;  /* 0x0000006a6460723c */ /* 0x000fe20000041860 */
[----:B------:R-:W2:Y:S06]  /*1a140*/  LDSM.16.MT88.4 R104, [R203+0xf000] ;  /* 0x00f00000cb68783b */ /* 0x000eac0000004200 */
[----:B-1----:R-:W-:Y:S01]  /*1a150*/  F2FP.BF16.PACK_AB R100, R232, R233 ;  /* 0x000000e9e864723e */ /* 0x002fe200000010ff */
[----:B------:R-:W-:Y:S01]  /*1a160*/  FADD.FTZ R233, R233, R182 ;  /* 0x000000b6e9e97221 */ /* 0x000fe20000010000 */
[----:B-----5:R-:W-:Y:S03]  /*1a170*/  F2FP.BF16.PACK_AB R101, R230, R231 ;  /* 0x000000e7e665723e */ /* 0x020fe600000010ff */
[----:B----4-:R-:W-:Y:S01]  /*1a180*/  F2FP.BF16.PACK_AB R102, R235, R228 ;  /* 0x000000e4eb66723e */ /* 0x010fe200000010ff */
[----:B------:R-:W-:Y:S01]  /*1a190*/  FADD.FTZ R233, R232, R233 ;  /* 0x000000e9e8e97221 */ /* 0x000fe20000010000 */
[----:B------:R-:W-:Y:S03]  /*1a1a0*/  F2FP.BF16.PACK_AB R103, R237, R226 ;  /* 0x000000e2ed67723e */ /* 0x000fe600000010ff */
[----:B------:R-:W-:Y:S04]  /*1a1b0*/  FADD.FTZ R228, R228, R233 ;  /* 0x000000e9e4e47221 */ /* 0x000fe80000010000 */
[C---:B---3--:R-:W-:Y:S03]  /*1a1c0*/  HMMA.16816.F32.BF16 R4, R100.reuse, R108, R4 ;  /* 0x0000006c6404723c */ /* 0x048fe60000041804 */
[----:B------:R-:W-:Y:S05]  /*1a1d0*/  FADD.FTZ R235, R235, R228 ;  /* 0x000000e4ebeb7221 */ /* 0x000fea0000010000 */
[C---:B------:R-:W-:Y:S01]  /*1a1e0*/  HMMA.16816.F32.BF16 R8, R100.reuse, R110, R8 ;  /* 0x0000006e6408723c */ /* 0x040fe20000041808 */
[----:B------:R-:W1:Y:S07]  /*1a1f0*/  LDSM.16.MT88.4 R108, [R206+0x11000] ;  /* 0x01100000ce6c783b */ /* 0x000e6e0000004200 */
        /* <DEDUP_REMOVED lines=8> */
[C---:B------:R-:W-:Y:S08]  /*1a280*/  HMMA.16816.F32.BF16 R36, R100.reuse, R116, R36 ;  /* 0x000000746424723c */ /* 0x040ff00000041824 */
        /* <DEDUP_REMOVED lines=10> */
[C---:B--2---:R-:W-:Y:S04]  /*1a330*/  HMMA.16816.F32.BF16 R60, R100.reuse, R104, R60 ;  /* 0x00000068643c723c */ /* 0x044fe8000004183c */
[----:B------:R-:W-:Y:S01]  /*1a340*/  F2FP.BF16.PACK_AB R139, R134, R135 ;  /* 0x00000087868b723e */ /* 0x000fe200000010ff */
[----:B------:R-:W-:Y:S03]  /*1a350*/  FADD.FTZ R239, R239, R234 ;  /* 0x000000eaefef7221 */ /* 0x000fe60000010000 */
[C---:B------:R-:W-:Y:S01]  /*1a360*/  HMMA.16816.F32.BF16 R64, R100.reuse, R106, R64 ;  /* 0x0000006a6440723c */ /* 0x040fe20000041840 */
[----:B------:R-:W2:Y:S03]  /*1a370*/  LDSM.16.MT88.4 R104, [R203+0x11000] ;  /* 0x01100000cb68783b */ /* 0x000ea60000004200 */
[----:B------:R-:W-:Y:S04]  /*1a380*/  FADD.FTZ R238, R238, R239 ;  /* 0x000000efeeee7221 */ /* 0x000fe80000010000 */
[C---:B-1----:R-:W-:Y:S04]  /*1a390*/  HMMA.16816.F32.BF16 R68, R100.reuse, R108, R68 ;  /* 0x0000006c6444723c */ /* 0x042fe80000041844 */
[----:B------:R-:W-:Y:S04]  /*1a3a0*/  FADD.FTZ R227, R243, R238 ;  /* 0x000000eef3e37221 */ /* 0x000fe80000010000 */
[C---:B------:R-:W-:Y:S01]  /*1a3b0*/  HMMA.16816.F32.BF16 R72, R100.reuse, R110, R72 ;  /* 0x0000006e6448723c */ /* 0x040fe20000041848 */
[----:B------:R-:W1:Y:S07]  /*1a3c0*/  LDSM.16.MT88.4 R108, [R205+0xd800] ;  /* 0x00d80000cd6c783b */ /* 0x000e6e0000004200 */
[C---:B---3--:R-:W-:Y:S08]  /*1a3d0*/  HMMA.16816.F32.BF16 R76, R100.reuse, R112, R76 ;  /* 0x00000070644c723c */ /* 0x048ff0000004184c */
[C---:B------:R-:W-:Y:S08]  /*1a3e0*/  HMMA.16816.F32.BF16 R80, R100.reuse, R114, R80 ;  /* 0x000000726450723c */ /* 0x040ff00000041850 */
[C---:B----4-:R-:W-:Y:S08]  /*1a3f0*/  HMMA.16816.F32.BF16 R84, R100.reuse, R116, R84 ;  /* 0x000000746454723c */ /* 0x050ff00000041854 */
[C---:B------:R-:W-:Y:S08]  /*1a400*/  HMMA.16816.F32.BF16 R88, R100.reuse, R118, R88 ;  /* 0x000000766458723c */ /* 0x040ff00000041858 */
[C---:B--2---:R-:W-:Y:S08]  /*1a410*/  HMMA.16816.F32.BF16 R92, R100.reuse, R104, R92 ;  /* 0x00000068645c723c */ /* 0x044ff0000004185c */
[----:B------:R-:W-:Y:S08]  /*1a420*/  HMMA.16816.F32.BF16 R96, R100, R106, R96 ;  /* 0x0000006a6460723c */ /* 0x000ff00000041860 */
[C---:B------:R-:W-:Y:S01]  /*1a430*/  HMMA.16816.F32.BF16 R128, R136.reuse, R124, R4 ;  /* 0x0000007c8880723c */ /* 0x040fe20000041804 */
[----:B------:R-:W2:Y:S07]  /*1a440*/  LDSM.16.MT88.4 R4, [R205+0x11800] ;  /* 0x01180000cd04783b */ /* 0x000eae0000004200 */
[C---:B------:R-:W-:Y:S01]  /*1a450*/  HMMA.16816.F32.BF16 R124, R136.reuse, R126, R8 ;  /* 0x0000007e887c723c */ /* 0x040fe20000041808 */
[----:B------:R-:W3:Y:S07]  /*1a460*/  LDSM.16.MT88.4 R8, [R204+0x11800] ;  /* 0x01180000cc08783b */ /* 0x000eee0000004200 */
[C---:B-1----:R-:W-:Y:S01]  /*1a470*/  HMMA.16816.F32.BF16 R120, R136.reuse, R108, R12 ;  /* 0x0000006c8878723c */ /* 0x042fe2000004180c */
[----:B------:R-:W1:Y:S07]  /*1a480*/  LDSM.16.MT88.4 R12, [R203+0x11800] ;  /* 0x01180000cb0c783b */ /* 0x000e6e0000004200 */
        /* <DEDUP_REMOVED lines=15> */
[C---:B--2---:R-:W-:Y:S07]  /*1a580*/  HMMA.16816.F32.BF16 R76, R136.reuse, R4, R76 ;  /* 0x00000004884c723c */ /* 0x044fee000004184c */
        /* <DEDUP_REMOVED lines=8> */
[C---:B-1----:R-:W-:Y:S03]  /*1a610*/  HMMA.16816.F32.BF16 R92, R136.reuse, R12, R92 ;  /* 0x0000000c885c723c */ /* 0x042fe6000004185c */
[----:B------:R-:W-:Y:S04]  /*1a620*/  FADD.FTZ R0, R229, R0 ;  /* 0x00000000e5007221 */ /* 0x000fe80000010000 */
[----:B------:R-:W-:Y:S01]  /*1a630*/  FADD.FTZ R5, R231, R0 ;  /* 0x00000000e7057221 */ /* 0x000fe20000010000 */
[----:B------:R-:W-:Y:S01]  /*1a640*/  IADD3 R0, R223, -0x1, RZ ;  /* 0xffffffffdf007810 */ /* 0x000fe20007ffe0ff */
[----:B------:R-:W-:Y:S03]  /*1a650*/  HMMA.16816.F32.BF16 R96, R136, R14, R96 ;  /* 0x0000000e8860723c */ /* 0x000fe60000041860 */
[----:B------:R-:W-:Y:S01]  /*1a660*/  FADD.FTZ R5, R230, R5 ;  /* 0x00000005e6057221 */ /* 0x000fe20000010000 */
[----:B------:R-:W-:Y:S02]  /*1a670*/  MOV R223, R0 ;  /* 0x0000000000df7202 */ /* 0x000fe40000000f00 */
[----:B------:R-:W-:Y:S01]  /*1a680*/  MOV R0, R3 ;  /* 0x0000000300007202 */ /* 0x000fe20000000f00 */
[----:B------:R-:W-:Y:S01]  /*1a690*/  FADD.FTZ R226, R226, R5 ;  /* 0x00000005e2e27221 */ /* 0x000fe20000010000 */
[----:B------:R-:W-:Y:S04]  /*1a6a0*/  MOV R137, R132 ;  /* 0x0000008400897202 */ /* 0x000fe80000000f00 */
[----:B------:R-:W-:Y:S04]  /*1a6b0*/  FADD.FTZ R237, R237, R226 ;  /* 0x000000e2eded7221 */ /* 0x000fe80000010000 */
[----:B------:R-:W-:Y:S04]  /*1a6c0*/  FADD.FTZ R236, R236, R237 ;  /* 0x000000edecec7221 */ /* 0x000fe80000010000 */
[----:B------:R-:W-:Y:S04]  /*1a6d0*/  FADD.FTZ R236, R241, R236 ;  /* 0x000000ecf1ec7221 */ /* 0x000fe80000010000 */
[----:B------:R-:W-:Y:S04]  /*1a6e0*/  FADD.FTZ R135, R135, R236 ;  /* 0x000000ec87877221 */ /* 0x000fe80000010000 */
[----:B------:R-:W-:Y:S01]  /*1a6f0*/  FADD.FTZ R225, R134, R135 ;  /* 0x0000008786e17221 */ /* 0x000fe20000010000 */
[----:B------:R-:W-:-:S05]  /*1a700*/  @P0 BRA `(.L_x_1317) ;  /* 0xffffc31000000947 */ /* 0x000fca000383ffff */
.L_x_1308:
        /* <DEDUP_REMOVED lines=11> */
.L_x_1331:
[----:B--23--:R-:W-:Y:S01]  /*1a7c0*/  FADD.FTZ R227, R6, R227 ;  /* 0x000000e306e37221 */ /* 0x00cfe20000010000 */
[----:B------:R-:W-:Y:S05]  /*1a7d0*/  BRA.DIV ~URZ, `(.L_x_1319) ;  /* 0x00001bb27f007947 */ /* 0x000fea000b800000 */
[----:B------:R-:W2:Y:S04]  /*1a7e0*/  SHFL.BFLY PT, R0, R225, 0x2, 0x1f ;  /* 0x0c401f00e1007f89 */ /* 0x000ea800000e0000 */
[----:B------:R-:W3:Y:S01]  /*1a7f0*/  SHFL.BFLY PT, R10, R227, 0x1, 0x1f ;  /* 0x0c201f00e30a7f89 */ /* 0x000ee200000e0000 */
[----:B--2---:R-:W-:Y:S02]  /*1a800*/  FADD.FTZ R7, R0, R225 ;  /* 0x000000e100077221 */ /* 0x004fe40000010000 */
[----:B---3--:R-:W-:-:S03]  /*1a810*/  FADD.FTZ R10, R227, R10 ;  /* 0x0000000ae30a7221 */ /* 0x008fc60000010000 */
[----:B------:R2:W3:Y:S04]  /*1a820*/  SHFL.BFLY PT, R6, R7, 0x1, 0x1f ;  /* 0x0c201f0007067f89 */ /* 0x0004e800000e0000 */
.L_x_1332:
        /* <DEDUP_REMOVED lines=266> */
.L_x_1321:
[----:B------:R-:W-:Y:S02]  /*1b8d0*/  ULDC.64 UR4, c[0x0][0x118] ;  /* 0x0000460000047ab9 */ /* 0x000fe40000000a00 */
[----:B------:R-:W2:Y:S04]  /*1b8e0*/  LD.E R2, [R8.64+0x60] ;  /* 0x0000600408027980 */ /* 0x000ea8000c101900 */
[----:B------:R-:W3:Y:S01]  /*1b8f0*/  LD.E R3, [R8.64+0xb4] ;  /* 0x0000b40408037980 */ /* 0x000ee2000c101900 */
[----:B--2---:R-:W-:-:S04]  /*1b900*/  IMAD R2, R2, R215, R213 ;  /* 0x000000d702027224 */ /* 0x004fc800078e02d5 */
[----:B---3--:R-:W-:Y:S02]  /*1b910*/  IMAD R3, R3, R2, RZ ;  /* 0x0000000203037224 */ /* 0x008fe400078e02ff */
.L_x_1322:
[----:B------:R-:W-:Y:S05]  /*1b920*/  BSYNC B0 ;  /* 0x0000000000007941 */ /* 0x000fea0003800000 */
.L_x_1320:
        /* <DEDUP_REMOVED lines=43> */
.L_x_1324:
[----:B--23--:R-:W-:Y:S05]  /*1bbe0*/  BSYNC B0 ;  /* 0x0000000000007941 */ /* 0x00cfea0003800000 */
.L_x_1323:
        /* <DEDUP_REMOVED lines=47> */
.L_x_1326:
[----:B------:R-:W-:Y:S05]  /*1bee0*/  BSYNC B0 ;  /* 0x0000000000007941 */ /* 0x000fea0003800000 */
.L_x_1325:
        /* <DEDUP_REMOVED lines=21> */
.L_x_1328:
[----:B------:R-:W-:Y:S05]  /*1c040*/  BSYNC B0 ;  /* 0x0000000000007941 */ /* 0x000fea0003800000 */
.L_x_1327:
        /* <DEDUP_REMOVED lines=21> */
.L_x_1330:
[----:B------:R-:W-:Y:S05]  /*1c1a0*/  BSYNC B0 ;  /* 0x0000000000007941 */ /* 0x000fea0003800000 */
.L_x_1329:
[----:B------:R-:W-:Y:S01]  /*1c1b0*/  IADD3 R0, R9, 0x30, RZ ;  /* 0x0000003009007810 */ /* 0x000fe20007ffe0ff */
[----:B------:R-:W-:-:S03]  /*1c1c0*/  IMAD.MOV.U32 R215, RZ, RZ, 0x0 ;  /* 0x00000000ffd77424 */ /* 0x000fc600078e00ff */
[----:B------:R-:W-:-:S13]  /*1c1d0*/  ISETP.GE.AND P0, PT, R0, R11, PT ;  /* 0x0000000b0000720c */ /* 0x000fda0003f06270 */
[----:B------:R-:W-:Y:S05]  /*1c1e0*/  @P0 RET.REL.NODEC R214 `(_ZN5flash24flash_fwd_splitkv_kernelI23Flash_fwd_kernel_traitsILi192ELi64ELi64ELi4ELb0ELb0EN7cutlass10bfloat16_tE19Flash_kernel_traitsILi192ELi64ELi64ELi4ES3_EELb0ELb0ELb0ELb0ELb0ELb1ELb0ELb1EEEvNS_16Flash_fwd_paramsE) ;  /* 0xfffe3e10d6000950 */ /* 0x000fea0003c3ffff */
        /* <DEDUP_REMOVED lines=17> */
[----:B------:R-:W-:Y:S05]  /*1c300*/  @P0 RET.REL.NODEC R214 `(_ZN5flash24flash_fwd_splitkv_kernelI23Flash_fwd_kernel_traitsILi192ELi64ELi64ELi4ELb0ELb0EN7cutlass10bfloat16_tE19Flash_kernel_traitsILi192ELi64ELi64ELi4ES3_EELb0ELb0ELb0ELb0ELb0ELb1ELb0ELb1EEEvNS_16Flash_fwd_paramsE) ;  /* 0xfffe3cf0d6000950 */ /* 0x000fea0003c3ffff */
[----:B------:R-:W-:Y:S01]  /*1c310*/  MOV R215, 0x0 ;  /* 0x0000000000d77802 */ /* 0x000fe20000000f00 */
[----:B------:R-:W-:-:S02]  /*1c320*/  ULDC.64 UR4, c[0x0][0x118] ;  /* 0x0000460000047ab9 */ /* 0x000fc40000000a00 */
[----:B------:R3:W-:Y:S01]  /*1c330*/  ST.E.128 [R4.64+0x100], R60 ;  /* 0x0001003c04007985 */ /* 0x0007e2000c101d04 */
[----:B------:R-:W-:Y:S05]  /*1c340*/  RET.REL.NODEC R214 `(_ZN5flash24flash_fwd_splitkv_kernelI23Flash_fwd_kernel_traitsILi192ELi64ELi64ELi4ELb0ELb0EN7cutlass10bfloat16_tE19Flash_kernel_traitsILi192ELi64ELi64ELi4ES3_EELb0ELb0ELb0ELb0ELb0ELb1ELb0ELb1EEEvNS_16Flash_fwd_paramsE) ;  /* 0xfffe3cb0d6007950 */ /* 0x000fea0003c3ffff */
.L_x_1318:
[----:B------:R-:W-:Y:S02]  /*1c350*/  MOV R6, 0x2 ;  /* 0x0000000200067802 */ /* 0x000fe40000000f00 */
[----:B------:R-:W-:Y:S02]  /*1c360*/  MOV R4, 0x1c380 ;  /* 0x0001c38000047802 */ /* 0x000fe40000000f00 */
[----:B-1---5:R-:W-:Y:S05]  /*1c370*/  CALL.REL.NOINC `($__internal_15_$__cuda_sm70_shflsync_bfly_p) ;  /* 0x000000f000007944 */ /* 0x022fea0003c00000 */
[----:B-12---:R-:W-:Y:S05]  /*1c380*/  BRA `(.L_x_1331) ;  /* 0xffffe43000007947 */ /* 0x006fea000383ffff */
.L_x_1319:
[----:B------:R-:W-:Y:S02]  /*1c390*/  MOV R6, 0x1 ;  /* 0x0000000100067802 */ /* 0x000fe40000000f00 */
[----:B------:R-:W-:Y:S02]  /*1c3a0*/  MOV R4, 0x1c3c0 ;  /* 0x0001c3c000047802 */ /* 0x000fe40000000f00 */
[----:B-1---5:R-:W-:Y:S05]  /*1c3b0*/  CALL.REL.NOINC `($__internal_15_$__cuda_sm70_shflsync_bfly_p) ;  /* 0x000000b000007944 */ /* 0x022fea0003c00000 */
[----:B--2---:R-:W-:Y:S01]  /*1c3c0*/  FADD.FTZ R10, R227, R6 ;  /* 0x00000006e30a7221 */ /* 0x004fe20000010000 */
[----:B-1----:R-:W-:Y:S02]  /*1c3d0*/  MOV R227, R225 ;  /* 0x000000e100e37202 */ /* 0x002fe40000000f00 */
[----:B------:R-:W-:Y:S02]  /*1c3e0*/  MOV R6, 0x2 ;  /* 0x0000000200067802 */ /* 0x000fe40000000f00 */
[----:B------:R-:W-:-:S02]  /*1c3f0*/  MOV R4, 0x1c410 ;  /* 0x0001c41000047802 */ /* 0x000fc40000000f00 */
[----:B------:R-:W-:Y:S05]  /*1c400*/  CALL.REL.NOINC `($__internal_15_$__cuda_sm70_shflsync_bfly_p) ;  /* 0x0000006000007944 */ /* 0x000fea0003c00000 */
[----:B--2---:R-:W-:Y:S01]  /*1c410*/  FADD.FTZ R7, R225, R6 ;  /* 0x00000006e1077221 */ /* 0x004fe20000010000 */
[----:B------:R-:W-:-:S02]  /*1c420*/  MOV R6, 0x1 ;  /* 0x0000000100067802 */ /* 0x000fc40000000f00 */
[----:B------:R-:W-:Y:S02]  /*1c430*/  MOV R4, 0x1c460 ;  /* 0x0001c46000047802 */ /* 0x000fe40000000f00 */
[----:B-1----:R-:W-:Y:S02]  /*1c440*/  MOV R227, R7 ;  /* 0x0000000700e37202 */ /* 0x002fe40000000f00 */
[----:B------:R-:W-:Y:S05]  /*1c450*/  CALL.REL.NOINC `($__internal_15_$__cuda_sm70_shflsync_bfly_p) ;  /* 0x0000001000007944 */ /* 0x000fea0003c00000 */
[----:B-12---:R-:W-:Y:S05]  /*1c460*/  BRA `(.L_x_1332) ;  /* 0xffffe3c000007947 */ /* 0x006fea000383ffff */
        .weak           $__internal_15_$__cuda_sm70_shflsync_bfly_p
        .type           $__internal_15_$__cuda_sm70_shflsync_bfly_p,@function
        .size           $__internal_15_$__cuda_sm70_shflsync_bfly_p,(.L_x_7785 - $__internal_15_$__cuda_sm70_shflsync_bfly_p)
$__internal_15_$__cuda_sm70_shflsync_bfly_p:
[----:B------:R-:W-:Y:S01]  /*1c470*/  MOV R12, R4 ;  /* 0x00000004000c7202 */ /* 0x000fe20000000f00 */
[----:B------:R-:W-:Y:S04]  /*1c480*/  WARPSYNC R0 ;  /* 0x0000000000007348 */ /* 0x000fe80003800000 */
[----:B------:R-:W-:Y:S01]  /*1c490*/  MOV R13, 0x0 ;  /* 0x00000000000d7802 */ /* 0x000fe20000000f00 */
[----:B------:R1:W2:Y:S03]  /*1c4a0*/  SHFL.BFLY PT, R6, R227, R6, R5 ;  /* 0x0c000006e3067389 */ /* 0x0002a600000e0005 */
[----:B------:R-:W-:Y:S05]  /*1c4b0*/  RET.REL.NODEC R12 `(_ZN5flash24flash_fwd_splitkv_kernelI23Flash_fwd_kernel_traitsILi192ELi64ELi64ELi4ELb0ELb0EN7cutlass10bfloat16_tE19Flash_kernel_traitsILi192ELi64ELi64ELi4ES3_EELb0ELb0ELb0ELb0ELb0ELb1ELb0ELb1EEEvNS_16Flash_fwd_paramsE) ;  /* 0xfffe3b400c007950 */ /* 0x000fea0003c3ffff */
.L_x_1333:
        /* <DEDUP_REMOVED lines=12> */
.L_x_7785:


//--------------------- .text._ZN5flash24flash_fwd_splitkv_kernelI23Flash_fwd_kernel_traitsILi192ELi64ELi64ELi4ELb0ELb0EN7cutlass10bfloat16_tE19Flash_kernel_traitsILi192ELi64ELi64ELi4ES3_EELb0ELb0ELb0ELb0ELb0ELb0ELb1ELb0EEEvNS_16Flash_fwd_paramsE --------------------------
	.section	.text._ZN5flash24flash_fwd_splitkv_kernelI23Flash_fwd_kernel_traitsILi192ELi64ELi64ELi4ELb0ELb0EN7cutlass10bfloat16_tE19Flash_kernel_traitsILi192ELi64ELi64ELi4ES3_EELb0ELb0ELb0ELb0ELb0ELb0ELb1ELb0EEEvNS_16Flash_fwd_paramsE,"ax",@progbits
	.sectioninfo	@"SHI_REGISTERS=240"
	.align	128
        .global         _ZN5flash24flash_fwd_splitkv_kernelI23Flash_fwd_kernel_traitsILi192ELi64ELi64ELi4ELb0ELb0EN7cutlass10bfloat16_tE19Flash_kernel_traitsILi192ELi64ELi64ELi4ES3_EELb0ELb0ELb0ELb0ELb0ELb0ELb1ELb0EEEvNS_16Flash_fwd_paramsE
        .type           _ZN5flash24flash_fwd_splitkv_kernelI23Flash_fwd_kernel_traitsILi192ELi64ELi64ELi4ELb0ELb0EN7cutlass10bfloat16_tE19Flash_kernel_traitsILi192ELi64ELi64ELi4ES3_EELb0ELb0ELb0ELb0ELb0ELb0ELb1ELb0EEEvNS_16Flash_fwd_paramsE,@function
        .size           _ZN5flash24flash_fwd_splitkv_kernelI23Flash_fwd_kernel_traitsILi192ELi64ELi64ELi4ELb0ELb0EN7cutlass10bfloat16_tE19Flash_kernel_traitsILi192ELi64ELi64ELi4ES3_EELb0ELb0ELb0ELb0ELb0ELb0ELb1ELb0EEEvNS_16Flash_fwd_paramsE,(.L_x_7840 - _ZN5flash24flash_fwd_splitkv_kernelI23Flash_fwd_kernel_traitsILi192ELi64ELi64ELi4ELb0ELb0EN7cutlass10bfloat16_tE19Flash_kernel_traitsILi192ELi64ELi64ELi4ES3_EELb0ELb0ELb0ELb0ELb0ELb0ELb1ELb0EEEvNS_16Flash_fwd_paramsE)
        .other          _ZN5flash24flash_fwd_splitkv_kernelI23Flash_fwd_kernel_traitsILi192ELi64ELi64ELi4ELb0ELb0EN7cutlass10bfloat16_tE19Flash_kernel_traitsILi192ELi64ELi64ELi4ES3_EELb0ELb0ELb0ELb0ELb0ELb0ELb1ELb0EEEvNS_16Flash_fwd_paramsE,@"STO_CUDA_ENTRY STV_DEFAULT"
_ZN5flash24flash_fwd_splitkv_kernelI23Flash_fwd_kernel_traitsILi192ELi64ELi64ELi4ELb0ELb0EN7cutlass10bfloat16_tE19Flash_kernel_traitsILi192ELi64ELi64ELi4ES3_EELb0ELb0ELb0ELb0ELb0ELb0ELb1ELb0EEEvNS_16Flash_fwd_paramsE:
.text._ZN5flash24flash_fwd_splitkv_kernelI23Flash_fwd_kernel_traitsILi192ELi64ELi64ELi4ELb0ELb0EN7cutlass10bfloat16_tE19Flash_kernel_traitsILi192ELi64ELi64ELi4ES3_EELb0ELb0ELb0ELb0ELb0ELb0ELb1ELb0EEEvNS_16Flash_fwd_paramsE:
[----:B------:R-:W-:Y:S02]  /*0000*/  MOV R1, c[0x0][0x28] ;  /* 0x00000a0000017a02 */ /* 0x000fe40000000f00 */
[----:B------:R-:W1:Y:S01]  /*0010*/  I2F.U32.RP R6, c[0x0][0x1c0] ;  /* 0x0000700000067b06 */ /* 0x000e620000209000 */
[----:B------:R-:W2:Y:S01]  /*0020*/  S2R R3, SR_CTAID.Z ;  /* 0x0000000000037919 */ /* 0x000ea20000002700 */
[----:B------:R-:W-:Y:S01]  /*0030*/  IMAD.MOV.U32 R4, RZ, RZ, RZ ;  /* 0x000000ffff047224 */ /* 0x000fe200078e00ff */
[----:B------:R-:W-:Y:S01]  /*0040*/  ISETP.NE.U32.AND P1, PT, RZ, c[0x0][0x1c0], PT ;  /* 0x00007000ff007a0c */ /* 0x000fe20003f25070 */
[----:B------:R-:W-:Y:S01]  /*0050*/  IMAD.MOV.U32 R8, RZ, RZ, 0x4 ;  /* 0x00000004ff087424 */ /* 0x000fe200078e00ff */
[----:B------:R-:W-:Y:S01]  /*0060*/  ULDC.64 UR6, c[0x0][0x118] ;  /* 0x0000460000067ab9 */ /* 0x000fe20000000a00 */
[----:B------:R-:W-:Y:S02]  /*0070*/  IMAD.MOV.U32 R13, RZ, RZ, -0x1 ;  /* 0xffffffffff0d7424 */ /* 0x000fe400078e00ff */
[----:B-1----:R-:W1:Y:S02]  /*0080*/  MUFU.RCP R5, R6 ;  /* 0x0000000600057308 */ /* 0x002e640000001000 */
[----:B-1----:R-:W-:-:S06]  /*0090*/  IADD3 R5, R5, 0xffffffe, RZ ;  /* 0x0ffffffe05057810 */ /* 0x002fcc0007ffe0ff */
[----:B------:R-:W1:Y:S02]  /*00a0*/  F2I.FTZ.U32.TRUNC.NTZ R5, R5 ;  /* 0x0000000500057305 */ /* 0x000e64000021f000 */
[----:B-1----:R-:W-:-:S04]  /*00b0*/  IMAD.MOV R0, RZ, RZ, -R5 ;  /* 0x000000ffff007224 */ /* 0x002fc800078e0a05 */
[----:B------:R-:W-:Y:S02]  /*00c0*/  IMAD R7, R0, c[0x0][0x1c0], RZ ;  /* 0x0000700000077a24 */ /* 0x000fe400078e02ff */
[----:B------:R-:W1:Y:S02]  /*00d0*/  LDC.U8 R0, c[0x0][0x312] ;  /* 0x0000c480ff007b82 */ /* 0x000e640000000000 */
[----:B------:R-:W-:-:S06]  /*00e0*/  IMAD.HI.U32 R4, R5, R7, R4 ;  /* 0x0000000705047227 */ /* 0x000fcc00078e0004 */
[----:B--2---:R-:W-:-:S04]  /*00f0*/  IMAD.HI.U32 R207, R4, R3, RZ ;  /* 0x0000000304cf7227 */ /* 0x004fc800078e00ff */
[----:B------:R-:W-:-:S04]  /*0100*/  IMAD.MOV R2, RZ, RZ, -R207 ;  /* 0x000000ffff027224 */ /* 0x000fc800078e0acf */
[----:B------:R-:W-:-:S05]  /*0110*/  IMAD R2, R2, c[0x0][0x1c0], R3 ;  /* 0x0000700002027a24 */ /* 0x000fca00078e0203 */
[----:B------:R-:W-:Y:S02]  /*0120*/  ISETP.GE.U32.AND P2, PT, R2, c[0x0][0x1c0], PT ;  /* 0x0000700002007a0c */ /* 0x000fe40003f46070 */
[----:B-1----:R-:W-:-:S11]  /*0130*/  ISETP.NE.AND P3, PT, R0, RZ, PT ;  /* 0x000000ff0000720c */ /* 0x002fd60003f65270 */
[----:B------:R-:W-:Y:S02]  /*0140*/  @P2 IADD3 R2, R2, -c[0x0][0x1c0], RZ ;  /* 0x8000700002022a10 */ /* 0x000fe40007ffe0ff */
[----:B------:R-:W-:Y:S02]  /*0150*/  @P2 IADD3 R207, R207, 0x1, RZ ;  /* 0x00000001cfcf2810 */ /* 0x000fe40007ffe0ff */
[----:B------:R-:W-:Y:S02]  /*0160*/  ISETP.GE.U32.AND P0, PT, R2, c[0x0][0x1c0], PT ;  /* 0x0000700002007a0c */ /* 0x000fe40003f06070 */
[----:B------:R-:W-:-:S04]  /*0170*/  ISETP.NE.U32.AND P2, PT, RZ, c[0x0][0x240], PT ;  /* 0x00009000ff007a0c */ /* 0x000fc80003f45070 */
[----:B------:R-:W-:-:S07]  /*0180*/  ISETP.NE.AND.EX P2, PT, RZ, c[0x0][0x244], PT, P2 ;  /* 0x00009100ff007a0c */ /* 0x000fce0003f45320 */
[----:B------:R-:W-:Y:S02]  /*0190*/  @P0 IADD3 R207, R207, 0x1, RZ ;  /* 0x00000001cfcf0810 */ /* 0x000fe40007ffe0ff */
[----:B------:R-:W-:Y:S02]  /*01a0*/  @!P1 LOP3.LUT R207, RZ, c[0x0][0x1c0], RZ, 0x33, !PT ;  /* 0x00007000ffcf9a12 */ /* 0x000fe400078e33ff */
[----:B------:R-:W-:Y:S01]  /*01b0*/  ISETP.EQ.U32.AND P1, PT, RZ, c[0x0][0x248], PT ;  /* 0x00009200ff007a0c */ /* 0x000fe20003f22070 */
[----:B------:R-:W-:Y:S01]  /*01c0*/  IMAD.MOV.U32 R12, RZ, RZ, -0x1 ;  /* 0xffffffffff0c7424 */ /* 0x000fe200078e00ff */
[----:B------:R-:W-:Y:S01]  /*01d0*/  ISETP.NE.U32.AND P0, PT, RZ, c[0x0][0x250], PT ;  /* 0x00009400ff007a0c */ /* 0x000fe20003f05070 */
[CC--:B------:R-:W-:Y:S01]  /*01e0*/  IMAD.WIDE R14, R207.reuse, R8.reuse, c[0x0][0x240] ;  /* 0x00009000cf0e7625 */ /* 0x0c0fe200078e0208 */
[----:B------:R-:W-:Y:S02]  /*01f0*/  ISETP.EQ.OR.EX P1, PT, RZ, c[0x0][0x24c], !P3, P1 ;  /* 0x00009300ff007a0c */ /* 0x000fe40005f22710 */
[----:B------:R-:W-:Y:S01]  /*0200*/  ISETP.NE.AND.EX P0, PT, RZ, c[0x0][0x254], PT, P0 ;  /* 0x00009500ff007a0c */ /* 0x000fe20003f05300 */
[----:B------:R-:W-:Y:S01]  /*0210*/  IMAD.WIDE R4, R207, R8, c[0x0][0x248] ;  /* 0x00009200cf047625 */ /* 0x000fe200078e0208 */
[----:B------:R-:W2:Y:S04]  /*0220*/  @P2 LDG.E R13, [R14.64] ;  /* 0x000000060e0d2981 */ /* 0x000ea8000c1e1900 */
[----:B------:R-:W2:Y:S01]  /*0230*/  @P2 LDG.E R0, [R14.64+0x4] ;  /* 0x000004060e002981 */ /* 0x000ea2000c1e1900 */
[----:B------:R-:W-:-:S04]  /*0240*/  MOV R7, RZ ;  /* 0x000000ff00077202 */ /* 0x000fc80000000f00 */
[----:B------:R1:W5:Y:S02]  /*0250*/  @!P1 LDG.E R12, [R4.64] ;  /* 0x00000006040c9981 */ /* 0x000364000c1e1900 */
[----:B------:R-:W-:Y:S02]  /*0260*/  @P0 IMAD.WIDE R10, R207, R8, c[0x0][0x250] ;  /* 0x00009400cf0a0625 */ /* 0x000fe400078e0208 */
[----:B------:R-:W3:Y:S04]  /*0270*/  S2R R27, SR_CTAID.X ;  /* 0x00000000001b7919 */ /* 0x000ee80000002500 */
[----:B------:R1:W5:Y:S01]  /*0280*/  @P0 LDG.E R7, [R10.64] ;  /* 0x000000060a070981 */ /* 0x000362000c1e1900 */
[----:B------:R-:W-:-:S03]  /*0290*/  ISETP.NE.U32.AND P0, PT, RZ, c[0x0][0x248], PT ;  /* 0x00009200ff007a0c */ /* 0x000fc60003f05070 */
[----:B------:R-:W4:Y:S04]  /*02a0*/  S2R R2, SR_CTAID.Y ;  /* 0x0000000000027919 */ /* 0x000f280000002600 */
[----:B------:R-:W1:Y:S01]  /*02b0*/  S2R R86, SR_TID.X ;  /* 0x0000000000567919 */ /* 0x000e620000002100 */
[----:B------:R-:W-:Y:S01]  /*02c0*/  ISETP.NE.AND.EX P0, PT, RZ, c[0x0][0x24c], PT, P0 ;  /* 0x00009300ff007a0c */ /* 0x000fe20003f05300 */
[----:B------:R-:W-:-:S04]  /*02d0*/  IMAD.MOV R22, RZ, RZ, -R207 ;  /* 0x000000ffff167224 */ /* 0x000fc800078e0acf */
[----:B------:R-:W-:Y:S01]  /*02e0*/  IMAD R22, R22, c[0x0][0x1c0], R3 ;  /* 0x0000700016167a24 */ /* 0x000fe200078e0203 */
[----:B--2---:R-:W-:Y:S01]  /*02f0*/  @P2 IADD3 R0, R0, -R13, RZ ;  /* 0x8000000d00002210 */ /* 0x004fe20007ffe0ff */
[----:B------:R-:W-:-:S06]  /*0300*/  @!P2 IMAD.MOV.U32 R0, RZ, RZ, c[0x0][0x214] ;  /* 0x00008500ff00a624 */ /* 0x000fcc00078e00ff */
[----:B------:R-:W-:Y:S05]  /*0310*/  @!P0 BRA `(.L_x_1334) ;  /* 0x0000004000008947 */ /* 0x000fea0003800000 */
[----:B-1-34-:R-:W2:Y:S02]  /*0320*/  @P3 LDG.E R3, [R4.64+0x4] ;  /* 0x0000040604033981 */ /* 0x01aea4000c1e1900 */
[----:B--2--5:R-:W-:-:S06]  /*0330*/  @P3 IADD3 R3, R3, -R12, RZ ;  /* 0x8000000c03033210 */ /* 0x024fcc0007ffe0ff */
[----:B------:R1:W5:Y:S01]  /*0340*/  @!P3 LDG.E R3, [R4.64] ;  /* 0x000000060403b981 */ /* 0x000362000c1e1900 */
[----:B------:R-:W-:Y:S05]  /*0350*/  BRA `(.L_x_1335) ;  /* 0x0000001000007947 */ /* 0x000fea0003800000 */
.L_x_1334:
[----:B-1-34-:R-:W-:Y:S02]  /*0360*/  MOV R3, c[0x0][0x218] ;  /* 0x0000860000037a02 */ /* 0x01afe40000000f00 */
.L_x_1335:
[----:B------:R-:W-:-:S04]  /*0370*/  ISETP.NE.U32.AND P2, PT, RZ, c[0x0][0x258], PT ;  /* 0x00009600ff007a0c */ /* 0x000fc80003f45070 */
[----:B------:R-:W-:-:S13]  /*0380*/  ISETP.NE.AND.EX P2, PT, RZ, c[0x0][0x25c], PT, P2 ;  /* 0x00009700ff007a0c */ /* 0x000fda0003f45320 */
[----:B------:R-:W-:-:S05]  /*0390*/  @P2 IMAD.WIDE R10, R207, R8, c[0x0][0x258] ;  /* 0x00009600cf0a2625 */ /* 0x000fca00078e0208 */
[----:B------:R-:W2:Y:S01]  /*03a0*/  @P2 LDG.E R88, [R10.64] ;  /* 0x000000060a582981 */ /* 0x000ea2000c1e1900 */
[----:B------:R-:W-:Y:S01]  /*03b0*/  IMAD.SHL.U32 R199, R27, 0x40, RZ ;  /* 0x000000401bc77824 */ /* 0x000fe200078e00ff */
[----:B------:R-:W-:-:S04]  /*03c0*/  @!P2 ISETP.NE.U32.AND P1, PT, RZ, c[0x0][0x268], PT ;  /* 0x00009a00ff00aa0c */ /* 0x000fc80003f25070 */
[----:B------:R-:W-:Y:S02]  /*03d0*/  ISETP.GT.AND P0, PT, R0, R199, PT ;  /* 0x000000c70000720c */ /* 0x000fe40003f04270 */
[----:B------:R-:W-:-:S04]  /*03e0*/  @!P2 ISETP.NE.AND.EX P1, PT, RZ, c[0x0][0x26c], PT, P1 ;  /* 0x00009b00ff00aa0c */ /* 0x000fc80003f25310 */
[----:B-1----:R-:W-:Y:S01]  /*03f0*/  @!P2 SEL R4, RZ, c[0x0][0x21c], !P1 ;  /* 0x00008700ff04aa07 */ /* 0x002fe20004800000 */
[----:B--2--5:R-:W-:-:S03]  /*0400*/  @P2 IMAD.IADD R88, R88, 0x1, -R7 ;  /* 0x0000000158582824 */ /* 0x024fc600078e0a07 */
[----:B------:R-:W-:-:S03]  /*0410*/  @!P2 IADD3 R88, R4, R3, -R7 ;  /* 0x000000030458a210 */ /* 0x000fc60007ffe807 */
[----:B------:R-:W-:Y:S05]  /*0420*/  @!P0 EXIT ;  /* 0x000000000000894d */ /* 0x000fea0003800000 */
[----:B------:R-:W-:Y:S01]  /*0430*/  IABS R5, c[0x0][0x10] ;  /* 0x0000040000057a13 */ /* 0x000fe20000000000 */
[----:B------:R-:W-:-:S03]  /*0440*/  IMAD.MOV.U32 R3, RZ, RZ, c[0x0][0x218] ;  /* 0x00008600ff037624 */ /* 0x000fc600078e00ff */
[----:B------:R-:W1:Y:S02]  /*0450*/  I2F.RP R9, R5 ;  /* 0x0000000500097306 */ /* 0x000e640000209400 */
[----:B------:R-:W-:-:S04]  /*0460*/  IADD3 R3, R3, 0x3f, RZ ;  /* 0x0000003f03037810 */ /* 0x000fc80007ffe0ff */
[----:B------:R-:W-:-:S04]  /*0470*/  SHF.R.S32.HI R6, RZ, 0x1f, R3 ;  /* 0x0000001fff067819 */ /* 0x000fc80000011403 */
[----:B------:R-:W-:-:S04]  /*0480*/  LEA.HI R6, R6, R3, RZ, 0x6 ;  /* 0x0000000306067211 */ /* 0x000fc800078f30ff */
[----:B------:R-:W-:Y:S01]  /*0490*/  LEA.HI.SX32 R6, R6, c[0x0][0x10], 0x1a ;  /* 0x0000040006067a11 */ /* 0x000fe200078fd2ff */
[----:B-1----:R-:W1:Y:S03]  /*04a0*/  MUFU.RCP R10, R9 ;  /* 0x00000009000a7308 */ /* 0x002e660000001000 */
[----:B------:R-:W-:-:S04]  /*04b0*/  IADD3 R6, R6, -0x1, RZ ;  /* 0xffffffff06067810 */ /* 0x000fc80007ffe0ff */
[----:B------:R-:W-:Y:S02]  /*04c0*/  IABS R3, R6 ;  /* 0x0000000600037213 */ /* 0x000fe40000000000 */
[----:B------:R-:W-:-:S04]  /*04d0*/  LOP3.LUT R6, R6, c[0x0][0x10], RZ, 0x3c, !PT ;  /* 0x0000040006067a12 */ /* 0x000fc800078e3cff */
[----:B------:R-:W-:Y:S02]  /*04e0*/  ISETP.GE.AND P0, PT, R6, RZ, PT ;  /* 0x000000ff0600720c */ /* 0x000fe40003f06270 */
[----:B-1----:R-:W-:-:S04]  /*04f0*/  IADD3 R10, R10, 0xffffffe, RZ ;  /* 0x0ffffffe0a0a7810 */ /* 0x002fc80007ffe0ff */
[----:B------:R-:W1:Y:S02]  /*0500*/  F2I.FTZ.U32.TRUNC.NTZ R11, R10 ;  /* 0x0000000a000b7305 */ /* 0x000e64000021f000 */
[----:B-1----:R-:W-:Y:S02]  /*0510*/  IMAD.MOV R4, RZ, RZ, -R11 ;  /* 0x000000ffff047224 */ /* 0x002fe400078e0a0b */
[----:B------:R-:W-:Y:S02]  /*0520*/  IMAD.MOV.U32 R10, RZ, RZ, RZ ;  /* 0x000000ffff0a7224 */ /* 0x000fe400078e00ff */
[----:B------:R-:W-:-:S04]  /*0530*/  IMAD R4, R4, R5, RZ ;  /* 0x0000000504047224 */ /* 0x000fc800078e02ff */
[----:B------:R-:W-:-:S06]  /*0540*/  IMAD.HI.U32 R4, R11, R4, R10 ;  /* 0x000000040b047227 */ /* 0x000fcc00078e000a */
[----:B------:R-:W-:-:S04]  /*0550*/  IMAD.HI.U32 R9, R4, R3, RZ ;  /* 0x0000000304097227 */ /* 0x000fc800078e00ff */
[----:B------:R-:W-:-:S04]  /*0560*/  IMAD.MOV R4, RZ, RZ, -R9 ;  /* 0x000000ffff047224 */ /* 0x000fc800078e0a09 */
[----:B------:R-:W-:Y:S01]  /*0570*/  IMAD R4, R5, R4, R3 ;  /* 0x0000000405047224 */ /* 0x000fe200078e0203 */
[----:B------:R-:W-:-:S04]  /*0580*/  IADD3 R3, R88, 0x3f, RZ ;  /* 0x0000003f58037810 */ /* 0x000fc80007ffe0ff */
[----:B------:R-:W-:-:S13]  /*0590*/  ISETP.GT.U32.AND P1, PT, R5, R4, PT ;  /* 0x000000040500720c */ /* 0x000fda0003f24070 */
[----:B------:R-:W-:Y:S01]  /*05a0*/  @!P1 IMAD.IADD R4, R4, 0x1, -R5 ;  /* 0x0000000104049824 */ /* 0x000fe200078e0a05 */
[----:B------:R-:W-:Y:S02]  /*05b0*/  @!P1 IADD3 R9, R9, 0x1, RZ ;  /* 0x0000000109099810 */ /* 0x000fe40007ffe0ff */
[----:B------:R-:W-:Y:S02]  /*05c0*/  ISETP.NE.AND P1, PT, RZ, c[0x0][0x10], PT ;  /* 0x00000400ff007a0c */ /* 0x000fe40003f25270 */
[----:B------:R-:W-:Y:S02]  /*05d0*/  ISETP.GE.U32.AND P2, PT, R4, R5, PT ;  /* 0x000000050400720c */ /* 0x000fe40003f46070 */
[----:B------:R-:W-:-:S04]  /*05e0*/  SHF.R.S32.HI R4, RZ, 0x1f, R3 ;  /* 0x0000001fff047819 */ /* 0x000fc80000011403 */
[----:B------:R-:W-:-:S04]  /*05f0*/  LEA.HI R4, R4, R3, RZ, 0x6 ;  /* 0x0000000304047211 */ /* 0x000fc800078f30ff */
[----:B------:R-:W-:-:S03]  /*0600*/  SHF.R.S32.HI R4, RZ, 0x6, R4 ;  /* 0x00000006ff047819 */ /* 0x000fc60000011404 */
[----:B------:R-:W-:-:S05]  /*0610*/  @P2 IADD3 R9, R9, 0x1, RZ ;  /* 0x0000000109092810 */ /* 0x000fca0007ffe0ff */
[----:B------:R-:W-:Y:S01]  /*0620*/  @!P0 IMAD.MOV R9, RZ, RZ, -R9 ;  /* 0x000000ffff098224 */ /* 0x000fe200078e0a09 */
[----:B------:R-:W-:-:S05]  /*0630*/  @!P1 LOP3.LUT R9, RZ, c[0x0][0x10], RZ, 0x33, !PT ;  /* 0x00000400ff099a12 */ /* 0x000fca00078e33ff */
[----:B------:R-:W-:-:S04]  /*0640*/  IMAD R200, R9, R2, RZ ;  /* 0x0000000209c87224 */ /* 0x000fc800078e02ff */
[----:B------:R-:W-:-:S05]  /*0650*/  IMAD.IADD R133, R9, 0x1, R200 ;  /* 0x0000000109857824 */ /* 0x000fca00078e02c8 */
[----:B------:R-:W-:-:S04]  /*0660*/  IMNMX R133, R4, R133, PT ;  /* 0x0000008504857217 */ /* 0x000fc80003800200 */
[----:B------:R-:W-:-:S13]  /*0670*/  ISETP.GE.AND P0, PT, R200, R133, PT ;  /* 0x00000085c800720c */ /* 0x000fda0003f06270 */
[----:B------:R-:W-:Y:S05]  /*0680*/  @!P0 BRA `(.L_x_1336) ;  /* 0x000008a000008947 */ /* 0x000fea0003800000 */
[----:B------:R-:W-:Y:S01]  /*0690*/  SHF.R.S32.HI R3, RZ, 0x1f, R86 ;  /* 0x0000001fff037819 */ /* 0x000fe20000011456 */
[----:B------:R-:W-:Y:S01]  /*06a0*/  IMAD R207, R2, c[0x0][0x210], R207 ;  /* 0x0000840002cf7a24 */ /* 0x000fe200078e02cf */
[----:B------:R-:W-:Y:S02]  /*06b0*/  BSSY B0, `(.L_x_1337) ;  /* 0x000001a000007945 */ /* 0x000fe40003800000 */
[----:B------:R-:W-:Y:S01]  /*06c0*/  LEA.HI R6, R3, R86, RZ, 0x4 ;  /* 0x0000005603067211 */ /* 0x000fe200078f20ff */
[----:B------:R-:W-:-:S03]  /*06d0*/  IMAD R22, R207, c[0x0][0x1c0], R22 ;  /* 0x00007000cf167a24 */ /* 0x000fc600078e0216 */
[----:B------:R-:W-:Y:S02]  /*06e0*/  LOP3.LUT R3, R6, 0xfffffff0, RZ, 0xc0, !PT ;  /* 0xfffffff006037812 */ /* 0x000fe400078ec0ff */
[----:B------:R-:W-:-:S03]  /*06f0*/  SHF.R.S32.HI R2, RZ, 0x4, R6 ;  /* 0x00000004ff027819 */ /* 0x000fc60000011406 */
[----:B------:R-:W-:Y:S02]  /*0700*/  IMAD.IADD R86, R86, 0x1, -R3 ;  /* 0x0000000156567824 */ /* 0x000fe400078e0a03 */
[--C-:B------:R-:W-:Y:S02]  /*0710*/  IMAD R3, R22, c[0x0][0x214], R199.reuse ;  /* 0x0000850016037a24 */ /* 0x100fe400078e02c7 */
[----:B------:R-:W-:Y:S02]  /*0720*/  IMAD.SHL.U32 R4, R86, 0x4, RZ ;  /* 0x0000000456047824 */ /* 0x000fe400078e00ff */
[----:B------:R-:W-:Y:S02]  /*0730*/  IMAD.IADD R199, R0, 0x1, -R199 ;  /* 0x0000000100c77824 */ /* 0x000fe400078e0ac7 */
[----:B------:R-:W-:Y:S01]  /*0740*/  IMAD R7, R3, c[0x0][0x22c], RZ ;  /* 0x00008b0003077a24 */ /* 0x000fe200078e02ff */
[----:B------:R-:W-:Y:S02]  /*0750*/  SHF.R.S32.HI R5, RZ, 0x1f, R4 ;  /* 0x0000001fff057819 */ /* 0x000fe40000011404 */
[----:B------:R-:W-:-:S03]  /*0760*/  ISETP.GE.AND P1, PT, R2, R199, PT ;  /* 0x000000c70200720c */ /* 0x000fc60003f26270 */
[----:B------:R-:W-:-:S05]  /*0770*/  IMAD.WIDE R8, R2, 0xc0, R4 ;  /* 0x000000c002087825 */ /* 0x000fca00078e0204 */
[----:B------:R-:W-:-:S04]  /*0780*/  IADD3 R6, P0, R7, R8, RZ ;  /* 0x0000000807067210 */ /* 0x000fc80007f1e0ff */
[----:B------:R-:W-:Y:S02]  /*0790*/  LEA.HI.X.SX32 R7, R7, R9, 0x1, P0 ;  /* 0x0000000907077211 */ /* 0x000fe400000f0eff */
[----:B------:R-:W-:Y:S02]  /*07a0*/  LEA R18, P0, R6, c[0x0][0x1d8], 0x2 ;  /* 0x0000760006127a11 */ /* 0x000fe400078010ff */
[----:B------:R-:W-:Y:S02]  /*07b0*/  IADD3 R9, R4, 0x40, RZ ;  /* 0x0000004004097810 */ /* 0x000fe40007ffe0ff */
[----:B------:R-:W-:Y:S02]  /*07c0*/  LEA.HI.X R19, R6, c[0x0][0x1dc], R7, 0x2, P0 ;  /* 0x0000770006137a11 */ /* 0x000fe400000f1407 */
[----:B------:R-:W-:Y:S01]  /*07d0*/  IADD3 R7, R4, 0x80, RZ ;  /* 0x0000008004077810 */ /* 0x000fe20007ffe0ff */
[----:B------:R-:W-:Y:S05]  /*07e0*/  @P1 BRA `(.L_x_1338) ;  /* 0x0000006000001947 */ /* 0x000fea0003800000 */
[----:B------:R-:W-:Y:S02]  /*07f0*/  ISETP.GE.AND P2, PT, R4, c[0x0][0x220], PT ;  /* 0x0000880004007a0c */ /* 0x000fe40003f46270 */
[----:B------:R-:W-:-:S02]  /*0800*/  ISETP.GE.AND P1, PT, R9, c[0x0][0x220], PT ;  /* 0x0000880009007a0c */ /* 0x000fc40003f26270 */
[----:B------:R-:W-:-:S09]  /*0810*/  ISETP.GE.AND P0, PT, R7, c[0x0][0x220], PT ;  /* 0x0000880007007a0c */ /* 0x000fd20003f06270 */
[----:B------:R1:W-:Y:S04]  /*0820*/  @!P2 STG.E.128 [R18.64], RZ ;  /* 0x000000ff1200a986 */ /* 0x0003e8000c101d06 */
[----:B------:R1:W-:Y:S04]  /*0830*/  @!P1 STG.E.128 [R18.64+0x100], RZ ;  /* 0x000100ff12009986 */ /* 0x0003e8000c101d06 */
[----:B------:R1:W-:Y:S02]  /*0840*/  @!P0 STG.E.128 [R18.64+0x200], RZ ;  /* 0x000200ff12008986 */ /* 0x0003e4000c101d06 */
.L_x_1338:
[----:B------:R-:W-:Y:S05]  /*0850*/  BSYNC B0 ;  /* 0x0000000000007941 */ /* 0x000fea0003800000 */
.L_x_1337:
[----:B------:R-:W-:Y:S01]  /*0860*/  IADD3 R16, R2, 0x8, RZ ;  /* 0x0000000802107810 */ /* 0x000fe20007ffe0ff */
[----:B------:R-:W-:Y:S03]  /*0870*/  BSSY B0, `(.L_x_1339) ;  /* 0x0000009000007945 */ /* 0x000fe60003800000 */
[----:B------:R-:W-:-:S13]  /*0880*/  ISETP.GE.AND P0, PT, R16, R199, PT ;  /* 0x000000c71000720c */ /* 0x000fda0003f06270 */
[----:B------:R-:W-:Y:S05]  /*0890*/  @P0 BRA `(.L_x_1340) ;  /* 0x0000006000000947 */ /* 0x000fea0003800000 */
[----:B------:R-:W-:Y:S02]  /*08a0*/  ISETP.GE.AND P2, PT, R4, c[0x0][0x220], PT ;  /* 0x0000880004007a0c */ /* 0x000fe40003f46270 */
[----:B------:R-:W-:Y:S02]  /*08b0*/  ISETP.GE.AND P1, PT, R9, c[0x0][0x220], PT ;  /* 0x0000880009007a0c */ /* 0x000fe40003f26270 */
[----:B------:R-:W-:-:S09]  /*08c0*/  ISETP.GE.AND P0, PT, R7, c[0x0][0x220], PT ;  /* 0x0000880007007a0c */ /* 0x000fd20003f06270 */
[----:B------:R2:W-:Y:S04]  /*08d0*/  @!P2 STG.E.128 [R18.64+0x1800], RZ ;  /* 0x001800ff1200a986 */ /* 0x0005e8000c101d06 */
[----:B------:R2:W-:Y:S04]  /*08e0*/  @!P1 STG.E.128 [R18.64+0x1900], RZ ;  /* 0x001900ff12009986 */ /* 0x0005e8000c101d06 */
[----:B------:R2:W-:Y:S02]  /*08f0*/  @!P0 STG.E.128 [R18.64+0x1a00], RZ ;  /* 0x001a00ff12008986 */ /* 0x0005e4000c101d06 */
.L_x_1340:
[----:B------:R-:W-:Y:S05]  /*0900*/  BSYNC B0 ;  /* 0x0000000000007941 */ /* 0x000fea0003800000 */
.L_x_1339:
        /* <DEDUP_REMOVED lines=10> */
.L_x_1342:
[----:B------:R-:W-:Y:S05]  /*09b0*/  BSYNC B0 ;  /* 0x0000000000007941 */ /* 0x000fea0003800000 */
.L_x_1341:
        /* <DEDUP_REMOVED lines=10> */
.L_x_1344:
[----:B------:R-:W-:Y:S05]  /*0a60*/  BSYNC B0 ;  /* 0x0000000000007941 */ /* 0x000fea0003800000 */
.L_x_1343:
        /* <DEDUP_REMOVED lines=10> */
.L_x_1346:
[----:B------:R-:W-:Y:S05]  /*0b10*/  BSYNC B0 ;  /* 0x0000000000007941 */ /* 0x000fea0003800000 */
.L_x_1345:
        /* <DEDUP_REMOVED lines=10> */
.L_x_1348:
[----:B------:R-:W-:Y:S05]  /*0bc0*/  BSYNC B0 ;  /* 0x0000000000007941 */ /* 0x000fea0003800000 */
.L_x_1347:
        /* <DEDUP_REMOVED lines=10> */
.L_x_1350:
[----:B------:R-:W-:Y:S05]  /*0c70*/  BSYNC B0 ;  /* 0x0000000000007941 */ /* 0x000fea0003800000 */
.L_x_1349:
        /* <DEDUP_REMOVED lines=10> */
.L_x_1352:
[----:B------:R-:W-:Y:S05]  /*0d20*/  BSYNC B0 ;  /* 0x0000000000007941 */ /* 0x000fea0003800000 */
.L_x_1351:
[----:B------:R-:W-:Y:S02]  /*0d30*/  ISETP.NE.AND P6, PT, R86, RZ, PT ;  /* 0x000000ff5600720c */ /* 0x000fe40003fc5270 */
[----:B------:R-:W-:-:S02]  /*0d40*/  SHF.R.S32.HI R5, RZ, 0x1f, R3 ;  /* 0x0000001fff057819 */ /* 0x000fc40000011403 */
[-C--:B------:R-:W-:Y:S02]  /*0d50*/  ISETP.GE.OR P0, PT, R2, R199.reuse, P6 ;  /* 0x000000c70200720c */ /* 0x080fe40003706670 */
[----:B------:R-:W-:Y:S02]  /*0d60*/  IADD3 R3, P1, R3, R2, RZ ;  /* 0x0000000203037210 */ /* 0x000fe40007f3e0ff */
[----:B------:R-:W-:Y:S02]  /*0d70*/  ISETP.GE.OR P5, PT, R16, R199, P6 ;  /* 0x000000c71000720c */ /* 0x000fe400037a6670 */
[----:B------:R-:W-:Y:S02]  /*0d80*/  LEA.HI.X.SX32 R2, R2, R5, 0x1, P1 ;  /* 0x0000000502027211 */ /* 0x000fe400008f0eff */
[----:B------:R-:W-:Y:S02]  /*0d90*/  LEA R4, P1, R3, c[0x0][0x208], 0x2 ;  /* 0x0000820003047a11 */ /* 0x000fe400078210ff */
[----:B------:R-:W-:-:S02]  /*0da0*/  ISETP.GE.OR P4, PT, R14, R199, P6 ;  /* 0x000000c70e00720c */ /* 0x000fc40003786670 */
[----:B------:R-:W-:Y:S01]  /*0db0*/  LEA.HI.X R5, R3, c[0x0][0x20c], R2, 0x2, P1 ;  /* 0x0000830003057a11 */ /* 0x000fe200008f1402 */
[----:B------:R-:W-:Y:S01]  /*0dc0*/  @!P0 IMAD.MOV.U32 R15, RZ, RZ, -0x800000 ;  /* 0xff800000ff0f8424 */ /* 0x000fe200078e00ff */
[-C--:B------:R-:W-:Y:S02]  /*0dd0*/  ISETP.GE.OR P3, PT, R12, R199.reuse, P6 ;  /* 0x000000c70c00720c */ /* 0x080fe40003766670 */
[-C--:B------:R-:W-:Y:S01]  /*0de0*/  ISETP.GE.OR P2, PT, R10, R199.reuse, P6 ;  /* 0x000000c70a00720c */ /* 0x080fe20003746670 */
[----:B------:R-:W-:Y:S01]  /*0df0*/  @!P5 IMAD.MOV.U32 R17, RZ, RZ, -0x800000 ;  /* 0xff800000ff11d424 */ /* 0x000fe200078e00ff */
[----:B------:R1:W-:Y:S01]  /*0e00*/  @!P0 STG.E [R4.64], R15 ;  /* 0x0000000f04008986 */ /* 0x0003e2000c101906 */
[-C--:B------:R-:W-:Y:S02]  /*0e10*/  ISETP.GE.OR P1, PT, R8, R199.reuse, P6 ;  /* 0x000000c70800720c */ /* 0x080fe40003726670 */
[-C--:B------:R-:W-:Y:S01]  /*0e20*/  ISETP.GE.OR P0, PT, R6, R199.reuse, P6 ;  /* 0x000000c70600720c */ /* 0x080fe20003706670 */
[----:B------:R1:W-:Y:S01]  /*0e30*/  @!P5 STG.E [R4.64+0x20], R17 ;  /* 0x000020110400d986 */ /* 0x0003e2000c101906 */
[----:B------:R-:W-:Y:S01]  /*0e40*/  ISETP.GE.OR P6, PT, R0, R199, P6 ;  /* 0x000000c70000720c */ /* 0x000fe200037c6670 */
[----:B------:R-:W-:-:S03]  /*0e50*/  @!P4 IMAD.MOV.U32 R13, RZ, RZ, -0x800000 ;  /* 0xff800000ff0dc424 */ /* 0x000fc600078e00ff */
[----:B------:R-:W-:Y:S02]  /*0e60*/  @!P3 IMAD.MOV.U32 R11, RZ, RZ, -0x800000 ;  /* 0xff800000ff0bb424 */ /* 0x000fe400078e00ff */
[----:B------:R-:W-:Y:S01]  /*0e70*/  @!P2 IMAD.MOV.U32 R9, RZ, RZ, -0x800000 ;  /* 0xff800000ff09a424 */ /* 0x000fe200078e00ff */
[----:B------:R1:W-:Y:S02]  /*0e80*/  @!P4 STG.E [R4.64+0x40], R13 ;  /* 0x0000400d0400c986 */ /* 0x0003e4000c101906 */
[----:B------:R-:W-:Y:S02]  /*0e90*/  @!P1 IMAD.MOV.U32 R7, RZ, RZ, -0x800000 ;  /* 0xff800000ff079424 */ /* 0x000fe400078e00ff */
[----:B------:R-:W-:Y:S01]  /*0ea0*/  @!P0 IMAD.MOV.U32 R3, RZ, RZ, -0x800000 ;  /* 0xff800000ff038424 */ /* 0x000fe200078e00ff */
[----:B------:R1:W-:Y:S04]  /*0eb0*/  @!P3 STG.E [R4.64+0x60], R11 ;  /* 0x0000600b0400b986 */ /* 0x0003e8000c101906 */
[----:B------:R1:W-:Y:S04]  /*0ec0*/  @!P2 STG.E [R4.64+0x80], R9 ;  /* 0x000080090400a986 */ /* 0x0003e8000c101906 */
[----:B------:R1:W-:Y:S04]  /*0ed0*/  @!P1 STG.E [R4.64+0xa0], R7 ;  /* 0x0000a00704009986 */ /* 0x0003e8000c101906 */
[----:B------:R1:W-:Y:S01]  /*0ee0*/  @!P0 STG.E [R4.64+0xc0], R3 ;  /* 0x0000c00304008986 */ /* 0x0003e2000c101906 */
[----:B------:R-:W-:Y:S05]  /*0ef0*/  @P6 EXIT ;  /* 0x000000000000694d */ /* 0x000fea0003800000 */
[----:B-1----:R-:W-:-:S05]  /*0f00*/  MOV R3, 0xff800000 ;  /* 0xff80000000037802 */ /* 0x002fca0000000f00 */
[----:B------:R-:W-:Y:S01]  /*0f10*/  STG.E [R4.64+0xe0], R3 ;  /* 0x0000e00304007986 */ /* 0x000fe2000c101906 */
[----:B------:R-:W-:Y:S05]  /*0f20*/  EXIT ;  /* 0x000000000000794d */ /* 0x000fea0003800000 */
.L_x_1336:
        /* <DEDUP_REMOVED lines=52> */
[----:B-1----:R-:W-:-:S05]  /*1270*/  IADD3 R4, RZ, -R11, RZ ;  /* 0x8000000bff047210 */ /* 0x002fca0007ffe0ff */
[----:B------:R-:W-:Y:S01]  /*1280*/  IMAD R7, R4, R2, RZ ;  /* 0x0000000204077224 */ /* 0x000fe200078e02ff */
[----:B------:R-:W-:-:S03]  /*1290*/  IABS R4, R22 ;  /* 0x0000001600047213 */ /* 0x000fc60000000000 */
[----:B------:R-:W-:-:S04]  /*12a0*/  IMAD.HI.U32 R10, R11, R7, R10 ;  /* 0x000000070b0a7227 */ /* 0x000fc800078e000a */
[----:B------:R-:W-:-:S04]  /*12b0*/  IMAD.MOV.U32 R9, RZ, RZ, R4 ;  /* 0x000000ffff097224 */ /* 0x000fc800078e0004 */
[----:B------:R-:W-:-:S05]  /*12c0*/  IMAD.HI.U32 R4, R10, R9, RZ ;  /* 0x000000090a047227 */ /* 0x000fca00078e00ff */
[----:B------:R-:W-:-:S05]  /*12d0*/  IADD3 R7, -R4, RZ, RZ ;  /* 0x000000ff04077210 */ /* 0x000fca0007ffe1ff */
[----:B------:R-:W-:-:S05]  /*12e0*/  IMAD R7, R2, R7, R9 ;  /* 0x0000000702077224 */ /* 0x000fca00078e0209 */
[----:B------:R-:W-:-:S13]  /*12f0*/  ISETP.GT.U32.AND P1, PT, R2, R7, PT ;  /* 0x000000070200720c */ /* 0x000fda0003f24070 */
[----:B------:R-:W-:Y:S01]  /*1300*/  @!P1 IMAD.IADD R7, R7, 0x1, -R2 ;  /* 0x0000000107079824 */ /* 0x000fe200078e0a02 */
[----:B------:R-:W-:-:S04]  /*1310*/  @!P1 IADD3 R4, R4, 0x1, RZ ;  /* 0x0000000104049810 */ /* 0x000fc80007ffe0ff */
[----:B------:R-:W-:Y:S02]  /*1320*/  ISETP.GE.U32.AND P2, PT, R7, R2, PT ;  /* 0x000000020700720c */ /* 0x000fe40003f46070 */
[----:B------:R-:W-:Y:S02]  /*1330*/  LOP3.LUT R7, R22, c[0x0][0x1c8], RZ, 0x3c, !PT ;  /* 0x0000720016077a12 */ /* 0x000fe400078e3cff */
[----:B------:R-:W-:Y:S02]  /*1340*/  IADD3 R2, -R3, RZ, RZ ;  /* 0x000000ff03027210 */ /* 0x000fe40007ffe1ff */
[----:B------:R-:W-:-:S03]  /*1350*/  ISETP.GE.AND P1, PT, R7, RZ, PT ;  /* 0x000000ff0700720c */ /* 0x000fc60003f26270 */
[----:B------:R-:W-:-:S04]  /*1360*/  IMAD R5, R2, c[0x0][0x2d0], R5 ;  /* 0x0000b40002057a24 */ /* 0x000fc800078e0205 */
[----:B------:R-:W-:Y:S02]  /*1370*/  @P2 IADD3 R4, R4, 0x1, RZ ;  /* 0x0000000104042810 */ /* 0x000fe40007ffe0ff */
[----:B------:R-:W-:Y:S02]  /*1380*/  ISETP.NE.AND P2, PT, RZ, c[0x0][0x1c8], PT ;  /* 0x00007200ff007a0c */ /* 0x000fe40003f45270 */
[----:B------:R-:W-:Y:S02]  /*1390*/  SHF.R.S32.HI R3, RZ, 0x1f, R5 ;  /* 0x0000001fff037819 */ /* 0x000fe40000011405 */
[----:B------:R-:W-:-:S03]  /*13a0*/  @!P1 IMAD.MOV R4, RZ, RZ, -R4 ;  /* 0x000000ffff049224 */ /* 0x000fc600078e0a04 */
[----:B------:R-:W-:-:S06]  /*13b0*/  IMAD R2, R3, c[0x0][0x198], RZ ;  /* 0x0000660003027a24 */ /* 0x000fcc00078e02ff */
[----:B------:R-:W-:Y:S02]  /*13c0*/  @!P2 LOP3.LUT R4, RZ, c[0x0][0x1c8], RZ, 0x33, !PT ;  /* 0x00007200ff04aa12 */ /* 0x000fe400078e33ff */
[----:B--2---:R-:W-:Y:S01]  /*13d0*/  SHF.R.S32.HI R7, RZ, 0x1f, R24 ;  /* 0x0000001fff077819 */ /* 0x004fe20000011418 */
[----:B------:R-:W-:-:S04]  /*13e0*/  IMAD.WIDE.U32 R10, R24, c[0x0][0x180], RZ ;  /* 0x00006000180a7a25 */ /* 0x000fc800078e00ff */
[C---:B------:R-:W-:Y:S02]  /*13f0*/  IMAD R9, R7.reuse, c[0x0][0x180], RZ ;  /* 0x0000600007097a24 */ /* 0x040fe400078e02ff */
[----:B------:R-:W-:Y:S02]  /*1400*/  IMAD R7, R7, c[0x0][0x188], RZ ;  /* 0x0000620007077a24 */ /* 0x000fe400078e02ff */
[C---:B------:R-:W-:Y:S02]  /*1410*/  IMAD R9, R24.reuse, c[0x0][0x184], R9 ;  /* 0x0000610018097a24 */ /* 0x040fe400078e0209 */
[C---:B------:R-:W-:Y:S02]  /*1420*/  IMAD R12, R24.reuse, c[0x0][0x18c], R7 ;  /* 0x00006300180c7a24 */ /* 0x040fe400078e0207 */
[----:B------:R-:W-:Y:S01]  /*1430*/  IMAD.WIDE.U32 R24, R24, c[0x0][0x188], RZ ;  /* 0x0000620018187a25 */ /* 0x000fe200078e00ff */
[----:B------:R-:W-:-:S03]  /*1440*/  IADD3 R11, R11, R9, RZ ;  /* 0x000000090b0b7210 */ /* 0x000fc60007ffe0ff */
[----:B------:R-:W-:Y:S01]  /*1450*/  IMAD R9, R5, c[0x0][0x19c], R2 ;  /* 0x0000670005097a24 */ /* 0x000fe200078e0202 */
[----:B------:R-:W-:Y:S01]  /*1460*/  IADD3 R12, R25, R12, RZ ;  /* 0x0000000c190c7210 */ /* 0x000fe20007ffe0ff */
[----:B------:R-:W-:Y:S01]  /*1470*/  IMAD.WIDE.U32 R28, R5, c[0x0][0x198], R10 ;  /* 0x00006600051c7a25 */ /* 0x000fe200078e000a */
[----:B------:R-:W-:-:S03]  /*1480*/  SHF.R.S32.HI R10, RZ, 0x1f, R4 ;  /* 0x0000001fff0a7819 */ /* 0x000fc60000011404 */
[----:B------:R-:W-:Y:S02]  /*1490*/  IMAD.IADD R29, R29, 0x1, R9 ;  /* 0x000000011d1d7824 */ /* 0x000fe400078e0209 */
[----:B------:R-:W-:Y:S02]  /*14a0*/  IMAD R11, R10, c[0x0][0x1b0], RZ ;  /* 0x00006c000a0b7a24 */ /* 0x000fe400078e02ff */
[----:B------:R-:W-:-:S04]  /*14b0*/  IMAD.WIDE.U32 R28, R4, c[0x0][0x1b0], R28 ;  /* 0x00006c00041c7a25 */ /* 0x000fc800078e001c */
[----:B------:R-:W-:-:S04]  /*14c0*/  IMAD R11, R4, c[0x0][0x1b4], R11 ;  /* 0x00006d00040b7a24 */ /* 0x000fc800078e020b */
[----:B------:R-:W-:Y:S01]  /*14d0*/  IMAD.IADD R11, R29, 0x1, R11 ;  /* 0x000000011d0b7824 */ /* 0x000fe200078e020b */
[----:B------:R-:W-:Y:S05]  /*14e0*/  BRA `(.L_x_1354) ;  /* 0x0000040000007947 */ /* 0x000fea0003800000 */
.L_x_1353:
        /* <DEDUP_REMOVED lines=15> */
.L_x_1355:
[----:B------:R-:W-:Y:S01]  /*15e0*/  IABS R5, c[0x0][0x1c8] ;  /* 0x0000720000057a13 */ /* 0x000fe20000000000 */
[----:B------:R-:W-:Y:S01]  /*15f0*/  @P4 IMAD.IADD R12, R7, 0x1, R12 ;  /* 0x00000001070c4824 */ /* 0x000fe200078e020c */
[----:B------:R-:W-:Y:S02]  /*1600*/  MOV R10, RZ ;  /* 0x000000ff000a7202 */ /* 0x000fe40000000f00 */
[----:B------:R-:W1:Y:S01]  /*1610*/  I2F.RP R15, R5 ;  /* 0x00000005000f7306 */ /* 0x000e620000209400 */
[----:B------:R-:W-:-:S04]  /*1620*/  @P4 IMAD.WIDE.U32 R24, R12, c[0x0][0x1a0], RZ ;  /* 0x000068000c184a25 */ /* 0x000fc800078e00ff */
[----:B------:R-:W-:-:S03]  /*1630*/  @P4 IMAD R12, R12, c[0x0][0x1a4], R25 ;  /* 0x000069000c0c4a24 */ /* 0x000fc600078e0219 */
[----:B-1----:R-:W1:Y:S02]  /*1640*/  MUFU.RCP R11, R15 ;  /* 0x0000000f000b7308 */ /* 0x002e640000001000 */
[----:B-1----:R-:W-:Y:S02]  /*1650*/  IADD3 R11, R11, 0xffffffe, RZ ;  /* 0x0ffffffe0b0b7810 */ /* 0x002fe40007ffe0ff */
[----:B------:R-:W-:-:S04]  /*1660*/  MOV R15, R9 ;  /* 0x00000009000f7202 */ /* 0x000fc80000000f00 */
[----:B------:R-:W1:Y:S02]  /*1670*/  F2I.FTZ.U32.TRUNC.NTZ R11, R11 ;  /* 0x0000000b000b7305 */ /* 0x000e64000021f000 */
[----:B-1----:R-:W-:-:S04]  /*1680*/  IMAD.MOV R3, RZ, RZ, -R11 ;  /* 0x000000ffff037224 */ /* 0x002fc800078e0a0b */
[----:B------:R-:W-:Y:S01]  /*1690*/  IMAD R4, R3, R5, RZ ;  /* 0x0000000503047224 */ /* 0x000fe200078e02ff */
[----:B------:R-:W-:-:S03]  /*16a0*/  IABS R3, R22 ;  /* 0x0000001600037213 */ /* 0x000fc60000000000 */
[----:B------:R-:W-:-:S06]  /*16b0*/  IMAD.HI.U32 R4, R11, R4, R10 ;  /* 0x000000040b047227 */ /* 0x000fcc00078e000a */
[----:B------:R-:W-:-:S04]  /*16c0*/  IMAD.HI.U32 R4, R4, R3, RZ ;  /* 0x0000000304047227 */ /* 0x000fc800078e00ff */
[----:B------:R-:W-:-:S04]  /*16d0*/  IMAD.MOV R10, RZ, RZ, -R4 ;  /* 0x000000ffff0a7224 */ /* 0x000fc800078e0a04 */
[----:B------:R-:W-:Y:S01]  /*16e0*/  IMAD R10, R5, R10, R3 ;  /* 0x0000000a050a7224 */ /* 0x000fe200078e0203 */
[----:B------:R-:W-:-:S04]  /*16f0*/  LOP3.LUT R3, R22, c[0x0][0x1c8], RZ, 0x3c, !PT ;  /* 0x0000720016037a12 */ /* 0x000fc800078e3cff */
[----:B------:R-:W-:Y:S02]  /*1700*/  ISETP.GT.U32.AND P1, PT, R5, R10, PT ;  /* 0x0000000a0500720c */ /* 0x000fe40003f24070 */
[----:B------:R-:W-:-:S11]  /*1710*/  ISETP.GE.AND P2, PT, R3, RZ, PT ;  /* 0x000000ff0300720c */ /* 0x000fd60003f46270 */
[-C--:B------:R-:W-:Y:S02]  /*1720*/  @!P1 IADD3 R10, R10, -R5.reuse, RZ ;  /* 0x800000050a0a9210 */ /* 0x080fe40007ffe0ff */
[----:B------:R-:W-:Y:S02]  /*1730*/  @!P1 IADD3 R4, R4, 0x1, RZ ;  /* 0x0000000104049810 */ /* 0x000fe40007ffe0ff */
[----:B------:R-:W-:Y:S02]  /*1740*/  ISETP.GE.U32.AND P3, PT, R10, R5, PT ;  /* 0x000000050a00720c */ /* 0x000fe40003f66070 */
[----:B------:R-:W-:Y:S02]  /*1750*/  ISETP.NE.AND P1, PT, RZ, c[0x0][0x1c8], PT ;  /* 0x00007200ff007a0c */ /* 0x000fe40003f25270 */
[----:B------:R-:W-:-:S04]  /*1760*/  LEA R5, R133, 0xffffffc0, 0x6 ;  /* 0xffffffc085057811 */ /* 0x000fc800078e30ff */
[----:B------:R-:W-:Y:S01]  /*1770*/  SHF.R.S32.HI R3, RZ, 0x1f, R5 ;  /* 0x0000001fff037819 */ /* 0x000fe20000011405 */
[----:B------:R-:W-:-:S04]  /*1780*/  IMAD.WIDE.U32 R14, R5, c[0x0][0x198], R14 ;  /* 0x00006600050e7a25 */ /* 0x000fc800078e000e */
[----:B------:R-:W-:Y:S01]  /*1790*/  @P3 IADD3 R4, R4, 0x1, RZ ;  /* 0x0000000104043810 */ /* 0x000fe20007ffe0ff */
        /* <DEDUP_REMOVED lines=8> */
[----:B------:R-:W-:-:S04]  /*1820*/  IMAD R11, R4, c[0x0][0x1b4], R11 ;  /* 0x00006d00040b7a24 */ /* 0x000fc800078e020b */
        /* <DEDUP_REMOVED lines=12> */
.L_x_1354:
[----:B------:R-:W-:Y:S01]  /*18f0*/  ISETP.NE.AND P1, PT, R13, -0x1, PT ;  /* 0xffffffff0d00780c */ /* 0x000fe20003f25270 */
[----:B------:R-:W-:Y:S01]  /*1900*/  IMAD.IADD R199, R0, 0x1, -R199 ;  /* 0x0000000100c77824 */ /* 0x000fe200078e0ac7 */
[----:B------:R-:W-:Y:S01]  /*1910*/  SHF.R.S32.HI R9, RZ, 0x1f, R86 ;  /* 0x0000001fff097819 */ /* 0x000fe20000011456 */
[----:B------:R-:W-:Y:S03]  /*1920*/  BSSY B0, `(.L_x_1356) ;  /* 0x0000071000007945 */ /* 0x000fe60003800000 */
[CC--:B------:R-:W-:Y:S02]  /*1930*/  LEA.HI R7, R9.reuse, R86.reuse, RZ, 0x4 ;  /* 0x0000005609077211 */ /* 0x0c0fe400078f20ff */
[----:B------:R-:W-:Y:S02]  /*1940*/  LEA.HI R15, R9, R86, RZ, 0x3 ;  /* 0x00000056090f7211 */ /* 0x000fe400078f18ff */
[----:B------:R-:W-:-:S02]  /*1950*/  SHF.R.S32.HI R0, RZ, 0x4, R7 ;  /* 0x00000004ff007819 */ /* 0x000fc40000011407 */
[----:B------:R-:W-:Y:S01]  /*1960*/  SHF.R.S32.HI R20, RZ, 0x3, R15 ;  /* 0x00000003ff147819 */ /* 0x000fe2000001140f */
[----:B------:R-:W-:Y:S01]  /*1970*/  @P1 IMAD.WIDE.U32 R30, R13, c[0x0][0x190], RZ ;  /* 0x000064000d1e1a25 */ /* 0x000fe200078e00ff */
[----:B-----5:R-:W-:Y:S02]  /*1980*/  @!P1 SHF.R.S32.HI R2, RZ, 0x1f, R207 ;  /* 0x0000001fff029819 */ /* 0x020fe400000114cf */
[----:B------:R-:W-:Y:S01]  /*1990*/  LOP3.LUT R15, R15, 0xfffffff8, RZ, 0xc0, !PT ;  /* 0xfffffff80f0f7812 */ /* 0x000fe200078ec0ff */
[----:B------:R-:W-:Y:S01]  /*19a0*/  @!P1 IMAD.WIDE.U32 R16, R207, c[0x0][0x178], RZ ;  /* 0x00005e00cf109a25 */ /* 0x000fe200078e00ff */
[C---:B------:R-:W-:Y:S02]  /*19b0*/  LEA.HI R14, R7.reuse, R0, RZ, 0x1 ;  /* 0x00000000070e7211 */ /* 0x040fe400078f08ff */
[----:B------:R-:W-:Y:S01]  /*19c0*/  LOP3.LUT R7, R7, 0xfffffff0, RZ, 0xc0, !PT ;  /* 0xfffffff007077812 */ /* 0x000fe200078ec0ff */
[----:B------:R-:W-:Y:S01]  /*19d0*/  @!P1 IMAD R2, R2, c[0x0][0x178], RZ ;  /* 0x00005e0002029a24 */ /* 0x000fe200078e02ff */
[----:B------:R-:W-:Y:S01]  /*19e0*/  LOP3.LUT R197, R14, 0xfffffffe, RZ, 0xc0, !PT ;  /* 0xfffffffe0ec57812 */ /* 0x000fe200078ec0ff */
[----:B------:R-:W-:Y:S01]  /*19f0*/  @P1 IMAD R13, R13, c[0x0][0x194], R31 ;  /* 0x000065000d0d1a24 */ /* 0x000fe200078e021f */
[----:B------:R-:W-:Y:S01]  /*1a00*/  IADD3 R7, -R7, R86, RZ ;  /* 0x0000005607077210 */ /* 0x000fe20007ffe1ff */
[----:B------:R-:W-:Y:S01]  /*1a10*/  @!P1 IMAD R2, R207, c[0x0][0x17c], R2 ;  /* 0x00005f00cf029a24 */ /* 0x000fe200078e0202 */
[----:B------:R-:W-:Y:S01]  /*1a20*/  SHF.R.S32.HI R21, RZ, 0x1f, R20 ;  /* 0x0000001fff157819 */ /* 0x000fe20000011414 */
[----:B------:R-:W-:Y:S01]  /*1a30*/  IMAD.IADD R197, R0, 0x1, -R197 ;  /* 0x0000000100c57824 */ /* 0x000fe200078e0ac5 */
[----:B------:R-:W-:Y:S01]  /*1a40*/  SHF.R.S32.HI R0, RZ, 0x1f, R7 ;  /* 0x0000001fff007819 */ /* 0x000fe20000011407 */
[----:B------:R-:W-:-:S02]  /*1a50*/  @!P1 IMAD.IADD R13, R17, 0x1, R2 ;  /* 0x00000001110d9824 */ /* 0x000fc400078e0202 */
[----:B------:R-:W-:Y:S01]  /*1a60*/  IMAD.IADD R2, R86, 0x1, -R15 ;  /* 0x0000000156027824 */ /* 0x000fe200078e0a0f */
[----:B------:R-:W-:Y:S01]  /*1a70*/  LEA.HI R0, R0, R7, RZ, 0x3 ;  /* 0x0000000700007211 */ /* 0x000fe200078f18ff */
[----:B------:R-:W-:Y:S02]  /*1a80*/  IMAD.SHL.U32 R15, R20, 0x40, RZ ;  /* 0x00000040140f7824 */ /* 0x000fe400078e00ff */
[----:B------:R-:W-:Y:S02]  /*1a90*/  IMAD.SHL.U32 R206, R2, 0x8, RZ ;  /* 0x0000000802ce7824 */ /* 0x000fe400078e00ff */
[----:B------:R-:W-:Y:S01]  /*1aa0*/  @!P1 IMAD.MOV.U32 R30, RZ, RZ, R16 ;  /* 0x000000ffff1e9224 */ /* 0x000fe200078e0010 */
[----:B------:R-:W-:Y:S01]  /*1ab0*/  LOP3.LUT R15, R15, 0x1c0, RZ, 0xc0, !PT ;  /* 0x000001c00f0f7812 */ /* 0x000fe200078ec0ff */
[----:B------:R-:W-:Y:S01]  /*1ac0*/  IMAD.WIDE R26, R27, 0x40, R20 ;  /* 0x000000401b1a7825 */ /* 0x000fe200078e0214 */
[----:B------:R-:W-:Y:S02]  /*1ad0*/  IADD3 R24, P2, R206, R24, RZ ;  /* 0x00000018ce187210 */ /* 0x000fe40007f5e0ff */
[----:B------:R-:W-:-:S02]  /*1ae0*/  SHF.R.S32.HI R14, RZ, 0x1f, R206 ;  /* 0x0000001fff0e7819 */ /* 0x000fc400000114ce */
[----:B------:R-:W-:Y:S02]  /*1af0*/  LEA.HI R16, R9, R86, RZ, 0x6 ;  /* 0x0000005609107211 */ /* 0x000fe400078f30ff */
[----:B------:R-:W-:Y:S01]  /*1b00*/  IADD3 R28, P3, R206, R28, RZ ;  /* 0x0000001cce1c7210 */ /* 0x000fe20007f7e0ff */
[----:B------:R-:W-:Y:S01]  /*1b10*/  IMAD.X R25, R14, 0x1, R12, P2 ;  /* 0x000000010e197824 */ /* 0x000fe200010e060c */
[----:B------:R-:W-:Y:S01]  /*1b20*/  IADD3 R30, P1, R206, R30, RZ ;  /* 0x0000001ece1e7210 */ /* 0x000fe20007f3e0ff */
[----:B------:R-:W-:Y:S01]  /*1b30*/  IMAD.SHL.U32 R16, R16, 0x8, RZ ;  /* 0x0000000810107824 */ /* 0x000fe200078e00ff */
[----:B------:R-:W-:Y:S01]  /*1b40*/  LOP3.LUT R18, R15, 0x38, R206, 0xf8, !PT ;  /* 0x000000380f127812 */ /* 0x000fe200078ef8ce */
[C---:B------:R-:W-:Y:S01]  /*1b50*/  IMAD.X R29, R14.reuse, 0x1, R11, P3 ;  /* 0x000000010e1d7824 */ /* 0x040fe200018e060b */
[----:B------:R-:W-:Y:S01]  /*1b60*/  SHF.R.U32.HI R15, RZ, 0x3, R15 ;  /* 0x00000003ff0f7819 */ /* 0x000fe2000001160f */
[----:B------:R-:W-:Y:S01]  /*1b70*/  IMAD.X R31, R14, 0x1, R13, P1 ;  /* 0x000000010e1f7824 */ /* 0x000fe200008e060d */
[----:B------:R-:W-:Y:S01]  /*1b80*/  LOP3.LUT R12, R0, 0xfffffff8, RZ, 0xc0, !PT ;  /* 0xfffffff8000c7812 */ /* 0x000fe200078ec0ff */
[----:B------:R-:W-:Y:S01]  /*1b90*/  IMAD R13, R10, c[0x0][0x1b8], RZ ;  /* 0x00006e000a0d7a24 */ /* 0x000fe200078e02ff */
[----:B------:R-:W-:Y:S01]  /*1ba0*/  LOP3.LUT R15, R18, R15, RZ, 0x3c, !PT ;  /* 0x0000000f120f7212 */ /* 0x000fe200078e3cff */
[----:B------:R-:W-:Y:S01]  /*1bb0*/  IMAD.WIDE.U32 R28, R20, c[0x0][0x198], R28 ;  /* 0x00006600141c7a25 */ /* 0x000fe200078e001c */
[----:B------:R-:W-:-:S02]  /*1bc0*/  SHF.R.S32.HI R11, RZ, 0x1f, R22 ;  /* 0x0000001fff0b7819 */ /* 0x000fc40000011416 */
[----:B------:R-:W-:Y:S01]  /*1bd0*/  IADD3 R10, R7, -R12, RZ ;  /* 0x8000000c070a7210 */ /* 0x000fe20007ffe0ff */
[----:B------:R-:W-:Y:S01]  /*1be0*/  IMAD R7, R4, c[0x0][0x1bc], R13 ;  /* 0x00006f0004077a24 */ /* 0x000fe200078e020d */
[----:B------:R-:W-:Y:S01]  /*1bf0*/  LOP3.LUT R205, R15, 0xfffffe00, R16, 0xf8, !PT ;  /* 0xfffffe000fcd7812 */ /* 0x000fe200078ef810 */
[----:B------:R-:W-:Y:S01]  /*1c00*/  IMAD R11, R11, c[0x0][0x1a8], RZ ;  /* 0x00006a000b0b7a24 */ /* 0x000fe200078e02ff */
[----:B------:R-:W-:Y:S01]  /*1c10*/  IADD3 R5, P1, R20, R5, RZ ;  /* 0x0000000514057210 */ /* 0x000fe20007f3e0ff */
[----:B------:R-:W-:Y:S01]  /*1c20*/  IMAD.WIDE.U32 R14, R4, c[0x0][0x1b8], R24 ;  /* 0x00006e00040e7a25 */ /* 0x000fe200078e0018 */
[----:B------:R-:W-:Y:S02]  /*1c30*/  MOV R135, R28 ;  /* 0x0000001c00877202 */ /* 0x000fe40000000f00 */
[----:B------:R-:W-:Y:S01]  /*1c40*/  IADD3 R85, R206, 0x40, RZ ;  /* 0x00000040ce557810 */ /* 0x000fe20007ffe0ff */
[----:B------:R-:W-:Y:S01]  /*1c50*/  IMAD.SHL.U32 R4, R10, 0x40, RZ ;  /* 0x000000400a047824 */ /* 0x000fe200078e00ff */
[----:B------:R-:W-:Y:S01]  /*1c60*/  IADD3 R84, R206, 0x80, RZ ;  /* 0x00000080ce547810 */ /* 0x000fe20007ffe0ff */
[----:B------:R-:W-:Y:S01]  /*1c70*/  IMAD.X R3, R21, 0x1, R3, P1 ;  /* 0x0000000115037824 */ /* 0x000fe200008e0603 */
[----:B------:R-:W-:Y:S01]  /*1c80*/  R2P PR, R10, 0x6 ;  /* 0x000000060a007804 */ /* 0x000fe20000000000 */
[----:B------:R-:W-:Y:S01]  /*1c90*/  IMAD R25, R22, c[0x0][0x1ac], R11 ;  /* 0x00006b0016197a24 */ /* 0x000fe200078e020b */
[----:B------:R-:W-:Y:S01]  /*1ca0*/  LOP3.LUT R4, R4, 0x1c0, RZ, 0xc0, !PT ;  /* 0x000001c004047812 */ /* 0x000fe200078ec0ff */
[----:B------:R-:W-:Y:S01]  /*1cb0*/  IMAD.SHL.U32 R11, R197, 0x8, RZ ;  /* 0x00000008c50b7824 */ /* 0x000fe200078e00ff */
[----:B------:R-:W-:Y:S01]  /*1cc0*/  ISETP.GE.AND P3, PT, R20, R199, PT ;  /* 0x000000c71400720c */ /* 0x000fe20003f66270 */
[----:B------:R-:W-:Y:S01]  /*1cd0*/  IMAD.IADD R15, R15, 0x1, R7 ;  /* 0x000000010f0f7824 */ /* 0x000fe200078e0207 */
[----:B------:R-:W-:Y:S01]  /*1ce0*/  SHF.R.U32.HI R10, RZ, 0x3, R4 ;  /* 0x00000003ff0a7819 */ /* 0x000fe20000011604 */
[----:B------:R-:W-:Y:S01]  /*1cf0*/  IMAD R13, R21, c[0x0][0x198], RZ ;  /* 0x00006600150d7a24 */ /* 0x000fe200078e02ff */
[----:B------:R-:W-:Y:S01]  /*1d00*/  LOP3.LUT R11, R4, 0x8, R11, 0xf8, !PT ;  /* 0x00000008040b7812 */ /* 0x000fe200078ef80b */
[----:B------:R-:W-:-:S02]  /*1d10*/  IMAD R4, R3, c[0x0][0x1a0], RZ ;  /* 0x0000680003047a24 */ /* 0x000fc400078e02ff */
[----:B------:R-:W-:Y:S01]  /*1d20*/  IMAD.WIDE.U32 R16, R5, c[0x0][0x1a0], R14 ;  /* 0x0000680005107a25 */ /* 0x000fe200078e000e */
[----:B------:R-:W-:-:S03]  /*1d30*/  LOP3.LUT R3, R11, R10, RZ, 0x3c, !PT ;  /* 0x0000000a0b037212 */ /* 0x000fc600078e3cff */
[----:B------:R-:W-:Y:S02]  /*1d40*/  IMAD R19, R5, c[0x0][0x1a4], R4 ;  /* 0x0000690005137a24 */ /* 0x000fe400078e0204 */
[----:B------:R-:W-:Y:S02]  /*1d50*/  IMAD.SHL.U32 R0, R0, 0x40, RZ ;  /* 0x0000004000007824 */ /* 0x000fe400078e00ff */
[----:B------:R-:W-:Y:S02]  /*1d60*/  IMAD.MOV.U32 R12, RZ, RZ, c[0x0][0x1a0] ;  /* 0x00006800ff0c7624 */ /* 0x000fe400078e00ff */
[----:B------:R-:W-:Y:S01]  /*1d70*/  IMAD.MOV.U32 R7, RZ, RZ, 0x10 ;  /* 0x00000010ff077424 */ /* 0x000fe200078e00ff */
[----:B------:R-:W-:Y:S01]  /*1d80*/  LOP3.LUT R0, R3, 0xfffffe00, R0, 0xf8, !PT ;  /* 0xfffffe0003007812 */ /* 0x000fe200078ef800 */
[----:B------:R-:W-:Y:S01]  /*1d90*/  IMAD.MOV.U32 R5, RZ, RZ, 0x20 ;  /* 0x00000020ff057424 */ /* 0x000fe200078e00ff */
[----:B------:R-:W-:Y:S01]  /*1da0*/  SHF.L.U64.HI R201, R12, R8, c[0x0][0x1a4] ;  /* 0x000069000cc97619 */ /* 0x000fe20000010208 */
[----:B------:R-:W-:Y:S01]  /*1db0*/  IMAD.WIDE.U32 R22, R22, c[0x0][0x1a8], R30 ;  /* 0x00006a0016167a25 */ /* 0x000fe200078e001e */
[----:B------:R-:W-:-:S02]  /*1dc0*/  SHF.L.U32 R202, R12, 0x4, RZ ;  /* 0x000000040cca7819 */ /* 0x000fc400000006ff */
[----:B------:R-:W-:Y:S01]  /*1dd0*/  SEL R7, R7, 0xfffffff0, !P1 ;  /* 0xfffffff007077807 */ /* 0x000fe20004800000 */
[----:B------:R-:W-:Y:S01]  /*1de0*/  IMAD R13, R20, c[0x0][0x19c], R13 ;  /* 0x00006700140d7a24 */ /* 0x000fe200078e020d */
[----:B------:R-:W-:Y:S01]  /*1df0*/  SEL R5, R5, 0xffffffe0, !P2 ;  /* 0xffffffe005057807 */ /* 0x000fe20005000000 */
[----:B------:R-:W-:Y:S02]  /*1e00*/  IMAD.SHL.U32 R205, R205, 0x2, RZ ;  /* 0x00000002cdcd7824 */ /* 0x000fe400078e00ff */
[----:B------:R-:W-:Y:S02]  /*1e10*/  IMAD.IADD R134, R29, 0x1, R13 ;  /* 0x000000011d867824 */ /* 0x000fe400078e020d */
[----:B------:R-:W-:Y:S02]  /*1e20*/  IMAD.IADD R25, R23, 0x1, R25 ;  /* 0x0000000117197824 */ /* 0x000fe400078e0219 */
[----:B------:R-:W-:Y:S01]  /*1e30*/  IMAD.IADD R19, R17, 0x1, R19 ;  /* 0x0000000111137824 */ /* 0x000fe200078e0213 */
[----:B------:R-:W-:Y:S05]  /*1e40*/  @P3 BRA `(.L_x_1357) ;  /* 0x000001e000003947 */ /* 0x000fea0003800000 */
[----:B------:R-:W-:Y:S01]  /*1e50*/  ISETP.GE.AND P5, PT, R206, c[0x0][0x220], PT ;  /* 0x00008800ce007a0c */ /* 0x000fe20003fa6270 */
[----:B------:R-:W-:Y:S01]  /*1e60*/  IMAD R3, R27, c[0x0][0x190], RZ ;  /* 0x000064001b037a24 */ /* 0x000fe200078e02ff */
[----:B------:R-:W-:Y:S01]  /*1e70*/  ISETP.GE.AND P4, PT, R85, c[0x0][0x220], PT ;  /* 0x0000880055007a0c */ /* 0x000fe20003f86270 */
[----:B------:R-:W-:Y:S01]  /*1e80*/  IMAD.MOV.U32 R24, RZ, RZ, R22 ;  /* 0x000000ffff187224 */ /* 0x000fe200078e0016 */
[----:B------:R-:W-:Y:S01]  /*1e90*/  ISETP.GE.AND P3, PT, R84, c[0x0][0x220], PT ;  /* 0x0000880054007a0c */ /* 0x000fe20003f66270 */
[----:B------:R-:W-:-:S02]  /*1ea0*/  IMAD R3, R26, c[0x0][0x194], R3 ;  /* 0x000065001a037a24 */ /* 0x000fc400078e0203 */
        /* <DEDUP_REMOVED lines=24> */
.L_x_1357:
[----:B------:R-:W-:Y:S05]  /*2030*/  BSYNC B0 ;  /* 0x0000000000007941 */ /* 0x000fea0003800000 */
.L_x_1356:
[----:B------:R-:W-:Y:S01]  /*2040*/  IADD3 R11, R20, 0x10, RZ ;  /* 0x00000010140b7810 */ /* 0x000fe20007ffe0ff */
[----:B------:R-:W-:Y:S03]  /*2050*/  BSSY B0, `(.L_x_1358) ;  /* 0x0000024000007945 */ /* 0x000fe60003800000 */
[----:B------:R-:W-:-:S13]  /*2060*/  ISETP.GE.AND P1, PT, R11, R199, PT ;  /* 0x000000c70b00720c */ /* 0x000fda0003f26270 */
[----:B------:R-:W-:Y:S05]  /*2070*/  @P1 BRA `(.L_x_1359) ;  /* 0x0000021000001947 */ /* 0x000fea0003800000 */
[----:B------:R-:W-:Y:S01]  /*2080*/  IADD3 R4, P1, R26, 0x10, RZ ;  /* 0x000000101a047810 */ /* 0x000fe20007f3e0ff */
[----:B-1----:R-:W-:Y:S01]  /*2090*/  IMAD.MOV.U32 R14, RZ, RZ, R22 ;  /* 0x000000ffff0e7224 */ /* 0x002fe200078e0016 */
        /* <DEDUP_REMOVED lines=31> */
.L_x_1359:
[----:B------:R-:W-:Y:S05]  /*2290*/  BSYNC B0 ;  /* 0x0000000000007941 */ /* 0x000fea0003800000 */
.L_x_1358:
        /* <DEDUP_REMOVED lines=37> */
.L_x_1361:
[----:B------:R-:W-:Y:S05]  /*24f0*/  BSYNC B0 ;  /* 0x0000000000007941 */ /* 0x000fea0003800000 */
.L_x_1360:
[----:B-1----:R-:W-:Y:S01]  /*2500*/  IADD3 R15, R20, 0x30, RZ ;  /* 0x00000030140f7810 */ /* 0x002fe20007ffe0ff */
        /* <DEDUP_REMOVED lines=35> */
.L_x_1363:
[----:B------:R-:W-:Y:S05]  /*2740*/  BSYNC B0 ;  /* 0x0000000000007941 */ /* 0x000fea0003800000 */
.L_x_1362:
[----:B------:R-:W-:Y:S01]  /*2750*/  IADD3 R87, R133, -0x1, RZ ;  /* 0xffffffff85577810 */ /* 0x000fe20007ffe0ff */
[----:B------:R-:W-:Y:S04]  /*2760*/  BSSY B0, `(.L_x_1364) ;  /* 0x000001e000007945 */ /* 0x000fe80003800000 */
[----:B------:R-:W-:-:S04]  /*2770*/  IMAD.SHL.U32 R3, R87, 0x40, RZ ;  /* 0x0000004057037824 */ /* 0x000fc800078e00ff */
[----:B------:R-:W-:-:S05]  /*2780*/  IMAD.IADD R10, R88, 0x1, -R3 ;  /* 0x00000001580a7824 */ /* 0x000fca00078e0a03 */
[----:B------:R-:W-:-:S13]  /*2790*/  ISETP.GE.AND P1, PT, R20, R10, PT ;  /* 0x0000000a1400720c */ /* 0x000fda0003f26270 */
[----:B------:R-:W-:Y:S05]  /*27a0*/  @P1 BRA `(.L_x_1365) ;  /* 0x0000019000001947 */ /* 0x000fea0003800000 */
[----:B------:R-:W-:Y:S02]  /*27b0*/  ISETP.GE.AND P4, PT, R206, c[0x0][0x220], PT ;  /* 0x00008800ce007a0c */ /* 0x000fe40003f86270 */
[----:B------:R-:W-:Y:S02]  /*27c0*/  ISETP.GE.AND P3, PT, R85, c[0x0][0x220], PT ;  /* 0x0000880055007a0c */ /* 0x000fe40003f66270 */
[----:B------:R-:W-:-:S09]  /*27d0*/  ISETP.GE.AND P1, PT, R84, c[0x0][0x220], PT ;  /* 0x0000880054007a0c */ /* 0x000fd20003f26270 */
[C---:B-1----:R-:W-:Y:S01]  /*27e0*/  @!P4 LEA R24, P5, R135.reuse, c[0x0][0x168], 0x1 ;  /* 0x00005a008718ca11 */ /* 0x042fe200078a08ff */
        /* <DEDUP_REMOVED lines=21> */
.L_x_1365:
[----:B------:R-:W-:Y:S05]  /*2940*/  BSYNC B0 ;  /* 0x0000000000007941 */ /* 0x000fea0003800000 */
.L_x_1364:
        /* <DEDUP_REMOVED lines=8> */
[----:B-1----:R-:W-:Y:S02]  /*29d0*/  IADD3 R23, P2, R204, R135, RZ ;  /* 0x00000087cc177210 */ /* 0x002fe40007f5e0ff */
        /* <DEDUP_REMOVED lines=24> */
.L_x_1367:
[----:B------:R-:W-:Y:S05]  /*2b60*/  BSYNC B0 ;  /* 0x0000000000007941 */ /* 0x000fea0003800000 */
.L_x_1366:
[----:B------:R-:W-:Y:S01]  /*2b70*/  ISETP.GE.AND P1, PT, R13, R10, PT ;  /* 0x0000000a0d00720c */ /* 0x000fe20003f26270 */
[----:B------:R-:W-:-:S12]  /*2b80*/  BSSY B0, `(.L_x_1368) ;  /* 0x000001e000007945 */ /* 0x000fd80003800000 */
[----:B------:R-:W-:Y:S05]  /*2b90*/  @P1 BRA `(.L_x_1369) ;  /* 0x000001c000001947 */ /* 0x000fea0003800000 */
[----:B------:R-:W-:Y:S01]  /*2ba0*/  ISETP.GE.AND P4, PT, R206, c[0x0][0x220], PT ;  /* 0x00008800ce007a0c */ /* 0x000fe20003f86270 */
[----:B-1----:R-:W-:Y:S01]  /*2bb0*/  IMAD.MOV.U32 R25, RZ, RZ, c[0x0][0x19c] ;  /* 0x00006700ff197624 */ /* 0x002fe200078e00ff */
        /* <DEDUP_REMOVED lines=26> */
.L_x_1369:
[----:B------:R-:W-:Y:S05]  /*2d60*/  BSYNC B0 ;  /* 0x0000000000007941 */ /* 0x000fea0003800000 */
.L_x_1368:
[----:B------:R-:W-:Y:S01]  /*2d70*/  ISETP.GE.AND P1, PT, R15, R10, PT ;  /* 0x0000000a0f00720c */ /* 0x000fe20003f26270 */
[----:B------:R-:W-:-:S12]  /*2d80*/  BSSY B0, `(.L_x_1370) ;  /* 0x0000021000007945 */ /* 0x000fd80003800000 */
[----:B------:R-:W-:Y:S05]  /*2d90*/  @P1 BRA `(.L_x_1371) ;  /* 0x000001f000001947 */ /* 0x000fea0003800000 */
[----:B------:R-:W-:Y:S01]  /*2da0*/  ISETP.GE.AND P4, PT, R206, c[0x0][0x220], PT ;  /* 0x00008800ce007a0c */ /* 0x000fe20003f86270 */
[----:B-12---:R-:W-:Y:S01]  /*2db0*/  IMAD.MOV.U32 R22, RZ, RZ, R135 ;  /* 0x000000ffff167224 */ /* 0x006fe200078e0087 */
[----:B------:R-:W-:Y:S01]  /*2dc0*/  ISETP.GE.AND P3, PT, R85, c[0x0][0x220], PT ;  /* 0x0000880055007a0c */ /* 0x000fe20003f66270 */
[----:B------:R-:W-:Y:S01]  /*2dd0*/  IMAD.MOV.U32 R23, RZ, RZ, R134 ;  /* 0x000000ffff177224 */ /* 0x000fe200078e0086 */
[----:B------:R-:W-:Y:S01]  /*2de0*/  ULDC UR4, c[0x0][0x19c] ;  /* 0x0000670000047ab9 */ /* 0x000fe20000000800 */
[----:B------:R-:W-:Y:S01]  /*2df0*/  ISETP.GE.AND P1, PT, R84, c[0x0][0x220], PT ;  /* 0x0000880054007a0c */ /* 0x000fe20003f26270 */
[----:B------:R-:W-:Y:S01]  /*2e00*/  UIMAD UR4, UR4, 0x30, URZ ;  /* 0x00000030040478a4 */ /* 0x000fe2000f8e023f */
[----:B------:R-:W-:-:S05]  /*2e10*/  IMAD.WIDE.U32 R24, R4, 0x30, R22 ;  /* 0x0000003004187825 */ /* 0x000fca00078e0016 */
[----:B------:R-:W-:Y:S01]  /*2e20*/  IADD3 R8, R25, UR4, RZ ;  /* 0x0000000419087c10 */ /* 0x000fe2000fffe0ff */
[----:B------:R1:W-:Y:S01]  /*2e30*/  @P4 STS.128 [R205+0x7800], RZ ;  /* 0x007800ffcd004388 */ /* 0x0003e20000000c00 */
[C---:B------:R-:W-:Y:S02]  /*2e40*/  @!P4 LEA R26, P5, R24.reuse, c[0x0][0x168], 0x1 ;  /* 0x00005a00181aca11 */ /* 0x040fe400078a08ff */
        /* <DEDUP_REMOVED lines=20> */
.L_x_1371:
[----:B------:R-:W-:Y:S05]  /*2f90*/  BSYNC B0 ;  /* 0x0000000000007941 */ /* 0x000fea0003800000 */
.L_x_1370:
        /* <DEDUP_REMOVED lines=14> */
[----:B-12---:R-:W-:Y:S01]  /*3080*/  @!P3 IMAD.MOV.U32 R22, RZ, RZ, R220 ;  /* 0x000000ffff16b224 */ /* 0x006fe200078e00dc */
        /* <DEDUP_REMOVED lines=17> */
.L_x_1373:
[----:B------:R-:W-:Y:S05]  /*31a0*/  BSYNC B0 ;  /* 0x0000000000007941 */ /* 0x000fea0003800000 */
.L_x_1372:
        /* <DEDUP_REMOVED lines=11> */
[C---:B-1----:R-:W-:Y:S01]  /*3260*/  @!P3 LEA R24, P5, R202.reuse, R220, 0x1 ;  /* 0x000000dcca18b211 */ /* 0x042fe200078a08ff */
[----:B------:R1:W-:Y:S01]  /*3270*/  @P3 STS.128 [R205+0xc800], RZ ;  /* 0x00c800ffcd003388 */ /* 0x0003e20000000c00 */
[C---:B--2---:R-:W-:Y:S02]  /*3280*/  @!P2 LEA R22, P4, R11.reuse, c[0x0][0x170], 0x1 ;  /* 0x00005c000b16aa11 */ /* 0x044fe400078808ff */
        /* <DEDUP_REMOVED lines=19> */
.L_x_1375:
[----:B------:R-:W-:Y:S05]  /*33c0*/  BSYNC B0 ;  /* 0x0000000000007941 */ /* 0x000fea0003800000 */
.L_x_1374:
        /* <DEDUP_REMOVED lines=13> */
[----:B-1----:R-:W-:Y:S01]  /*34a0*/  @!P3 LEA R24, P5, R13, R220, 0x1 ;  /* 0x000000dc0d18b211 */ /* 0x002fe200078a08ff */
[----:B------:R-:W-:Y:S01]  /*34b0*/  IMAD.X R8, R14, 0x1, R19, P4 ;  /* 0x000000010e087824 */ /* 0x000fe200020e0613 */
[----:B--2---:R-:W-:Y:S01]  /*34c0*/  @!P2 LEA R22, P4, R11, c[0x0][0x170], 0x1 ;  /* 0x00005c000b16aa11 */ /* 0x004fe200078808ff */
        /* <DEDUP_REMOVED lines=20> */
.L_x_1377:
[----:B------:R-:W-:Y:S05]  /*3610*/  BSYNC B0 ;  /* 0x0000000000007941 */ /* 0x000fea0003800000 */
.L_x_1376:
        /* <DEDUP_REMOVED lines=17> */
[----:B------:R1:W-:Y:S01]  /*3730*/  @P3 STS.128 [R205+0xd800], RZ ;  /* 0x00d800ffcd003388 */ /* 0x0003e20000000c00 */
[----:B------:R-:W-:Y:S02]  /*3740*/  @!P2 LEA R14, P4, R18, c[0x0][0x170], 0x1 ;  /* 0x00005c00120eaa11 */ /* 0x000fe400078808ff */
[----:B------:R-:W-:Y:S02]  /*3750*/  @!P3 IMAD R8, R8, 0x60, RZ ;  /* 0x000000600808b824 */ /* 0x000fe400078e02ff */
[----:B------:R-:W-:-:S03]  /*3760*/  @!P2 LEA.HI.X R15, R18, c[0x0][0x174], R10, 0x1, P4 ;  /* 0x00005d00120faa11 */ /* 0x000fc600020f0c0a */
        /* <DEDUP_REMOVED lines=18> */
.L_x_1379:
[----:B------:R-:W-:Y:S05]  /*3890*/  BSYNC B0 ;  /* 0x0000000000007941 */ /* 0x000fea0003800000 */
.L_x_1378:
[C---:B------:R-:W-:Y:S01]  /*38a0*/  IMAD.SHL.U32 R8, R2.reuse, 0x40, RZ ;  /* 0x0000004002087824 */ /* 0x040fe200078e00ff */
[----:B------:R-:W-:Y:S01]  /*38b0*/  R2P PR, R2, 0x6 ;  /* 0x0000000602007804 */ /* 0x000fe20000000000 */
[----:B------:R-:W-:Y:S01]  /*38c0*/  IMAD.SHL.U32 R20, R20, 0x8, RZ ;  /* 0x0000000814147824 */ /* 0x000fe200078e00ff */
[----:B------:R-:W0:Y:S01]  /*38d0*/  LDGDEPBAR ;  /* 0x00000000000079af */ /* 0x000e220000000000 */
[----:B------:R-:W-:Y:S01]  /*38e0*/  IMAD R198, R9, 0x400, R0 ;  /* 0x0000040009c67824 */ /* 0x000fe200078e0200 */
[----:B------:R-:W-:Y:S01]  /*38f0*/  LOP3.LUT R11, R8, 0x1c0, RZ, 0xc0, !PT ;  /* 0x000001c0080b7812 */ /* 0x000fe200078ec0ff */
[----:B------:R-:W-:Y:S01]  /*3900*/  IMAD.SHL.U32 R86, R86, 0x2, RZ ;  /* 0x0000000256567824 */ /* 0x000fe200078e00ff */
[----:B------:R-:W-:Y:S01]  /*3910*/  ISETP.GT.AND P6, PT, R87, R200, PT ;  /* 0x000000c85700720c */ /* 0x000fe20003fc4270 */
[----:B------:R-:W-:Y:S01]  /*3920*/  IMAD.SHL.U32 R198, R198, 0x2, RZ ;  /* 0x00000002c6c67824 */ /* 0x000fe200078e00ff */
[----:B------:R-:W-:Y:S02]  /*3930*/  LOP3.LUT R8, R11, 0x8, R20, 0xf8, !PT ;  /* 0x000000080b087812 */ /* 0x000fe400078ef814 */
[----:B------:R-:W-:Y:S01]  /*3940*/  SHF.R.U32.HI R11, RZ, 0x3, R11 ;  /* 0x00000003ff0b7819 */ /* 0x000fe2000001160b */
[--C-:B------:R-:W-:Y:S01]  /*3950*/  IMAD R196, R7, 0x2, R198.reuse ;  /* 0x0000000207c47824 */ /* 0x100fe200078e02c6 */
[----:B-1----:R-:W-:Y:S01]  /*3960*/  LDSM.16.M88.4 R24, [R198] ;  /* 0x00000000c618783b */ /* 0x002fe20000000200 */
[C---:B------:R-:W-:Y:S01]  /*3970*/  IMAD R194, R5.reuse, 0x2, R198 ;  /* 0x0000000205c27824 */ /* 0x040fe200078e02c6 */
[----:B------:R-:W-:Y:S01]  /*3980*/  LOP3.LUT R8, R8, R11, RZ, 0x3c, !PT ;  /* 0x0000000b08087212 */ /* 0x000fe200078e3cff */
[----:B------:R-:W-:Y:S01]  /*3990*/  IMAD R193, R5, 0x2, R196 ;  /* 0x0000000205c17824 */ /* 0x000fe200078e02c4 */
[----:B------:R-:W-:Y:S01]  /*39a0*/  LDSM.16.M88.4 R60, [R196] ;  /* 0x00000000c43c783b */ /* 0x000fe20000000200 */
[----:B------:R-:W-:-:S02]  /*39b0*/  LOP3.LUT R86, R86, 0x6, RZ, 0xc0, !PT ;  /* 0x0000000656567812 */ /* 0x000fc400078ec0ff */
[----:B------:R-:W-:Y:S01]  /*39c0*/  IMAD R197, R197, 0x200, R8 ;  /* 0x00000200c5c57824 */ /* 0x000fe200078e0208 */
[----:B--2---:R-:W-:Y:S03]  /*39d0*/  LDSM.16.M88.4 R20, [R194] ;  /* 0x00000000c214783b */ /* 0x004fe60000000200 */
[----:B------:R-:W-:Y:S01]  /*39e0*/  IMAD.SHL.U32 R197, R197, 0x2, RZ ;  /* 0x00000002c5c57824 */ /* 0x000fe200078e00ff */
[----:B------:R-:W-:Y:S04]  /*39f0*/  LDSM.16.M88.4 R68, [R193] ;  /* 0x00000000c144783b */ /* 0x000fe80000000200 */
[----:B------:R-:W1:Y:S01]  /*3a00*/  LDSM.16.M88.4 R72, [R197+0x6000] ;  /* 0x00600000c548783b */ /* 0x000e620000000200 */
[----:B------:R-:W-:-:S02]  /*3a10*/  IADD3 R2, R197, 0x6000, RZ ;  /* 0x00006000c5027810 */ /* 0x000fc40007ffe0ff */
[----:B------:R-:W-:Y:S01]  /*3a20*/  IADD3 R195, R197, 0x6020, RZ ;  /* 0x00006020c5c37810 */ /* 0x000fe20007ffe0ff */
[----:B------:R-:W2:Y:S01]  /*3a30*/  LDSM.16.M88.4 R40, [R197+0x6800] ;  /* 0x00680000c528783b */ /* 0x000ea20000000200 */
[----:B------:R-:W-:Y:S01]  /*3a40*/  @P1 IADD3 R195, R2, -0x20, RZ ;  /* 0xffffffe002c31810 */ /* 0x000fe20007ffe0ff */
[----:B------:R-:W-:Y:S02]  /*3a50*/  IMAD.MOV.U32 R2, RZ, RZ, 0x40 ;  /* 0x00000040ff027424 */ /* 0x000fe400078e00ff */
[----:B------:R-:W5:Y:S01]  /*3a60*/  LDSM.16.M88.4 R32, [R197+0x7000] ;  /* 0x00700000c520783b */ /* 0x000f620000000200 */
[C---:B------:R-:W-:Y:S02]  /*3a70*/  IADD3 R187, R195.reuse, 0x800, RZ ;  /* 0x00000800c3bb7810 */ /* 0x040fe40007ffe0ff */
[----:B------:R-:W-:Y:S01]  /*3a80*/  SEL R2, R2, 0xffffffc0, !P2 ;  /* 0xffffffc002027807 */ /* 0x000fe20005000000 */
[----:B------:R-:W3:Y:S01]  /*3a90*/  LDSM.16.M88.4 R12, [R197+0x7800] ;  /* 0x00780000c50c783b */ /* 0x000ee20000000200 */
[----:B------:R-:W-:-:S02]  /*3aa0*/  IADD3 R186, R195, 0x1000, RZ ;  /* 0x00001000c3ba7810 */ /* 0x000fc40007ffe0ff */
[----:B------:R-:W-:Y:S01]  /*3ab0*/  IADD3 R185, R195, 0x1800, RZ ;  /* 0x00001800c3b97810 */ /* 0x000fe20007ffe0ff */
[----:B------:R-:W4:Y:S01]  /*3ac0*/  LDSM.16.M88.4 R64, [R195] ;  /* 0x00000000c340783b */ /* 0x000f220000000200 */
[----:B------:R-:W-:Y:S01]  /*3ad0*/  IMAD.IADD R191, R197, 0x1, R2 ;  /* 0x00000001c5bf7824 */ /* 0x000fe200078e0202 */
[C---:B------:R-:W-:Y:S01]  /*3ae0*/  IADD3 R183, R195.reuse, 0x2000, RZ ;  /* 0x00002000c3b77810 */ /* 0x040fe20007ffe0ff */
[----:B------:R-:W-:Y:S01]  /*3af0*/  IMAD.IADD R184, R2, 0x1, R195 ;  /* 0x0000000102b87824 */ /* 0x000fe200078e02c3 */
[----:B------:R-:W3:Y:S01]  /*3b00*/  LDSM.16.M88.4 R56, [R195+0x800] ;  /* 0x00080000c338783b */ /* 0x000ee20000000200 */
        /* <DEDUP_REMOVED lines=10> */
[----:B------:R-:W-:Y:S01]  /*3bb0*/  LDSM.16.M88.4 R80, [R191+0x7000] ;  /* 0x00700000bf50783b */ /* 0x000fe20000000200 */
[C---:B-1----:R-:W-:Y:S03]  /*3bc0*/  HMMA.16816.F32.BF16 R8, R24.reuse, R72, RZ ;  /* 0x000000481808723c */ /* 0x042fe600000418ff */
[----:B------:R-:W-:Y:S05]  /*3bd0*/  LDSM.16.M88.4 R76, [R191+0x7800] ;  /* 0x00780000bf4c783b */ /* 0x000fea0000000200 */
[C---:B------:R-:W-:Y:S08]  /*3be0*/  HMMA.16816.F32.BF16 R72, R24.reuse, R74, RZ ;  /* 0x0000004a1848723c */ /* 0x040ff000000418ff */
[C---:B--2---:R-:W-:Y:S08]  /*3bf0*/  HMMA.16816.F32.BF16 R44, R24.reuse, R40, RZ ;  /* 0x00000028182c723c */ /* 0x044ff000000418ff */
[C---:B------:R-:W-:Y:S08]  /*3c00*/  HMMA.16816.F32.BF16 R40, R24.reuse, R42, RZ ;  /* 0x0000002a1828723c */ /* 0x040ff000000418ff */
[C---:B-----5:R-:W-:Y:S08]  /*3c10*/  HMMA.16816.F32.BF16 R36, R24.reuse, R32, RZ ;  /* 0x000000201824723c */ /* 0x060ff000000418ff */
[C---:B------:R-:W-:Y:S08]  /*3c20*/  HMMA.16816.F32.BF16 R32, R24.reuse, R34, RZ ;  /* 0x000000221820723c */ /* 0x040ff000000418ff */
[C---:B---3--:R-:W-:Y:S08]  /*3c30*/  HMMA.16816.F32.BF16 R28, R24.reuse, R12, RZ ;  /* 0x0000000c181c723c */ /* 0x048ff000000418ff */
[----:B------:R-:W-:Y:S01]  /*3c40*/  HMMA.16816.F32.BF16 R24, R24, R14, RZ ;  /* 0x0000000e1818723c */ /* 0x000fe200000418ff */
[----:B------:R-:W1:Y:S07]  /*3c50*/  LDSM.16.M88.4 R12, [R191+0x6800] ;  /* 0x00680000bf0c783b */ /* 0x000e6e0000000200 */
[C---:B----4-:R-:W-:Y:S08]  /*3c60*/  HMMA.16816.F32.BF16 R8, R60.reuse, R64, R8 ;  /* 0x000000403c08723c */ /* 0x050ff00000041808 */
[C---:B------:R-:W-:Y:S01]  /*3c70*/  HMMA.16816.F32.BF16 R72, R60.reuse, R66, R72 ;  /* 0x000000423c48723c */ /* 0x040fe20000041848 */
[----:B------:R-:W-:Y:S07]  /*3c80*/  LDSM.16.M88.4 R64, [R184] ;  /* 0x00000000b840783b */ /* 0x000fee0000000200 */
[C---:B------:R-:W-:Y:S08]  /*3c90*/  HMMA.16816.F32.BF16 R44, R60.reuse, R56, R44 ;  /* 0x000000383c2c723c */ /* 0x040ff0000004182c */
[C---:B------:R-:W-:Y:S01]  /*3ca0*/  HMMA.16816.F32.BF16 R40, R60.reuse, R58, R40 ;  /* 0x0000003a3c28723c */ /* 0x040fe20000041828 */
[----:B------:R-:W-:Y:S07]  /*3cb0*/  LDSM.16.M88.4 R56, [R197+0x9800] ;  /* 0x00980000c538783b */ /* 0x000fee0000000200 */
[C---:B------:R-:W-:Y:S08]  /*3cc0*/  HMMA.16816.F32.BF16 R28, R60.reuse, R48, R28 ;  /* 0x000000303c1c723c */ /* 0x040ff0000004181c */
[C---:B------:R-:W-:Y:S01]  /*3cd0*/  HMMA.16816.F32.BF16 R24, R60.reuse, R50, R24 ;  /* 0x000000323c18723c */ /* 0x040fe20000041818 */
[----:B------:R-:W2:Y:S07]  /*3ce0*/  LDSM.16.M88.4 R48, [R184+0x800] ;  /* 0x00080000b830783b */ /* 0x000eae0000000200 */
[C---:B------:R-:W-:Y:S08]  /*3cf0*/  HMMA.16816.F32.BF16 R36, R60.reuse, R52, R36 ;  /* 0x000000343c24723c */ /* 0x040ff00000041824 */
[----:B------:R-:W-:Y:S01]  /*3d00*/  HMMA.16816.F32.BF16 R32, R60, R54, R32 ;  /* 0x000000363c20723c */ /* 0x000fe20000041820 */
[----:B------:R-:W-:Y:S04]  /*3d10*/  LDSM.16.M88.4 R52, [R198+0x2000] ;  /* 0x00200000c634783b */ /* 0x000fe80000000200 */
[----:B------:R-:W-:Y:S03]  /*3d20*/  LDSM.16.M88.4 R60, [R197+0x9000] ;  /* 0x00900000c53c783b */ /* 0x000fe60000000200 */
[C---:B------:R-:W-:Y:S08]  /*3d30*/  HMMA.16816.F32.BF16 R8, R20.reuse, R16, R8 ;  /* 0x000000101408723c */ /* 0x040ff00000041808 */
[C---:B------:R-:W-:Y:S01]  /*3d40*/  HMMA.16816.F32.BF16 R72, R20.reuse, R18, R72 ;  /* 0x000000121448723c */ /* 0x040fe20000041848 */
[----:B------:R-:W3:Y:S07]  /*3d50*/  LDSM.16.M88.4 R16, [R184+0x1000] ;  /* 0x00100000b810783b */ /* 0x000eee0000000200 */
[C---:B-1----:R-:W-:Y:S08]  /*3d60*/  HMMA.16816.F32.BF16 R44, R20.reuse, R12, R44 ;  /* 0x0000000c142c723c */ /* 0x042ff0000004182c */
[C---:B------:R-:W-:Y:S01]  /*3d70*/  HMMA.16816.F32.BF16 R40, R20.reuse, R14, R40 ;  /* 0x0000000e1428723c */ /* 0x040fe20000041828 */
[----:B------:R-:W1:Y:S07]  /*3d80*/  LDSM.16.M88.4 R12, [R184+0x1800] ;  /* 0x00180000b80c783b */ /* 0x000e6e0000000200 */
[C---:B------:R-:W-:Y:S08]  /*3d90*/  HMMA.16816.F32.BF16 R36, R20.reuse, R80, R36 ;  /* 0x000000501424723c */ /* 0x040ff00000041824 */
[C---:B------:R-:W-:Y:S01]  /*3da0*/  HMMA.16816.F32.BF16 R32, R20.reuse, R82, R32 ;  /* 0x000000521420723c */ /* 0x040fe20000041820 */
[----:B------:R-:W-:Y:S07]  /*3db0*/  LDSM.16.M88.4 R80, [R191+0x9800] ;  /* 0x00980000bf50783b */ /* 0x000fee0000000200 */
[C---:B------:R-:W-:Y:S08]  /*3dc0*/  HMMA.16816.F32.BF16 R28, R20.reuse, R76, R28 ;  /* 0x0000004c141c723c */ /* 0x040ff0000004181c */
[----:B------:R-:W-:Y:S01]  /*3dd0*/  HMMA.16816.F32.BF16 R24, R20, R78, R24 ;  /* 0x0000004e1418723c */ /* 0x000fe20000041818 */
[----:B------:R-:W4:Y:S07]  /*3de0*/  LDSM.16.M88.4 R20, [R197+0x8000] ;  /* 0x00800000c514783b */ /* 0x000f2e0000000200 */
[C---:B--2---:R-:W-:Y:S08]  /*3df0*/  HMMA.16816.F32.BF16 R44, R68.reuse, R48, R44 ;  /* 0x00000030442c723c */ /* 0x044ff0000004182c */
[C---:B------:R-:W-:Y:S01]  /*3e00*/  HMMA.16816.F32.BF16 R40, R68.reuse, R50, R40 ;  /* 0x000000324428723c */ /* 0x040fe20000041828 */
[----:B------:R-:W2:Y:S07]  /*3e10*/  LDSM.16.M88.4 R48, [R197+0x8800] ;  /* 0x00880000c530783b */ /* 0x000eae0000000200 */
[C---:B------:R-:W-:Y:S08]  /*3e20*/  HMMA.16816.F32.BF16 R8, R68.reuse, R64, R8 ;  /* 0x000000404408723c */ /* 0x040ff00000041808 */
[C---:B------:R-:W-:Y:S08]  /*3e30*/  HMMA.16816.F32.BF16 R72, R68.reuse, R66, R72 ;  /* 0x000000424448723c */ /* 0x040ff00000041848 */
[C---:B---3--:R-:W-:Y:S08]  /*3e40*/  HMMA.16816.F32.BF16 R36, R68.reuse, R16, R36 ;  /* 0x000000104424723c */ /* 0x048ff00000041824 */
[C---:B------:R-:W-:Y:S01]  /*3e50*/  HMMA.16816.F32.BF16 R64, R68.reuse, R18, R32 ;  /* 0x000000124440723c */ /* 0x040fe20000041820 */
[----:B------:R-:W-:Y:S04]  /*3e60*/  LDSM.16.M88.4 R32, [R196+0x2000] ;  /* 0x00200000c420783b */ /* 0x000fe80000000200 */
[----:B------:R-:W3:Y:S03]  /*3e70*/  LDSM.16.M88.4 R16, [R195+0x2000] ;  /* 0x00200000c310783b */ /* 0x000ee60000000200 */
[C---:B-1----:R-:W-:Y:S08]  /*3e80*/  HMMA.16816.F32.BF16 R28, R68.reuse, R12, R28 ;  /* 0x0000000c441c723c */ /* 0x042ff0000004181c */
[----:B------:R-:W-:Y:S01]  /*3e90*/  HMMA.16816.F32.BF16 R24, R68, R14, R24 ;  /* 0x0000000e4418723c */ /* 0x000fe20000041818 */
[----:B------:R-:W1:Y:S04]  /*3ea0*/  LDSM.16.M88.4 R12, [R195+0x2800] ;  /* 0x00280000c30c783b */ /* 0x000e680000000200 */
[----:B------:R-:W-:Y:S03]  /*3eb0*/  LDSM.16.M88.4 R68, [R193+0x2000] ;  /* 0x00200000c144783b */ /* 0x000fe60000000200 */
[C---:B----4-:R-:W-:Y:S08]  /*3ec0*/  HMMA.16816.F32.BF16 R8, R52.reuse, R20, R8 ;  /* 0x000000143408723c */ /* 0x050ff00000041808 */
[C---:B------:R-:W-:Y:S01]  /*3ed0*/  HMMA.16816.F32.BF16 R72, R52.reuse, R22, R72 ;  /* 0x000000163448723c */ /* 0x040fe20000041848 */
[----:B------:R-:W4:Y:S07]  /*3ee0*/  LDSM.16.M88.4 R20, [R195+0x3000] ;  /* 0x00300000c314783b */ /* 0x000f2e0000000200 */
        /* <DEDUP_REMOVED lines=13> */
[C---:B-1----:R-:W-:Y:S08]  /*3fc0*/  HMMA.16816.F32.BF16 R44, R32.reuse, R12, R44 ;  /* 0x0000000c202c723c */ /* 0x042ff0000004182c */
[C---:B------:R-:W-:Y:S01]  /*3fd0*/  HMMA.16816.F32.BF16 R40, R32.reuse, R14, R40 ;  /* 0x0000000e2028723c */ /* 0x040fe20000041828 */
[----:B------:R-:W1:Y:S07]  /*3fe0*/  LDSM.16.M88.4 R12, [R184+0x2800] ;  /* 0x00280000b80c783b */ /* 0x000e6e0000000200 */
[C---:B----4-:R-:W-:Y:S01]  /*3ff0*/  HMMA.16816.F32.BF16 R76, R32.reuse, R20, R36 ;  /* 0x00000014204c723c */ /* 0x050fe20000041824 */
[----:B------:R-:W4:Y:S07]  /*4000*/  LDSM.16.M88.4 R36, [R184+0x2000] ;  /* 0x00200000b824783b */ /* 0x000f2e0000000200 */
[C---:B------:R-:W-:Y:S01]  /*4010*/  HMMA.16816.F32.BF16 R64, R32.reuse, R22, R64 ;  /* 0x000000162040723c */ /* 0x040fe20000041840 */
[----:B------:R-:W-:Y:S07]  /*4020*/  LDSM.16.M88.4 R20, [R184+0x3000] ;  /* 0x00300000b814783b */ /* 0x000fee0000000200 */
[C---:B--2---:R-:W-:Y:S08]  /*4030*/  HMMA.16816.F32.BF16 R28, R32.reuse, R56, R28 ;  /* 0x00000038201c723c */ /* 0x044ff0000004181c */
[----:B------:R-:W-:Y:S01]  /*4040*/  HMMA.16816.F32.BF16 R52, R32, R58, R52 ;  /* 0x0000003a2034723c */ /* 0x000fe20000041834 */
[----:B------:R-:W-:Y:S04]  /*4050*/  LDSM.16.M88.4 R32, [R198+0x4000] ;  /* 0x00400000c620783b */ /* 0x000fe80000000200 */
[----:B------:R-:W-:Y:S03]  /*4060*/  LDSM.16.M88.4 R56, [R197+0xb800] ;  /* 0x00b80000c538783b */ /* 0x000fe60000000200 */
[C---:B------:R-:W-:Y:S08]  /*4070*/  HMMA.16816.F32.BF16 R44, R48.reuse, R60, R44 ;  /* 0x0000003c302c723c */ /* 0x040ff0000004182c */
[C---:B------:R-:W-:Y:S08]  /*4080*/  HMMA.16816.F32.BF16 R40, R48.reuse, R62, R40 ;  /* 0x0000003e3028723c */ /* 0x040ff00000041828 */
[C---:B---3--:R-:W-:Y:S08]  /*4090*/  HMMA.16816.F32.BF16 R76, R48.reuse, R16, R76 ;  /* 0x00000010304c723c */ /* 0x048ff0000004184c */
[C---:B------:R-:W-:Y:S01]  /*40a0*/  HMMA.16816.F32.BF16 R64, R48.reuse, R18, R64 ;  /* 0x000000123040723c */ /* 0x040fe20000041840 */
[----:B------:R-:W2:Y:S07]  /*40b0*/  LDSM.16.M88.4 R16, [R184+0x3800] ;  /* 0x00380000b810783b */ /* 0x000eae0000000200 */
[C---:B------:R-:W-:Y:S08]  /*40c0*/  HMMA.16816.F32.BF16 R8, R48.reuse, R24, R8 ;  /* 0x000000183008723c */ /* 0x040ff00000041808 */
[C---:B------:R-:W-:Y:S01]  /*40d0*/  HMMA.16816.F32.BF16 R72, R48.reuse, R26, R72 ;  /* 0x0000001a3048723c */ /* 0x040fe20000041848 */
[----:B------:R-:W3:Y:S07]  /*40e0*/  LDSM.16.M88.4 R24, [R197+0xa000] ;  /* 0x00a00000c518783b */ /* 0x000eee0000000200 */
[C---:B------:R-:W-:Y:S08]  /*40f0*/  HMMA.16816.F32.BF16 R28, R48.reuse, R80, R28 ;  /* 0x00000050301c723c */ /* 0x040ff0000004181c */
[----:B------:R-:W-:Y:S08]  /*4100*/  HMMA.16816.F32.BF16 R52, R48, R82, R52 ;  /* 0x000000523034723c */ /* 0x000ff00000041834 */
[C---:B-1----:R-:W-:Y:S08]  /*4110*/  HMMA.16816.F32.BF16 R44, R68.reuse, R12, R44 ;  /* 0x0000000c442c723c */ /* 0x042ff0000004182c */
[C---:B------:R-:W-:Y:S01]  /*4120*/  HMMA.16816.F32.BF16 R40, R68.reuse, R14, R40 ;  /* 0x0000000e4428723c */ /* 0x040fe20000041828 */
[----:B------:R-:W1:Y:S07]  /*4130*/  LDSM.16.M88.4 R12, [R197+0xa800] ;  /* 0x00a80000c50c783b */ /* 0x000e6e0000000200 */
[C---:B----4-:R-:W-:Y:S08]  /*4140*/  HMMA.16816.F32.BF16 R8, R68.reuse, R36, R8 ;  /* 0x000000244408723c */ /* 0x050ff00000041808 */
[C---:B------:R-:W-:Y:S01]  /*4150*/  HMMA.16816.F32.BF16 R72, R68.reuse, R38, R72 ;  /* 0x000000264448723c */ /* 0x040fe20000041848 */
[----:B------:R-:W-:Y:S07]  /*4160*/  LDSM.16.M88.4 R36, [R196+0x4000] ;  /* 0x00400000c424783b */ /* 0x000fee0000000200 */
[C---:B--2---:R-:W-:Y:S01]  /*4170*/  HMMA.16816.F32.BF16 R48, R68.reuse, R16, R28 ;  /* 0x000000104430723c */ /* 0x044fe2000004181c */
[----:B------:R-:W2:Y:S07]  /*4180*/  LDSM.16.M88.4 R28, [R195+0x4000] ;  /* 0x00400000c31c783b */ /* 0x000eae0000000200 */
[C---:B------:R-:W-:Y:S08]  /*4190*/  HMMA.16816.F32.BF16 R76, R68.reuse, R20, R76 ;  /* 0x00000014444c723c */ /* 0x040ff0000004184c */
[C---:B------:R-:W-:Y:S01]  /*41a0*/  HMMA.16816.F32.BF16 R64, R68.reuse, R22, R64 ;  /* 0x000000164440723c */ /* 0x040fe20000041840 */
[----:B------:R-:W4:Y:S07]  /*41b0*/  LDSM.16.M88.4 R20, [R197+0xb000] ;  /* 0x00b00000c514783b */ /* 0x000f2e0000000200 */
[----:B------:R-:W-:Y:S01]  /*41c0*/  HMMA.16816.F32.BF16 R52, R68, R18, R52 ;  /* 0x000000124434723c */ /* 0x000fe20000041834 */
[----:B------:R-:W5:Y:S04]  /*41d0*/  LDSM.16.M88.4 R16, [R195+0x4800] ;  /* 0x00480000c310783b */ /* 0x000f680000000200 */
[----:B------:R-:W-:Y:S03]  /*41e0*/  LDSM.16.M88.4 R68, [R195+0x5800] ;  /* 0x00580000c344783b */ /* 0x000fe60000000200 */
[C---:B---3--:R-:W-:Y:S08]  /*41f0*/  HMMA.16816.F32.BF16 R8, R32.reuse, R24, R8 ;  /* 0x000000182008723c */ /* 0x048ff00000041808 */
[C---:B------:R-:W-:Y:S01]  /*4200*/  HMMA.16816.F32.BF16 R72, R32.reuse, R26, R72 ;  /* 0x0000001a2048723c */ /* 0x040fe20000041848 */
[----:B------:R-:W-:Y:S07]  /*4210*/  LDSM.16.M88.4 R24, [R195+0x5000] ;  /* 0x00500000c318783b */ /* 0x000fee0000000200 */
[C---:B-1----:R-:W-:Y:S08]  /*4220*/  HMMA.16816.F32.BF16 R44, R32.reuse, R12, R44 ;  /* 0x0000000c202c723c */ /* 0x042ff0000004182c */
[----:B------:R-:W-:Y:S01]  /*4230*/  HMMA.16816.F32.BF16 R60, R32, R14, R40 ;  /* 0x0000000e203c723c */ /* 0x000fe20000041828 */
[----:B------:R-:W-:Y:S04]  /*4240*/  LDSM.16.M88.4 R40, [R194+0x4000] ;  /* 0x00400000c228783b */ /* 0x000fe80000000200 */
[----:B------:R-:W1:Y:S03]  /*4250*/  LDSM.16.M88.4 R12, [R191+0xa000] ;  /* 0x00a00000bf0c783b */ /* 0x000e660000000200 */
[C---:B--2---:R-:W-:Y:S08]  /*4260*/  HMMA.16816.F32.BF16 R8, R36.reuse, R28, R8 ;  /* 0x0000001c2408723c */ /* 0x044ff00000041808 */
[----:B------:R-:W-:Y:S01]  /*4270*/  HMMA.16816.F32.BF16 R72, R36, R30, R72 ;  /* 0x0000001e2448723c */ /* 0x000fe20000041848 */
[----:B------:R-:W-:Y:S07]  /*4280*/  LDSM.16.M88.4 R28, [R191+0xb000] ;  /* 0x00b00000bf1c783b */ /* 0x000fee0000000200 */
[C---:B----4-:R-:W-:Y:S08]  /*4290*/  HMMA.16816.F32.BF16 R76, R32.reuse, R20, R76 ;  /* 0x00000014204c723c */ /* 0x050ff0000004184c */
[C---:B------:R-:W-:Y:S01]  /*42a0*/  HMMA.16816.F32.BF16 R64, R32.reuse, R22, R64 ;  /* 0x000000162040723c */ /* 0x040fe20000041840 */
[----:B------:R-:W-:Y:S07]  /*42b0*/  LDSM.16.M88.4 R20, [R191+0xa800] ;  /* 0x00a80000bf14783b */ /* 0x000fee0000000200 */
[C---:B------:R-:W-:Y:S08]  /*42c0*/  HMMA.16816.F32.BF16 R48, R32.reuse, R56, R48 ;  /* 0x000000382030723c */ /* 0x040ff00000041830 */
[----:B------:R-:W-:Y:S01]  /*42d0*/  HMMA.16816.F32.BF16 R52, R32, R58, R52 ;  /* 0x0000003a2034723c */ /* 0x000fe20000041834 */
[----:B------:R-:W-:Y:S04]  /*42e0*/  LDSM.16.M88.4 R32, [R193+0x4000] ;  /* 0x00400000c120783b */ /* 0x000fe80000000200 */
[----:B------:R-:W-:Y:S03]  /*42f0*/  LDSM.16.M88.4 R56, [R191+0xb800] ;  /* 0x00b80000bf38783b */ /* 0x000fe60000000200 */
[C---:B-----5:R-:W-:Y:S08]  /*4300*/  HMMA.16816.F32.BF16 R44, R36.reuse, R16, R44 ;  /* 0x00000010242c723c */ /* 0x060ff0000004182c */
[----:B------:R-:W-:Y:S01]  /*4310*/  HMMA.16816.F32.BF16 R60, R36, R18, R60 ;  /* 0x00000012243c723c */ /* 0x000fe2000004183c */
[----:B------:R-:W2:Y:S07]  /*4320*/  LDSM.16.M88.4 R16, [R184+0x4000] ;  /* 0x00400000b810783b */ /* 0x000eae0000000200 */
[C---:B-1----:R-:W-:Y:S08]  /*4330*/  HMMA.16816.F32.BF16 R8, R40.reuse, R12, R8 ;  /* 0x0000000c2808723c */ /* 0x042ff00000041808 */
[----:B------:R-:W-:Y:S01]  /*4340*/  HMMA.16816.F32.BF16 R72, R40, R14, R72 ;  /* 0x0000000e2848723c */ /* 0x000fe20000041848 */
[----:B------:R-:W-:Y:S07]  /*4350*/  LDSM.16.M88.4 R12, [R184+0x5000] ;  /* 0x00500000b80c783b */ /* 0x000fee0000000200 */
[C---:B------:R-:W-:Y:S08]  /*4360*/  HMMA.16816.F32.BF16 R76, R36.reuse, R24, R76 ;  /* 0x00000018244c723c */ /* 0x040ff0000004184c */
[C---:B------:R-:W-:Y:S01]  /*4370*/  HMMA.16816.F32.BF16 R64, R36.reuse, R26, R64 ;  /* 0x0000001a2440723c */ /* 0x040fe20000041840 */
[----:B------:R-:W1:Y:S07]  /*4380*/  LDSM.16.M88.4 R24, [R184+0x4800] ;  /* 0x00480000b818783b */ /* 0x000e6e0000000200 */
[C---:B------:R-:W-:Y:S08]  /*4390*/  HMMA.16816.F32.BF16 R48, R36.reuse, R68, R48 ;  /* 0x000000442430723c */ /* 0x040ff00000041830 */
[----:B------:R-:W-:Y:S08]  /*43a0*/  HMMA.16816.F32.BF16 R52, R36, R70, R52 ;  /* 0x000000462434723c */ /* 0x000ff00000041834 */
[C---:B--2---:R-:W-:Y:S08]  /*43b0*/  HMMA.16816.F32.BF16 R8, R32.reuse, R16, R8 ;  /* 0x000000102008723c */ /* 0x044ff00000041808 */
[----:B------:R-:W-:Y:S01]  /*43c0*/  HMMA.16816.F32.BF16 R72, R32, R18, R72 ;  /* 0x000000122048723c */ /* 0x000fe20000041848 */
[----:B------:R-:W2:Y:S01]  /*43d0*/  LDSM.16.M88.4 R16, [R184+0x5800] ;  /* 0x00580000b810783b */ /* 0x000ea20000000200 */
[----:B------:R-:W-:-:S06]  /*43e0*/  DEPBAR.LE SB0, 0x0 ;  /* 0x000080000000791a */ /* 0x000fcc0000000000 */
[C---:B------:R-:W-:Y:S08]  /*43f0*/  HMMA.16816.F32.BF16 R44, R40.reuse, R20, R44 ;  /* 0x00000014282c723c */ /* 0x040ff0000004182c */
[C---:B------:R-:W-:Y:S07]  /*4400*/  HMMA.16816.F32.BF16 R76, R40.reuse, R28, R76 ;  /* 0x0000001c284c723c */ /* 0x040fee000004184c */
[----:B------:R-:W-:Y:S01]  /*4410*/  IMAD.IADD R29, R3, 0x1, R86 ;  /* 0x00000001031d7824 */ /* 0x000fe200078e0256 */
[----:B------:R-:W-:Y:S04]  /*4420*/  HMMA.16816.F32.BF16 R60, R40, R22, R60 ;  /* 0x00000016283c723c */ /* 0x000fe8000004183c */
[----:B------:R-:W-:-:S02]  /*4430*/  IADD3 R21, R29, 0x8, RZ ;  /* 0x000000081d157810 */ /* 0x000fc40007ffe0ff */
[CC--:B------:R-:W-:Y:S02]  /*4440*/  ISETP.GE.AND P1, PT, R29.reuse, R88.reuse, PT ;  /* 0x000000581d00720c */ /* 0x0c0fe40003f26270 */
[C---:B------:R-:W-:Y:S01]  /*4450*/  HMMA.16816.F32.BF16 R64, R40.reuse, R30, R64 ;  /* 0x0000001e2840723c */ /* 0x040fe20000041840 */
[----:B------:R-:W-:Y:S02]  /*4460*/  IADD3 R23, R29, 0x1, RZ ;  /* 0x000000011d177810 */ /* 0x000fe40007ffe0ff */
[-C--:B------:R-:W-:Y:S02]  /*4470*/  ISETP.GE.AND P4, PT, R21, R88.reuse, PT ;  /* 0x000000581500720c */ /* 0x080fe40003f86270 */
[----:B------:R-:W-:Y:S02]  /*4480*/  IADD3 R21, R29, 0x9, RZ ;  /* 0x000000091d157810 */ /* 0x000fe40007ffe0ff */
[----:B------:R-:W-:Y:S01]  /*4490*/  ISETP.GE.AND P5, PT, R23, R88, PT ;  /* 0x000000581700720c */ /* 0x000fe20003fa6270 */
[----:B------:R-:W-:Y:S01]  /*44a0*/  HMMA.16816.F32.BF16 R48, R40, R56, R48 ;  /* 0x000000382830723c */ /* 0x000fe20000041830 */
[----:B------:R-:W-:-:S02]  /*44b0*/  IADD3 R23, R29, 0x10, RZ ;  /* 0x000000101d177810 */ /* 0x000fc40007ffe0ff */
[-C--:B------:R-:W-:Y:S02]  /*44c0*/  ISETP.GE.AND P3, PT, R21, R88.reuse, PT ;  /* 0x000000581500720c */ /* 0x080fe40003f66270 */
[----:B------:R-:W-:Y:S02]  /*44d0*/  IADD3 R21, R29, 0x11, RZ ;  /* 0x000000111d157810 */ /* 0x000fe40007ffe0ff */
[----:B------:R-:W-:Y:S01]  /*44e0*/  ISETP.GE.AND P2, PT, R23, R88, PT ;  /* 0x000000581700720c */ /* 0x000fe20003f46270 */
[----:B------:R-:W-:Y:S01]  /*44f0*/  HMMA.16816.F32.BF16 R52, R40, R58, R52 ;  /* 0x0000003a2834723c */ /* 0x000fe20000041834 */
[----:B------:R-:W-:Y:S02]  /*4500*/  FSEL R22, R9, -INF , !P5 ;  /* 0xff80000009167808 */ /* 0x000fe40006800000 */
[----:B------:R-:W-:Y:S02]  /*4510*/  FSEL R20, R10, -INF , !P1 ;  /* 0xff8000000a147808 */ /* 0x000fe40004800000 */
[----:B------:R-:W-:-:S02]  /*4520*/  FSEL R23, R8, -INF , !P1 ;  /* 0xff80000008177808 */ /* 0x000fc40004800000 */
[----:B------:R-:W-:Y:S01]  /*4530*/  IADD3 R9, R29, 0x19, RZ ;  /* 0x000000191d097810 */ /* 0x000fe20007ffe0ff */
[C---:B-1----:R-:W-:Y:S01]  /*4540*/  HMMA.16816.F32.BF16 R44, R32.reuse, R24, R44 ;  /* 0x00000018202c723c */ /* 0x042fe2000004182c */
[----:B------:R-:W-:Y:S02]  /*4550*/  ISETP.GE.AND P1, PT, R21, R88, PT ;  /* 0x000000581500720c */ /* 0x000fe40003f26270 */
[----:B------:R-:W-:Y:S02]  /*4560*/  FSEL R21, R11, -INF , !P5 ;  /* 0xff8000000b157808 */ /* 0x000fe40006800000 */
[----:B------:R-:W-:Y:S02]  /*4570*/  FSEL R74, R74, -INF , !P4 ;  /* 0xff8000004a4a7808 */ /* 0x000fe40006000000 */
[----:B------:R-:W-:Y:S01]  /*4580*/  FSEL R25, R72, -INF , !P4 ;  /* 0xff80000048197808 */ /* 0x000fe20006000000 */
[----:B------:R-:W-:Y:S01]  /*4590*/  HMMA.16816.F32.BF16 R76, R32, R12, R76 ;  /* 0x0000000c204c723c */ /* 0x000fe2000004184c */
[----:B------:R-:W-:-:S02]  /*45a0*/  IADD3 R11, R29, 0x20, RZ ;  /* 0x000000201d0b7810 */ /* 0x000fc40007ffe0ff */
[-C--:B------:R-:W-:Y:S02]  /*45b0*/  ISETP.GE.AND P4, PT, R9, R88.reuse, PT ;  /* 0x000000580900720c */ /* 0x080fe40003f86270 */
[----:B------:R-:W-:Y:S02]  /*45c0*/  IADD3 R9, R29, 0x21, RZ ;  /* 0x000000211d097810 */ /* 0x000fe40007ffe0ff */
[----:B------:R-:W-:Y:S01]  /*45d0*/  FSEL R2, R75, -INF , !P3 ;  /* 0xff8000004b027808 */ /* 0x000fe20005800000 */
[----:B------:R-:W-:Y:S01]  /*45e0*/  HMMA.16816.F32.BF16 R60, R32, R26, R60 ;  /* 0x0000001a203c723c */ /* 0x000fe2000004183c */
[----:B------:R-:W-:Y:S01]  /*45f0*/  FSEL R73, R73, -INF , !P3 ;  /* 0xff80000049497808 */ /* 0x000fe20005800000 */
[----:B------:R-:W-:Y:S01]  /*4600*/  BAR.SYNC.DEFER_BLOCKING 0x0 ;  /* 0x0000000000007b1d */ /* 0x000fe20000010000 */
[----:B------:R-:W-:Y:S02]  /*4610*/  ISETP.GE.AND P3, PT, R11, R88, PT ;  /* 0x000000580b00720c */ /* 0x000fe40003f66270 */
[----:B------:R-:W-:-:S03]  /*4620*/  IADD3 R13, R29, 0x18, RZ ;  /* 0x000000181d0d7810 */ /* 0x000fc60007ffe0ff */
[C---:B------:R-:W-:Y:S01]  /*4630*/  HMMA.16816.F32.BF16 R64, R32.reuse, R14, R64 ;  /* 0x0000000e2040723c */ /* 0x040fe20000041840 */
[----:B------:R-:W-:Y:S02]  /*4640*/  FSEL R12, R46, -INF , !P2 ;  /* 0xff8000002e0c7808 */ /* 0x000fe40005000000 */
[----:B------:R-:W-:Y:S02]  /*4650*/  FSEL R11, R44, -INF , !P2 ;  /* 0xff8000002c0b7808 */ /* 0x000fe40005000000 */
[-C--:B------:R-:W-:Y:S02]  /*4660*/  ISETP.GE.AND P2, PT, R9, R88.reuse, PT ;  /* 0x000000580900720c */ /* 0x080fe40003f46270 */
[----:B------:R-:W-:Y:S01]  /*4670*/  IADD3 R9, R29, 0x28, RZ ;  /* 0x000000281d097810 */ /* 0x000fe20007ffe0ff */
[----:B--2---:R-:W-:Y:S01]  /*4680*/  HMMA.16816.F32.BF16 R48, R32, R16, R48 ;  /* 0x000000102030723c */ /* 0x004fe20000041830 */
[----:B------:R-:W-:Y:S02]  /*4690*/  ISETP.GE.AND P5, PT, R13, R88, PT ;  /* 0x000000580d00720c */ /* 0x000fe40003fa6270 */
[----:B------:R-:W-:-:S02]  /*46a0*/  FSEL R162, R78, -INF , !P3 ;  /* 0xff8000004ea27808 */ /* 0x000fc40005800000 */
[----:B------:R-:W-:Y:S02]  /*46b0*/  FSEL R169, R76, -INF , !P3 ;  /* 0xff8000004ca97808 */ /* 0x000fe40005800000 */
[----:B------:R-:W-:Y:S01]  /*46c0*/  IADD3 R17, R29, 0x31, RZ ;  /* 0x000000311d117810 */ /* 0x000fe20007ffe0ff */
[----:B------:R-:W-:Y:S01]  /*46d0*/  HMMA.16816.F32.BF16 R52, R32, R18, R52 ;  /* 0x000000122034723c */ /* 0x000fe20000041834 */
[----:B------:R-:W-:Y:S02]  /*46e0*/  FSEL R14, R47, -INF , !P1 ;  /* 0xff8000002f0e7808 */ /* 0x000fe40004800000 */
[----:B------:R-:W-:Y:S02]  /*46f0*/  FSEL R15, R45, -INF , !P1 ;  /* 0xff8000002d0f7808 */ /* 0x000fe40004800000 */
[----:B------:R-:W-:Y:S02]  /*4700*/  IADD3 R13, R29, 0x29, RZ ;  /* 0x000000291d0d7810 */ /* 0x000fe40007ffe0ff */
[----:B------:R-:W-:-:S02]  /*4710*/  ISETP.GE.AND P3, PT, R17, R88, PT ;  /* 0x000000581100720c */ /* 0x000fc40003f66270 */
[----:B------:R-:W-:Y:S02]  /*4720*/  ISETP.GE.AND P1, PT, R9, R88, PT ;  /* 0x000000580900720c */ /* 0x000fe40003f26270 */
[C---:B------:R-:W-:Y:S02]  /*4730*/  IADD3 R19, R29.reuse, 0x30, RZ ;  /* 0x000000301d137810 */ /* 0x040fe40007ffe0ff */
[C---:B------:R-:W-:Y:S02]  /*4740*/  IADD3 R17, R29.reuse, 0x38, RZ ;  /* 0x000000381d117810 */ /* 0x040fe40007ffe0ff */
[----:B------:R-:W-:Y:S02]  /*4750*/  IADD3 R29, R29, 0x39, RZ ;  /* 0x000000391d1d7810 */ /* 0x000fe40007ffe0ff */
[----:B------:R-:W-:Y:S02]  /*4760*/  FSEL R8, R62, -INF , !P5 ;  /* 0xff8000003e087808 */ /* 0x000fe40006800000 */
[----:B------:R-:W-:-:S02]  /*4770*/  FSEL R9, R60, -INF , !P5 ;  /* 0xff8000003c097808 */ /* 0x000fc40006800000 */
[----:B------:R-:W-:Y:S02]  /*4780*/  ISETP.GE.AND P5, PT, R13, R88, PT ;  /* 0x000000580d00720c */ /* 0x000fe40003fa6270 */
[----:B------:R-:W-:Y:S02]  /*4790*/  FSEL R10, R63, -INF , !P4 ;  /* 0xff8000003f0a7808 */ /* 0x000fe40006000000 */
[----:B------:R-:W-:Y:S02]  /*47a0*/  FSEL R13, R61, -INF , !P4 ;  /* 0xff8000003d0d7808 */ /* 0x000fe40006000000 */
[----:B------:R-:W-:Y:S02]  /*47b0*/  FSEL R172, R79, -INF , !P2 ;  /* 0xff8000004fac7808 */ /* 0x000fe40005000000 */
[----:B------:R-:W-:Y:S02]  /*47c0*/  FSEL R161, R77, -INF , !P2 ;  /* 0xff8000004da17808 */ /* 0x000fe40005000000 */
[----:B------:R-:W-:-:S02]  /*47d0*/  FSEL R164, R66, -INF , !P1 ;  /* 0xff80000042a47808 */ /* 0x000fc40004800000 */
[----:B------:R-:W-:Y:S02]  /*47e0*/  FSEL R167, R64, -INF , !P1 ;  /* 0xff80000040a77808 */ /* 0x000fe40004800000 */
[-C--:B------:R-:W-:Y:S02]  /*47f0*/  ISETP.GE.AND P4, PT, R19, R88.reuse, PT ;  /* 0x000000581300720c */ /* 0x080fe40003f86270 */
[-C--:B------:R-:W-:Y:S02]  /*4800*/  ISETP.GE.AND P2, PT, R17, R88.reuse, PT ;  /* 0x000000581100720c */ /* 0x080fe40003f46270 */
[----:B------:R-:W-:Y:S02]  /*4810*/  ISETP.GE.AND P1, PT, R29, R88, PT ;  /* 0x000000581d00720c */ /* 0x000fe40003f26270 */
[----:B------:R-:W-:Y:S02]  /*4820*/  FSEL R170, R67, -INF , !P5 ;  /* 0xff80000043aa7808 */ /* 0x000fe40006800000 */
[----:B------:R-:W-:-:S02]  /*4830*/  FSEL R163, R65, -INF , !P5 ;  /* 0xff80000041a37808 */ /* 0x000fc40006800000 */
[----:B------:R-:W-:Y:S02]  /*4840*/  FSEL R166, R50, -INF , !P4 ;  /* 0xff80000032a67808 */ /* 0x000fe40006000000 */
[----:B------:R-:W-:Y:S02]  /*4850*/  FSEL R173, R48, -INF , !P4 ;  /* 0xff80000030ad7808 */ /* 0x000fe40006000000 */
[----:B------:R-:W-:Y:S02]  /*4860*/  FSEL R142, R51, -INF , !P3 ;  /* 0xff800000338e7808 */ /* 0x000fe40005800000 */
[----:B------:R-:W-:Y:S02]  /*4870*/  FSEL R171, R49, -INF , !P3 ;  /* 0xff80000031ab7808 */ /* 0x000fe40005800000 */
[----:B------:R-:W-:Y:S02]  /*4880*/  FSEL R140, R54, -INF , !P2 ;  /* 0xff800000368c7808 */ /* 0x000fe40005000000 */
[----:B------:R-:W-:-:S02]  /*4890*/  FSEL R143, R52, -INF , !P2 ;  /* 0xff800000348f7808 */ /* 0x000fc40005000000 */
[----:B------:R-:W-:Y:S02]  /*48a0*/  FSEL R160, R55, -INF , !P1 ;  /* 0xff80000037a07808 */ /* 0x000fe40004800000 */
[----:B------:R-:W-:Y:S01]  /*48b0*/  FSEL R141, R53, -INF , !P1 ;  /* 0xff800000358d7808 */ /* 0x000fe20004800000 */
[----:B------:R-:W-:Y:S05]  /*48c0*/  @!P6 BRA `(.L_x_1380) ;  /* 0x00000b700000e947 */ /* 0x000fea0003800000 */
[----:B------:R-:W-:Y:S05]  /*48d0*/  @!P0 BRA `(.L_x_1381) ;  /* 0x0000039000008947 */ /* 0x000fea0003800000 */
[----:B------:R-:W1:Y:S01]  /*48e0*/  I2F.RP R26, R6 ;  /* 0x00000006001a7306 */ /* 0x000e620000209400 */
[C---:B------:R-:W-:Y:S02]  /*48f0*/  IADD3 R24, R3.reuse, -0x40, RZ ;  /* 0xffffffc003187810 */ /* 0x040fe40007ffe0ff */
[----:B------:R-:W-:Y:S02]  /*4900*/  IABS R16, R3 ;  /* 0x0000000300107213 */ /* 0x000fe40000000000 */
[----:B------:R-:W-:Y:S02]  /*4910*/  IABS R4, R24 ;  /* 0x0000001800047213 */ /* 0x000fe40000000000 */
[----:B------:R-:W-:-:S02]  /*4920*/  LOP3.LUT R3, R3, c[0x0][0x2d0], RZ, 0x3c, !PT ;  /* 0x0000b40003037a12 */ /* 0x000fc400078e3cff */
        /* <DEDUP_REMOVED lines=47> */
[----:B------:R-:W-:Y:S01]  /*4c20*/  IMAD R17, R4, c[0x0][0x180], RZ ;  /* 0x0000600004117a24 */ /* 0x000fe200078e02ff */
[----:B------:R-:W-:-:S03]  /*4c30*/  MOV R4, R18 ;  /* 0x0000001200047202 */ /* 0x000fc60000000f00 */
[----:B------:R-:W-:-:S04]  /*4c40*/  IMAD R17, R16, c[0x0][0x184], R17 ;  /* 0x0000610010117a24 */ /* 0x000fc800078e0211 */
[----:B------:R-:W-:Y:S01]  /*4c50*/  IMAD.IADD R3, R19, 0x1, R17 ;  /* 0x0000000113037824 */ /* 0x000fe200078e0211 */
[----:B------:R-:W-:Y:S05]  /*4c60*/  BRA `(.L_x_1382) ;  /* 0x0000002000007947 */ /* 0x000fea0003800000 */
.L_x_1381:
[----:B------:R-:W-:-:S04]  /*4c70*/  LEA R4, -R4, RZ, 0x6 ;  /* 0x000000ff04047211 */ /* 0x000fc800078e31ff */
[----:B------:R-:W-:Y:S02]  /*4c80*/  SHF.R.S32.HI R3, RZ, 0x1f, R4 ;  /* 0x0000001fff037819 */ /* 0x000fe40000011404 */
.L_x_1382:
        /* <DEDUP_REMOVED lines=119> */
.L_x_1384:
[----:B------:R-:W-:Y:S05]  /*5400*/  BSYNC B0 ;  /* 0x0000000000007941 */ /* 0x000fea0003800000 */
.L_x_1383:
[----:B------:R-:W0:Y:S01]  /*5410*/  LDGDEPBAR ;  /* 0x00000000000079af */ /* 0x000e220000000000 */
[----:B------:R-:W-:-:S04]  /*5420*/  IADD3 R135, P1, R4, R135, RZ ;  /* 0x0000008704877210 */ /* 0x000fc80007f3e0ff */
[----:B------:R-:W-:Y:S02]  /*5430*/  IADD3.X R134, R3, R134, RZ, P1, !PT ;  /* 0x0000008603867210 */ /* 0x000fe40000ffe4ff */
.L_x_1380:
        /* <DEDUP_REMOVED lines=31> */
[----:B-1----:R-:W1:Y:S03]  /*5630*/  SHFL.BFLY PT, R17, R6, 0x2, 0x1f ;  /* 0x0c401f0006117f89 */ /* 0x002e6600000e0000 */
[-C--:B------:R-:W-:Y:S01]  /*5640*/  LEA R189, R5, R192.reuse, 0x1 ;  /* 0x000000c005bd7211 */ /* 0x080fe200078e08ff */
[----:B------:R-:W2:Y:S01]  /*5650*/  SHFL.BFLY PT, R4, R19, 0x2, 0x1f ;  /* 0x0c401f0013047f89 */ /* 0x000ea200000e0000 */
[----:B------:R-:W-:-:S03]  /*5660*/  LEA R190, R7, R192, 0x1 ;  /* 0x000000c007be7211 */ /* 0x000fc600078e08ff */
[----:B------:R-:W-:Y:S01]  /*5670*/  LDSM.16.MT88.4 R68, [R192+0xe000] ;  /* 0x00e00000c044783b */ /* 0x000fe20000004200 */
[----:B------:R-:W-:-:S03]  /*5680*/  LEA R188, R5, R190, 0x1 ;  /* 0x000000be05bc7211 */ /* 0x000fc600078e08ff */
[----:B------:R-:W-:Y:S04]  /*5690*/  LDSM.16.MT88.4 R84, [R189+0xe000] ;  /* 0x00e00000bd54783b */ /* 0x000fe80000004200 */
[----:B------:R-:W-:Y:S04]  /*56a0*/  LDSM.16.MT88.4 R36, [R192+0xc000] ;  /* 0x00c00000c024783b */ /* 0x000fe80000004200 */
[----:B------:R-:W-:Y:S01]  /*56b0*/  LDSM.16.MT88.4 R44, [R190+0xc000] ;  /* 0x00c00000be2c783b */ /* 0x000fe20000004200 */
[----:B-1----:R-:W-:-:S03]  /*56c0*/  FMNMX.FTZ R17, R6, R17, !PT ;  /* 0x0000001106117209 */ /* 0x002fc60007810000 */
[----:B------:R-:W-:Y:S01]  /*56d0*/  LDSM.16.MT88.4 R52, [R189+0xc000] ;  /* 0x00c00000bd34783b */ /* 0x000fe20000004200 */
[----:B--2---:R-:W-:-:S03]  /*56e0*/  FMNMX.FTZ R4, R19, R4, !PT ;  /* 0x0000000413047209 */ /* 0x004fc60007810000 */
[----:B------:R-:W1:Y:S04]  /*56f0*/  SHFL.BFLY PT, R132, R17, 0x1, 0x1f ;  /* 0x0c201f0011847f89 */ /* 0x000e6800000e0000 */
[----:B------:R-:W2:Y:S04]  /*5700*/  SHFL.BFLY PT, R3, R4, 0x1, 0x1f ;  /* 0x0c201f0004037f89 */ /* 0x000ea800000e0000 */
[----:B------:R-:W3:Y:S04]  /*5710*/  LDSM.16.MT88.4 R60, [R188+0xc000] ;  /* 0x00c00000bc3c783b */ /* 0x000ee80000004200 */
[----:B------:R-:W4:Y:S04]  /*5720*/  LDSM.16.MT88.4 R76, [R190+0xe000] ;  /* 0x00e00000be4c783b */ /* 0x000f280000004200 */
[----:B------:R-:W5:Y:S04]  /*5730*/  LDSM.16.MT88.4 R92, [R188+0xe000] ;  /* 0x00e00000bc5c783b */ /* 0x000f680000004200 */
[----:B------:R-:W3:Y:S01]  /*5740*/  LDSM.16.MT88.4 R100, [R192+0x10000] ;  /* 0x01000000c064783b */ /* 0x000ee20000004200 */
[----:B-1----:R-:W-:-:S03]  /*5750*/  FMNMX.FTZ R132, R17, R132, !PT ;  /* 0x0000008411847209 */ /* 0x002fc60007810000 */
[----:B------:R-:W1:Y:S01]  /*5760*/  LDSM.16.MT88.4 R124, [R190+0x10000] ;  /* 0x01000000be7c783b */ /* 0x000e620000004200 */
[----:B--2---:R-:W-:Y:S01]  /*5770*/  FMNMX.FTZ R3, R4, R3, !PT ;  /* 0x0000000304037209 */ /* 0x004fe20007810000 */
[C---:B------:R-:W-:Y:S01]  /*5780*/  FMUL.FTZ R168, R132.reuse, c[0x0][0x23c] ;  /* 0x00008f0084a87a20 */ /* 0x040fe20000410000 */
[----:B------:R-:W-:Y:S01]  /*5790*/  FSETP.NEU.FTZ.AND P1, PT, R132, -INF , PT ;  /* 0xff8000008400780b */ /* 0x000fe20003f3d000 */
[----:B------:R-:W2:Y:S02]  /*57a0*/  LDSM.16.MT88.4 R112, [R189+0x10000] ;  /* 0x01000000bd70783b */ /* 0x000ea40000004200 */
[C---:B------:R-:W-:Y:S01]  /*57b0*/  FMUL.FTZ R165, R3.reuse, c[0x0][0x23c] ;  /* 0x00008f0003a57a20 */ /* 0x040fe20000410000 */
[----:B------:R-:W-:Y:S01]  /*57c0*/  FSEL R168, R168, RZ, P1 ;  /* 0x000000ffa8a87208 */ /* 0x000fe20000800000 */
[----:B------:R-:W1:Y:S01]  /*57d0*/  LDSM.16.MT88.4 R4, [R188+0x10000] ;  /* 0x01000000bc04783b */ /* 0x000e620000004200 */
[----:B------:R-:W-:-:S03]  /*57e0*/  FSETP.NEU.FTZ.AND P1, PT, R3, -INF , PT ;  /* 0xff8000000300780b */ /* 0x000fc60003f3d000 */
[--C-:B------:R-:W-:Y:S01]  /*57f0*/  FFMA.FTZ R155, R23, c[0x0][0x23c], -R168.reuse ;  /* 0x00008f00179b7a23 */ /* 0x100fe200000108a8 */
[----:B------:R-:W-:Y:S01]  /*5800*/  FSEL R165, R165, RZ, P1 ;  /* 0x000000ffa5a57208 */ /* 0x000fe20000800000 */
[--C-:B------:R-:W-:Y:S01]  /*5810*/  FFMA.FTZ R152, R22, c[0x0][0x23c], -R168.reuse ;  /* 0x00008f0016987a23 */ /* 0x100fe200000108a8 */
[----:B------:R-:W-:Y:S01]  /*5820*/  LDSM.16.MT88.4 R16, [R189+0xe800] ;  /* 0x00e80000bd10783b */ /* 0x000fe20000004200 */
[--C-:B------:R-:W-:Y:S01]  /*5830*/  FFMA.FTZ R153, R25, c[0x0][0x23c], -R168.reuse ;  /* 0x00008f0019997a23 */ /* 0x100fe200000108a8 */
[----:B------:R-:W-:Y:S01]  /*5840*/  LEA R212, P1, R135, c[0x0][0x168], 0x1 ;  /* 0x00005a0087d47a11 */ /* 0x000fe200078208ff */
[----:B------:R-:W-:Y:S01]  /*5850*/  FFMA.FTZ R148, R73, c[0x0][0x23c], -R168 ;  /* 0x00008f0049947a23 */ /* 0x000fe200000108a8 */
[----:B------:R-:W-:Y:S01]  /*5860*/  MUFU.EX2 R155, R155 ;  /* 0x0000009b009b7308 */ /* 0x000fe20000000800 */
[--C-:B------:R-:W-:Y:S01]  /*5870*/  FFMA.FTZ R154, R20, c[0x0][0x23c], -R165.reuse ;  /* 0x00008f00149a7a23 */ /* 0x100fe200000108a5 */
[----:B------:R-:W-:Y:S01]  /*5880*/  LDSM.16.MT88.4 R136, [R190+0xc800] ;  /* 0x00c80000be88783b */ /* 0x000fe20000004200 */
[--C-:B------:R-:W-:Y:S01]  /*5890*/  FFMA.FTZ R157, R21, c[0x0][0x23c], -R165.reuse ;  /* 0x00008f00159d7a23 */ /* 0x100fe200000108a5 */
[----:B------:R-:W-:Y:S01]  /*58a0*/  LEA.HI.X R213, R135, c[0x0][0x16c], R134, 0x1, P1 ;  /* 0x00005b0087d57a11 */ /* 0x000fe200008f0c86 */
[--C-:B------:R-:W-:Y:S01]  /*58b0*/  FFMA.FTZ R159, R74, c[0x0][0x23c], -R165.reuse ;  /* 0x00008f004a9f7a23 */ /* 0x100fe200000108a5 */
[----:B------:R-:W-:Y:S01]  /*58c0*/  LDSM.16.MT88.4 R20, [R192+0xc800] ;  /* 0x00c80000c014783b */ /* 0x000fe20000004200 */
        /* <DEDUP_REMOVED lines=10> */
[----:B------:R-:W1:Y:S01]  /*5970*/  LDSM.16.MT88.4 R8, [R192+0xe800] ;  /* 0x00e80000c008783b */ /* 0x000e620000004200 */
[--C-:B------:R-:W-:Y:S02]  /*5980*/  FFMA.FTZ R2, R13, c[0x0][0x23c], -R168.reuse ;  /* 0x00008f000d027a23 */ /* 0x100fe400000108a8 */
[--C-:B------:R-:W-:Y:S01]  /*5990*/  FFMA.FTZ R149, R12, c[0x0][0x23c], -R165.reuse ;  /* 0x00008f000c957a23 */ /* 0x100fe200000108a5 */
[----:B------:R-:W-:Y:S01]  /*59a0*/  LDSM.16.MT88.4 R24, [R190+0xe800] ;  /* 0x00e80000be18783b */ /* 0x000fe20000004200 */
[----:B------:R-:W-:Y:S01]  /*59b0*/  FFMA.FTZ R144, R14, c[0x0][0x23c], -R165 ;  /* 0x00008f000e907a23 */ /* 0x000fe200000108a5 */
[----:B------:R-:W3:Y:S01]  /*59c0*/  MUFU.EX2 R148, R148 ;  /* 0x0000009400947308 */ /* 0x000ee20000000800 */
        /* <DEDUP_REMOVED lines=10> */
[----:B------:R-:W4:Y:S01]  /*5a70*/  MUFU.EX2 R157, R157 ;  /* 0x0000009d009d7308 */ /* 0x000f220000000800 */
[----:B---3--:R-:W-:Y:S01]  /*5a80*/  F2FP.BF16.PACK_AB R118, R148, R153 ;  /* 0x000000999476723e */ /* 0x008fe200000010ff */
        /* <DEDUP_REMOVED lines=8> */
[----:B------:R-:W3:Y:S01]  /*5b10*/  MUFU.EX2 R150, R150 ;  /* 0x0000009600967308 */ /* 0x000ee20000000800 */
[----:B----4-:R-:W-:Y:S01]  /*5b20*/  F2FP.BF16.PACK_AB R117, R157, R154 ;  /* 0x0000009a9d75723e */ /* 0x010fe200000010ff */
        /* <DEDUP_REMOVED lines=8> */
[----:B---3--:R-:W-:Y:S01]  /*5bb0*/  F2FP.BF16.PACK_AB R119, R150, R159 ;  /* 0x0000009f9677723e */ /* 0x008fe200000010ff */
[----:B------:R-:W3:Y:S01]  /*5bc0*/  MUFU.EX2 R146, R146 ;  /* 0x0000009200927308 */ /* 0x000ee20000000800 */
        /* <DEDUP_REMOVED lines=9> */
[----:B------:R-:W4:Y:S06]  /*5c60*/  MUFU.EX2 R144, R144 ;  /* 0x0000009000907308 */ /* 0x000f2c0000000800 */
        /* <DEDUP_REMOVED lines=10> */
[C---:B-----5:R-:W-:Y:S02]  /*5d10*/  HMMA.16816.F32.BF16 R88, R116.reuse, R92, RZ ;  /* 0x0000005c7458723c */ /* 0x060fe400000418ff */
[----:B------:R-:W-:Y:S06]  /*5d20*/  MUFU.EX2 R163, R163 ;  /* 0x000000a300a37308 */ /* 0x000fec0000000800 */
[C---:B------:R-:W-:Y:S02]  /*5d30*/  HMMA.16816.F32.BF16 R96, R116.reuse, R100, RZ ;  /* 0x000000647460723c */ /* 0x040fe400000418ff */
[----:B------:R-:W-:Y:S06]  /*5d40*/  MUFU.EX2 R162, R162 ;  /* 0x000000a200a27308 */ /* 0x000fec0000000800 */
[C---:B-1----:R-:W-:Y:S02]  /*5d50*/  HMMA.16816.F32.BF16 R104, R116.reuse, R124, RZ ;  /* 0x0000007c7468723c */ /* 0x042fe400000418ff */
[----:B------:R-:W1:Y:S06]  /*5d60*/  MUFU.EX2 R167, R167 ;  /* 0x000000a700a77308 */ /* 0x000e6c0000000800 */
        /* <DEDUP_REMOVED lines=23> */
[----:B----4-:R-:W-:Y:S01]  /*5ee0*/  F2FP.BF16.PACK_AB R5, R144, R149 ;  /* 0x000000959005723e */ /* 0x010fe200000010ff */
        /* <DEDUP_REMOVED lines=9> */
[----:B------:R-:W-:Y:S01]  /*5f80*/  HMMA.16816.F32.BF16 R64, R4, R8, R64 ;  /* 0x000000080440723c */ /* 0x000fe20000041840 */
[----:B------:R-:W-:-:S07]  /*5f90*/  FADD.FTZ R145, R0, R145 ;  /* 0x0000009100917221 */ /* 0x000fce0000010000 */
[C---:B------:R-:W-:Y:S01]  /*5fa0*/  HMMA.16816.F32.BF16 R68, R4.reuse, R10, R68 ;  /* 0x0000000a0444723c */ /* 0x040fe20000041844 */
[----:B------:R-:W3:Y:S07]  /*5fb0*/  LDSM.16.MT88.4 R8, [R190+0x10800] ;  /* 0x01080000be08783b */ /* 0x000eee0000004200 */
[C---:B------:R-:W-:Y:S08]  /*5fc0*/  HMMA.16816.F32.BF16 R80, R4.reuse, R16, R80 ;  /* 0x000000100450723c */ /* 0x040ff00000041850 */
[C---:B------:R-:W-:Y:S01]  /*5fd0*/  HMMA.16816.F32.BF16 R84, R4.reuse, R18, R84 ;  /* 0x000000120454723c */ /* 0x040fe20000041854 */
[----:B------:R-:W4:Y:S07]  /*5fe0*/  LDSM.16.MT88.4 R16, [R189+0x10800] ;  /* 0x01080000bd10783b */ /* 0x000f2e0000004200 */
[C---:B------:R-:W-:Y:S08]  /*5ff0*/  HMMA.16816.F32.BF16 R128, R4.reuse, R20, R128 ;  /* 0x000000140480723c */ /* 0x040ff00000041880 */
        /* <DEDUP_REMOVED lines=23> */
[C---:B-1----:R-:W-:Y:S08]  /*6170*/  HMMA.16816.F32.BF16 R96, R4.reuse, R20, R96 ;  /* 0x000000140460723c */ /* 0x042ff00000041860 */
[C---:B------:R-:W-:Y:S01]  /*6180*/  HMMA.16816.F32.BF16 R100, R4.reuse, R22, R100 ;  /* 0x000000160464723c */ /* 0x040fe20000041864 */
[----:B------:R-:W-:Y:S07]  /*6190*/  LDSM.16.MT88.4 R20, [R192+0x11000] ;  /* 0x01100000c014783b */ /* 0x000fee0000004200 */
[C---:B--2---:R-:W-:Y:S08]  /*61a0*/  HMMA.16816.F32.BF16 R120, R4.reuse, R12, R120 ;  /* 0x0000000c0478723c */ /* 0x044ff00000041878 */
[----:B------:R-:W-:Y:S01]  /*61b0*/  HMMA.16816.F32.BF16 R116, R4, R14, R116 ;  /* 0x0000000e0474723c */ /* 0x000fe20000041874 */
[----:B------:R-:W1:Y:S06]  /*61c0*/  LDSM.16.MT88.4 R12, [R192+0xf000] ;  /* 0x00f00000c00c783b */ /* 0x000e6c0000004200 */
[----:B------:R-:W-:Y:S01]  /*61d0*/  F2FP.BF16.PACK_AB R4, R161, R156 ;  /* 0x0000009ca104723e */ /* 0x000fe200000010ff */
[----:B------:R-:W-:Y:S01]  /*61e0*/  FADD.FTZ R156, R156, R147 ;  /* 0x000000939c9c7221 */ /* 0x000fe20000010000 */
[----:B------:R-:W-:Y:S01]  /*61f0*/  F2FP.BF16.PACK_AB R5, R167, R162 ;  /* 0x000000a2a705723e */ /* 0x000fe200000010ff */
[----:B------:R-:W-:Y:S01]  /*6200*/  FADD.FTZ R162, R162, R145 ;  /* 0x00000091a2a27221 */ /* 0x000fe20000010000 */
[----:B------:R-:W-:Y:S01]  /*6210*/  F2FP.BF16.PACK_AB R6, R163, R158 ;  /* 0x0000009ea306723e */ /* 0x000fe200000010ff */
[----:B------:R-:W-:Y:S01]  /*6220*/  FADD.FTZ R161, R161, R156 ;  /* 0x0000009ca1a17221 */ /* 0x000fe20000010000 */
[----:B-----5:R-:W-:Y:S01]  /*6230*/  F2FP.BF16.PACK_AB R7, R169, R164 ;  /* 0x000000a4a907723e */ /* 0x020fe200000010ff */
[----:B------:R-:W-:-:S02]  /*6240*/  FADD.FTZ R167, R167, R162 ;  /* 0x000000a2a7a77221 */ /* 0x000fc40000010000 */
[----:B------:R-:W-:Y:S02]  /*6250*/  FADD.FTZ R158, R158, R161 ;  /* 0x000000a19e9e7221 */ /* 0x000fe40000010000 */
[----:B------:R-:W-:Y:S02]  /*6260*/  FADD.FTZ R164, R164, R167 ;  /* 0x000000a7a4a47221 */ /* 0x000fe40000010000 */
[----:B---3--:R-:W-:Y:S01]  /*6270*/  HMMA.16816.F32.BF16 R128, R4, R8, R128 ;  /* 0x000000080480723c */ /* 0x008fe20000041880 */
[----:B------:R-:W-:Y:S02]  /*6280*/  FADD.FTZ R163, R163, R158 ;  /* 0x0000009ea3a37221 */ /* 0x000fe40000010000 */
[----:B------:R-:W-:-:S05]  /*6290*/  FADD.FTZ R169, R169, R164 ;  /* 0x000000a4a9a97221 */ /* 0x000fca0000010000 */
[C---:B------:R-:W-:Y:S01]  /*62a0*/  HMMA.16816.F32.BF16 R36, R4.reuse, R10, R36 ;  /* 0x0000000a0424723c */ /* 0x040fe20000041824 */
[----:B------:R-:W2:Y:S07]  /*62b0*/  LDSM.16.MT88.4 R8, [R189+0xf000] ;  /* 0x00f00000bd08783b */ /* 0x000eae0000004200 */
[C---:B----4-:R-:W-:Y:S08]  /*62c0*/  HMMA.16816.F32.BF16 R40, R4.reuse, R16, R40 ;  /* 0x000000100428723c */ /* 0x050ff00000041828 */
[C---:B------:R-:W-:Y:S01]  /*62d0*/  HMMA.16816.F32.BF16 R44, R4.reuse, R18, R44 ;  /* 0x00000012042c723c */ /* 0x040fe2000004182c */
[----:B------:R-:W3:Y:S07]  /*62e0*/  LDSM.16.MT88.4 R16, [R188+0xf000] ;  /* 0x00f00000bc10783b */ /* 0x000eee0000004200 */
[C---:B-1----:R-:W-:Y:S08]  /*62f0*/  HMMA.16816.F32.BF16 R64, R4.reuse, R12, R64 ;  /* 0x0000000c0440723c */ /* 0x042ff00000041840 */
[C---:B------:R-:W-:Y:S01]  /*6300*/  HMMA.16816.F32.BF16 R68, R4.reuse, R14, R68 ;  /* 0x0000000e0444723c */ /* 0x040fe20000041844 */
[----:B------:R-:W1:Y:S07]  /*6310*/  LDSM.16.MT88.4 R12, [R190+0x11000] ;  /* 0x01100000be0c783b */ /* 0x000e6e0000004200 */
[C---:B------:R-:W-:Y:S08]  /*6320*/  HMMA.16816.F32.BF16 R96, R4.reuse, R20, R96 ;  /* 0x000000140460723c */ /* 0x040ff00000041860 */
[C---:B--2---:R-:W-:Y:S08]  /*6330*/  HMMA.16816.F32.BF16 R80, R4.reuse, R8, R80 ;  /* 0x000000080450723c */ /* 0x044ff00000041850 */
[C---:B------:R-:W-:Y:S01]  /*6340*/  HMMA.16816.F32.BF16 R84, R4.reuse, R10, R84 ;  /* 0x0000000a0454723c */ /* 0x040fe20000041854 */
[----:B------:R-:W2:Y:S07]  /*6350*/  LDSM.16.MT88.4 R8, [R189+0x11000] ;  /* 0x01100000bd08783b */ /* 0x000eae0000004200 */
[C---:B---3--:R-:W-:Y:S08]  /*6360*/  HMMA.16816.F32.BF16 R88, R4.reuse, R16, R88 ;  /* 0x000000100458723c */ /* 0x048ff00000041858 */
[C---:B------:R-:W-:Y:S01]  /*6370*/  HMMA.16816.F32.BF16 R92, R4.reuse, R18, R92 ;  /* 0x00000012045c723c */ /* 0x040fe2000004185c */
[----:B------:R-:W3:Y:S07]  /*6380*/  LDSM.16.MT88.4 R16, [R188+0x11000] ;  /* 0x01100000bc10783b */ /* 0x000eee0000004200 */
[C---:B-1----:R-:W-:Y:S08]  /*6390*/  HMMA.16816.F32.BF16 R104, R4.reuse, R12, R104 ;  /* 0x0000000c0468723c */ /* 0x042ff00000041868 */
[C---:B------:R-:W-:Y:S01]  /*63a0*/  HMMA.16816.F32.BF16 R124, R4.reuse, R14, R124 ;  /* 0x0000000e047c723c */ /* 0x040fe2000004187c */
[----:B------:R-:W1:Y:S07]  /*63b0*/  LDSM.16.MT88.4 R12, [R192+0xd800] ;  /* 0x00d80000c00c783b */ /* 0x000e6e0000004200 */
        /* <DEDUP_REMOVED lines=50> */
[C---:B-1----:R-:W-:Y:S08]  /*66e0*/  HMMA.16816.F32.BF16 R104, R4.reuse, R12, R104 ;  /* 0x0000000c0468723c */ /* 0x042ff00000041868 */
[C---:B------:R-:W-:Y:S08]  /*66f0*/  HMMA.16816.F32.BF16 R124, R4.reuse, R14, R124 ;  /* 0x0000000e047c723c */ /* 0x040ff0000004187c */
[C---:B--2---:R-:W-:Y:S08]  /*6700*/  HMMA.16816.F32.BF16 R108, R4.reuse, R8, R108 ;  /* 0x00000008046c723c */ /* 0x044ff0000004186c */
        /* <DEDUP_REMOVED lines=13> */
.L_x_1389:
        /* <DEDUP_REMOVED lines=59> */
[----:B------:R-:W-:Y:S01]  /*6b90*/  IMAD.WIDE.U32 R6, R5, c[0x0][0x188], R6 ;  /* 0x0000620005067a25 */ /* 0x000fe200078e0006 */
[----:B------:R-:W-:Y:S05]  /*6ba0*/  SHF.R.S32.HI R3, RZ, 0x1f, R5 ;  /* 0x0000001fff037819 */ /* 0x000fea0000011405 */
[----:B------:R-:W-:Y:S02]  /*6bb0*/  IMAD R2, R3, c[0x0][0x188], RZ ;  /* 0x0000620003027a24 */ /* 0x000fe400078e02ff */
[----:B------:R-:W-:Y:S02]  /*6bc0*/  IMAD.MOV.U32 R3, RZ, RZ, R6 ;  /* 0x000000ffff037224 */ /* 0x000fe400078e0006 */
[----:B------:R-:W-:Y:S04]  /*6bd0*/  IMAD R2, R5, c[0x0][0x18c], R2 ;  /* 0x0000630005027a24 */ /* 0x000fe800078e0202 */
[----:B------:R-:W-:Y:S02]  /*6be0*/  IMAD.IADD R132, R7, 0x1, R2 ;  /* 0x0000000107847824 */ /* 0x000fe400078e0202 */
.L_x_1386:
[C---:B------:R-:W-:Y:S02]  /*6bf0*/  ISETP.GE.AND P5, PT, R206.reuse, c[0x0][0x220], PT ;  /* 0x00008800ce007a0c */ /* 0x040fe40003fa6270 */
[C---:B------:R-:W-:Y:S02]  /*6c00*/  IADD3 R134, R206.reuse, 0x40, RZ ;  /* 0x00000040ce867810 */ /* 0x040fe40007ffe0ff */
[----:B------:R-:W-:Y:S02]  /*6c10*/  IADD3 R2, R206, 0x80, RZ ;  /* 0x00000080ce027810 */ /* 0x000fe40007ffe0ff */
[----:B------:R-:W-:Y:S02]  /*6c20*/  ISETP.GE.AND P4, PT, R134, c[0x0][0x220], PT ;  /* 0x0000880086007a0c */ /* 0x000fe40003f86270 */
[----:B------:R-:W-:Y:S02]  /*6c30*/  ISETP.GE.AND P3, PT, R2, c[0x0][0x220], PT ;  /* 0x0000880002007a0c */ /* 0x000fe40003f66270 */
[C---:B------:R-:W-:Y:S02]  /*6c40*/  LEA R2, P1, R3.reuse, R220, 0x1 ;  /* 0x000000dc03027211 */ /* 0x040fe400078208ff */
[C---:B------:R-:W-:Y:S01]  /*6c50*/  IADD3 R223, P2, R3.reuse, R202, RZ ;  /* 0x000000ca03df7210 */ /* 0x040fe20007f5e0ff */
[----:B------:R-:W-:Y:S01]  /*6c60*/  @P5 STS.128 [R205+0xc000], RZ ;  /* 0x00c000ffcd005388 */ /* 0x000fe20000000c00 */
[-C--:B------:R-:W-:Y:S02]  /*6c70*/  LEA.HI.X R3, R3, R221.reuse, R132, 0x1, P1 ;  /* 0x000000dd03037211 */ /* 0x080fe400008f0c84 */
[CC--:B------:R-:W-:Y:S01]  /*6c80*/  @!P5 LEA R226, P6, R223.reuse, R220.reuse, 0x1 ;  /* 0x000000dcdfe2d211 */ /* 0x0c0fe200078c08ff */
[--C-:B------:R-:W-:Y:S02]  /*6c90*/  IMAD.X R134, R132, 0x1, R201.reuse, P2 ;  /* 0x0000000184867824 */ /* 0x100fe400010e06c9 */
[----:B------:R-:W-:Y:S01]  /*6ca0*/  @!PT LDS RZ, [RZ] ;  /* 0x00000000fffff984 */ /* 0x000fe20000000800 */
[----:B------:R-:W-:Y:S01]  /*6cb0*/  @!PT LDS RZ, [RZ] ;  /* 0x00000000fffff984 */ /* 0x000fe20000000800 */
[----:B------:R-:W-:Y:S01]  /*6cc0*/  @!PT LDS RZ, [RZ] ;  /* 0x00000000fffff984 */ /* 0x000fe20000000800 */
[----:B------:R1:W-:Y:S01]  /*6cd0*/  @!P5 LDGSTS.E.BYPASS.LTC128B.128 [R205+0xc000], [R2.64] ;  /* 0x0c00000002cddfae */ /* 0x0003e2000b901d46 */
[CC--:B------:R-:W-:Y:S02]  /*6ce0*/  @!P4 LEA R224, P2, R223.reuse, R220.reuse, 0x1 ;  /* 0x000000dcdfe0c211 */ /* 0x0c0fe400078408ff */
[CCC-:B------:R-:W-:Y:S01]  /*6cf0*/  @!P5 LEA.HI.X R227, R223.reuse, R221.reuse, R134.reuse, 0x1, P6 ;  /* 0x000000dddfe3d211 */ /* 0x1c0fe200030f0c86 */
[----:B------:R-:W-:Y:S01]  /*6d00*/  @P4 STS.128 [R205+0xe000], RZ ;  /* 0x00e000ffcd004388 */ /* 0x000fe20000000c00 */
[CCC-:B------:R-:W-:Y:S02]  /*6d10*/  @!P4 LEA.HI.X R225, R223.reuse, R221.reuse, R134.reuse, 0x1, P2 ;  /* 0x000000dddfe1c211 */ /* 0x1c0fe400010f0c86 */
[C---:B------:R-:W-:Y:S01]  /*6d20*/  @!P3 LEA R222, P1, R223.reuse, R220, 0x1 ;  /* 0x000000dcdfdeb211 */ /* 0x040fe200078208ff */
        /* <DEDUP_REMOVED lines=8> */
[--C-:B------:R-:W-:Y:S01]  /*6db0*/  IMAD.X R134, R134, 0x1, R201.reuse, P6 ;  /* 0x0000000186867824 */ /* 0x100fe200030e06c9 */
[CC--:B------:R-:W-:Y:S01]  /*6dc0*/  @!P5 LEA R232, P6, R135.reuse, R220.reuse, 0x1 ;  /* 0x000000dc87e8d211 */ /* 0x0c0fe200078c08ff */
        /* <DEDUP_REMOVED lines=31> */
[----:B------:R-:W-:Y:S03]  /*6fc0*/  ISETP.GT.AND P1, PT, R215, R200, PT ;  /* 0x000000c8d700720c */ /* 0x000fe60003f24270 */
        /* <DEDUP_REMOVED lines=230> */
[----:B------:R-:W-:Y:S02]  /*7e30*/  ISETP.GE.AND P6, PT, R132, RZ, PT ;  /* 0x000000ff8400720c */ /* 0x000fe40003fc6270 */
[----:B------:R-:W-:Y:S02]  /*7e40*/  @!P2 IADD3 R137, -R137, RZ, RZ ;  /* 0x000000ff8989a210 */ /* 0x000fe40007ffe1ff */
        /* <DEDUP_REMOVED lines=26> */
.L_x_1388:
[----:B------:R1:W-:Y:S01]  /*7ff0*/  @P5 STS.128 [R205+0x6000], RZ ;  /* 0x006000ffcd005388 */ /* 0x0003e20000000c00 */
[CC--:B------:R-:W-:Y:S02]  /*8000*/  LEA R140, P1, R3.reuse, R212.reuse, 0x1 ;  /* 0x000000d4038c7211 */ /* 0x0c0fe400078208ff */
[C---:B------:R-:W-:Y:S02]  /*8010*/  IADD3 R135, P2, R204.reuse, R3, RZ ;  /* 0x00000003cc877210 */ /* 0x040fe40007f5e0ff */
[-CC-:B------:R-:W-:Y:S02]  /*8020*/  LEA.HI.X R141, R3, R213.reuse, R2.reuse, 0x1, P1 ;  /* 0x000000d5038d7211 */ /* 0x180fe400008f0c02 */
[-C--:B------:R-:W-:Y:S01]  /*8030*/  @!P5 LEA R138, P6, R135, R212.reuse, 0x1 ;  /* 0x000000d4878ad211 */ /* 0x080fe200078c08ff */
[----:B------:R-:W-:Y:S01]  /*8040*/  IMAD.X R132, R203, 0x1, R2, P2 ;  /* 0x00000001cb847824 */ /* 0x000fe200010e0602 */
        /* <DEDUP_REMOVED lines=8> */
[C-C-:B------:R-:W-:Y:S02]  /*80d0*/  @!P4 LEA.HI.X R137, R135.reuse, R213, R132.reuse, 0x1, P2 ;  /* 0x000000d58789c211 */ /* 0x140fe400010f0c84 */
[C---:B------:R-:W-:Y:S01]  /*80e0*/  IADD3 R3, P6, R204.reuse, R135, RZ ;  /* 0x00000087cc037210 */ /* 0x040fe20007fde0ff */
[----:B------:R-:W-:Y:S01]  /*80f0*/  @!PT LDS RZ, [RZ] ;  /* 0x00000000fffff984 */ /* 0x000fe20000000800 */
[----:B------:R-:W-:Y:S01]  /*8100*/  @!PT LDS RZ, [RZ] ;  /* 0x00000000fffff984 */ /* 0x000fe20000000800 */
[----:B------:R-:W-:Y:S01]  /*8110*/  @!PT LDS RZ, [RZ] ;  /* 0x00000000fffff984 */ /* 0x000fe20000000800 */
[----:B------:R1:W-:Y:S01]  /*8120*/  @!P4 LDGSTS.E.BYPASS.LTC128B.128 [R205+0x8000], [R140.64+0x80] ;  /* 0x080000808ccdcfae */ /* 0x0003e2000b901d46 */
[-CC-:B------:R-:W-:Y:S02]  /*8130*/  @!P3 LEA.HI.X R135, R135, R213.reuse, R132.reuse, 0x1, P1 ;  /* 0x000000d58787b211 */ /* 0x180fe400008f0c84 */
[CC--:B------:R-:W-:Y:S01]  /*8140*/  @!P4 LEA R144, P2, R3.reuse, R212.reuse, 0x1 ;  /* 0x000000d40390c211 */ /* 0x0c0fe200078408ff */
[----:B------:R1:W-:Y:S01]  /*8150*/  @P3 STS.128 [R205+0xa000], RZ ;  /* 0x00a000ffcd003388 */ /* 0x0003e20000000c00 */
[-C--:B------:R-:W-:Y:S01]  /*8160*/  @!P3 LEA R142, P1, R3, R212.reuse, 0x1 ;  /* 0x000000d4038eb211 */ /* 0x080fe200078208ff */
        /* <DEDUP_REMOVED lines=65> */
.L_x_1387:
        /* <DEDUP_REMOVED lines=61> */
[----:B------:R-:W-:Y:S01]  /*8950*/  ISETP.GT.AND P1, PT, R215, R200, PT ;  /* 0x000000c8d700720c */ /* 0x000fe20003f24270 */
        /* <DEDUP_REMOVED lines=348> */
.L_x_1385:
[----:B------:R-:W1:Y:S01]  /*9f20*/  SHFL.BFLY PT, R0, R217, 0x2, 0x1f ;  /* 0x0c401f00d9007f89 */ /* 0x000e6200000e0000 */
[----:B------:R-:W-:Y:S01]  /*9f30*/  MOV R7, 0x3f800000 ;  /* 0x3f80000000077802 */ /* 0x000fe20000000f00 */
[----:B------:R-:W-:Y:S01]  /*9f40*/  ULDC.64 UR4, c[0x0][0x118] ;  /* 0x0000460000047ab9 */ /* 0x000fe20000000a00 */
[----:B------:R-:W-:Y:S01]  /*9f50*/  MOV R6, 0x3f800000 ;  /* 0x3f80000000067802 */ /* 0x000fe20000000f00 */
[----:B------:R-:W2:Y:S01]  /*9f60*/  SHFL.BFLY PT, R2, R219, 0x2, 0x1f ;  /* 0x0c401f00db027f89 */ /* 0x000ea200000e0000 */
[----:B------:R-:W-:Y:S03]  /*9f70*/  BSSY B0, `(.L_x_1390) ;  /* 0x0000110000007945 */ /* 0x000fe60003800000 */
[----:B------:R-:W3:Y:S04]  /*9f80*/  S2R R11, SR_TID.X ;  /* 0x00000000000b7919 */ /* 0x000ee80000002100 */
[----:B------:R-:W-:Y:S01]  /*9f90*/  BAR.SYNC.DEFER_BLOCKING 0x0 ;  /* 0x0000000000007b1d */ /* 0x000fe20000010000 */
[----:B-1----:R-:W-:-:S05]  /*9fa0*/  FADD.FTZ R5, R0, R217 ;  /* 0x000000d900057221 */ /* 0x002fca0000010000 */
[----:B------:R-:W1:Y:S01]  /*9fb0*/  S2R R0, SR_TID.X ;  /* 0x0000000000007919 */ /* 0x000e620000002100 */
[----:B--2---:R-:W-:-:S03]  /*9fc0*/  FADD.FTZ R13, R2, R219 ;  /* 0x000000db020d7221 */ /* 0x004fc60000010000 */
[----:B------:R-:W2:Y:S01]  /*9fd0*/  SHFL.BFLY PT, R2, R5, 0x1, 0x1f ;  /* 0x0c201f0005027f89 */ /* 0x000ea200000e0000 */
[----:B---3--:R-:W-:-:S03]  /*9fe0*/  SHF.R.S32.HI R8, RZ, 0x1f, R11 ;  /* 0x0000001fff087819 */ /* 0x008fc6000001140b */
[----:B------:R-:W3:Y:S01]  /*9ff0*/  SHFL.BFLY PT, R4, R13, 0x1, 0x1f ;  /* 0x0c201f000d047f89 */ /* 0x000ee200000e0000 */
[----:B------:R-:W-:-:S04]  /*a000*/  LEA.HI R8, R8, R11, RZ, 0x4 ;  /* 0x0000000b08087211 */ /* 0x000fc800078f20ff */
[----:B------:R-:W-:Y:S02]  /*a010*/  SHF.R.S32.HI R8, RZ, 0x4, R8 ;  /* 0x00000004ff087819 */ /* 0x000fe40000011408 */
[----:B-1----:R-:W-:-:S04]  /*a020*/  SHF.R.S32.HI R9, RZ, 0x1f, R0 ;  /* 0x0000001fff097819 */ /* 0x002fc80000011400 */
[-C--:B------:R-:W-:Y:S01]  /*a030*/  LEA.HI R10, R9, R0.reuse, RZ, 0x2 ;  /* 0x00000000090a7211 */ /* 0x080fe200078f10ff */
[----:B--2---:R-:W-:Y:S01]  /*a040*/  FADD.FTZ R2, R5, R2 ;  /* 0x0000000205027221 */ /* 0x004fe20000010000 */
[----:B------:R-:W-:Y:S01]  /*a050*/  LEA.HI R11, R9, R0, RZ, 0x4 ;  /* 0x00000000090b7211 */ /* 0x000fe200078f20ff */
[----:B---3--:R-:W-:Y:S01]  /*a060*/  FADD.FTZ R4, R13, R4 ;  /* 0x000000040d047221 */ /* 0x008fe20000010000 */
[--C-:B------:R-:W-:Y:S02]  /*a070*/  SHF.R.S32.HI R12, RZ, 0x2, R10.reuse ;  /* 0x00000002ff0c7819 */ /* 0x100fe4000001140a */
[----:B------:R-:W-:Y:S02]  /*a080*/  SHF.R.S32.HI R5, RZ, 0x1f, R10 ;  /* 0x0000001fff057819 */ /* 0x000fe4000001140a */
[----:B------:R-:W-:Y:S02]  /*a090*/  FSETP.NE.FTZ.AND P4, PT, R4, RZ, PT ;  /* 0x000000ff0400720b */ /* 0x000fe40003f95000 */
[----:B------:R-:W-:-:S02]  /*a0a0*/  FSETP.NE.FTZ.AND P3, PT, R2, RZ, PT ;  /* 0x000000ff0200720b */ /* 0x000fc40003f75000 */
[----:B------:R-:W-:Y:S02]  /*a0b0*/  LEA.HI R5, R5, R12, RZ, 0x3 ;  /* 0x0000000c05057211 */ /* 0x000fe400078f18ff */
[----:B------:R-:W-:Y:S02]  /*a0c0*/  LEA.HI R9, R9, R0, RZ, 0x5 ;  /* 0x0000000009097211 */ /* 0x000fe400078f28ff */
[----:B------:R-:W-:Y:S02]  /*a0d0*/  LOP3.LUT R5, R5, 0xfffffff8, RZ, 0xc0, !PT ;  /* 0xfffffff805057812 */ /* 0x000fe400078ec0ff */
[----:B------:R-:W-:Y:S02]  /*a0e0*/  LOP3.LUT R15, R10, 0x1ffffffc, RZ, 0xc0, !PT ;  /* 0x1ffffffc0a0f7812 */ /* 0x000fe400078ec0ff */
[----:B------:R-:W-:Y:S01]  /*a0f0*/  LOP3.LUT R11, R11, 0xfffffff0, RZ, 0xc0, !PT ;  /* 0xfffffff00b0b7812 */ /* 0x000fe200078ec0ff */
[----:B------:R-:W1:Y:S01]  /*a100*/  @P4 MUFU.RCP R7, R4 ;  /* 0x0000000400074308 */ /* 0x000e620000001000 */
[----:B------:R-:W-:-:S02]  /*a110*/  IADD3 R5, R12, -R5, RZ ;  /* 0x800000050c057210 */ /* 0x000fc40007ffe0ff */
[----:B------:R-:W-:Y:S02]  /*a120*/  SHF.R.S32.HI R10, RZ, 0x5, R9 ;  /* 0x00000005ff0a7819 */ /* 0x000fe40000011409 */
[-C--:B------:R-:W-:Y:S02]  /*a130*/  IADD3 R15, -R15, R0.reuse, RZ ;  /* 0x000000000f0f7210 */ /* 0x080fe40007ffe1ff */
[----:B------:R-:W-:Y:S01]  /*a140*/  IADD3 R11, -R11, R0, RZ ;  /* 0x000000000b0b7210 */ /* 0x000fe20007ffe1ff */
[----:B------:R-:W2:Y:S01]  /*a150*/  @P3 MUFU.RCP R6, R2 ;  /* 0x0000000200063308 */ /* 0x000ea20000001000 */
[C---:B------:R-:W-:Y:S02]  /*a160*/  LOP3.LUT R14, R5.reuse, 0x1, RZ, 0xc0, !PT ;  /* 0x00000001050e7812 */ /* 0x040fe400078ec0ff */
[----:B------:R-:W-:Y:S02]  /*a170*/  LEA R12, R10, R15, 0x9 ;  /* 0x0000000f0a0c7211 */ /* 0x000fe400078e48ff */
[----:B------:R-:W-:-:S02]  /*a180*/  SHF.L.U32 R17, R5, 0x6, RZ ;  /* 0x0000000605117819 */ /* 0x000fc400000006ff */
[----:B------:R-:W-:Y:S01]  /*a190*/  SHF.L.U32 R13, R8, 0x6, RZ ;  /* 0x00000006080d7819 */ /* 0x000fe200000006ff */
[----:B-1----:R-:W-:Y:S01]  /*a1a0*/  FMUL.FTZ R128, R7, R128 ;  /* 0x0000008007807220 */ /* 0x002fe20000410000 */
[----:B------:R-:W-:Y:S01]  /*a1b0*/  LEA.HI R15, R11, R11, RZ, 0x1 ;  /* 0x0000000b0b0f7211 */ /* 0x000fe200078f08ff */
[C---:B------:R-:W-:Y:S01]  /*a1c0*/  FMUL.FTZ R129, R7.reuse, R129 ;  /* 0x0000008107817220 */ /* 0x040fe20000410000 */
[----:B------:R-:W-:Y:S01]  /*a1d0*/  ISETP.NE.U32.AND P0, PT, R14, 0x1, PT ;  /* 0x000000010e00780c */ /* 0x000fe20003f05070 */
[----:B------:R-:W-:Y:S01]  /*a1e0*/  FMUL.FTZ R36, R7, R36 ;  /* 0x0000002407247220 */ /* 0x000fe20000410000 */
[----:B------:R-:W-:Y:S01]  /*a1f0*/  LOP3.LUT R17, R17, 0x1c0, RZ, 0xc0, !PT ;  /* 0x000001c011117812 */ /* 0x000fe200078ec0ff */
[----:B------:R-:W-:Y:S01]  /*a200*/  FMUL.FTZ R37, R7, R37 ;  /* 0x0000002507257220 */ /* 0x000fe20000410000 */
[----:B------:R-:W-:Y:S01]  /*a210*/  LOP3.LUT R13, R13, 0x1c0, RZ, 0xc0, !PT ;  /* 0x000001c00d0d7812 */ /* 0x000fe200078ec0ff */
[C---:B--2---:R-:W-:Y:S01]  /*a220*/  FMUL.FTZ R131, R6.reuse, R131 ;  /* 0x0000008306837220 */ /* 0x044fe20000410000 */
[----:B------:R-:W-:Y:S01]  /*a230*/  SHF.L.U32 R14, R15, 0x2, RZ ;  /* 0x000000020f0e7819 */ /* 0x000fe200000006ff */
[C---:B------:R-:W-:Y:S01]  /*a240*/  FMUL.FTZ R130, R6.reuse, R130 ;  /* 0x0000008206827220 */ /* 0x040fe20000410000 */
[----:B------:R-:W-:Y:S01]  /*a250*/  LEA.HI R17, R17, R17, RZ, 0x1d ;  /* 0x0000001111117211 */ /* 0x000fe200078fe8ff */
[C---:B------:R-:W-:Y:S01]  /*a260*/  FMUL.FTZ R39, R6.reuse, R39 ;  /* 0x0000002706277220 */ /* 0x040fe20000410000 */
[----:B------:R-:W-:Y:S01]  /*a270*/  LOP3.LUT R14, R13, 0x38, R14, 0xf8, !PT ;  /* 0x000000380d0e7812 */ /* 0x000fe200078ef80e */
[----:B------:R-:W-:Y:S01]  /*a280*/  FMUL.FTZ R38, R6, R38 ;  /* 0x0000002606267220 */ /* 0x000fe20000410000 */
[----:B------:R-:W-:Y:S01]  /*a290*/  SHF.R.U32.HI R13, RZ, 0x3, R13 ;  /* 0x00000003ff0d7819 */ /* 0x000fe2000001160d */
[----:B------:R-:W-:Y:S01]  /*a2a0*/  FMUL.FTZ R40, R7, R40 ;  /* 0x0000002807287220 */ /* 0x000fe20000410000 */
[----:B------:R-:W-:Y:S01]  /*a2b0*/  LOP3.LUT R16, R15, 0xffffffe, RZ, 0xc0, !PT ;  /* 0x0ffffffe0f107812 */ /* 0x000fe200078ec0ff */
[----:B------:R-:W-:Y:S01]  /*a2c0*/  FMUL.FTZ R41, R7, R41 ;  /* 0x0000002907297220 */ /* 0x000fe20000410000 */
[----:B------:R-:W-:Y:S01]  /*a2d0*/  LEA R12, R12, R17, 0x1 ;  /* 0x000000110c0c7211 */ /* 0x000fe200078e08ff */
[----:B------:R-:W-:Y:S01]  /*a2e0*/  FMUL.FTZ R43, R6, R43 ;  /* 0x0000002b062b7220 */ /* 0x000fe20000410000 */
[----:B------:R-:W-:Y:S01]  /*a2f0*/  LOP3.LUT R13, R14, R13, RZ, 0x3c, !PT ;  /* 0x0000000d0e0d7212 */ /* 0x000fe200078e3cff */
[----:B------:R-:W-:Y:S01]  /*a300*/  FMUL.FTZ R42, R6, R42 ;  /* 0x0000002a062a7220 */ /* 0x000fe20000410000 */
[----:B------:R-:W-:Y:S01]  /*a310*/  IADD3 R16, R11, -R16, RZ ;  /* 0x800000100b107210 */ /* 0x000fe20007ffe0ff */
[----:B------:R-:W-:Y:S01]  /*a320*/  FMUL.FTZ R44, R7, R44 ;  /* 0x0000002c072c7220 */ /* 0x000fe20000410000 */
[----:B------:R-:W-:Y:S01]  /*a330*/  R2P PR, R5, 0x6 ;  /* 0x0000000605007804 */ /* 0x000fe20000000000 */
[C---:B------:R-:W-:Y:S01]  /*a340*/  FMUL.FTZ R45, R7.reuse, R45 ;  /* 0x0000002d072d7220 */ /* 0x040fe20000410000 */
[----:B------:R-:W-:Y:S01]  /*a350*/  LEA R5, R16, R13, 0x2 ;  /* 0x0000000d10057211 */ /* 0x000fe200078e10ff */
[C---:B------:R-:W-:Y:S01]  /*a360*/  FMUL.FTZ R47, R6.reuse, R47 ;  /* 0x0000002f062f7220 */ /* 0x040fe20000410000 */
[----:B------:R-:W-:Y:S01]  /*a370*/  MOV R13, 0x80 ;  /* 0x00000080000d7802 */ /* 0x000fe20000000f00 */
[C---:B------:R-:W-:Y:S01]  /*a380*/  FMUL.FTZ R46, R6.reuse, R46 ;  /* 0x0000002e062e7220 */ /* 0x040fe20000410000 */
[----:B------:R-:W-:Y:S01]  /*a390*/  STS.64 [R12.X4], R128 ;  /* 0x000000800c007388 */ /* 0x000fe20000004a00 */
[----:B------:R-:W-:Y:S01]  /*a3a0*/  FMUL.FTZ R48, R7, R48 ;  /* 0x0000003007307220 */ /* 0x000fe20000410000 */
[----:B------:R-:W-:Y:S01]  /*a3b0*/  SEL R13, R13, 0xffffff80, !P2 ;  /* 0xffffff800d0d7807 */ /* 0x000fe20005000000 */
[----:B------:R-:W-:Y:S01]  /*a3c0*/  FMUL.FTZ R49, R7, R49 ;  /* 0x0000003107317220 */ /* 0x000fe20000410000 */
[----:B------:R-:W-:Y:S01]  /*a3d0*/  STS.64 [R12.X4+0x800], R130 ;  /* 0x000800820c007388 */ /* 0x000fe20000004a00 */
[C---:B------:R-:W-:Y:S01]  /*a3e0*/  FMUL.FTZ R51, R6.reuse, R51 ;  /* 0x0000003306337220 */ /* 0x040fe20000410000 */
[----:B------:R-:W-:Y:S01]  /*a3f0*/  LOP3.LUT R9, R9, 0xffffffe0, RZ, 0xc0, !PT ;  /* 0xffffffe009097812 */ /* 0x000fe200078ec0ff */
[----:B------:R-:W-:Y:S01]  /*a400*/  FMUL.FTZ R50, R6, R50 ;  /* 0x0000003206327220 */ /* 0x000fe20000410000 */
[----:B------:R-:W-:Y:S01]  /*a410*/  @P4 MUFU.LG2 R4, R4 ;  /* 0x0000000400044308 */ /* 0x000fe20000000c00 */
[----:B------:R-:W-:Y:S01]  /*a420*/  FMUL.FTZ R52, R7, R52 ;  /* 0x0000003407347220 */ /* 0x000fe20000410000 */
[----:B------:R-:W-:Y:S01]  /*a430*/  IADD3 R9, -R9, R0, RZ ;  /* 0x0000000009097210 */ /* 0x000fe20007ffe1ff */
[----:B------:R-:W-:-:S02]  /*a440*/  FMUL.FTZ R53, R7, R53 ;  /* 0x0000003507357220 */ /* 0x000fc40000410000 */
[C---:B------:R-:W-:Y:S01]  /*a450*/  FMUL.FTZ R55, R6.reuse, R55 ;  /* 0x0000003706377220 */ /* 0x040fe20000410000 */
[----:B------:R-:W-:Y:S01]  /*a460*/  SHF.R.S32.HI R0, RZ, 0x1f, R9 ;  /* 0x0000001fff007819 */ /* 0x000fe20000011409 */
[----:B------:R-:W-:Y:S01]  /*a470*/  FMUL.FTZ R54, R6, R54 ;  /* 0x0000003606367220 */ /* 0x000fe20000410000 */
[----:B------:R-:W1:Y:S01]  /*a480*/  @P3 MUFU.LG2 R2, R2 ;  /* 0x0000000200023308 */ /* 0x000e620000000c00 */
[C---:B------:R-:W-:Y:S01]  /*a490*/  FMUL.FTZ R56, R7.reuse, R56 ;  /* 0x0000003807387220 */ /* 0x040fe20000410000 */
[----:B------:R-:W-:Y:S01]  /*a4a0*/  LEA.HI R0, R0, R9, RZ, 0x2 ;  /* 0x0000000900007211 */ /* 0x000fe200078f10ff */
[----:B------:R-:W-:Y:S02]  /*a4b0*/  FMUL.FTZ R57, R7, R57 ;  /* 0x0000003907397220 */ /* 0x000fe40000410000 */
[C---:B------:R-:W-:Y:S01]  /*a4c0*/  FMUL.FTZ R59, R6.reuse, R59 ;  /* 0x0000003b063b7220 */ /* 0x040fe20000410000 */
[----:B------:R-:W-:Y:S01]  /*a4d0*/  SHF.R.S32.HI R0, RZ, 0x2, R0 ;  /* 0x00000002ff007819 */ /* 0x000fe20000011400 */
[----:B------:R-:W-:-:S02]  /*a4e0*/  FMUL.FTZ R58, R6, R58 ;  /* 0x0000003a063a7220 */ /* 0x000fc40000410000 */
[C---:B------:R-:W-:Y:S02]  /*a4f0*/  FMUL.FTZ R60, R7.reuse, R60 ;  /* 0x0000003c073c7220 */ /* 0x040fe40000410000 */
[C---:B------:R-:W-:Y:S02]  /*a500*/  FMUL.FTZ R61, R7.reuse, R61 ;  /* 0x0000003d073d7220 */ /* 0x040fe40000410000 */
[C---:B------:R-:W-:Y:S02]  /*a510*/  FMUL.FTZ R63, R6.reuse, R63 ;  /* 0x0000003f063f7220 */ /* 0x040fe40000410000 */
[----:B------:R-:W-:Y:S02]  /*a520*/  FMUL.FTZ R62, R6, R62 ;  /* 0x0000003e063e7220 */ /* 0x000fe40000410000 */
[C---:B------:R-:W-:Y:S02]  /*a530*/  FMUL.FTZ R64, R7.reuse, R64 ;  /* 0x0000004007407220 */ /* 0x040fe40000410000 */
        /* <DEDUP_REMOVED lines=58> */
[C---:B------:R-:W-:Y:S02]  /*a8e0*/  FMUL.FTZ R122, R6.reuse, R122 ;  /* 0x0000007a067a7220 */ /* 0x040fe40000410000 */
[C---:B------:R-:W-:Y:S02]  /*a8f0*/  FMUL.FTZ R116, R7.reuse, R116 ;  /* 0x0000007407747220 */ /* 0x040fe40000410000 */
[----:B------:R-:W-:Y:S01]  /*a900*/  FMUL.FTZ R117, R7, R117 ;  /* 0x0000007507757220 */ /* 0x000fe20000410000 */
[----:B------:R-:W-:Y:S01]  /*a910*/  MOV R7, 0x40 ;  /* 0x0000004000077802 */ /* 0x000fe20000000f00 */
[----:B------:R-:W-:-:S02]  /*a920*/  FMUL.FTZ R119, R6, R119 ;  /* 0x0000007706777220 */ /* 0x000fc40000410000 */
[----:B------:R-:W-:Y:S01]  /*a930*/  FMUL.FTZ R118, R6, R118 ;  /* 0x0000007606767220 */ /* 0x000fe20000410000 */
[----:B------:R-:W-:Y:S01]  /*a940*/  SHF.L.U32 R6, R12, 0x2, RZ ;  /* 0x000000020c067819 */ /* 0x000fe200000006ff */
[----:B-1----:R-:W-:Y:S01]  /*a950*/  @P3 FMUL.FTZ R2, R2, 0.69314718246459960938 ;  /* 0x3f31721802023820 */ /* 0x002fe20000410000 */
[----:B------:R-:W-:Y:S02]  /*a960*/  SEL R7, R7, 0xffffffc0, !P1 ;  /* 0xffffffc007077807 */ /* 0x000fe40004800000 */
[C---:B------:R-:W-:Y:S02]  /*a970*/  IADD3 R14, R6.reuse, -0x20, RZ ;  /* 0xffffffe0060e7810 */ /* 0x040fe40007ffe0ff */
[C---:B------:R-:W-:Y:S02]  /*a980*/  @P0 IADD3 R14, R6.reuse, 0x20, RZ ;  /* 0x00000020060e0810 */ /* 0x040fe40007ffe0ff */
[C---:B------:R-:W-:Y:S02]  /*a990*/  IADD3 R15, R6.reuse, R7, RZ ;  /* 0x00000007060f7210 */ /* 0x040fe40007ffe0ff */
[----:B------:R-:W-:Y:S01]  /*a9a0*/  IADD3 R16, R7, R14, RZ ;  /* 0x0000000e07107210 */ /* 0x000fe20007ffe0ff */
[----:B------:R-:W-:Y:S01]  /*a9b0*/  STS.64 [R14], R36 ;  /* 0x000000240e007388 */ /* 0x000fe20000000a00 */
[----:B------:R-:W-:-:S02]  /*a9c0*/  IADD3 R17, R6, R13, RZ ;  /* 0x0000000d06117210 */ /* 0x000fc40007ffe0ff */
[----:B------:R-:W-:Y:S01]  /*a9d0*/  IADD3 R18, R13, R14, RZ ;  /* 0x0000000e0d127210 */ /* 0x000fe20007ffe0ff */
[----:B------:R-:W-:Y:S01]  /*a9e0*/  STS.64 [R14+0x800], R38 ;  /* 0x000800260e007388 */ /* 0x000fe20000000a00 */
[-C--:B------:R-:W-:Y:S02]  /*a9f0*/  IADD3 R19, R15, R13.reuse, RZ ;  /* 0x0000000d0f137210 */ /* 0x080fe40007ffe0ff */
[----:B------:R-:W-:Y:S01]  /*aa00*/  IADD3 R13, R16, R13, RZ ;  /* 0x0000000d100d7210 */ /* 0x000fe20007ffe0ff */
[----:B------:R-:W-:Y:S01]  /*aa10*/  STS.64 [R15], R40 ;  /* 0x000000280f007388 */ /* 0x000fe20000000a00 */
[----:B------:R-:W-:Y:S01]  /*aa20*/  LOP3.LUT P0, RZ, R9, 0x3, RZ, 0xc0, !PT ;  /* 0x0000000309ff7812 */ /* 0x000fe2000780c0ff */
[----:B------:R-:W-:Y:S02]  /*aa30*/  @P4 FMUL.FTZ R9, R4, 0.69314718246459960938 ;  /* 0x3f31721804094820 */ /* 0x000fe40000410000 */
[----:B------:R-:W-:Y:S04]  /*aa40*/  STS.64 [R15+0x800], R42 ;  /* 0x0008002a0f007388 */ /* 0x000fe80000000a00 */
[----:B------:R-:W-:Y:S04]  /*aa50*/  STS.64 [R16], R44 ;  /* 0x0000002c10007388 */ /* 0x000fe80000000a00 */
        /* <DEDUP_REMOVED lines=9> */
[----:B------:R-:W-:Y:S04]  /*aaf0*/  STS.64 [R12.X4+0x4000], R64 ;  /* 0x004000400c007388 */ /* 0x000fe80000004a00 */
[----:B------:R-:W-:Y:S04]  /*ab00*/  STS.64 [R12.X4+0x4800], R66 ;  /* 0x004800420c007388 */ /* 0x000fe80000004a00 */
[----:B------:R-:W-:Y:S04]  /*ab10*/  STS.64 [R14+0x4000], R68 ;  /* 0x004000440e007388 */ /* 0x000fe80000000a00 */
        /* <DEDUP_REMOVED lines=13> */
[----:B------:R-:W-:Y:S04]  /*abf0*/  STS.64 [R12.X4+0x8000], R96 ;  /* 0x008000600c007388 */ /* 0x000fe80000004a00 */
[----:B------:R-:W-:Y:S04]  /*ac00*/  STS.64 [R12.X4+0x8800], R98 ;  /* 0x008800620c007388 */ /* 0x000fe80000004a00 */
[----:B------:R-:W-:Y:S04]  /*ac10*/  STS.64 [R14+0x8000], R100 ;  /* 0x008000640e007388 */ /* 0x000fe80000000a00 */
[----:B------:R-:W-:Y:S04]  /*ac20*/  STS.64 [R14+0x8800], R102 ;  /* 0x008800660e007388 */ /* 0x000fe80000000a00 */
[----:B------:R-:W-:Y:S04]  /*ac30*/  STS.64 [R15+0x8000], R104 ;  /* 0x008000680f007388 */ /* 0x000fe80000000a00 */
[----:B------:R-:W-:Y:S04]  /*ac40*/  STS.64 [R15+0x8800], R106 ;  /* 0x0088006a0f007388 */ /* 0x000fe80000000a00 */
[----:B------:R-:W1:Y:S04]  /*ac50*/  S2R R7, SR_CTAID.Z ;  /* 0x0000000000077919 */ /* 0x000e680000002700 */
[----:B------:R-:W2:Y:S04]  /*ac60*/  S2R R6, SR_CTAID.Y ;  /* 0x0000000000067919 */ /* 0x000ea80000002600 */
[----:B------:R3:W-:Y:S04]  /*ac70*/  STS.64 [R16+0x8000], R124 ;  /* 0x0080007c10007388 */ /* 0x0007e80000000a00 */
[----:B------:R-:W-:Y:S04]  /*ac80*/  STS.64 [R16+0x8800], R126 ;  /* 0x0088007e10007388 */ /* 0x000fe80000000a00 */
[----:B------:R4:W-:Y:S04]  /*ac90*/  STS.64 [R17+0x8000], R108 ;  /* 0x0080006c11007388 */ /* 0x0009e80000000a00 */
[----:B------:R5:W-:Y:S04]  /*aca0*/  STS.64 [R17+0x8800], R110 ;  /* 0x0088006e11007388 */ /* 0x000be80000000a00 */
[----:B------:R-:W-:Y:S04]  /*acb0*/  STS.64 [R18+0x8000], R112 ;  /* 0x0080007012007388 */ /* 0x000fe80000000a00 */
[----:B------:R-:W-:Y:S01]  /*acc0*/  STS.64 [R18+0x8800], R114 ;  /* 0x0088007212007388 */ /* 0x000fe20000000a00 */
[----:B--2---:R-:W-:-:S03]  /*acd0*/  IMAD R6, R6, c[0x0][0x210], R207 ;  /* 0x0000840006067a24 */ /* 0x004fc600078e02cf */
[----:B------:R-:W-:Y:S04]  /*ace0*/  STS.64 [R19+0x8000], R120 ;  /* 0x0080007813007388 */ /* 0x000fe80000000a00 */
[----:B---3--:R-:W2:Y:S04]  /*acf0*/  S2R R124, SR_CTAID.X ;  /* 0x00000000007c7919 */ /* 0x008ea80000002500 */
[----:B------:R-:W-:Y:S01]  /*ad00*/  STS.64 [R19+0x8800], R122 ;  /* 0x0088007a13007388 */ /* 0x000fe20000000a00 */
[----:B----4-:R-:W-:-:S03]  /*ad10*/  SHF.R.S32.HI R109, RZ, 0x1f, R10 ;  /* 0x0000001fff6d7819 */ /* 0x010fc6000001140a */
[----:B------:R-:W-:Y:S01]  /*ad20*/  STS.64 [R13+0x8000], R116 ;  /* 0x008000740d007388 */ /* 0x000fe20000000a00 */
[----:B------:R-:W-:Y:S02]  /*ad30*/  IADD3 R108, -R207, RZ, RZ ;  /* 0x000000ffcf6c7210 */ /* 0x000fe40007ffe1ff */
[-C--:B------:R-:W-:Y:S01]  /*ad40*/  LEA.HI R109, R109, R10.reuse, RZ, 0x2 ;  /* 0x0000000a6d6d7211 */ /* 0x080fe200078f10ff */
[----:B------:R-:W-:Y:S01]  /*ad50*/  STS.64 [R13+0x8800], R118 ;  /* 0x008800760d007388 */ /* 0x000fe20000000a00 */
[----:B-----5:R-:W-:Y:S01]  /*ad60*/  SHF.L.U32 R110, R11, 0x2, RZ ;  /* 0x000000020b6e7819 */ /* 0x020fe200000006ff */
[----:B-1----:R-:W-:Y:S01]  /*ad70*/  IMAD R7, R108, c[0x0][0x1c0], R7 ;  /* 0x000070006c077a24 */ /* 0x002fe200078e0207 */
[----:B------:R-:W-:Y:S01]  /*ad80*/  LOP3.LUT R109, R109, 0xffffffc, RZ, 0xc0, !PT ;  /* 0x0ffffffc6d6d7812 */ /* 0x000fe200078ec0ff */
[----:B------:R-:W-:Y:S01]  /*ad90*/  BAR.SYNC.DEFER_BLOCKING 0x0 ;  /* 0x0000000000007b1d */ /* 0x000fe20000010000 */
[----:B------:R-:W-:Y:S01]  /*ada0*/  SHF.R.S32.HI R111, RZ, 0x1f, R110 ;  /* 0x0000001fff6f7819 */ /* 0x000fe2000001146e */
[----:B------:R-:W-:Y:S01]  /*adb0*/  IMAD R7, R6, c[0x0][0x1c0], R7 ;  /* 0x0000700006077a24 */ /* 0x000fe200078e0207 */
[----:B------:R-:W-:-:S02]  /*adc0*/  IADD3 R109, -R109, R10, RZ ;  /* 0x0000000a6d6d7210 */ /* 0x000fc40007ffe1ff */
[----:B------:R-:W-:Y:S01]  /*add0*/  MOV R6, 0xff800000 ;  /* 0xff80000000067802 */ /* 0x000fe20000000f00 */
[----:B------:R-:W-:Y:S01]  /*ade0*/  @P3 FFMA.FTZ R6, R3, c[0x0][0x238], R2 ;  /* 0x00008e0003063a23 */ /* 0x000fe20000010002 */
[----:B------:R-:W-:Y:S02]  /*adf0*/  LEA R10, R109, R0, 0x4 ;  /* 0x000000006d0a7211 */ /* 0x000fe400078e20ff */
[----:B--2---:R-:W-:-:S05]  /*ae00*/  SHF.L.U32 R124, R124, 0x6, RZ ;  /* 0x000000067c7c7819 */ /* 0x004fca00000006ff */
[----:B------:R-:W-:Y:S01]  /*ae10*/  IMAD R7, R7, c[0x0][0x214], R124 ;  /* 0x0000850007077a24 */ /* 0x000fe200078e027c */
[----:B------:R-:W1:Y:S04]  /*ae20*/  LDS.128 R100, [R5.X4] ;  /* 0x0000000005647984 */ /* 0x000e680000004c00 */
[----:B------:R-:W2:Y:S04]  /*ae30*/  LDS.128 R96, [R5.X4+0x800] ;  /* 0x0008000005607984 */ /* 0x000ea80000004c00 */
[----:B------:R-:W3:Y:S04]  /*ae40*/  LDS.128 R92, [R5.X4+0x1000] ;  /* 0x00100000055c7984 */ /* 0x000ee80000004c00 */
[----:B------:R-:W4:Y:S04]  /*ae50*/  LDS.128 R88, [R5.X4+0x1800] ;  /* 0x0018000005587984 */ /* 0x000f280000004c00 */
[----:B------:R-:W1:Y:S04]  /*ae60*/  LDS.128 R84, [R5.X4+0x2000] ;  /* 0x0020000005547984 */ /* 0x000e680000004c00 */
        /* <DEDUP_REMOVED lines=18> */
[----:B------:R5:W1:Y:S02]  /*af90*/  LDS.128 R104, [R5.X4+0xb800] ;  /* 0x00b8000005687984 */ /* 0x000a640000004c00 */
[----:B-----5:R-:W-:Y:S01]  /*afa0*/  MOV R5, 0xff800000 ;  /* 0xff80000000057802 */ /* 0x020fe20000000f00 */
[----:B------:R-:W-:Y:S01]  /*afb0*/  @P4 FFMA.FTZ R5, R132, c[0x0][0x238], R9 ;  /* 0x00008e0084054a23 */ /* 0x000fe20000010009 */
[----:B------:R-:W-:Y:S05]  /*afc0*/  @P0 BRA `(.L_x_1391) ;  /* 0x000000a000000947 */ /* 0x000fea0003800000 */
[----:B--234-:R-:W-:Y:S02]  /*afd0*/  IADD3 R4, R10, 0x8, RZ ;  /* 0x000000080a047810 */ /* 0x01cfe40007ffe0ff */
[----:B------:R-:W-:-:S02]  /*afe0*/  SHF.R.S32.HI R2, RZ, 0x1f, R10 ;  /* 0x0000001fff027819 */ /* 0x000fc4000001140a */
[C---:B------:R-:W-:Y:S02]  /*aff0*/  IADD3 R0, P0, R7.reuse, R10, RZ ;  /* 0x0000000a07007210 */ /* 0x040fe40007f1e0ff */
[-C--:B------:R-:W-:Y:S02]  /*b000*/  ISETP.GE.AND P2, PT, R10, R199.reuse, PT ;  /* 0x000000c70a00720c */ /* 0x080fe40003f46270 */
[----:B------:R-:W-:Y:S02]  /*b010*/  ISETP.GE.AND P1, PT, R4, R199, PT ;  /* 0x000000c70400720c */ /* 0x000fe40003f26270 */
[----:B------:R-:W-:Y:S02]  /*b020*/  LEA.HI.X.SX32 R3, R7, R2, 0x1, P0 ;  /* 0x0000000207037211 */ /* 0x000fe400000f0eff */
[----:B------:R-:W-:-:S04]  /*b030*/  LEA R2, P0, R0, c[0x0][0x208], 0x2 ;  /* 0x0000820000027a11 */ /* 0x000fc800078010ff */
[----:B------:R-:W-:-:S05]  /*b040*/  LEA.HI.X R3, R0, c[0x0][0x20c], R3, 0x2, P0 ;  /* 0x0000830000037a11 */ /* 0x000fca00000f1403 */
[----:B------:R2:W-:Y:S04]  /*b050*/  @!P2 STG.E [R2.64], R5 ;  /* 0x000000050200a986 */ /* 0x0005e8000c101904 */
[----:B------:R2:W-:Y:S02]  /*b060*/  @!P1 STG.E [R2.64+0x20], R6 ;  /* 0x0000200602009986 */ /* 0x0005e4000c101904 */
.L_x_1391:
[----:B--234-:R-:W-:Y:S05]  /*b070*/  BSYNC B0 ;  /* 0x0000000000007941 */ /* 0x01cfea0003800000 */
.L_x_1390:
[C---:B------:R-:W-:Y:S01]  /*b080*/  IMAD.WIDE R4, R8.reuse, 0xc0, R110 ;  /* 0x000000c008047825 */ /* 0x040fe200078e026e */
[----:B------:R-:W-:Y:S01]  /*b090*/  ISETP.GE.AND P1, PT, R8, R199, PT ;  /* 0x000000c70800720c */ /* 0x000fe20003f26270 */
[----:B------:R-:W-:Y:S02]  /*b0a0*/  BSSY B0, `(.L_x_1392) ;  /* 0x0000010000007945 */ /* 0x000fe40003800000 */
[----:B------:R-:W-:-:S05]  /*b0b0*/  IMAD R0, R7, c[0x0][0x22c], RZ ;  /* 0x00008b0007007a24 */ /* 0x000fca00078e02ff */
[----:B------:R-:W-:-:S04]  /*b0c0*/  IADD3 R3, P0, R0, R4, RZ ;  /* 0x0000000400037210 */ /* 0x000fc80007f1e0ff */
[----:B------:R-:W-:Y:S02]  /*b0d0*/  LEA.HI.X.SX32 R0, R0, R5, 0x1, P0 ;  /* 0x0000000500007211 */ /* 0x000fe400000f0eff */
[----:B------:R-:W-:-:S04]  /*b0e0*/  LEA R4, P0, R3, c[0x0][0x1d8], 0x2 ;  /* 0x0000760003047a11 */ /* 0x000fc800078010ff */
[----:B------:R-:W-:Y:S02]  /*b0f0*/  LEA.HI.X R5, R3, c[0x0][0x1dc], R0, 0x2, P0 ;  /* 0x0000770003057a11 */ /* 0x000fe400000f1400 */
[----:B------:R-:W-:Y:S01]  /*b100*/  IADD3 R0, R110, 0x40, RZ ;  /* 0x000000406e007810 */ /* 0x000fe20007ffe0ff */
[----:B------:R-:W-:Y:S05]  /*b110*/  @P1 BRA `(.L_x_1393) ;  /* 0x0000008000001947 */ /* 0x000fea0003800000 */
[C---:B------:R-:W-:Y:S02]  /*b120*/  IADD3 R2, R0.reuse, 0x40, RZ ;  /* 0x0000004000027810 */ /* 0x040fe40007ffe0ff */
[----:B------:R-:W-:Y:S02]  /*b130*/  ISETP.GE.AND P0, PT, R0, c[0x0][0x220], PT ;  /* 0x0000880000007a0c */ /* 0x000fe40003f06270 */
[----:B------:R-:W-:Y:S02]  /*b140*/  ISETP.GE.AND P1, PT, R110, c[0x0][0x220], PT ;  /* 0x000088006e007a0c */ /* 0x000fe40003f26270 */
[----:B------:R-:W-:-:S09]  /*b150*/  ISETP.GE.AND P2, PT, R2, c[0x0][0x220], PT ;  /* 0x0000880002007a0c */ /* 0x000fd20003f46270 */
[----:B-1----:R1:W-:Y:S04]  /*b160*/  @!P0 STG.E.128 [R4.64+0x100], R68 ;  /* 0x0001004404008986 */ /* 0x0023e8000c101d04 */
[----:B------:R1:W-:Y:S04]  /*b170*/  @!P1 STG.E.64 [R4.64], R100 ;  /* 0x0000006404009986 */ /* 0x0003e8000c101b04 */
[----:B------:R1:W-:Y:S04]  /*b180*/  @!P1 STG.E.64 [R4.64+0x8], R102 ;  /* 0x0000086604009986 */ /* 0x0003e8000c101b04 */
[----:B------:R1:W-:Y:S02]  /*b190*/  @!P2 STG.E.128 [R4.64+0x200], R36 ;  /* 0x000200240400a986 */ /* 0x0003e4000c101d04 */
.L_x_1393:
[----:B------:R-:W-:Y:S05]  /*b1a0*/  BSYNC B0 ;  /* 0x0000000000007941 */ /* 0x000fea0003800000 */
.L_x_1392:
[----:B------:R-:W-:Y:S01]  /*b1b0*/  IADD3 R2, R8, 0x8, RZ ;  /* 0x0000000808027810 */ /* 0x000fe20007ffe0ff */
[----:B------:R-:W-:Y:S03]  /*b1c0*/  BSSY B0, `(.L_x_1394) ;  /* 0x000000a000007945 */ /* 0x000fe60003800000 */
[----:B------:R-:W-:-:S13]  /*b1d0*/  ISETP.GE.AND P0, PT, R2, R199, PT ;  /* 0x000000c70200720c */ /* 0x000fda0003f06270 */
[----:B------:R-:W-:Y:S05]  /*b1e0*/  @P0 BRA `(.L_x_1395) ;  /* 0x0000007000000947 */ /* 0x000fea0003800000 */
[----:B------:R-:W-:Y:S02]  /*b1f0*/  IADD3 R2, R0, 0x40, RZ ;  /* 0x0000004000027810 */ /* 0x000fe40007ffe0ff */
[----:B------:R-:W-:Y:S02]  /*b200*/  ISETP.GE.AND P2, PT, R110, c[0x0][0x220], PT ;  /* 0x000088006e007a0c */ /* 0x000fe40003f46270 */
[----:B------:R-:W-:Y:S02]  /*b210*/  ISETP.GE.AND P1, PT, R0, c[0x0][0x220], PT ;  /* 0x0000880000007a0c */ /* 0x000fe40003f26270 */
[----:B------:R-:W-:-:S09]  /*b220*/  ISETP.GE.AND P0, PT, R2, c[0x0][0x220], PT ;  /* 0x0000880002007a0c */ /* 0x000fd20003f06270 */
[----:B------:R2:W-:Y:S04]  /*b230*/  @!P2 STG.E.128 [R4.64+0x1800], R96 ;  /* 0x001800600400a986 */ /* 0x0005e8000c101d04 */
[----:B-1----:R2:W-:Y:S04]  /*b240*/  @!P1 STG.E.128 [R4.64+0x1900], R64 ;  /* 0x0019004004009986 */ /* 0x0025e8000c101d04 */
[----:B------:R2:W-:Y:S02]  /*b250*/  @!P0 STG.E.128 [R4.64+0x1a00], R32 ;  /* 0x001a002004008986 */ /* 0x0005e4000c101d04 */
.L_x_1395:
[----:B------:R-:W-:Y:S05]  /*b260*/  BSYNC B0 ;  /* 0x0000000000007941 */ /* 0x000fea0003800000 */
.L_x_1394:
        /* <DEDUP_REMOVED lines=11> */
.L_x_1397:
[----:B------:R-:W-:Y:S05]  /*b320*/  BSYNC B0 ;  /* 0x0000000000007941 */ /* 0x000fea0003800000 */
.L_x_1396:
        /* <DEDUP_REMOVED lines=11> */
.L_x_1399:
[----:B------:R-:W-:Y:S05]  /*b3e0*/  BSYNC B0 ;  /* 0x0000000000007941 */ /* 0x000fea0003800000 */
.L_x_1398:
        /* <DEDUP_REMOVED lines=8> */
[----:B-1----:R1:W-:Y:S04]  /*b470*/  @!P2 STG.E.128 [R4.64+0x6000], R84 ;  /* 0x006000540400a986 */ /* 0x0023e8000c101d04 */
[----:B------:R1:W-:Y:S04]  /*b480*/  @!P1 STG.E.128 [R4.64+0x6100], R52 ;  /* 0x0061003404009986 */ /* 0x0003e8000c101d04 */
[----:B------:R1:W-:Y:S02]  /*b490*/  @!P0 STG.E.128 [R4.64+0x6200], R20 ;  /* 0x0062001404008986 */ /* 0x0003e4000c101d04 */
.L_x_1401:
[----:B------:R-:W-:Y:S05]  /*b4a0*/  BSYNC B0 ;  /* 0x0000000000007941 */ /* 0x000fea0003800000 */
.L_x_1400:
        /* <DEDUP_REMOVED lines=11> */
.L_x_1403:
[----:B------:R-:W-:Y:S05]  /*b560*/  BSYNC B0 ;  /* 0x0000000000007941 */ /* 0x000fea0003800000 */
.L_x_1402:
        /* <DEDUP_REMOVED lines=11> */
.L_x_1405:
[----:B------:R-:W-:Y:S05]  /*b620*/  BSYNC B0 ;  /* 0x0000000000007941 */ /* 0x000fea0003800000 */
.L_x_1404:
[----:B------:R-:W-:-:S04]  /*b630*/  IADD3 R8, R8, 0x38, RZ ;  /* 0x0000003808087810 */ /* 0x000fc80007ffe0ff */
[----:B------:R-:W-:-:S13]  /*b640*/  ISETP.GE.AND P0, PT, R8, R199, PT ;  /* 0x000000c70800720c */ /* 0x000fda0003f06270 */
[----:B------:R-:W-:Y:S05]  /*b650*/  @P0 EXIT ;  /* 0x000000000000094d */ /* 0x000fea0003800000 */
[C---:B------:R-:W-:Y:S02]  /*b660*/  ISETP.GE.AND P0, PT, R0.reuse, c[0x0][0x220], PT ;  /* 0x0000880000007a0c */ /* 0x040fe40003f06270 */
[----:B------:R-:W-:Y:S02]  /*b670*/  IADD3 R0, R0, 0x40, RZ ;  /* 0x0000004000007810 */ /* 0x000fe40007ffe0ff */
[----:B------:R-:W-:-:S09]  /*b680*/  ISETP.GE.AND P1, PT, R110, c[0x0][0x220], PT ;  /* 0x000088006e007a0c */ /* 0x000fd20003f26270 */
[----:B-1----:R1:W-:Y:S01]  /*b690*/  @!P0 STG.E.128 [R4.64+0xa900], R40 ;  /* 0x00a9002804008986 */ /* 0x0023e2000c101d04 */
[----:B------:R-:W-:-:S03]  /*b6a0*/  ISETP.GE.AND P0, PT, R0, c[0x0][0x220], PT ;  /* 0x0000880000007a0c */ /* 0x000fc60003f06270 */
[----:B------:R1:W-:Y:S10]  /*b6b0*/  @!P1 STG.E.128 [R4.64+0xa800], R72 ;  /* 0x00a8004804009986 */ /* 0x0003f4000c101d04 */
[----:B------:R-:W-:Y:S05]  /*b6c0*/  @P0 EXIT ;  /* 0x000000000000094d */ /* 0x000fea0003800000 */
[----:B------:R-:W-:Y:S01]  /*b6d0*/  STG.E.128 [R4.64+0xaa00], R104 ;  /* 0x00aa006804007986 */ /* 0x000fe2000c101d04 */
[----:B------:R-:W-:Y:S05]  /*b6e0*/  EXIT ;  /* 0x000000000000794d */ /* 0x000fea0003800000 */
.L_x_1406:
        /* <DEDUP_REMOVED lines=9> */
.L_x_7840:


//--------------------- .text._ZN5flash24flash_fwd_splitkv_kernelI23Flash_fwd_kernel_traitsILi192ELi64ELi64ELi4ELb0ELb0EN7cutlass10bfloat16_tE19Flash_kernel_traitsILi192ELi64ELi64ELi4ES3_EELb0ELb0ELb0ELb0ELb0ELb1ELb1ELb0EEEvNS_16Flash_fwd_paramsE --------------------------
	.section	.text._ZN5flash24flash_fwd_splitkv_kernelI23Flash_fwd_kernel_traitsILi192ELi64ELi64ELi4ELb0ELb0EN7cutlass10bfloat16_tE19Flash_kernel_traitsILi192ELi64ELi64ELi4ES3_EELb0ELb0ELb0ELb0ELb0ELb1ELb1ELb0EEEvNS_16Flash_fwd_paramsE,"ax",@progbits
	.sectioninfo	@"SHI_REGISTERS=255"
	.align	128
        .global         _ZN5flash24flash_fwd_splitkv_kernelI23Flash_fwd_kernel_traitsILi192ELi64ELi64ELi4ELb0ELb0EN7cutlass10bfloat16_tE19Flash_kernel_traitsILi192ELi64ELi64ELi4ES3_EELb0ELb0ELb0ELb0ELb0ELb1ELb1ELb0EEEvNS_16Flash_fwd_paramsE
        .type           _ZN5flash24flash_fwd_splitkv_kernelI23Flash_fwd_kernel_traitsILi192ELi64ELi64ELi4ELb0ELb0EN7cutlass10bfloat16_tE19Flash_kernel_traitsILi192ELi64ELi64ELi4ES3_EELb0ELb0ELb0ELb0ELb0ELb1ELb1ELb0EEEvNS_16Flash_fwd_paramsE,@function
        .size           _ZN5flash24flash_fwd_splitkv_kernelI23Flash_fwd_kernel_traitsILi192ELi64ELi64ELi4ELb0ELb0EN7cutlass10bfloat16_tE19Flash_kernel_traitsILi192ELi64ELi64ELi4ES3_EELb0ELb0ELb0ELb0ELb0ELb1ELb1ELb0EEEvNS_16Flash_fwd_paramsE,(.L_x_7841 - _ZN5flash24flash_fwd_splitkv_kernelI23Flash_fwd_kernel_traitsILi192ELi64ELi64ELi4ELb0ELb0EN7cutlass10bfloat16_tE19Flash_kernel_traitsILi192ELi64ELi64ELi4ES3_EELb0ELb0ELb0ELb0ELb0ELb1ELb1ELb0EEEvNS_16Flash_fwd_paramsE)
        .other          _ZN5flash24flash_fwd_splitkv_kernelI23Flash_fwd_kernel_traitsILi192ELi64ELi64ELi4ELb0ELb0EN7cutlass10bfloat16_tE19Flash_kernel_traitsILi192ELi64ELi64ELi4ES3_EELb0ELb0ELb0ELb0ELb0ELb1ELb1ELb0EEEvNS_16Flash_fwd_paramsE,@"STO_CUDA_ENTRY STV_DEFAULT"
_ZN5flash24flash_fwd_splitkv_kernelI23Flash_fwd_kernel_traitsILi192ELi64ELi64ELi4ELb0ELb0EN7cutlass10bfloat16_tE19Flash_kernel_traitsILi192ELi64ELi64ELi4ES3_EELb0ELb0ELb0ELb0ELb0ELb1ELb1ELb0EEEvNS_16Flash_fwd_paramsE:
.text._ZN5flash24flash_fwd_splitkv_kernelI23Flash_fwd_kernel_traitsILi192ELi64ELi64ELi4ELb0ELb0EN7cutlass10bfloat16_tE19Flash_kernel_traitsILi192ELi64ELi64ELi4ES3_EELb0ELb0ELb0ELb0ELb0ELb1ELb1ELb0EEEvNS_16Flash_fwd_paramsE:
        /* <DEDUP_REMOVED lines=54> */
.L_x_1407:
[----:B-1-34-:R-:W-:Y:S02]  /*0360*/  MOV R3, c[0x0][0x218] ;  /* 0x0000860000037a02 */ /* 0x01afe40000000f00 */
.L_x_1408:
        /* <DEDUP_REMOVED lines=78> */
.L_x_1411:
[----:B------:R-:W-:Y:S05]  /*0850*/  BSYNC B0 ;  /* 0x0000000000007941 */ /* 0x000fea0003800000 */
.L_x_1410:
        /* <DEDUP_REMOVED lines=10> */
.L_x_1413:
[----:B------:R-:W-:Y:S05]  /*0900*/  BSYNC B0 ;  /* 0x0000000000007941 */ /* 0x000fea0003800000 */
.L_x_1412:
        /* <DEDUP_REMOVED lines=10> */
.L_x_1415:
[----:B------:R-:W-:Y:S05]  /*09b0*/  BSYNC B0 ;  /* 0x0000000000007941 */ /* 0x000fea0003800000 */
.L_x_1414:
        /* <DEDUP_REMOVED lines=10> */
.L_x_1417:
[----:B------:R-:W-:Y:S05]  /*0a60*/  BSYNC B0 ;  /* 0x0000000000007941 */ /* 0x000fea0003800000 */
.L_x_1416:
        /* <DEDUP_REMOVED lines=10> */
.L_x_1419:
[----:B------:R-:W-:Y:S05]  /*0b10*/  BSYNC B0 ;  /* 0x0000000000007941 */ /* 0x000fea0003800000 */
.L_x_1418:
        /* <DEDUP_REMOVED lines=10> */
.L_x_1421:
[----:B------:R-:W-:Y:S05]  /*0bc0*/  BSYNC B0 ;  /* 0x0000000000007941 */ /* 0x000fea0003800000 */
.L_x_1420:
        /* <DEDUP_REMOVED lines=10> */
.L_x_1423:
[----:B------:R-:W-:Y:S05]  /*0c70*/  BSYNC B0 ;  /* 0x0000000000007941 */ /* 0x000fea0003800000 */
.L_x_1422:
        /* <DEDUP_REMOVED lines=10> */
.L_x_1425:
[----:B------:R-:W-:Y:S05]  /*0d20*/  BSYNC B0 ;  /* 0x0000000000007941 */ /* 0x000fea0003800000 */
.L_x_1424:
        /* <DEDUP_REMOVED lines=32> */
.L_x_1409:
        /* <DEDUP_REMOVED lines=92> */
.L_x_1426:
        /* <DEDUP_REMOVED lines=15> */
.L_x_1428:
        /* <DEDUP_REMOVED lines=49> */
.L_x_1427:
        /* <DEDUP_REMOVED lines=116> */
.L_x_1430:
[----:B------:R-:W-:Y:S05]  /*2030*/  BSYNC B0 ;  /* 0x0000000000007941 */ /* 0x000fea0003800000 */
.L_x_1429:
        /* <DEDUP_REMOVED lines=37> */
.L_x_1432:
[----:B------:R-:W-:Y:S05]  /*2290*/  BSYNC B0 ;  /* 0x0000000000007941 */ /* 0x000fea0003800000 */
.L_x_1431:
        /* <DEDUP_REMOVED lines=37> */
.L_x_1434:
[----:B------:R-:W-:Y:S05]  /*24f0*/  BSYNC B0 ;  /* 0x0000000000007941 */ /* 0x000fea0003800000 */
.L_x_1433:
        /* <DEDUP_REMOVED lines=36> */
.L_x_1436:
[----:B------:R-:W-:Y:S05]  /*2740*/  BSYNC B0 ;  /* 0x0000000000007941 */ /* 0x000fea0003800000 */
.L_x_1435:
        /* <DEDUP_REMOVED lines=31> */
.L_x_1438:
[----:B------:R-:W-:Y:S05]  /*2940*/  BSYNC B0 ;  /* 0x0000000000007941 */ /* 0x000fea0003800000 */
.L_x_1437:
        /* <DEDUP_REMOVED lines=33> */
.L_x_1440:
[----:B------:R-:W-:Y:S05]  /*2b60*/  BSYNC B0 ;  /* 0x0000000000007941 */ /* 0x000fea0003800000 */
.L_x_1439:
        /* <DEDUP_REMOVED lines=31> */
.L_x_1442:
[----:B------:R-:W-:Y:S05]  /*2d60*/  BSYNC B0 ;  /* 0x0000000000007941 */ /* 0x000fea0003800000 */
.L_x_1441:
        /* <DEDUP_REMOVED lines=34> */
.L_x_1444:
[----:B------:R-:W-:Y:S05]  /*2f90*/  BSYNC B0 ;  /* 0x0000000000007941 */ /* 0x000fea0003800000 */
.L_x_1443:
        /* <DEDUP_REMOVED lines=32> */
.L_x_1446:
[----:B------:R-:W-:Y:S05]  /*31a0*/  BSYNC B0 ;  /* 0x0000000000007941 */ /* 0x000fea0003800000 */
.L_x_1445:
        /* <DEDUP_REMOVED lines=33> */
.L_x_1448:
[----:B------:R-:W-:Y:S05]  /*33c0*/  BSYNC B0 ;  /* 0x0000000000007941 */ /* 0x000fea0003800000 */
.L_x_1447:
        /* <DEDUP_REMOVED lines=36> */
.L_x_1450:
[----:B------:R-:W-:Y:S05]  /*3610*/  BSYNC B0 ;  /* 0x0000000000007941 */ /* 0x000fea0003800000 */
.L_x_1449:
        /* <DEDUP_REMOVED lines=39> */
.L_x_1452:
[----:B------:R-:W-:Y:S05]  /*3890*/  BSYNC B0 ;  /* 0x0000000000007941 */ /* 0x000fea0003800000 */
.L_x_1451:
        /* <DEDUP_REMOVED lines=16> */
[----:B------:R-:W-:Y:S01]  /*39a0*/  LDSM.16.M88.4 R48, [R204] ;  /* 0x00000000cc30783b */ /* 0x000fe20000000200 */
[----:B------:R-:W-:-:S02]  /*39b0*/  LOP3.LUT R98, R98, 0x6, RZ, 0xc0, !PT ;  /* 0x0000000662627812 */ /* 0x000fc400078ec0ff */
[----:B------:R-:W-:Y:S01]  /*39c0*/  IMAD R205, R205, 0x200, R8 ;  /* 0x00000200cdcd7824 */ /* 0x000fe200078e0208 */
[----:B------:R-:W-:Y:S03]  /*39d0*/  LDSM.16.M88.4 R76, [R202] ;  /* 0x00000000ca4c783b */ /* 0x000fe60000000200 */
[----:B------:R-:W-:-:S05]  /*39e0*/  IMAD.SHL.U32 R205, R205, 0x2, RZ ;  /* 0x00000002cdcd7824 */ /* 0x000fca00078e00ff */
[----:B------:R-:W5:Y:S01]  /*39f0*/  LDSM.16.M88.4 R16, [R205+0x6000] ;  /* 0x00600000cd10783b */ /* 0x000f620000000200 */
[C---:B------:R-:W-:Y:S02]  /*3a00*/  IADD3 R2, R205.reuse, 0x6000, RZ ;  /* 0x00006000cd027810 */ /* 0x040fe40007ffe0ff */
[----:B------:R-:W-:Y:S01]  /*3a10*/  IADD3 R203, R205, 0x6020, RZ ;  /* 0x00006020cdcb7810 */ /* 0x000fe20007ffe0ff */
[----:B------:R-:W1:Y:S01]  /*3a20*/  LDSM.16.M88.4 R44, [R205+0x6800] ;  /* 0x00680000cd2c783b */ /* 0x000e620000000200 */
[----:B------:R-:W-:Y:S01]  /*3a30*/  @P1 IADD3 R203, R2, -0x20, RZ ;  /* 0xffffffe002cb1810 */ /* 0x000fe20007ffe0ff */
[----:B------:R-:W-:Y:S02]  /*3a40*/  IMAD.MOV.U32 R2, RZ, RZ, 0x40 ;  /* 0x00000040ff027424 */ /* 0x000fe400078e00ff */
[----:B------:R-:W-:Y:S01]  /*3a50*/  LDSM.16.M88.4 R60, [R205+0x7000] ;  /* 0x00700000cd3c783b */ /* 0x000fe20000000200 */
[C---:B------:R-:W-:Y:S02]  /*3a60*/  IADD3 R195, R203.reuse, 0x800, RZ ;  /* 0x00000800cbc37810 */ /* 0x040fe40007ffe0ff */
[----:B------:R-:W-:Y:S01]  /*3a70*/  SEL R2, R2, 0xffffffc0, !P2 ;  /* 0xffffffc002027807 */ /* 0x000fe20005000000 */
[----:B-1----:R-:W1:Y:S01]  /*3a80*/  LDSM.16.M88.4 R24, [R203] ;  /* 0x00000000cb18783b */ /* 0x002e620000000200 */
[----:B------:R-:W-:-:S02]  /*3a90*/  IADD3 R194, R203, 0x1000, RZ ;  /* 0x00001000cbc27810 */ /* 0x000fc40007ffe0ff */
[----:B------:R-:W-:Y:S01]  /*3aa0*/  IADD3 R193, R203, 0x1800, RZ ;  /* 0x00001800cbc17810 */ /* 0x000fe20007ffe0ff */
[----:B------:R-:W2:Y:S01]  /*3ab0*/  LDSM.16.M88.4 R68, [R205+0x7800] ;  /* 0x00780000cd44783b */ /* 0x000ea20000000200 */
[----:B------:R-:W-:Y:S01]  /*3ac0*/  IMAD.IADD R199, R205, 0x1, R2 ;  /* 0x00000001cdc77824 */ /* 0x000fe200078e0202 */
[C---:B------:R-:W-:Y:S01]  /*3ad0*/  IADD3 R191, R203.reuse, 0x2000, RZ ;  /* 0x00002000cbbf7810 */ /* 0x040fe20007ffe0ff */
[----:B------:R-:W-:Y:S01]  /*3ae0*/  IMAD.IADD R192, R2, 0x1, R203 ;  /* 0x0000000102c07824 */ /* 0x000fe200078e02cb */
[----:B------:R-:W3:Y:S01]  /*3af0*/  LDSM.16.M88.4 R12, [R203+0x800] ;  /* 0x00080000cb0c783b */ /* 0x000ee20000000200 */
[C---:B------:R-:W-:Y:S02]  /*3b00*/  IADD3 R190, R203.reuse, 0x2800, RZ ;  /* 0x00002800cbbe7810 */ /* 0x040fe40007ffe0ff */
[C---:B------:R-:W-:Y:S01]  /*3b10*/  IADD3 R189, R203.reuse, 0x3000, RZ ;  /* 0x00003000cbbd7810 */ /* 0x040fe20007ffe0ff */
[----:B------:R-:W4:Y:S01]  /*3b20*/  LDSM.16.M88.4 R36, [R199+0x6000] ;  /* 0x00600000c724783b */ /* 0x000f220000000200 */
[----:B------:R-:W-:-:S02]  /*3b30*/  IADD3 R188, R203, 0x3800, RZ ;  /* 0x00003800cbbc7810 */ /* 0x000fc40007ffe0ff */
[C---:B------:R-:W-:Y:S01]  /*3b40*/  IADD3 R187, R203.reuse, 0x4000, RZ ;  /* 0x00004000cbbb7810 */ /* 0x040fe20007ffe0ff */
[----:B------:R-:W1:Y:S01]  /*3b50*/  LDSM.16.M88.4 R28, [R203+0x1000] ;  /* 0x00100000cb1c783b */ /* 0x000e620000000200 */
[C---:B------:R-:W-:Y:S02]  /*3b60*/  IADD3 R186, R203.reuse, 0x4800, RZ ;  /* 0x00004800cbba7810 */ /* 0x040fe40007ffe0ff */
[C---:B------:R-:W-:Y:S01]  /*3b70*/  IADD3 R185, R203.reuse, 0x5000, RZ ;  /* 0x00005000cbb97810 */ /* 0x040fe20007ffe0ff */
[----:B------:R-:W1:Y:S01]  /*3b80*/  LDSM.16.M88.4 R72, [R203+0x1800] ;  /* 0x00180000cb48783b */ /* 0x000e620000000200 */
[----:B------:R-:W-:-:S03]  /*3b90*/  IADD3 R184, R203, 0x5800, RZ ;  /* 0x00005800cbb87810 */ /* 0x000fc60007ffe0ff */
[----:B------:R-:W2:Y:S02]  /*3ba0*/  LDSM.16.M88.4 R8, [R199+0x6800] ;  /* 0x00680000c708783b */ /* 0x000ea40000000200 */
[C---:B--2--5:R-:W-:Y:S02]  /*3bb0*/  HMMA.16816.F32.BF16 R20, R52.reuse, R16, RZ ;  /* 0x000000103414723c */ /* 0x064fe400000418ff */
[----:B------:R-:W-:Y:S04]  /*3bc0*/  LDSM.16.M88.4 R40, [R199+0x7000] ;  /* 0x00700000c728783b */ /* 0x000fe80000000200 */
[----:B------:R-:W-:Y:S02]  /*3bd0*/  LDSM.16.M88.4 R80, [R199+0x7800] ;  /* 0x00780000c750783b */ /* 0x000fe40000000200 */
[C---:B------:R-:W-:Y:S02]  /*3be0*/  HMMA.16816.F32.BF16 R16, R52.reuse, R18, RZ ;  /* 0x000000123410723c */ /* 0x040fe400000418ff */
[----:B------:R-:W-:Y:S04]  /*3bf0*/  LDSM.16.M88.4 R92, [R192+0x2800] ;  /* 0x00280000c05c783b */ /* 0x000fe80000000200 */
[----:B------:R-:W-:Y:S02]  /*3c00*/  LDSM.16.M88.4 R84, [R205+0xa800] ;  /* 0x00a80000cd54783b */ /* 0x000fe40000000200 */
[C---:B------:R-:W-:Y:S02]  /*3c10*/  HMMA.16816.F32.BF16 R32, R52.reuse, R44, RZ ;  /* 0x0000002c3420723c */ /* 0x040fe400000418ff */
[----:B------:R-:W-:Y:S06]  /*3c20*/  LDSM.16.M88.4 R88, [R199+0x9800] ;  /* 0x00980000c758783b */ /* 0x000fec0000000200 */
[----:B------:R-:W-:Y:S08]  /*3c30*/  HMMA.16816.F32.BF16 R44, R52, R46, RZ ;  /* 0x0000002e342c723c */ /* 0x000ff000000418ff */
[C---:B-1----:R-:W-:Y:S08]  /*3c40*/  HMMA.16816.F32.BF16 R20, R48.reuse, R24, R20 ;  /* 0x000000183014723c */ /* 0x042ff00000041814 */
[----:B------:R-:W-:Y:S01]  /*3c50*/  HMMA.16816.F32.BF16 R16, R48, R26, R16 ;  /* 0x0000001a3010723c */ /* 0x000fe20000041810 */
[----:B------:R-:W-:Y:S07]  /*3c60*/  LDSM.16.M88.4 R24, [R192] ;  /* 0x00000000c018783b */ /* 0x000fee0000000200 */
[C---:B------:R-:W-:Y:S08]  /*3c70*/  HMMA.16816.F32.BF16 R64, R52.reuse, R60, RZ ;  /* 0x0000003c3440723c */ /* 0x040ff000000418ff */
[C---:B------:R-:W-:Y:S08]  /*3c80*/  HMMA.16816.F32.BF16 R60, R52.reuse, R62, RZ ;  /* 0x0000003e343c723c */ /* 0x040ff000000418ff */
[C---:B------:R-:W-:Y:S08]  /*3c90*/  HMMA.16816.F32.BF16 R56, R52.reuse, R68, RZ ;  /* 0x000000443438723c */ /* 0x040ff000000418ff */
[----:B------:R-:W-:Y:S01]  /*3ca0*/  HMMA.16816.F32.BF16 R52, R52, R70, RZ ;  /* 0x000000463434723c */ /* 0x000fe200000418ff */
[----:B------:R-:W1:Y:S07]  /*3cb0*/  LDSM.16.M88.4 R68, [R201] ;  /* 0x00000000c944783b */ /* 0x000e6e0000000200 */
[C---:B---3--:R-:W-:Y:S08]  /*3cc0*/  HMMA.16816.F32.BF16 R32, R48.reuse, R12, R32 ;  /* 0x0000000c3020723c */ /* 0x048ff00000041820 */
[----:B------:R-:W-:Y:S01]  /*3cd0*/  HMMA.16816.F32.BF16 R44, R48, R14, R44 ;  /* 0x0000000e302c723c */ /* 0x000fe2000004182c */
[----:B------:R-:W2:Y:S07]  /*3ce0*/  LDSM.16.M88.4 R12, [R192+0x800] ;  /* 0x00080000c00c783b */ /* 0x000eae0000000200 */
[C---:B----4-:R-:W-:Y:S08]  /*3cf0*/  HMMA.16816.F32.BF16 R20, R76.reuse, R36, R20 ;  /* 0x000000244c14723c */ /* 0x050ff00000041814 */
[----:B------:R-:W-:Y:S01]  /*3d00*/  HMMA.16816.F32.BF16 R16, R76, R38, R16 ;  /* 0x000000264c10723c */ /* 0x000fe20000041810 */
[----:B------:R-:W-:Y:S07]  /*3d10*/  LDSM.16.M88.4 R36, [R205+0x8000] ;  /* 0x00800000cd24783b */ /* 0x000fee0000000200 */
[C---:B------:R-:W-:Y:S08]  /*3d20*/  HMMA.16816.F32.BF16 R64, R48.reuse, R28, R64 ;  /* 0x0000001c3040723c */ /* 0x040ff00000041840 */
[C---:B------:R-:W-:Y:S01]  /*3d30*/  HMMA.16816.F32.BF16 R60, R48.reuse, R30, R60 ;  /* 0x0000001e303c723c */ /* 0x040fe2000004183c */
[----:B------:R-:W-:Y:S07]  /*3d40*/  LDSM.16.M88.4 R28, [R192+0x1000] ;  /* 0x00100000c01c783b */ /* 0x000fee0000000200 */
[C---:B------:R-:W-:Y:S08]  /*3d50*/  HMMA.16816.F32.BF16 R56, R48.reuse, R72, R56 ;  /* 0x000000483038723c */ /* 0x040ff00000041838 */
[----:B------:R-:W-:Y:S01]  /*3d60*/  HMMA.16816.F32.BF16 R52, R48, R74, R52 ;  /* 0x0000004a3034723c */ /* 0x000fe20000041834 */
[----:B------:R-:W3:Y:S04]  /*3d70*/  LDSM.16.M88.4 R48, [R206+0x2000] ;  /* 0x00200000ce30783b */ /* 0x000ee80000000200 */
[----:B------:R-:W-:Y:S03]  /*3d80*/  LDSM.16.M88.4 R72, [R192+0x1800] ;  /* 0x00180000c048783b */ /* 0x000fe60000000200 */
[C---:B------:R-:W-:Y:S08]  /*3d90*/  HMMA.16816.F32.BF16 R32, R76.reuse, R8, R32 ;  /* 0x000000084c20723c */ /* 0x040ff00000041820 */
[----:B------:R-:W-:Y:S01]  /*3da0*/  HMMA.16816.F32.BF16 R44, R76, R10, R44 ;  /* 0x0000000a4c2c723c */ /* 0x000fe2000004182c */
[----:B------:R-:W4:Y:S07]  /*3db0*/  LDSM.16.M88.4 R8, [R205+0x8800] ;  /* 0x00880000cd08783b */ /* 0x000f2e0000000200 */
[C---:B-1----:R-:W-:Y:S08]  /*3dc0*/  HMMA.16816.F32.BF16 R20, R68.reuse, R24, R20 ;  /* 0x000000184414723c */ /* 0x042ff00000041814 */
[----:B------:R-:W-:Y:S01]  /*3dd0*/  HMMA.16816.F32.BF16 R16, R68, R26, R16 ;  /* 0x0000001a4410723c */ /* 0x000fe20000041810 */
[----:B------:R-:W-:Y:S07]  /*3de0*/  LDSM.16.M88.4 R24, [R203+0x2000] ;  /* 0x00200000cb18783b */ /* 0x000fee0000000200 */
[C---:B------:R-:W-:Y:S08]  /*3df0*/  HMMA.16816.F32.BF16 R64, R76.reuse, R40, R64 ;  /* 0x000000284c40723c */ /* 0x040ff00000041840 */
[----:B------:R-:W-:Y:S01]  /*3e00*/  HMMA.16816.F32.BF16 R60, R76, R42, R60 ;  /* 0x0000002a4c3c723c */ /* 0x000fe2000004183c */
[----:B------:R-:W-:Y:S07]  /*3e10*/  LDSM.16.M88.4 R40, [R205+0x9000] ;  /* 0x00900000cd28783b */ /* 0x000fee0000000200 */
[C---:B--2---:R-:W-:Y:S08]  /*3e20*/  HMMA.16816.F32.BF16 R32, R68.reuse, R12, R32 ;  /* 0x0000000c4420723c */ /* 0x044ff00000041820 */
[----:B------:R-:W-:Y:S01]  /*3e30*/  HMMA.16816.F32.BF16 R44, R68, R14, R44 ;  /* 0x0000000e442c723c */ /* 0x000fe2000004182c */
[----:B------:R-:W1:Y:S07]  /*3e40*/  LDSM.16.M88.4 R12, [R204+0x2000] ;  /* 0x00200000cc0c783b */ /* 0x000e6e0000000200 */
[C---:B------:R-:W-:Y:S08]  /*3e50*/  HMMA.16816.F32.BF16 R56, R76.reuse, R80, R56 ;  /* 0x000000504c38723c */ /* 0x040ff00000041838 */
[----:B------:R-:W-:Y:S01]  /*3e60*/  HMMA.16816.F32.BF16 R76, R76, R82, R52 ;  /* 0x000000524c4c723c */ /* 0x000fe20000041834 */
[----:B------:R-:W2:Y:S04]  /*3e70*/  LDSM.16.M88.4 R52, [R205+0x9800] ;  /* 0x00980000cd34783b */ /* 0x000ea80000000200 */
[----:B------:R-:W-:Y:S03]  /*3e80*/  LDSM.16.M88.4 R80, [R202+0x2000] ;  /* 0x00200000ca50783b */ /* 0x000fe60000000200 */
[C---:B---3--:R-:W-:Y:S08]  /*3e90*/  HMMA.16816.F32.BF16 R20, R48.reuse, R36, R20 ;  /* 0x000000243014723c */ /* 0x048ff00000041814 */
[----:B------:R-:W-:Y:S01]  /*3ea0*/  HMMA.16816.F32.BF16 R16, R48, R38, R16 ;  /* 0x000000263010723c */ /* 0x000fe20000041810 */
[----:B------:R-:W-:Y:S07]  /*3eb0*/  LDSM.16.M88.4 R36, [R199+0x8000] ;  /* 0x00800000c724783b */ /* 0x000fee0000000200 */
[C---:B------:R-:W-:Y:S08]  /*3ec0*/  HMMA.16816.F32.BF16 R64, R68.reuse, R28, R64 ;  /* 0x0000001c4440723c */ /* 0x040ff00000041840 */
[----:B------:R-:W-:Y:S01]  /*3ed0*/  HMMA.16816.F32.BF16 R60, R68, R30, R60 ;  /* 0x0000001e443c723c */ /* 0x000fe2000004183c */
[----:B------:R-:W3:Y:S07]  /*3ee0*/  LDSM.16.M88.4 R28, [R203+0x2800] ;  /* 0x00280000cb1c783b */ /* 0x000eee0000000200 */
[C---:B----4-:R-:W-:Y:S08]  /*3ef0*/  HMMA.16816.F32.BF16 R32, R48.reuse, R8, R32 ;  /* 0x000000083020723c */ /* 0x050ff00000041820 */
[----:B------:R-:W-:Y:S01]  /*3f00*/  HMMA.16816.F32.BF16 R44, R48, R10, R44 ;  /* 0x0000000a302c723c */ /* 0x000fe2000004182c */
[----:B------:R-:W4:Y:S07]  /*3f10*/  LDSM.16.M88.4 R8, [R203+0x3000] ;  /* 0x00300000cb08783b */ /* 0x000f2e0000000200 */
[C---:B------:R-:W-:Y:S08]  /*3f20*/  HMMA.16816.F32.BF16 R56, R68.reuse, R72, R56 ;  /* 0x000000484438723c */ /* 0x040ff00000041838 */
[----:B------:R-:W-:Y:S01]  /*3f30*/  HMMA.16816.F32.BF16 R76, R68, R74, R76 ;  /* 0x0000004a444c723c */ /* 0x000fe2000004184c */
[----:B------:R-:W-:Y:S04]  /*3f40*/  LDSM.16.M88.4 R72, [R201+0x2000] ;  /* 0x00200000c948783b */ /* 0x000fe80000000200 */
[----:B------:R-:W-:Y:S03]  /*3f50*/  LDSM.16.M88.4 R68, [R192+0x3000] ;  /* 0x00300000c044783b */ /* 0x000fe60000000200 */
[C---:B-1----:R-:W-:Y:S08]  /*3f60*/  HMMA.16816.F32.BF16 R20, R12.reuse, R24, R20 ;  /* 0x000000180c14723c */ /* 0x042ff00000041814 */
[----:B------:R-:W-:Y:S01]  /*3f70*/  HMMA.16816.F32.BF16 R16, R12, R26, R16 ;  /* 0x0000001a0c10723c */ /* 0x000fe20000041810 */
[----:B------:R-:W-:Y:S07]  /*3f80*/  LDSM.16.M88.4 R24, [R192+0x2000] ;  /* 0x00200000c018783b */ /* 0x000fee0000000200 */
[C---:B------:R-:W-:Y:S08]  /*3f90*/  HMMA.16816.F32.BF16 R64, R48.reuse, R40, R64 ;  /* 0x000000283040723c */ /* 0x040ff00000041840 */
[C---:B------:R-:W-:Y:S01]  /*3fa0*/  HMMA.16816.F32.BF16 R60, R48.reuse, R42, R60 ;  /* 0x0000002a303c723c */ /* 0x040fe2000004183c */
[----:B------:R-:W1:Y:S07]  /*3fb0*/  LDSM.16.M88.4 R40, [R203+0x3800] ;  /* 0x00380000cb28783b */ /* 0x000e6e0000000200 */
[C---:B--2---:R-:W-:Y:S08]  /*3fc0*/  HMMA.16816.F32.BF16 R56, R48.reuse, R52, R56 ;  /* 0x000000343038723c */ /* 0x044ff00000041838 */
[----:B------:R-:W-:Y:S01]  /*3fd0*/  HMMA.16816.F32.BF16 R76, R48, R54, R76 ;  /* 0x00000036304c723c */ /* 0x000fe2000004184c */
[----:B------:R-:W-:Y:S04]  /*3fe0*/  LDSM.16.M88.4 R52, [R206+0x4000] ;  /* 0x00400000ce34783b */ /* 0x000fe80000000200 */
[----:B------:R-:W-:Y:S03]  /*3ff0*/  LDSM.16.M88.4 R48, [R203+0x4000] ;  /* 0x00400000cb30783b */ /* 0x000fe60000000200 */
[C---:B---3--:R-:W-:Y:S08]  /*4000*/  HMMA.16816.F32.BF16 R32, R12.reuse, R28, R32 ;  /* 0x0000001c0c20723c */ /* 0x048ff00000041820 */
[----:B------:R-:W-:Y:S01]  /*4010*/  HMMA.16816.F32.BF16 R44, R12, R30, R44 ;  /* 0x0000001e0c2c723c */ /* 0x000fe2000004182c */
[----:B------:R-:W2:Y:S07]  /*4020*/  LDSM.16.M88.4 R28, [R199+0x8800] ;  /* 0x00880000c71c783b */ /* 0x000eae0000000200 */
[C---:B------:R-:W-:Y:S08]  /*4030*/  HMMA.16816.F32.BF16 R20, R80.reuse, R36, R20 ;  /* 0x000000245014723c */ /* 0x040ff00000041814 */
[----:B------:R-:W-:Y:S01]  /*4040*/  HMMA.16816.F32.BF16 R16, R80, R38, R16 ;  /* 0x000000265010723c */ /* 0x000fe20000041810 */
[----:B------:R-:W-:Y:S07]  /*4050*/  LDSM.16.M88.4 R36, [R203+0x4800] ;  /* 0x00480000cb24783b */ /* 0x000fee0000000200 */
[C---:B----4-:R-:W-:Y:S08]  /*4060*/  HMMA.16816.F32.BF16 R64, R12.reuse, R8, R64 ;  /* 0x000000080c40723c */ /* 0x050ff00000041840 */
[C---:B------:R-:W-:Y:S01]  /*4070*/  HMMA.16816.F32.BF16 R60, R12.reuse, R10, R60 ;  /* 0x0000000a0c3c723c */ /* 0x040fe2000004183c */
[----:B------:R-:W3:Y:S07]  /*4080*/  LDSM.16.M88.4 R8, [R205+0xa000] ;  /* 0x00a00000cd08783b */ /* 0x000eee0000000200 */
[C---:B-1----:R-:W-:Y:S08]  /*4090*/  HMMA.16816.F32.BF16 R56, R12.reuse, R40, R56 ;  /* 0x000000280c38723c */ /* 0x042ff00000041838 */
[----:B------:R-:W-:Y:S01]  /*40a0*/  HMMA.16816.F32.BF16 R76, R12, R42, R76 ;  /* 0x0000002a0c4c723c */ /* 0x000fe2000004184c */
[----:B------:R-:W1:Y:S04]  /*40b0*/  LDSM.16.M88.4 R12, [R199+0x9000] ;  /* 0x00900000c70c783b */ /* 0x000e680000000200 */
[----:B------:R-:W4:Y:S03]  /*40c0*/  LDSM.16.M88.4 R40, [R204+0x4000] ;  /* 0x00400000cc28783b */ /* 0x000f260000000200 */
[C---:B------:R-:W-:Y:S08]  /*40d0*/  HMMA.16816.F32.BF16 R20, R72.reuse, R24, R20 ;  /* 0x000000184814723c */ /* 0x040ff00000041814 */
[----:B------:R-:W-:Y:S01]  /*40e0*/  HMMA.16816.F32.BF16 R16, R72, R26, R16 ;  /* 0x0000001a4810723c */ /* 0x000fe20000041810 */
[----:B------:R-:W-:Y:S07]  /*40f0*/  LDSM.16.M88.4 R24, [R199+0xa000] ;  /* 0x00a00000c718783b */ /* 0x000fee0000000200 */
[C---:B--2---:R-:W-:Y:S08]  /*4100*/  HMMA.16816.F32.BF16 R32, R80.reuse, R28, R32 ;  /* 0x0000001c5020723c */ /* 0x044ff00000041820 */
[----:B------:R-:W-:Y:S01]  /*4110*/  HMMA.16816.F32.BF16 R44, R80, R30, R44 ;  /* 0x0000001e502c723c */ /* 0x000fe2000004182c */
[----:B------:R-:W2:Y:S07]  /*4120*/  LDSM.16.M88.4 R28, [R202+0x4000] ;  /* 0x00400000ca1c783b */ /* 0x000eae0000000200 */
[C---:B---3--:R-:W-:Y:S08]  /*4130*/  HMMA.16816.F32.BF16 R20, R52.reuse, R8, R20 ;  /* 0x000000083414723c */ /* 0x048ff00000041814 */
[----:B------:R-:W-:Y:S01]  /*4140*/  HMMA.16816.F32.BF16 R16, R52, R10, R16 ;  /* 0x0000000a3410723c */ /* 0x000fe20000041810 */
[----:B------:R-:W-:Y:S07]  /*4150*/  LDSM.16.M88.4 R8, [R192+0x4000] ;  /* 0x00400000c008783b */ /* 0x000fee0000000200 */
[----:B-1----:R-:W-:Y:S08]  /*4160*/  HMMA.16816.F32.BF16 R64, R80, R12, R64 ;  /* 0x0000000c5040723c */ /* 0x002ff00000041840 */
[----:B------:R-:W-:Y:S08]  /*4170*/  HMMA.16816.F32.BF16 R32, R72, R92, R32 ;  /* 0x0000005c4820723c */ /* 0x000ff00000041820 */
[----:B------:R-:W-:Y:S01]  /*4180*/  HMMA.16816.F32.BF16 R60, R80, R14, R60 ;  /* 0x0000000e503c723c */ /* 0x000fe2000004183c */
[----:B------:R-:W-:Y:S07]  /*4190*/  LDSM.16.M88.4 R12, [R201+0x4000] ;  /* 0x00400000c90c783b */ /* 0x000fee0000000200 */
[----:B------:R-:W-:Y:S08]  /*41a0*/  HMMA.16816.F32.BF16 R44, R72, R94, R44 ;  /* 0x0000005e482c723c */ /* 0x000ff0000004182c */
[C---:B----4-:R-:W-:Y:S08]  /*41b0*/  HMMA.16816.F32.BF16 R20, R40.reuse, R48, R20 ;  /* 0x000000302814723c */ /* 0x050ff00000041814 */
[----:B------:R-:W-:Y:S01]  /*41c0*/  HMMA.16816.F32.BF16 R16, R40, R50, R16 ;  /* 0x000000322810723c */ /* 0x000fe20000041810 */
[----:B------:R-:W1:Y:S07]  /*41d0*/  LDSM.16.M88.4 R48, [R205+0xb000] ;  /* 0x00b00000cd30783b */ /* 0x000e6e0000000200 */
[----:B------:R-:W-:Y:S08]  /*41e0*/  HMMA.16816.F32.BF16 R32, R52, R84, R32 ;  /* 0x000000543420723c */ /* 0x000ff00000041820 */
[----:B------:R-:W-:Y:S08]  /*41f0*/  HMMA.16816.F32.BF16 R64, R72, R68, R64 ;  /* 0x000000444840723c */ /* 0x000ff00000041840 */
[----:B------:R-:W-:Y:S01]  /*4200*/  HMMA.16816.F32.BF16 R44, R52, R86, R44 ;  /* 0x00000056342c723c */ /* 0x000fe2000004182c */
[----:B------:R-:W3:Y:S07]  /*4210*/  LDSM.16.M88.4 R84, [R192+0x3800] ;  /* 0x00380000c054783b */ /* 0x000eee0000000200 */
[----:B------:R-:W-:Y:S01]  /*4220*/  HMMA.16816.F32.BF16 R68, R72, R70, R60 ;  /* 0x000000464844723c */ /* 0x000fe2000004183c */
[----:B------:R-:W-:Y:S07]  /*4230*/  LDSM.16.M88.4 R60, [R192+0x4800] ;  /* 0x00480000c03c783b */ /* 0x000fee0000000200 */
[C---:B------:R-:W-:Y:S08]  /*4240*/  HMMA.16816.F32.BF16 R56, R80.reuse, R88, R56 ;  /* 0x000000585038723c */ /* 0x040ff00000041838 */
[----:B------:R-:W-:Y:S01]  /*4250*/  HMMA.16816.F32.BF16 R80, R80, R90, R76 ;  /* 0x0000005a5050723c */ /* 0x000fe2000004184c */
[----:B------:R-:W4:Y:S07]  /*4260*/  LDSM.16.M88.4 R76, [R199+0xa800] ;  /* 0x00a80000c74c783b */ /* 0x000f2e0000000200 */
[C---:B--2---:R-:W-:Y:S08]  /*4270*/  HMMA.16816.F32.BF16 R20, R28.reuse, R24, R20 ;  /* 0x000000181c14723c */ /* 0x044ff00000041814 */
[----:B------:R-:W-:Y:S01]  /*4280*/  HMMA.16816.F32.BF16 R16, R28, R26, R16 ;  /* 0x0000001a1c10723c */ /* 0x000fe20000041810 */
[----:B------:R-:W2:Y:S07]  /*4290*/  LDSM.16.M88.4 R24, [R203+0x5000] ;  /* 0x00500000cb18783b */ /* 0x000eae0000000200 */
[----:B------:R-:W-:Y:S08]  /*42a0*/  HMMA.16816.F32.BF16 R32, R40, R36, R32 ;  /* 0x000000242820723c */ /* 0x000ff00000041820 */
[----:B-1----:R-:W-:Y:S08]  /*42b0*/  HMMA.16816.F32.BF16 R64, R52, R48, R64 ;  /* 0x000000303440723c */ /* 0x002ff00000041840 */
[----:B------:R-:W-:Y:S01]  /*42c0*/  HMMA.16816.F32.BF16 R44, R40, R38, R44 ;  /* 0x00000026282c723c */ /* 0x000fe2000004182c */
[----:B------:R-:W1:Y:S07]  /*42d0*/  LDSM.16.M88.4 R36, [R205+0xb800] ;  /* 0x00b80000cd24783b */ /* 0x000e6e0000000200 */
[----:B------:R-:W-:Y:S08]  /*42e0*/  HMMA.16816.F32.BF16 R68, R52, R50, R68 ;  /* 0x000000323444723c */ /* 0x000ff00000041844 */
[----:B---3--:R-:W-:Y:S08]  /*42f0*/  HMMA.16816.F32.BF16 R56, R72, R84, R56 ;  /* 0x000000544838723c */ /* 0x008ff00000041838 */
[----:B------:R-:W-:Y:S08]  /*4300*/  HMMA.16816.F32.BF16 R16, R12, R10, R16 ;  /* 0x0000000a0c10723c */ /* 0x000ff00000041810 */
[----:B----4-:R-:W-:Y:S08]  /*4310*/  HMMA.16816.F32.BF16 R32, R28, R76, R32 ;  /* 0x0000004c1c20723c */ /* 0x010ff00000041820 */
[C---:B--2---:R-:W-:Y:S08]  /*4320*/  HMMA.16816.F32.BF16 R64, R40.reuse, R24, R64 ;  /* 0x000000182840723c */ /* 0x044ff00000041840 */
[----:B------:R-:W-:Y:S01]  /*4330*/  HMMA.16816.F32.BF16 R68, R40, R26, R68 ;  /* 0x0000001a2844723c */ /* 0x000fe20000041844 */
[----:B------:R-:W2:Y:S01]  /*4340*/  LDSM.16.M88.4 R24, [R203+0x5800] ;  /* 0x00580000cb18783b */ /* 0x000ea20000000200 */
[----:B------:R-:W-:-:S02]  /*4350*/  FMUL.FTZ R16, R16, c[0x0][0x2ec] ;  /* 0x0000bb0010107a20 */ /* 0x000fc40000410000 */
[----:B------:R-:W-:Y:S02]  /*4360*/  FMUL.FTZ R17, R17, c[0x0][0x2ec] ;  /* 0x0000bb0011117a20 */ /* 0x000fe40000410000 */
[----:B------:R-:W-:Y:S01]  /*4370*/  FMUL.FTZ R18, R18, c[0x0][0x2ec] ;  /* 0x0000bb0012127a20 */ /* 0x000fe20000410000 */
[----:B------:R-:W-:Y:S01]  /*4380*/  MUFU.TANH R51, R16 ;  /* 0x0000001000337308 */ /* 0x000fe20000002400 */
[----:B------:R-:W-:Y:S01]  /*4390*/  HMMA.16816.F32.BF16 R20, R12, R8, R20 ;  /* 0x000000080c14723c */ /* 0x000fe20000041814 */
[----:B------:R-:W3:Y:S01]  /*43a0*/  LDSM.16.M88.4 R8, [R199+0xb000] ;  /* 0x00b00000c708783b */ /* 0x000ee20000000200 */
[----:B------:R-:W-:-:S06]  /*43b0*/  FMUL.FTZ R76, R19, c[0x0][0x2ec] ;  /* 0x0000bb00134c7a20 */ /* 0x000fcc0000410000 */
[----:B------:R-:W-:Y:S01]  /*43c0*/  HMMA.16816.F32.BF16 R80, R72, R86, R80 ;  /* 0x000000564850723c */ /* 0x000fe20000041850 */
[----:B------:R-:W-:Y:S07]  /*43d0*/  MUFU.TANH R76, R76 ;  /* 0x0000004c004c7308 */ /* 0x000fee0000002400 */
[----:B-1----:R-:W-:Y:S08]  /*43e0*/  HMMA.16816.F32.BF16 R56, R52, R36, R56 ;  /* 0x000000243438723c */ /* 0x002ff00000041838 */
[----:B------:R-:W-:Y:S01]  /*43f0*/  HMMA.16816.F32.BF16 R32, R12, R60, R32 ;  /* 0x0000003c0c20723c */ /* 0x000fe20000041820 */
[----:B------:R-:W-:Y:S01]  /*4400*/  MUFU.TANH R60, R17 ;  /* 0x00000011003c7308 */ /* 0x000fe20000002400 */
[----:B------:R-:W-:-:S02]  /*4410*/  FMUL.FTZ R21, R21, c[0x0][0x2ec] ;  /* 0x0000bb0015157a20 */ /* 0x000fc40000410000 */
[----:B------:R-:W-:Y:S02]  /*4420*/  FMUL.FTZ R2, R20, c[0x0][0x2ec] ;  /* 0x0000bb0014027a20 */ /* 0x000fe40000410000 */
[----:B------:R-:W-:Y:S02]  /*4430*/  FMUL.FTZ R49, R22, c[0x0][0x2ec] ;  /* 0x0000bb0016317a20 */ /* 0x000fe40000410000 */
[----:B------:R-:W-:Y:S01]  /*4440*/  HMMA.16816.F32.BF16 R80, R52, R38, R80 ;  /* 0x000000263450723c */ /* 0x000fe20000041850 */
[----:B------:R1:W-:Y:S01]  /*4450*/  MUFU.TANH R61, R18 ;  /* 0x00000012003d7308 */ /* 0x0003e20000002400 */
[----:B------:R-:W-:-:S06]  /*4460*/  FMUL.FTZ R50, R23, c[0x0][0x2ec] ;  /* 0x0000bb0017327a20 */ /* 0x000fcc0000410000 */
[----:B--2---:R-:W-:Y:S01]  /*4470*/  HMMA.16816.F32.BF16 R56, R40, R24, R56 ;  /* 0x000000182838723c */ /* 0x004fe20000041838 */
[----:B------:R2:W-:Y:S07]  /*4480*/  MUFU.TANH R48, R21 ;  /* 0x0000001500307308 */ /* 0x0005ee0000002400 */
[----:B---3--:R-:W-:Y:S01]  /*4490*/  HMMA.16816.F32.BF16 R64, R28, R8, R64 ;  /* 0x000000081c40723c */ /* 0x008fe20000041840 */
[----:B-1----:R-:W1:Y:S01]  /*44a0*/  LDSM.16.M88.4 R16, [R199+0xb800] ;  /* 0x00b80000c710783b */ /* 0x002e620000000200 */
[----:B------:R-:W-:Y:S01]  /*44b0*/  MUFU.TANH R2, R2 ;  /* 0x0000000200027308 */ /* 0x000fe20000002400 */
[----:B------:R-:W-:-:S02]  /*44c0*/  FMUL.FTZ R32, R32, c[0x0][0x2ec] ;  /* 0x0000bb0020207a20 */ /* 0x000fc40000410000 */
[----:B------:R-:W-:Y:S02]  /*44d0*/  FMUL.FTZ R34, R34, c[0x0][0x2ec] ;  /* 0x0000bb0022227a20 */ /* 0x000fe40000410000 */
[----:B------:R-:W-:Y:S01]  /*44e0*/  FMUL.FTZ R33, R33, c[0x0][0x2ec] ;  /* 0x0000bb0021217a20 */ /* 0x000fe20000410000 */
[----:B------:R-:W-:Y:S01]  /*44f0*/  HMMA.16816.F32.BF16 R68, R28, R10, R68 ;  /* 0x0000000a1c44723c */ /* 0x000fe20000041844 */
[----:B--2---:R-:W2:Y:S01]  /*4500*/  LDSM.16.M88.4 R20, [R192+0x5000] ;  /* 0x00500000c014783b */ /* 0x004ea20000000200 */
[----:B------:R-:W3:Y:S01]  /*4510*/  MUFU.TANH R49, R49 ;  /* 0x0000003100317308 */ /* 0x000ee20000002400 */
[----:B------:R-:W-:Y:S02]  /*4520*/  FMUL.FTZ R35, R35, c[0x0][0x2ec] ;  /* 0x0000bb0023237a20 */ /* 0x000fe40000410000 */
[----:B------:R-:W4:Y:S01]  /*4530*/  LDSM.16.M88.4 R8, [R192+0x5800] ;  /* 0x00580000c008783b */ /* 0x000f220000000200 */
[----:B------:R-:W-:-:S04]  /*4540*/  DEPBAR.LE SB0, 0x0 ;  /* 0x000080000000791a */ /* 0x000fc80000000000 */
[----:B------:R-:W-:Y:S01]  /*4550*/  HMMA.16816.F32.BF16 R80, R40, R26, R80 ;  /* 0x0000001a2850723c */ /* 0x000fe20000041850 */
[----:B------:R-:W5:Y:S07]  /*4560*/  MUFU.TANH R50, R50 ;  /* 0x0000003200327308 */ /* 0x000f6e0000002400 */
[C---:B------:R-:W-:Y:S01]  /*4570*/  HMMA.16816.F32.BF16 R44, R28.reuse, R78, R44 ;  /* 0x0000004e1c2c723c */ /* 0x040fe2000004182c */
[----:B------:R-:W-:Y:S08]  /*4580*/  MUFU.TANH R32, R32 ;  /* 0x0000002000207308 */ /* 0x000ff00000002400 */
[----:B------:R-:W2:Y:S01]  /*4590*/  MUFU.TANH R34, R34 ;  /* 0x0000002200227308 */ /* 0x000ea20000002400 */
[C---:B-1----:R-:W-:Y:S07]  /*45a0*/  HMMA.16816.F32.BF16 R56, R28.reuse, R16, R56 ;  /* 0x000000101c38723c */ /* 0x042fee0000041838 */
[----:B------:R-:W-:Y:S01]  /*45b0*/  MUFU.TANH R33, R33 ;  /* 0x0000002100217308 */ /* 0x000fe20000002400 */
[----:B------:R-:W-:Y:S07]  /*45c0*/  HMMA.16816.F32.BF16 R80, R28, R18, R80 ;  /* 0x000000121c50723c */ /* 0x000fee0000041850 */
[----:B------:R-:W1:Y:S01]  /*45d0*/  MUFU.TANH R35, R35 ;  /* 0x0000002300237308 */ /* 0x000e620000002400 */
[C---:B--2---:R-:W-:Y:S07]  /*45e0*/  HMMA.16816.F32.BF16 R68, R12.reuse, R22, R68 ;  /* 0x000000160c44723c */ /* 0x044fee0000041844 */
[----:B------:R-:W-:Y:S01]  /*45f0*/  IMAD.IADD R23, R3, 0x1, R98 ;  /* 0x0000000103177824 */ /* 0x000fe200078e0262 */
[----:B------:R-:W-:Y:S04]  /*4600*/  HMMA.16816.F32.BF16 R44, R12, R62, R44 ;  /* 0x0000003e0c2c723c */ /* 0x000fe8000004182c */
[----:B------:R-:W-:-:S02]  /*4610*/  IADD3 R17, R23, 0x8, RZ ;  /* 0x0000000817117810 */ /* 0x000fc40007ffe0ff */
[-C--:B------:R-:W-:Y:S02]  /*4620*/  ISETP.GE.AND P1, PT, R23, R100.reuse, PT ;  /* 0x000000641700720c */ /* 0x080fe40003f26270 */
[C---:B----4-:R-:W-:Y:S01]  /*4630*/  HMMA.16816.F32.BF16 R56, R12.reuse, R8, R56 ;  /* 0x000000080c38723c */ /* 0x050fe20000041838 */
[-C--:B------:R-:W-:Y:S02]  /*4640*/  ISETP.GE.AND P4, PT, R17, R100.reuse, PT ;  /* 0x000000641100720c */ /* 0x080fe40003f86270 */
[----:B------:R-:W-:Y:S02]  /*4650*/  IADD3 R17, R23, 0x10, RZ ;  /* 0x0000001017117810 */ /* 0x000fe40007ffe0ff */
[----:B---3--:R-:W-:Y:S02]  /*4660*/  FSEL R49, R49, -INF , !P1 ;  /* 0xff80000031317808 */ /* 0x008fe40004800000 */
[----:B------:R-:W-:Y:S01]  /*4670*/  IADD3 R9, R23, 0x1, RZ ;  /* 0x0000000117097810 */ /* 0x000fe20007ffe0ff */
[C---:B------:R-:W-:Y:S01]  /*4680*/  HMMA.16816.F32.BF16 R64, R12.reuse, R20, R64 ;  /* 0x000000140c40723c */ /* 0x040fe20000041840 */
[-C--:B------:R-:W-:Y:S01]  /*4690*/  ISETP.GE.AND P2, PT, R17, R100.reuse, PT ;  /* 0x000000641100720c */ /* 0x080fe20003f46270 */
[----:B------:R-:W-:Y:S01]  /*46a0*/  FMUL.FTZ R68, R68, c[0x0][0x2ec] ;  /* 0x0000bb0044447a20 */ /* 0x000fe20000410000 */
[-C--:B------:R-:W-:Y:S01]  /*46b0*/  ISETP.GE.AND P5, PT, R9, R100.reuse, PT ;  /* 0x000000640900720c */ /* 0x080fe20003fa6270 */
[----:B------:R-:W-:Y:S01]  /*46c0*/  FMUL.FTZ R70, R70, c[0x0][0x2ec] ;  /* 0x0000bb0046467a20 */ /* 0x000fe20000410000 */
[----:B------:R-:W-:Y:S01]  /*46d0*/  IADD3 R9, R23, 0x9, RZ ;  /* 0x0000000917097810 */ /* 0x000fe20007ffe0ff */
[----:B------:R-:W-:Y:S01]  /*46e0*/  MUFU.TANH R167, R68 ;  /* 0x0000004400a77308 */ /* 0x000fe20000002400 */
[----:B------:R-:W-:Y:S01]  /*46f0*/  FSEL R17, R2, -INF , !P1 ;  /* 0xff80000002117808 */ /* 0x000fe20004800000 */
[----:B------:R-:W-:Y:S01]  /*4700*/  HMMA.16816.F32.BF16 R80, R12, R10, R80 ;  /* 0x0000000a0c50723c */ /* 0x000fe20000041850 */
[-C--:B------:R-:W-:Y:S01]  /*4710*/  ISETP.GE.AND P3, PT, R9, R100.reuse, PT ;  /* 0x000000640900720c */ /* 0x080fe20003f66270 */
[----:B------:R-:W-:Y:S01]  /*4720*/  FMUL.FTZ R20, R44, c[0x0][0x2ec] ;  /* 0x0000bb002c147a20 */ /* 0x000fe20000410000 */
[----:B------:R-:W-:Y:S01]  /*4730*/  IADD3 R9, R23, 0x11, RZ ;  /* 0x0000001117097810 */ /* 0x000fe20007ffe0ff */
[----:B------:R-:W-:Y:S01]  /*4740*/  FMUL.FTZ R25, R46, c[0x0][0x2ec] ;  /* 0x0000bb002e197a20 */ /* 0x000fe20000410000 */
[----:B-----5:R-:W-:Y:S01]  /*4750*/  FSEL R50, R50, -INF , !P5 ;  /* 0xff80000032327808 */ /* 0x020fe20006800000 */
[----:B------:R-:W-:Y:S01]  /*4760*/  FMUL.FTZ R21, R45, c[0x0][0x2ec] ;  /* 0x0000bb002d157a20 */ /* 0x000fe20000410000 */
[-C--:B------:R-:W-:Y:S01]  /*4770*/  ISETP.GE.AND P1, PT, R9, R100.reuse, PT ;  /* 0x000000640900720c */ /* 0x080fe20003f26270 */
[----:B------:R-:W-:Y:S01]  /*4780*/  MUFU.TANH R20, R20 ;  /* 0x0000001400147308 */ /* 0x000fe20000002400 */
[----:B------:R-:W-:Y:S01]  /*4790*/  IADD3 R9, R23, 0x18, RZ ;  /* 0x0000001817097810 */ /* 0x000fe20007ffe0ff */
[----:B------:R-:W-:Y:S01]  /*47a0*/  FMUL.FTZ R24, R47, c[0x0][0x2ec] ;  /* 0x0000bb002f187a20 */ /* 0x000fe20000410000 */
[----:B------:R-:W-:Y:S01]  /*47b0*/  FSEL R48, R48, -INF , !P5 ;  /* 0xff80000030307808 */ /* 0x000fe20006800000 */
[----:B------:R-:W-:Y:S01]  /*47c0*/  FMUL.FTZ R69, R69, c[0x0][0x2ec] ;  /* 0x0000bb0045457a20 */ /* 0x000fe20000410000 */
[-C--:B------:R-:W-:Y:S01]  /*47d0*/  ISETP.GE.AND P5, PT, R9, R100.reuse, PT ;  /* 0x000000640900720c */ /* 0x080fe20003fa6270 */
[----:B------:R-:W-:Y:S01]  /*47e0*/  FMUL.FTZ R71, R71, c[0x0][0x2ec] ;  /* 0x0000bb0047477a20 */ /* 0x000fe20000410000 */
[----:B------:R-:W-:Y:S01]  /*47f0*/  IADD3 R9, R23, 0x19, RZ ;  /* 0x0000001917097810 */ /* 0x000fe20007ffe0ff */
[----:B------:R-:W2:Y:S01]  /*4800*/  MUFU.TANH R25, R25 ;  /* 0x0000001900197308 */ /* 0x000ea20000002400 */
[----:B------:R-:W-:Y:S01]  /*4810*/  FSEL R2, R61, -INF , !P4 ;  /* 0xff8000003d027808 */ /* 0x000fe20006000000 */
[----:B------:R-:W-:Y:S01]  /*4820*/  FMUL.FTZ R64, R64, c[0x0][0x2ec] ;  /* 0x0000bb0040407a20 */ /* 0x000fe20000410000 */
[----:B------:R-:W-:Y:S01]  /*4830*/  FSEL R51, R51, -INF , !P4 ;  /* 0xff80000033337808 */ /* 0x000fe20006000000 */
[----:B------:R-:W-:Y:S01]  /*4840*/  FMUL.FTZ R66, R66, c[0x0][0x2ec] ;  /* 0x0000bb0042427a20 */ /* 0x000fe20000410000 */
[-C--:B------:R-:W-:Y:S01]  /*4850*/  ISETP.GE.AND P4, PT, R9, R100.reuse, PT ;  /* 0x000000640900720c */ /* 0x080fe20003f86270 */
[----:B------:R-:W-:Y:S01]  /*4860*/  FMUL.FTZ R65, R65, c[0x0][0x2ec] ;  /* 0x0000bb0041417a20 */ /* 0x000fe20000410000 */
[----:B------:R-:W-:Y:S01]  /*4870*/  IADD3 R9, R23, 0x20, RZ ;  /* 0x0000002017097810 */ /* 0x000fe20007ffe0ff */
[----:B------:R-:W3:Y:S01]  /*4880*/  MUFU.TANH R21, R21 ;  /* 0x0000001500157308 */ /* 0x000ee20000002400 */
[----:B------:R-:W-:Y:S01]  /*4890*/  FSEL R76, R76, -INF , !P3 ;  /* 0xff8000004c4c7808 */ /* 0x000fe20005800000 */
[----:B------:R-:W-:Y:S01]  /*48a0*/  FMUL.FTZ R67, R67, c[0x0][0x2ec] ;  /* 0x0000bb0043437a20 */ /* 0x000fe20000410000 */
[----:B------:R-:W-:Y:S01]  /*48b0*/  FSEL R19, R60, -INF , !P3 ;  /* 0xff8000003c137808 */ /* 0x000fe20005800000 */
[----:B------:R-:W-:Y:S01]  /*48c0*/  FMUL.FTZ R56, R56, c[0x0][0x2ec] ;  /* 0x0000bb0038387a20 */ /* 0x000fe20000410000 */
[-C--:B------:R-:W-:Y:S01]  /*48d0*/  ISETP.GE.AND P3, PT, R9, R100.reuse, PT ;  /* 0x000000640900720c */ /* 0x080fe20003f66270 */
[----:B------:R-:W-:Y:S01]  /*48e0*/  FMUL.FTZ R57, R57, c[0x0][0x2ec] ;  /* 0x0000bb0039397a20 */ /* 0x000fe20000410000 */
[----:B------:R-:W-:Y:S01]  /*48f0*/  IADD3 R9, R23, 0x21, RZ ;  /* 0x0000002117097810 */ /* 0x000fe20007ffe0ff */
[----:B------:R-:W-:Y:S01]  /*4900*/  MUFU.TANH R169, R64 ;  /* 0x0000004000a97308 */ /* 0x000fe20000002400 */
[----:B------:R-:W-:Y:S01]  /*4910*/  FSEL R14, R34, -INF , !P2 ;  /* 0xff800000220e7808 */ /* 0x000fe20005000000 */
[----:B------:R-:W-:Y:S01]  /*4920*/  FMUL.FTZ R58, R58, c[0x0][0x2ec] ;  /* 0x0000bb003a3a7a20 */ /* 0x000fe20000410000 */
[----:B------:R-:W-:Y:S01]  /*4930*/  FSEL R15, R32, -INF , !P2 ;  /* 0xff800000200f7808 */ /* 0x000fe20005000000 */
[----:B------:R-:W-:Y:S01]  /*4940*/  FMUL.FTZ R59, R59, c[0x0][0x2ec] ;  /* 0x0000bb003b3b7a20 */ /* 0x000fe20000410000 */
[-C--:B------:R-:W-:Y:S01]  /*4950*/  ISETP.GE.AND P2, PT, R9, R100.reuse, PT ;  /* 0x000000640900720c */ /* 0x080fe20003f46270 */
[----:B------:R-:W-:Y:S01]  /*4960*/  FMUL.FTZ R80, R80, c[0x0][0x2ec] ;  /* 0x0000bb0050507a20 */ /* 0x000fe20000410000 */
[----:B------:R-:W-:Y:S01]  /*4970*/  IADD3 R9, R23, 0x28, RZ ;  /* 0x0000002817097810 */ /* 0x000fe20007ffe0ff */
[----:B------:R-:W4:Y:S01]  /*4980*/  MUFU.TANH R162, R66 ;  /* 0x0000004200a27308 */ /* 0x000f220000002400 */
[----:B-1----:R-:W-:Y:S01]  /*4990*/  FSEL R12, R35, -INF , !P1 ;  /* 0xff800000230c7808 */ /* 0x002fe20004800000 */
[----:B------:R-:W-:Y:S01]  /*49a0*/  FMUL.FTZ R82, R82, c[0x0][0x2ec] ;  /* 0x0000bb0052527a20 */ /* 0x000fe20000410000 */
[----:B------:R-:W-:Y:S01]  /*49b0*/  FSEL R13, R33, -INF , !P1 ;  /* 0xff800000210d7808 */ /* 0x000fe20004800000 */
[----:B------:R-:W-:Y:S01]  /*49c0*/  FMUL.FTZ R81, R81, c[0x0][0x2ec] ;  /* 0x0000bb0051517a20 */ /* 0x000fe20000410000 */
[----:B------:R-:W-:Y:S01]  /*49d0*/  ISETP.GE.AND P1, PT, R9, R100, PT ;  /* 0x000000640900720c */ /* 0x000fe20003f26270 */
[----:B------:R-:W-:Y:S01]  /*49e0*/  FMUL.FTZ R83, R83, c[0x0][0x2ec] ;  /* 0x0000bb0053537a20 */ /* 0x000fe20000410000 */
[----:B------:R-:W-:Y:S01]  /*49f0*/  IADD3 R9, R23, 0x29, RZ ;  /* 0x0000002917097810 */ /* 0x000fe20007ffe0ff */
[----:B------:R-:W1:Y:S01]  /*4a00*/  MUFU.TANH R24, R24 ;  /* 0x0000001800187308 */ /* 0x000e620000002400 */
[----:B--2---:R-:W-:-:S02]  /*4a10*/  FSEL R10, R25, -INF , !P5 ;  /* 0xff800000190a7808 */ /* 0x004fc40006800000 */
[----:B------:R-:W-:Y:S02]  /*4a20*/  FSEL R11, R20, -INF , !P5 ;  /* 0xff800000140b7808 */ /* 0x000fe40006800000 */
[----:B------:R-:W-:Y:S02]  /*4a30*/  ISETP.GE.AND P5, PT, R9, R100, PT ;  /* 0x000000640900720c */ /* 0x000fe40003fa6270 */
[----:B---3--:R-:W-:Y:S01]  /*4a40*/  FSEL R9, R21, -INF , !P4 ;  /* 0xff80000015097808 */ /* 0x008fe20006000000 */
[----:B------:R-:W2:Y:S01]  /*4a50*/  MUFU.TANH R161, R65 ;  /* 0x0000004100a17308 */ /* 0x000ea20000002400 */
[----:B------:R-:W-:Y:S02]  /*4a60*/  IADD3 R21, R23, 0x31, RZ ;  /* 0x0000003117157810 */ /* 0x000fe40007ffe0ff */
[----:B----4-:R-:W-:Y:S02]  /*4a70*/  FSEL R162, R162, -INF , !P3 ;  /* 0xff800000a2a27808 */ /* 0x010fe40005800000 */
[----:B------:R-:W-:-:S02]  /*4a80*/  FSEL R169, R169, -INF , !P3 ;  /* 0xff800000a9a97808 */ /* 0x000fc40005800000 */
[----:B------:R-:W-:Y:S01]  /*4a90*/  ISETP.GE.AND P3, PT, R21, R100, PT ;  /* 0x000000641500720c */ /* 0x000fe20003f66270 */
[----:B------:R-:W3:Y:S01]  /*4aa0*/  MUFU.TANH R172, R67 ;  /* 0x0000004300ac7308 */ /* 0x000ee20000002400 */
[C---:B------:R-:W-:Y:S02]  /*4ab0*/  IADD3 R25, R23.reuse, 0x30, RZ ;  /* 0x0000003017197810 */ /* 0x040fe40007ffe0ff */
[C---:B------:R-:W-:Y:S02]  /*4ac0*/  IADD3 R21, R23.reuse, 0x38, RZ ;  /* 0x0000003817157810 */ /* 0x040fe40007ffe0ff */
[----:B------:R-:W-:Y:S02]  /*4ad0*/  IADD3 R23, R23, 0x39, RZ ;  /* 0x0000003917177810 */ /* 0x000fe40007ffe0ff */
[----:B-1----:R-:W-:Y:S01]  /*4ae0*/  FSEL R8, R24, -INF , !P4 ;  /* 0xff80000018087808 */ /* 0x002fe20006000000 */
[----:B------:R-:W1:Y:S01]  /*4af0*/  MUFU.TANH R164, R70 ;  /* 0x0000004600a47308 */ /* 0x000e620000002400 */
[----:B--2---:R-:W-:-:S02]  /*4b00*/  FSEL R161, R161, -INF , !P2 ;  /* 0xff800000a1a17808 */ /* 0x004fc40005000000 */
[----:B------:R-:W-:Y:S02]  /*4b10*/  FSEL R167, R167, -INF , !P1 ;  /* 0xff800000a7a77808 */ /* 0x000fe40004800000 */
[----:B------:R-:W-:-:S03]  /*4b20*/  ISETP.GE.AND P4, PT, R25, R100, PT ;  /* 0x000000641900720c */ /* 0x000fc60003f86270 */
[----:B------:R-:W2:Y:S01]  /*4b30*/  MUFU.TANH R163, R69 ;  /* 0x0000004500a37308 */ /* 0x000ea20000002400 */
[----:B---3--:R-:W-:Y:S02]  /*4b40*/  FSEL R172, R172, -INF , !P2 ;  /* 0xff800000acac7808 */ /* 0x008fe40005000000 */
[----:B------:R-:W-:-:S05]  /*4b50*/  ISETP.GE.AND P2, PT, R21, R100, PT ;  /* 0x000000641500720c */ /* 0x000fca0003f46270 */
[----:B------:R-:W3:Y:S01]  /*4b60*/  MUFU.TANH R170, R71 ;  /* 0x0000004700aa7308 */ /* 0x000ee20000002400 */
[----:B-1----:R-:W-:Y:S02]  /*4b70*/  FSEL R164, R164, -INF , !P1 ;  /* 0xff800000a4a47808 */ /* 0x002fe40004800000 */
[----:B------:R-:W-:-:S05]  /*4b80*/  ISETP.GE.AND P1, PT, R23, R100, PT ;  /* 0x000000641700720c */ /* 0x000fca0003f26270 */
[----:B------:R-:W1:Y:S01]  /*4b90*/  MUFU.TANH R173, R56 ;  /* 0x0000003800ad7308 */ /* 0x000e620000002400 */
[----:B--2---:R-:W-:-:S07]  /*4ba0*/  FSEL R163, R163, -INF , !P5 ;  /* 0xff800000a3a37808 */ /* 0x004fce0006800000 */
[----:B------:R-:W2:Y:S01]  /*4bb0*/  MUFU.TANH R171, R57 ;  /* 0x0000003900ab7308 */ /* 0x000ea20000002400 */
[----:B---3--:R-:W-:-:S07]  /*4bc0*/  FSEL R170, R170, -INF , !P5 ;  /* 0xff800000aaaa7808 */ /* 0x008fce0006800000 */
[----:B------:R-:W3:Y:S01]  /*4bd0*/  MUFU.TANH R166, R58 ;  /* 0x0000003a00a67308 */ /* 0x000ee20000002400 */
[----:B-1----:R-:W-:-:S07]  /*4be0*/  FSEL R173, R173, -INF , !P4 ;  /* 0xff800000adad7808 */ /* 0x002fce0006000000 */
        /* <DEDUP_REMOVED lines=9> */
[----:B---3--:R-:W-:Y:S02]  /*4c80*/  FSEL R140, R140, -INF , !P2 ;  /* 0xff8000008c8c7808 */ /* 0x008fe40005000000 */
[----:B-1----:R-:W-:Y:S02]  /*4c90*/  FSEL R160, R160, -INF , !P1 ;  /* 0xff800000a0a07808 */ /* 0x002fe40004800000 */
[----:B--2---:R-:W-:Y:S01]  /*4ca0*/  FSEL R141, R141, -INF , !P1 ;  /* 0xff8000008d8d7808 */ /* 0x004fe20004800000 */
        /* <DEDUP_REMOVED lines=46> */
[----:B------:R-:W-:-:S05]  /*4f90*/  IMAD R6, R3, c[0x0][0x2d0], -R6 ;  /* 0x0000b40003067a24 */ /* 0x000fca00078e0a06 */
[----:B------:R-:W-:-:S05]  /*4fa0*/  SHF.R.S32.HI R3, RZ, 0x1f, R6 ;  /* 0x0000001fff037819 */ /* 0x000fca0000011406 */
[----:B------:R-:W-:-:S04]  /*4fb0*/  IMAD R3, R3, c[0x0][0x198], RZ ;  /* 0x0000660003037a24 */ /* 0x000fc800078e02ff */
[----:B------:R-:W-:Y:S02]  /*4fc0*/  IMAD R3, R6, c[0x0][0x19c], R3 ;  /* 0x0000670006037a24 */ /* 0x000fe400078e0203 */
[----:B--2---:R-:W-:Y:S02]  /*4fd0*/  IMAD.IADD R16, R16, 0x1, -R21 ;  /* 0x0000000110107824 */ /* 0x004fe400078e0a15 */
[----:B------:R-:W-:-:S03]  /*4fe0*/  IMAD.WIDE.U32 R20, R6, c[0x0][0x198], RZ ;  /* 0x0000660006147a25 */ /* 0x000fc600078e00ff */
[----:B------:R-:W-:Y:S02]  /*4ff0*/  SHF.R.S32.HI R4, RZ, 0x1f, R16 ;  /* 0x0000001fff047819 */ /* 0x000fe40000011410 */
[----:B------:R-:W-:-:S03]  /*5000*/  IADD3 R21, R21, R3, RZ ;  /* 0x0000000315157210 */ /* 0x000fc60007ffe0ff */
[----:B------:R-:W-:Y:S02]  /*5010*/  IMAD R23, R4, c[0x0][0x180], RZ ;  /* 0x0000600004177a24 */ /* 0x000fe400078e02ff */
[----:B------:R-:W-:-:S04]  /*5020*/  IMAD.WIDE.U32 R20, R16, c[0x0][0x180], R20 ;  /* 0x0000600010147a25 */ /* 0x000fc800078e0014 */
[----:B------:R-:W-:Y:S01]  /*5030*/  IMAD R23, R16, c[0x0][0x184], R23 ;  /* 0x0000610010177a24 */ /* 0x000fe200078e0217 */
[----:B------:R-:W-:-:S03]  /*5040*/  MOV R4, R20 ;  /* 0x0000001400047202 */ /* 0x000fc60000000f00 */
[----:B------:R-:W-:Y:S01]  /*5050*/  IMAD.IADD R3, R21, 0x1, R23 ;  /* 0x0000000115037824 */ /* 0x000fe200078e0217 */
[----:B------:R-:W-:Y:S05]  /*5060*/  BRA `(.L_x_1455) ;  /* 0x0000002000007947 */ /* 0x000fea0003800000 */
.L_x_1454:
[----:B------:R-:W-:-:S04]  /*5070*/  LEA R4, -R4, RZ, 0x6 ;  /* 0x000000ff04047211 */ /* 0x000fc800078e31ff */
[----:B------:R-:W-:Y:S02]  /*5080*/  SHF.R.S32.HI R3, RZ, 0x1f, R4 ;  /* 0x0000001fff037819 */ /* 0x000fe40000011404 */
.L_x_1455:
        /* <DEDUP_REMOVED lines=119> */
.L_x_1457:
[----:B------:R-:W-:Y:S05]  /*5800*/  BSYNC B0 ;  /* 0x0000000000007941 */ /* 0x000fea0003800000 */
.L_x_1456:
[----:B------:R-:W0:Y:S01]  /*5810*/  LDGDEPBAR ;  /* 0x00000000000079af */ /* 0x000e220000000000 */
[----:B------:R-:W-:-:S04]  /*5820*/  IADD3 R135, P1, R4, R135, RZ ;  /* 0x0000008704877210 */ /* 0x000fc80007f3e0ff */
[----:B------:R-:W-:Y:S02]  /*5830*/  IADD3.X R134, R3, R134, RZ, P1, !PT ;  /* 0x0000008603867210 */ /* 0x000fe40000ffe4ff */
.L_x_1453:
        /* <DEDUP_REMOVED lines=314> */
.L_x_1462:
        /* <DEDUP_REMOVED lines=65> */
.L_x_1459:
[C---:B------:R-:W-:Y:S02]  /*6ff0*/  ISETP.GE.AND P5, PT, R214.reuse, c[0x0][0x220], PT ;  /* 0x00008800d6007a0c */ /* 0x040fe40003fa6270 */
[C---:B------:R-:W-:Y:S02]  /*7000*/  IADD3 R2, R214.reuse, 0x80, RZ ;  /* 0x00000080d6027810 */ /* 0x040fe40007ffe0ff */
[----:B------:R-:W-:Y:S02]  /*7010*/  IADD3 R133, R214, 0x40, RZ ;  /* 0x00000040d6857810 */ /* 0x000fe40007ffe0ff */
[----:B------:R-:W-:Y:S02]  /*7020*/  ISETP.GE.AND P3, PT, R2, c[0x0][0x220], PT ;  /* 0x0000880002007a0c */ /* 0x000fe40003f66270 */
[----:B------:R-:W-:Y:S02]  /*7030*/  LEA R2, P1, R3, R228, 0x1 ;  /* 0x000000e403027211 */ /* 0x000fe400078208ff */
[----:B------:R-:W-:Y:S02]  /*7040*/  ISETP.GE.AND P4, PT, R133, c[0x0][0x220], PT ;  /* 0x0000880085007a0c */ /* 0x000fe40003f86270 */
[C---:B------:R-:W-:Y:S01]  /*7050*/  IADD3 R231, P2, R3.reuse, R210, RZ ;  /* 0x000000d203e77210 */ /* 0x040fe20007f5e0ff */
[----:B------:R-:W-:Y:S01]  /*7060*/  @P5 STS.128 [R213+0xc000], RZ ;  /* 0x00c000ffd5005388 */ /* 0x000fe20000000c00 */
[----:B------:R-:W-:Y:S02]  /*7070*/  LEA.HI.X R3, R3, R229, R132, 0x1, P1 ;  /* 0x000000e503037211 */ /* 0x000fe400008f0c84 */
[CC--:B------:R-:W-:Y:S02]  /*7080*/  @!P5 LEA R234, P6, R231.reuse, R228.reuse, 0x1 ;  /* 0x000000e4e7ead211 */ /* 0x0c0fe400078c08ff */
[----:B------:R-:W-:Y:S01]  /*7090*/  IADD3.X R134, R132, R209, RZ, P2, !PT ;  /* 0x000000d184867210 */ /* 0x000fe200017fe4ff */
[----:B------:R-:W-:Y:S01]  /*70a0*/  @!PT LDS RZ, [RZ] ;  /* 0x00000000fffff984 */ /* 0x000fe20000000800 */
[----:B------:R-:W-:Y:S01]  /*70b0*/  @!PT LDS RZ, [RZ] ;  /* 0x00000000fffff984 */ /* 0x000fe20000000800 */
[----:B------:R-:W-:Y:S01]  /*70c0*/  @!PT LDS RZ, [RZ] ;  /* 0x00000000fffff984 */ /* 0x000fe20000000800 */
[----:B------:R1:W-:Y:S01]  /*70d0*/  @!P5 LDGSTS.E.BYPASS.LTC128B.128 [R213+0xc000], [R2.64] ;  /* 0x0c00000002d5dfae */ /* 0x0003e2000b901d46 */
[CC--:B------:R-:W-:Y:S02]  /*70e0*/  @!P3 LEA R230, P1, R231.reuse, R228.reuse, 0x1 ;  /* 0x000000e4e7e6b211 */ /* 0x0c0fe400078208ff */
[CCC-:B------:R-:W-:Y:S02]  /*70f0*/  @!P5 LEA.HI.X R235, R231.reuse, R229.reuse, R134.reuse, 0x1, P6 ;  /* 0x000000e5e7ebd211 */ /* 0x1c0fe400030f0c86 */
[C---:B------:R-:W-:Y:S01]  /*7100*/  @!P4 LEA R232, P2, R231.reuse, R228, 0x1 ;  /* 0x000000e4e7e8c211 */ /* 0x040fe200078408ff */
[----:B------:R-:W-:Y:S01]  /*7110*/  @P4 STS.128 [R213+0xe000], RZ ;  /* 0x00e000ffd5004388 */ /* 0x000fe20000000c00 */
[C---:B------:R-:W-:Y:S02]  /*7120*/  IADD3 R133, P6, R231.reuse, R210, RZ ;  /* 0x000000d2e7857210 */ /* 0x040fe40007fde0ff */
[CCC-:B------:R-:W-:Y:S02]  /*7130*/  @!P4 LEA.HI.X R233, R231.reuse, R229.reuse, R134.reuse, 0x1, P2 ;  /* 0x000000e5e7e9c211 */ /* 0x1c0fe400010f0c86 */
[----:B------:R-:W-:Y:S01]  /*7140*/  @!P3 LEA.HI.X R231, R231, R229, R134, 0x1, P1 ;  /* 0x000000e5e7e7b211 */ /* 0x000fe200008f0c86 */
[----:B------:R-:W-:Y:S01]  /*7150*/  @!PT LDS RZ, [RZ] ;  /* 0x00000000fffff984 */ /* 0x000fe20000000800 */
[----:B------:R-:W-:Y:S01]  /*7160*/  @!PT LDS RZ, [RZ] ;  /* 0x00000000fffff984 */ /* 0x000fe20000000800 */
[----:B------:R-:W-:Y:S01]  /*7170*/  @!PT LDS RZ, [RZ] ;  /* 0x00000000fffff984 */ /* 0x000fe20000000800 */
[----:B------:R1:W-:Y:S01]  /*7180*/  @!P4 LDGSTS.E.BYPASS.LTC128B.128 [R213+0xe000], [R2.64+0x80] ;  /* 0x0e00008002d5cfae */ /* 0x0003e2000b901d46 */
[----:B------:R-:W-:Y:S02]  /*7190*/  IADD3.X R134, R134, R209, RZ, P6, !PT ;  /* 0x000000d186867210 */ /* 0x000fe400037fe4ff */
[CC--:B------:R-:W-:Y:S02]  /*71a0*/  @!P5 LEA R240, P6, R133.reuse, R228.reuse, 0x1 ;  /* 0x000000e485f0d211 */ /* 0x0c0fe400078c08ff */
[CC--:B------:R-:W-:Y:S01]  /*71b0*/  @!P4 LEA R238, P2, R133.reuse, R228.reuse, 0x1 ;  /* 0x000000e485eec211 */ /* 0x0c0fe200078408ff */
[----:B------:R-:W-:Y:S01]  /*71c0*/  @P3 STS.128 [R213+0x10000], RZ ;  /* 0x010000ffd5003388 */ /* 0x000fe20000000c00 */
[CCC-:B------:R-:W-:Y:S02]  /*71d0*/  @!P5 LEA.HI.X R241, R133.reuse, R229.reuse, R134.reuse, 0x1, P6 ;  /* 0x000000e585f1d211 */ /* 0x1c0fe400030f0c86 */
[CCC-:B------:R-:W-:Y:S02]  /*71e0*/  @!P4 LEA.HI.X R239, R133.reuse, R229.reuse, R134.reuse, 0x1, P2 ;  /* 0x000000e585efc211 */ /* 0x1c0fe400010f0c86 */
[C---:B------:R-:W-:Y:S01]  /*71f0*/  @!P3 LEA R236, P1, R133.reuse, R228, 0x1 ;  /* 0x000000e485ecb211 */ /* 0x040fe200078208ff */
[----:B------:R-:W-:Y:S01]  /*7200*/  @!PT LDS RZ, [RZ] ;  /* 0x00000000fffff984 */ /* 0x000fe20000000800 */
[----:B------:R-:W-:Y:S01]  /*7210*/  @!PT LDS RZ, [RZ] ;  /* 0x00000000fffff984 */ /* 0x000fe20000000800 */
[----:B------:R-:W-:Y:S01]  /*7220*/  @!PT LDS RZ, [RZ] ;  /* 0x00000000fffff984 */ /* 0x000fe20000000800 */
[----:B------:R1:W-:Y:S01]  /*7230*/  @!P3 LDGSTS.E.BYPASS.LTC128B.128 [R213+0x10000], [R2.64+0x100] ;  /* 0x1000010002d5bfae */ /* 0x0003e2000b901d46 */
[C---:B------:R-:W-:Y:S02]  /*7240*/  IADD3 R132, P6, R133.reuse, R210, RZ ;  /* 0x000000d285847210 */ /* 0x040fe40007fde0ff */
[----:B------:R-:W-:Y:S02]  /*7250*/  @!P3 LEA.HI.X R237, R133, R229, R134, 0x1, P1 ;  /* 0x000000e585edb211 */ /* 0x000fe400008f0c86 */
[----:B------:R-:W-:Y:S01]  /*7260*/  IADD3.X R134, R134, R209, RZ, P6, !PT ;  /* 0x000000d186867210 */ /* 0x000fe200037fe4ff */
[----:B------:R-:W-:Y:S01]  /*7270*/  @P5 STS.128 [R213+0xc800], RZ ;  /* 0x00c800ffd5005388 */ /* 0x000fe20000000c00 */
[CC--:B------:R-:W-:Y:S02]  /*7280*/  @!P5 LEA R244, P6, R132.reuse, R228.reuse, 0x1 ;  /* 0x000000e484f4d211 */ /* 0x0c0fe400078c08ff */
[CC--:B------:R-:W-:Y:S02]  /*7290*/  @!P4 LEA R242, P2, R132.reuse, R228.reuse, 0x1 ;  /* 0x000000e484f2c211 */ /* 0x0c0fe400078408ff */
[CCC-:B------:R-:W-:Y:S01]  /*72a0*/  @!P5 LEA.HI.X R245, R132.reuse, R229.reuse, R134.reuse, 0x1, P6 ;  /* 0x000000e584f5d211 */ /* 0x1c0fe200030f0c86 */
[----:B------:R-:W-:Y:S01]  /*72b0*/  @!PT LDS RZ, [RZ] ;  /* 0x00000000fffff984 */ /* 0x000fe20000000800 */
[----:B------:R-:W-:Y:S01]  /*72c0*/  @!PT LDS RZ, [RZ] ;  /* 0x00000000fffff984 */ /* 0x000fe20000000800 */
[----:B------:R-:W-:Y:S01]  /*72d0*/  @!PT LDS RZ, [RZ] ;  /* 0x00000000fffff984 */ /* 0x000fe20000000800 */
[----:B------:R2:W-:Y:S01]  /*72e0*/  @!P5 LDGSTS.E.BYPASS.LTC128B.128 [R213+0xc800], [R234.64] ;  /* 0x0c800000ead5dfae */ /* 0x0005e2000b901d46 */
[CCC-:B------:R-:W-:Y:S02]  /*72f0*/  @!P4 LEA.HI.X R243, R132.reuse, R229.reuse, R134.reuse, 0x1, P2 ;  /* 0x000000e584f3c211 */ /* 0x1c0fe400010f0c86 */
[C---:B------:R-:W-:Y:S03]  /*7300*/  @!P3 LEA R228, P1, R132.reuse, R228, 0x1 ;  /* 0x000000e484e4b211 */ /* 0x040fe600078208ff */
[----:B------:R-:W-:Y:S01]  /*7310*/  @P4 STS.128 [R213+0xe800], RZ ;  /* 0x00e800ffd5004388 */ /* 0x000fe20000000c00 */
[----:B------:R-:W-:Y:S02]  /*7320*/  @!P3 LEA.HI.X R229, R132, R229, R134, 0x1, P1 ;  /* 0x000000e584e5b211 */ /* 0x000fe400008f0c86 */
[----:B------:R-:W-:Y:S03]  /*7330*/  ISETP.GT.AND P1, PT, R223, R208, PT ;  /* 0x000000d0df00720c */ /* 0x000fe60003f24270 */
        /* <DEDUP_REMOVED lines=213> */
[----:B------:R-:W2:Y:S01]  /*8090*/  MUFU.TANH R250, R250 ;  /* 0x000000fa00fa7308 */ /* 0x000ea20000002400 */
[C---:B-1----:R-:W-:Y:S03]  /*80a0*/  HMMA.16816.F32.BF16 R28, R176.reuse, R136, R28 ;  /* 0x00000088b01c723c */ /* 0x042fe6000004181c */
[----:B-----5:R-:W-:Y:S02]  /*80b0*/  FMUL.FTZ R240, R17, c[0x0][0x2ec] ;  /* 0x0000bb0011f07a20 */ /* 0x020fe40000410000 */
[----:B------:R-:W-:Y:S02]  /*80c0*/  FMUL.FTZ R245, R18, c[0x0][0x2ec] ;  /* 0x0000bb0012f57a20 */ /* 0x000fe40000410000 */
[----:B------:R-:W-:Y:S01]  /*80d0*/  FMUL.FTZ R243, R19, c[0x0][0x2ec] ;  /* 0x0000bb0013f37a20 */ /* 0x000fe20000410000 */
[----:B------:R-:W-:Y:S01]  /*80e0*/  HMMA.16816.F32.BF16 R32, R176, R138, R32 ;  /* 0x0000008ab020723c */ /* 0x000fe20000041820 */
[----:B------:R-:W1:Y:S03]  /*80f0*/  MUFU.TANH R251, R251 ;  /* 0x000000fb00fb7308 */ /* 0x000e660000002400 */
[----:B------:R-:W-:Y:S02]  /*8100*/  FMUL.FTZ R238, R20, c[0x0][0x2ec] ;  /* 0x0000bb0014ee7a20 */ /* 0x000fe40000410000 */
        /* <DEDUP_REMOVED lines=8> */
[----:B------:R1:W1:Y:S01]  /*8190*/  MUFU.TANH R169, R133 ;  /* 0x0000008500a97308 */ /* 0x0002620000002400 */
[----:B------:R-:W-:Y:S02]  /*81a0*/  FMUL.FTZ R226, R28, c[0x0][0x2ec] ;  /* 0x0000bb001ce27a20 */ /* 0x000fe40000410000 */
[----:B----4-:R-:W-:Y:S02]  /*81b0*/  FMUL.FTZ R230, R29, c[0x0][0x2ec] ;  /* 0x0000bb001de67a20 */ /* 0x010fe40000410000 */
[----:B------:R-:W-:Y:S02]  /*81c0*/  FMUL.FTZ R233, R30, c[0x0][0x2ec] ;  /* 0x0000bb001ee97a20 */ /* 0x000fe40000410000 */
[----:B------:R-:W-:Y:S02]  /*81d0*/  FMUL.FTZ R231, R31, c[0x0][0x2ec] ;  /* 0x0000bb001fe77a20 */ /* 0x000fe40000410000 */
[----:B------:R-:W-:Y:S01]  /*81e0*/  FMUL.FTZ R224, R32, c[0x0][0x2ec] ;  /* 0x0000bb0020e07a20 */ /* 0x000fe20000410000 */
[----:B------:R-:W4:Y:S01]  /*81f0*/  MUFU.TANH R246, R246 ;  /* 0x000000f600f67308 */ /* 0x000f220000002400 */
[----:B------:R-:W-:Y:S02]  /*8200*/  FMUL.FTZ R222, R33, c[0x0][0x2ec] ;  /* 0x0000bb0021de7a20 */ /* 0x000fe40000410000 */
[----:B---3--:R-:W-:Y:S02]  /*8210*/  FMUL.FTZ R134, R34, c[0x0][0x2ec] ;  /* 0x0000bb0022867a20 */ /* 0x008fe40000410000 */
[----:B------:R-:W-:Y:S02]  /*8220*/  FMUL.FTZ R132, R11, c[0x0][0x2ec] ;  /* 0x0000bb000b847a20 */ /* 0x000fe40000410000 */
[----:B------:R-:W-:Y:S03]  /*8230*/  FMUL.FTZ R35, R35, c[0x0][0x2ec] ;  /* 0x0000bb0023237a20 */ /* 0x000fe60000410000 */
[----:B------:R3:W1:Y:S10]  /*8240*/  MUFU.TANH R181, R132 ;  /* 0x0000008400b57308 */ /* 0x0006740000002400 */
        /* <DEDUP_REMOVED lines=24> */
[----:B--2-4-:R-:W-:Y:S02]  /*83d0*/  ULDC UR5, c[0x0][0x198] ;  /* 0x0000660000057ab9 */ /* 0x014fe40000000800 */
        /* <DEDUP_REMOVED lines=65> */
.L_x_1461:
        /* <DEDUP_REMOVED lines=20> */
[C---:B------:R-:W-:Y:S03]  /*8930*/  IADD3 R3, P6, R212.reuse, R5, RZ ;  /* 0x00000005d4037210 */ /* 0x040fe60007fde0ff */
        /* <DEDUP_REMOVED lines=68> */
.L_x_1460:
[----:B--2-4-:R-:W-:Y:S01]  /*8d80*/  FMNMX.FTZ R11, R252, R135, !PT ;  /* 0x00000087fc0b7209 */ /* 0x014fe20007810000 */
[----:B------:R-:W-:Y:S01]  /*8d90*/  LDSM.16.MT88.4 R12, [R200+0xc000] ;  /* 0x00c00000c80c783b */ /* 0x000fe20000004200 */
[----:B------:R-:W-:Y:S02]  /*8da0*/  FMNMX.FTZ R2, R167, R0, !PT ;  /* 0x00000000a7027209 */ /* 0x000fe40007810000 */
[----:B------:R-:W-:Y:S02]  /*8db0*/  FMNMX.FTZ R11, R250, R11, !PT ;  /* 0x0000000bfa0b7209 */ /* 0x000fe40007810000 */
[----:B-1----:R-:W-:Y:S02]  /*8dc0*/  FMNMX.FTZ R2, R251, R2, !PT ;  /* 0x00000002fb027209 */ /* 0x002fe40007810000 */
        /* <DEDUP_REMOVED lines=39> */
[----:B---3--:R-:W1:Y:S01]  /*9040*/  SHFL.BFLY PT, R132, R9, 0x1, 0x1f ;  /* 0x0c201f0009847f89 */ /* 0x008e6200000e0000 */
        /* <DEDUP_REMOVED lines=17> */
[----:B------:R-:W-:Y:S01]  /*9160*/  ISETP.GT.AND P1, PT, R223, R208, PT ;  /* 0x000000d0df00720c */ /* 0x000fe20003f24270 */
        /* <DEDUP_REMOVED lines=347> */
.L_x_1458:
        /* <DEDUP_REMOVED lines=181> */
[----:B------:R1:W-:Y:S04]  /*b270*/  STS.64 [R17], R112 ;  /* 0x0000007011007388 */ /* 0x0003e80000000a00 */
        /* <DEDUP_REMOVED lines=29> */
[----:B------:R-:W2:Y:S04]  /*b450*/  S2R R7, SR_CTAID.Z ;  /* 0x0000000000077919 */ /* 0x000ea80000002700 */
[----:B------:R-:W3:Y:S04]  /*b460*/  S2R R6, SR_CTAID.Y ;  /* 0x0000000000067919 */ /* 0x000ee80000002600 */
[----:B------:R-:W-:Y:S04]  /*b470*/  STS.64 [R16+0x8000], R80 ;  /* 0x0080005010007388 */ /* 0x000fe80000000a00 */
[----:B------:R-:W-:Y:S04]  /*b480*/  STS.64 [R16+0x8800], R82 ;  /* 0x0088005210007388 */ /* 0x000fe80000000a00 */
[----:B------:R-:W-:Y:S04]  /*b490*/  STS.64 [R17+0x8000], R84 ;  /* 0x0080005411007388 */ /* 0x000fe80000000a00 */
[----:B------:R-:W-:Y:S04]  /*b4a0*/  STS.64 [R17+0x8800], R86 ;  /* 0x0088005611007388 */ /* 0x000fe80000000a00 */
[----:B------:R-:W-:Y:S04]  /*b4b0*/  STS.64 [R18+0x8000], R88 ;  /* 0x0080005812007388 */ /* 0x000fe80000000a00 */
[----:B------:R-:W-:Y:S01]  /*b4c0*/  STS.64 [R18+0x8800], R90 ;  /* 0x0088005a12007388 */ /* 0x000fe20000000a00 */
[----:B---3--:R-:W-:-:S03]  /*b4d0*/  IMAD R6, R6, c[0x0][0x210], R215 ;  /* 0x0000840006067a24 */ /* 0x008fc600078e02d7 */
[----:B-1----:R-:W1:Y:S04]  /*b4e0*/  S2R R112, SR_CTAID.X ;  /* 0x0000000000707919 */ /* 0x002e680000002500 */
[----:B------:R-:W-:Y:S04]  /*b4f0*/  STS.64 [R19+0x8000], R92 ;  /* 0x0080005c13007388 */ /* 0x000fe80000000a00 */
[----:B------:R-:W-:Y:S04]  /*b500*/  STS.64 [R19+0x8800], R94 ;  /* 0x0088005e13007388 */ /* 0x000fe80000000a00 */
[----:B------:R3:W-:Y:S04]  /*b510*/  STS.64 [R13+0x8000], R96 ;  /* 0x008000600d007388 */ /* 0x0007e80000000a00 */
[----:B------:R4:W-:Y:S04]  /*b520*/  STS.64 [R13+0x8800], R98 ;  /* 0x008800620d007388 */ /* 0x0009e80000000a00 */
[----:B------:R-:W-:Y:S01]  /*b530*/  BAR.SYNC.DEFER_BLOCKING 0x0 ;  /* 0x0000000000007b1d */ /* 0x000fe20000010000 */
[----:B-1----:R-:W-:-:S02]  /*b540*/  SHF.L.U32 R112, R112, 0x6, RZ ;  /* 0x0000000670707819 */ /* 0x002fc400000006ff */
[----:B---3--:R-:W-:Y:S02]  /*b550*/  SHF.R.S32.HI R97, RZ, 0x1f, R10 ;  /* 0x0000001fff617819 */ /* 0x008fe4000001140a */
[----:B------:R-:W-:Y:S02]  /*b560*/  IADD3 R96, -R215, RZ, RZ ;  /* 0x000000ffd7607210 */ /* 0x000fe40007ffe1ff */
[-C--:B------:R-:W-:Y:S01]  /*b570*/  LEA.HI R97, R97, R10.reuse, RZ, 0x2 ;  /* 0x0000000a61617211 */ /* 0x080fe200078f10ff */
[----:B------:R-:W1:Y:S01]  /*b580*/  LDS.128 R108, [R5.X4] ;  /* 0x00000000056c7984 */ /* 0x000e620000004c00 */
[----:B----4-:R-:W-:Y:S01]  /*b590*/  SHF.L.U32 R98, R11, 0x2, RZ ;  /* 0x000000020b627819 */ /* 0x010fe200000006ff */
[----:B--2---:R-:W-:Y:S01]  /*b5a0*/  IMAD R7, R96, c[0x0][0x1c0], R7 ;  /* 0x0000700060077a24 */ /* 0x004fe200078e0207 */
[----:B------:R-:W-:Y:S01]  /*b5b0*/  LOP3.LUT R97, R97, 0xffffffc, RZ, 0xc0, !PT ;  /* 0x0ffffffc61617812 */ /* 0x000fe200078ec0ff */
[----:B------:R-:W2:Y:S01]  /*b5c0*/  LDS.128 R104, [R5.X4+0x800] ;  /* 0x0008000005687984 */ /* 0x000ea20000004c00 */
[----:B------:R-:W-:Y:S01]  /*b5d0*/  SHF.R.S32.HI R99, RZ, 0x1f, R98 ;  /* 0x0000001fff637819 */ /* 0x000fe20000011462 */
[----:B------:R-:W-:Y:S01]  /*b5e0*/  IMAD R7, R6, c[0x0][0x1c0], R7 ;  /* 0x0000700006077a24 */ /* 0x000fe200078e0207 */
[----:B------:R-:W-:Y:S01]  /*b5f0*/  IADD3 R97, -R97, R10, RZ ;  /* 0x0000000a61617210 */ /* 0x000fe20007ffe1ff */
[----:B------:R-:W3:Y:S01]  /*b600*/  LDS.128 R100, [R5.X4+0x1000] ;  /* 0x0010000005647984 */ /* 0x000ee20000004c00 */
[----:B------:R-:W-:Y:S01]  /*b610*/  MOV R6, 0xff800000 ;  /* 0xff80000000067802 */ /* 0x000fe20000000f00 */
[----:B------:R-:W-:Y:S01]  /*b620*/  IMAD R7, R7, c[0x0][0x214], R112 ;  /* 0x0000850007077a24 */ /* 0x000fe200078e0270 */
[----:B------:R-:W-:Y:S01]  /*b630*/  LEA R10, R97, R0, 0x4 ;  /* 0x00000000610a7211 */ /* 0x000fe200078e20ff */
[----:B------:R-:W4:Y:S01]  /*b640*/  LDS.128 R88, [R5.X4+0x1800] ;  /* 0x0018000005587984 */ /* 0x000f220000004c00 */
[----:B------:R-:W-:-:S03]  /*b650*/  @P3 FFMA.FTZ R6, R3, c[0x0][0x238], R2 ;  /* 0x00008e0003063a23 */ /* 0x000fc60000010002 */
        /* <DEDUP_REMOVED lines=33> */
.L_x_1464:
[----:B--234-:R-:W-:Y:S05]  /*b870*/  BSYNC B0 ;  /* 0x0000000000007941 */ /* 0x01cfea0003800000 */
.L_x_1463:
        /* <DEDUP_REMOVED lines=18> */
.L_x_1466:
[----:B------:R-:W-:Y:S05]  /*b9a0*/  BSYNC B0 ;  /* 0x0000000000007941 */ /* 0x000fea0003800000 */
.L_x_1465:
        /* <DEDUP_REMOVED lines=11> */
.L_x_1468:
[----:B------:R-:W-:Y:S05]  /*ba60*/  BSYNC B0 ;  /* 0x0000000000007941 */ /* 0x000fea0003800000 */
.L_x_1467:
        /* <DEDUP_REMOVED lines=11> */
.L_x_1470:
[----:B------:R-:W-:Y:S05]  /*bb20*/  BSYNC B0 ;  /* 0x0000000000007941 */ /* 0x000fea0003800000 */
.L_x_1469:
        /* <DEDUP_REMOVED lines=11> */
.L_x_1472:
[----:B------:R-:W-:Y:S05]  /*bbe0*/  BSYNC B0 ;  /* 0x0000000000007941 */ /* 0x000fea0003800000 */
.L_x_1471:
        /* <DEDUP_REMOVED lines=11> */
.L_x_1474:
[----:B------:R-:W-:Y:S05]  /*bca0*/  BSYNC B0 ;  /* 0x0000000000007941 */ /* 0x000fea0003800000 */
.L_x_1473:
        /* <DEDUP_REMOVED lines=11> */
.L_x_1476:
[----:B------:R-:W-:Y:S05]  /*bd60*/  BSYNC B0 ;  /* 0x0000000000007941 */ /* 0x000fea0003800000 */
.L_x_1475:
        /* <DEDUP_REMOVED lines=11> */
.L_x_1478:
[----:B------:R-:W-:Y:S05]  /*be20*/  BSYNC B0 ;  /* 0x0000000000007941 */ /* 0x000fea0003800000 */
.L_x_1477:
        /* <DEDUP_REMOVED lines=12> */
.L_x_1479:
        /* <DEDUP_REMOVED lines=9> */
.L_x_7841:


//--------------------- .text._ZN5flash24flash_fwd_splitkv_kernelI23Flash_fwd_kernel_traitsILi192ELi64ELi64ELi4ELb0ELb0EN7cutlass10bfloat16_tE19Flash_kernel_traitsILi192ELi64ELi64ELi4ES3_EELb0ELb0ELb0ELb0ELb0ELb0ELb1ELb1EEEvNS_16Flash_fwd_paramsE --------------------------
	.section	.text._ZN5flash24flash_fwd_splitkv_kernelI23Flash_fwd_kernel_traitsILi192ELi64ELi64ELi4ELb0ELb0EN7cutlass10bfloat16_tE19Flash_kernel_traitsILi192ELi64ELi64ELi4ES3_EELb0ELb0ELb0ELb0ELb0ELb0ELb1ELb1EEEvNS_16Flash_fwd_paramsE,"ax",@progbits
	.sectioninfo	@"SHI_REGISTERS=226"
	.align	128
        .global         _ZN5flash24flash_fwd_splitkv_kernelI23Flash_fwd_kernel_traitsILi192ELi64ELi64ELi4ELb0ELb0EN7cutlass10bfloat16_tE19Flash_kernel_traitsILi192ELi64ELi64ELi4ES3_EELb0ELb0ELb0ELb0ELb0ELb0ELb1ELb1EEEvNS_16Flash_fwd_paramsE
        .type           _ZN5flash24flash_fwd_splitkv_kernelI23Flash_fwd_kernel_traitsILi192ELi64ELi64ELi4ELb0ELb0EN7cutlass10bfloat16_tE19Flash_kernel_traitsILi192ELi64ELi64ELi4ES3_EELb0ELb0ELb0ELb0ELb0ELb0ELb1ELb1EEEvNS_16Flash_fwd_paramsE,@function
        .size           _ZN5flash24flash_fwd_splitkv_kernelI23Flash_fwd_kernel_traitsILi192ELi64ELi64ELi4ELb0ELb0EN7cutlass10bfloat16_tE19Flash_kernel_traitsILi192ELi64ELi64ELi4ES3_EELb0ELb0ELb0ELb0ELb0ELb0ELb1ELb1EEEvNS_16Flash_fwd_paramsE,(.L_x_7787 - _ZN5flash24flash_fwd_splitkv_kernelI23Flash_fwd_kernel_traitsILi192ELi64ELi64ELi4ELb0ELb0EN7cutlass10bfloat16_tE19Flash_kernel_traitsILi192ELi64ELi64ELi4ES3_EELb0ELb0ELb0ELb0ELb0ELb0ELb1ELb1EEEvNS_16Flash_fwd_paramsE)
        .other          _ZN5flash24flash_fwd_splitkv_kernelI23Flash_fwd_kernel_traitsILi192ELi64ELi64ELi4ELb0ELb0EN7cutlass10bfloat16_tE19Flash_kernel_traitsILi192ELi64ELi64ELi4ES3_EELb0ELb0ELb0ELb0ELb0ELb0ELb1ELb1EEEvNS_16Flash_fwd_paramsE,@"STO_CUDA_ENTRY STV_DEFAULT"
_ZN5flash24flash_fwd_splitkv_kernelI23Flash_fwd_kernel_traitsILi192ELi64ELi64ELi4ELb0ELb0EN7cutlass10bfloat16_tE19Flash_kernel_traitsILi192ELi64ELi64ELi4ES3_EELb0ELb0ELb0ELb0ELb0ELb0ELb1ELb1EEEvNS_16Flash_fwd_paramsE:
.text._ZN5flash24flash_fwd_splitkv_kernelI23Flash_fwd_kernel_traitsILi192ELi64ELi64ELi4ELb0ELb0EN7cutlass10bfloat16_tE19Flash_kernel_traitsILi192ELi64ELi64ELi4ES3_EELb0ELb0ELb0ELb0ELb0ELb0ELb1ELb1EEEvNS_16Flash_fwd_paramsE:
[----:B------:R-:W-:Y:S02]  /*0000*/  MOV R1, c[0x0][0x28] ;  /* 0x00000a0000017a02 */ /* 0x000fe40000000f00 */
[----:B------:R-:W1:Y:S01]  /*0010*/  I2F.U32.RP R4, c[0x0][0x1c0] ;  /* 0x0000700000047b06 */ /* 0x000e620000209000 */
[----:B------:R-:W2:Y:S01]  /*0020*/  S2R R205, SR_CTAID.Z ;  /* 0x0000000000cd7919 */ /* 0x000ea20000002700 */
[----:B------:R-:W-:Y:S01]  /*0030*/  IMAD.MOV.U32 R2, RZ, RZ, RZ ;  /* 0x000000ffff027224 */ /* 0x000fe200078e00ff */
[----:B------:R-:W-:Y:S01]  /*0040*/  ISETP.NE.U32.AND P0, PT, RZ, c[0x0][0x1c0], PT ;  /* 0x00007000ff007a0c */ /* 0x000fe20003f05070 */
[----:B------:R-:W3:Y:S01]  /*0050*/  S2UR UR8, SR_CTAID.Y ;  /* 0x00000000000879c3 */ /* 0x000ee20000002600 */
[----:B------:R-:W4:Y:S01]  /*0060*/  S2R R203, SR_CTAID.X ;  /* 0x0000000000cb7919 */ /* 0x000f220000002500 */
[----:B------:R-:W-:Y:S01]  /*0070*/  ULDC.64 UR4, c[0x0][0x40] ;  /* 0x0000100000047ab9 */ /* 0x000fe20000000a00 */
[----:B------:R-:W-:Y:S01]  /*0080*/  BSSY B4, `(.L_x_1480) ;  /* 0x0000016000047945 */ /* 0x000fe20003800000 */
[----:B------:R-:W-:Y:S01]  /*0090*/  UIADD3 UR4, UP0, UR4, 0x160, URZ ;  /* 0x0000016004047890 */ /* 0x000fe2000ff1e03f */
[----:B------:R-:W-:-:S03]  /*00a0*/  MOV R204, 0x1e0 ;  /* 0x000001e000cc7802 */ /* 0x000fc60000000f00 */
[----:B------:R-:W-:Y:S01]  /*00b0*/  UIADD3.X UR5, URZ, UR5, URZ, UP0, !UPT ;  /* 0x000000053f057290 */ /* 0x000fe200087fe43f */
[----:B-1----:R-:W1:Y:S02]  /*00c0*/  MUFU.RCP R3, R4 ;  /* 0x0000000400037308 */ /* 0x002e640000001000 */
[----:B-1----:R-:W-:-:S06]  /*00d0*/  IADD3 R3, R3, 0xffffffe, RZ ;  /* 0x0ffffffe03037810 */ /* 0x002fcc0007ffe0ff */
[----:B------:R-:W1:Y:S02]  /*00e0*/  F2I.FTZ.U32.TRUNC.NTZ R3, R3 ;  /* 0x0000000300037305 */ /* 0x000e64000021f000 */
[----:B-1----:R-:W-:-:S04]  /*00f0*/  IMAD.MOV R0, RZ, RZ, -R3 ;  /* 0x000000ffff007224 */ /* 0x002fc800078e0a03 */
[----:B------:R-:W-:-:S04]  /*0100*/  IMAD R5, R0, c[0x0][0x1c0], RZ ;  /* 0x0000700000057a24 */ /* 0x000fc800078e02ff */
[----:B------:R-:W-:-:S06]  /*0110*/  IMAD.HI.U32 R2, R3, R5, R2 ;  /* 0x0000000503027227 */ /* 0x000fcc00078e0002 */
[----:B--2---:R-:W-:-:S04]  /*0120*/  IMAD.HI.U32 R207, R2, R205, RZ ;  /* 0x000000cd02cf7227 */ /* 0x004fc800078e00ff */
[----:B------:R-:W-:-:S04]  /*0130*/  IMAD.MOV R0, RZ, RZ, -R207 ;  /* 0x000000ffff007224 */ /* 0x000fc800078e0acf */
[----:B------:R-:W-:-:S05]  /*0140*/  IMAD R0, R0, c[0x0][0x1c0], R205 ;  /* 0x0000700000007a24 */ /* 0x000fca00078e02cd */
[----:B------:R-:W-:-:S13]  /*0150*/  ISETP.GE.U32.AND P2, PT, R0, c[0x0][0x1c0], PT ;  /* 0x0000700000007a0c */ /* 0x000fda0003f46070 */
[----:B------:R-:W-:Y:S02]  /*0160*/  @P2 IADD3 R0, R0, -c[0x0][0x1c0], RZ ;  /* 0x8000700000002a10 */ /* 0x000fe40007ffe0ff */
[----:B------:R-:W-:Y:S02]  /*0170*/  @P2 IADD3 R207, R207, 0x1, RZ ;  /* 0x00000001cfcf2810 */ /* 0x000fe40007ffe0ff */
[----:B------:R-:W-:-:S13]  /*0180*/  ISETP.GE.U32.AND P1, PT, R0, c[0x0][0x1c0], PT ;  /* 0x0000700000007a0c */ /* 0x000fda0003f26070 */
[----:B------:R-:W-:Y:S02]  /*0190*/  @P1 IADD3 R207, R207, 0x1, RZ ;  /* 0x00000001cfcf1810 */ /* 0x000fe40007ffe0ff */
[----:B------:R-:W-:-:S05]  /*01a0*/  @!P0 LOP3.LUT R207, RZ, c[0x0][0x1c0], RZ, 0x33, !PT ;  /* 0x00007000ffcf8a12 */ /* 0x000fca00078e33ff */
[----:B------:R-:W-:-:S04]  /*01b0*/  IMAD.MOV R0, RZ, RZ, -R207 ;  /* 0x000000ffff007224 */ /* 0x000fc800078e0acf */
[----:B------:R-:W-:Y:S02]  /*01c0*/  IMAD R205, R0, c[0x0][0x1c0], R205 ;  /* 0x0000700000cd7a24 */ /* 0x000fe400078e02cd */
[----:B---34-:R-:W-:Y:S05]  /*01d0*/  CALL.REL.NOINC `($_ZN5flash24flash_fwd_splitkv_kernelI23Flash_fwd_kernel_traitsILi192ELi64ELi64ELi4ELb0ELb0EN7cutlass10bfloat16_tE19Flash_kernel_traitsILi192ELi64ELi64ELi4ES3_EELb0ELb0ELb0ELb0ELb0ELb0ELb1ELb1EEEvNS_16Flash_fwd_paramsE$_ZN5flash30compute_attn_1rowblock_splitkvI23Flash_fwd_kernel_traitsILi192ELi64ELi64ELi4ELb0ELb0EN7cutlass10bfloat16_tE19Flash_kernel_traitsILi192ELi64ELi64ELi4ES3_EELb0ELb0ELb0ELb0ELb0ELb0ELb1ELb1ENS_16Flash_fwd_paramsEEEvRKT8_iiiii) ;  /* 0x0000002000007944 */ /* 0x018fea0003c00000 */
[----:B------:R-:W-:Y:S05]  /*01e0*/  BSYNC B4 ;  /* 0x0000000000047941 */ /* 0x000fea0003800000 */
.L_x_1480:
[----:B------:R-:W-:Y:S05]  /*01f0*/  EXIT ;  /* 0x000000000000794d */ /* 0x000fea0003800000 */
        .type           $_ZN5flash24flash_fwd_splitkv_kernelI23Flash_fwd_kernel_traitsILi192ELi64ELi64ELi4ELb0ELb0EN7cutlass10bfloat16_tE19Flash_kernel_traitsILi192ELi64ELi64ELi4ES3_EELb0ELb0ELb0ELb0ELb0ELb0ELb1ELb1EEEvNS_16Flash_fwd_paramsE$_ZN5flash30compute_attn_1rowblock_splitkvI23Flash_fwd_kernel_traitsILi192ELi64ELi64ELi4ELb0ELb0EN7cutlass10bfloat16_tE19Flash_kernel_traitsILi192ELi64ELi64ELi4ES3_EELb0ELb0ELb0ELb0ELb0ELb0ELb1ELb1ENS_16Flash_fwd_paramsEEEvRKT8_iiiii,@function
        .size           $_ZN5flash24flash_fwd_splitkv_kernelI23Flash_fwd_kernel_traitsILi192ELi64ELi64ELi4ELb0ELb0EN7cutlass10bfloat16_tE19Flash_kernel_traitsILi192ELi64ELi64ELi4ES3_EELb0ELb0ELb0ELb0ELb0ELb0ELb1ELb1EEEvNS_16Flash_fwd_paramsE$_ZN5flash30compute_attn_1rowblock_splitkvI23Flash_fwd_kernel_traitsILi192ELi64ELi64ELi4ELb0ELb0EN7cutlass10bfloat16_tE19Flash_kernel_traitsILi192ELi64ELi64ELi4ES3_EELb0ELb0ELb0ELb0ELb0ELb0ELb1ELb1ENS_16Flash_fwd_paramsEEEvRKT8_iiiii,($__internal_16_$__cuda_sm70_shflsync_bfly_p - $_ZN5flash24flash_fwd_splitkv_kernelI23Flash_fwd_kernel_traitsILi192ELi64ELi64ELi4ELb0ELb0EN7cutlass10bfloat16_tE19Flash_kernel_traitsILi192ELi64ELi64ELi4ES3_EELb0ELb0ELb0ELb0ELb0ELb0ELb1ELb1EEEvNS_16Flash_fwd_paramsE$_ZN5flash30compute_attn_1rowblock_splitkvI23Flash_fwd_kernel_traitsILi192ELi64ELi64ELi4ELb0ELb0EN7cutlass10bfloat16_tE19Flash_kernel_traitsILi192ELi64ELi64ELi4ES3_EELb0ELb0ELb0ELb0ELb0ELb0ELb1ELb1ENS_16Flash_fwd_paramsEEEvRKT8_iiiii)
$_ZN5flash24flash_fwd_splitkv_kernelI23Flash_fwd_kernel_traitsILi192ELi64ELi64ELi4ELb0ELb0EN7cutlass10bfloat16_tE19Flash_kernel_traitsILi192ELi64ELi64ELi4ES3_EELb0ELb0ELb0ELb0ELb0ELb0ELb1ELb1EEEvNS_16Flash_fwd_paramsE$_ZN5flash30compute_attn_1rowblock_splitkvI23Flash_fwd_kernel_traitsILi192ELi64ELi64ELi4ELb0ELb0EN7cutlass10bfloat16_tE19Flash_kernel_traitsILi192ELi64ELi64ELi4ES3_EELb0ELb0ELb0ELb0ELb0ELb0ELb1ELb1ENS_16Flash_fwd_paramsEEEvRKT8_iiiii:
        /* <DEDUP_REMOVED lines=21> */
.L_x_1482:
[----:B------:R-:W-:Y:S05]  /*0350*/  BSYNC B0 ;  /* 0x0000000000007941 */ /* 0x000fea0003800000 */
.L_x_1481:
[----:B------:R-:W4:Y:S04]  /*0360*/  LD.E.64 R10, [R18.64+0xf0] ;  /* 0x0000f006120a7980 */ /* 0x000f28000c101b00 */
[----:B---3--:R-:W3:Y:S01]  /*0370*/  @P1 LD.E R5, [R6.64+0x4] ;  /* 0x0000040606051980 */ /* 0x008ee2000c101900 */
[----:B------:R-:W-:Y:S01]  /*0380*/  IMAD.MOV.U32 R14, RZ, RZ, RZ ;  /* 0x000000ffff0e7224 */ /* 0x000fe200078e00ff */
[----:B----4-:R-:W-:-:S04]  /*0390*/  ISETP.NE.U32.AND P4, PT, R10, RZ, PT ;  /* 0x000000ff0a00720c */ /* 0x010fc80003f85070 */
[----:B------:R-:W-:Y:S01]  /*03a0*/  ISETP.NE.AND.EX P4, PT, R11, RZ, PT, P4 ;  /* 0x000000ff0b00720c */ /* 0x000fe20003f85340 */
[----:B------:R-:W-:Y:S01]  /*03b0*/  IMAD.WIDE R10, R207, 0x4, R10 ;  /* 0x00000004cf0a7825 */ /* 0x000fe200078e020a */
[----:B---3-5:R-:W-:-:S06]  /*03c0*/  @P1 IADD3 R206, R5, -R4, RZ ;  /* 0x8000000405ce1210 */ /* 0x028fcc0007ffe0ff */
[----:B------:R3:W5:Y:S05]  /*03d0*/  @!P1 LD.E R206, [R18.64+0xb4] ;  /* 0x0000b40612ce9980 */ /* 0x00076a000c101900 */
[----:B------:R3:W5:Y:S01]  /*03e0*/  @P4 LD.E R14, [R10.64] ;  /* 0x000000060a0e4980 */ /* 0x000762000c101900 */
[----:B------:R-:W-:Y:S01]  /*03f0*/  BSSY B0, `(.L_x_1483) ;  /* 0x0000009000007945 */ /* 0x000fe20003800000 */
[----:B------:R-:W-:Y:S05]  /*0400*/  @!P0 BRA `(.L_x_1484) ;  /* 0x0000006000008947 */ /* 0x000fea0003800000 */
[----:B------:R-:W4:Y:S02]  /*0410*/  LD.E.U8 R0, [R18.64+0x1b2] ;  /* 0x0001b20612007980 */ /* 0x000f24000c101100 */
[----:B----4-:R-:W-:-:S13]  /*0420*/  ISETP.NE.AND P0, PT, R0, RZ, PT ;  /* 0x000000ff0000720c */ /* 0x010fda0003f05270 */
[----:B------:R-:W4:Y:S02]  /*0430*/  @P0 LD.E R0, [R2.64+0x4] ;  /* 0x0000040602000980 */ /* 0x000f24000c101900 */
[----:B----4-:R-:W-:-:S06]  /*0440*/  @P0 IADD3 R71, R0, -R15, RZ ;  /* 0x8000000f00470210 */ /* 0x010fcc0007ffe0ff */
[----:B------:R4:W5:Y:S01]  /*0450*/  @!P0 LD.E R71, [R2.64] ;  /* 0x0000000602478980 */ /* 0x000962000c101900 */
[----:B------:R-:W-:Y:S05]  /*0460*/  BRA `(.L_x_1485) ;  /* 0x0000001000007947 */ /* 0x000fea0003800000 */
.L_x_1484:
[----:B------:R4:W5:Y:S02]  /*0470*/  LD.E R71, [R18.64+0xb8] ;  /* 0x0000b80612477980 */ /* 0x000964000c101900 */
.L_x_1485:
[----:B------:R-:W-:Y:S05]  /*0480*/  BSYNC B0 ;  /* 0x0000000000007941 */ /* 0x000fea0003800000 */
.L_x_1483:
[----:B----4-:R-:W4:Y:S01]  /*0490*/  LD.E.64 R2, [R18.64+0xf8] ;  /* 0x0000f80612027980 */ /* 0x010f22000c101b00 */
[----:B------:R-:W-:Y:S01]  /*04a0*/  BSSY B1, `(.L_x_1486) ;  /* 0x0000012000017945 */ /* 0x000fe20003800000 */
[----:B-----5:R-:W-:Y:S01]  /*04b0*/  IMAD.IADD R71, R71, 0x1, -R14 ;  /* 0x0000000147477824 */ /* 0x020fe200078e0a0e */
[----:B----4-:R-:W-:-:S04]  /*04c0*/  ISETP.NE.U32.AND P0, PT, R2, RZ, PT ;  /* 0x000000ff0200720c */ /* 0x010fc80003f05070 */
[----:B------:R-:W-:-:S13]  /*04d0*/  ISETP.NE.AND.EX P0, PT, R3, RZ, PT, P0 ;  /* 0x000000ff0300720c */ /* 0x000fda0003f05300 */
[----:B------:R-:W-:Y:S05]  /*04e0*/  @!P0 BRA `(.L_x_1487) ;  /* 0x0000004000008947 */ /* 0x000fea0003800000 */
[----:B------:R-:W-:-:S05]  /*04f0*/  IMAD.WIDE R2, R207, 0x4, R2 ;  /* 0x00000004cf027825 */ /* 0x000fca00078e0202 */
[----:B------:R-:W4:Y:S02]  /*0500*/  LD.E R69, [R2.64] ;  /* 0x0000000602457980 */ /* 0x000f24000c101900 */
[----:B----4-:R-:W-:Y:S01]  /*0510*/  IADD3 R69, R69, -R14, RZ ;  /* 0x8000000e45457210 */ /* 0x010fe20007ffe0ff */
[----:B------:R-:W-:Y:S05]  /*0520*/  BRA `(.L_x_1488) ;  /* 0x0000009000007947 */ /* 0x000fea0003800000 */
.L_x_1487:
[----:B------:R-:W4:Y:S01]  /*0530*/  LD.E.64 R2, [R18.64+0x108] ;  /* 0x0001080612027980 */ /* 0x000f22000c101b00 */
[----:B------:R-:W-:Y:S01]  /*0540*/  BSSY B0, `(.L_x_1489) ;  /* 0x0000006000007945 */ /* 0x000fe20003800000 */
[----:B------:R-:W-:Y:S01]  /*0550*/  IMAD.MOV.U32 R0, RZ, RZ, RZ ;  /* 0x000000ffff007224 */ /* 0x000fe200078e00ff */
[----:B----4-:R-:W-:-:S04]  /*0560*/  ISETP.NE.U32.AND P0, PT, R2, RZ, PT ;  /* 0x000000ff0200720c */ /* 0x010fc80003f05070 */
[----:B------:R-:W-:-:S13]  /*0570*/  ISETP.NE.AND.EX P0, PT, R3, RZ, PT, P0 ;  /* 0x000000ff0300720c */ /* 0x000fda0003f05300 */
[----:B------:R-:W-:Y:S05]  /*0580*/  @!P0 BRA `(.L_x_1490) ;  /* 0x0000001000008947 */ /* 0x000fea0003800000 */
[----:B------:R4:W5:Y:S02]  /*0590*/  LD.E R0, [R18.64+0xbc] ;  /* 0x0000bc0612007980 */ /* 0x000964000c101900 */
.L_x_1490:
[----:B------:R-:W-:Y:S05]  /*05a0*/  BSYNC B0 ;  /* 0x0000000000007941 */ /* 0x000fea0003800000 */
.L_x_1489:
[----:B-----5:R-:W-:Y:S02]  /*05b0*/  IADD3 R69, R71, R0, RZ ;  /* 0x0000000047457210 */ /* 0x020fe40007ffe0ff */
.L_x_1488:
[----:B------:R-:W-:Y:S05]  /*05c0*/  BSYNC B1 ;  /* 0x0000000000017941 */ /* 0x000fea0003800000 */
.L_x_1486:
[----:B------:R-:W-:Y:S01]  /*05d0*/  IMAD.SHL.U32 R77, R203, 0x40, RZ ;  /* 0x00000040cb4d7824 */ /* 0x000fe200078e00ff */
[----:B------:R-:W-:Y:S01]  /*05e0*/  MOV R2, R204 ;  /* 0x000000cc00027202 */ /* 0x000fe20000000f00 */
[----:B------:R-:W-:-:S03]  /*05f0*/  IMAD.MOV.U32 R3, RZ, RZ, 0x0 ;  /* 0x00000000ff037424 */ /* 0x000fc600078e00ff */
[----:B------:R-:W-:-:S13]  /*0600*/  ISETP.GT.AND P0, PT, R206, R77, PT ;  /* 0x0000004dce00720c */ /* 0x000fda0003f04270 */
[----:B------:R-:W-:Y:S05]  /*0610*/  @!P0 RET.REL.NODEC R2 `(_ZN5flash24flash_fwd_splitkv_kernelI23Flash_fwd_kernel_traitsILi192ELi64ELi64ELi4ELb0ELb0EN7cutlass10bfloat16_tE19Flash_kernel_traitsILi192ELi64ELi64ELi4ES3_EELb0ELb0ELb0ELb0ELb0ELb0ELb1ELb1EEEvNS_16Flash_fwd_paramsE) ;  /* 0xfffff9e002008950 */ /* 0x000fea0003c3ffff */
[----:B------:R-:W5:Y:S01]  /*0620*/  LD.E R3, [R18.64+0xb8] ;  /* 0x0000b80612037980 */ /* 0x000f62000c101900 */
[----:B------:R-:W-:Y:S02]  /*0630*/  IABS R5, c[0x0][0x10] ;  /* 0x0000040000057a13 */ /* 0x000fe40000000000 */
[----:B------:R-:W-:Y:S02]  /*0640*/  IABS R0, c[0x0][0x10] ;  /* 0x0000040000007a13 */ /* 0x000fe40000000000 */
[----:B-1----:R-:W1:Y:S03]  /*0650*/  I2F.RP R7, R5 ;  /* 0x0000000500077306 */ /* 0x002e660000209400 */
[----:B------:R-:W-:-:S05]  /*0660*/  IMAD.MOV R0, RZ, RZ, -R0 ;  /* 0x000000ffff007224 */ /* 0x000fca00078e0a00 */
[----:B-1----:R-:W1:Y:S02]  /*0670*/  MUFU.RCP R8, R7 ;  /* 0x0000000700087308 */ /* 0x002e640000001000 */
[----:B-1----:R-:W-:-:S06]  /*0680*/  IADD3 R8, R8, 0xffffffe, RZ ;  /* 0x0ffffffe08087810 */ /* 0x002fcc0007ffe0ff */
[----:B------:R-:W1:Y:S02]  /*0690*/  F2I.FTZ.U32.TRUNC.NTZ R9, R8 ;  /* 0x0000000800097305 */ /* 0x000e64000021f000 */
[----:B-1----:R-:W-:Y:S02]  /*06a0*/  IMAD.MOV R2, RZ, RZ, -R9 ;  /* 0x000000ffff027224 */ /* 0x002fe400078e0a09 */
[----:B------:R-:W-:Y:S01]  /*06b0*/  IMAD.MOV.U32 R8, RZ, RZ, RZ ;  /* 0x000000ffff087224 */ /* 0x000fe200078e00ff */
[----:B-----5:R-:W-:-:S04]  /*06c0*/  IADD3 R3, R3, 0x3f, RZ ;  /* 0x0000003f03037810 */ /* 0x020fc80007ffe0ff */
[----:B------:R-:W-:-:S04]  /*06d0*/  SHF.R.S32.HI R6, RZ, 0x1f, R3 ;  /* 0x0000001fff067819 */ /* 0x000fc80000011403 */
[----:B------:R-:W-:Y:S01]  /*06e0*/  LEA.HI R6, R6, R3, RZ, 0x6 ;  /* 0x0000000306067211 */ /* 0x000fe200078f30ff */
[----:B------:R-:W-:-:S03]  /*06f0*/  IMAD R3, R2, R5, RZ ;  /* 0x0000000502037224 */ /* 0x000fc600078e02ff */
[----:B------:R-:W-:Y:S01]  /*0700*/  LEA.HI.SX32 R6, R6, c[0x0][0x10], 0x1a ;  /* 0x0000040006067a11 */ /* 0x000fe200078fd2ff */
[----:B------:R-:W-:-:S03]  /*0710*/  IMAD.HI.U32 R3, R9, R3, R8 ;  /* 0x0000000309037227 */ /* 0x000fc600078e0008 */
[----:B------:R-:W-:-:S04]  /*0720*/  IADD3 R6, R6, -0x1, RZ ;  /* 0xffffffff06067810 */ /* 0x000fc80007ffe0ff */
[----:B------:R-:W-:Y:S02]  /*0730*/  IABS R2, R6 ;  /* 0x0000000600027213 */ /* 0x000fe40000000000 */
[----:B------:R-:W-:-:S03]  /*0740*/  LOP3.LUT R6, R6, c[0x0][0x10], RZ, 0x3c, !PT ;  /* 0x0000040006067a12 */ /* 0x000fc600078e3cff */
[----:B------:R-:W-:Y:S01]  /*0750*/  IMAD.HI.U32 R3, R3, R2, RZ ;  /* 0x0000000203037227 */ /* 0x000fe200078e00ff */
[----:B------:R-:W-:-:S03]  /*0760*/  ISETP.GE.AND P0, PT, R6, RZ, PT ;  /* 0x000000ff0600720c */ /* 0x000fc60003f06270 */
[----:B------:R-:W-:-:S05]  /*0770*/  IMAD R0, R3, R0, R2 ;  /* 0x0000000003007224 */ /* 0x000fca00078e0202 */
[----:B------:R-:W-:-:S13]  /*0780*/  ISETP.GT.U32.AND P1, PT, R5, R0, PT ;  /* 0x000000000500720c */ /* 0x000fda0003f24070 */
[----:B------:R-:W-:Y:S01]  /*0790*/  @!P1 IMAD.IADD R0, R0, 0x1, -R5 ;  /* 0x0000000100009824 */ /* 0x000fe200078e0a05 */
[----:B------:R-:W-:Y:S02]  /*07a0*/  @!P1 IADD3 R3, R3, 0x1, RZ ;  /* 0x0000000103039810 */ /* 0x000fe40007ffe0ff */
[----:B------:R-:W-:Y:S02]  /*07b0*/  ISETP.NE.AND P1, PT, RZ, c[0x0][0x10], PT ;  /* 0x00000400ff007a0c */ /* 0x000fe40003f25270 */
[----:B------:R-:W-:Y:S02]  /*07c0*/  ISETP.GE.U32.AND P2, PT, R0, R5, PT ;  /* 0x000000050000720c */ /* 0x000fe40003f46070 */
[----:B------:R-:W-:-:S04]  /*07d0*/  IADD3 R5, R69, 0x3f, RZ ;  /* 0x0000003f45057810 */ /* 0x000fc80007ffe0ff */
[----:B------:R-:W-:-:S04]  /*07e0*/  SHF.R.S32.HI R0, RZ, 0x1f, R5 ;  /* 0x0000001fff007819 */ /* 0x000fc80000011405 */
[----:B------:R-:W-:-:S03]  /*07f0*/  LEA.HI R0, R0, R5, RZ, 0x6 ;  /* 0x0000000500007211 */ /* 0x000fc600078f30ff */
[----:B------:R-:W-:Y:S02]  /*0800*/  @P2 IADD3 R3, R3, 0x1, RZ ;  /* 0x0000000103032810 */ /* 0x000fe40007ffe0ff */
[----:B------:R-:W-:-:S03]  /*0810*/  SHF.R.S32.HI R0, RZ, 0x6, R0 ;  /* 0x00000006ff007819 */ /* 0x000fc60000011400 */
[----:B------:R-:W-:Y:S01]  /*0820*/  @!P0 IMAD.MOV R3, RZ, RZ, -R3 ;  /* 0x000000ffff038224 */ /* 0x000fe200078e0a03 */
[----:B------:R-:W-:-:S05]  /*0830*/  @!P1 LOP3.LUT R3, RZ, c[0x0][0x10], RZ, 0x33, !PT ;  /* 0x00000400ff039a12 */ /* 0x000fca00078e33ff */
[----:B------:R-:W-:-:S04]  /*0840*/  IMAD R200, R3, UR8, RZ ;  /* 0x0000000803c87c24 */ /* 0x000fc8000f8e02ff */
[----:B------:R-:W-:-:S05]  /*0850*/  IMAD.IADD R133, R3, 0x1, R200 ;  /* 0x0000000103857824 */ /* 0x000fca00078e02c8 */
[----:B------:R-:W-:-:S04]  /*0860*/  IMNMX R133, R0, R133, PT ;  /* 0x0000008500857217 */ /* 0x000fc80003800200 */
[----:B------:R-:W-:-:S13]  /*0870*/  ISETP.GE.AND P0, PT, R200, R133, PT ;  /* 0x00000085c800720c */ /* 0x000fda0003f06270 */
[----:B------:R-:W-:Y:S05]  /*0880*/  @!P0 BRA `(.L_x_1491) ;  /* 0x0000092000008947 */ /* 0x000fea0003800000 */
[----:B---3--:R-:W3:Y:S04]  /*0890*/  LD.E.64 R2, [R18.64+0xb0] ;  /* 0x0000b00612027980 */ /* 0x008ee8000c101b00 */
[----:B----4-:R-:W4:Y:S04]  /*08a0*/  LD.E R6, [R18.64+0x60] ;  /* 0x0000600612067980 */ /* 0x010f28000c101900 */
[----:B--2---:R-:W2:Y:S04]  /*08b0*/  LD.E R8, [R18.64+0xcc] ;  /* 0x0000cc0612087980 */ /* 0x004ea8000c101900 */
[----:B------:R-:W2:Y:S04]  /*08c0*/  LD.E.64 R10, [R18.64+0x78] ;  /* 0x00007806120a7980 */ /* 0x000ea8000c101b00 */
[----:B------:R1:W5:Y:S04]  /*08d0*/  LD.E R0, [R18.64+0xc0] ;  /* 0x0000c00612007980 */ /* 0x000368000c101900 */
[----:B------:R1:W5:Y:S01]  /*08e0*/  LD.E.64 R4, [R18.64+0xa8] ;  /* 0x0000a80612047980 */ /* 0x000362000c101b00 */
[----:B------:R-:W-:Y:S01]  /*08f0*/  SHF.R.S32.HI R12, RZ, 0x1f, R57 ;  /* 0x0000001fff0c7819 */ /* 0x000fe20000011439 */
[----:B------:R-:W-:Y:S03]  /*0900*/  BSSY B0, `(.L_x_1492) ;  /* 0x000001b000007945 */ /* 0x000fe60003800000 */
[----:B------:R-:W-:-:S04]  /*0910*/  LEA.HI R9, R12, R57, RZ, 0x4 ;  /* 0x000000390c097211 */ /* 0x000fc800078f20ff */
[----:B------:R-:W-:-:S05]  /*0920*/  LOP3.LUT R12, R9, 0xfffffff0, RZ, 0xc0, !PT ;  /* 0xfffffff0090c7812 */ /* 0x000fca00078ec0ff */
[----:B------:R-:W-:Y:S02]  /*0930*/  IMAD.IADD R57, R57, 0x1, -R12 ;  /* 0x0000000139397824 */ /* 0x000fe400078e0a0c */
[----:B---3--:R-:W-:-:S04]  /*0940*/  IMAD R2, R2, UR8, R207 ;  /* 0x0000000802027c24 */ /* 0x008fc8000f8e02cf */
[----:B----4-:R-:W-:Y:S02]  /*0950*/  IMAD R2, R2, R6, R205 ;  /* 0x0000000602027224 */ /* 0x010fe400078e02cd */
[----:B------:R-:W-:Y:S02]  /*0960*/  IMAD.SHL.U32 R6, R57, 0x4, RZ ;  /* 0x0000000439067824 */ /* 0x000fe400078e00ff */
[----:B------:R-:W-:Y:S01]  /*0970*/  IMAD R3, R3, R2, R77 ;  /* 0x0000000203037224 */ /* 0x000fe200078e024d */
[----:B------:R-:W-:Y:S01]  /*0980*/  SHF.R.S32.HI R2, RZ, 0x4, R9 ;  /* 0x00000004ff027819 */ /* 0x000fe20000011409 */
[----:B------:R-:W-:Y:S01]  /*0990*/  IMAD.IADD R77, R206, 0x1, -R77 ;  /* 0x00000001ce4d7824 */ /* 0x000fe200078e0a4d */
[----:B------:R-:W-:Y:S01]  /*09a0*/  SHF.R.S32.HI R7, RZ, 0x1f, R6 ;  /* 0x0000001fff077819 */ /* 0x000fe20000011406 */
[----:B--2---:R-:W-:-:S03]  /*09b0*/  IMAD R8, R3, R8, RZ ;  /* 0x0000000803087224 */ /* 0x004fc600078e02ff */
[C---:B------:R-:W-:Y:S01]  /*09c0*/  ISETP.GE.AND P1, PT, R2.reuse, R77, PT ;  /* 0x0000004d0200720c */ /* 0x040fe20003f26270 */
[----:B------:R-:W-:-:S05]  /*09d0*/  IMAD.WIDE R12, R2, 0xc0, R6 ;  /* 0x000000c0020c7825 */ /* 0x000fca00078e0206 */
[----:B------:R-:W-:-:S04]  /*09e0*/  IADD3 R9, P0, R8, R12, RZ ;  /* 0x0000000c08097210 */ /* 0x000fc80007f1e0ff */
[----:B------:R-:W-:Y:S02]  /*09f0*/  LEA.HI.X.SX32 R8, R8, R13, 0x1, P0 ;  /* 0x0000000d08087211 */ /* 0x000fe400000f0eff */
[----:B------:R-:W-:-:S04]  /*0a00*/  LEA R22, P0, R9, R10, 0x2 ;  /* 0x0000000a09167211 */ /* 0x000fc800078010ff */
[----:B------:R-:W-:Y:S02]  /*0a10*/  LEA.HI.X R23, R9, R11, R8, 0x2, P0 ;  /* 0x0000000b09177211 */ /* 0x000fe400000f1408 */
[C---:B------:R-:W-:Y:S02]  /*0a20*/  IADD3 R11, R6.reuse, 0x40, RZ ;  /* 0x00000040060b7810 */ /* 0x040fe40007ffe0ff */
[----:B------:R-:W-:Y:S01]  /*0a30*/  IADD3 R9, R6, 0x80, RZ ;  /* 0x0000008006097810 */ /* 0x000fe20007ffe0ff */
[----:B------:R-:W-:Y:S05]  /*0a40*/  @P1 BRA `(.L_x_1493) ;  /* 0x0000006000001947 */ /* 0x000fea0003800000 */
[-C--:B-1---5:R-:W-:Y:S02]  /*0a50*/  ISETP.GE.AND P2, PT, R6, R0.reuse, PT ;  /* 0x000000000600720c */ /* 0x0a2fe40003f46270 */
[-C--:B------:R-:W-:Y:S02]  /*0a60*/  ISETP.GE.AND P1, PT, R11, R0.reuse, PT ;  /* 0x000000000b00720c */ /* 0x080fe40003f26270 */
[----:B------:R-:W-:-:S09]  /*0a70*/  ISETP.GE.AND P0, PT, R9, R0, PT ;  /* 0x000000000900720c */ /* 0x000fd20003f06270 */
[----:B------:R1:W-:Y:S04]  /*0a80*/  @!P2 ST.E.128 [R22.64], RZ ;  /* 0x000000ff1600a985 */ /* 0x0003e8000c101d06 */
[----:B------:R1:W-:Y:S04]  /*0a90*/  @!P1 ST.E.128 [R22.64+0x100], RZ ;  /* 0x000100ff16009985 */ /* 0x0003e8000c101d06 */
[----:B------:R1:W-:Y:S02]  /*0aa0*/  @!P0 ST.E.128 [R22.64+0x200], RZ ;  /* 0x000200ff16008985 */ /* 0x0003e4000c101d06 */
.L_x_1493:
[----:B-1----:R-:W-:Y:S05]  /*0ab0*/  BSYNC B0 ;  /* 0x0000000000007941 */ /* 0x002fea0003800000 */
.L_x_1492:
[----:B------:R-:W-:Y:S01]  /*0ac0*/  IADD3 R20, R2, 0x8, RZ ;  /* 0x0000000802147810 */ /* 0x000fe20007ffe0ff */
[----:B------:R-:W-:Y:S03]  /*0ad0*/  BSSY B0, `(.L_x_1494) ;  /* 0x0000009000007945 */ /* 0x000fe60003800000 */
[----:B------:R-:W-:-:S13]  /*0ae0*/  ISETP.GE.AND P0, PT, R20, R77, PT ;  /* 0x0000004d1400720c */ /* 0x000fda0003f06270 */
[----:B------:R-:W-:Y:S05]  /*0af0*/  @P0 BRA `(.L_x_1495) ;  /* 0x0000006000000947 */ /* 0x000fea0003800000 */
[-C--:B-----5:R-:W-:Y:S02]  /*0b00*/  ISETP.GE.AND P2, PT, R6, R0.reuse, PT ;  /* 0x000000000600720c */ /* 0x0a0fe40003f46270 */
[-C--:B------:R-:W-:Y:S02]  /*0b10*/  ISETP.GE.AND P1, PT, R11, R0.reuse, PT ;  /* 0x000000000b00720c */ /* 0x080fe40003f26270 */
[----:B------:R-:W-:-:S09]  /*0b20*/  ISETP.GE.AND P0, PT, R9, R0, PT ;  /* 0x000000000900720c */ /* 0x000fd20003f06270 */
[----:B------:R1:W-:Y:S04]  /*0b30*/  @!P2 ST.E.128 [R22.64+0x1800], RZ ;  /* 0x001800ff1600a985 */ /* 0x0003e8000c101d06 */
[----:B------:R1:W-:Y:S04]  /*0b40*/  @!P1 ST.E.128 [R22.64+0x1900], RZ ;  /* 0x001900ff16009985 */ /* 0x0003e8000c101d06 */
[----:B------:R1:W-:Y:S02]  /*0b50*/  @!P0 ST.E.128 [R22.64+0x1a00], RZ ;  /* 0x001a00ff16008985 */ /* 0x0003e4000c101d06 */
.L_x_1495:
[----:B------:R-:W-:Y:S05]  /*0b60*/  BSYNC B0 ;  /* 0x0000000000007941 */ /* 0x000fea0003800000 */
.L_x_1494:
        /* <DEDUP_REMOVED lines=10> */
.L_x_1497:
[----:B------:R-:W-:Y:S05]  /*0c10*/  BSYNC B0 ;  /* 0x0000000000007941 */ /* 0x000fea0003800000 */
.L_x_1496:
        /* <DEDUP_REMOVED lines=10> */
.L_x_1499:
[----:B------:R-:W-:Y:S05]  /*0cc0*/  BSYNC B0 ;  /* 0x0000000000007941 */ /* 0x000fea0003800000 */
.L_x_1498:
        /* <DEDUP_REMOVED lines=10> */
.L_x_1501:
[----:B------:R-:W-:Y:S05]  /*0d70*/  BSYNC B0 ;  /* 0x0000000000007941 */ /* 0x000fea0003800000 */
.L_x_1500:
        /* <DEDUP_REMOVED lines=10> */
.L_x_1503:
[----:B------:R-:W-:Y:S05]  /*0e20*/  BSYNC B0 ;  /* 0x0000000000007941 */ /* 0x000fea0003800000 */
.L_x_1502:
        /* <DEDUP_REMOVED lines=10> */
.L_x_1505:
[----:B------:R-:W-:Y:S05]  /*0ed0*/  BSYNC B0 ;  /* 0x0000000000007941 */ /* 0x000fea0003800000 */
.L_x_1504:
        /* <DEDUP_REMOVED lines=10> */
.L_x_1507:
[----:B------:R-:W-:Y:S05]  /*0f80*/  BSYNC B0 ;  /* 0x0000000000007941 */ /* 0x000fea0003800000 */
.L_x_1506:
[----:B------:R-:W-:Y:S01]  /*0f90*/  ISETP.NE.AND P6, PT, R57, RZ, PT ;  /* 0x000000ff3900720c */ /* 0x000fe20003fc5270 */
[----:B------:R-:W-:Y:S01]  /*0fa0*/  IMAD.MOV.U32 R205, RZ, RZ, 0x0 ;  /* 0x00000000ffcd7424 */ /* 0x000fe200078e00ff */
[----:B------:R-:W-:-:S02]  /*0fb0*/  SHF.R.S32.HI R7, RZ, 0x1f, R3 ;  /* 0x0000001fff077819 */ /* 0x000fc40000011403 */
[-C--:B------:R-:W-:Y:S02]  /*0fc0*/  ISETP.GE.OR P0, PT, R2, R77.reuse, P6 ;  /* 0x0000004d0200720c */ /* 0x080fe40003706670 */
[----:B------:R-:W-:Y:S02]  /*0fd0*/  IADD3 R3, P1, R3, R2, RZ ;  /* 0x0000000203037210 */ /* 0x000fe40007f3e0ff */
[----:B------:R-:W-:Y:S02]  /*0fe0*/  ISETP.GE.OR P5, PT, R20, R77, P6 ;  /* 0x0000004d1400720c */ /* 0x000fe400037a6670 */
[----:B------:R-:W-:Y:S02]  /*0ff0*/  LEA.HI.X.SX32 R7, R2, R7, 0x1, P1 ;  /* 0x0000000702077211 */ /* 0x000fe400008f0eff */
[----:B-----5:R-:W-:Y:S02]  /*1000*/  LEA R2, P1, R3, R4, 0x2 ;  /* 0x0000000403027211 */ /* 0x020fe400078210ff */
[----:B------:R-:W-:-:S02]  /*1010*/  ISETP.GE.OR P4, PT, R18, R77, P6 ;  /* 0x0000004d1200720c */ /* 0x000fc40003786670 */
[----:B------:R-:W-:Y:S01]  /*1020*/  LEA.HI.X R3, R3, R5, R7, 0x2, P1 ;  /* 0x0000000503037211 */ /* 0x000fe200008f1407 */
[----:B------:R-:W-:Y:S01]  /*1030*/  @!P0 IMAD.MOV.U32 R15, RZ, RZ, -0x800000 ;  /* 0xff800000ff0f8424 */ /* 0x000fe200078e00ff */
[-C--:B------:R-:W-:Y:S02]  /*1040*/  ISETP.GE.OR P3, PT, R16, R77.reuse, P6 ;  /* 0x0000004d1000720c */ /* 0x080fe40003766670 */
[-C--:B------:R-:W-:Y:S01]  /*1050*/  ISETP.GE.OR P2, PT, R14, R77.reuse, P6 ;  /* 0x0000004d0e00720c */ /* 0x080fe20003746670 */
[----:B------:R-:W-:Y:S01]  /*1060*/  @!P5 IMAD.MOV.U32 R17, RZ, RZ, -0x800000 ;  /* 0xff800000ff11d424 */ /* 0x000fe200078e00ff */
[----:B------:R1:W-:Y:S01]  /*1070*/  @!P0 ST.E [R2.64], R15 ;  /* 0x0000000f02008985 */ /* 0x0003e2000c101906 */
[-C--:B------:R-:W-:Y:S02]  /*1080*/  ISETP.GE.OR P1, PT, R12, R77.reuse, P6 ;  /* 0x0000004d0c00720c */ /* 0x080fe40003726670 */
[-C--:B------:R-:W-:Y:S01]  /*1090*/  ISETP.GE.OR P0, PT, R10, R77.reuse, P6 ;  /* 0x0000004d0a00720c */ /* 0x080fe20003706670 */
[----:B------:R1:W-:Y:S01]  /*10a0*/  @!P5 ST.E [R2.64+0x20], R17 ;  /* 0x000020110200d985 */ /* 0x0003e2000c101906 */
[----:B------:R-:W-:Y:S01]  /*10b0*/  ISETP.GE.OR P6, PT, R8, R77, P6 ;  /* 0x0000004d0800720c */ /* 0x000fe200037c6670 */
[----:B------:R-:W-:-:S03]  /*10c0*/  @!P4 IMAD.MOV.U32 R13, RZ, RZ, -0x800000 ;  /* 0xff800000ff0dc424 */ /* 0x000fc600078e00ff */
[----:B------:R-:W-:Y:S02]  /*10d0*/  @!P3 IMAD.MOV.U32 R11, RZ, RZ, -0x800000 ;  /* 0xff800000ff0bb424 */ /* 0x000fe400078e00ff */
[----:B------:R-:W-:Y:S01]  /*10e0*/  @!P2 IMAD.MOV.U32 R9, RZ, RZ, -0x800000 ;  /* 0xff800000ff09a424 */ /* 0x000fe200078e00ff */
[----:B------:R1:W-:Y:S02]  /*10f0*/  @!P4 ST.E [R2.64+0x40], R13 ;  /* 0x0000400d0200c985 */ /* 0x0003e4000c101906 */
[----:B------:R-:W-:Y:S02]  /*1100*/  @!P1 IMAD.MOV.U32 R7, RZ, RZ, -0x800000 ;  /* 0xff800000ff079424 */ /* 0x000fe400078e00ff */
[----:B------:R-:W-:Y:S01]  /*1110*/  @!P0 IMAD.MOV.U32 R5, RZ, RZ, -0x800000 ;  /* 0xff800000ff058424 */ /* 0x000fe200078e00ff */
[----:B------:R1:W-:Y:S04]  /*1120*/  @!P3 ST.E [R2.64+0x60], R11 ;  /* 0x0000600b0200b985 */ /* 0x0003e8000c101906 */
[----:B------:R1:W-:Y:S04]  /*1130*/  @!P2 ST.E [R2.64+0x80], R9 ;  /* 0x000080090200a985 */ /* 0x0003e8000c101906 */
[----:B------:R1:W-:Y:S04]  /*1140*/  @!P1 ST.E [R2.64+0xa0], R7 ;  /* 0x0000a00702009985 */ /* 0x0003e8000c101906 */
[----:B------:R1:W-:Y:S01]  /*1150*/  @!P0 ST.E [R2.64+0xc0], R5 ;  /* 0x0000c00502008985 */ /* 0x0003e2000c101906 */
[----:B------:R-:W-:Y:S05]  /*1160*/  @P6 RET.REL.NODEC R204 `(_ZN5flash24flash_fwd_splitkv_kernelI23Flash_fwd_kernel_traitsILi192ELi64ELi64ELi4ELb0ELb0EN7cutlass10bfloat16_tE19Flash_kernel_traitsILi192ELi64ELi64ELi4ES3_EELb0ELb0ELb0ELb0ELb0ELb0ELb1ELb1EEEvNS_16Flash_fwd_paramsE) ;  /* 0xffffee90cc006950 */ /* 0x000fea0003c3ffff */
[----:B-1----:R-:W-:Y:S02]  /*1170*/  MOV R5, 0xff800000 ;  /* 0xff80000000057802 */ /* 0x002fe40000000f00 */
[----:B------:R-:W-:-:S03]  /*1180*/  MOV R205, 0x0 ;  /* 0x0000000000cd7802 */ /* 0x000fc60000000f00 */
[----:B------:R1:W-:Y:S01]  /*1190*/  ST.E [R2.64+0xe0], R5 ;  /* 0x0000e00502007985 */ /* 0x0003e2000c101906 */
[----:B------:R-:W-:Y:S05]  /*11a0*/  RET.REL.NODEC R204 `(_ZN5flash24flash_fwd_splitkv_kernelI23Flash_fwd_kernel_traitsILi192ELi64ELi64ELi4ELb0ELb0EN7cutlass10bfloat16_tE19Flash_kernel_traitsILi192ELi64ELi64ELi4ES3_EELb0ELb0ELb0ELb0ELb0ELb0ELb1ELb1EEEvNS_16Flash_fwd_paramsE) ;  /* 0xffffee50cc007950 */ /* 0x000fea0003c3ffff */
.L_x_1491:
[----:B---3--:R-:W3:Y:S04]  /*11b0*/  LD.E.64 R6, [R18.64+0x160] ;  /* 0x0001600612067980 */ /* 0x008ee8000c101b00 */
        /* <DEDUP_REMOVED lines=21> */
[----:B-1----:R-:W3:Y:S04]  /*1310*/  LD.E R8, [R18.64+0x170] ;  /* 0x0001700612087980 */ /* 0x002ee8000c101900 */
[----:B------:R-:W4:Y:S01]  /*1320*/  LD.E R6, [R18.64+0x68] ;  /* 0x0000680612067980 */ /* 0x000f22000c101900 */
[----:B------:R-:W-:-:S03]  /*1330*/  LEA R5, R133, 0xffffffc0, 0x6 ;  /* 0xffffffc085057811 */ /* 0x000fc600078e30ff */
[----:B--2---:R-:W3:Y:S01]  /*1340*/  LD.E.64 R20, [R18.64+0x20] ;  /* 0x0000200612147980 */ /* 0x004ee2000c101b00 */
[----:B------:R-:W-:-:S03]  /*1350*/  IABS R2, R5 ;  /* 0x0000000500027213 */ /* 0x000fc60000000000 */
[----:B------:R-:W3:Y:S04]  /*1360*/  LD.E.64 R64, [R18.64+0x38] ;  /* 0x0000380612407980 */ /* 0x000ee8000c101b00 */
[----:B------:R-:W3:Y:S04]  /*1370*/  LD.E.64 R14, [R18.64+0x28] ;  /* 0x00002806120e7980 */ /* 0x000ee8000c101b00 */
[----:B------:R-:W3:Y:S04]  /*1380*/  LD.E.64 R16, [R18.64+0x50] ;  /* 0x0000500612107980 */ /* 0x000ee8000c101b00 */
[----:B------:R1:W5:Y:S04]  /*1390*/  LD.E.64 R26, [R18.64+0x58] ;  /* 0x00005806121a7980 */ /* 0x000368000c101b00 */
[----:B------:R1:W5:Y:S01]  /*13a0*/  LD.E.64 R66, [R18.64+0x40] ;  /* 0x0000400612427980 */ /* 0x000362000c101b00 */
[----:B---3--:R-:W-:-:S04]  /*13b0*/  IABS R3, R8 ;  /* 0x0000000800037213 */ /* 0x008fc80000000000 */
[----:B------:R-:W3:Y:S08]  /*13c0*/  I2F.RP R9, R3 ;  /* 0x0000000300097306 */ /* 0x000ef00000209400 */
[----:B---3--:R-:W3:Y:S02]  /*13d0*/  MUFU.RCP R12, R9 ;  /* 0x00000009000c7308 */ /* 0x008ee40000001000 */
[----:B---3--:R-:W-:-:S06]  /*13e0*/  IADD3 R12, R12, 0xffffffe, RZ ;  /* 0x0ffffffe0c0c7810 */ /* 0x008fcc0007ffe0ff */
[----:B-----5:R-:W3:Y:S02]  /*13f0*/  F2I.FTZ.U32.TRUNC.NTZ R13, R12 ;  /* 0x0000000c000d7305 */ /* 0x020ee4000021f000 */
        /* <DEDUP_REMOVED lines=8> */
[----:B------:R-:W-:-:S13]  /*1480*/  ISETP.GT.U32.AND P1, PT, R3, R0, PT ;  /* 0x000000000300720c */ /* 0x000fda0003f24070 */
[----:B------:R-:W-:-:S05]  /*1490*/  @!P1 IMAD.IADD R0, R0, 0x1, -R3 ;  /* 0x0000000100009824 */ /* 0x000fca00078e0a03 */
[----:B------:R-:W-:Y:S02]  /*14a0*/  ISETP.GE.U32.AND P2, PT, R0, R3, PT ;  /* 0x000000030000720c */ /* 0x000fe40003f46070 */
[----:B------:R-:W-:Y:S02]  /*14b0*/  LOP3.LUT R0, R5, R8, RZ, 0x3c, !PT ;  /* 0x0000000805007212 */ /* 0x000fe400078e3cff */
[----:B------:R-:W-:Y:S02]  /*14c0*/  @!P1 IADD3 R9, R9, 0x1, RZ ;  /* 0x0000000109099810 */ /* 0x000fe40007ffe0ff */
[----:B------:R-:W-:Y:S02]  /*14d0*/  ISETP.GE.AND P0, PT, R0, RZ, PT ;  /* 0x000000ff0000720c */ /* 0x000fe40003f06270 */
[----:B------:R-:W-:-:S05]  /*14e0*/  ISETP.NE.AND P1, PT, R8, RZ, PT ;  /* 0x000000ff0800720c */ /* 0x000fca0003f25270 */
[----:B------:R-:W-:-:S06]  /*14f0*/  @P2 IADD3 R9, R9, 0x1, RZ ;  /* 0x0000000109092810 */ /* 0x000fcc0007ffe0ff */
[----:B------:R-:W-:Y:S02]  /*1500*/  @!P0 IMAD.MOV R9, RZ, RZ, -R9 ;  /* 0x000000ffff098224 */ /* 0x000fe400078e0a09 */
[----:B------:R-:W-:-:S05]  /*1510*/  @!P1 LOP3.LUT R9, RZ, R8, RZ, 0x33, !PT ;  /* 0x00000008ff099212 */ /* 0x000fca00078e33ff */
[----:B------:R-:W-:-:S06]  /*1520*/  IMAD.WIDE R2, R9, 0x4, R208 ;  /* 0x0000000409027825 */ /* 0x000fcc00078e02d0 */
        /* <DEDUP_REMOVED lines=8> */
[----:B----4-:R-:W-:-:S05]  /*15b0*/  IADD3 R0, RZ, -R25, RZ ;  /* 0x80000019ff007210 */ /* 0x010fca0007ffe0ff */
[----:B------:R-:W-:Y:S01]  /*15c0*/  IMAD R12, R0, R7, RZ ;  /* 0x00000007000c7224 */ /* 0x000fe200078e02ff */
[----:B------:R-:W-:-:S03]  /*15d0*/  IABS R0, R6 ;  /* 0x0000000600007213 */ /* 0x000fc60000000000 */
[----:B------:R-:W-:-:S04]  /*15e0*/  IMAD.HI.U32 R12, R25, R12, R24 ;  /* 0x0000000c190c7227 */ /* 0x000fc800078e0018 */
[----:B------:R-:W-:Y:S02]  /*15f0*/  IMAD.MOV R0, RZ, RZ, -R0 ;  /* 0x000000ffff007224 */ /* 0x000fe400078e0a00 */
[----:B------:R-:W-:-:S04]  /*1600*/  IMAD.HI.U32 R13, R12, R3, RZ ;  /* 0x000000030c0d7227 */ /* 0x000fc800078e00ff */
[----:B------:R-:W-:-:S05]  /*1610*/  IMAD R0, R13, R0, R3 ;  /* 0x000000000d007224 */ /* 0x000fca00078e0203 */
[----:B------:R-:W-:Y:S01]  /*1620*/  ISETP.GT.U32.AND P1, PT, R7, R0, PT ;  /* 0x000000000700720c */ /* 0x000fe20003f24070 */
[----:B------:R-:W-:-:S12]  /*1630*/  IMAD.MOV R9, RZ, RZ, -R9 ;  /* 0x000000ffff097224 */ /* 0x000fd800078e0a09 */
[----:B------:R-:W-:-:S04]  /*1640*/  @!P1 IADD3 R0, R0, -R7, RZ ;  /* 0x8000000700009210 */ /* 0x000fc80007ffe0ff */
[----:B------:R-:W-:Y:S02]  /*1650*/  ISETP.GE.U32.AND P2, PT, R0, R7, PT ;  /* 0x000000070000720c */ /* 0x000fe40003f46070 */
[----:B------:R-:W-:Y:S02]  /*1660*/  LOP3.LUT R7, R205, R6, RZ, 0x3c, !PT ;  /* 0x00000006cd077212 */ /* 0x000fe400078e3cff */
[----:B------:R-:W-:Y:S02]  /*1670*/  @!P1 IADD3 R13, R13, 0x1, RZ ;  /* 0x000000010d0d9810 */ /* 0x000fe40007ffe0ff */
[----:B------:R-:W-:Y:S02]  /*1680*/  ISETP.GE.AND P0, PT, R7, RZ, PT ;  /* 0x000000ff0700720c */ /* 0x000fe40003f06270 */
[----:B------:R-:W-:Y:S01]  /*1690*/  ISETP.NE.AND P1, PT, R6, RZ, PT ;  /* 0x000000ff0600720c */ /* 0x000fe20003f25270 */
[----:B------:R-:W-:-:S04]  /*16a0*/  IMAD R7, R8, R9, R5 ;  /* 0x0000000908077224 */ /* 0x000fc800078e0205 */
[----:B------:R-:W-:Y:S01]  /*16b0*/  @P2 IADD3 R13, R13, 0x1, RZ ;  /* 0x000000010d0d2810 */ /* 0x000fe20007ffe0ff */
[----:B------:R-:W-:-:S05]  /*16c0*/  IMAD R8, R65, R7, RZ ;  /* 0x0000000741087224 */ /* 0x000fca00078e02ff */
[----:B------:R-:W-:Y:S02]  /*16d0*/  @!P0 IMAD.MOV R13, RZ, RZ, -R13 ;  /* 0x000000ffff0d8224 */ /* 0x000fe400078e0a0d */
[----:B------:R-:W-:-:S04]  /*16e0*/  @!P1 LOP3.LUT R13, RZ, R6, RZ, 0x33, !PT ;  /* 0x00000006ff0d9212 */ /* 0x000fc800078e33ff */
[----:B------:R-:W-:Y:S01]  /*16f0*/  SHF.R.S32.HI R12, RZ, 0x1f, R13 ;  /* 0x0000001fff0c7819 */ /* 0x000fe2000001140d */
[----:B------:R-:W-:Y:S01]  /*1700*/  IMAD R9, R17, R13, RZ ;  /* 0x0000000d11097224 */ /* 0x000fe200078e02ff */
[----:B--2---:R-:W-:Y:S01]  /*1710*/  SHF.R.S32.HI R0, RZ, 0x1f, R2 ;  /* 0x0000001fff007819 */ /* 0x004fe20000011402 */
[-C--:B------:R-:W-:Y:S02]  /*1720*/  IMAD R3, R21, R2.reuse, RZ ;  /* 0x0000000215037224 */ /* 0x080fe400078e02ff */
[----:B------:R-:W-:-:S04]  /*1730*/  IMAD.WIDE.U32 R22, R20, R2, RZ ;  /* 0x0000000214167225 */ /* 0x000fc800078e00ff */
[----:B------:R-:W-:Y:S01]  /*1740*/  IMAD R3, R20, R0, R3 ;  /* 0x0000000014037224 */ /* 0x000fe200078e0203 */
[----:B------:R-:W-:-:S04]  /*1750*/  SHF.R.S32.HI R21, RZ, 0x1f, R7 ;  /* 0x0000001fff157819 */ /* 0x000fc80000011407 */
[----:B------:R-:W-:Y:S01]  /*1760*/  IADD3 R23, R23, R3, RZ ;  /* 0x0000000317177210 */ /* 0x000fe20007ffe0ff */
[----:B------:R-:W-:-:S04]  /*1770*/  IMAD R8, R64, R21, R8 ;  /* 0x0000001540087224 */ /* 0x000fc800078e0208 */
[----:B------:R-:W-:-:S04]  /*1780*/  IMAD.WIDE.U32 R22, R7, R64, R22 ;  /* 0x0000004007167225 */ /* 0x000fc800078e0016 */
[----:B------:R-:W-:Y:S01]  /*1790*/  IMAD R3, R15, R2, RZ ;  /* 0x000000020f037224 */ /* 0x000fe200078e02ff */
[----:B------:R-:W-:Y:S01]  /*17a0*/  IADD3 R23, R23, R8, RZ ;  /* 0x0000000817177210 */ /* 0x000fe20007ffe0ff */
[----:B------:R-:W-:-:S04]  /*17b0*/  IMAD.WIDE.U32 R24, R14, R2, RZ ;  /* 0x000000020e187225 */ /* 0x000fc800078e00ff */
[----:B------:R-:W-:Y:S02]  /*17c0*/  IMAD R3, R14, R0, R3 ;  /* 0x000000000e037224 */ /* 0x000fe400078e0203 */
[----:B------:R-:W-:Y:S02]  /*17d0*/  IMAD R0, R16, R12, R9 ;  /* 0x0000000c10007224 */ /* 0x000fe400078e0209 */
[----:B------:R-:W-:Y:S01]  /*17e0*/  IMAD.WIDE.U32 R16, R13, R16, R22 ;  /* 0x000000100d107225 */ /* 0x000fe200078e0016 */
[----:B------:R-:W-:-:S03]  /*17f0*/  IADD3 R9, R25, R3, RZ ;  /* 0x0000000319097210 */ /* 0x000fc60007ffe0ff */
[----:B------:R-:W-:Y:S01]  /*1800*/  IMAD.IADD R3, R17, 0x1, R0 ;  /* 0x0000000111037824 */ /* 0x000fe200078e0200 */
[----:B------:R-:W-:Y:S01]  /*1810*/  MOV R0, R16 ;  /* 0x0000001000007202 */ /* 0x000fe20000000f00 */
[----:B------:R-:W-:Y:S01]  /*1820*/  IMAD.MOV.U32 R2, RZ, RZ, R24 ;  /* 0x000000ffff027224 */ /* 0x000fe200078e0018 */
[----:B------:R-:W-:Y:S05]  /*1830*/  BRA `(.L_x_1510) ;  /* 0x0000051000007947 */ /* 0x000fea0003800000 */
.L_x_1509:
[----:B-1----:R-:W3:Y:S01]  /*1840*/  LD.E R6, [R18.64+0x68] ;  /* 0x0000680612067980 */ /* 0x002ee2000c101900 */
        /* <DEDUP_REMOVED lines=8> */
[----:B-----5:R-:W-:-:S02]  /*18d0*/  @!P3 SHF.R.S32.HI R8, RZ, 0x1f, R13 ;  /* 0x0000001fff08b819 */ /* 0x020fc4000001140d */
        /* <DEDUP_REMOVED lines=11> */
[----:B------:R-:W-:Y:S01]  /*1990*/  IMAD.HI.U32 R2, R5, R0, RZ ;  /* 0x0000000005027227 */ /* 0x000fe200078e00ff */
[----:B------:R-:W-:-:S03]  /*19a0*/  @!P3 SHF.R.S32.HI R7, RZ, 0x1f, R14 ;  /* 0x0000001fff07b819 */ /* 0x000fc6000001140e */
[----:B------:R-:W-:Y:S02]  /*19b0*/  IMAD R0, R2, R9, R0 ;  /* 0x0000000902007224 */ /* 0x000fe400078e0200 */
[----:B----4-:R-:W-:-:S03]  /*19c0*/  @!P3 IMAD R5, R65, R14, RZ ;  /* 0x0000000e4105b224 */ /* 0x010fc600078e02ff */
[----:B------:R-:W-:Y:S01]  /*19d0*/  ISETP.GT.U32.AND P0, PT, R3, R0, PT ;  /* 0x000000000300720c */ /* 0x000fe20003f04070 */
[----:B------:R-:W-:Y:S02]  /*19e0*/  @!P3 IMAD R5, R7, R64, R5 ;  /* 0x000000400705b224 */ /* 0x000fe400078e0205 */
[----:B------:R-:W-:-:S05]  /*19f0*/  @!P3 IMAD.WIDE.U32 R24, R64, R14, RZ ;  /* 0x0000000e4018b225 */ /* 0x000fca00078e00ff */
[----:B------:R-:W-:Y:S01]  /*1a00*/  @!P3 IADD3 R25, R25, R5, RZ ;  /* 0x000000051919b210 */ /* 0x000fe20007ffe0ff */
[----:B--2---:R-:W-:Y:S02]  /*1a10*/  @!P3 IMAD R5, R21, R13, RZ ;  /* 0x0000000d1505b224 */ /* 0x004fe400078e02ff */
[----:B------:R-:W-:Y:S02]  /*1a20*/  @P3 IMAD.IADD R7, R14, 0x1, R15 ;  /* 0x000000010e073824 */ /* 0x000fe400078e020f */
[----:B------:R-:W-:Y:S02]  /*1a30*/  @!P3 IMAD R5, R20, R8, R5 ;  /* 0x000000081405b224 */ /* 0x000fe400078e0205 */
[----:B------:R-:W-:Y:S02]  /*1a40*/  @!P0 IMAD.IADD R0, R0, 0x1, -R3 ;  /* 0x0000000100008824 */ /* 0x000fe400078e0a03 */
[----:B------:R-:W-:Y:S02]  /*1a50*/  @P3 IMAD R9, R65, R7, RZ ;  /* 0x0000000741093224 */ /* 0x000fe400078e02ff */
[----:B------:R-:W-:-:S04]  /*1a60*/  @P3 IMAD.WIDE.U32 R28, R64, R7, RZ ;  /* 0x00000007401c3225 */ /* 0x000fc800078e00ff */
[----:B------:R-:W-:Y:S01]  /*1a70*/  @!P3 IMAD.WIDE.U32 R20, R20, R13, R24 ;  /* 0x0000000d1414b225 */ /* 0x000fe200078e0018 */
[----:B------:R-:W-:Y:S02]  /*1a80*/  ISETP.GE.U32.AND P2, PT, R0, R3, PT ;  /* 0x000000030000720c */ /* 0x000fe40003f46070 */
[----:B------:R-:W-:Y:S01]  /*1a90*/  @P3 MOV R12, R28 ;  /* 0x0000001c000c3202 */ /* 0x000fe20000000f00 */
[----:B------:R-:W-:Y:S01]  /*1aa0*/  @P3 IMAD.IADD R9, R29, 0x1, R9 ;  /* 0x000000011d093824 */ /* 0x000fe200078e0209 */
[----:B------:R-:W-:Y:S02]  /*1ab0*/  @!P3 IADD3 R9, R21, R5, RZ ;  /* 0x000000051509b210 */ /* 0x000fe40007ffe0ff */
[----:B------:R-:W-:Y:S02]  /*1ac0*/  LEA R5, R133, 0xffffffc0, 0x6 ;  /* 0xffffffc085057811 */ /* 0x000fe400078e30ff */
[----:B------:R-:W-:Y:S02]  /*1ad0*/  @!P3 MOV R12, R20 ;  /* 0x00000014000cb202 */ /* 0x000fe40000000f00 */
[----:B------:R-:W-:Y:S01]  /*1ae0*/  LOP3.LUT R0, R205, R6, RZ, 0x3c, !PT ;  /* 0x00000006cd007212 */ /* 0x000fe200078e3cff */
[----:B------:R-:W-:Y:S01]  /*1af0*/  IMAD R8, R65, R5, RZ ;  /* 0x0000000541087224 */ /* 0x000fe200078e02ff */
[----:B------:R-:W-:Y:S01]  /*1b00*/  SHF.R.S32.HI R21, RZ, 0x1f, R5 ;  /* 0x0000001fff157819 */ /* 0x000fe20000011405 */
[----:B------:R-:W-:Y:S01]  /*1b10*/  IMAD.MOV.U32 R24, RZ, RZ, R12 ;  /* 0x000000ffff187224 */ /* 0x000fe200078e000c */
[----:B------:R-:W-:-:S02]  /*1b20*/  MOV R25, R9 ;  /* 0x0000000900197202 */ /* 0x000fc40000000f00 */
[----:B------:R-:W-:Y:S02]  /*1b30*/  ISETP.GE.AND P1, PT, R0, RZ, PT ;  /* 0x000000ff0000720c */ /* 0x000fe40003f26270 */
[----:B------:R-:W-:Y:S01]  /*1b40*/  @!P0 IADD3 R2, R2, 0x1, RZ ;  /* 0x0000000102028810 */ /* 0x000fe20007ffe0ff */
[----:B------:R-:W-:Y:S01]  /*1b50*/  IMAD R8, R21, R64, R8 ;  /* 0x0000004015087224 */ /* 0x000fe200078e0208 */
[----:B------:R-:W-:Y:S01]  /*1b60*/  ISETP.NE.AND P0, PT, R6, RZ, PT ;  /* 0x000000ff0600720c */ /* 0x000fe20003f05270 */
[----:B------:R-:W-:Y:S01]  /*1b70*/  IMAD.WIDE.U32 R24, R64, R5, R24 ;  /* 0x0000000540187225 */ /* 0x000fe200078e0018 */
[----:B------:R-:W-:Y:S02]  /*1b80*/  @!P3 SHF.R.S32.HI R3, RZ, 0x1f, R14 ;  /* 0x0000001fff03b819 */ /* 0x000fe4000001140e */
[----:B------:R-:W-:Y:S01]  /*1b90*/  @P2 IADD3 R2, R2, 0x1, RZ ;  /* 0x0000000102022810 */ /* 0x000fe20007ffe0ff */
[----:B------:R-:W-:Y:S01]  /*1ba0*/  @!P3 IMAD R7, R67, R14, RZ ;  /* 0x0000000e4307b224 */ /* 0x000fe200078e02ff */
[----:B------:R-:W-:Y:S01]  /*1bb0*/  IADD3 R25, R25, R8, RZ ;  /* 0x0000000819197210 */ /* 0x000fe20007ffe0ff */
[----:B------:R-:W-:Y:S01]  /*1bc0*/  @!P3 IMAD.WIDE.U32 R28, R66, R14, RZ ;  /* 0x0000000e421cb225 */ /* 0x000fe200078e00ff */
[----:B------:R-:W-:-:S03]  /*1bd0*/  MOV R8, R2 ;  /* 0x0000000200087202 */ /* 0x000fc60000000f00 */
[----:B------:R-:W-:Y:S01]  /*1be0*/  @!P3 IMAD R3, R3, R66, R7 ;  /* 0x000000420303b224 */ /* 0x000fe200078e0207 */
[----:B------:R-:W-:Y:S01]  /*1bf0*/  @P3 IADD3 R14, R14, R15, RZ ;  /* 0x0000000f0e0e3210 */ /* 0x000fe20007ffe0ff */
[----:B------:R-:W-:Y:S02]  /*1c00*/  @!P1 IMAD.MOV R8, RZ, RZ, -R8 ;  /* 0x000000ffff089224 */ /* 0x000fe400078e0a08 */
[----:B------:R-:W-:Y:S01]  /*1c10*/  @!P3 IMAD.IADD R29, R29, 0x1, R3 ;  /* 0x000000011d1db824 */ /* 0x000fe200078e0203 */
[----:B------:R-:W-:Y:S01]  /*1c20*/  @!P3 SHF.R.S32.HI R3, RZ, 0x1f, R13 ;  /* 0x0000001fff03b819 */ /* 0x000fe2000001140d */
[----:B------:R-:W-:Y:S01]  /*1c30*/  @!P3 IMAD R0, R23, R13, RZ ;  /* 0x0000000d1700b224 */ /* 0x000fe200078e02ff */
[----:B------:R-:W-:Y:S01]  /*1c40*/  @!P0 LOP3.LUT R8, RZ, R6, RZ, 0x33, !PT ;  /* 0x00000006ff088212 */ /* 0x000fe200078e33ff */
[----:B------:R-:W-:Y:S02]  /*1c50*/  @P3 IMAD R9, R67, R14, RZ ;  /* 0x0000000e43093224 */ /* 0x000fe400078e02ff */
[----:B------:R-:W-:Y:S01]  /*1c60*/  @!P3 IMAD R0, R22, R3, R0 ;  /* 0x000000031600b224 */ /* 0x000fe200078e0200 */
[----:B------:R-:W-:Y:S01]  /*1c70*/  SHF.R.S32.HI R12, RZ, 0x1f, R8 ;  /* 0x0000001fff0c7819 */ /* 0x000fe20000011408 */
[----:B------:R-:W-:-:S02]  /*1c80*/  IMAD R3, R17, R8, RZ ;  /* 0x0000000811037224 */ /* 0x000fc400078e02ff */
[----:B------:R-:W-:-:S04]  /*1c90*/  @P3 IMAD.WIDE.U32 R14, R66, R14, RZ ;  /* 0x0000000e420e3225 */ /* 0x000fc800078e00ff */
[----:B------:R-:W-:Y:S01]  /*1ca0*/  @!P3 IMAD.WIDE.U32 R22, R22, R13, R28 ;  /* 0x0000000d1616b225 */ /* 0x000fe200078e001c */
[----:B------:R-:W-:-:S03]  /*1cb0*/  @P3 IADD3 R9, R15, R9, RZ ;  /* 0x000000090f093210 */ /* 0x000fc60007ffe0ff */
[----:B------:R-:W-:Y:S01]  /*1cc0*/  IMAD.WIDE.U32 R24, R16, R8, R24 ;  /* 0x0000000810187225 */ /* 0x000fe200078e0018 */
[----:B------:R-:W-:-:S03]  /*1cd0*/  @P3 MOV R2, R14 ;  /* 0x0000000e00023202 */ /* 0x000fc60000000f00 */
[----:B------:R-:W-:Y:S01]  /*1ce0*/  IMAD R3, R16, R12, R3 ;  /* 0x0000000c10037224 */ /* 0x000fe200078e0203 */
[----:B------:R-:W-:Y:S01]  /*1cf0*/  @!P3 MOV R2, R22 ;  /* 0x000000160002b202 */ /* 0x000fe20000000f00 */
[----:B------:R-:W-:Y:S01]  /*1d00*/  @!P3 IMAD.IADD R9, R23, 0x1, R0 ;  /* 0x000000011709b824 */ /* 0x000fe200078e0200 */
[----:B------:R-:W-:Y:S01]  /*1d10*/  MOV R0, R24 ;  /* 0x0000001800007202 */ /* 0x000fe20000000f00 */
[----:B------:R-:W-:Y:S01]  /*1d20*/  IMAD.IADD R3, R25, 0x1, R3 ;  /* 0x0000000119037824 */ /* 0x000fe200078e0203 */
[----:B------:R-:W-:Y:S02]  /*1d30*/  MOV R7, R5 ;  /* 0x0000000500077202 */ /* 0x000fe40000000f00 */
[----:B------:R-:W-:Y:S02]  /*1d40*/  MOV R13, R8 ;  /* 0x00000008000d7202 */ /* 0x000fe40000000f00 */
.L_x_1510:
[----:B-1----:R-:W-:Y:S05]  /*1d50*/  BSYNC B0 ;  /* 0x0000000000007941 */ /* 0x002fea0003800000 */
.L_x_1508:
        /* <DEDUP_REMOVED lines=15> */
[C---:B------:R-:W-:Y:S01]  /*1e50*/  IMAD.IADD R68, R57.reuse, 0x1, -R68 ;  /* 0x0000000139447824 */ /* 0x040fe200078e0a44 */
[----:B------:R-:W-:Y:S01]  /*1e60*/  SHF.R.S32.HI R168, RZ, 0x3, R168 ;  /* 0x00000003ffa87819 */ /* 0x000fe200000114a8 */
[----:B------:R-:W-:Y:S01]  /*1e70*/  IMAD.IADD R6, R57, 0x1, -R6 ;  /* 0x0000000139067824 */ /* 0x000fe200078e0a06 */
[----:B------:R-:W-:Y:S01]  /*1e80*/  LEA.HI R17, R17, R70, RZ, 0x1 ;  /* 0x0000004611117211 */ /* 0x000fe200078f08ff */
[----:B------:R-:W-:-:S02]  /*1e90*/  IMAD.SHL.U32 R14, R68, 0x8, RZ ;  /* 0x00000008440e7824 */ /* 0x000fc400078e00ff */
[----:B-1----:R-:W-:Y:S01]  /*1ea0*/  IMAD.SHL.U32 R11, R168, 0x40, RZ ;  /* 0x00000040a80b7824 */ /* 0x002fe200078e00ff */
[----:B------:R-:W-:Y:S02]  /*1eb0*/  SHF.R.S32.HI R15, RZ, 0x1f, R6 ;  /* 0x0000001fff0f7819 */ /* 0x000fe40000011406 */
[----:B------:R-:W-:Y:S02]  /*1ec0*/  LOP3.LUT R17, R17, 0xfffffffe, RZ, 0xc0, !PT ;  /* 0xfffffffe11117812 */ /* 0x000fe400078ec0ff */
[----:B------:R-:W-:Y:S02]  /*1ed0*/  LOP3.LUT R11, R11, 0x1c0, RZ, 0xc0, !PT ;  /* 0x000001c00b0b7812 */ /* 0x000fe400078ec0ff */
[----:B------:R-:W-:Y:S02]  /*1ee0*/  IADD3 R28, P0, R14, R2, RZ ;  /* 0x000000020e1c7210 */ /* 0x000fe40007f1e0ff */
[----:B------:R-:W-:Y:S01]  /*1ef0*/  LEA.HI R2, R15, R6, RZ, 0x3 ;  /* 0x000000060f027211 */ /* 0x000fe200078f18ff */
[----:B------:R-:W-:Y:S01]  /*1f00*/  IMAD.IADD R70, R70, 0x1, -R17 ;  /* 0x0000000146467824 */ /* 0x000fe200078e0a11 */
[----:B------:R-:W-:-:S02]  /*1f10*/  LOP3.LUT R17, R11, 0x38, R14, 0xf8, !PT ;  /* 0x000000380b117812 */ /* 0x000fc400078ef80e */
[----:B------:R-:W-:Y:S02]  /*1f20*/  SHF.R.U32.HI R16, RZ, 0x3, R11 ;  /* 0x00000003ff107819 */ /* 0x000fe4000001160b */
[----:B------:R-:W-:Y:S02]  /*1f30*/  LOP3.LUT R11, R2, 0xfffffff8, RZ, 0xc0, !PT ;  /* 0xfffffff8020b7812 */ /* 0x000fe400078ec0ff */
[----:B------:R-:W-:-:S03]  /*1f40*/  SHF.R.S32.HI R15, RZ, 0x1f, R14 ;  /* 0x0000001fff0f7819 */ /* 0x000fc6000001140e */
[----:B------:R-:W-:Y:S02]  /*1f50*/  IMAD.IADD R11, R6, 0x1, -R11 ;  /* 0x00000001060b7824 */ /* 0x000fe400078e0a0b */
[----:B------:R-:W-:Y:S01]  /*1f60*/  IMAD.X R29, R15, 0x1, R9, P0 ;  /* 0x000000010f1d7824 */ /* 0x000fe200000e0609 */
[----:B------:R-:W-:Y:S01]  /*1f70*/  LEA.HI R9, R8, R57, RZ, 0x6 ;  /* 0x0000003908097211 */ /* 0x000fe200078f30ff */
[----:B------:R-:W-:Y:S02]  /*1f80*/  IMAD R10, R21, R66, RZ ;  /* 0x00000042150a7224 */ /* 0x000fe400078e02ff */
[----:B------:R-:W-:Y:S01]  /*1f90*/  IMAD.SHL.U32 R8, R11, 0x40, RZ ;  /* 0x000000400b087824 */ /* 0x000fe200078e00ff */
[----:B------:R-:W-:Y:S01]  /*1fa0*/  LOP3.LUT R16, R17, R16, RZ, 0x3c, !PT ;  /* 0x0000001011107212 */ /* 0x000fe200078e3cff */
[----:B------:R-:W-:Y:S02]  /*1fb0*/  IMAD.SHL.U32 R9, R9, 0x8, RZ ;  /* 0x0000000809097824 */ /* 0x000fe400078e00ff */
[----:B------:R-:W-:-:S02]  /*1fc0*/  IMAD R10, R7, R67, R10 ;  /* 0x00000043070a7224 */ /* 0x000fc400078e020a */
[----:B------:R-:W-:Y:S01]  /*1fd0*/  IMAD.WIDE.U32 R28, R7, R66, R28 ;  /* 0x00000042071c7225 */ /* 0x000fe200078e001c */
[----:B------:R-:W-:-:S03]  /*1fe0*/  LOP3.LUT R7, R8, 0x1c0, RZ, 0xc0, !PT ;  /* 0x000001c008077812 */ /* 0x000fc600078ec0ff */
[----:B------:R-:W-:Y:S01]  /*1ff0*/  IMAD.SHL.U32 R6, R70, 0x8, RZ ;  /* 0x0000000846067824 */ /* 0x000fe200078e00ff */
[C---:B------:R-:W-:Y:S02]  /*2000*/  LOP3.LUT P1, RZ, R11.reuse, 0x4, RZ, 0xc0, !PT ;  /* 0x000000040bff7812 */ /* 0x040fe4000782c0ff */
[----:B------:R-:W-:Y:S02]  /*2010*/  LOP3.LUT P0, RZ, R11, 0x2, RZ, 0xc0, !PT ;  /* 0x000000020bff7812 */ /* 0x000fe4000780c0ff */
[----:B------:R-:W-:Y:S01]  /*2020*/  SHF.R.S32.HI R72, RZ, 0x1f, R207 ;  /* 0x0000001fff487819 */ /* 0x000fe200000114cf */
[----:B------:R-:W-:Y:S01]  /*2030*/  IMAD.IADD R17, R29, 0x1, R10 ;  /* 0x000000011d117824 */ /* 0x000fe200078e020a */
[----:B------:R-:W-:Y:S01]  /*2040*/  LOP3.LUT R152, R16, 0xfffffe00, R9, 0xf8, !PT ;  /* 0xfffffe0010987812 */ /* 0x000fe200078ef809 */
[----:B------:R-:W-:Y:S01]  /*2050*/  IMAD.MOV.U32 R16, RZ, RZ, R28 ;  /* 0x000000ffff107224 */ /* 0x000fe200078e001c */
[----:B------:R-:W-:Y:S02]  /*2060*/  LOP3.LUT R6, R7, 0x8, R6, 0xf8, !PT ;  /* 0x0000000807067812 */ /* 0x000fe400078ef806 */
[----:B------:R-:W-:-:S04]  /*2070*/  SHF.R.U32.HI R55, RZ, 0x3, R7 ;  /* 0x00000003ff377819 */ /* 0x000fc80000011607 */
[----:B------:R-:W-:Y:S01]  /*2080*/  LOP3.LUT R55, R6, R55, RZ, 0x3c, !PT ;  /* 0x0000003706377212 */ /* 0x000fe200078e3cff */
[----:B------:R-:W-:Y:S02]  /*2090*/  IMAD.SHL.U32 R2, R2, 0x40, RZ ;  /* 0x0000004002027824 */ /* 0x000fe400078e00ff */
[----:B------:R-:W-:-:S03]  /*20a0*/  IMAD R9, R27, R13, RZ ;  /* 0x0000000d1b097224 */ /* 0x000fc600078e02ff */
[----:B------:R-:W-:Y:S01]  /*20b0*/  LOP3.LUT R55, R55, 0xfffffe00, R2, 0xf8, !PT ;  /* 0xfffffe0037377812 */ /* 0x000fe200078ef802 */
[-C--:B------:R-:W-:Y:S01]  /*20c0*/  IMAD R164, R12, R26.reuse, R9 ;  /* 0x0000001a0ca47224 */ /* 0x080fe200078e0209 */
[----:B------:R-:W-:Y:S02]  /*20d0*/  SHF.R.S32.HI R2, RZ, 0x1f, R205 ;  /* 0x0000001fff027819 */ /* 0x000fe400000114cd */
[----:B------:R-:W-:Y:S01]  /*20e0*/  IADD3 R10, R14, 0x80, RZ ;  /* 0x000000800e0a7810 */ /* 0x000fe20007ffe0ff */
[----:B------:R-:W-:Y:S01]  /*20f0*/  IMAD.WIDE.U32 R16, R13, R26, R16 ;  /* 0x0000001a0d107225 */ /* 0x000fe200078e0010 */
[----:B------:R-:W-:-:S03]  /*2100*/  SHF.R.S32.HI R169, RZ, 0x1f, R168 ;  /* 0x0000001fffa97819 */ /* 0x000fc600000114a8 */
        /* <DEDUP_REMOVED lines=24> */
[----:B------:R-:W-:Y:S02]  /*2290*/  @!P3 IMAD.MOV.U32 R6, RZ, RZ, R24 ;  /* 0x000000ffff06b224 */ /* 0x000fe400078e0018 */
[----:B------:R-:W-:Y:S01]  /*22a0*/  @P3 IMAD.IADD R7, R29, 0x1, R7 ;  /* 0x000000011d073824 */ /* 0x000fe200078e0207 */
[C---:B------:R-:W-:Y:S01]  /*22b0*/  IADD3 R11, R14.reuse, 0x40, RZ ;  /* 0x000000400e0b7810 */ /* 0x040fe20007ffe0ff */
[----:B------:R-:W-:Y:S01]  /*22c0*/  @!P3 IMAD.IADD R7, R25, 0x1, R4 ;  /* 0x000000011907b824 */ /* 0x000fe200078e0204 */
[----:B------:R-:W-:Y:S01]  /*22d0*/  IADD3 R6, P2, R14, R6, RZ ;  /* 0x000000060e067210 */ /* 0x000fe20007f5e0ff */
[----:B------:R-:W-:-:S04]  /*22e0*/  IMAD R9, R23, R205, RZ ;  /* 0x000000cd17097224 */ /* 0x000fc800078e02ff */
[----:B------:R-:W-:Y:S01]  /*22f0*/  IMAD.X R7, R15, 0x1, R7, P2 ;  /* 0x000000010f077824 */ /* 0x000fe200010e0607 */
[-C--:B----4-:R-:W-:Y:S01]  /*2300*/  ISETP.GE.AND P2, PT, R11, R75.reuse, PT ;  /* 0x0000004b0b00720c */ /* 0x090fe20003f46270 */
[----:B------:R-:W-:Y:S02]  /*2310*/  IMAD R2, R22, R2, R9 ;  /* 0x0000000216027224 */ /* 0x000fe400078e0209 */
[----:B------:R-:W-:Y:S01]  /*2320*/  IMAD.WIDE.U32 R22, R205, R22, R6 ;  /* 0x00000016cd167225 */ /* 0x000fe200078e0006 */
[----:B------:R-:W-:Y:S02]  /*2330*/  SEL R7, RZ, 0xffffffff, P2 ;  /* 0xffffffffff077807 */ /* 0x000fe40001000000 */
[-C--:B------:R-:W-:Y:S02]  /*2340*/  ISETP.GE.AND P3, PT, R14, R75.reuse, PT ;  /* 0x0000004b0e00720c */ /* 0x080fe40003f66270 */
[----:B------:R-:W-:Y:S01]  /*2350*/  ISETP.GE.AND P2, PT, R10, R75, PT ;  /* 0x0000004b0a00720c */ /* 0x000fe20003f46270 */
[----:B------:R-:W-:Y:S01]  /*2360*/  IMAD.SHL.U32 R7, R7, 0x2, RZ ;  /* 0x0000000207077824 */ /* 0x000fe200078e00ff */
[----:B------:R-:W-:Y:S01]  /*2370*/  SEL R4, RZ, 0x1, P3 ;  /* 0x00000001ff047807 */ /* 0x000fe20001800000 */
[----:B------:R-:W-:Y:S01]  /*2380*/  IMAD.IADD R23, R23, 0x1, R2 ;  /* 0x0000000117177824 */ /* 0x000fe200078e0202 */
[----:B------:R-:W-:-:S02]  /*2390*/  SEL R74, RZ, 0x4, P2 ;  /* 0x00000004ff4a7807 */ /* 0x000fc40001000000 */
[----:B------:R-:W-:Y:S02]  /*23a0*/  LOP3.LUT R7, R7, 0x2, R4, 0xe2, !PT ;  /* 0x0000000207077812 */ /* 0x000fe400078ee204 */
[----:B------:R-:W-:Y:S02]  /*23b0*/  SHF.R.S32.HI R2, RZ, 0x1f, R71 ;  /* 0x0000001fff027819 */ /* 0x000fe40000011447 */
[----:B------:R-:W-:Y:S02]  /*23c0*/  LOP3.LUT R74, R7, R74, RZ, 0xfc, !PT ;  /* 0x0000004a074a7212 */ /* 0x000fe400078efcff */
[----:B------:R-:W-:-:S04]  /*23d0*/  LEA.HI R7, R2, R71, RZ, 0x6 ;  /* 0x0000004702077211 */ /* 0x000fc800078f30ff */
[----:B------:R-:W-:Y:S02]  /*23e0*/  SHF.R.S32.HI R7, RZ, 0x6, R7 ;  /* 0x00000006ff077819 */ /* 0x000fe40000011407 */
[----:B------:R-:W-:Y:S02]  /*23f0*/  IADD3 R156, P2, R14, R0, RZ ;  /* 0x000000000e9c7210 */ /* 0x000fe40007f5e0ff */
[----:B------:R-:W-:Y:S01]  /*2400*/  IMNMX R94, R200, R7, !PT ;  /* 0x00000007c85e7217 */ /* 0x000fe20007800200 */
[----:B------:R-:W-:-:S03]  /*2410*/  @!P4 IMAD.MOV.U32 R20, RZ, RZ, RZ ;  /* 0x000000ffff14c224 */ /* 0x000fc600078e00ff */
[----:B------:R-:W-:Y:S01]  /*2420*/  ISETP.GT.AND P4, PT, R133, R94, PT ;  /* 0x0000005e8500720c */ /* 0x000fe20003f84270 */
[----:B------:R-:W-:Y:S02]  /*2430*/  IMAD.X R157, R15, 0x1, R3, P2 ;  /* 0x000000010f9d7824 */ /* 0x000fe400010e0603 */
[----:B------:R-:W-:Y:S02]  /*2440*/  IMAD R175, R173, R176, RZ ;  /* 0x000000b0adaf7224 */ /* 0x000fe400078e02ff */
[----:B------:R-:W-:Y:S01]  /*2450*/  IMAD.WIDE.U32 R156, R168, R64, R156 ;  /* 0x00000040a89c7225 */ /* 0x000fe200078e009c */
[----:B------:R-:W-:-:S03]  /*2460*/  LEA R160, P2, R164, R170, 0x1 ;  /* 0x000000aaa4a07211 */ /* 0x000fc600078408ff */
[----:B------:R-:W-:Y:S01]  /*2470*/  IMAD R175, R172, R177, R175 ;  /* 0x000000b1acaf7224 */ /* 0x000fe200078e02af */
[----:B------:R-:W-:Y:S01]  /*2480*/  LEA R202, P3, R156, R162, 0x1 ;  /* 0x000000a29cca7211 */ /* 0x000fe200078608ff */
[----:B------:R-:W-:Y:S02]  /*2490*/  IMAD.IADD R159, R157, 0x1, R159 ;  /* 0x000000019d9f7824 */ /* 0x000fe400078e029f */
[----:B------:R-:W-:Y:S01]  /*24a0*/  IMAD.WIDE.U32 R172, R172, R176, R22 ;  /* 0x000000b0acac7225 */ /* 0x000fe200078e0016 */
[----:B------:R-:W-:Y:S02]  /*24b0*/  LEA.HI.X R161, R164, R171, R167, 0x1, P2 ;  /* 0x000000aba4a17211 */ /* 0x000fe400010f0ca7 */
[----:B------:R-:W-:Y:S01]  /*24c0*/  LEA.HI.X R201, R156, R163, R159, 0x1, P3 ;  /* 0x000000a39cc97211 */ /* 0x000fe200018f0c9f */
[----:B------:R-:W-:Y:S01]  /*24d0*/  IMAD.IADD R175, R173, 0x1, R175 ;  /* 0x00000001adaf7824 */ /* 0x000fe200078e02af */
        /* <DEDUP_REMOVED lines=12> */
[----:B------:R-:W-:Y:S01]  /*25a0*/  SHF.R.S32.HI R21, RZ, 0x1f, R71 ;  /* 0x0000001fff157819 */ /* 0x000fe20000011447 */
[----:B-----5:R-:W-:Y:S01]  /*25b0*/  IMAD.IADD R20, R20, 0x1, R5 ;  /* 0x0000000114147824 */ /* 0x020fe200078e0205 */
[----:B------:R-:W-:Y:S01]  /*25c0*/  LOP3.LUT R147, R74, 0xffff, RZ, 0xc0, !PT ;  /* 0x0000ffff4a937812 */ /* 0x000fe200078ec0ff */
[C---:B------:R-:W-:Y:S01]  /*25d0*/  IMAD.SHL.U32 R78, R66.reuse, 0x20, RZ ;  /* 0x00000020424e7824 */ /* 0x040fe200078e00ff */
[C---:B------:R-:W-:Y:S01]  /*25e0*/  SHF.L.U64.HI R79, R66.reuse, 0x5, R67 ;  /* 0x00000005424f7819 */ /* 0x040fe20000010243 */
[----:B------:R-:W-:Y:S01]  /*25f0*/  IMAD.WIDE.U32 R180, R66, 0x60, RZ ;  /* 0x0000006042b47825 */ /* 0x000fe200078e00ff */
[----:B------:R-:W-:-:S02]  /*2600*/  LOP3.LUT R151, R147, 0x1, RZ, 0xc0, !PT ;  /* 0x0000000193977812 */ /* 0x000fc400078ec0ff */
[----:B------:R-:W-:Y:S01]  /*2610*/  LOP3.LUT R149, R147, 0x2, RZ, 0xc0, !PT ;  /* 0x0000000293957812 */ /* 0x000fe200078ec0ff */
[----:B------:R-:W-:Y:S01]  /*2620*/  IMAD.SHL.U32 R92, R64, 0x20, RZ ;  /* 0x00000020405c7824 */ /* 0x000fe200078e00ff */
[----:B------:R-:W-:Y:S01]  /*2630*/  SHF.L.U64.HI R79, R78, 0x1, R79 ;  /* 0x000000014e4f7819 */ /* 0x000fe2000001024f */
[----:B------:R-:W-:Y:S01]  /*2640*/  IMAD.MOV.U32 R124, RZ, RZ, R202 ;  /* 0x000000ffff7c7224 */ /* 0x000fe200078e00ca */
[C---:B------:R-:W-:Y:S01]  /*2650*/  IADD3 R150, R168.reuse, 0x10, RZ ;  /* 0x00000010a8967810 */ /* 0x040fe20007ffe0ff */
[----:B------:R-:W-:Y:S01]  /*2660*/  IMAD.MOV.U32 R125, RZ, RZ, R201 ;  /* 0x000000ffff7d7224 */ /* 0x000fe200078e00c9 */
[C---:B------:R-:W-:Y:S01]  /*2670*/  IADD3 R148, R168.reuse, 0x20, RZ ;  /* 0x00000020a8947810 */ /* 0x040fe20007ffe0ff */
[----:B------:R-:W-:Y:S01]  /*2680*/  IMAD.MOV.U32 R126, RZ, RZ, R160 ;  /* 0x000000ffff7e7224 */ /* 0x000fe200078e00a0 */
[----:B------:R-:W-:Y:S01]  /*2690*/  IADD3 R146, R168, 0x30, RZ ;  /* 0x00000030a8927810 */ /* 0x000fe20007ffe0ff */
[----:B------:R-:W-:Y:S01]  /*26a0*/  IMAD.SHL.U32 R78, R78, 0x2, RZ ;  /* 0x000000024e4e7824 */ /* 0x000fe200078e00ff */
[----:B------:R-:W-:-:S02]  /*26b0*/  SHF.L.U64.HI R93, R64, 0x5, R65 ;  /* 0x00000005405d7819 */ /* 0x000fc40000010241 */
[----:B------:R-:W-:Y:S02]  /*26c0*/  MOV R127, R161 ;  /* 0x000000a1007f7202 */ /* 0x000fe40000000f00 */
[----:B------:R-:W-:Y:S01]  /*26d0*/  LOP3.LUT R147, R147, 0x4, RZ, 0xc0, !PT ;  /* 0x0000000493937812 */ /* 0x000fe200078ec0ff */
[----:B--2---:R-:W-:-:S04]  /*26e0*/  IMAD R3, R33, R207, RZ ;  /* 0x000000cf21037224 */ /* 0x004fc800078e02ff */
[----:B------:R-:W-:Y:S02]  /*26f0*/  IMAD R0, R32, R72, R3 ;  /* 0x0000004820007224 */ /* 0x000fe400078e0203 */
[----:B---3--:R-:W-:Y:S02]  /*2700*/  IMAD R3, R35, R207, RZ ;  /* 0x000000cf23037224 */ /* 0x008fe400078e02ff */
[C---:B------:R-:W-:Y:S01]  /*2710*/  IMAD.WIDE.U32 R32, R207.reuse, R32, R14 ;  /* 0x00000020cf207225 */ /* 0x040fe200078e000e */
[C-C-:B----4-:R-:W-:Y:S02]  /*2720*/  SHF.L.U64.HI R111, R182.reuse, 0x4, R183.reuse ;  /* 0x00000004b66f7819 */ /* 0x150fe400000102b7 */
[----:B------:R-:W-:Y:S01]  /*2730*/  SHF.L.U64.HI R113, R182, 0x5, R183 ;  /* 0x00000005b6717819 */ /* 0x000fe200000102b7 */
[----:B------:R-:W-:Y:S01]  /*2740*/  IMAD.WIDE.U32 R30, R207, R34, R14 ;  /* 0x00000022cf1e7225 */ /* 0x000fe200078e000e */
[C---:B------:R-:W-:Y:S02]  /*2750*/  SHF.L.U64.HI R95, R184.reuse, 0x4, R185 ;  /* 0x00000004b85f7819 */ /* 0x040fe400000102b9 */
[----:B------:R-:W-:Y:S01]  /*2760*/  SHF.L.U32 R106, R184, 0x5, RZ ;  /* 0x00000005b86a7819 */ /* 0x000fe200000006ff */
[----:B------:R-:W-:Y:S01]  /*2770*/  IMAD R2, R34, R72, R3 ;  /* 0x0000004822027224 */ /* 0x000fe200078e0203 */
[----:B------:R-:W-:Y:S01]  /*2780*/  SHF.R.S32.HI R3, RZ, 0x1f, R5 ;  /* 0x0000001fff037819 */ /* 0x000fe20000011405 */
[----:B------:R-:W-:Y:S01]  /*2790*/  IMAD.IADD R33, R33, 0x1, R0 ;  /* 0x0000000121217824 */ /* 0x000fe200078e0200 */
[----:B------:R-:W-:Y:S01]  /*27a0*/  SHF.L.U64.HI R105, R184, 0x5, R185 ;  /* 0x00000005b8697819 */ /* 0x000fe200000102b9 */
[----:B------:R-:W-:-:S02]  /*27b0*/  IMAD R4, R183, R5, RZ ;  /* 0x00000005b7047224 */ /* 0x000fc400078e02ff */
[----:B------:R-:W-:Y:S02]  /*27c0*/  IMAD R0, R185, R5, RZ ;  /* 0x00000005b9007224 */ /* 0x000fe400078e02ff */
[----:B------:R-:W-:Y:S01]  /*27d0*/  IMAD.IADD R31, R31, 0x1, R2 ;  /* 0x000000011f1f7824 */ /* 0x000fe200078e0202 */
[----:B------:R-:W-:Y:S01]  /*27e0*/  LEA.HI R143, R16, R16, RZ, 0x1 ;  /* 0x00000010108f7211 */ /* 0x000fe200078f08ff */
[-C--:B------:R-:W-:Y:S02]  /*27f0*/  IMAD R4, R182, R3.reuse, R4 ;  /* 0x00000003b6047224 */ /* 0x080fe400078e0204 */
[C---:B------:R-:W-:Y:S01]  /*2800*/  IMAD R3, R184.reuse, R3, R0 ;  /* 0x00000003b8037224 */ /* 0x040fe200078e0200 */
[----:B------:R-:W-:Y:S01]  /*2810*/  SHF.R.S32.HI R143, RZ, 0x1, R143 ;  /* 0x00000001ff8f7819 */ /* 0x000fe2000001148f */
[----:B------:R-:W-:Y:S02]  /*2820*/  IMAD R17, R29, R13, RZ ;  /* 0x0000000d1d117224 */ /* 0x000fe400078e02ff */
[----:B------:R-:W-:-:S04]  /*2830*/  IMAD.WIDE.U32 R30, R184, R5, R30 ;  /* 0x00000005b81e7225 */ /* 0x000fc800078e001e */
[----:B------:R-:W-:Y:S01]  /*2840*/  IMAD R0, R28, R12, R17 ;  /* 0x0000000c1c007224 */ /* 0x000fe200078e0211 */
[----:B------:R-:W-:Y:S01]  /*2850*/  IADD3 R31, R31, R3, RZ ;  /* 0x000000031f1f7210 */ /* 0x000fe20007ffe0ff */
[----:B------:R-:W-:Y:S01]  /*2860*/  IMAD R17, R27, R13, RZ ;  /* 0x0000000d1b117224 */ /* 0x000fe200078e02ff */
[----:B------:R-:W-:Y:S01]  /*2870*/  IADD3 R3, P0, -R71, R168, RZ ;  /* 0x000000a847037210 */ /* 0x000fe20007f1e1ff */
[----:B------:R-:W-:-:S04]  /*2880*/  IMAD.WIDE.U32 R32, R182, R5, R32 ;  /* 0x00000005b6207225 */ /* 0x000fc800078e0020 */
[C---:B------:R-:W-:Y:S02]  /*2890*/  IMAD R17, R26.reuse, R12, R17 ;  /* 0x0000000c1a117224 */ /* 0x040fe400078e0211 */
[----:B------:R-:W-:-:S04]  /*28a0*/  IMAD.WIDE.U32 R26, R26, R13, R30 ;  /* 0x0000000d1a1a7225 */ /* 0x000fc800078e001e */
[----:B------:R-:W-:Y:S01]  /*28b0*/  IMAD.IADD R33, R33, 0x1, R4 ;  /* 0x0000000121217824 */ /* 0x000fe200078e0204 */
[----:B------:R-:W-:Y:S01]  /*28c0*/  IADD3 R27, R27, R17, RZ ;  /* 0x000000111b1b7210 */ /* 0x000fe20007ffe0ff */
[----:B------:R-:W-:Y:S02]  /*28d0*/  IMAD.X R21, R169, 0x1, ~R21, P0 ;  /* 0x00000001a9157824 */ /* 0x000fe400000e0e15 */
[----:B------:R-:W-:-:S04]  /*28e0*/  IMAD.WIDE.U32 R28, R28, R13, R32 ;  /* 0x0000000d1c1c7225 */ /* 0x000fc800078e0020 */
[----:B------:R-:W-:Y:S02]  /*28f0*/  IMAD R119, R21, R184, RZ ;  /* 0x000000b815777224 */ /* 0x000fe400078e02ff */
[----:B------:R-:W-:Y:S02]  /*2900*/  IMAD.IADD R29, R29, 0x1, R0 ;  /* 0x000000011d1d7824 */ /* 0x000fe400078e0200 */
[----:B------:R-:W-:Y:S02]  /*2910*/  IMAD R117, R21, R182, RZ ;  /* 0x000000b615757224 */ /* 0x000fe400078e02ff */
[-C--:B------:R-:W-:Y:S02]  /*2920*/  IMAD R119, R185, R3.reuse, R119 ;  /* 0x00000003b9777224 */ /* 0x080fe400078e0277 */
[----:B------:R-:W-:-:S04]  /*2930*/  IMAD.WIDE.U32 R16, R184, R3, R26 ;  /* 0x00000003b8107225 */ /* 0x000fc800078e001a */
[----:B------:R-:W-:Y:S01]  /*2940*/  IMAD R123, R143, R20, RZ ;  /* 0x000000148f7b7224 */ /* 0x000fe200078e02ff */
[----:B------:R-:W-:Y:S01]  /*2950*/  LEA R118, P0, R16, R24, 0x1 ;  /* 0x0000001810767211 */ /* 0x000fe200078008ff */
[----:B------:R-:W-:Y:S02]  /*2960*/  IMAD R4, R168, R143, R73 ;  /* 0x0000008fa8047224 */ /* 0x000fe400078e0249 */
[-C--:B------:R-:W-:Y:S01]  /*2970*/  IMAD R117, R183, R3.reuse, R117 ;  /* 0x00000003b7757224 */ /* 0x080fe200078e0275 */
[----:B------:R-:W-:Y:S01]  /*2980*/  SHF.R.S32.HI R2, RZ, 0x1f, R123 ;  /* 0x0000001fff027819 */ /* 0x000fe2000001147b */
[----:B------:R-:W-:Y:S01]  /*2990*/  IMAD.WIDE.U32 R12, R182, R3, R28 ;  /* 0x00000003b60c7225 */ /* 0x000fe200078e001c */
[----:B------:R-:W-:-:S03]  /*29a0*/  IADD3 R0, P3, R123, R4, RZ ;  /* 0x000000047b007210 */ /* 0x000fc60007f7e0ff */
[----:B------:R-:W-:Y:S01]  /*29b0*/  IMAD.IADD R119, R17, 0x1, R119 ;  /* 0x0000000111777824 */ /* 0x000fe200078e0277 */
[----:B------:R-:W-:Y:S01]  /*29c0*/  LEA R116, P1, R12, R22, 0x1 ;  /* 0x000000160c747211 */ /* 0x000fe200078208ff */
[----:B------:R-:W-:Y:S01]  /*29d0*/  IMAD.IADD R117, R13, 0x1, R117 ;  /* 0x000000010d757824 */ /* 0x000fe200078e0275 */
[----:B------:R-:W-:Y:S01]  /*29e0*/  LEA.HI.X.SX32 R5, R4, R2, 0x1, P3 ;  /* 0x0000000204057211 */ /* 0x000fe200018f0eff */
[----:B------:R-:W-:Y:S01]  /*29f0*/  IMAD.IADD R3, R73, 0x1, R4 ;  /* 0x0000000149037824 */ /* 0x000fe200078e0204 */
[----:B------:R-:W-:Y:S01]  /*2a00*/  LEA.HI.X R119, R16, R25, R119, 0x1, P0 ;  /* 0x0000001910777211 */ /* 0x000fe200000f0c77 */
[C---:B------:R-:W-:Y:S01]  /*2a10*/  IMAD.SHL.U32 R153, R143.reuse, 0x10, RZ ;  /* 0x000000108f997824 */ /* 0x040fe200078e00ff */
[----:B------:R-:W-:Y:S01]  /*2a20*/  SHF.L.U32 R16, R0, 0x1, RZ ;  /* 0x0000000100107819 */ /* 0x000fe200000006ff */
[----:B------:R-:W-:Y:S01]  /*2a30*/  IMAD.SHL.U32 R96, R184, 0x10, RZ ;  /* 0x00000010b8607824 */ /* 0x000fe200078e00ff */
[----:B------:R-:W-:Y:S01]  /*2a40*/  LEA.HI.X R117, R12, R23, R117, 0x1, P1 ;  /* 0x000000170c757211 */ /* 0x000fe200008f0c75 */
[----:B------:R-:W-:Y:S01]  /*2a50*/  IMAD.SHL.U32 R112, R182, 0x10, RZ ;  /* 0x00000010b6707824 */ /* 0x000fe200078e00ff */
[----:B------:R-:W-:Y:S01]  /*2a60*/  SHF.L.U64.HI R0, R0, 0x1, R5 ;  /* 0x0000000100007819 */ /* 0x000fe20000010205 */
[----:B------:R-:W-:Y:S01]  /*2a70*/  IMAD.SHL.U32 R114, R182, 0x20, RZ ;  /* 0x00000020b6727824 */ /* 0x000fe200078e00ff */
[-C--:B------:R-:W-:Y:S01]  /*2a80*/  IADD3 R58, P1, R8, R16.reuse, RZ ;  /* 0x00000010083a7210 */ /* 0x080fe20007f3e0ff */
[----:B------:R-:W-:Y:S01]  /*2a90*/  IMAD.SHL.U32 R145, R143, 0x20, RZ ;  /* 0x000000208f917824 */ /* 0x000fe200078e00ff */
[----:B------:R-:W-:Y:S01]  /*2aa0*/  IADD3 R123, P2, R123, R3, RZ ;  /* 0x000000037b7b7210 */ /* 0x000fe20007f5e0ff */
[----:B------:R-:W-:Y:S01]  /*2ab0*/  IMAD R115, R183, 0x60, RZ ;  /* 0x00000060b7737824 */ /* 0x000fe200078e02ff */
[----:B------:R-:W-:Y:S01]  /*2ac0*/  IADD3 R16, P0, R6, R16, RZ ;  /* 0x0000001006107210 */ /* 0x000fe20007f1e0ff */
[----:B------:R-:W-:Y:S01]  /*2ad0*/  IMAD.X R59, R9, 0x1, R0, P1 ;  /* 0x00000001093b7824 */ /* 0x000fe200008e0600 */
[C---:B------:R-:W-:Y:S01]  /*2ae0*/  IADD3 R91, P1, R198.reuse, 0x40, RZ ;  /* 0x00000040c65b7810 */ /* 0x040fe20007f3e0ff */
[----:B------:R-:W-:Y:S01]  /*2af0*/  IMAD.SHL.U32 R122, R123, 0x2, RZ ;  /* 0x000000027b7a7824 */ /* 0x000fe200078e00ff */
[----:B------:R-:W-:Y:S01]  /*2b00*/  LEA.HI.X.SX32 R2, R3, R2, 0x1, P2 ;  /* 0x0000000203027211 */ /* 0x000fe200010f0eff */
[----:B------:R-:W-:Y:S01]  /*2b10*/  IMAD R143, R143, 0x30, RZ ;  /* 0x000000308f8f7824 */ /* 0x000fe200078e02ff */
[----:B------:R-:W-:Y:S01]  /*2b20*/  IADD3.X R17, R7, R0, RZ, P0, !PT ;  /* 0x0000000007117210 */ /* 0x000fe200007fe4ff */
[----:B------:R-:W-:Y:S01]  /*2b30*/  IMAD.X R90, RZ, RZ, R199, P1 ;  /* 0x000000ffff5a7224 */ /* 0x000fe200008e06c7 */
[----:B------:R-:W-:Y:S01]  /*2b40*/  IADD3 R87, P0, R198, 0x80, RZ ;  /* 0x00000080c6577810 */ /* 0x000fe20007f1e0ff */
[----:B------:R-:W-:Y:S01]  /*2b50*/  IMAD R3, R67, 0x60, RZ ;  /* 0x0000006043037824 */ /* 0x000fe200078e02ff */
[----:B------:R-:W-:Y:S01]  /*2b60*/  SHF.L.U64.HI R123, R123, 0x1, R2 ;  /* 0x000000017b7b7819 */ /* 0x000fe20000010202 */
[----:B------:R-:W-:Y:S01]  /*2b70*/  IMAD.WIDE.U32 R182, R182, 0x60, RZ ;  /* 0x00000060b6b67825 */ /* 0x000fe200078e00ff */
[----:B------:R-:W-:-:S02]  /*2b80*/  IADD3 R120, P3, R8, R122, RZ ;  /* 0x0000007a08787210 */ /* 0x000fc40007f7e0ff */
[----:B------:R-:W-:Y:S01]  /*2b90*/  IADD3 R122, P2, R6, R122, RZ ;  /* 0x0000007a067a7210 */ /* 0x000fe20007f5e0ff */
[----:B------:R-:W-:Y:S01]  /*2ba0*/  IMAD.IADD R76, R181, 0x1, R3 ;  /* 0x00000001b54c7824 */ /* 0x000fe200078e0203 */
[-C--:B------:R-:W-:Y:S01]  /*2bb0*/  IADD3 R89, P1, R91, R198.reuse, RZ ;  /* 0x000000c65b597210 */ /* 0x080fe20007f3e0ff */
[--C-:B------:R-:W-:Y:S01]  /*2bc0*/  IMAD.X R121, R9, 0x1, R123.reuse, P3 ;  /* 0x0000000109797824 */ /* 0x100fe200018e067b */
[----:B------:R-:W-:Y:S01]  /*2bd0*/  IADD3.X R86, RZ, R199, RZ, P0, !PT ;  /* 0x000000c7ff567210 */ /* 0x000fe200007fe4ff */
[----:B------:R-:W-:Y:S01]  /*2be0*/  IMAD.X R123, R7, 0x1, R123, P2 ;  /* 0x00000001077b7824 */ /* 0x000fe200010e067b */
[-C--:B------:R-:W-:Y:S01]  /*2bf0*/  IADD3 R85, P0, R87, R198.reuse, RZ ;  /* 0x000000c657557210 */ /* 0x080fe20007f1e0ff */
[----:B------:R-:W-:Y:S01]  /*2c00*/  IMAD.X R88, R90, 0x1, R199, P1 ;  /* 0x000000015a587824 */ /* 0x000fe200008e06c7 */
[----:B------:R-:W-:Y:S01]  /*2c10*/  IADD3 R144, R153, 0x40, RZ ;  /* 0x0000004099907810 */ /* 0x000fe20007ffe0ff */
[----:B------:R-:W-:Y:S01]  /*2c20*/  IMAD.IADD R115, R183, 0x1, R115 ;  /* 0x00000001b7737824 */ /* 0x000fe200078e0273 */
[----:B------:R-:W-:Y:S01]  /*2c30*/  IADD3 R142, R153, 0x80, RZ ;  /* 0x00000080998e7810 */ /* 0x000fe20007ffe0ff */
[--C-:B------:R-:W-:Y:S01]  /*2c40*/  IMAD.X R84, R86, 0x1, R199.reuse, P0 ;  /* 0x0000000156547824 */ /* 0x100fe200000e06c7 */
[-C--:B------:R-:W-:Y:S01]  /*2c50*/  IADD3 R83, P2, R89, R198.reuse, RZ ;  /* 0x000000c659537210 */ /* 0x080fe20007f5e0ff */
[----:B------:R-:W-:Y:S01]  /*2c60*/  IMAD.IADD R141, R153, 0x1, R144 ;  /* 0x00000001998d7824 */ /* 0x000fe200078e0290 */
[----:B------:R-:W-:Y:S01]  /*2c70*/  IADD3 R81, P1, R85, R198, RZ ;  /* 0x000000c655517210 */ /* 0x000fe20007f3e0ff */
[----:B------:R-:W-:Y:S01]  /*2c80*/  IMAD.IADD R140, R153, 0x1, R142 ;  /* 0x00000001998c7824 */ /* 0x000fe200078e028e */
[----:B------:R-:W-:Y:S01]  /*2c90*/  IADD3 R101, P0, R96, 0x80, RZ ;  /* 0x0000008060657810 */ /* 0x000fe20007f1e0ff */
[--C-:B------:R-:W-:Y:S01]  /*2ca0*/  IMAD.X R82, R88, 0x1, R199.reuse, P2 ;  /* 0x0000000158527824 */ /* 0x100fe200010e06c7 */
[----:B------:R-:W-:Y:S01]  /*2cb0*/  IADD3 R97, P3, R96, 0x40, RZ ;  /* 0x0000004060617810 */ /* 0x000fe20007f7e0ff */
[----:B------:R-:W-:Y:S01]  /*2cc0*/  IMAD.X R80, R84, 0x1, R199, P1 ;  /* 0x0000000154507824 */ /* 0x000fe200008e06c7 */
[-C--:B------:R-:W-:Y:S01]  /*2cd0*/  IADD3 R104, P2, R101, R96.reuse, RZ ;  /* 0x0000006065687210 */ /* 0x080fe20007f5e0ff */
[--C-:B------:R-:W-:Y:S01]  /*2ce0*/  IMAD.X R102, RZ, RZ, R95.reuse, P0 ;  /* 0x000000ffff667224 */ /* 0x100fe200000e065f */
[----:B------:R-:W-:Y:S01]  /*2cf0*/  IADD3.X R98, RZ, R95, RZ, P3, !PT ;  /* 0x0000005fff627210 */ /* 0x000fe20001ffe4ff */
[----:B------:R-:W-:Y:S01]  /*2d00*/  IMAD.IADD R138, R153, 0x1, R140 ;  /* 0x00000001998a7824 */ /* 0x000fe200078e028c */
[----:B------:R-:W-:Y:S01]  /*2d10*/  IADD3 R108, P1, R106, R97, RZ ;  /* 0x000000616a6c7210 */ /* 0x000fe20007f3e0ff */
[----:B------:R-:W-:Y:S01]  /*2d20*/  IMAD.X R103, R102, 0x1, R95, P2 ;  /* 0x0000000166677824 */ /* 0x000fe200010e065f */
[----:B------:R-:W-:-:S02]  /*2d30*/  IADD3 R100, P3, R97, R96, RZ ;  /* 0x0000006061647210 */ /* 0x000fc40007f7e0ff */
[----:B------:R-:W-:Y:S01]  /*2d40*/  IADD3 R110, P0, R106, R101, RZ ;  /* 0x000000656a6e7210 */ /* 0x000fe20007f1e0ff */
[----:B------:R-:W-:Y:S01]  /*2d50*/  IMAD.X R107, R105, 0x1, R98, P1 ;  /* 0x00000001696b7824 */ /* 0x000fe200008e0662 */
[----:B------:R-:W-:Y:S02]  /*2d60*/  IADD3 R139, R153, R141, RZ ;  /* 0x0000008d998b7210 */ /* 0x000fe40007ffe0ff */
[C---:B------:R-:W-:Y:S01]  /*2d70*/  SHF.L.U64.HI R111, R112.reuse, 0x1, R111 ;  /* 0x00000001706f7819 */ /* 0x040fe2000001026f */
[----:B------:R-:W-:Y:S01]  /*2d80*/  IMAD.SHL.U32 R112, R112, 0x2, RZ ;  /* 0x0000000270707824 */ /* 0x000fe200078e00ff */
[C---:B------:R-:W-:Y:S02]  /*2d90*/  SHF.L.U64.HI R113, R114.reuse, 0x1, R113 ;  /* 0x0000000172717819 */ /* 0x040fe40000010271 */
[----:B------:R-:W-:Y:S02]  /*2da0*/  MOV R9, R133 ;  /* 0x0000008500097202 */ /* 0x000fe40000000f00 */
[----:B------:R-:W-:-:S02]  /*2db0*/  SHF.L.U32 R114, R114, 0x1, RZ ;  /* 0x0000000172727819 */ /* 0x000fc400000006ff */
[----:B------:R-:W-:Y:S02]  /*2dc0*/  IADD3.X R99, R98, R95, RZ, P3, !PT ;  /* 0x0000005f62637210 */ /* 0x000fe40001ffe4ff */
[----:B------:R-:W-:Y:S02]  /*2dd0*/  IADD3.X R109, R105, R102, RZ, P0, !PT ;  /* 0x00000066696d7210 */ /* 0x000fe400007fe4ff */
[----:B------:R-:W-:Y:S02]  /*2de0*/  SHF.R.S32.HI R137, RZ, 0x1f, R153 ;  /* 0x0000001fff897819 */ /* 0x000fe40000011499 */
[----:B------:R-:W-:Y:S02]  /*2df0*/  SHF.R.S32.HI R136, RZ, 0x1f, R145 ;  /* 0x0000001fff887819 */ /* 0x000fe40000011491 */
[----:B------:R-:W-:Y:S02]  /*2e00*/  SHF.R.S32.HI R134, RZ, 0x1f, R143 ;  /* 0x0000001fff867819 */ /* 0x000fe4000001148f */
[----:B------:R-:W-:-:S02]  /*2e10*/  SHF.R.S32.HI R135, RZ, 0x1f, R144 ;  /* 0x0000001fff877819 */ /* 0x000fc40000011490 */
[----:B------:R-:W-:Y:S02]  /*2e20*/  SHF.R.S32.HI R132, RZ, 0x1f, R142 ;  /* 0x0000001fff847819 */ /* 0x000fe4000001148e */
[----:B------:R-:W-:Y:S02]  /*2e30*/  SHF.R.S32.HI R131, RZ, 0x1f, R141 ;  /* 0x0000001fff837819 */ /* 0x000fe4000001148d */
[----:B------:R-:W-:Y:S02]  /*2e40*/  SHF.R.S32.HI R130, RZ, 0x1f, R140 ;  /* 0x0000001fff827819 */ /* 0x000fe4000001148c */
[----:B------:R-:W-:Y:S02]  /*2e50*/  SHF.R.S32.HI R129, RZ, 0x1f, R139 ;  /* 0x0000001fff817819 */ /* 0x000fe4000001148b */
[----:B------:R-:W-:Y:S02]  /*2e60*/  SHF.R.S32.HI R128, RZ, 0x1f, R138 ;  /* 0x0000001fff807819 */ /* 0x000fe4000001148a */
.L_x_1605:
[----:B------:R-:W-:Y:S01]  /*2e70*/  IMAD.SHL.U32 R13, R9, 0x40, RZ ;  /* 0x00000040090d7824 */ /* 0x000fe200078e00ff */
[----:B------:R-:W-:Y:S04]  /*2e80*/  BSSY B0, `(.L_x_1512) ;  /* 0x0000011000007945 */ /* 0x000fe80003800000 */
[----:B------:R-:W-:Y:S05]  /*2e90*/  IADD3 R12, R13, -0x40, RZ ;  /* 0xffffffc00d0c7810 */ /* 0x000fea0007ffe0ff */
[--C-:B------:R-:W-:Y:S02]  /*2ea0*/  IMAD.IADD R189, R69, 0x1, -R12.reuse ;  /* 0x0000000145bd7824 */ /* 0x100fe400078e0a0c */
[----:B------:R-:W-:Y:S03]  /*2eb0*/  IMAD.IADD R187, R71, 0x1, -R12 ;  /* 0x0000000147bb7824 */ /* 0x000fe600078e0a0c */
[C---:B------:R-:W-:Y:S04]  /*2ec0*/  ISETP.GE.AND P2, PT, R168.reuse, R189, PT ;  /* 0x000000bda800720c */ /* 0x040fe80003f46270 */
[----:B------:R-:W-:Y:S11]  /*2ed0*/  ISETP.GE.AND P2, PT, R168, R187, !P2 ;  /* 0x000000bba800720c */ /* 0x000ff60005746270 */
[----:B------:R-:W-:Y:S02]  /*2ee0*/  @!UPT UIADD3 URZ, URZ, URZ, URZ ;  /* 0x0000003f3f3ff290 */ /* 0x000fe4000fffe03f */
[----:B-----5:R-:W-:-:S05]  /*2ef0*/  @!P2 BRA `(.L_x_1513) ;  /* 0x000000900000a947 */ /* 0x020fca0003800000 */
        /* <DEDUP_REMOVED lines=9> */
.L_x_1513:
[----:B------:R-:W-:Y:S05]  /*2f90*/  BSYNC B0 ;  /* 0x0000000000007941 */ /* 0x000fea0003800000 */
.L_x_1512:
[C---:B------:R-:W-:Y:S01]  /*2fa0*/  ISETP.GE.AND P0, PT, R150.reuse, R189, PT ;  /* 0x000000bd9600720c */ /* 0x040fe20003f06270 */
[----:B------:R-:W-:Y:S03]  /*2fb0*/  BSSY B0, `(.L_x_1514) ;  /* 0x0000011000007945 */ /* 0x000fe60003800000 */
[----:B------:R-:W-:Y:S11]  /*2fc0*/  ISETP.GE.AND P0, PT, R150, R187, !P0 ;  /* 0x000000bb9600720c */ /* 0x000ff60004706270 */
[----:B------:R-:W-:Y:S02]  /*2fd0*/  @!UPT UIADD3 URZ, URZ, URZ, URZ ;  /* 0x0000003f3f3ff290 */ /* 0x000fe4000fffe03f */
[----:B------:R-:W-:-:S05]  /*2fe0*/  @!P0 BRA `(.L_x_1515) ;  /* 0x000000d000008947 */ /* 0x000fca0003800000 */
[----:B------:R-:W-:Y:S02]  /*2ff0*/  ISETP.NE.AND P1, PT, R151, RZ, PT ;  /* 0x000000ff9700720c */ /* 0x000fe40003f25270 */
[----:B------:R-:W-:Y:S02]  /*3000*/  IADD3 R28, P0, R116, R112, RZ ;  /* 0x00000070741c7210 */ /* 0x000fe40007f1e0ff */
[C---:B------:R-:W-:Y:S03]  /*3010*/  LEA R2, P3, R196.reuse, R126, 0x1 ;  /* 0x0000007ec4027211 */ /* 0x040fe600078608ff */
        /* <DEDUP_REMOVED lines=10> */
.L_x_1515:
[----:B------:R-:W-:Y:S05]  /*30c0*/  BSYNC B0 ;  /* 0x0000000000007941 */ /* 0x000fea0003800000 */
.L_x_1514:
        /* <DEDUP_REMOVED lines=18> */
.L_x_1517:
[----:B------:R-:W-:Y:S05]  /*31f0*/  BSYNC B0 ;  /* 0x0000000000007941 */ /* 0x000fea0003800000 */
.L_x_1516:
        /* <DEDUP_REMOVED lines=18> */
.L_x_1519:
[----:B------:R-:W-:Y:S05]  /*3320*/  BSYNC B0 ;  /* 0x0000000000007941 */ /* 0x000fea0003800000 */
.L_x_1518:
        /* <DEDUP_REMOVED lines=65> */
.L_x_1526:
[----:B------:R-:W-:Y:S05]  /*3740*/  BSYNC B0 ;  /* 0x0000000000007941 */ /* 0x000fea0003800000 */
.L_x_1525:
        /* <DEDUP_REMOVED lines=50> */
.L_x_1528:
[----:B------:R-:W-:Y:S05]  /*3a70*/  BSYNC B0 ;  /* 0x0000000000007941 */ /* 0x000fea0003800000 */
.L_x_1527:
        /* <DEDUP_REMOVED lines=49> */
.L_x_1524:
[----:B------:R-:W-:Y:S05]  /*3d90*/  BSYNC B1 ;  /* 0x0000000000017941 */ /* 0x000fea0003800000 */
.L_x_1523:
        /* <DEDUP_REMOVED lines=63> */
.L_x_1532:
[----:B------:R-:W-:Y:S05]  /*4190*/  BSYNC B0 ;  /* 0x0000000000007941 */ /* 0x000fea0003800000 */
.L_x_1531:
        /* <DEDUP_REMOVED lines=53> */
.L_x_1534:
[----:B------:R-:W-:Y:S05]  /*44f0*/  BSYNC B0 ;  /* 0x0000000000007941 */ /* 0x000fea0003800000 */
.L_x_1533:
        /* <DEDUP_REMOVED lines=52> */
.L_x_1530:
[----:B------:R-:W-:Y:S05]  /*4840*/  BSYNC B1 ;  /* 0x0000000000017941 */ /* 0x000fea0003800000 */
.L_x_1529:
        /* <DEDUP_REMOVED lines=63> */
.L_x_1538:
[----:B------:R-:W-:Y:S05]  /*4c40*/  BSYNC B0 ;  /* 0x0000000000007941 */ /* 0x000fea0003800000 */
.L_x_1537:
        /* <DEDUP_REMOVED lines=53> */
.L_x_1540:
[----:B------:R-:W-:Y:S05]  /*4fa0*/  BSYNC B0 ;  /* 0x0000000000007941 */ /* 0x000fea0003800000 */
.L_x_1539:
        /* <DEDUP_REMOVED lines=52> */
.L_x_1536:
[----:B------:R-:W-:Y:S05]  /*52f0*/  BSYNC B1 ;  /* 0x0000000000017941 */ /* 0x000fea0003800000 */
.L_x_1535:
        /* <DEDUP_REMOVED lines=65> */
.L_x_1544:
[----:B------:R-:W-:Y:S05]  /*5710*/  BSYNC B0 ;  /* 0x0000000000007941 */ /* 0x000fea0003800000 */
.L_x_1543:
        /* <DEDUP_REMOVED lines=53> */
.L_x_1546:
[----:B------:R-:W-:Y:S05]  /*5a70*/  BSYNC B0 ;  /* 0x0000000000007941 */ /* 0x000fea0003800000 */
.L_x_1545:
        /* <DEDUP_REMOVED lines=52> */
.L_x_1542:
[----:B------:R-:W-:Y:S05]  /*5dc0*/  BSYNC B1 ;  /* 0x0000000000017941 */ /* 0x000fea0003800000 */
.L_x_1541:
[----:B------:R-:W2:Y:S02]  /*5dd0*/  LD.E R3, [R18.64+0xd0] ;  /* 0x0000d00612037980 */ /* 0x000ea4000c101900 */
[----:B--2---:R-:W-:Y:S05]  /*5de0*/  IMAD.U32 R3, R3, -0x20, RZ ;  /* 0xffffffe003037824 */ /* 0x004fea00078e00ff */
[C---:B------:R-:W-:Y:S02]  /*5df0*/  LEA R16, P1, R3.reuse, R16, 0x1 ;  /* 0x0000001003107211 */ /* 0x040fe400078208ff */
[C---:B------:R-:W-:Y:S02]  /*5e00*/  LEA R58, P0, R3.reuse, R58, 0x1 ;  /* 0x0000003a033a7211 */ /* 0x040fe400078008ff */
[C---:B------:R-:W-:Y:S02]  /*5e10*/  LEA.HI.X.SX32 R17, R3.reuse, R17, 0x1, P1 ;  /* 0x0000001103117211 */ /* 0x040fe400008f0eff */
[----:B------:R-:W-:Y:S01]  /*5e20*/  LEA.HI.X.SX32 R59, R3, R59, 0x1, P0 ;  /* 0x0000003b033b7211 */ /* 0x000fe200000f0eff */
[----:B------:R-:W-:-:S05]  /*5e30*/  BRA `(.L_x_1547) ;  /* 0x00004ec000007947 */ /* 0x000fca0003800000 */
.L_x_1522:
        /* <DEDUP_REMOVED lines=89> */
.L_x_1553:
[----:B------:R-:W-:Y:S05]  /*63d0*/  BSYNC B0 ;  /* 0x0000000000007941 */ /* 0x000fea0003800000 */
.L_x_1552:
[----:B-----5:R2:W-:Y:S02]  /*63e0*/  ST.E.128 [R124.64], R48 ;  /* 0x000000307c007985 */ /* 0x0205e4000c101d06 */
.L_x_1551:
[----:B------:R-:W-:Y:S05]  /*63f0*/  BSYNC B1 ;  /* 0x0000000000017941 */ /* 0x000fea0003800000 */
.L_x_1550:
        /* <DEDUP_REMOVED lines=87> */
.L_x_1557:
[----:B------:R-:W-:Y:S05]  /*6970*/  BSYNC B0 ;  /* 0x0000000000007941 */ /* 0x000fea0003800000 */
.L_x_1556:
[----:B-----5:R3:W-:Y:S02]  /*6980*/  ST.E.128 [R124.64+0x80], R48 ;  /* 0x000080307c007985 */ /* 0x0207e4000c101d06 */
.L_x_1555:
[----:B------:R-:W-:Y:S05]  /*6990*/  BSYNC B1 ;  /* 0x0000000000017941 */ /* 0x000fea0003800000 */
.L_x_1554:
        /* <DEDUP_REMOVED lines=86> */
.L_x_1559:
[----:B------:R-:W-:Y:S05]  /*6f00*/  BSYNC B0 ;  /* 0x0000000000007941 */ /* 0x000fea0003800000 */
.L_x_1558:
[----:B-----5:R3:W-:Y:S02]  /*6f10*/  ST.E.128 [R124.64+0x100], R48 ;  /* 0x000100307c007985 */ /* 0x0207e4000c101d06 */
.L_x_1549:
[----:B------:R-:W-:Y:S05]  /*6f20*/  BSYNC B2 ;  /* 0x0000000000027941 */ /* 0x000fea0003800000 */
.L_x_1548:
        /* <DEDUP_REMOVED lines=32> */
[----:B------:R-:W-:Y:S02]  /*7130*/  LEA.HI.X.SX32 R23, R186, R193, 0x1, P0 ;  /* 0x000000c1ba177211 */ /* 0x000fe400000f0eff */
[C---:B--2---:R-:W-:Y:S02]  /*7140*/  LEA R192, P0, R191.reuse, R120, 0x1 ;  /* 0x00000078bfc07211 */ /* 0x044fe400078008ff */
[----:B------:R-:W-:Y:S01]  /*7150*/  LEA.HI.X.SX32 R154, R154, R137, 0x1, P2 ;  /* 0x000000899a9a7211 */ /* 0x000fe200010f0eff */
[----:B------:R-:W2:Y:S03]  /*7160*/  LD.E.128 R24, [R22.64] ;  /* 0x0000000616187980 */ /* 0x000ea6000c101d00 */
[----:B------:R-:W-:Y:S01]  /*7170*/  LEA.HI.X R193, R191, R121, R154, 0x1, P0 ;  /* 0x00000079bfc17211 */ /* 0x000fe200000f0c9a */
[----:B------:R-:W-:Y:S01]  /*7180*/  IMAD.MOV.U32 R154, RZ, RZ, RZ ;  /* 0x000000ffff9a7224 */ /* 0x000fe200078e00ff */
[----:B------:R-:W-:Y:S04]  /*7190*/  @P1 IADD3 R154, -R53, RZ, RZ ;  /* 0x000000ff359a1210 */ /* 0x000fe80007ffe1ff */
[----:B------:R-:W-:Y:S01]  /*71a0*/  IADD3 R53, P0, R153, R154, RZ ;  /* 0x0000009a99357210 */ /* 0x000fe20007f1e0ff */
[----:B------:R-:W3:Y:S03]  /*71b0*/  LD.E.128 R192, [R192.64] ;  /* 0x00000006c0c07980 */ /* 0x000ee6000c101d00 */
        /* <DEDUP_REMOVED lines=10> */
[----:B------:R-:W-:Y:S02]  /*7260*/  LOP3.LUT R30, R25, 0xffff0000, RZ, 0xc0, !PT ;  /* 0xffff0000191e7812 */ /* 0x000fe400078ec0ff */
        /* <DEDUP_REMOVED lines=11> */
[----:B------:R-:W-:Y:S01]  /*7320*/  FMUL.FTZ R0, R32, R37 ;  /* 0x0000002520007220 */ /* 0x000fe20000410000 */
[----:B------:R-:W-:Y:S01]  /*7330*/  LOP3.LUT R22, R195, 0xffff0000, RZ, 0xc0, !PT ;  /* 0xffff0000c3167812 */ /* 0x000fe200078ec0ff */
        /* <DEDUP_REMOVED lines=32> */
.L_x_1565:
[----:B------:R-:W-:Y:S05]  /*7540*/  BSYNC B0 ;  /* 0x0000000000007941 */ /* 0x000fea0003800000 */
.L_x_1564:
[C---:B------:R-:W-:Y:S04]  /*7550*/  LEA R2, P0, R198.reuse, R124, 0x1 ;  /* 0x0000007cc6027211 */ /* 0x040fe800078008ff */
[----:B------:R-:W-:Y:S05]  /*7560*/  LEA.HI.X R3, R198, R125, R199, 0x1, P0 ;  /* 0x0000007dc6037211 */ /* 0x000fea00000f0cc7 */
[----:B-----5:R3:W-:Y:S04]  /*7570*/  ST.E.128 [R2.64], R48 ;  /* 0x0000003002007985 */ /* 0x0207e8000c101d06 */
.L_x_1563:
[----:B------:R-:W-:Y:S05]  /*7580*/  BSYNC B1 ;  /* 0x0000000000017941 */ /* 0x000fea0003800000 */
.L_x_1562:
[----:B------:R-:W-:Y:S01]  /*7590*/  ISETP.GE.AND P0, PT, R11, R155, PT ;  /* 0x0000009b0b00720c */ /* 0x000fe20003f06270 */
        /* <DEDUP_REMOVED lines=24> */
[----:B------:R-:W-:Y:S02]  /*7720*/  LEA R22, P0, R188, R190, 0x1 ;  /* 0x000000bebc167211 */ /* 0x000fe400078008ff */
[----:B------:R-:W-:Y:S02]  /*7730*/  IADD3 R53, P2, R144, R186, RZ ;  /* 0x000000ba90357210 */ /* 0x000fe40007f5e0ff */
[----:B------:R-:W-:Y:S02]  /*7740*/  LEA.HI.X.SX32 R23, R188, R191, 0x1, P0 ;  /* 0x000000bfbc177211 */ /* 0x000fe400000f0eff */
[C---:B------:R-:W-:Y:S02]  /*7750*/  LEA R192, P0, R53.reuse, R120, 0x1 ;  /* 0x0000007835c07211 */ /* 0x040fe400078008ff */
[----:B------:R-:W-:Y:S01]  /*7760*/  LEA.HI.X.SX32 R186, R186, R135, 0x1, P2 ;  /* 0x00000087baba7211 */ /* 0x000fe200010f0eff */
[----:B------:R-:W3:Y:S03]  /*7770*/  LD.E.128 R24, [R22.64] ;  /* 0x0000000616187980 */ /* 0x000ee6000c101d00 */
[----:B------:R-:W-:Y:S01]  /*7780*/  LEA.HI.X R193, R53, R121, R186, 0x1, P0 ;  /* 0x0000007935c17211 */ /* 0x000fe200000f0cba */
[----:B------:R-:W-:Y:S01]  /*7790*/  IMAD.MOV.U32 R186, RZ, RZ, RZ ;  /* 0x000000ffffba7224 */ /* 0x000fe200078e00ff */
[----:B------:R-:W-:Y:S04]  /*77a0*/  @P1 IADD3 R186, -R154, RZ, RZ ;  /* 0x000000ff9aba1210 */ /* 0x000fe80007ffe1ff */
[----:B------:R-:W-:Y:S01]  /*77b0*/  IADD3 R53, P0, R144, R186, RZ ;  /* 0x000000ba90357210 */ /* 0x000fe20007f1e0ff */
[----:B------:R-:W4:Y:S03]  /*77c0*/  LD.E.128 R192, [R192.64] ;  /* 0x00000006c0c07980 */ /* 0x000f26000c101d00 */
[----:B------:R-:W-:Y:S02]  /*77d0*/  LEA.HI.X.SX32 R154, R186, R135, 0x1, P0 ;  /* 0x00000087ba9a7211 */ /* 0x000fe400000f0eff */
[C---:B------:R-:W-:Y:S04]  /*77e0*/  LEA R44, P0, R53.reuse, R122, 0x1 ;  /* 0x0000007a352c7211 */ /* 0x040fe800078008ff */
[----:B------:R-:W-:Y:S05]  /*77f0*/  LEA.HI.X R45, R53, R123, R154, 0x1, P0 ;  /* 0x0000007b352d7211 */ /* 0x000fea00000f0c9a */
[----:B--2---:R-:W2:Y:S01]  /*7800*/  LD.E.128 R60, [R44.64] ;  /* 0x000000062c3c7980 */ /* 0x004ea2000c101d00 */
[C---:B---3--:R-:W-:Y:S01]  /*7810*/  IMAD.U32 R32, R24.reuse, 0x10000, RZ ;  /* 0x0001000018207824 */ /* 0x048fe200078e00ff */
[----:B------:R-:W-:Y:S01]  /*7820*/  LOP3.LUT R31, R24, 0xffff0000, RZ, 0xc0, !PT ;  /* 0xffff0000181f7812 */ /* 0x000fe200078ec0ff */
[C---:B------:R-:W-:Y:S01]  /*7830*/  IMAD.U32 R28, R26.reuse, 0x10000, RZ ;  /* 0x000100001a1c7824 */ /* 0x040fe200078e00ff */
[----:B------:R-:W-:Y:S01]  /*7840*/  LOP3.LUT R24, R26, 0xffff0000, RZ, 0xc0, !PT ;  /* 0xffff00001a187812 */ /* 0x000fe200078ec0ff */
[----:B------:R-:W-:Y:S01]  /*7850*/  IMAD.U32 R20, R27, 0x10000, RZ ;  /* 0x000100001b147824 */ /* 0x000fe200078e00ff */
[C---:B------:R-:W-:Y:S02]  /*7860*/  SHF.L.U32 R29, R25.reuse, 0x10, RZ ;  /* 0x00000010191d7819 */ /* 0x040fe400000006ff */
[----:B------:R-:W-:Y:S02]  /*7870*/  LOP3.LUT R30, R25, 0xffff0000, RZ, 0xc0, !PT ;  /* 0xffff0000191e7812 */ /* 0x000fe400078ec0ff */
[----:B------:R-:W-:Y:S01]  /*7880*/  LOP3.LUT R23, R27, 0xffff0000, RZ, 0xc0, !PT ;  /* 0xffff00001b177812 */ /* 0x000fe200078ec0ff */
[C---:B----4-:R-:W-:Y:S01]  /*7890*/  IMAD.U32 R26, R193.reuse, 0x10000, RZ ;  /* 0x00010000c11a7824 */ /* 0x050fe200078e00ff */
        /* <DEDUP_REMOVED lines=12> */
[C---:B--2---:R-:W-:Y:S01]  /*7960*/  IMAD.U32 R36, R60.reuse, 0x10000, RZ ;  /* 0x000100003c247824 */ /* 0x044fe200078e00ff */
        /* <DEDUP_REMOVED lines=30> */
.L_x_1569:
[----:B------:R-:W-:Y:S05]  /*7b50*/  BSYNC B0 ;  /* 0x0000000000007941 */ /* 0x000fea0003800000 */
.L_x_1568:
[C---:B------:R-:W-:Y:S04]  /*7b60*/  LEA R2, P0, R91.reuse, R124, 0x1 ;  /* 0x0000007c5b027211 */ /* 0x040fe800078008ff */
[----:B------:R-:W-:Y:S05]  /*7b70*/  LEA.HI.X R3, R91, R125, R90, 0x1, P0 ;  /* 0x0000007d5b037211 */ /* 0x000fea00000f0c5a */
[----:B-----5:R3:W-:Y:S04]  /*7b80*/  ST.E.128 [R2.64], R48 ;  /* 0x0000003002007985 */ /* 0x0207e8000c101d06 */
.L_x_1567:
[----:B------:R-:W-:Y:S05]  /*7b90*/  BSYNC B1 ;  /* 0x0000000000017941 */ /* 0x000fea0003800000 */
.L_x_1566:
        /* <DEDUP_REMOVED lines=27> */
[----:B------:R-:W-:Y:S02]  /*7d50*/  LEA.HI.X.SX32 R154, R193, R132, 0x1, P2 ;  /* 0x00000084c19a7211 */ /* 0x000fe400010f0eff */
[C---:B--2---:R-:W-:Y:S01]  /*7d60*/  LEA R194, P0, R191.reuse, R120, 0x1 ;  /* 0x00000078bfc27211 */ /* 0x044fe200078008ff */
        /* <DEDUP_REMOVED lines=62> */
.L_x_1571:
[----:B------:R-:W-:Y:S05]  /*8150*/  BSYNC B0 ;  /* 0x0000000000007941 */ /* 0x000fea0003800000 */
.L_x_1570:
[C---:B------:R-:W-:Y:S04]  /*8160*/  LEA R2, P0, R87.reuse, R124, 0x1 ;  /* 0x0000007c57027211 */ /* 0x040fe800078008ff */
[----:B------:R-:W-:Y:S05]  /*8170*/  LEA.HI.X R3, R87, R125, R86, 0x1, P0 ;  /* 0x0000007d57037211 */ /* 0x000fea00000f0c56 */
[----:B-----5:R3:W-:Y:S04]  /*8180*/  ST.E.128 [R2.64], R48 ;  /* 0x0000003002007985 */ /* 0x0207e8000c101d06 */
.L_x_1561:
[----:B------:R-:W-:Y:S05]  /*8190*/  BSYNC B2 ;  /* 0x0000000000027941 */ /* 0x000fea0003800000 */
.L_x_1560:
        /* <DEDUP_REMOVED lines=97> */
.L_x_1577:
[----:B------:R-:W-:Y:S05]  /*87b0*/  BSYNC B0 ;  /* 0x0000000000007941 */ /* 0x000fea0003800000 */
.L_x_1576:
[C---:B------:R-:W-:Y:S04]  /*87c0*/  LEA R2, P0, R92.reuse, R124, 0x1 ;  /* 0x0000007c5c027211 */ /* 0x040fe800078008ff */
[----:B------:R-:W-:Y:S05]  /*87d0*/  LEA.HI.X R3, R92, R125, R93, 0x1, P0 ;  /* 0x0000007d5c037211 */ /* 0x000fea00000f0c5d */
[----:B-----5:R3:W-:Y:S04]  /*87e0*/  ST.E.128 [R2.64], R48 ;  /* 0x0000003002007985 */ /* 0x0207e8000c101d06 */
.L_x_1575:
[----:B------:R-:W-:Y:S05]  /*87f0*/  BSYNC B1 ;  /* 0x0000000000017941 */ /* 0x000fea0003800000 */
.L_x_1574:
        /* <DEDUP_REMOVED lines=92> */
.L_x_1581:
[----:B------:R-:W-:Y:S05]  /*8dc0*/  BSYNC B0 ;  /* 0x0000000000007941 */ /* 0x000fea0003800000 */
.L_x_1580:
[C---:B------:R-:W-:Y:S04]  /*8dd0*/  LEA R2, P0, R89.reuse, R124, 0x1 ;  /* 0x0000007c59027211 */ /* 0x040fe800078008ff */
[----:B------:R-:W-:Y:S05]  /*8de0*/  LEA.HI.X R3, R89, R125, R88, 0x1, P0 ;  /* 0x0000007d59037211 */ /* 0x000fea00000f0c58 */
[----:B-----5:R3:W-:Y:S04]  /*8df0*/  ST.E.128 [R2.64], R48 ;  /* 0x0000003002007985 */ /* 0x0207e8000c101d06 */
.L_x_1579:
[----:B------:R-:W-:Y:S05]  /*8e00*/  BSYNC B1 ;  /* 0x0000000000017941 */ /* 0x000fea0003800000 */
.L_x_1578:
        /* <DEDUP_REMOVED lines=91> */
.L_x_1583:
[----:B------:R-:W-:Y:S05]  /*93c0*/  BSYNC B0 ;  /* 0x0000000000007941 */ /* 0x000fea0003800000 */
.L_x_1582:
[C---:B------:R-:W-:Y:S04]  /*93d0*/  LEA R2, P0, R85.reuse, R124, 0x1 ;  /* 0x0000007c55027211 */ /* 0x040fe800078008ff */
[----:B------:R-:W-:Y:S05]  /*93e0*/  LEA.HI.X R3, R85, R125, R84, 0x1, P0 ;  /* 0x0000007d55037211 */ /* 0x000fea00000f0c54 */
[----:B-----5:R3:W-:Y:S04]  /*93f0*/  ST.E.128 [R2.64], R48 ;  /* 0x0000003002007985 */ /* 0x0207e8000c101d06 */
.L_x_1573:
[----:B------:R-:W-:Y:S05]  /*9400*/  BSYNC B2 ;  /* 0x0000000000027941 */ /* 0x000fea0003800000 */
.L_x_1572:
        /* <DEDUP_REMOVED lines=98> */
.L_x_1589:
[----:B------:R-:W-:Y:S05]  /*9a30*/  BSYNC B0 ;  /* 0x0000000000007941 */ /* 0x000fea0003800000 */
.L_x_1588:
[----:B------:R-:W-:Y:S02]  /*9a40*/  IMAD R0, R65, 0x60, RZ ;  /* 0x0000006041007824 */ /* 0x000fe400078e02ff */
[----:B------:R-:W-:Y:S05]  /*9a50*/  IMAD.WIDE.U32 R2, R64, 0x60, R124 ;  /* 0x0000006040027825 */ /* 0x000fea00078e007c */
[----:B------:R-:W-:Y:S05]  /*9a60*/  IADD3 R3, R3, R0, RZ ;  /* 0x0000000003037210 */ /* 0x000fea0007ffe0ff */
[----:B-----5:R3:W-:Y:S02]  /*9a70*/  ST.E.128 [R2.64], R48 ;  /* 0x0000003002007985 */ /* 0x0207e4000c101d06 */
.L_x_1587:
[----:B------:R-:W-:Y:S05]  /*9a80*/  BSYNC B1 ;  /* 0x0000000000017941 */ /* 0x000fea0003800000 */
.L_x_1586:
        /* <DEDUP_REMOVED lines=92> */
.L_x_1593:
[----:B------:R-:W-:Y:S05]  /*a050*/  BSYNC B0 ;  /* 0x0000000000007941 */ /* 0x000fea0003800000 */
.L_x_1592:
[C---:B------:R-:W-:Y:S04]  /*a060*/  LEA R2, P0, R83.reuse, R124, 0x1 ;  /* 0x0000007c53027211 */ /* 0x040fe800078008ff */
[----:B------:R-:W-:Y:S05]  /*a070*/  LEA.HI.X R3, R83, R125, R82, 0x1, P0 ;  /* 0x0000007d53037211 */ /* 0x000fea00000f0c52 */
[----:B-----5:R3:W-:Y:S04]  /*a080*/  ST.E.128 [R2.64], R48 ;  /* 0x0000003002007985 */ /* 0x0207e8000c101d06 */
.L_x_1591:
[----:B------:R-:W-:Y:S05]  /*a090*/  BSYNC B1 ;  /* 0x0000000000017941 */ /* 0x000fea0003800000 */
.L_x_1590:
        /* <DEDUP_REMOVED lines=15> */
[----:B------:R-:W-:Y:S01]  /*a190*/  LOP3.LUT R43, R49, 0xffff0000, RZ, 0xc0, !PT ;  /* 0xffff0000312b7812 */ /* 0x000fe200078ec0ff */
[C---:B------:R-:W-:Y:S01]  /*a1a0*/  IMAD.U32 R48, R51.reuse, 0x10000, RZ ;  /* 0x0001000033307824 */ /* 0x040fe200078e00ff */
[----:B------:R-:W-:Y:S01]  /*a1b0*/  ISETP.GE.AND P1, PT, R10, R155, PT ;  /* 0x0000009b0a00720c */ /* 0x000fe20003f26270 */
[--C-:B------:R-:W-:Y:S01]  /*a1c0*/  IMAD.MOV.U32 R154, RZ, RZ, R155.reuse ;  /* 0x000000ffff9a7224 */ /* 0x100fe200078e009b */
[C---:B------:R-:W-:Y:S02]  /*a1d0*/  SHF.L.U32 R44, R50.reuse, 0x10, RZ ;  /* 0x00000010322c7819 */ /* 0x040fe400000006ff */
[----:B------:R-:W-:Y:S02]  /*a1e0*/  LOP3.LUT R47, R50, 0xffff0000, RZ, 0xc0, !PT ;  /* 0xffff0000322f7812 */ /* 0x000fe400078ec0ff */
[----:B------:R-:W-:Y:S07]  /*a1f0*/  LOP3.LUT R51, R51, 0xffff0000, RZ, 0xc0, !PT ;  /* 0xffff000033337812 */ /* 0x000fee00078ec0ff */
[----:B------:R-:W-:Y:S01]  /*a200*/  @P1 IADD3 R154, -R155, RZ, RZ ;  /* 0x000000ff9b9a1210 */ /* 0x000fe20007ffe1ff */
[----:B------:R-:W-:Y:S03]  /*a210*/  @P1 IMAD.MOV R189, RZ, RZ, -R155 ;  /* 0x000000ffffbd1224 */ /* 0x000fe600078e0a9b */
[----:B------:R-:W-:Y:S02]  /*a220*/  LEA R20, P0, R154, R190, 0x1 ;  /* 0x000000be9a147211 */ /* 0x000fe400078008ff */
[----:B------:R-:W-:Y:S02]  /*a230*/  IADD3 R187, P2, R138, R189, RZ ;  /* 0x000000bd8abb7210 */ /* 0x000fe40007f5e0ff */
[----:B------:R-:W-:Y:S02]  /*a240*/  LEA.HI.X.SX32 R21, R154, R191, 0x1, P0 ;  /* 0x000000bf9a157211 */ /* 0x000fe400000f0eff */
[----:B------:R-:W-:Y:S02]  /*a250*/  LEA.HI.X.SX32 R154, R189, R128, 0x1, P2 ;  /* 0x00000080bd9a7211 */ /* 0x000fe400010f0eff */
[C---:B--2---:R-:W-:Y:S02]  /*a260*/  LEA R190, P0, R187.reuse, R120, 0x1 ;  /* 0x00000078bbbe7211 */ /* 0x044fe400078008ff */
[----:B------:R-:W2:Y:S02]  /*a270*/  LD.E.128 R20, [R20.64] ;  /* 0x0000000614147980 */ /* 0x000ea4000c101d00 */
        /* <DEDUP_REMOVED lines=28> */
[----:B------:R-:W-:Y:S01]  /*a440*/  @!P1 FADD.FTZ R33, -R33, -RZ ;  /* 0x800000ff21219221 */ /* 0x000fe20000010100 */
[----:B------:R-:W-:Y:S01]  /*a450*/  LOP3.LUT R21, R191, 0xffff0000, RZ, 0xc0, !PT ;  /* 0xffff0000bf157812 */ /* 0x000fe200078ec0ff */
[C---:B----4-:R-:W-:Y:S01]  /*a460*/  IMAD.U32 R36, R60.reuse, 0x10000, RZ ;  /* 0x000100003c247824 */ /* 0x050fe200078e00ff */
[----:B------:R-:W-:Y:S01]  /*a470*/  LOP3.LUT R38, R60, 0xffff0000, RZ, 0xc0, !PT ;  /* 0xffff00003c267812 */ /* 0x000fe200078ec0ff */
[----:B------:R-:W-:Y:S01]  /*a480*/  FMUL.FTZ R2, R29, R32 ;  /* 0x000000201d027220 */ /* 0x000fe20000410000 */
[C---:B------:R-:W-:Y:S01]  /*a490*/  SHF.L.U32 R41, R61.reuse, 0x10, RZ ;  /* 0x000000103d297819 */ /* 0x040fe200000006ff */
        /* <DEDUP_REMOVED lines=27> */
.L_x_1595:
[----:B------:R-:W-:Y:S05]  /*a650*/  BSYNC B0 ;  /* 0x0000000000007941 */ /* 0x000fea0003800000 */
.L_x_1594:
[C---:B------:R-:W-:Y:S04]  /*a660*/  LEA R2, P0, R81.reuse, R124, 0x1 ;  /* 0x0000007c51027211 */ /* 0x040fe800078008ff */
[----:B------:R-:W-:Y:S05]  /*a670*/  LEA.HI.X R3, R81, R125, R80, 0x1, P0 ;  /* 0x0000007d51037211 */ /* 0x000fea00000f0c50 */
[----:B-----5:R3:W-:Y:S04]  /*a680*/  ST.E.128 [R2.64], R48 ;  /* 0x0000003002007985 */ /* 0x0207e8000c101d06 */
.L_x_1585:
[----:B------:R-:W-:Y:S05]  /*a690*/  BSYNC B2 ;  /* 0x0000000000027941 */ /* 0x000fea0003800000 */
.L_x_1584:
[----:B---3--:R-:W3:Y:S02]  /*a6a0*/  LD.E R3, [R18.64+0xd0] ;  /* 0x0000d00612037980 */ /* 0x008ee4000c101900 */
[----:B---3--:R-:W-:Y:S05]  /*a6b0*/  IMAD.U32 R3, R3, -0x20, RZ ;  /* 0xffffffe003037824 */ /* 0x008fea00078e00ff */
[C---:B------:R-:W-:Y:S02]  /*a6c0*/  LEA R122, P1, R3.reuse, R122, 0x1 ;  /* 0x0000007a037a7211 */ /* 0x040fe400078208ff */
[C---:B------:R-:W-:Y:S02]  /*a6d0*/  LEA R120, P0, R3.reuse, R120, 0x1 ;  /* 0x0000007803787211 */ /* 0x040fe400078008ff */
[C---:B------:R-:W-:Y:S02]  /*a6e0*/  LEA.HI.X.SX32 R123, R3.reuse, R123, 0x1, P1 ;  /* 0x0000007b037b7211 */ /* 0x040fe400008f0eff */
[----:B------:R-:W-:Y:S01]  /*a6f0*/  LEA.HI.X.SX32 R121, R3, R121, 0x1, P0 ;  /* 0x0000007903797211 */ /* 0x000fe200000f0eff */
[----:B------:R-:W-:-:S05]  /*a700*/  BRA `(.L_x_1547) ;  /* 0x000005f000007947 */ /* 0x000fca0003800000 */
.L_x_1521:
        /* <DEDUP_REMOVED lines=11> */
.L_x_1597:
[----:B------:R-:W-:Y:S05]  /*a7c0*/  BSYNC B0 ;  /* 0x0000000000007941 */ /* 0x000fea0003800000 */
.L_x_1596:
[C---:B------:R-:W-:Y:S01]  /*a7d0*/  ISETP.GE.AND P0, PT, R150.reuse, R189, PT ;  /* 0x000000bd9600720c */ /* 0x040fe20003f06270 */
[----:B------:R-:W-:Y:S03]  /*a7e0*/  BSSY B0, `(.L_x_1598) ;  /* 0x000001a000007945 */ /* 0x000fe60003800000 */
[----:B------:R-:W-:Y:S11]  /*a7f0*/  ISETP.GE.AND P0, PT, R150, R187, !P0 ;  /* 0x000000bb9600720c */ /* 0x000ff60004706270 */
[----:B------:R-:W-:Y:S02]  /*a800*/  @!UPT UIADD3 URZ, URZ, URZ, URZ ;  /* 0x0000003f3f3ff290 */ /* 0x000fe4000fffe03f */
[----:B------:R-:W-:-:S05]  /*a810*/  @!P0 BRA `(.L_x_1599) ;  /* 0x0000016000008947 */ /* 0x000fca0003800000 */
[----:B------:R-:W-:Y:S02]  /*a820*/  ISETP.NE.AND P2, PT, R151, RZ, PT ;  /* 0x000000ff9700720c */ /* 0x000fe40003f45270 */
[----:B------:R-:W-:Y:S11]  /*a830*/  ISETP.NE.AND P3, PT, R149, RZ, PT ;  /* 0x000000ff9500720c */ /* 0x000ff60003f65270 */
[----:B-1----:R-:W-:Y:S02]  /*a840*/  @P2 LEA R4, P0, R96, R118, 0x1 ;  /* 0x0000007660042211 */ /* 0x002fe400078008ff */
[----:B------:R-:W-:Y:S02]  /*a850*/  @P2 LEA R32, P1, R198, R124, 0x1 ;  /* 0x0000007cc6202211 */ /* 0x000fe400078208ff */
        /* <DEDUP_REMOVED lines=18> */
.L_x_1599:
[----:B------:R-:W-:Y:S05]  /*a980*/  BSYNC B0 ;  /* 0x0000000000007941 */ /* 0x000fea0003800000 */
.L_x_1598:
        /* <DEDUP_REMOVED lines=27> */
.L_x_1601:
[----:B------:R-:W-:Y:S05]  /*ab40*/  BSYNC B0 ;  /* 0x0000000000007941 */ /* 0x000fea0003800000 */
.L_x_1600:
        /* <DEDUP_REMOVED lines=27> */
.L_x_1547:
[----:B------:R-:W-:Y:S05]  /*ad00*/  BSYNC B3 ;  /* 0x0000000000037941 */ /* 0x000fea0003800000 */
.L_x_1520:
        /* <DEDUP_REMOVED lines=89> */
.L_x_1603:
        /* <DEDUP_REMOVED lines=8> */
.L_x_1604:
[----:B------:R-:W-:Y:S05]  /*b320*/  BSYNC B0 ;  /* 0x0000000000007941 */ /* 0x000fea0003800000 */
.L_x_1602:
[----:B------:R-:W-:Y:S04]  /*b330*/  IADD3 R9, R9, -0x1, RZ ;  /* 0xffffffff09097810 */ /* 0x000fe80007ffe0ff */
[----:B------:R-:W-:Y:S11]  /*b340*/  ISETP.GT.AND P0, PT, R9, R94, PT ;  /* 0x0000005e0900720c */ /* 0x000ff60003f04270 */
[----:B------:R-:W-:Y:S02]  /*b350*/  @!UPT UIADD3 URZ, URZ, URZ, URZ ;  /* 0x0000003f3f3ff290 */ /* 0x000fe4000fffe03f */
[----:B------:R-:W-:-:S05]  /*b360*/  @P0 BRA `(.L_x_1605) ;  /* 0xffff7b0000000947 */ /* 0x000fca000383ffff */
.L_x_1511:
        /* <DEDUP_REMOVED lines=16> */
[----:B------:R-:W-:Y:S01]  /*b470*/  @P1 LEA R16, P0, R207, R2, 0x2 ;  /* 0x00000002cf101211 */ /* 0x000fe200078010ff */
[----:B------:R-:W-:-:S03]  /*b480*/  IMAD.MOV.U32 R2, RZ, RZ, RZ ;  /* 0x000000ffff027224 */ /* 0x000fc600078e00ff */
[----:B------:R-:W-:-:S05]  /*b490*/  @P1 LEA.HI.X R17, R207, R3, R72, 0x2, P0 ;  /* 0x00000003cf111211 */ /* 0x000fca00000f1448 */
[----:B------:R2:W4:Y:S01]  /*b4a0*/  @P1 LD.E R2, [R16.64] ;  /* 0x0000000610021980 */ /* 0x000522000c101900 */
[----:B------:R-:W-:Y:S01]  /*b4b0*/  IADD3 R5, P1, R5, R172, RZ ;  /* 0x000000ac05057210 */ /* 0x000fe20007f3e0ff */
[----:B------:R-:W-:Y:S01]  /*b4c0*/  IMAD.MOV.U32 R174, RZ, RZ, R172 ;  /* 0x000000ffffae7224 */ /* 0x000fe200078e00ac */
[----:B-----5:R-:W-:Y:S02]  /*b4d0*/  LEA R44, P2, R172, R178, 0x1 ;  /* 0x000000b2ac2c7211 */ /* 0x020fe400078408ff */
        /* <DEDUP_REMOVED lines=14> */
[C---:B--2---:R-:W-:Y:S02]  /*b5c0*/  LEA R16, P1, R174.reuse, R178, 0x1 ;  /* 0x000000b2ae107211 */ /* 0x044fe400078208ff */
        /* <DEDUP_REMOVED lines=68> */
.L_x_1614:
[----:B------:R-:W-:Y:S05]  /*ba10*/  BSYNC B0 ;  /* 0x0000000000007941 */ /* 0x000fea0003800000 */
.L_x_1613:
[----:B-----5:R3:W-:Y:S02]  /*ba20*/  STS.128 [R210], R20 ;  /* 0x00000014d2007388 */ /* 0x0207e40000000c00 */
.L_x_1612:
[----:B------:R-:W-:Y:S05]  /*ba30*/  BSYNC B1 ;  /* 0x0000000000017941 */ /* 0x000fea0003800000 */
.L_x_1611:
        /* <DEDUP_REMOVED lines=47> */
.L_x_1618:
[----:B------:R-:W-:Y:S05]  /*bd30*/  BSYNC B0 ;  /* 0x0000000000007941 */ /* 0x000fea0003800000 */
.L_x_1617:
[----:B-----5:R1:W-:Y:S02]  /*bd40*/  STS.128 [R210+0x2000], R20 ;  /* 0x00200014d2007388 */ /* 0x0203e40000000c00 */
.L_x_1616:
[----:B------:R-:W-:Y:S05]  /*bd50*/  BSYNC B1 ;  /* 0x0000000000017941 */ /* 0x000fea0003800000 */
.L_x_1615:
        /* <DEDUP_REMOVED lines=46> */
.L_x_1620:
[----:B------:R-:W-:Y:S05]  /*c040*/  BSYNC B0 ;  /* 0x0000000000007941 */ /* 0x000fea0003800000 */
.L_x_1619:
[----:B-----5:R3:W-:Y:S02]  /*c050*/  STS.128 [R210+0x4000], R20 ;  /* 0x00400014d2007388 */ /* 0x0207e40000000c00 */
.L_x_1610:
[----:B------:R-:W-:Y:S05]  /*c060*/  BSYNC B2 ;  /* 0x0000000000027941 */ /* 0x000fea0003800000 */
.L_x_1609:
        /* <DEDUP_REMOVED lines=52> */
.L_x_1626:
[----:B------:R-:W-:Y:S05]  /*c3b0*/  BSYNC B0 ;  /* 0x0000000000007941 */ /* 0x000fea0003800000 */
.L_x_1625:
[----:B-----5:R3:W-:Y:S02]  /*c3c0*/  STS.128 [R210+0x800], R20 ;  /* 0x00080014d2007388 */ /* 0x0207e40000000c00 */
.L_x_1624:
[----:B------:R-:W-:Y:S05]  /*c3d0*/  BSYNC B1 ;  /* 0x0000000000017941 */ /* 0x000fea0003800000 */
.L_x_1623:
        /* <DEDUP_REMOVED lines=47> */
.L_x_1630:
[----:B------:R-:W-:Y:S05]  /*c6d0*/  BSYNC B0 ;  /* 0x0000000000007941 */ /* 0x000fea0003800000 */
.L_x_1629:
[----:B-----5:R3:W-:Y:S02]  /*c6e0*/  STS.128 [R210+0x2800], R20 ;  /* 0x00280014d2007388 */ /* 0x0207e40000000c00 */
.L_x_1628:
[----:B------:R-:W-:Y:S05]  /*c6f0*/  BSYNC B1 ;  /* 0x0000000000017941 */ /* 0x000fea0003800000 */
.L_x_1627:
        /* <DEDUP_REMOVED lines=45> */
.L_x_1632:
[----:B------:R-:W-:Y:S05]  /*c9d0*/  BSYNC B0 ;  /* 0x0000000000007941 */ /* 0x000fea0003800000 */
.L_x_1631:
[----:B-----5:R1:W-:Y:S02]  /*c9e0*/  STS.128 [R210+0x4800], R40 ;  /* 0x00480028d2007388 */ /* 0x0203e40000000c00 */
.L_x_1622:
[----:B------:R-:W-:Y:S05]  /*c9f0*/  BSYNC B2 ;  /* 0x0000000000027941 */ /* 0x000fea0003800000 */
.L_x_1621:
        /* <DEDUP_REMOVED lines=53> */
.L_x_1638:
[----:B------:R-:W-:Y:S05]  /*cd50*/  BSYNC B0 ;  /* 0x0000000000007941 */ /* 0x000fea0003800000 */
.L_x_1637:
[----:B-----5:R3:W-:Y:S02]  /*cd60*/  STS.128 [R210+0x1000], R20 ;  /* 0x00100014d2007388 */ /* 0x0207e40000000c00 */
.L_x_1636:
[----:B------:R-:W-:Y:S05]  /*cd70*/  BSYNC B1 ;  /* 0x0000000000017941 */ /* 0x000fea0003800000 */
.L_x_1635:
        /* <DEDUP_REMOVED lines=48> */
.L_x_1642:
[----:B------:R-:W-:Y:S05]  /*d080*/  BSYNC B0 ;  /* 0x0000000000007941 */ /* 0x000fea0003800000 */
.L_x_1641:
[----:B-----5:R3:W-:Y:S02]  /*d090*/  STS.128 [R210+0x3000], R20 ;  /* 0x00300014d2007388 */ /* 0x0207e40000000c00 */
.L_x_1640:
[----:B------:R-:W-:Y:S05]  /*d0a0*/  BSYNC B1 ;  /* 0x0000000000017941 */ /* 0x000fea0003800000 */
.L_x_1639:
        /* <DEDUP_REMOVED lines=45> */
.L_x_1644:
[----:B------:R-:W-:Y:S05]  /*d380*/  BSYNC B0 ;  /* 0x0000000000007941 */ /* 0x000fea0003800000 */
.L_x_1643:
[----:B-----5:R1:W-:Y:S02]  /*d390*/  STS.128 [R210+0x5000], R36 ;  /* 0x00500024d2007388 */ /* 0x0203e40000000c00 */
.L_x_1634:
[----:B------:R-:W-:Y:S05]  /*d3a0*/  BSYNC B2 ;  /* 0x0000000000027941 */ /* 0x000fea0003800000 */
.L_x_1633:
        /* <DEDUP_REMOVED lines=50> */
.L_x_1649:
[----:B------:R-:W-:Y:S05]  /*d6d0*/  BSYNC B0 ;  /* 0x0000000000007941 */ /* 0x000fea0003800000 */
.L_x_1648:
[----:B-----5:R3:W-:Y:S02]  /*d6e0*/  STS.128 [R210+0x1800], R20 ;  /* 0x00180014d2007388 */ /* 0x0207e40000000c00 */
.L_x_1647:
[----:B------:R-:W-:Y:S05]  /*d6f0*/  BSYNC B1 ;  /* 0x0000000000017941 */ /* 0x000fea0003800000 */
.L_x_1646:
        /* <DEDUP_REMOVED lines=10> */
[C---:B-----5:R-:W-:Y:S01]  /*d7a0*/  LOP3.LUT R11, R13.reuse, 0xffff0000, RZ, 0xc0, !PT ;  /* 0xffff00000d0b7812 */ /* 0x060fe200078ec0ff */
[----:B------:R-:W-:Y:S01]  /*d7b0*/  IMAD.U32 R30, R14, 0x10000, RZ ;  /* 0x000100000e1e7824 */ /* 0x000fe200078e00ff */
[----:B-1----:R-:W-:Y:S02]  /*d7c0*/  SHF.L.U32 R20, R13, 0x10, RZ ;  /* 0x000000100d147819 */ /* 0x002fe400000006ff */
[C---:B------:R-:W-:Y:S02]  /*d7d0*/  SHF.L.U32 R13, R12.reuse, 0x10, RZ ;  /* 0x000000100c0d7819 */ /* 0x040fe400000006ff */
[----:B------:R-:W-:-:S02]  /*d7e0*/  LOP3.LUT R31, R12, 0xffff0000, RZ, 0xc0, !PT ;  /* 0xffff00000c1f7812 */ /* 0x000fc400078ec0ff */
[C---:B------:R-:W-:Y:S02]  /*d7f0*/  LOP3.LUT R23, R15.reuse, 0xffff0000, RZ, 0xc0, !PT ;  /* 0xffff00000f177812 */ /* 0x040fe400078ec0ff */
[----:B------:R-:W-:Y:S02]  /*d800*/  SHF.L.U32 R29, R15, 0x10, RZ ;  /* 0x000000100f1d7819 */ /* 0x000fe400000006ff */
[----:B------:R-:W-:Y:S02]  /*d810*/  LOP3.LUT R32, R14, 0xffff0000, RZ, 0xc0, !PT ;  /* 0xffff00000e207812 */ /* 0x000fe400078ec0ff */
[----:B--2---:R-:W-:Y:S02]  /*d820*/  LOP3.LUT R21, R2, 0xffff0000, RZ, 0xc0, !PT ;  /* 0xffff000002157812 */ /* 0x004fe400078ec0ff */
[C---:B------:R-:W-:Y:S01]  /*d830*/  LOP3.LUT R12, R3.reuse, 0xffff0000, RZ, 0xc0, !PT ;  /* 0xffff0000030c7812 */ /* 0x040fe200078ec0ff */
[----:B------:R-:W-:Y:S01]  /*d840*/  IMAD.U32 R3, R3, 0x10000, RZ ;  /* 0x0001000003037824 */ /* 0x000fe200078e00ff */
[----:B---3--:R-:W-:Y:S01]  /*d850*/  LOP3.LUT R28, R4, 0xffff0000, RZ, 0xc0, !PT ;  /* 0xffff0000041c7812 */ /* 0x008fe200078ec0ff */
[----:B------:R-:W-:Y:S01]  /*d860*/  FMUL.FTZ R15, R11, R21 ;  /* 0x000000150b0f7220 */ /* 0x000fe20000410000 */
[----:B------:R-:W-:Y:S01]  /*d870*/  LOP3.LUT R22, R5, 0xffff0000, RZ, 0xc0, !PT ;  /* 0xffff000005167812 */ /* 0x000fe200078ec0ff */
[----:B------:R-:W-:Y:S01]  /*d880*/  FMUL.FTZ R14, R23, R12 ;  /* 0x0000000c170e7220 */ /* 0x000fe20000410000 */
[----:B------:R-:W-:Y:S01]  /*d890*/  SHF.L.U32 R2, R2, 0x10, RZ ;  /* 0x0000001002027819 */ /* 0x000fe200000006ff */
[-C--:B------:R-:W-:Y:S01]  /*d8a0*/  FMUL.FTZ R11, R11, R28.reuse ;  /* 0x0000001c0b0b7220 */ /* 0x080fe20000410000 */
[----:B------:R-:W-:Y:S01]  /*d8b0*/  SHF.L.U32 R4, R4, 0x10, RZ ;  /* 0x0000001004047819 */ /* 0x000fe200000006ff */
[----:B------:R-:W-:Y:S01]  /*d8c0*/  FFMA.FTZ R15, R20, R28, -R15 ;  /* 0x0000001c140f7223 */ /* 0x000fe2000001080f */
[----:B------:R-:W-:Y:S01]  /*d8d0*/  SHF.L.U32 R5, R5, 0x10, RZ ;  /* 0x0000001005057819 */ /* 0x000fe200000006ff */
[----:B------:R-:W-:-:S02]  /*d8e0*/  FMUL.FTZ R23, R23, R22 ;  /* 0x0000001617177220 */ /* 0x000fc40000410000 */
[----:B------:R-:W-:Y:S02]  /*d8f0*/  FFMA.FTZ R20, R20, R21, R11 ;  /* 0x0000001514147223 */ /* 0x000fe4000001000b */
[C---:B------:R-:W-:Y:S02]  /*d900*/  FMUL.FTZ R11, R31.reuse, R2 ;  /* 0x000000021f0b7220 */ /* 0x040fe40000410000 */
[----:B------:R-:W-:Y:S02]  /*d910*/  FMUL.FTZ R31, R31, R4 ;  /* 0x000000041f1f7220 */ /* 0x000fe40000410000 */
[----:B------:R-:W-:Y:S02]  /*d920*/  FFMA.FTZ R23, R29, R12, R23 ;  /* 0x0000000c1d177223 */ /* 0x000fe40000010017 */
[C---:B------:R-:W-:Y:S02]  /*d930*/  FMUL.FTZ R12, R32.reuse, R3 ;  /* 0x00000003200c7220 */ /* 0x040fe40000410000 */
[----:B------:R-:W-:-:S02]  /*d940*/  FMUL.FTZ R32, R32, R5 ;  /* 0x0000000520207220 */ /* 0x000fc40000410000 */
[C---:B------:R-:W-:Y:S02]  /*d950*/  FFMA.FTZ R11, R13.reuse, R4, -R11 ;  /* 0x000000040d0b7223 */ /* 0x040fe4000001080b */
[----:B------:R-:W-:Y:S01]  /*d960*/  FFMA.FTZ R2, R13, R2, R31 ;  /* 0x000000020d027223 */ /* 0x000fe2000001001f */
[----:B------:R-:W-:Y:S01]  /*d970*/  F2FP.BF16.PACK_AB R13, R20, R15 ;  /* 0x0000000f140d723e */ /* 0x000fe200000010ff */
[----:B------:R-:W-:Y:S02]  /*d980*/  FFMA.FTZ R14, R29, R22, -R14 ;  /* 0x000000161d0e7223 */ /* 0x000fe4000001080e */
[----:B------:R-:W-:Y:S01]  /*d990*/  FFMA.FTZ R12, R30, R5, -R12 ;  /* 0x000000051e0c7223 */ /* 0x000fe2000001080c */
[----:B------:R-:W-:Y:S01]  /*d9a0*/  F2FP.BF16.PACK_AB R2, R2, R11 ;  /* 0x0000000b0202723e */ /* 0x000fe200000010ff */
[----:B------:R-:W-:Y:S01]  /*d9b0*/  FFMA.FTZ R3, R30, R3, R32 ;  /* 0x000000031e037223 */ /* 0x000fe20000010020 */
[----:B------:R-:W-:-:S04]  /*d9c0*/  F2FP.BF16.PACK_AB R15, R23, R14 ;  /* 0x0000000e170f723e */ /* 0x000fc800000010ff */
[----:B------:R-:W-:Y:S02]  /*d9d0*/  F2FP.BF16.PACK_AB R14, R3, R12 ;  /* 0x0000000c030e723e */ /* 0x000fe400000010ff */
[----:B------:R-:W-:Y:S02]  /*d9e0*/  MOV R12, R2 ;  /* 0x00000002000c7202 */ /* 0x000fe40000000f00 */
.L_x_1653:
[----:B------:R-:W-:Y:S05]  /*d9f0*/  BSYNC B0 ;  /* 0x0000000000007941 */ /* 0x000fea0003800000 */
.L_x_1652:
[----:B-----5:R1:W-:Y:S02]  /*da00*/  STS.128 [R210+0x3800], R12 ;  /* 0x0038000cd2007388 */ /* 0x0203e40000000c00 */
.L_x_1651:
[----:B------:R-:W-:Y:S05]  /*da10*/  BSYNC B1 ;  /* 0x0000000000017941 */ /* 0x000fea0003800000 */
.L_x_1650:
        /* <DEDUP_REMOVED lines=45> */
.L_x_1655:
[----:B------:R-:W-:Y:S05]  /*dcf0*/  BSYNC B0 ;  /* 0x0000000000007941 */ /* 0x000fea0003800000 */
.L_x_1654:
[----:B-----5:R1:W-:Y:S01]  /*dd00*/  STS.128 [R210+0x5800], R12 ;  /* 0x0058000cd2007388 */ /* 0x0203e20000000c00 */
[----:B------:R-:W-:Y:S05]  /*dd10*/  BRA `(.L_x_1645) ;  /* 0x00004c0000007947 */ /* 0x000fea0003800000 */
.L_x_1608:
        /* <DEDUP_REMOVED lines=89> */
.L_x_1661:
[----:B------:R-:W-:Y:S05]  /*e2b0*/  BSYNC B0 ;  /* 0x0000000000007941 */ /* 0x000fea0003800000 */
.L_x_1660:
[----:B-----5:R3:W-:Y:S02]  /*e2c0*/  STS.128 [R210], R32 ;  /* 0x00000020d2007388 */ /* 0x0207e40000000c00 */
.L_x_1659:
[----:B------:R-:W-:Y:S05]  /*e2d0*/  BSYNC B1 ;  /* 0x0000000000017941 */ /* 0x000fea0003800000 */
.L_x_1658:
        /* <DEDUP_REMOVED lines=87> */
.L_x_1665:
[----:B------:R-:W-:Y:S05]  /*e850*/  BSYNC B0 ;  /* 0x0000000000007941 */ /* 0x000fea0003800000 */
.L_x_1664:
[----:B-----5:R1:W-:Y:S02]  /*e860*/  STS.128 [R210+0x2000], R32 ;  /* 0x00200020d2007388 */ /* 0x0203e40000000c00 */
.L_x_1663:
[----:B------:R-:W-:Y:S05]  /*e870*/  BSYNC B1 ;  /* 0x0000000000017941 */ /* 0x000fea0003800000 */
.L_x_1662:
        /* <DEDUP_REMOVED lines=86> */
.L_x_1667:
[----:B------:R-:W-:Y:S05]  /*ede0*/  BSYNC B0 ;  /* 0x0000000000007941 */ /* 0x000fea0003800000 */
.L_x_1666:
[----:B-----5:R3:W-:Y:S02]  /*edf0*/  STS.128 [R210+0x4000], R32 ;  /* 0x00400020d2007388 */ /* 0x0207e40000000c00 */
.L_x_1657:
[----:B------:R-:W-:Y:S05]  /*ee00*/  BSYNC B2 ;  /* 0x0000000000027941 */ /* 0x000fea0003800000 */
.L_x_1656:
        /* <DEDUP_REMOVED lines=92> */
.L_x_1673:
[----:B------:R-:W-:Y:S05]  /*f3d0*/  BSYNC B0 ;  /* 0x0000000000007941 */ /* 0x000fea0003800000 */
.L_x_1672:
[----:B-----5:R3:W-:Y:S02]  /*f3e0*/  STS.128 [R210+0x800], R32 ;  /* 0x00080020d2007388 */ /* 0x0207e40000000c00 */
.L_x_1671:
[----:B------:R-:W-:Y:S05]  /*f3f0*/  BSYNC B1 ;  /* 0x0000000000017941 */ /* 0x000fea0003800000 */
.L_x_1670:
        /* <DEDUP_REMOVED lines=87> */
.L_x_1677:
[----:B------:R-:W-:Y:S05]  /*f970*/  BSYNC B0 ;  /* 0x0000000000007941 */ /* 0x000fea0003800000 */
.L_x_1676:
[----:B-----5:R3:W-:Y:S02]  /*f980*/  STS.128 [R210+0x2800], R32 ;  /* 0x00280020d2007388 */ /* 0x0207e40000000c00 */
.L_x_1675:
[----:B------:R-:W-:Y:S05]  /*f990*/  BSYNC B1 ;  /* 0x0000000000017941 */ /* 0x000fea0003800000 */
.L_x_1674:
        /* <DEDUP_REMOVED lines=86> */
.L_x_1679:
[----:B------:R-:W-:Y:S05]  /*ff00*/  BSYNC B0 ;  /* 0x0000000000007941 */ /* 0x000fea0003800000 */
.L_x_1678:
[----:B-----5:R3:W-:Y:S02]  /*ff10*/  STS.128 [R210+0x4800], R32 ;  /* 0x00480020d2007388 */ /* 0x0207e40000000c00 */
.L_x_1669:
[----:B------:R-:W-:Y:S05]  /*ff20*/  BSYNC B2 ;  /* 0x0000000000027941 */ /* 0x000fea0003800000 */
.L_x_1668:
        /* <DEDUP_REMOVED lines=92> */
.L_x_1685:
[----:B------:R-:W-:Y:S05]  /*104f0*/  BSYNC B0 ;  /* 0x0000000000007941 */ /* 0x000fea0003800000 */
.L_x_1684:
[----:B-----5:R3:W-:Y:S02]  /*10500*/  STS.128 [R210+0x1000], R32 ;  /* 0x00100020d2007388 */ /* 0x0207e40000000c00 */
.L_x_1683:
[----:B------:R-:W-:Y:S05]  /*10510*/  BSYNC B1 ;  /* 0x0000000000017941 */ /* 0x000fea0003800000 */
.L_x_1682:
        /* <DEDUP_REMOVED lines=87> */
.L_x_1689:
[----:B------:R-:W-:Y:S05]  /*10a90*/  BSYNC B0 ;  /* 0x0000000000007941 */ /* 0x000fea0003800000 */
.L_x_1688:
[----:B-----5:R3:W-:Y:S02]  /*10aa0*/  STS.128 [R210+0x3000], R32 ;  /* 0x00300020d2007388 */ /* 0x0207e40000000c00 */
.L_x_1687:
[----:B------:R-:W-:Y:S05]  /*10ab0*/  BSYNC B1 ;  /* 0x0000000000017941 */ /* 0x000fea0003800000 */
.L_x_1686:
        /* <DEDUP_REMOVED lines=86> */
.L_x_1691:
[----:B------:R-:W-:Y:S05]  /*11020*/  BSYNC B0 ;  /* 0x0000000000007941 */ /* 0x000fea0003800000 */
.L_x_1690:
[----:B-----5:R3:W-:Y:S02]  /*11030*/  STS.128 [R210+0x5000], R32 ;  /* 0x00500020d2007388 */ /* 0x0207e40000000c00 */
.L_x_1681:
[----:B------:R-:W-:Y:S05]  /*11040*/  BSYNC B2 ;  /* 0x0000000000027941 */ /* 0x000fea0003800000 */
.L_x_1680:
        /* <DEDUP_REMOVED lines=92> */
.L_x_1695:
[----:B------:R-:W-:Y:S05]  /*11610*/  BSYNC B0 ;  /* 0x0000000000007941 */ /* 0x000fea0003800000 */
.L_x_1694:
[----:B-----5:R1:W-:Y:S02]  /*11620*/  STS.128 [R210+0x1800], R20 ;  /* 0x00180014d2007388 */ /* 0x0203e40000000c00 */
.L_x_1693:
[----:B------:R-:W-:Y:S05]  /*11630*/  BSYNC B1 ;  /* 0x0000000000017941 */ /* 0x000fea0003800000 */
.L_x_1692:
        /* <DEDUP_REMOVED lines=17> */
[----:B--2---:R-:W2:Y:S03]  /*11750*/  LD.E.128 R20, [R20.64+0x80] ;  /* 0x0000800614147980 */ /* 0x004ea6000c101d00 */
[----:B------:R-:W-:Y:S01]  /*11760*/  LEA.HI.X R25, R25, R39, R11, 0x1, P1 ;  /* 0x0000002719197211 */ /* 0x000fe200008f0c0b */
[----:B------:R-:W-:Y:S01]  /*11770*/  IMAD.MOV.U32 R11, RZ, RZ, RZ ;  /* 0x000000ffff0b7224 */ /* 0x000fe200078e00ff */
[----:B------:R-:W-:-:S04]  /*11780*/  @P0 IADD3 R11, -R2, RZ, RZ ;  /* 0x000000ff020b0210 */ /* 0x000fc80007ffe1ff */
[C---:B------:R-:W-:Y:S01]  /*11790*/  IADD3 R29, P1, R11.reuse, R3, RZ ;  /* 0x000000030b1d7210 */ /* 0x040fe20007f3e0ff */
[----:B---3--:R-:W3:Y:S03]  /*117a0*/  LD.E.128 R24, [R24.64+0x80] ;  /* 0x0000800618187980 */ /* 0x008ee6000c101d00 */
        /* <DEDUP_REMOVED lines=17> */
[----:B------:R-:W-:Y:S02]  /*118c0*/  LOP3.LUT R43, R23, 0xffff0000, RZ, 0xc0, !PT ;  /* 0xffff0000172b7812 */ /* 0x000fe400078ec0ff */
        /* <DEDUP_REMOVED lines=17> */
[----:B------:R-:W-:Y:S01]  /*119e0*/  FMUL.FTZ R23, R20, R23 ;  /* 0x0000001714177220 */ /* 0x000fe20000410000 */
[----:B------:R-:W-:Y:S01]  /*119f0*/  SHF.L.U32 R20, R29, 0x10, RZ ;  /* 0x000000101d147819 */ /* 0x000fe200000006ff */
[----:B------:R-:W-:Y:S01]  /*11a00*/  FMUL.FTZ R15, R15, R24 ;  /* 0x000000180f0f7220 */ /* 0x000fe20000410000 */
[----:B------:R-:W-:Y:S01]  /*11a10*/  LOP3.LUT R29, R29, 0xffff0000, RZ, 0xc0, !PT ;  /* 0xffff00001d1d7812 */ /* 0x000fe200078ec0ff */
[----:B------:R-:W-:-:S02]  /*11a20*/  @!P0 FADD.FTZ R46, -R46, -RZ ;  /* 0x800000ff2e2e8221 */ /* 0x000fc40000010100 */
[----:B------:R-:W-:Y:S02]  /*11a30*/  @!P0 FADD.FTZ R48, -R48, -RZ ;  /* 0x800000ff30308221 */ /* 0x000fe40000010100 */
[----:B------:R-:W-:Y:S01]  /*11a40*/  FMUL.FTZ R25, R22, R25 ;  /* 0x0000001916197220 */ /* 0x000fe20000410000 */
[C---:B------:R-:W-:Y:S01]  /*11a50*/  LOP3.LUT R22, R28.reuse, 0xffff0000, RZ, 0xc0, !PT ;  /* 0xffff00001c167812 */ /* 0x040fe200078ec0ff */
[----:B------:R-:W-:Y:S02]  /*11a60*/  IMAD.U32 R24, R28, 0x10000, RZ ;  /* 0x000100001c187824 */ /* 0x000fe400078e00ff */
        /* <DEDUP_REMOVED lines=20> */
.L_x_1699:
[----:B------:R-:W-:Y:S05]  /*11bb0*/  BSYNC B0 ;  /* 0x0000000000007941 */ /* 0x000fea0003800000 */
.L_x_1698:
[----:B-----5:R1:W-:Y:S02]  /*11bc0*/  STS.128 [R210+0x3800], R12 ;  /* 0x0038000cd2007388 */ /* 0x0203e40000000c00 */
.L_x_1697:
[----:B------:R-:W-:Y:S05]  /*11bd0*/  BSYNC B1 ;  /* 0x0000000000017941 */ /* 0x000fea0003800000 */
.L_x_1696:
        /* <DEDUP_REMOVED lines=89> */
.L_x_1701:
[----:B------:R-:W-:Y:S05]  /*12170*/  BSYNC B0 ;  /* 0x0000000000007941 */ /* 0x000fea0003800000 */
.L_x_1700:
[----:B-----5:R1:W-:Y:S01]  /*12180*/  STS.128 [R210+0x5800], R12 ;  /* 0x0058000cd2007388 */ /* 0x0203e20000000c00 */
[----:B------:R-:W-:Y:S05]  /*12190*/  BRA `(.L_x_1645) ;  /* 0x0000078000007947 */ /* 0x000fea0003800000 */
.L_x_1607:
        /* <DEDUP_REMOVED lines=29> */
.L_x_1703:
[----:B------:R-:W-:Y:S05]  /*12370*/  BSYNC B0 ;  /* 0x0000000000007941 */ /* 0x000fea0003800000 */
.L_x_1702:
        /* <DEDUP_REMOVED lines=29> */
.L_x_1705:
[----:B------:R-:W-:Y:S05]  /*12550*/  BSYNC B0 ;  /* 0x0000000000007941 */ /* 0x000fea0003800000 */
.L_x_1704:
[----:B-1----:R-:W-:Y:S01]  /*12560*/  IADD3 R6, R168, 0x20, RZ ;  /* 0x00000020a8067810 */ /* 0x002fe20007ffe0ff */
[----:B------:R-:W-:Y:S03]  /*12570*/  BSSY B0, `(.L_x_1706) ;  /* 0x000001c000007945 */ /* 0x000fe60003800000 */
[----:B------:R-:W-:-:S13]  /*12580*/  ISETP.GE.AND P2, PT, R6, R77, PT ;  /* 0x0000004d0600720c */ /* 0x000fda0003f46270 */
[----:B------:R-:W-:Y:S05]  /*12590*/  @P2 BRA `(.L_x_1707) ;  /* 0x0000019000002947 */ /* 0x000fea0003800000 */
[----:B------:R-:W-:Y:S02]  /*125a0*/  ISETP.GE.AND P3, PT, R14, R75, PT ;  /* 0x0000004b0e00720c */ /* 0x000fe40003f66270 */
[----:B------:R-:W-:-:S04]  /*125b0*/  LEA R5, P2, R176, R172, 0x5 ;  /* 0x000000acb0057211 */ /* 0x000fc800078428ff */
[----:B------:R-:W-:Y:S02]  /*125c0*/  LEA.HI.X R3, R176, R175, R177, 0x5, P2 ;  /* 0x000000afb0037211 */ /* 0x000fe400010f2cb1 */
        /* <DEDUP_REMOVED lines=22> */
.L_x_1707:
[----:B------:R-:W-:Y:S05]  /*12730*/  BSYNC B0 ;  /* 0x0000000000007941 */ /* 0x000fea0003800000 */
.L_x_1706:
[----:B-1----:R-:W-:-:S04]  /*12740*/  IADD3 R8, R168, 0x30, RZ ;  /* 0x00000030a8087810 */ /* 0x002fc80007ffe0ff */
[----:B------:R-:W-:-:S13]  /*12750*/  ISETP.GE.AND P2, PT, R8, R77, PT ;  /* 0x0000004d0800720c */ /* 0x000fda0003f46270 */
[----:B------:R-:W-:Y:S05]  /*12760*/  @P2 BRA `(.L_x_1645) ;  /* 0x000001b000002947 */ /* 0x000fea0003800000 */
[----:B------:R-:W-:Y:S01]  /*12770*/  ISETP.GE.AND P3, PT, R14, R75, PT ;  /* 0x0000004b0e00720c */ /* 0x000fe20003f66270 */
[----:B------:R-:W-:Y:S02]  /*12780*/  IMAD.MOV.U32 R173, RZ, RZ, R175 ;  /* 0x000000ffffad7224 */ /* 0x000fe400078e00af */
[----:B--2---:R-:W-:Y:S02]  /*12790*/  IMAD R2, R177, 0x30, RZ ;  /* 0x00000030b1027824 */ /* 0x004fe400078e02ff */
[----:B------:R-:W-:-:S04]  /*127a0*/  IMAD.WIDE.U32 R176, R176, 0x30, R172 ;  /* 0x00000030b0b07825 */ /* 0x000fc800078e00ac */
[----:B------:R-:W-:Y:S01]  /*127b0*/  IMAD.IADD R3, R2, 0x1, R177 ;  /* 0x0000000102037824 */ /* 0x000fe200078e02b1 */
[----:B-----5:R-:W-:-:S03]  /*127c0*/  @!P0 LEA R4, P2, R176, R178, 0x1 ;  /* 0x000000b2b0048211 */ /* 0x020fc600078408ff */
        /* <DEDUP_REMOVED lines=21> */
.L_x_1645:
[----:B------:R-:W-:Y:S05]  /*12920*/  BSYNC B3 ;  /* 0x0000000000037941 */ /* 0x000fea0003800000 */
.L_x_1606:
[----:B--2---:R-:W-:Y:S01]  /*12930*/  IADD3 R3, R133, -0x1, RZ ;  /* 0xffffffff85037810 */ /* 0x004fe20007ffe0ff */
[----:B------:R-:W-:Y:S01]  /*12940*/  BSSY B0, `(.L_x_1708) ;  /* 0x0000020000007945 */ /* 0x000fe20003800000 */
[----:B------:R-:W-:-:S03]  /*12950*/  LOP3.LUT R211, R74, 0xff, RZ, 0xc0, !PT ;  /* 0x000000ff4ad37812 */ /* 0x000fc600078ec0ff */
[----:B------:R-:W-:-:S04]  /*12960*/  IMAD.SHL.U32 R2, R3, 0x40, RZ ;  /* 0x0000004003027824 */ /* 0x000fc800078e00ff */
[----:B-1----:R-:W-:-:S05]  /*12970*/  IMAD.IADD R5, R69, 0x1, -R2 ;  /* 0x0000000145057824 */ /* 0x002fca00078e0a02 */
[----:B------:R-:W-:-:S13]  /*12980*/  ISETP.GE.AND P0, PT, R168, R5, PT ;  /* 0x00000005a800720c */ /* 0x000fda0003f06270 */
[----:B------:R-:W-:Y:S05]  /*12990*/  @P0 BRA `(.L_x_1709) ;  /* 0x000001a000000947 */ /* 0x000fea0003800000 */
[C---:B------:R-:W-:Y:S02]  /*129a0*/  LOP3.LUT R4, R211.reuse, 0x1, RZ, 0xc0, !PT ;  /* 0x00000001d3047812 */ /* 0x040fe400078ec0ff */
        /* <DEDUP_REMOVED lines=24> */
.L_x_1710:
[----:B------:R2:W-:Y:S02]  /*12b30*/  STS.128 [R210+0xa000], RZ ;  /* 0x00a000ffd2007388 */ /* 0x0005e40000000c00 */
.L_x_1709:
[----:B------:R-:W-:Y:S05]  /*12b40*/  BSYNC B0 ;  /* 0x0000000000007941 */ /* 0x000fea0003800000 */
.L_x_1708:
[----:B------:R-:W-:Y:S01]  /*12b50*/  ISETP.GE.AND P0, PT, R0, R5, PT ;  /* 0x000000050000720c */ /* 0x000fe20003f06270 */
[----:B------:R-:W-:-:S12]  /*12b60*/  BSSY B0, `(.L_x_1711) ;  /* 0x000001f000007945 */ /* 0x000fd80003800000 */
[----:B------:R-:W-:Y:S05]  /*12b70*/  @P0 BRA `(.L_x_1712) ;  /* 0x000001d000000947 */ /* 0x000fea0003800000 */
[C---:B------:R-:W-:Y:S02]  /*12b80*/  LOP3.LUT R4, R211.reuse, 0x1, RZ, 0xc0, !PT ;  /* 0x00000001d3047812 */ /* 0x040fe400078ec0ff */
[----:B------:R-:W-:Y:S02]  /*12b90*/  LOP3.LUT P0, RZ, R211, 0x2, RZ, 0xc0, !PT ;  /* 0x00000002d3ff7812 */ /* 0x000fe4000780c0ff */
[----:B------:R-:W-:Y:S02]  /*12ba0*/  ISETP.NE.U32.AND P1, PT, R4, 0x1, PT ;  /* 0x000000010400780c */ /* 0x000fe40003f25070 */
[----:B------:R-:W-:-:S05]  /*12bb0*/  IADD3 R9, P2, R198, R156, RZ ;  /* 0x0000009cc6097210 */ /* 0x000fca0007f5e0ff */
[----:B------:R-:W-:-:S04]  /*12bc0*/  IMAD.X R7, R199, 0x1, R159, P2 ;  /* 0x00000001c7077824 */ /* 0x000fc800010e069f */
[C---:B-1----:R-:W-:Y:S02]  /*12bd0*/  @P0 LEA R10, P2, R9.reuse, R162, 0x1 ;  /* 0x000000a2090a0211 */ /* 0x042fe400078408ff */
        /* <DEDUP_REMOVED lines=15> */
[----:B-1----:R-:W-:-:S04]  /*12cd0*/  LEA R10, P0, R9, R162, 0x1 ;  /* 0x000000a2090a7211 */ /* 0x002fc800078008ff */
[----:B------:R-:W-:-:S05]  /*12ce0*/  LEA.HI.X R11, R9, R163, R7, 0x1, P0 ;  /* 0x000000a3090b7211 */ /* 0x000fca00000f0c07 */
[----:B------:R-:W-:Y:S01]  /*12cf0*/  @!PT LDS RZ, [RZ] ;  /* 0x00000000fffff984 */ /* 0x000fe20000000800 */
[----:B------:R-:W-:Y:S01]  /*12d00*/  @!PT LDS RZ, [RZ] ;  /* 0x00000000fffff984 */ /* 0x000fe20000000800 */
[----:B------:R-:W-:Y:S01]  /*12d10*/  @!PT LDS RZ, [RZ] ;  /* 0x00000000fffff984 */ /* 0x000fe20000000800 */
[----:B------:R1:W-:Y:S01]  /*12d20*/  LDGSTS.E.BYPASS.LTC128B.128 [R210+0xa800], [R10.64+0x100] ;  /* 0x0a8001000ad27fae */ /* 0x0003e2000b901d46 */
[----:B------:R-:W-:Y:S05]  /*12d30*/  BRA `(.L_x_1712) ;  /* 0x0000001000007947 */ /* 0x000fea0003800000 */
.L_x_1713:
[----:B------:R1:W-:Y:S02]  /*12d40*/  STS.128 [R210+0xa800], RZ ;  /* 0x00a800ffd2007388 */ /* 0x0003e40000000c00 */
.L_x_1712:
[----:B------:R-:W-:Y:S05]  /*12d50*/  BSYNC B0 ;  /* 0x0000000000007941 */ /* 0x000fea0003800000 */
.L_x_1711:
[----:B------:R-:W-:Y:S01]  /*12d60*/  ISETP.GE.AND P0, PT, R6, R5, PT ;  /* 0x000000050600720c */ /* 0x000fe20003f06270 */
[----:B------:R-:W-:-:S12]  /*12d70*/  BSSY B0, `(.L_x_1714) ;  /* 0x0000021000007945 */ /* 0x000fd80003800000 */
[----:B------:R-:W-:Y:S05]  /*12d80*/  @P0 BRA `(.L_x_1715) ;  /* 0x000001f000000947 */ /* 0x000fea0003800000 */
[C---:B------:R-:W-:Y:S02]  /*12d90*/  LOP3.LUT R4, R211.reuse, 0x1, RZ, 0xc0, !PT ;  /* 0x00000001d3047812 */ /* 0x040fe400078ec0ff */
[----:B------:R-:W-:Y:S02]  /*12da0*/  LOP3.LUT P0, RZ, R211, 0x2, RZ, 0xc0, !PT ;  /* 0x00000002d3ff7812 */ /* 0x000fe4000780c0ff */
[----:B------:R-:W-:Y:S01]  /*12db0*/  ISETP.NE.U32.AND P1, PT, R4, 0x1, PT ;  /* 0x000000010400780c */ /* 0x000fe20003f25070 */
[C---:B------:R-:W-:Y:S01]  /*12dc0*/  IMAD.SHL.U32 R4, R64.reuse, 0x20, RZ ;  /* 0x0000002040047824 */ /* 0x040fe200078e00ff */
[C---:B-1----:R-:W-:Y:S02]  /*12dd0*/  LEA R11, P2, R64.reuse, R156, 0x5 ;  /* 0x0000009c400b7211 */ /* 0x042fe400078428ff */
        /* <DEDUP_REMOVED lines=25> */
.L_x_1716:
[----:B------:R1:W-:Y:S02]  /*12f70*/  STS.128 [R210+0xb000], RZ ;  /* 0x00b000ffd2007388 */ /* 0x0003e40000000c00 */
.L_x_1715:
[----:B------:R-:W-:Y:S05]  /*12f80*/  BSYNC B0 ;  /* 0x0000000000007941 */ /* 0x000fea0003800000 */
.L_x_1714:
[----:B------:R-:W-:Y:S01]  /*12f90*/  ISETP.GE.AND P0, PT, R8, R5, PT ;  /* 0x000000050800720c */ /* 0x000fe20003f06270 */
[----:B------:R-:W-:-:S12]  /*12fa0*/  BSSY B0, `(.L_x_1717) ;  /* 0x0000022000007945 */ /* 0x000fd80003800000 */
[----:B------:R-:W-:Y:S05]  /*12fb0*/  @P0 BRA `(.L_x_1718) ;  /* 0x0000020000000947 */ /* 0x000fea0003800000 */
[C---:B------:R-:W-:Y:S01]  /*12fc0*/  LOP3.LUT R4, R211.reuse, 0x1, RZ, 0xc0, !PT ;  /* 0x00000001d3047812 */ /* 0x040fe200078ec0ff */
[----:B------:R-:W-:Y:S01]  /*12fd0*/  IMAD.MOV.U32 R158, RZ, RZ, R156 ;  /* 0x000000ffff9e7224 */ /* 0x000fe200078e009c */
[----:B------:R-:W-:Y:S02]  /*12fe0*/  LOP3.LUT P2, RZ, R211, 0x2, RZ, 0xc0, !PT ;  /* 0x00000002d3ff7812 */ /* 0x000fe4000784c0ff */
[----:B------:R-:W-:Y:S01]  /*12ff0*/  ISETP.NE.U32.AND P3, PT, R4, 0x1, PT ;  /* 0x000000010400780c */ /* 0x000fe20003f65070 */
[----:B------:R-:W-:Y:S01]  /*13000*/  IMAD R4, R65, 0x30, RZ ;  /* 0x0000003041047824 */ /* 0x000fe200078e02ff */
[----:B------:R-:W-:Y:S01]  /*13010*/  LOP3.LUT P1, RZ, R211, 0x4, RZ, 0xc0, !PT ;  /* 0x00000004d3ff7812 */ /* 0x000fe2000782c0ff */
[----:B-1----:R-:W-:-:S04]  /*13020*/  IMAD.WIDE.U32 R10, R64, 0x30, R158 ;  /* 0x00000030400a7825 */ /* 0x002fc800078e009e */
        /* <DEDUP_REMOVED lines=25> */
.L_x_1718:
[----:B------:R-:W-:Y:S05]  /*131c0*/  BSYNC B0 ;  /* 0x0000000000007941 */ /* 0x000fea0003800000 */
.L_x_1717:
        /* <DEDUP_REMOVED lines=9> */
[C---:B------:R-:W-:Y:S02]  /*13260*/  LOP3.LUT R4, R211.reuse, 0x1, RZ, 0xc0, !PT ;  /* 0x00000001d3047812 */ /* 0x040fe400078ec0ff */
[----:B------:R-:W-:-:S02]  /*13270*/  R2P PR, R211, 0x6 ;  /* 0x00000006d3007804 */ /* 0x000fc40000000000 */
[----:B------:R-:W-:-:S13]  /*13280*/  ISETP.NE.U32.AND P0, PT, R4, 0x1, PT ;  /* 0x000000010400780c */ /* 0x000fda0003f05070 */
[----:B-1----:R-:W-:Y:S02]  /*13290*/  @!P0 IMAD.MOV.U32 R10, RZ, RZ, R160 ;  /* 0x000000ffff0a8224 */ /* 0x002fe400078e00a0 */
        /* <DEDUP_REMOVED lines=17> */
.L_x_1721:
[----:B------:R1:W-:Y:S02]  /*133b0*/  STS.128 [R210+0x10000], RZ ;  /* 0x010000ffd2007388 */ /* 0x0003e40000000c00 */
.L_x_1720:
[----:B------:R-:W-:Y:S05]  /*133c0*/  BSYNC B0 ;  /* 0x0000000000007941 */ /* 0x000fea0003800000 */
.L_x_1719:
        /* <DEDUP_REMOVED lines=34> */
.L_x_1724:
[----:B------:R1:W-:Y:S02]  /*135f0*/  STS.128 [R210+0x10800], RZ ;  /* 0x010800ffd2007388 */ /* 0x0003e40000000c00 */
.L_x_1723:
[----:B------:R-:W-:Y:S05]  /*13600*/  BSYNC B0 ;  /* 0x0000000000007941 */ /* 0x000fea0003800000 */
.L_x_1722:
        /* <DEDUP_REMOVED lines=11> */
[C-C-:B------:R-:W-:Y:S02]  /*136c0*/  SHF.L.U64.HI R4, R66.reuse, 0x5, R67.reuse ;  /* 0x0000000542047819 */ /* 0x140fe40000010243 */
[----:B------:R-:W-:-:S05]  /*136d0*/  LEA.HI.X R7, R66, R167, R67, 0x5, P2 ;  /* 0x000000a742077211 */ /* 0x000fca00010f2c43 */
        /* <DEDUP_REMOVED lines=23> */
.L_x_1727:
[----:B------:R1:W-:Y:S02]  /*13850*/  STS.128 [R210+0x11000], RZ ;  /* 0x011000ffd2007388 */ /* 0x0003e40000000c00 */
.L_x_1726:
[----:B------:R-:W-:Y:S05]  /*13860*/  BSYNC B0 ;  /* 0x0000000000007941 */ /* 0x000fea0003800000 */
.L_x_1725:
        /* <DEDUP_REMOVED lines=16> */
[----:B------:R-:W-:-:S04]  /*13970*/  IMAD.IADD R5, R167, 0x1, R0 ;  /* 0x00000001a7057824 */ /* 0x000fc800078e0200 */
[-C--:B------:R-:W-:Y:S02]  /*13980*/  @P2 LEA R8, P4, R166, R170.reuse, 0x1 ;  /* 0x000000aaa6082211 */ /* 0x080fe400078808ff */
[----:B-1----:R-:W-:Y:S02]  /*13990*/  @!P3 IMAD.WIDE.U32 R6, R66, 0x60, R160 ;  /* 0x000000604206b825 */ /* 0x002fe400078e00a0 */
        /* <DEDUP_REMOVED lines=20> */
.L_x_1729:
[----:B------:R-:W-:Y:S05]  /*13ae0*/  BSYNC B0 ;  /* 0x0000000000007941 */ /* 0x000fea0003800000 */
.L_x_1728:
        /* <DEDUP_REMOVED lines=9> */
[----:B------:R-:W-:Y:S01]  /*13b80*/  LOP3.LUT R168, R5, 0x8, R168, 0xf8, !PT ;  /* 0x0000000805a87812 */ /* 0x000fe200078ef8a8 */
[----:B------:R-:W-:Y:S01]  /*13b90*/  BSSY B1, `(.L_x_1730) ;  /* 0x00001a0000017945 */ /* 0x000fe20003800000 */
[----:B------:R-:W-:Y:S01]  /*13ba0*/  SHF.R.U32.HI R5, RZ, 0x3, R5 ;  /* 0x00000003ff057819 */ /* 0x000fe20000011605 */
[--C-:B------:R-:W-:Y:S01]  /*13bb0*/  IMAD R53, R56, 0x2, R191.reuse ;  /* 0x0000000238357824 */ /* 0x100fe200078e02bf */
[----:B------:R-:W-:Y:S01]  /*13bc0*/  LDSM.16.M88.4 R80, [R191] ;  /* 0x00000000bf50783b */ /* 0x000fe20000000200 */
[----:B-1----:R-:W-:Y:S01]  /*13bd0*/  IMAD R17, R54, 0x2, R191 ;  /* 0x0000000236117824 */ /* 0x002fe200078e02bf */
[----:B------:R-:W-:Y:S01]  /*13be0*/  LOP3.LUT R5, R168, R5, RZ, 0x3c, !PT ;  /* 0x00000005a8057212 */ /* 0x000fe200078e3cff */
[----:B------:R-:W-:Y:S01]  /*13bf0*/  IMAD R16, R54, 0x2, R53 ;  /* 0x0000000236107824 */ /* 0x000fe200078e0235 */
[----:B------:R-:W-:Y:S01]  /*13c00*/  LDSM.16.M88.4 R36, [R53] ;  /* 0x000000003524783b */ /* 0x000fe20000000200 */
[----:B------:R-:W-:-:S02]  /*13c10*/  LOP3.LUT R57, R57, 0x6, RZ, 0xc0, !PT ;  /* 0x0000000639397812 */ /* 0x000fc400078ec0ff */
[----:B------:R-:W-:Y:S01]  /*13c20*/  IMAD R190, R70, 0x200, R5 ;  /* 0x0000020046be7824 */ /* 0x000fe200078e0205 */
[----:B------:R-:W-:Y:S03]  /*13c30*/  LDSM.16.M88.4 R28, [R17] ;  /* 0x00000000111c783b */ /* 0x000fe60000000200 */
        /* <DEDUP_REMOVED lines=11> */
[----:B------:R-:W3:Y:S01]  /*13cf0*/  LDSM.16.M88.4 R24, [R189+0x800] ;  /* 0x00080000bd18783b */ /* 0x000ee20000000200 */
[----:B------:R-:W-:-:S02]  /*13d00*/  IADD3 R186, R189, 0x1000, RZ ;  /* 0x00001000bdba7810 */ /* 0x000fc40007ffe0ff */
[C---:B------:R-:W-:Y:S01]  /*13d10*/  IADD3 R185, R189.reuse, 0x1800, RZ ;  /* 0x00001800bdb97810 */ /* 0x040fe20007ffe0ff */
[----:B------:R-:W4:Y:S01]  /*13d20*/  LDSM.16.M88.4 R72, [R190+0x7800] ;  /* 0x00780000be48783b */ /* 0x000f220000000200 */
[----:B------:R-:W-:Y:S01]  /*13d30*/  IMAD.IADD R188, R190, 0x1, R0 ;  /* 0x00000001bebc7824 */ /* 0x000fe200078e0200 */
[C---:B------:R-:W-:Y:S01]  /*13d40*/  IADD3 R183, R189.reuse, 0x2000, RZ ;  /* 0x00002000bdb77810 */ /* 0x040fe20007ffe0ff */
[----:B------:R-:W-:Y:S01]  /*13d50*/  IMAD.IADD R184, R0, 0x1, R189 ;  /* 0x0000000100b87824 */ /* 0x000fe200078e02bd */
[----:B------:R-:W3:Y:S01]  /*13d60*/  LDSM.16.M88.4 R64, [R189] ;  /* 0x00000000bd40783b */ /* 0x000ee20000000200 */
[C---:B------:R-:W-:Y:S02]  /*13d70*/  IADD3 R182, R189.reuse, 0x2800, RZ ;  /* 0x00002800bdb67810 */ /* 0x040fe40007ffe0ff */
[C---:B------:R-:W-:Y:S01]  /*13d80*/  IADD3 R181, R189.reuse, 0x3000, RZ ;  /* 0x00003000bdb57810 */ /* 0x040fe20007ffe0ff */
[----:B------:R-:W3:Y:S01]  /*13d90*/  LDSM.16.M88.4 R60, [R189+0x1000] ;  /* 0x00100000bd3c783b */ /* 0x000ee20000000200 */
[----:B------:R-:W-:-:S02]  /*13da0*/  IADD3 R180, R189, 0x3800, RZ ;  /* 0x00003800bdb47810 */ /* 0x000fc40007ffe0ff */
[C---:B-----5:R-:W-:Y:S01]  /*13db0*/  IADD3 R179, R189.reuse, 0x4000, RZ ;  /* 0x00004000bdb37810 */ /* 0x060fe20007ffe0ff */
[----:B------:R-:W3:Y:S01]  /*13dc0*/  LDSM.16.M88.4 R48, [R189+0x1800] ;  /* 0x00180000bd30783b */ /* 0x000ee20000000200 */
[C---:B------:R-:W-:Y:S02]  /*13dd0*/  IADD3 R178, R189.reuse, 0x4800, RZ ;  /* 0x00004800bdb27810 */ /* 0x040fe40007ffe0ff */
[C---:B------:R-:W-:Y:S01]  /*13de0*/  IADD3 R177, R189.reuse, 0x5000, RZ ;  /* 0x00005000bdb17810 */ /* 0x040fe20007ffe0ff */
[----:B---3--:R-:W3:Y:S01]  /*13df0*/  LDSM.16.M88.4 R32, [R188+0x6000] ;  /* 0x00600000bc20783b */ /* 0x008ee20000000200 */
[----:B------:R-:W-:-:S03]  /*13e00*/  IADD3 R176, R189, 0x5800, RZ ;  /* 0x00005800bdb07810 */ /* 0x000fc60007ffe0ff */
[----:B------:R-:W-:Y:S01]  /*13e10*/  LDSM.16.M88.4 R92, [R188+0x7000] ;  /* 0x00700000bc5c783b */ /* 0x000fe20000000200 */
[C---:B-1----:R-:W-:Y:S03]  /*13e20*/  HMMA.16816.F32.BF16 R20, R80.reuse, R12, RZ ;  /* 0x0000000c5014723c */ /* 0x042fe600000418ff */
[----:B------:R-:W-:Y:S05]  /*13e30*/  LDSM.16.M88.4 R88, [R188+0x7800] ;  /* 0x00780000bc58783b */ /* 0x000fea0000000200 */
[C---:B------:R-:W-:Y:S08]  /*13e40*/  HMMA.16816.F32.BF16 R12, R80.reuse, R14, RZ ;  /* 0x0000000e500c723c */ /* 0x040ff000000418ff */
[C---:B--2---:R-:W-:Y:S08]  /*13e50*/  HMMA.16816.F32.BF16 R44, R80.reuse, R40, RZ ;  /* 0x00000028502c723c */ /* 0x044ff000000418ff */
[----:B------:R-:W-:Y:S08]  /*13e60*/  HMMA.16816.F32.BF16 R40, R80, R42, RZ ;  /* 0x0000002a5028723c */ /* 0x000ff000000418ff */
[C---:B------:R-:W-:Y:S08]  /*13e70*/  HMMA.16816.F32.BF16 R20, R36.reuse, R24, R20 ;  /* 0x000000182414723c */ /* 0x040ff00000041814 */
[----:B------:R-:W-:Y:S01]  /*13e80*/  HMMA.16816.F32.BF16 R12, R36, R26, R12 ;  /* 0x0000001a240c723c */ /* 0x000fe2000004180c */
[----:B------:R-:W1:Y:S07]  /*13e90*/  LDSM.16.M88.4 R24, [R188+0x6800] ;  /* 0x00680000bc18783b */ /* 0x000e6e0000000200 */
[C---:B------:R-:W-:Y:S08]  /*13ea0*/  HMMA.16816.F32.BF16 R8, R80.reuse, R4, RZ ;  /* 0x000000045008723c */ /* 0x040ff000000418ff */
[C---:B------:R-:W-:Y:S08]  /*13eb0*/  HMMA.16816.F32.BF16 R4, R80.reuse, R6, RZ ;  /* 0x000000065004723c */ /* 0x040ff000000418ff */
[C---:B----4-:R-:W-:Y:S08]  /*13ec0*/  HMMA.16816.F32.BF16 R84, R80.reuse, R72, RZ ;  /* 0x000000485054723c */ /* 0x050ff000000418ff */
[----:B------:R-:W-:Y:S01]  /*13ed0*/  HMMA.16816.F32.BF16 R80, R80, R74, RZ ;  /* 0x0000004a5050723c */ /* 0x000fe200000418ff */
[----:B------:R-:W2:Y:S07]  /*13ee0*/  LDSM.16.M88.4 R72, [R184] ;  /* 0x00000000b848783b */ /* 0x000eae0000000200 */
[C---:B------:R-:W-:Y:S08]  /*13ef0*/  HMMA.16816.F32.BF16 R44, R36.reuse, R64, R44 ;  /* 0x00000040242c723c */ /* 0x040ff0000004182c */
[C---:B------:R-:W-:Y:S01]  /*13f00*/  HMMA.16816.F32.BF16 R40, R36.reuse, R66, R40 ;  /* 0x000000422428723c */ /* 0x040fe20000041828 */
[----:B------:R-:W4:Y:S07]  /*13f10*/  LDSM.16.M88.4 R64, [R184+0x800] ;  /* 0x00080000b840783b */ /* 0x000f2e0000000200 */
[C---:B------:R-:W-:Y:S08]  /*13f20*/  HMMA.16816.F32.BF16 R8, R36.reuse, R60, R8 ;  /* 0x0000003c2408723c */ /* 0x040ff00000041808 */
[C---:B------:R-:W-:Y:S01]  /*13f30*/  HMMA.16816.F32.BF16 R4, R36.reuse, R62, R4 ;  /* 0x0000003e2404723c */ /* 0x040fe20000041804 */
[----:B------:R-:W2:Y:S07]  /*13f40*/  LDSM.16.M88.4 R60, [R184+0x1000] ;  /* 0x00100000b83c783b */ /* 0x000eae0000000200 */
        /* <DEDUP_REMOVED lines=19> */
[C---:B----4-:R-:W-:Y:S01]  /*14080*/  HMMA.16816.F32.BF16 R92, R76.reuse, R64, R20 ;  /* 0x000000404c5c723c */ /* 0x050fe20000041814 */
[----:B------:R-:W2:Y:S07]  /*14090*/  LDSM.16.M88.4 R20, [R189+0x2000] ;  /* 0x00200000bd14783b */ /* 0x000eae0000000200 */
[C---:B------:R-:W-:Y:S08]  /*140a0*/  HMMA.16816.F32.BF16 R12, R76.reuse, R66, R12 ;  /* 0x000000424c0c723c */ /* 0x040ff0000004180c */
[C---:B------:R-:W-:Y:S08]  /*140b0*/  HMMA.16816.F32.BF16 R8, R76.reuse, R60, R8 ;  /* 0x0000003c4c08723c */ /* 0x040ff00000041808 */
[C---:B------:R-:W-:Y:S01]  /*140c0*/  HMMA.16816.F32.BF16 R4, R76.reuse, R62, R4 ;  /* 0x0000003e4c04723c */ /* 0x040fe20000041804 */
[----:B------:R-:W4:Y:S07]  /*140d0*/  LDSM.16.M88.4 R60, [R189+0x2800] ;  /* 0x00280000bd3c783b */ /* 0x000f2e0000000200 */
[C---:B------:R-:W-:Y:S08]  /*140e0*/  HMMA.16816.F32.BF16 R84, R76.reuse, R48, R84 ;  /* 0x000000304c54723c */ /* 0x040ff00000041854 */
[----:B------:R-:W-:Y:S01]  /*140f0*/  HMMA.16816.F32.BF16 R80, R76, R50, R80 ;  /* 0x000000324c50723c */ /* 0x000fe20000041850 */
[----:B------:R-:W2:Y:S04]  /*14100*/  LDSM.16.M88.4 R48, [R189+0x3000] ;  /* 0x00300000bd30783b */ /* 0x000ea80000000200 */
[----:B------:R-:W-:Y:S03]  /*14110*/  LDSM.16.M88.4 R76, [R189+0x3800] ;  /* 0x00380000bd4c783b */ /* 0x000fe60000000200 */
[C---:B---3--:R-:W-:Y:S08]  /*14120*/  HMMA.16816.F32.BF16 R44, R36.reuse, R32, R44 ;  /* 0x00000020242c723c */ /* 0x048ff0000004182c */
[C---:B------:R-:W-:Y:S01]  /*14130*/  HMMA.16816.F32.BF16 R64, R36.reuse, R34, R40 ;  /* 0x000000222440723c */ /* 0x040fe20000041828 */
[----:B------:R-:W-:Y:S04]  /*14140*/  LDSM.16.M88.4 R40, [R17+0x2000] ;  /* 0x002000001128783b */ /* 0x000fe80000000200 */
[----:B------:R-:W3:Y:S03]  /*14150*/  LDSM.16.M88.4 R32, [R188+0x8000] ;  /* 0x00800000bc20783b */ /* 0x000ee60000000200 */
        /* <DEDUP_REMOVED lines=13> */
[C---:B----4-:R-:W-:Y:S08]  /*14230*/  HMMA.16816.F32.BF16 R92, R88.reuse, R60, R92 ;  /* 0x0000003c585c723c */ /* 0x050ff0000004185c */
[C---:B------:R-:W-:Y:S01]  /*14240*/  HMMA.16816.F32.BF16 R12, R88.reuse, R62, R12 ;  /* 0x0000003e580c723c */ /* 0x040fe2000004180c */
[----:B------:R-:W-:Y:S07]  /*14250*/  LDSM.16.M88.4 R60, [R184+0x3000] ;  /* 0x00300000b83c783b */ /* 0x000fee0000000200 */
[C---:B------:R-:W-:Y:S08]  /*14260*/  HMMA.16816.F32.BF16 R8, R88.reuse, R48, R8 ;  /* 0x000000305808723c */ /* 0x040ff00000041808 */
[----:B------:R-:W-:Y:S01]  /*14270*/  HMMA.16816.F32.BF16 R4, R88, R50, R4 ;  /* 0x000000325804723c */ /* 0x000fe20000041804 */
[----:B------:R-:W4:Y:S07]  /*14280*/  LDSM.16.M88.4 R48, [R16+0x2000] ;  /* 0x002000001030783b */ /* 0x000f2e0000000200 */
[C---:B---3--:R-:W-:Y:S08]  /*14290*/  HMMA.16816.F32.BF16 R44, R40.reuse, R32, R44 ;  /* 0x00000020282c723c */ /* 0x048ff0000004182c */
[----:B------:R-:W-:Y:S01]  /*142a0*/  HMMA.16816.F32.BF16 R64, R40, R34, R64 ;  /* 0x000000222840723c */ /* 0x000fe20000041840 */
[----:B------:R-:W3:Y:S07]  /*142b0*/  LDSM.16.M88.4 R32, [R184+0x2800] ;  /* 0x00280000b820783b */ /* 0x000eee0000000200 */
        /* <DEDUP_REMOVED lines=8> */
[----:B------:R-:W1:Y:S03]  /*14340*/  LDSM.16.M88.4 R4, [R190+0xa800] ;  /* 0x00a80000be04783b */ /* 0x000e660000000200 */
[C---:B------:R-:W-:Y:S01]  /*14350*/  HMMA.16816.F32.BF16 R88, R40.reuse, R28, R84 ;  /* 0x0000001c2858723c */ /* 0x040fe20000041854 */
[----:B------:R-:W1:Y:S07]  /*14360*/  LDSM.16.M88.4 R84, [R190+0xb000] ;  /* 0x00b00000be54783b */ /* 0x000e6e0000000200 */
[----:B------:R-:W-:Y:S01]  /*14370*/  HMMA.16816.F32.BF16 R80, R40, R30, R80 ;  /* 0x0000001e2850723c */ /* 0x000fe20000041850 */
[----:B------:R-:W1:Y:S04]  /*14380*/  LDSM.16.M88.4 R40, [R190+0xb800] ;  /* 0x00b80000be28783b */ /* 0x000e680000000200 */
[----:B------:R-:W-:Y:S03]  /*14390*/  LDSM.16.M88.4 R28, [R189+0x4800] ;  /* 0x00480000bd1c783b */ /* 0x000fe60000000200 */
[C---:B----4-:R-:W-:Y:S08]  /*143a0*/  HMMA.16816.F32.BF16 R44, R48.reuse, R36, R44 ;  /* 0x00000024302c723c */ /* 0x050ff0000004182c */
[C---:B------:R-:W-:Y:S01]  /*143b0*/  HMMA.16816.F32.BF16 R64, R48.reuse, R38, R64 ;  /* 0x000000263040723c */ /* 0x040fe20000041840 */
[----:B------:R-:W-:Y:S07]  /*143c0*/  LDSM.16.M88.4 R36, [R53+0x4000] ;  /* 0x004000003524783b */ /* 0x000fee0000000200 */
[C---:B---3--:R-:W-:Y:S08]  /*143d0*/  HMMA.16816.F32.BF16 R92, R48.reuse, R32, R92 ;  /* 0x00000020305c723c */ /* 0x048ff0000004185c */
[C---:B------:R-:W-:Y:S01]  /*143e0*/  HMMA.16816.F32.BF16 R12, R48.reuse, R34, R12 ;  /* 0x00000022300c723c */ /* 0x040fe2000004180c */
[----:B------:R-:W3:Y:S07]  /*143f0*/  LDSM.16.M88.4 R32, [R189+0x4000] ;  /* 0x00400000bd20783b */ /* 0x000eee0000000200 */
[C---:B------:R-:W-:Y:S08]  /*14400*/  HMMA.16816.F32.BF16 R8, R48.reuse, R60, R8 ;  /* 0x0000003c3008723c */ /* 0x040ff00000041808 */
[C---:B------:R-:W-:Y:S01]  /*14410*/  HMMA.16816.F32.BF16 R76, R48.reuse, R62, R76 ;  /* 0x0000003e304c723c */ /* 0x040fe2000004184c */
[----:B------:R-:W4:Y:S07]  /*14420*/  LDSM.16.M88.4 R60, [R189+0x5000] ;  /* 0x00500000bd3c783b */ /* 0x000f2e0000000200 */
[C---:B-1----:R-:W-:Y:S08]  /*14430*/  HMMA.16816.F32.BF16 R88, R48.reuse, R24, R88 ;  /* 0x000000183058723c */ /* 0x042ff00000041858 */
[----:B------:R-:W-:Y:S01]  /*14440*/  HMMA.16816.F32.BF16 R80, R48, R26, R80 ;  /* 0x0000001a3050723c */ /* 0x000fe20000041850 */
[----:B------:R-:W-:Y:S04]  /*14450*/  LDSM.16.M88.4 R24, [R17+0x4000] ;  /* 0x004000001118783b */ /* 0x000fe80000000200 */
[----:B------:R-:W-:Y:S03]  /*14460*/  LDSM.16.M88.4 R48, [R184+0x4000] ;  /* 0x00400000b830783b */ /* 0x000fe60000000200 */
[C---:B--2---:R-:W-:Y:S08]  /*14470*/  HMMA.16816.F32.BF16 R44, R72.reuse, R20, R44 ;  /* 0x00000014482c723c */ /* 0x044ff0000004182c */
[C---:B------:R-:W-:Y:S01]  /*14480*/  HMMA.16816.F32.BF16 R64, R72.reuse, R22, R64 ;  /* 0x000000164840723c */ /* 0x040fe20000041840 */
[----:B------:R-:W-:Y:S07]  /*14490*/  LDSM.16.M88.4 R20, [R188+0xa000] ;  /* 0x00a00000bc14783b */ /* 0x000fee0000000200 */
[C---:B------:R-:W-:Y:S08]  /*144a0*/  HMMA.16816.F32.BF16 R92, R72.reuse, R4, R92 ;  /* 0x00000004485c723c */ /* 0x040ff0000004185c */
[C---:B------:R-:W-:Y:S01]  /*144b0*/  HMMA.16816.F32.BF16 R12, R72.reuse, R6, R12 ;  /* 0x00000006480c723c */ /* 0x040fe2000004180c */
[----:B------:R-:W1:Y:S07]  /*144c0*/  LDSM.16.M88.4 R4, [R189+0x5800] ;  /* 0x00580000bd04783b */ /* 0x000e6e0000000200 */
[C---:B------:R-:W-:Y:S08]  /*144d0*/  HMMA.16816.F32.BF16 R8, R72.reuse, R84, R8 ;  /* 0x000000544808723c */ /* 0x040ff00000041808 */
[C---:B------:R-:W-:Y:S08]  /*144e0*/  HMMA.16816.F32.BF16 R76, R72.reuse, R86, R76 ;  /* 0x00000056484c723c */ /* 0x040ff0000004184c */
[C---:B------:R-:W-:Y:S08]  /*144f0*/  HMMA.16816.F32.BF16 R88, R72.reuse, R40, R88 ;  /* 0x000000284858723c */ /* 0x040ff00000041858 */
[----:B------:R-:W-:Y:S01]  /*14500*/  HMMA.16816.F32.BF16 R80, R72, R42, R80 ;  /* 0x0000002a4850723c */ /* 0x000fe20000041850 */
[----:B------:R-:W-:Y:S07]  /*14510*/  LDSM.16.M88.4 R40, [R188+0xb800] ;  /* 0x00b80000bc28783b */ /* 0x000fee0000000200 */
[C---:B---3--:R-:W-:Y:S08]  /*14520*/  HMMA.16816.F32.BF16 R44, R36.reuse, R32, R44 ;  /* 0x00000020242c723c */ /* 0x048ff0000004182c */
[C---:B------:R-:W-:Y:S01]  /*14530*/  HMMA.16816.F32.BF16 R64, R36.reuse, R34, R64 ;  /* 0x000000222440723c */ /* 0x040fe20000041840 */
[----:B------:R-:W2:Y:S07]  /*14540*/  LDSM.16.M88.4 R32, [R188+0xa800] ;  /* 0x00a80000bc20783b */ /* 0x000eae0000000200 */
[C---:B------:R-:W-:Y:S08]  /*14550*/  HMMA.16816.F32.BF16 R92, R36.reuse, R28, R92 ;  /* 0x0000001c245c723c */ /* 0x040ff0000004185c */
[C---:B------:R-:W-:Y:S01]  /*14560*/  HMMA.16816.F32.BF16 R12, R36.reuse, R30, R12 ;  /* 0x0000001e240c723c */ /* 0x040fe2000004180c */
[----:B------:R-:W3:Y:S07]  /*14570*/  LDSM.16.M88.4 R28, [R188+0xb000] ;  /* 0x00b00000bc1c783b */ /* 0x000eee0000000200 */
[C---:B----4-:R-:W-:Y:S08]  /*14580*/  HMMA.16816.F32.BF16 R8, R36.reuse, R60, R8 ;  /* 0x0000003c2408723c */ /* 0x050ff00000041808 */
[C---:B------:R-:W-:Y:S01]  /*14590*/  HMMA.16816.F32.BF16 R76, R36.reuse, R62, R76 ;  /* 0x0000003e244c723c */ /* 0x040fe2000004184c */
[----:B------:R4:W3:Y:S07]  /*145a0*/  LDSM.16.M88.4 R60, [R16+0x4000] ;  /* 0x00400000103c783b */ /* 0x0008ee0000000200 */
[C---:B-1----:R-:W-:Y:S08]  /*145b0*/  HMMA.16816.F32.BF16 R88, R36.reuse, R4, R88 ;  /* 0x000000042458723c */ /* 0x042ff00000041858 */
[----:B------:R-:W-:Y:S01]  /*145c0*/  HMMA.16816.F32.BF16 R80, R36, R6, R80 ;  /* 0x000000062450723c */ /* 0x000fe20000041850 */
[----:B------:R-:W1:Y:S07]  /*145d0*/  LDSM.16.M88.4 R4, [R184+0x4800] ;  /* 0x00480000b804783b */ /* 0x000e6e0000000200 */
[C---:B------:R-:W-:Y:S08]  /*145e0*/  HMMA.16816.F32.BF16 R44, R24.reuse, R20, R44 ;  /* 0x00000014182c723c */ /* 0x040ff0000004182c */
[C---:B------:R-:W-:Y:S01]  /*145f0*/  HMMA.16816.F32.BF16 R64, R24.reuse, R22, R64 ;  /* 0x000000161840723c */ /* 0x040fe20000041840 */
[----:B------:R-:W1:Y:S07]  /*14600*/  LDSM.16.M88.4 R20, [R184+0x5000] ;  /* 0x00500000b814783b */ /* 0x000e6e0000000200 */
[C---:B--2---:R-:W-:Y:S08]  /*14610*/  HMMA.16816.F32.BF16 R92, R24.reuse, R32, R92 ;  /* 0x00000020185c723c */ /* 0x044ff0000004185c */
[C---:B------:R-:W-:Y:S08]  /*14620*/  HMMA.16816.F32.BF16 R12, R24.reuse, R34, R12 ;  /* 0x00000022180c723c */ /* 0x040ff0000004180c */
[C---:B---3--:R-:W-:Y:S07]  /*14630*/  HMMA.16816.F32.BF16 R8, R24.reuse, R28, R8 ;  /* 0x0000001c1808723c */ /* 0x048fee0000041808 */
[----:B------:R-:W-:Y:S01]  /*14640*/  IMAD.IADD R28, R2, 0x1, R57 ;  /* 0x00000001021c7824 */ /* 0x000fe200078e0239 */
[----:B------:R-:W-:Y:S04]  /*14650*/  HMMA.16816.F32.BF16 R76, R24, R30, R76 ;  /* 0x0000001e184c723c */ /* 0x000fe8000004184c */
[----:B------:R-:W-:-:S02]  /*14660*/  IADD3 R0, R28, 0x9, RZ ;  /* 0x000000091c007810 */ /* 0x000fc40007ffe0ff */
[-C--:B------:R-:W-:Y:S02]  /*14670*/  ISETP.GE.AND P3, PT, R28, R69.reuse, PT ;  /* 0x000000451c00720c */ /* 0x080fe40003f66270 */
[C---:B------:R-:W-:Y:S01]  /*14680*/  HMMA.16816.F32.BF16 R88, R24.reuse, R40, R88 ;  /* 0x000000281858723c */ /* 0x040fe20000041858 */
[-C--:B------:R-:W-:Y:S02]  /*14690*/  ISETP.GE.AND P0, PT, R0, R69.reuse, PT ;  /* 0x000000450000720c */ /* 0x080fe40003f06270 */
[C---:B------:R-:W-:Y:S02]  /*146a0*/  IADD3 R0, R28.reuse, 0x10, RZ ;  /* 0x000000101c007810 */ /* 0x040fe40007ffe0ff */
[----:B----4-:R-:W-:Y:S02]  /*146b0*/  IADD3 R16, R28, 0x1, RZ ;  /* 0x000000011c107810 */ /* 0x010fe40007ffe0ff */
[----:B------:R-:W-:Y:S01]  /*146c0*/  ISETP.GE.AND P6, PT, R0, R69, PT ;  /* 0x000000450000720c */ /* 0x000fe20003fc6270 */
[----:B------:R-:W-:Y:S01]  /*146d0*/  HMMA.16816.F32.BF16 R80, R24, R42, R80 ;  /* 0x0000002a1850723c */ /* 0x000fe20000041850 */
[----:B------:R-:W2:Y:S01]  /*146e0*/  LDSM.16.M88.4 R24, [R184+0x5800] ;  /* 0x00580000b818783b */ /* 0x000ea20000000200 */
[----:B------:R-:W-:Y:S01]  /*146f0*/  IADD3 R0, R28, 0x18, RZ ;  /* 0x000000181c007810 */ /* 0x000fe20007ffe0ff */
[----:B------:R-:W-:-:S04]  /*14700*/  DEPBAR.LE SB0, 0x0 ;  /* 0x000080000000791a */ /* 0x000fc80000000000 */
[----:B------:R-:W-:Y:S01]  /*14710*/  ISETP.GE.AND P2, PT, R16, R69, PT ;  /* 0x000000451000720c */ /* 0x000fe20003f46270 */
[C---:B------:R-:W-:Y:S08]  /*14720*/  HMMA.16816.F32.BF16 R44, R60.reuse, R48, R44 ;  /* 0x000000303c2c723c */ /* 0x040ff0000004182c */
[C---:B------:R-:W-:Y:S08]  /*14730*/  HMMA.16816.F32.BF16 R64, R60.reuse, R50, R64 ;  /* 0x000000323c40723c */ /* 0x040ff00000041840 */
[C---:B-1----:R-:W-:Y:S07]  /*14740*/  HMMA.16816.F32.BF16 R92, R60.reuse, R4, R92 ;  /* 0x000000043c5c723c */ /* 0x042fee000004185c */
[----:B------:R-:W-:Y:S01]  /*14750*/  IADD3 R4, R28, 0x8, RZ ;  /* 0x000000081c047810 */ /* 0x000fe20007ffe0ff */
[----:B------:R-:W-:Y:S01]  /*14760*/  HMMA.16816.F32.BF16 R12, R60, R6, R12 ;  /* 0x000000063c0c723c */ /* 0x000fe2000004180c */
[----:B------:R-:W-:-:S02]  /*14770*/  FSEL R46, R46, -INF , !P3 ;  /* 0xff8000002e2e7808 */ /* 0x000fc40005800000 */
[-C--:B------:R-:W-:Y:S02]  /*14780*/  ISETP.GE.AND P1, PT, R4, R69.reuse, PT ;  /* 0x000000450400720c */ /* 0x080fe40003f26270 */
[----:B------:R-:W-:Y:S02]  /*14790*/  IADD3 R4, R28, 0x11, RZ ;  /* 0x000000111c047810 */ /* 0x000fe40007ffe0ff */
[----:B------:R-:W-:Y:S01]  /*147a0*/  FSEL R44, R44, -INF , !P3 ;  /* 0xff8000002c2c7808 */ /* 0x000fe20005800000 */
[----:B------:R-:W-:Y:S01]  /*147b0*/  HMMA.16816.F32.BF16 R8, R60, R20, R8 ;  /* 0x000000143c08723c */ /* 0x000fe20000041808 */
[-C--:B------:R-:W-:Y:S02]  /*147c0*/  ISETP.GE.AND P3, PT, R0, R69.reuse, PT ;  /* 0x000000450000720c */ /* 0x080fe40003f66270 */
[----:B------:R-:W-:Y:S02]  /*147d0*/  IADD3 R0, R28, 0x20, RZ ;  /* 0x000000201c007810 */ /* 0x000fe40007ffe0ff */
[----:B------:R-:W-:-:S02]  /*147e0*/  ISETP.GE.AND P5, PT, R4, R69, PT ;  /* 0x000000450400720c */ /* 0x000fc40003fa6270 */
[----:B------:R-:W-:Y:S01]  /*147f0*/  IADD3 R4, R28, 0x19, RZ ;  /* 0x000000191c047810 */ /* 0x000fe20007ffe0ff */
[C---:B------:R-:W-:Y:S01]  /*14800*/  HMMA.16816.F32.BF16 R76, R60.reuse, R22, R76 ;  /* 0x000000163c4c723c */ /* 0x040fe2000004184c */
[----:B------:R-:W-:Y:S02]  /*14810*/  FSEL R66, R66, -INF , !P1 ;  /* 0xff80000042427808 */ /* 0x000fe40004800000 */
[----:B------:R-:W-:Y:S02]  /*14820*/  FSEL R64, R64, -INF , !P1 ;  /* 0xff80000040407808 */ /* 0x000fe40004800000 */
[----:B------:R-:W-:Y:S02]  /*14830*/  ISETP.GE.AND P1, PT, R0, R69, PT ;  /* 0x000000450000720c */ /* 0x000fe40003f26270 */
[----:B------:R-:W-:Y:S01]  /*14840*/  FSEL R47, R47, -INF , !P2 ;  /* 0xff8000002f2f7808 */ /* 0x000fe20005000000 */
[----:B--2---:R-:W-:Y:S01]  /*14850*/  HMMA.16816.F32.BF16 R88, R60, R24, R88 ;  /* 0x000000183c58723c */ /* 0x004fe20000041858 */
[----:B------:R-:W-:-:S02]  /*14860*/  FSEL R45, R45, -INF , !P2 ;  /* 0xff8000002d2d7808 */ /* 0x000fc40005000000 */
[----:B------:R-:W-:Y:S02]  /*14870*/  IADD3 R0, R28, 0x21, RZ ;  /* 0x000000211c007810 */ /* 0x000fe40007ffe0ff */
[-C--:B------:R-:W-:Y:S02]  /*14880*/  ISETP.GE.AND P2, PT, R4, R69.reuse, PT ;  /* 0x000000450400720c */ /* 0x080fe40003f46270 */
[----:B------:R-:W-:Y:S01]  /*14890*/  IADD3 R4, R28, 0x28, RZ ;  /* 0x000000281c047810 */ /* 0x000fe20007ffe0ff */
[----:B------:R-:W-:Y:S01]  /*148a0*/  HMMA.16816.F32.BF16 R80, R60, R26, R80 ;  /* 0x0000001a3c50723c */ /* 0x000fe20000041850 */
[----:B------:R-:W-:Y:S02]  /*148b0*/  FSEL R67, R67, -INF , !P0 ;  /* 0xff80000043437808 */ /* 0x000fe40004000000 */
[----:B------:R-:W-:Y:S02]  /*148c0*/  FSEL R65, R65, -INF , !P0 ;  /* 0xff80000041417808 */ /* 0x000fe40004000000 */
[----:B------:R-:W-:-:S02]  /*148d0*/  ISETP.GE.AND P0, PT, R0, R69, PT ;  /* 0x000000450000720c */ /* 0x000fc40003f06270 */
[----:B------:R-:W-:Y:S02]  /*148e0*/  FSEL R0, R94, -INF , !P6 ;  /* 0xff8000005e007808 */ /* 0x000fe40007000000 */
[----:B------:R-:W-:Y:S02]  /*148f0*/  FSEL R92, R92, -INF , !P6 ;  /* 0xff8000005c5c7808 */ /* 0x000fe40007000000 */
[----:B------:R-:W-:Y:S02]  /*14900*/  ISETP.GE.AND P6, PT, R4, R69, PT ;  /* 0x000000450400720c */ /* 0x000fe40003fc6270 */
[----:B------:R-:W-:Y:S02]  /*14910*/  IADD3 R4, R28, 0x29, RZ ;  /* 0x000000291c047810 */ /* 0x000fe40007ffe0ff */
[----:B------:R-:W-:Y:S02]  /*14920*/  FSEL R16, R95, -INF , !P5 ;  /* 0xff8000005f107808 */ /* 0x000fe40006800000 */
[----:B------:R-:W-:-:S02]  /*14930*/  FSEL R93, R93, -INF , !P5 ;  /* 0xff8000005d5d7808 */ /* 0x000fc40006800000 */
[-C--:B------:R-:W-:Y:S02]  /*14940*/  ISETP.GE.AND P5, PT, R4, R69.reuse, PT ;  /* 0x000000450400720c */ /* 0x080fe40003fa6270 */
[----:B------:R-:W-:Y:S02]  /*14950*/  IADD3 R4, R28, 0x30, RZ ;  /* 0x000000301c047810 */ /* 0x000fe40007ffe0ff */
[----:B------:R-:W-:Y:S02]  /*14960*/  FSEL R14, R14, -INF , !P3 ;  /* 0xff8000000e0e7808 */ /* 0x000fe40005800000 */
[----:B------:R-:W-:Y:S02]  /*14970*/  FSEL R12, R12, -INF , !P3 ;  /* 0xff8000000c0c7808 */ /* 0x000fe40005800000 */
[----:B------:R-:W-:Y:S02]  /*14980*/  ISETP.GE.AND P3, PT, R4, R69, PT ;  /* 0x000000450400720c */ /* 0x000fe40003f66270 */
[----:B------:R-:W-:-:S02]  /*14990*/  IADD3 R4, R28, 0x31, RZ ;  /* 0x000000311c047810 */ /* 0x000fc40007ffe0ff */
[----:B------:R-:W-:Y:S02]  /*149a0*/  FSEL R15, R15, -INF , !P2 ;  /* 0xff8000000f0f7808 */ /* 0x000fe40005000000 */
[----:B------:R-:W-:Y:S02]  /*149b0*/  FSEL R13, R13, -INF , !P2 ;  /* 0xff8000000d0d7808 */ /* 0x000fe40005000000 */
[----:B------:R-:W-:Y:S02]  /*149c0*/  ISETP.GE.AND P2, PT, R4, R69, PT ;  /* 0x000000450400720c */ /* 0x000fe40003f46270 */
[C---:B------:R-:W-:Y:S02]  /*149d0*/  IADD3 R4, R28.reuse, 0x38, RZ ;  /* 0x000000381c047810 */ /* 0x040fe40007ffe0ff */
[----:B------:R-:W-:Y:S02]  /*149e0*/  IADD3 R28, R28, 0x39, RZ ;  /* 0x000000391c1c7810 */ /* 0x000fe40007ffe0ff */
[----:B------:R-:W-:-:S02]  /*149f0*/  FSEL R170, R10, -INF , !P1 ;  /* 0xff8000000aaa7808 */ /* 0x000fc40004800000 */
[----:B------:R-:W-:Y:S02]  /*14a00*/  FSEL R154, R8, -INF , !P1 ;  /* 0xff800000089a7808 */ /* 0x000fe40004800000 */
[----:B------:R-:W-:Y:S02]  /*14a10*/  FSEL R167, R11, -INF , !P0 ;  /* 0xff8000000ba77808 */ /* 0x000fe40004000000 */
[----:B------:R-:W-:Y:S02]  /*14a20*/  FSEL R212, R9, -INF , !P0 ;  /* 0xff80000009d47808 */ /* 0x000fe40004000000 */
[-C--:B------:R-:W-:Y:S02]  /*14a30*/  ISETP.GE.AND P1, PT, R4, R69.reuse, PT ;  /* 0x000000450400720c */ /* 0x080fe40003f26270 */
[----:B------:R-:W-:Y:S02]  /*14a40*/  ISETP.GE.AND P0, PT, R28, R69, PT ;  /* 0x000000451c00720c */ /* 0x000fe40003f06270 */
        /* <DEDUP_REMOVED lines=21> */
[-C--:B--2---:R-:W-:Y:S02]  /*14ba0*/  IABS R6, R11.reuse ;  /* 0x0000000b00067213 */ /* 0x084fe40000000000 */
[-C--:B------:R-:W-:Y:S02]  /*14bb0*/  IABS R4, R11.reuse ;  /* 0x0000000b00047213 */ /* 0x080fe40000000000 */
[----:B------:R-:W1:Y:S01]  /*14bc0*/  I2F.RP R7, R6 ;  /* 0x0000000600077306 */ /* 0x000e620000209400 */
[----:B------:R-:W-:-:S02]  /*14bd0*/  LOP3.LUT R2, R2, R11, RZ, 0x3c, !PT ;  /* 0x0000000b02027212 */ /* 0x000fc400078e3cff */
[----:B------:R-:W-:Y:S02]  /*14be0*/  IMAD.MOV R4, RZ, RZ, -R4 ;  /* 0x000000ffff047224 */ /* 0x000fe400078e0a04 */
[----:B------:R-:W-:-:S03]  /*14bf0*/  ISETP.GE.AND P2, PT, R2, RZ, PT ;  /* 0x000000ff0200720c */ /* 0x000fc60003f46270 */
[----:B-1----:R-:W1:Y:S02]  /*14c00*/  MUFU.RCP R20, R7 ;  /* 0x0000000700147308 */ /* 0x002e640000001000 */
[----:B-1----:R-:W-:-:S06]  /*14c10*/  IADD3 R20, R20, 0xffffffe, RZ ;  /* 0x0ffffffe14147810 */ /* 0x002fcc0007ffe0ff */
[----:B------:R-:W1:Y:S02]  /*14c20*/  F2I.FTZ.U32.TRUNC.NTZ R21, R20 ;  /* 0x0000001400157305 */ /* 0x000e64000021f000 */
[--C-:B-1----:R-:W-:Y:S02]  /*14c30*/  IMAD.MOV R3, RZ, RZ, -R21.reuse ;  /* 0x000000ffff037224 */ /* 0x102fe400078e0a15 */
[----:B------:R-:W-:Y:S02]  /*14c40*/  IMAD.MOV.U32 R20, RZ, RZ, RZ ;  /* 0x000000ffff147224 */ /* 0x000fe400078e00ff */
[----:B------:R-:W-:Y:S01]  /*14c50*/  IMAD R10, R3, R6, RZ ;  /* 0x00000006030a7224 */ /* 0x000fe200078e02ff */
[----:B------:R-:W-:Y:S02]  /*14c60*/  IABS R3, R8 ;  /* 0x0000000800037213 */ /* 0x000fe40000000000 */
[----:B------:R-:W-:Y:S01]  /*14c70*/  LOP3.LUT R8, R8, R11, RZ, 0x3c, !PT ;  /* 0x0000000b08087212 */ /* 0x000fe200078e3cff */
[----:B------:R-:W-:-:S03]  /*14c80*/  IMAD.HI.U32 R10, R21, R10, R20 ;  /* 0x0000000a150a7227 */ /* 0x000fc600078e0014 */
[----:B------:R-:W-:-:S03]  /*14c90*/  ISETP.GE.AND P0, PT, R8, RZ, PT ;  /* 0x000000ff0800720c */ /* 0x000fc60003f06270 */
        /* <DEDUP_REMOVED lines=11> */
[----:B------:R-:W-:Y:S02]  /*14d50*/  ISETP.GE.U32.AND P5, PT, R3, R6, PT ;  /* 0x000000060300720c */ /* 0x000fe40003fa6070 */
[----:B------:R-:W-:Y:S02]  /*14d60*/  @!P1 IADD3 R7, R7, 0x1, RZ ;  /* 0x0000000107079810 */ /* 0x000fe40007ffe0ff */
[----:B------:R-:W-:-:S07]  /*14d70*/  ISETP.NE.AND P1, PT, R11, RZ, PT ;  /* 0x000000ff0b00720c */ /* 0x000fce0003f25270 */
[----:B------:R-:W-:Y:S02]  /*14d80*/  @P6 IADD3 R9, R9, 0x1, RZ ;  /* 0x0000000109096810 */ /* 0x000fe40007ffe0ff */
[----:B------:R-:W-:-:S03]  /*14d90*/  @P5 IADD3 R7, R7, 0x1, RZ ;  /* 0x0000000107075810 */ /* 0x000fc60007ffe0ff */
[----:B------:R-:W-:Y:S02]  /*14da0*/  @!P2 IMAD.MOV R9, RZ, RZ, -R9 ;  /* 0x000000ffff09a224 */ /* 0x000fe400078e0a09 */
[----:B------:R-:W-:-:S03]  /*14db0*/  @!P0 IMAD.MOV R7, RZ, RZ, -R7 ;  /* 0x000000ffff078224 */ /* 0x000fc600078e0a07 */
[C---:B------:R-:W-:Y:S02]  /*14dc0*/  SEL R5, R4.reuse, R9, !P1 ;  /* 0x0000000904057207 */ /* 0x040fe40004800000 */
[----:B------:R-:W-:Y:S01]  /*14dd0*/  SEL R4, R4, R7, !P1 ;  /* 0x0000000704047207 */ /* 0x000fe20004800000 */
[----:B------:R-:W2:Y:S02]  /*14de0*/  LD.E.64 R8, [R18.64+0x20] ;  /* 0x0000200612087980 */ /* 0x000ea4000c101b00 */
[C-C-:B------:R-:W-:Y:S02]  /*14df0*/  IMAD.WIDE R22, R5.reuse, 0x4, R208.reuse ;  /* 0x0000000405167825 */ /* 0x140fe400078e02d0 */
[----:B------:R-:W3:Y:S02]  /*14e00*/  LD.E.64 R6, [R18.64+0x38] ;  /* 0x0000380612067980 */ /* 0x000ee4000c101b00 */
[----:B------:R-:W-:Y:S02]  /*14e10*/  IMAD.WIDE R20, R4, 0x4, R208 ;  /* 0x0000000404147825 */ /* 0x000fe400078e02d0 */
[----:B------:R-:W4:Y:S04]  /*14e20*/  LD.E R3, [R22.64] ;  /* 0x0000000616037980 */ /* 0x000f28000c101900 */
[----:B------:R-:W4:Y:S01]  /*14e30*/  LD.E R2, [R20.64] ;  /* 0x0000000614027980 */ /* 0x000f22000c101900 */
[----:B------:R-:W-:-:S05]  /*14e40*/  IADD3 R4, R5, -R4, RZ ;  /* 0x8000000405047210 */ /* 0x000fca0007ffe0ff */
[----:B------:R-:W-:-:S05]  /*14e50*/  IMAD R11, R11, R4, -0x40 ;  /* 0xffffffc00b0b7424 */ /* 0x000fca00078e0204 */
[----:B------:R-:W-:Y:S01]  /*14e60*/  SHF.R.S32.HI R5, RZ, 0x1f, R11 ;  /* 0x0000001fff057819 */ /* 0x000fe2000001140b */
[-C--:B---3--:R-:W-:Y:S02]  /*14e70*/  IMAD R4, R7, R11.reuse, RZ ;  /* 0x0000000b07047224 */ /* 0x088fe400078e02ff */
[----:B------:R-:W-:-:S04]  /*14e80*/  IMAD.WIDE.U32 R10, R6, R11, RZ ;  /* 0x0000000b060a7225 */ /* 0x000fc800078e00ff */
[----:B----4-:R-:W-:Y:S02]  /*14e90*/  IMAD.IADD R2, R2, 0x1, -R3 ;  /* 0x0000000102027824 */ /* 0x010fe400078e0a03 */
[----:B------:R-:W-:Y:S02]  /*14ea0*/  IMAD R4, R6, R5, R4 ;  /* 0x0000000506047224 */ /* 0x000fe400078e0204 */
[----:B--2---:R-:W-:Y:S01]  /*14eb0*/  IMAD R3, R9, R2, RZ ;  /* 0x0000000209037224 */ /* 0x004fe200078e02ff */
[----:B------:R-:W-:Y:S01]  /*14ec0*/  SHF.R.S32.HI R5, RZ, 0x1f, R2 ;  /* 0x0000001fff057819 */ /* 0x000fe20000011402 */
[----:B------:R-:W-:-:S04]  /*14ed0*/  IMAD.IADD R11, R11, 0x1, R4 ;  /* 0x000000010b0b7824 */ /* 0x000fc800078e0204 */
[----:B------:R-:W-:Y:S02]  /*14ee0*/  IMAD R3, R8, R5, R3 ;  /* 0x0000000508037224 */ /* 0x000fe400078e0203 */
[----:B------:R-:W-:-:S05]  /*14ef0*/  IMAD.WIDE.U32 R8, R2, R8, R10 ;  /* 0x0000000802087225 */ /* 0x000fca00078e000a */
[----:B------:R-:W-:Y:S01]  /*14f00*/  IADD3 R2, R9, R3, RZ ;  /* 0x0000000309027210 */ /* 0x000fe20007ffe0ff */
[----:B------:R-:W-:Y:S01]  /*14f10*/  IMAD.MOV.U32 R3, RZ, RZ, R8 ;  /* 0x000000ffff037224 */ /* 0x000fe200078e0008 */
[----:B------:R-:W-:Y:S05]  /*14f20*/  BRA `(.L_x_1734) ;  /* 0x0000003000007947 */ /* 0x000fea0003800000 */
.L_x_1733:
[----:B------:R-:W2:Y:S02]  /*14f30*/  LD.E R3, [R18.64+0x38] ;  /* 0x0000380612037980 */ /* 0x000ea4000c101900 */
[----:B--2---:R-:W-:-:S04]  /*14f40*/  LEA R3, -R3, RZ, 0x6 ;  /* 0x000000ff03037211 */ /* 0x004fc800078e31ff */
[----:B------:R-:W-:Y:S02]  /*14f50*/  SHF.R.S32.HI R2, RZ, 0x1f, R3 ;  /* 0x0000001fff027819 */ /* 0x000fe40000011403 */
.L_x_1734:
[----:B------:R-:W-:Y:S05]  /*14f60*/  BSYNC B0 ;  /* 0x0000000000007941 */ /* 0x000fea0003800000 */
.L_x_1732:
        /* <DEDUP_REMOVED lines=8> */
[CC--:B------:R-:W-:Y:S01]  /*14ff0*/  @P3 LEA R6, P5, R157.reuse, R162.reuse, 0x1 ;  /* 0x000000a29d063211 */ /* 0x0c0fe200078a08ff */
[--C-:B------:R-:W-:Y:S01]  /*15000*/  IMAD.X R2, R2, 0x1, R199.reuse, P0 ;  /* 0x0000000102027824 */ /* 0x100fe200000e06c7 */
[C---:B------:R-:W-:Y:S01]  /*15010*/  @P2 LEA R10, P1, R157.reuse, R162, 0x1 ;  /* 0x000000a29d0a2211 */ /* 0x040fe200078208ff */
[----:B------:R-:W-:Y:S01]  /*15020*/  @!PT LDS RZ, [RZ] ;  /* 0x00000000fffff984 */ /* 0x000fe20000000800 */
[----:B------:R-:W-:Y:S01]  /*15030*/  @!PT LDS RZ, [RZ] ;  /* 0x00000000fffff984 */ /* 0x000fe20000000800 */
[----:B------:R-:W-:Y:S01]  /*15040*/  @!PT LDS RZ, [RZ] ;  /* 0x00000000fffff984 */ /* 0x000fe20000000800 */
[----:B------:R1:W-:Y:S01]  /*15050*/  @P6 LDGSTS.E.BYPASS.LTC128B.128 [R210+0x6000], [R8.64] ;  /* 0x0600000008d26fae */ /* 0x0003e2000b901d46 */
[-CC-:B------:R-:W-:Y:S02]  /*15060*/  @P3 LEA.HI.X R7, R157, R163.reuse, R158.reuse, 0x1, P5 ;  /* 0x000000a39d073211 */ /* 0x180fe400028f0c9e */
[C---:B------:R-:W-:Y:S01]  /*15070*/  IADD3 R3, P5, R5.reuse, R198, RZ ;  /* 0x000000c605037210 */ /* 0x040fe20007fbe0ff */
[----:B------:R1:W-:Y:S01]  /*15080*/  @!P6 STS.128 [R210+0x6000], RZ ;  /* 0x006000ffd200e388 */ /* 0x0003e20000000c00 */
[-C--:B------:R-:W-:Y:S02]  /*15090*/  @P6 LEA R20, P0, R5, R202.reuse, 0x1 ;  /* 0x000000ca05146211 */ /* 0x080fe400078008ff */
        /* <DEDUP_REMOVED lines=8> */
[-C--:B------:R-:W-:Y:S01]  /*15120*/  @P2 LEA R22, P0, R5, R202.reuse, 0x1 ;  /* 0x000000ca05162211 */ /* 0x080fe200078008ff */
[----:B------:R1:W-:Y:S01]  /*15130*/  @!P3 STS.128 [R210+0x8000], RZ ;  /* 0x008000ffd200b388 */ /* 0x0003e20000000c00 */
[-C--:B------:R-:W-:Y:S02]  /*15140*/  @P6 LEA R26, P5, R3, R202.reuse, 0x1 ;  /* 0x000000ca031a6211 */ /* 0x080fe400078a08ff */
        /* <DEDUP_REMOVED lines=9> */
[C---:B------:R-:W-:Y:S01]  /*151e0*/  @P2 LEA R28, P0, R3.reuse, R202, 0x1 ;  /* 0x000000ca031c2211 */ /* 0x040fe200078008ff */
        /* <DEDUP_REMOVED lines=58> */
.L_x_1731:
[----:B------:R-:W-:Y:S05]  /*15590*/  BSYNC B1 ;  /* 0x0000000000017941 */ /* 0x000fea0003800000 */
.L_x_1730:
[----:B------:R-:W2:Y:S01]  /*155a0*/  LD.E R158, [R18.64+0xdc] ;  /* 0x0000dc06129e7980 */ /* 0x000ea2000c101900 */
[----:B------:R-:W-:-:S02]  /*155b0*/  FMNMX.FTZ R3, R44, R45, !PT ;  /* 0x0000002d2c037209 */ /* 0x000fc40007810000 */
[----:B------:R-:W-:Y:S02]  /*155c0*/  SHF.L.U32 R195, R55, 0x1, RZ ;  /* 0x0000000137c37819 */ /* 0x000fe400000006ff */
[----:B------:R-:W-:Y:S02]  /*155d0*/  FMNMX.FTZ R2, R64, R3, !PT ;  /* 0x0000000340027209 */ /* 0x000fe40007810000 */
[-C--:B------:R-:W-:Y:S01]  /*155e0*/  LEA R193, R54, R195.reuse, 0x1 ;  /* 0x000000c336c17211 */ /* 0x080fe200078e08ff */
[----:B------:R-:W-:Y:S01]  /*155f0*/  LDSM.16.MT88.4 R124, [R195+0xc000] ;  /* 0x00c00000c37c783b */ /* 0x000fe20000004200 */
[----:B------:R-:W-:Y:S02]  /*15600*/  FMNMX.FTZ R3, R65, R2, !PT ;  /* 0x0000000241037209 */ /* 0x000fe40007810000 */
[----:B------:R-:W-:Y:S01]  /*15610*/  LEA R194, R56, R195, 0x1 ;  /* 0x000000c338c27211 */ /* 0x000fe200078e08ff */
        /* <DEDUP_REMOVED lines=21> */
[----:B-1----:R-:W-:Y:S01]  /*15770*/  LDSM.16.MT88.4 R8, [R195+0xe800] ;  /* 0x00e80000c308783b */ /* 0x002fe20000004200 */
        /* <DEDUP_REMOVED lines=22> */
[----:B------:R-:W3:Y:S01]  /*158e0*/  SHFL.BFLY PT, R2, R7, 0x2, 0x1f ;  /* 0x0c401f0007027f89 */ /* 0x000ee200000e0000 */
[----:B-1----:R-:W-:-:S05]  /*158f0*/  FMNMX.FTZ R5, R4, R5, !PT ;  /* 0x0000000504057209 */ /* 0x002fca0007810000 */
[----:B------:R-:W1:Y:S01]  /*15900*/  SHFL.BFLY PT, R132, R5, 0x1, 0x1f ;  /* 0x0c201f0005847f89 */ /* 0x000e6200000e0000 */
[----:B---3--:R-:W-:-:S05]  /*15910*/  FMNMX.FTZ R2, R7, R2, !PT ;  /* 0x0000000207027209 */ /* 0x008fca0007810000 */
[----:B------:R-:W3:Y:S01]  /*15920*/  SHFL.BFLY PT, R3, R2, 0x1, 0x1f ;  /* 0x0c201f0002037f89 */ /* 0x000ee200000e0000 */
[----:B-1----:R-:W-:-:S03]  /*15930*/  FMNMX.FTZ R132, R5, R132, !PT ;  /* 0x0000008405847209 */ /* 0x002fc60007810000 */
[----:B------:R-:W-:Y:S01]  /*15940*/  LDSM.16.MT88.4 R4, [R192+0x10000] ;  /* 0x01000000c004783b */ /* 0x000fe20000004200 */
        /* <DEDUP_REMOVED lines=9> */
[-C--:B------:R-:W-:Y:S02]  /*159e0*/  FFMA.FTZ R153, R44, R158.reuse, -R175 ;  /* 0x0000009e2c997223 */ /* 0x080fe400000108af */
[-CC-:B------:R-:W-:Y:S01]  /*159f0*/  FFMA.FTZ R157, R66, R158.reuse, -R165.reuse ;  /* 0x0000009e429d7223 */ /* 0x180fe200000108a5 */
[----:B------:R-:W-:Y:S01]  /*15a00*/  MUFU.EX2 R151, R151 ;  /* 0x0000009700977308 */ /* 0x000fe20000000800 */
[-C--:B------:R-:W-:Y:S02]  /*15a10*/  FFMA.FTZ R148, R67, R158.reuse, -R165 ;  /* 0x0000009e43947223 */ /* 0x080fe400000108a5 */
[----:B------:R-:W1:Y:S01]  /*15a20*/  LDSM.16.MT88.4 R64, [R195+0xe000] ;  /* 0x00e00000c340783b */ /* 0x000e620000004200 */
[----:B------:R-:W-:-:S02]  /*15a30*/  FFMA.FTZ R150, R45, R158, -R175 ;  /* 0x0000009e2d967223 */ /* 0x000fc400000108af */
[-CC-:B------:R-:W-:Y:S02]  /*15a40*/  FFMA.FTZ R152, R46, R158.reuse, -R165.reuse ;  /* 0x0000009e2e987223 */ /* 0x180fe400000108a5 */
[-CC-:B------:R-:W-:Y:S01]  /*15a50*/  FFMA.FTZ R155, R47, R158.reuse, -R165.reuse ;  /* 0x0000009e2f9b7223 */ /* 0x180fe200000108a5 */
[----:B------:R-:W-:Y:S01]  /*15a60*/  MUFU.EX2 R153, R153 ;  /* 0x0000009900997308 */ /* 0x000fe20000000800 */
[-CC-:B------:R-:W-:Y:S02]  /*15a70*/  FFMA.FTZ R134, R16, R158.reuse, -R165.reuse ;  /* 0x0000009e10867223 */ /* 0x180fe400000108a5 */
[----:B------:R-:W2:Y:S01]  /*15a80*/  LDSM.16.MT88.4 R16, [R193+0xe800] ;  /* 0x00e80000c110783b */ /* 0x000ea20000004200 */
[-C--:B------:R-:W-:Y:S02]  /*15a90*/  FFMA.FTZ R147, R0, R158.reuse, -R165 ;  /* 0x0000009e00937223 */ /* 0x080fe400000108a5 */
[-CC-:B------:R-:W-:Y:S02]  /*15aa0*/  FFMA.FTZ R149, R92, R158.reuse, -R175.reuse ;  /* 0x0000009e5c957223 */ /* 0x180fe400000108af */
[----:B------:R-:W3:Y:S01]  /*15ab0*/  MUFU.EX2 R150, R150 ;  /* 0x0000009600967308 */ /* 0x000ee20000000800 */
[----:B------:R-:W-:-:S02]  /*15ac0*/  FFMA.FTZ R144, R93, R158, -R175 ;  /* 0x0000009e5d907223 */ /* 0x000fc400000108af */
[-CC-:B------:R-:W-:Y:S02]  /*15ad0*/  FFMA.FTZ R145, R12, R158.reuse, -R175.reuse ;  /* 0x0000009e0c917223 */ /* 0x180fe400000108af */
[-C--:B------:R-:W-:Y:S02]  /*15ae0*/  FFMA.FTZ R2, R13, R158.reuse, -R175 ;  /* 0x0000009e0d027223 */ /* 0x080fe400000108af */
[-CC-:B------:R-:W-:Y:S01]  /*15af0*/  FFMA.FTZ R135, R14, R158.reuse, -R165.reuse ;  /* 0x0000009e0e877223 */ /* 0x180fe200000108a5 */
[----:B------:R-:W4:Y:S01]  /*15b00*/  MUFU.EX2 R146, R146 ;  /* 0x0000009200927308 */ /* 0x000f220000000800 */
[-C--:B------:R-:W-:Y:S02]  /*15b10*/  FFMA.FTZ R0, R15, R158.reuse, -R165 ;  /* 0x0000009e0f007223 */ /* 0x080fe400000108a5 */
[----:B------:R-:W5:Y:S01]  /*15b20*/  LDSM.16.MT88.4 R12, [R192+0xe800] ;  /* 0x00e80000c00c783b */ /* 0x000f620000004200 */
[-CC-:B------:R-:W-:Y:S02]  /*15b30*/  FFMA.FTZ R154, R154, R158.reuse, -R175.reuse ;  /* 0x0000009e9a9a7223 */ /* 0x180fe400000108af */
[----:B------:R-:W-:-:S02]  /*15b40*/  FFMA.FTZ R159, R212, R158, -R175 ;  /* 0x0000009ed49f7223 */ /* 0x000fc400000108af */
[----:B------:R-:W-:Y:S01]  /*15b50*/  MUFU.EX2 R152, R152 ;  /* 0x0000009800987308 */ /* 0x000fe20000000800 */
[----:B---3--:R-:W-:Y:S01]  /*15b60*/  F2FP.BF16.PACK_AB R112, R150, R153 ;  /* 0x000000999670723e */ /* 0x008fe200000010ff */
[-CC-:B------:R-:W-:Y:S02]  /*15b70*/  FFMA.FTZ R156, R174, R158.reuse, -R175.reuse ;  /* 0x0000009eae9c7223 */ /* 0x180fe400000108af */
[-C--:B------:R-:W-:Y:S02]  /*15b80*/  FFMA.FTZ R163, R172, R158.reuse, -R175 ;  /* 0x0000009eaca37223 */ /* 0x080fe400000108af */
[-CC-:B------:R-:W-:Y:S02]  /*15b90*/  FFMA.FTZ R162, R170, R158.reuse, -R165.reuse ;  /* 0x0000009eaaa27223 */ /* 0x180fe400000108a5 */
[----:B------:R-:W3:Y:S01]  /*15ba0*/  MUFU.EX2 R155, R155 ;  /* 0x0000009b009b7308 */ /* 0x000ee20000000800 */
[----:B----4-:R-:W-:Y:S01]  /*15bb0*/  F2FP.BF16.PACK_AB R114, R146, R151 ;  /* 0x000000979272723e */ /* 0x010fe200000010ff */
[----:B------:R-:W-:-:S02]  /*15bc0*/  FFMA.FTZ R167, R167, R158, -R165 ;  /* 0x0000009ea7a77223 */ /* 0x000fc400000108a5 */
[-CC-:B------:R-:W-:Y:S02]  /*15bd0*/  FFMA.FTZ R166, R166, R158.reuse, -R165.reuse ;  /* 0x0000009ea6a67223 */ /* 0x180fe400000108a5 */
[-C--:B------:R-:W-:Y:S02]  /*15be0*/  FFMA.FTZ R169, R169, R158.reuse, -R165 ;  /* 0x0000009ea9a97223 */ /* 0x080fe400000108a5 */
[----:B------:R-:W-:Y:S01]  /*15bf0*/  MUFU.EX2 R157, R157 ;  /* 0x0000009d009d7308 */ /* 0x000fe20000000800 */
[-CC-:B------:R-:W-:Y:S02]  /*15c00*/  FFMA.FTZ R170, R171, R158.reuse, -R175.reuse ;  /* 0x0000009eabaa7223 */ /* 0x180fe400000108af */
[-CC-:B------:R-:W-:Y:S02]  /*15c10*/  FFMA.FTZ R168, R168, R158.reuse, -R175.reuse ;  /* 0x0000009ea8a87223 */ /* 0x180fe400000108af */
[-CC-:B------:R-:W-:Y:S02]  /*15c20*/  FFMA.FTZ R173, R173, R158.reuse, -R175.reuse ;  /* 0x0000009eadad7223 */ /* 0x180fe400000108af */
[----:B------:R-:W-:Y:S01]  /*15c30*/  FFMA.FTZ R217, R143, R158, -R175 ;  /* 0x0000009e8fd97223 */ /* 0x000fe200000108af */
[----:B------:R-:W4:Y:S01]  /*15c40*/  MUFU.EX2 R148, R148 ;  /* 0x0000009400947308 */ /* 0x000f220000000800 */
[----:B---3--:R-:W-:Y:S01]  /*15c50*/  F2FP.BF16.PACK_AB R113, R155, R152 ;  /* 0x000000989b71723e */ /* 0x008fe200000010ff */
[----:B------:R-:W-:-:S02]  /*15c60*/  FFMA.FTZ R171, R142, R158, -R165 ;  /* 0x0000009e8eab7223 */ /* 0x000fc400000108a5 */
[-CC-:B------:R-:W-:Y:S02]  /*15c70*/  FFMA.FTZ R172, R141, R158.reuse, -R165.reuse ;  /* 0x0000009e8dac7223 */ /* 0x180fe400000108a5 */
[-CC-:B------:R-:W-:Y:S02]  /*15c80*/  FFMA.FTZ R174, R140, R158.reuse, -R165.reuse ;  /* 0x0000009e8cae7223 */ /* 0x180fe400000108a5 */
[----:B------:R-:W-:Y:S01]  /*15c90*/  MUFU.EX2 R149, R149 ;  /* 0x0000009500957308 */ /* 0x000fe20000000800 */
[----:B------:R-:W-:Y:S01]  /*15ca0*/  FFMA.FTZ R215, R164, R158, -R165 ;  /* 0x0000009ea4d77223 */ /* 0x000fe200000108a5 */
[----:B------:R-:W-:Y:S01]  /*15cb0*/  LDSM.16.MT88.4 R140, [R194+0xd800] ;  /* 0x00d80000c28c783b */ /* 0x000fe20000004200 */
[----:B------:R-:W-:Y:S02]  /*15cc0*/  FADD.FTZ R150, R153, R150 ;  /* 0x0000009699967221 */ /* 0x000fe40000010000 */
[----:B------:R-:W-:Y:S02]  /*15cd0*/  FADD.FTZ R152, R152, R155 ;  /* 0x0000009b98987221 */ /* 0x000fe40000010000 */
[----:B------:R-:W-:Y:S01]  /*15ce0*/  FADD.FTZ R151, R151, R150 ;  /* 0x0000009697977221 */ /* 0x000fe20000010000 */
[----:B----4-:R-:W-:Y:S01]  /*15cf0*/  F2FP.BF16.PACK_AB R115, R148, R157 ;  /* 0x0000009d9473723e */ /* 0x010fe200000010ff */
[----:B------:R-:W3:Y:S01]  /*15d00*/  MUFU.EX2 R144, R144 ;  /* 0x0000009000907308 */ /* 0x000ee20000000800 */
[----:B------:R-:W-:-:S02]  /*15d10*/  FADD.FTZ R157, R157, R152 ;  /* 0x000000989d9d7221 */ /* 0x000fc40000010000 */
[----:B------:R-:W-:Y:S02]  /*15d20*/  FADD.FTZ R146, R146, R151 ;  /* 0x0000009792927221 */ /* 0x000fe40000010000 */
[----:B------:R-:W-:Y:S01]  /*15d30*/  FADD.FTZ R148, R148, R157 ;  /* 0x0000009d94947221 */ /* 0x000fe20000010000 */
        /* <DEDUP_REMOVED lines=45> */
[----:B---3--:R-:W-:Y:S01]  /*16010*/  F2FP.BF16.PACK_AB R4, R144, R149 ;  /* 0x000000959004723e */ /* 0x008fe200000010ff */
[----:B------:R-:W-:Y:S01]  /*16020*/  HMMA.16816.F32.BF16 R112, R112, R6, RZ ;  /* 0x000000067070723c */ /* 0x000fe200000418ff */
[----:B-1----:R-:W-:Y:S01]  /*16030*/  F2FP.BF16.PACK_AB R5, R134, R147 ;  /* 0x000000938605723e */ /* 0x002fe200000010ff */
[----:B------:R-:W-:-:S02]  /*16040*/  FADD.FTZ R149, R149, R146 ;  /* 0x0000009295957221 */ /* 0x000fc40000010000 */
[----:B------:R-:W-:Y:S02]  /*16050*/  FADD.FTZ R147, R147, R148 ;  /* 0x0000009493937221 */ /* 0x000fe40000010000 */
[----:B------:R-:W-:Y:S01]  /*16060*/  FADD.FTZ R144, R144, R149 ;  /* 0x0000009590907221 */ /* 0x000fe20000010000 */
[----:B------:R-:W-:Y:S01]  /*16070*/  F2FP.BF16.PACK_AB R6, R2, R145 ;  /* 0x000000910206723e */ /* 0x000fe200000010ff */
[----:B------:R-:W-:Y:S01]  /*16080*/  FADD.FTZ R134, R134, R147 ;  /* 0x0000009386867221 */ /* 0x000fe20000010000 */
[----:B----4-:R-:W-:Y:S01]  /*16090*/  F2FP.BF16.PACK_AB R7, R0, R135 ;  /* 0x000000870007723e */ /* 0x010fe200000010ff */
[----:B------:R-:W-:Y:S02]  /*160a0*/  FADD.FTZ R145, R145, R144 ;  /* 0x0000009091917221 */ /* 0x000fe40000010000 */
[----:B------:R-:W-:Y:S02]  /*160b0*/  FADD.FTZ R135, R135, R134 ;  /* 0x0000008687877221 */ /* 0x000fe40000010000 */
[----:B------:R-:W-:-:S02]  /*160c0*/  FADD.FTZ R145, R2, R145 ;  /* 0x0000009102917221 */ /* 0x000fc40000010000 */
[----:B------:R-:W-:Y:S01]  /*160d0*/  HMMA.16816.F32.BF16 R60, R4, R8, R60 ;  /* 0x00000008043c723c */ /* 0x000fe2000004183c */
[----:B------:R-:W-:-:S07]  /*160e0*/  FADD.FTZ R135, R0, R135 ;  /* 0x0000008700877221 */ /* 0x000fce0000010000 */
[C---:B------:R-:W-:Y:S01]  /*160f0*/  HMMA.16816.F32.BF16 R64, R4.reuse, R10, R64 ;  /* 0x0000000a0440723c */ /* 0x040fe20000041840 */
[----:B------:R-:W1:Y:S07]  /*16100*/  LDSM.16.MT88.4 R8, [R194+0x10800] ;  /* 0x01080000c208783b */ /* 0x000e6e0000004200 */
[C---:B--2---:R-:W-:Y:S08]  /*16110*/  HMMA.16816.F32.BF16 R76, R4.reuse, R16, R76 ;  /* 0x00000010044c723c */ /* 0x044ff0000004184c */
[C---:B------:R-:W-:Y:S01]  /*16120*/  HMMA.16816.F32.BF16 R80, R4.reuse, R18, R80 ;  /* 0x000000120450723c */ /* 0x040fe20000041850 */
[----:B------:R-:W2:Y:S07]  /*16130*/  LDSM.16.MT88.4 R16, [R193+0x10800] ;  /* 0x01080000c110783b */ /* 0x000eae0000004200 */
[C---:B------:R-:W-:Y:S08]  /*16140*/  HMMA.16816.F32.BF16 R128, R4.reuse, R20, R128 ;  /* 0x000000140480723c */ /* 0x040ff00000041880 */
[C---:B------:R-:W-:Y:S01]  /*16150*/  HMMA.16816.F32.BF16 R124, R4.reuse, R22, R124 ;  /* 0x00000016047c723c */ /* 0x040fe2000004187c */
[----:B------:R-:W3:Y:S07]  /*16160*/  LDSM.16.MT88.4 R20, [R195+0x10800] ;  /* 0x01080000c314783b */ /* 0x000eee0000004200 */
[C---:B-----5:R-:W-:Y:S08]  /*16170*/  HMMA.16816.F32.BF16 R84, R4.reuse, R12, R84 ;  /* 0x0000000c0454723c */ /* 0x060ff00000041854 */
[C---:B------:R-:W-:Y:S01]  /*16180*/  HMMA.16816.F32.BF16 R88, R4.reuse, R14, R88 ;  /* 0x0000000e0458723c */ /* 0x040fe20000041858 */
[----:B------:R-:W4:Y:S07]  /*16190*/  LDSM.16.MT88.4 R12, [R192+0x10800] ;  /* 0x01080000c00c783b */ /* 0x000f2e0000004200 */
        /* <DEDUP_REMOVED lines=18> */
[C---:B---3--:R-:W-:Y:S08]  /*162c0*/  HMMA.16816.F32.BF16 R92, R4.reuse, R20, R92 ;  /* 0x00000014045c723c */ /* 0x048ff0000004185c */
[C---:B------:R-:W-:Y:S01]  /*162d0*/  HMMA.16816.F32.BF16 R96, R4.reuse, R22, R96 ;  /* 0x000000160460723c */ /* 0x040fe20000041860 */
[----:B------:R-:W-:Y:S07]  /*162e0*/  LDSM.16.MT88.4 R20, [R195+0x11000] ;  /* 0x01100000c314783b */ /* 0x000fee0000004200 */
[C---:B----4-:R-:W-:Y:S08]  /*162f0*/  HMMA.16816.F32.BF16 R116, R4.reuse, R12, R116 ;  /* 0x0000000c0474723c */ /* 0x050ff00000041874 */
        /* <DEDUP_REMOVED lines=52> */
[C---:B------:R-:W-:Y:S01]  /*16640*/  F2FP.BF16.PACK_AB R5, R172.reuse, R171 ;  /* 0x000000abac05723e */ /* 0x040fe200000010ff */
        /* <DEDUP_REMOVED lines=41> */
.L_x_1744:
        /* <DEDUP_REMOVED lines=75> */
.L_x_1737:
[----:B------:R-:W-:Y:S02]  /*16d90*/  ULDC.64 UR4, c[0x0][0x118] ;  /* 0x0000460000047ab9 */ /* 0x000fe40000000a00 */
[----:B------:R-:W2:Y:S02]  /*16da0*/  LD.E R10, [R2.64+0x40] ;  /* 0x00004004020a7980 */ /* 0x000ea4000c101900 */
[----:B--2---:R-:W-:Y:S04]  /*16db0*/  LEA R10, -R10, RZ, 0x6 ;  /* 0x000000ff0a0a7211 */ /* 0x004fe800078e31ff */
[----:B------:R-:W-:Y:S02]  /*16dc0*/  SHF.R.S32.HI R6, RZ, 0x1f, R10 ;  /* 0x0000001fff067819 */ /* 0x000fe4000001140a */
.L_x_1738:
[----:B------:R-:W-:Y:S05]  /*16dd0*/  BSYNC B0 ;  /* 0x0000000000007941 */ /* 0x000fea0003800000 */
.L_x_1736:
[C---:B------:R-:W-:Y:S01]  /*16de0*/  LOP3.LUT P3, RZ, R211.reuse, 0x1, RZ, 0xc0, !PT ;  /* 0x00000001d3ff7812 */ /* 0x040fe2000786c0ff */
[----:B------:R-:W-:Y:S01]  /*16df0*/  ULDC.64 UR4, c[0x0][0x118] ;  /* 0x0000460000047ab9 */ /* 0x000fe20000000a00 */
[C---:B------:R-:W-:Y:S01]  /*16e00*/  LEA R218, P0, R10.reuse, R160, 0x1 ;  /* 0x000000a00ada7211 */ /* 0x040fe200078008ff */
[----:B------:R-:W1:Y:S01]  /*16e10*/  S2R R132, SR_TID.X ;  /* 0x0000000000847919 */ /* 0x000e620000002100 */
[C---:B------:R-:W-:Y:S01]  /*16e20*/  LOP3.LUT P2, RZ, R211.reuse, 0x2, RZ, 0xc0, !PT ;  /* 0x00000002d3ff7812 */ /* 0x040fe2000784c0ff */
[----:B------:R-:W-:Y:S01]  /*16e30*/  BSSY B1, `(.L_x_1739) ;  /* 0x00001af000017945 */ /* 0x000fe20003800000 */
[CC--:B------:R-:W-:Y:S02]  /*16e40*/  LEA.HI.X R219, R10.reuse, R161.reuse, R6, 0x1, P0 ;  /* 0x000000a10adb7211 */ /* 0x0c0fe400000f0c06 */
[----:B------:R-:W-:Y:S02]  /*16e50*/  LOP3.LUT P1, RZ, R211, 0x4, RZ, 0xc0, !PT ;  /* 0x00000004d3ff7812 */ /* 0x000fe4000782c0ff */
[----:B------:R-:W-:Y:S03]  /*16e60*/  IADD3 R7, P0, R10, R196, RZ ;  /* 0x000000c40a077210 */ /* 0x000fe60007f1e0ff */
[----:B------:R-:W-:Y:S01]  /*16e70*/  @!PT LDS RZ, [RZ] ;  /* 0x00000000fffff984 */ /* 0x000fe20000000800 */
[----:B------:R-:W-:Y:S01]  /*16e80*/  @!PT LDS RZ, [RZ] ;  /* 0x00000000fffff984 */ /* 0x000fe20000000800 */
[----:B------:R-:W-:Y:S01]  /*16e90*/  @!PT LDS RZ, [RZ] ;  /* 0x00000000fffff984 */ /* 0x000fe20000000800 */
[----:B------:R2:W-:Y:S01]  /*16ea0*/  @P3 LDGSTS.E.BYPASS.LTC128B.128 [R210+0xc000], [R218.64] ;  /* 0x0c000000dad23fae */ /* 0x0005e2000b901d44 */
[C---:B------:R-:W-:Y:S01]  /*16eb0*/  @P3 LEA R12, P6, R7.reuse, R160, 0x1 ;  /* 0x000000a0070c3211 */ /* 0x040fe200078c08ff */
[--C-:B------:R-:W-:Y:S01]  /*16ec0*/  IMAD.X R6, R6, 0x1, R197.reuse, P0 ;  /* 0x0000000106067824 */ /* 0x100fe200000e06c5 */
        /* <DEDUP_REMOVED lines=17> */
[--C-:B------:R-:W-:Y:S01]  /*16fe0*/  IMAD.X R6, R6, 0x1, R197.reuse, P5 ;  /* 0x0000000106067824 */ /* 0x100fe200028e06c5 */
[CC--:B------:R-:W-:Y:S02]  /*16ff0*/  @P2 LEA R16, P4, R5.reuse, R160.reuse, 0x1 ;  /* 0x000000a005102211 */ /* 0x0c0fe400078808ff */
[----:B------:R-:W-:Y:S01]  /*17000*/  @!P1 STS.128 [R210+0x10000], RZ ;  /* 0x010000ffd2009388 */ /* 0x000fe20000000c00 */
[C---:B------:R-:W-:Y:S02]  /*17010*/  @P1 LEA R14, P0, R5.reuse, R160, 0x1 ;  /* 0x000000a0050e1211 */ /* 0x040fe400078008ff */
[CCC-:B------:R-:W-:Y:S01]  /*17020*/  @P3 LEA.HI.X R19, R5.reuse, R161.reuse, R6.reuse, 0x1, P6 ;  /* 0x000000a105133211 */ /* 0x1c0fe200030f0c06 */
[----:B------:R-:W-:Y:S01]  /*17030*/  @!PT LDS RZ, [RZ] ;  /* 0x00000000fffff984 */ /* 0x000fe20000000800 */
[----:B------:R-:W-:Y:S01]  /*17040*/  @!PT LDS RZ, [RZ] ;  /* 0x00000000fffff984 */ /* 0x000fe20000000800 */
[----:B------:R-:W-:Y:S01]  /*17050*/  @!PT LDS RZ, [RZ] ;  /* 0x00000000fffff984 */ /* 0x000fe20000000800 */
[----:B------:R3:W-:Y:S01]  /*17060*/  @P3 LDGSTS.E.BYPASS.LTC128B.128 [R210+0xc800], [R12.64] ;  /* 0x0c8000000cd23fae */ /* 0x0007e2000b901d44 */
[CCC-:B------:R-:W-:Y:S02]  /*17070*/  @P2 LEA.HI.X R17, R5.reuse, R161.reuse, R6.reuse, 0x1, P4 ;  /* 0x000000a105112211 */ /* 0x1c0fe400020f0c06 */
[C---:B------:R-:W-:Y:S01]  /*17080*/  IADD3 R4, P5, R5.reuse, R196, RZ ;  /* 0x000000c405047210 */ /* 0x040fe20007fbe0ff */
[----:B------:R-:W-:Y:S01]  /*17090*/  @!P3 STS.128 [R210+0xc800], RZ ;  /* 0x00c800ffd200b388 */ /* 0x000fe20000000c00 */
[-C--:B------:R-:W-:Y:S02]  /*170a0*/  @P1 LEA.HI.X R15, R5, R161.reuse, R6, 0x1, P0 ;  /* 0x000000a1050f1211 */ /* 0x080fe400000f0c06 */
[-C--:B------:R-:W-:Y:S01]  /*170b0*/  @P2 LEA R20, P4, R4, R160.reuse, 0x1 ;  /* 0x000000a004142211 */ /* 0x080fe200078808ff */
        /* <DEDUP_REMOVED lines=16> */
[----:B-1----:R-:W-:Y:S01]  /*171c0*/  SHF.R.S32.HI R133, RZ, 0x1f, R132 ;  /* 0x0000001fff857819 */ /* 0x002fe20000011484 */
[----:B------:R-:W-:Y:S02]  /*171d0*/  IMAD.MOV.U32 R4, RZ, RZ, 0x10 ;  /* 0x00000010ff047424 */ /* 0x000fe400078e00ff */
[----:B------:R-:W-:Y:S01]  /*171e0*/  @!PT LDS RZ, [RZ] ;  /* 0x00000000fffff984 */ /* 0x000fe20000000800 */
[----:B------:R-:W-:Y:S01]  /*171f0*/  @!PT LDS RZ, [RZ] ;  /* 0x00000000fffff984 */ /* 0x000fe20000000800 */
[----:B------:R-:W-:Y:S01]  /*17200*/  @!PT LDS RZ, [RZ] ;  /* 0x00000000fffff984 */ /* 0x000fe20000000800 */
[----:B------:R1:W-:Y:S01]  /*17210*/  @P3 LDGSTS.E.BYPASS.LTC128B.128 [R210+0xd000], [R18.64] ;  /* 0x0d00000012d23fae */ /* 0x0003e2000b901d44 */
[----:B------:R-:W-:Y:S03]  /*17220*/  LEA.HI R133, R133, R132, RZ, 0x4 ;  /* 0x0000008485857211 */ /* 0x000fe600078f20ff */
[----:B------:R-:W-:Y:S01]  /*17230*/  @!P3 STS.128 [R210+0xd000], RZ ;  /* 0x00d000ffd200b388 */ /* 0x000fe20000000c00 */
[----:B------:R-:W-:Y:S03]  /*17240*/  LOP3.LUT R133, R133, 0xfffffff0, RZ, 0xc0, !PT ;  /* 0xfffffff085857812 */ /* 0x000fe600078ec0ff */
[----:B------:R-:W-:Y:S01]  /*17250*/  @!PT LDS RZ, [RZ] ;  /* 0x00000000fffff984 */ /* 0x000fe20000000800 */
[----:B------:R-:W-:Y:S01]  /*17260*/  @!PT LDS RZ, [RZ] ;  /* 0x00000000fffff984 */ /* 0x000fe20000000800 */
[----:B------:R-:W-:Y:S01]  /*17270*/  @!PT LDS RZ, [RZ] ;  /* 0x00000000fffff984 */ /* 0x000fe20000000800 */
[----:B------:R1:W-:Y:S02]  /*17280*/  @P2 LDGSTS.E.BYPASS.LTC128B.128 [R210+0xf000], [R16.64+0x80] ;  /* 0x0f00008010d22fae */ /* 0x0003e4000b901d44 */
[----:B------:R-:W-:Y:S02]  /*17290*/  IMAD.IADD R133, R132, 0x1, -R133 ;  /* 0x0000000184857824 */ /* 0x000fe400078e0a85 */
[----:B------:R-:W-:Y:S03]  /*172a0*/  @!P2 STS.128 [R210+0xf000], RZ ;  /* 0x00f000ffd200a388 */ /* 0x000fe60000000c00 */
[----:B------:R-:W-:Y:S01]  /*172b0*/  SHF.R.S32.HI R132, RZ, 0x1f, R133 ;  /* 0x0000001fff847819 */ /* 0x000fe20000011485 */
[----:B------:R-:W-:Y:S01]  /*172c0*/  @!PT LDS RZ, [RZ] ;  /* 0x00000000fffff984 */ /* 0x000fe20000000800 */
[----:B------:R-:W-:Y:S01]  /*172d0*/  @!PT LDS RZ, [RZ] ;  /* 0x00000000fffff984 */ /* 0x000fe20000000800 */
[----:B------:R-:W-:Y:S01]  /*172e0*/  @!PT LDS RZ, [RZ] ;  /* 0x00000000fffff984 */ /* 0x000fe20000000800 */
[----:B------:R3:W-:Y:S03]  /*172f0*/  @P1 LDGSTS.E.BYPASS.LTC128B.128 [R210+0x11000], [R14.64+0x100] ;  /* 0x110001000ed21fae */ /* 0x0007e6000b901d44 */
[----:B------:R-:W-:Y:S01]  /*17300*/  LEA.HI R132, R132, R133, RZ, 0x3 ;  /* 0x0000008584847211 */ /* 0x000fe200078f18ff */
[----:B------:R-:W-:Y:S03]  /*17310*/  @!P1 STS.128 [R210+0x11000], RZ ;  /* 0x011000ffd2009388 */ /* 0x000fe60000000c00 */
[----:B------:R-:W-:Y:S01]  /*17320*/  LOP3.LUT R132, R132, 0xfffffff8, RZ, 0xc0, !PT ;  /* 0xfffffff884847812 */ /* 0x000fe200078ec0ff */
[----:B------:R-:W-:Y:S01]  /*17330*/  @!PT LDS RZ, [RZ] ;  /* 0x00000000fffff984 */ /* 0x000fe20000000800 */
[----:B------:R-:W-:Y:S01]  /*17340*/  @!PT LDS RZ, [RZ] ;  /* 0x00000000fffff984 */ /* 0x000fe20000000800 */
[----:B------:R-:W-:Y:S01]  /*17350*/  @!PT LDS RZ, [RZ] ;  /* 0x00000000fffff984 */ /* 0x000fe20000000800 */
[----:B------:R5:W-:Y:S04]  /*17360*/  @P3 LDGSTS.E.BYPASS.LTC128B.128 [R210+0xd800], [R24.64] ;  /* 0x0d80000018d23fae */ /* 0x000be8000b901d44 */
[----:B------:R-:W-:Y:S01]  /*17370*/  @!P3 STS.128 [R210+0xd800], RZ ;  /* 0x00d800ffd200b388 */ /* 0x000fe20000000c00 */
[----:B------:R-:W-:Y:S03]  /*17380*/  IMAD.IADD R132, R133, 0x1, -R132 ;  /* 0x0000000185847824 */ /* 0x000fe600078e0a84 */
[----:B------:R-:W-:Y:S01]  /*17390*/  @!PT LDS RZ, [RZ] ;  /* 0x00000000fffff984 */ /* 0x000fe20000000800 */
[----:B------:R-:W-:Y:S01]  /*173a0*/  @!PT LDS RZ, [RZ] ;  /* 0x00000000fffff984 */ /* 0x000fe20000000800 */
[----:B------:R-:W-:Y:S01]  /*173b0*/  @!PT LDS RZ, [RZ] ;  /* 0x00000000fffff984 */ /* 0x000fe20000000800 */
[----:B------:R1:W-:Y:S02]  /*173c0*/  @P2 LDGSTS.E.BYPASS.LTC128B.128 [R210+0xf800], [R20.64+0x80] ;  /* 0x0f80008014d22fae */ /* 0x0003e4000b901d44 */
[----:B------:R-:W-:Y:S02]  /*173d0*/  LOP3.LUT P0, RZ, R132, 0x2, RZ, 0xc0, !PT ;  /* 0x0000000284ff7812 */ /* 0x000fe4000780c0ff */
[----:B------:R-:W-:Y:S02]  /*173e0*/  @!P2 STS.128 [R210+0xf800], RZ ;  /* 0x00f800ffd200a388 */ /* 0x000fe40000000c00 */
[----:B------:R-:W-:Y:S02]  /*173f0*/  SEL R4, R4, 0xfffffff0, !P0 ;  /* 0xfffffff004047807 */ /* 0x000fe40004000000 */
[----:B------:R-:W-:Y:S01]  /*17400*/  @!PT LDS RZ, [RZ] ;  /* 0x00000000fffff984 */ /* 0x000fe20000000800 */
[----:B------:R-:W-:Y:S01]  /*17410*/  @!PT LDS RZ, [RZ] ;  /* 0x00000000fffff984 */ /* 0x000fe20000000800 */
[----:B------:R-:W-:Y:S01]  /*17420*/  @!PT LDS RZ, [RZ] ;  /* 0x00000000fffff984 */ /* 0x000fe20000000800 */
[----:B------:R1:W-:Y:S01]  /*17430*/  @P1 LDGSTS.E.BYPASS.LTC128B.128 [R210+0x11800], [R22.64+0x100] ;  /* 0x1180010016d21fae */ /* 0x0003e2000b901d44 */
[----:B------:R-:W-:Y:S01]  /*17440*/  LOP3.LUT P0, RZ, R132, 0x4, RZ, 0xc0, !PT ;  /* 0x0000000484ff7812 */ /* 0x000fe2000780c0ff */
[----:B------:R-:W-:Y:S02]  /*17450*/  IMAD.MOV.U32 R132, RZ, RZ, 0x20 ;  /* 0x00000020ff847424 */ /* 0x000fe400078e00ff */
[----:B------:R-:W-:Y:S01]  /*17460*/  @!P1 STS.128 [R210+0x11800], RZ ;  /* 0x011800ffd2009388 */ /* 0x000fe20000000c00 */
[--C-:B------:R-:W-:Y:S02]  /*17470*/  IMAD R134, R4, 0x2, R191.reuse ;  /* 0x0000000204867824 */ /* 0x100fe400078e02bf */
[----:B------:R-:W-:Y:S01]  /*17480*/  SEL R132, R132, 0xffffffe0, !P0 ;  /* 0xffffffe084847807 */ /* 0x000fe20004000000 */
[----:B------:R-:W-:Y:S01]  /*17490*/  LDSM.16.M88.4 R136, [R191] ;  /* 0x00000000bf88783b */ /* 0x000fe20000000200 */
[----:B------:R-:W-:Y:S03]  /*174a0*/  ISETP.GT.AND P0, PT, R213, R200, PT ;  /* 0x000000c8d500720c */ /* 0x000fe60003f04270 */
[----:B------:R-:W1:Y:S01]  /*174b0*/  LDSM.16.M88.4 R140, [R190+0x6000] ;  /* 0x00600000be8c783b */ /* 0x000e620000000200 */
[C---:B------:R-:W-:Y:S02]  /*174c0*/  IMAD R133, R132.reuse, 0x2, R191 ;  /* 0x0000000284857824 */ /* 0x040fe400078e02bf */
[----:B------:R-:W-:Y:S01]  /*174d0*/  IMAD R132, R132, 0x2, R134 ;  /* 0x0000000284847824 */ /* 0x000fe200078e0286 */
[----:B------:R-:W3:Y:S04]  /*174e0*/  LDSM.16.M88.4 R144, [R190+0x6800] ;  /* 0x00680000be90783b */ /* 0x000ee80000000200 */
[----:B------:R-:W2:Y:S04]  /*174f0*/  LDSM.16.M88.4 R148, [R190+0x7000] ;  /* 0x00700000be94783b */ /* 0x000ea80000000200 */
[----:B------:R-:W0:Y:S04]  /*17500*/  LDGDEPBAR ;  /* 0x00000000000079af */ /* 0x000e280000000000 */
[----:B------:R-:W2:Y:S04]  /*17510*/  LDSM.16.M88.4 R32, [R190+0x7800] ;  /* 0x00780000be20783b */ /* 0x000ea80000000200 */
[----:B------:R-:W-:Y:S04]  /*17520*/  LDSM.16.M88.4 R152, [R134] ;  /* 0x000000008698783b */ /* 0x000fe80000000200 */
[----:B------:R-:W2:Y:S04]  /*17530*/  LDSM.16.M88.4 R156, [R189] ;  /* 0x00000000bd9c783b */ /* 0x000ea80000000200 */
[----:B------:R-:W-:Y:S04]  /*17540*/  LDSM.16.M88.4 R160, [R188+0x6000] ;  /* 0x00600000bca0783b */ /* 0x000fe80000000200 */
[----:B------:R-:W-:Y:S04]  /*17550*/  LDSM.16.M88.4 R164, [R188+0x6800] ;  /* 0x00680000bca4783b */ /* 0x000fe80000000200 */
[----:B------:R-:W-:Y:S01]  /*17560*/  LDSM.16.M88.4 R168, [R188+0x7000] ;  /* 0x00700000bca8783b */ /* 0x000fe20000000200 */
[C---:B-1----:R-:W-:Y:S03]  /*17570*/  HMMA.16816.F32.BF16 R4, R136.reuse, R140, RZ ;  /* 0x0000008c8804723c */ /* 0x042fe600000418ff */
[----:B------:R-:W-:Y:S05]  /*17580*/  LDSM.16.M88.4 R172, [R184+0x800] ;  /* 0x00080000b8ac783b */ /* 0x000fea0000000200 */
[C---:B----4-:R-:W-:Y:S01]  /*17590*/  HMMA.16816.F32.BF16 R8, R136.reuse, R142, RZ ;  /* 0x0000008e8808723c */ /* 0x050fe200000418ff */
[----:B------:R-:W1:Y:S07]  /*175a0*/  LDSM.16.M88.4 R140, [R187] ;  /* 0x00000000bb8c783b */ /* 0x000e6e0000000200 */
[C---:B---3--:R-:W-:Y:S08]  /*175b0*/  HMMA.16816.F32.BF16 R12, R136.reuse, R144, RZ ;  /* 0x00000090880c723c */ /* 0x048ff000000418ff */
[C---:B------:R-:W-:Y:S01]  /*175c0*/  HMMA.16816.F32.BF16 R16, R136.reuse, R146, RZ ;  /* 0x000000928810723c */ /* 0x040fe200000418ff */
[----:B------:R-:W3:Y:S07]  /*175d0*/  LDSM.16.M88.4 R144, [R186] ;  /* 0x00000000ba90783b */ /* 0x000eee0000000200 */
[C---:B--2---:R-:W-:Y:S08]  /*175e0*/  HMMA.16816.F32.BF16 R20, R136.reuse, R148, RZ ;  /* 0x000000948814723c */ /* 0x044ff000000418ff */
[C---:B-----5:R-:W-:Y:S01]  /*175f0*/  HMMA.16816.F32.BF16 R24, R136.reuse, R150, RZ ;  /* 0x000000968818723c */ /* 0x060fe200000418ff */
[----:B------:R-:W2:Y:S07]  /*17600*/  LDSM.16.M88.4 R148, [R185] ;  /* 0x00000000b994783b */ /* 0x000eae0000000200 */
[C---:B------:R-:W-:Y:S08]  /*17610*/  HMMA.16816.F32.BF16 R28, R136.reuse, R32, RZ ;  /* 0x00000020881c723c */ /* 0x040ff000000418ff */
[----:B------:R-:W-:Y:S01]  /*17620*/  HMMA.16816.F32.BF16 R32, R136, R34, RZ ;  /* 0x000000228820723c */ /* 0x000fe200000418ff */
[----:B------:R-:W4:Y:S07]  /*17630*/  LDSM.16.M88.4 R136, [R133] ;  /* 0x000000008588783b */ /* 0x000f2e0000000200 */
[C---:B------:R-:W-:Y:S08]  /*17640*/  HMMA.16816.F32.BF16 R4, R152.reuse, R156, R4 ;  /* 0x0000009c9804723c */ /* 0x040ff00000041804 */
[C---:B------:R-:W-:Y:S01]  /*17650*/  HMMA.16816.F32.BF16 R8, R152.reuse, R158, R8 ;  /* 0x0000009e9808723c */ /* 0x040fe20000041808 */
[----:B------:R-:W5:Y:S07]  /*17660*/  LDSM.16.M88.4 R156, [R188+0x7800] ;  /* 0x00780000bc9c783b */ /* 0x000f6e0000000200 */
[C---:B-1----:R-:W-:Y:S08]  /*17670*/  HMMA.16816.F32.BF16 R12, R152.reuse, R140, R12 ;  /* 0x0000008c980c723c */ /* 0x042ff0000004180c */
[C---:B------:R-:W-:Y:S01]  /*17680*/  HMMA.16816.F32.BF16 R16, R152.reuse, R142, R16 ;  /* 0x0000008e9810723c */ /* 0x040fe20000041810 */
[----:B------:R-:W-:Y:S07]  /*17690*/  LDSM.16.M88.4 R140, [R132] ;  /* 0x00000000848c783b */ /* 0x000fee0000000200 */
[C---:B---3--:R-:W-:Y:S08]  /*176a0*/  HMMA.16816.F32.BF16 R20, R152.reuse, R144, R20 ;  /* 0x000000909814723c */ /* 0x048ff00000041814 */
[C---:B------:R-:W-:Y:S01]  /*176b0*/  HMMA.16816.F32.BF16 R24, R152.reuse, R146, R24 ;  /* 0x000000929818723c */ /* 0x040fe20000041818 */
[----:B------:R-:W1:Y:S07]  /*176c0*/  LDSM.16.M88.4 R144, [R184] ;  /* 0x00000000b890783b */ /* 0x000e6e0000000200 */
[C---:B--2---:R-:W-:Y:S08]  /*176d0*/  HMMA.16816.F32.BF16 R28, R152.reuse, R148, R28 ;  /* 0x00000094981c723c */ /* 0x044ff0000004181c */
        /* <DEDUP_REMOVED lines=11> */
[----:B------:R-:W2:Y:S07]  /*17790*/  LDSM.16.M88.4 R168, [R190+0x8800] ;  /* 0x00880000bea8783b */ /* 0x000eae0000000200 */
[C---:B-----5:R-:W-:Y:S08]  /*177a0*/  HMMA.16816.F32.BF16 R28, R136.reuse, R156, R28 ;  /* 0x0000009c881c723c */ /* 0x060ff0000004181c */
        /* <DEDUP_REMOVED lines=8> */
[----:B------:R-:W-:Y:S07]  /*17830*/  LDSM.16.M88.4 R172, [R182] ;  /* 0x00000000b6ac783b */ /* 0x000fee0000000200 */
[C---:B--2---:R-:W-:Y:S08]  /*17840*/  HMMA.16816.F32.BF16 R20, R140.reuse, R148, R20 ;  /* 0x000000948c14723c */ /* 0x044ff00000041814 */
[C---:B------:R-:W-:Y:S01]  /*17850*/  HMMA.16816.F32.BF16 R24, R140.reuse, R150, R24 ;  /* 0x000000968c18723c */ /* 0x040fe20000041818 */
[----:B------:R-:W1:Y:S07]  /*17860*/  LDSM.16.M88.4 R148, [R183] ;  /* 0x00000000b794783b */ /* 0x000e6e0000000200 */
[C---:B---3--:R-:W-:Y:S08]  /*17870*/  HMMA.16816.F32.BF16 R28, R140.reuse, R152, R28 ;  /* 0x000000988c1c723c */ /* 0x048ff0000004181c */
[----:B------:R-:W-:Y:S01]  /*17880*/  HMMA.16816.F32.BF16 R32, R140, R154, R32 ;  /* 0x0000009a8c20723c */ /* 0x000fe20000041820 */
[----:B------:R-:W2:Y:S04]  /*17890*/  LDSM.16.M88.4 R140, [R181] ;  /* 0x00000000b58c783b */ /* 0x000ea80000000200 */
[----:B------:R-:W3:Y:S03]  /*178a0*/  LDSM.16.M88.4 R152, [R180] ;  /* 0x00000000b498783b */ /* 0x000ee60000000200 */
        /* <DEDUP_REMOVED lines=41> */
[----:B------:R-:W-:Y:S07]  /*17b40*/  LDSM.16.M88.4 R148, [R179] ;  /* 0x00000000b394783b */ /* 0x000fee0000000200 */
[C---:B------:R-:W-:Y:S08]  /*17b50*/  HMMA.16816.F32.BF16 R12, R140.reuse, R172, R12 ;  /* 0x000000ac8c0c723c */ /* 0x040ff0000004180c */
[C---:B------:R-:W-:Y:S01]  /*17b60*/  HMMA.16816.F32.BF16 R16, R140.reuse, R174, R16 ;  /* 0x000000ae8c10723c */ /* 0x040fe20000041810 */
[----:B------:R-:W-:Y:S07]  /*17b70*/  LDSM.16.M88.4 R172, [R178] ;  /* 0x00000000b2ac783b */ /* 0x000fee0000000200 */
[C---:B--2---:R-:W-:Y:S08]  /*17b80*/  HMMA.16816.F32.BF16 R20, R140.reuse, R144, R20 ;  /* 0x000000908c14723c */ /* 0x044ff00000041814 */
[C---:B------:R-:W-:Y:S01]  /*17b90*/  HMMA.16816.F32.BF16 R24, R140.reuse, R146, R24 ;  /* 0x000000928c18723c */ /* 0x040fe20000041818 */
[----:B------:R-:W1:Y:S07]  /*17ba0*/  LDSM.16.M88.4 R144, [R134+0x4000] ;  /* 0x004000008690783b */ /* 0x000e6e0000000200 */
        /* <DEDUP_REMOVED lines=30> */
[C---:B----4-:R-:W-:Y:S01]  /*17d90*/  HMMA.16816.F32.BF16 R4, R136.reuse, R164, R4 ;  /* 0x000000a48804723c */ /* 0x050fe20000041804 */
[----:B------:R-:W-:Y:S04]  /*17da0*/  DEPBAR.LE SB0, 0x0 ;  /* 0x000080000000791a */ /* 0x000fe80000000000 */
[----:B------:R-:W-:Y:S03]  /*17db0*/  BAR.SYNC.DEFER_BLOCKING 0x0 ;  /* 0x0000000000007b1d */ /* 0x000fe60000010000 */
[C---:B------:R-:W-:Y:S08]  /*17dc0*/  HMMA.16816.F32.BF16 R8, R136.reuse, R166, R8 ;  /* 0x000000a68808723c */ /* 0x040ff00000041808 */
[C---:B------:R-:W-:Y:S08]  /*17dd0*/  HMMA.16816.F32.BF16 R12, R136.reuse, R168, R12 ;  /* 0x000000a8880c723c */ /* 0x040ff0000004180c */
[C---:B------:R-:W-:Y:S08]  /*17de0*/  HMMA.16816.F32.BF16 R16, R136.reuse, R170, R16 ;  /* 0x000000aa8810723c */ /* 0x040ff00000041810 */
[C---:B-----5:R-:W-:Y:S08]  /*17df0*/  HMMA.16816.F32.BF16 R20, R136.reuse, R156, R20 ;  /* 0x0000009c8814723c */ /* 0x060ff00000041814 */
[C---:B------:R-:W-:Y:S08]  /*17e00*/  HMMA.16816.F32.BF16 R24, R136.reuse, R158, R24 ;  /* 0x0000009e8818723c */ /* 0x040ff00000041818 */
[C---:B------:R-:W-:Y:S07]  /*17e10*/  HMMA.16816.F32.BF16 R28, R136.reuse, R160, R28 ;  /* 0x000000a0881c723c */ /* 0x040fee000004181c */
[----:B------:R-:W-:Y:S01]  /*17e20*/  IMAD.MOV.U32 R160, RZ, RZ, R218 ;  /* 0x000000ffffa07224 */ /* 0x000fe200078e00da */
[----:B------:R-:W-:Y:S04]  /*17e30*/  HMMA.16816.F32.BF16 R32, R136, R162, R32 ;  /* 0x000000a28820723c */ /* 0x000fe80000041820 */
[----:B------:R-:W-:Y:S04]  /*17e40*/  IMAD.MOV.U32 R161, RZ, RZ, R219 ;  /* 0x000000ffffa17224 */ /* 0x000fe800078e00db */
[C---:B-1----:R-:W-:Y:S08]  /*17e50*/  HMMA.16816.F32.BF16 R4, R140.reuse, R148, R4 ;  /* 0x000000948c04723c */ /* 0x042ff00000041804 */
[C---:B------:R-:W-:Y:S08]  /*17e60*/  HMMA.16816.F32.BF16 R8, R140.reuse, R150, R8 ;  /* 0x000000968c08723c */ /* 0x040ff00000041808 */
[C---:B------:R-:W-:Y:S08]  /*17e70*/  HMMA.16816.F32.BF16 R12, R140.reuse, R172, R12 ;  /* 0x000000ac8c0c723c */ /* 0x040ff0000004180c */
[C---:B------:R-:W-:Y:S08]  /*17e80*/  HMMA.16816.F32.BF16 R16, R140.reuse, R174, R16 ;  /* 0x000000ae8c10723c */ /* 0x040ff00000041810 */
[C---:B--2---:R-:W-:Y:S08]  /*17e90*/  HMMA.16816.F32.BF16 R20, R140.reuse, R144, R20 ;  /* 0x000000908c14723c */ /* 0x044ff00000041814 */
[C---:B------:R-:W-:Y:S08]  /*17ea0*/  HMMA.16816.F32.BF16 R24, R140.reuse, R146, R24 ;  /* 0x000000928c18723c */ /* 0x040ff00000041818 */
[C---:B---3--:R-:W-:Y:S08]  /*17eb0*/  HMMA.16816.F32.BF16 R28, R140.reuse, R152, R28 ;  /* 0x000000988c1c723c */ /* 0x048ff0000004181c */
[----:B------:R-:W-:Y:S01]  /*17ec0*/  HMMA.16816.F32.BF16 R32, R140, R154, R32 ;  /* 0x0000009a8c20723c */ /* 0x000fe20000041820 */
[----:B------:R-:W-:Y:S07]  /*17ed0*/  @!UPT UIADD3 URZ, URZ, URZ, URZ ;  /* 0x0000003f3f3ff290 */ /* 0x000fee000fffe03f */
[----:B------:R-:W-:-:S11]  /*17ee0*/  @!P0 BRA `(.L_x_1740) ;  /* 0x00000a3000008947 */ /* 0x000fd60003800000 */
        /* <DEDUP_REMOVED lines=68> */
.L_x_1742:
[----:B------:R-:W-:Y:S02]  /*18330*/  ULDC.64 UR4, c[0x0][0x118] ;  /* 0x0000460000047ab9 */ /* 0x000fe40000000a00 */
[----:B------:R-:W2:Y:S02]  /*18340*/  LD.E R140, [R2.64+0x38] ;  /* 0x00003804028c7980 */ /* 0x000ea4000c101900 */
[----:B--2---:R-:W-:Y:S04]  /*18350*/  LEA R140, -R140, RZ, 0x6 ;  /* 0x000000ff8c8c7211 */ /* 0x004fe800078e31ff */
[----:B------:R-:W-:Y:S02]  /*18360*/  SHF.R.S32.HI R134, RZ, 0x1f, R140 ;  /* 0x0000001fff867819 */ /* 0x000fe4000001148c */
.L_x_1743:
[----:B------:R-:W-:Y:S05]  /*18370*/  BSYNC B0 ;  /* 0x0000000000007941 */ /* 0x000fea0003800000 */
.L_x_1741:
[C---:B------:R-:W-:Y:S01]  /*18380*/  LEA R152, P4, R140.reuse, R202, 0x1 ;  /* 0x000000ca8c987211 */ /* 0x040fe200078808ff */
[----:B------:R-:W-:Y:S01]  /*18390*/  ULDC.64 UR4, c[0x0][0x118] ;  /* 0x0000460000047ab9 */ /* 0x000fe20000000a00 */
[C---:B------:R-:W-:Y:S02]  /*183a0*/  IADD3 R133, P0, R140.reuse, R198, RZ ;  /* 0x000000c68c857210 */ /* 0x040fe40007f1e0ff */
[-C--:B------:R-:W-:Y:S02]  /*183b0*/  LEA.HI.X R153, R140, R201.reuse, R134, 0x1, P4 ;  /* 0x000000c98c997211 */ /* 0x080fe400020f0c86 */
[CC--:B------:R-:W-:Y:S01]  /*183c0*/  @P3 LEA R150, P6, R133.reuse, R202.reuse, 0x1 ;  /* 0x000000ca85963211 */ /* 0x0c0fe200078c08ff */
[--C-:B------:R-:W-:Y:S01]  /*183d0*/  IMAD.X R134, R134, 0x1, R199.reuse, P0 ;  /* 0x0000000186867824 */ /* 0x100fe200000e06c7 */
[CC--:B------:R-:W-:Y:S01]  /*183e0*/  @P2 LEA R144, P4, R133.reuse, R202.reuse, 0x1 ;  /* 0x000000ca85902211 */ /* 0x0c0fe200078808ff */
[----:B------:R-:W-:Y:S01]  /*183f0*/  @!PT LDS RZ, [RZ] ;  /* 0x00000000fffff984 */ /* 0x000fe20000000800 */
[----:B------:R-:W-:Y:S01]  /*18400*/  @!PT LDS RZ, [RZ] ;  /* 0x00000000fffff984 */ /* 0x000fe20000000800 */
[----:B------:R-:W-:Y:S01]  /*18410*/  @!PT LDS RZ, [RZ] ;  /* 0x00000000fffff984 */ /* 0x000fe20000000800 */
[----:B------:R1:W-:Y:S01]  /*18420*/  @P3 LDGSTS.E.BYPASS.LTC128B.128 [R210+0x6000], [R152.64] ;  /* 0x0600000098d23fae */ /* 0x0003e2000b901d44 */
[C---:B------:R-:W-:Y:S02]  /*18430*/  @P1 LEA R142, P0, R133.reuse, R202, 0x1 ;  /* 0x000000ca858e1211 */ /* 0x040fe400078008ff */
[CCC-:B------:R-:W-:Y:S01]  /*18440*/  @P3 LEA.HI.X R151, R133.reuse, R201.reuse, R134.reuse, 0x1, P6 ;  /* 0x000000c985973211 */ /* 0x1c0fe200030f0c86 */
[----:B------:R1:W-:Y:S01]  /*18450*/  @!P3 STS.128 [R210+0x6000], RZ ;  /* 0x006000ffd200b388 */ /* 0x0003e20000000c00 */
[CCC-:B------:R-:W-:Y:S02]  /*18460*/  @P2 LEA.HI.X R145, R133.reuse, R201.reuse, R134.reuse, 0x1, P4 ;  /* 0x000000c985912211 */ /* 0x1c0fe400020f0c86 */
[CC--:B------:R-:W-:Y:S01]  /*18470*/  @P1 LEA.HI.X R143, R133.reuse, R201.reuse, R134, 0x1, P0 ;  /* 0x000000c9858f1211 */ /* 0x0c0fe200000f0c86 */
[----:B------:R-:W-:Y:S01]  /*18480*/  @!PT LDS RZ, [RZ] ;  /* 0x00000000fffff984 */ /* 0x000fe20000000800 */
[----:B------:R-:W-:Y:S01]  /*18490*/  @!PT LDS RZ, [RZ] ;  /* 0x00000000fffff984 */ /* 0x000fe20000000800 */
[----:B------:R-:W-:Y:S01]  /*184a0*/  @!PT LDS RZ, [RZ] ;  /* 0x00000000fffff984 */ /* 0x000fe20000000800 */
[----:B------:R1:W-:Y:S01]  /*184b0*/  @P2 LDGSTS.E.BYPASS.LTC128B.128 [R210+0x8000], [R152.64+0x80] ;  /* 0x0800008098d22fae */ /* 0x0003e2000b901d44 */
[----:B------:R-:W-:Y:S03]  /*184c0*/  IADD3 R137, P5, R133, R198, RZ ;  /* 0x000000c685897210 */ /* 0x000fe60007fbe0ff */
[----:B------:R1:W-:Y:S01]  /*184d0*/  @!P2 STS.128 [R210+0x8000], RZ ;  /* 0x008000ffd200a388 */ /* 0x0003e20000000c00 */
[CC--:B------:R-:W-:Y:S01]  /*184e0*/  @P3 LEA R148, P4, R137.reuse, R202.reuse, 0x1 ;  /* 0x000000ca89943211 */ /* 0x0c0fe200078808ff */
[--C-:B------:R-:W-:Y:S01]  /*184f0*/  IMAD.X R134, R134, 0x1, R199.reuse, P5 ;  /* 0x0000000186867824 */ /* 0x100fe200028e06c7 */
[CC--:B------:R-:W-:Y:S01]  /*18500*/  @P2 LEA R140, P0, R137.reuse, R202.reuse, 0x1 ;  /* 0x000000ca898c2211 */ /* 0x0c0fe200078008ff */
[----:B------:R-:W-:Y:S01]  /*18510*/  @!PT LDS RZ, [RZ] ;  /* 0x00000000fffff984 */ /* 0x000fe20000000800 */
[----:B------:R-:W-:Y:S01]  /*18520*/  @!PT LDS RZ, [RZ] ;  /* 0x00000000fffff984 */ /* 0x000fe20000000800 */
[----:B------:R-:W-:Y:S01]  /*18530*/  @!PT LDS RZ, [RZ] ;  /* 0x00000000fffff984 */ /* 0x000fe20000000800 */
[----:B------:R1:W-:Y:S01]  /*18540*/  @P1 LDGSTS.E.BYPASS.LTC128B.128 [R210+0xa000], [R152.64+0x100] ;  /* 0x0a00010098d21fae */ /* 0x0003e2000b901d44 */
        /* <DEDUP_REMOVED lines=61> */
.L_x_1740:
[----:B------:R-:W-:Y:S05]  /*18920*/  BSYNC B1 ;  /* 0x0000000000017941 */ /* 0x000fea0003800000 */
.L_x_1739:
        /* <DEDUP_REMOVED lines=63> */
[----:B------:R-:W-:Y:S01]  /*18d20*/  ISETP.GT.AND P0, PT, R213, R200, PT ;  /* 0x000000c8d500720c */ /* 0x000fe20003f04270 */
        /* <DEDUP_REMOVED lines=348> */
.L_x_1735:
        /* <DEDUP_REMOVED lines=11> */
.L_x_1763:
[----:B--23--:R-:W-:Y:S01]  /*1a3a0*/  FADD.FTZ R217, R10, R217 ;  /* 0x000000d90ad97221 */ /* 0x00cfe20000010000 */
[----:B------:R-:W-:Y:S05]  /*1a3b0*/  BRA.DIV ~URZ, `(.L_x_1746) ;  /* 0x000019027f007947 */ /* 0x000fea000b800000 */
[----:B------:R-:W2:Y:S04]  /*1a3c0*/  SHFL.BFLY PT, R6, R215, 0x2, 0x1f ;  /* 0x0c401f00d7067f89 */ /* 0x000ea800000e0000 */
[----:B------:R-:W3:Y:S01]  /*1a3d0*/  SHFL.BFLY PT, R2, R217, 0x1, 0x1f ;  /* 0x0c201f00d9027f89 */ /* 0x000ee200000e0000 */
[----:B--2---:R-:W-:Y:S02]  /*1a3e0*/  FADD.FTZ R11, R6, R215 ;  /* 0x000000d7060b7221 */ /* 0x004fe40000010000 */
[----:B---3--:R-:W-:-:S03]  /*1a3f0*/  FADD.FTZ R2, R217, R2 ;  /* 0x00000002d9027221 */ /* 0x008fc60000010000 */
[----:B------:R2:W3:Y:S04]  /*1a400*/  SHFL.BFLY PT, R10, R11, 0x1, 0x1f ;  /* 0x0c201f000b0a7f89 */ /* 0x0004e800000e0000 */
.L_x_1764:
[----:B------:R-:W4:Y:S01]  /*1a410*/  S2R R9, SR_TID.X ;  /* 0x0000000000097919 */ /* 0x000f220000002100 */
[----:B---3--:R-:W-:-:S03]  /*1a420*/  FADD.FTZ R6, R10, R11 ;  /* 0x0000000b0a067221 */ /* 0x008fc60000010000 */
[----:B------:R-:W-:Y:S01]  /*1a430*/  BAR.SYNC.DEFER_BLOCKING 0x0 ;  /* 0x0000000000007b1d */ /* 0x000fe20000010000 */
[----:B------:R-:W-:Y:S02]  /*1a440*/  FSETP.NE.FTZ.AND P4, PT, R2, RZ, PT ;  /* 0x000000ff0200720b */ /* 0x000fe40003f95000 */
[----:B------:R-:W-:Y:S02]  /*1a450*/  FSETP.NE.FTZ.AND P3, PT, R6, RZ, PT ;  /* 0x000000ff0600720b */ /* 0x000fe40003f75000 */
[----:B------:R-:W-:Y:S01]  /*1a460*/  MOV R8, 0x3f800000 ;  /* 0x3f80000000087802 */ /* 0x000fe20000000f00 */
[----:B------:R-:W-:Y:S01]  /*1a470*/  ULDC.64 UR4, c[0x0][0x118] ;  /* 0x0000460000047ab9 */ /* 0x000fe20000000a00 */
[----:B------:R-:W-:-:S07]  /*1a480*/  MOV R7, 0x3f800000 ;  /* 0x3f80000000077802 */ /* 0x000fce0000000f00 */
[----:B------:R-:W3:Y:S01]  /*1a490*/  @P4 MUFU.RCP R8, R2 ;  /* 0x0000000200084308 */ /* 0x000ee20000001000 */
[----:B----4-:R-:W-:-:S07]  /*1a4a0*/  SHF.R.S32.HI R10, RZ, 0x1f, R9 ;  /* 0x0000001fff0a7819 */ /* 0x010fce0000011409 */
[----:B------:R-:W4:Y:S01]  /*1a4b0*/  @P3 MUFU.RCP R7, R6 ;  /* 0x0000000600073308 */ /* 0x000f220000001000 */
[----:B--2---:R-:W-:-:S04]  /*1a4c0*/  LEA.HI R11, R10, R9, RZ, 0x2 ;  /* 0x000000090a0b7211 */ /* 0x004fc800078f10ff */
[--C-:B------:R-:W-:Y:S02]  /*1a4d0*/  SHF.R.S32.HI R13, RZ, 0x2, R11.reuse ;  /* 0x00000002ff0d7819 */ /* 0x100fe4000001140b */
[----:B------:R-:W-:Y:S01]  /*1a4e0*/  SHF.R.S32.HI R12, RZ, 0x1f, R11 ;  /* 0x0000001fff0c7819 */ /* 0x000fe2000001140b */
[C---:B---3--:R-:W-:Y:S01]  /*1a4f0*/  FMUL.FTZ R128, R8.reuse, R128 ;  /* 0x0000008008807220 */ /* 0x048fe20000410000 */
[----:B------:R-:W-:Y:S01]  /*1a500*/  LOP3.LUT R14, R11, 0x1ffffffc, RZ, 0xc0, !PT ;  /* 0x1ffffffc0b0e7812 */ /* 0x000fe200078ec0ff */
[----:B------:R-:W-:Y:S01]  /*1a510*/  FMUL.FTZ R129, R8, R129 ;  /* 0x0000008108817220 */ /* 0x000fe20000410000 */
[----:B------:R-:W-:Y:S01]  /*1a520*/  LEA.HI R12, R12, R13, RZ, 0x3 ;  /* 0x0000000d0c0c7211 */ /* 0x000fe200078f18ff */
[----:B------:R-:W-:Y:S01]  /*1a530*/  FMUL.FTZ R124, R8, R124 ;  /* 0x0000007c087c7220 */ /* 0x000fe20000410000 */
[----:B------:R-:W-:Y:S01]  /*1a540*/  IADD3 R14, -R14, R9, RZ ;  /* 0x000000090e0e7210 */ /* 0x000fe20007ffe1ff */
[----:B------:R-:W-:Y:S01]  /*1a550*/  FMUL.FTZ R125, R8, R125 ;  /* 0x0000007d087d7220 */ /* 0x000fe20000410000 */
[----:B------:R-:W-:Y:S01]  /*1a560*/  LOP3.LUT R12, R12, 0xfffffff8, RZ, 0xc0, !PT ;  /* 0xfffffff80c0c7812 */ /* 0x000fe200078ec0ff */
[----:B------:R-:W-:-:S02]  /*1a570*/  FMUL.FTZ R36, R8, R36 ;  /* 0x0000002408247220 */ /* 0x000fc40000410000 */
[C---:B------:R-:W-:Y:S01]  /*1a580*/  FMUL.FTZ R37, R8.reuse, R37 ;  /* 0x0000002508257220 */ /* 0x040fe20000410000 */
[----:B------:R-:W-:Y:S01]  /*1a590*/  IADD3 R13, R13, -R12, RZ ;  /* 0x8000000c0d0d7210 */ /* 0x000fe20007ffe0ff */
[----:B------:R-:W-:Y:S01]  /*1a5a0*/  FMUL.FTZ R40, R8, R40 ;  /* 0x0000002808287220 */ /* 0x000fe20000410000 */
[----:B------:R-:W-:Y:S01]  /*1a5b0*/  LEA.HI R12, R10, R9, RZ, 0x5 ;  /* 0x000000090a0c7211 */ /* 0x000fe200078f28ff */
[C---:B------:R-:W-:Y:S01]  /*1a5c0*/  FMUL.FTZ R41, R8.reuse, R41 ;  /* 0x0000002908297220 */ /* 0x040fe20000410000 */
[----:B------:R-:W-:Y:S01]  /*1a5d0*/  SHF.L.U32 R15, R13, 0x6, RZ ;  /* 0x000000060d0f7819 */ /* 0x000fe200000006ff */
[C---:B------:R-:W-:Y:S01]  /*1a5e0*/  FMUL.FTZ R44, R8.reuse, R44 ;  /* 0x0000002c082c7220 */ /* 0x040fe20000410000 */
[----:B------:R-:W-:Y:S01]  /*1a5f0*/  SHF.R.S32.HI R11, RZ, 0x5, R12 ;  /* 0x00000005ff0b7819 */ /* 0x000fe2000001140c */
[C---:B------:R-:W-:Y:S01]  /*1a600*/  FMUL.FTZ R45, R8.reuse, R45 ;  /* 0x0000002d082d7220 */ /* 0x040fe20000410000 */
[----:B------:R-:W-:Y:S01]  /*1a610*/  LOP3.LUT R15, R15, 0x1c0, RZ, 0xc0, !PT ;  /* 0x000001c00f0f7812 */ /* 0x000fe200078ec0ff */
[C---:B------:R-:W-:Y:S01]  /*1a620*/  FMUL.FTZ R48, R8.reuse, R48 ;  /* 0x0000003008307220 */ /* 0x040fe20000410000 */
[----:B------:R-:W-:Y:S01]  /*1a630*/  LOP3.LUT R16, R13, 0x1, RZ, 0xc0, !PT ;  /* 0x000000010d107812 */ /* 0x000fe200078ec0ff */
[C---:B------:R-:W-:Y:S01]  /*1a640*/  FMUL.FTZ R49, R8.reuse, R49 ;  /* 0x0000003108317220 */ /* 0x040fe20000410000 */
[----:B------:R-:W-:Y:S01]  /*1a650*/  LEA R14, R11, R14, 0x9 ;  /* 0x0000000e0b0e7211 */ /* 0x000fe200078e48ff */
[C---:B------:R-:W-:Y:S01]  /*1a660*/  FMUL.FTZ R52, R8.reuse, R52 ;  /* 0x0000003408347220 */ /* 0x040fe20000410000 */
[----:B------:R-:W-:Y:S01]  /*1a670*/  LEA.HI R15, R15, R15, RZ, 0x1d ;  /* 0x0000000f0f0f7211 */ /* 0x000fe200078fe8ff */
[----:B------:R-:W-:Y:S01]  /*1a680*/  FMUL.FTZ R53, R8, R53 ;  /* 0x0000003508357220 */ /* 0x000fe20000410000 */
[----:B------:R-:W-:Y:S01]  /*1a690*/  ISETP.NE.U32.AND P0, PT, R16, 0x1, PT ;  /* 0x000000011000780c */ /* 0x000fe20003f05070 */
[----:B------:R-:W-:Y:S01]  /*1a6a0*/  FMUL.FTZ R56, R8, R56 ;  /* 0x0000003808387220 */ /* 0x000fe20000410000 */
[----:B------:R-:W-:Y:S01]  /*1a6b0*/  LEA R14, R14, R15, 0x1 ;  /* 0x0000000f0e0e7211 */ /* 0x000fe200078e08ff */
[C---:B------:R-:W-:Y:S01]  /*1a6c0*/  FMUL.FTZ R57, R8.reuse, R57 ;  /* 0x0000003908397220 */ /* 0x040fe20000410000 */
[----:B------:R-:W-:Y:S01]  /*1a6d0*/  R2P PR, R13, 0x6 ;  /* 0x000000060d007804 */ /* 0x000fe20000000000 */
[----:B------:R-:W-:Y:S01]  /*1a6e0*/  FMUL.FTZ R60, R8, R60 ;  /* 0x0000003c083c7220 */ /* 0x000fe20000410000 */
[----:B------:R-:W-:Y:S01]  /*1a6f0*/  SHF.L.U32 R13, R14, 0x2, RZ ;  /* 0x000000020e0d7819 */ /* 0x000fe200000006ff */
[C---:B------:R-:W-:Y:S01]  /*1a700*/  FMUL.FTZ R61, R8.reuse, R61 ;  /* 0x0000003d083d7220 */ /* 0x040fe20000410000 */
[----:B------:R-:W-:Y:S01]  /*1a710*/  STS.64 [R14.X4], R128 ;  /* 0x000000800e007388 */ /* 0x000fe20000004a00 */
[C---:B------:R-:W-:Y:S01]  /*1a720*/  FMUL.FTZ R64, R8.reuse, R64 ;  /* 0x0000004008407220 */ /* 0x040fe20000410000 */
[----:B------:R-:W-:Y:S01]  /*1a730*/  IADD3 R15, R13, -0x20, RZ ;  /* 0xffffffe00d0f7810 */ /* 0x000fe20007ffe0ff */
[----:B------:R-:W-:-:S02]  /*1a740*/  FMUL.FTZ R65, R8, R65 ;  /* 0x0000004108417220 */ /* 0x000fc40000410000 */
[C---:B------:R-:W-:Y:S01]  /*1a750*/  FMUL.FTZ R68, R8.reuse, R68 ;  /* 0x0000004408447220 */ /* 0x040fe20000410000 */
[----:B------:R-:W-:Y:S01]  /*1a760*/  @P0 IADD3 R15, R13, 0x20, RZ ;  /* 0x000000200d0f0810 */ /* 0x000fe20007ffe0ff */
[C---:B------:R-:W-:Y:S02]  /*1a770*/  FMUL.FTZ R69, R8.reuse, R69 ;  /* 0x0000004508457220 */ /* 0x040fe40000410000 */
[C---:B------:R-:W-:Y:S02]  /*1a780*/  FMUL.FTZ R72, R8.reuse, R72 ;  /* 0x0000004808487220 */ /* 0x040fe40000410000 */
[C---:B------:R-:W-:Y:S02]  /*1a790*/  FMUL.FTZ R73, R8.reuse, R73 ;  /* 0x0000004908497220 */ /* 0x040fe40000410000 */
[C---:B------:R-:W-:Y:S02]  /*1a7a0*/  FMUL.FTZ R76, R8.reuse, R76 ;  /* 0x0000004c084c7220 */ /* 0x040fe40000410000 */
[----:B------:R-:W-:-:S02]  /*1a7b0*/  FMUL.FTZ R77, R8, R77 ;  /* 0x0000004d084d7220 */ /* 0x000fc40000410000 */
[C---:B------:R-:W-:Y:S02]  /*1a7c0*/  FMUL.FTZ R80, R8.reuse, R80 ;  /* 0x0000005008507220 */ /* 0x040fe40000410000 */
        /* <DEDUP_REMOVED lines=20> */
[----:B------:R-:W-:Y:S01]  /*1a910*/  FMUL.FTZ R113, R8, R113 ;  /* 0x0000007108717220 */ /* 0x000fe20000410000 */
[----:B------:R-:W-:Y:S01]  /*1a920*/  MOV R8, 0x40 ;  /* 0x0000004000087802 */ /* 0x000fe20000000f00 */
[C---:B----4-:R-:W-:Y:S02]  /*1a930*/  FMUL.FTZ R131, R7.reuse, R131 ;  /* 0x0000008307837220 */ /* 0x050fe40000410000 */
[C---:B------:R-:W-:Y:S01]  /*1a940*/  FMUL.FTZ R130, R7.reuse, R130 ;  /* 0x0000008207827220 */ /* 0x040fe20000410000 */
[----:B------:R-:W-:Y:S01]  /*1a950*/  SEL R8, R8, 0xffffffc0, !P1 ;  /* 0xffffffc008087807 */ /* 0x000fe20004800000 */
[----:B------:R-:W-:-:S02]  /*1a960*/  FMUL.FTZ R127, R7, R127 ;  /* 0x0000007f077f7220 */ /* 0x000fc40000410000 */
[----:B------:R-:W-:Y:S01]  /*1a970*/  FMUL.FTZ R126, R7, R126 ;  /* 0x0000007e077e7220 */ /* 0x000fe20000410000 */
[----:B------:R-:W-:Y:S01]  /*1a980*/  IADD3 R16, R13, R8, RZ ;  /* 0x000000080d107210 */ /* 0x000fe20007ffe0ff */
[C---:B------:R-:W-:Y:S01]  /*1a990*/  FMUL.FTZ R39, R7.reuse, R39 ;  /* 0x0000002707277220 */ /* 0x040fe20000410000 */
[----:B------:R-:W-:Y:S01]  /*1a9a0*/  STS.64 [R14.X4+0x800], R130 ;  /* 0x000800820e007388 */ /* 0x000fe20000004a00 */
[C---:B------:R-:W-:Y:S02]  /*1a9b0*/  FMUL.FTZ R38, R7.reuse, R38 ;  /* 0x0000002607267220 */ /* 0x040fe40000410000 */
[C---:B------:R-:W-:Y:S01]  /*1a9c0*/  FMUL.FTZ R43, R7.reuse, R43 ;  /* 0x0000002b072b7220 */ /* 0x040fe20000410000 */
[----:B------:R-:W-:Y:S01]  /*1a9d0*/  STS.64 [R15], R124 ;  /* 0x0000007c0f007388 */ /* 0x000fe20000000a00 */
[C---:B------:R-:W-:Y:S02]  /*1a9e0*/  FMUL.FTZ R42, R7.reuse, R42 ;  /* 0x0000002a072a7220 */ /* 0x040fe40000410000 */
[C---:B------:R-:W-:Y:S01]  /*1a9f0*/  FMUL.FTZ R47, R7.reuse, R47 ;  /* 0x0000002f072f7220 */ /* 0x040fe20000410000 */
[----:B------:R-:W-:Y:S01]  /*1aa00*/  STS.64 [R15+0x800], R126 ;  /* 0x0008007e0f007388 */ /* 0x000fe20000000a00 */
[----:B------:R-:W-:-:S02]  /*1aa10*/  FMUL.FTZ R46, R7, R46 ;  /* 0x0000002e072e7220 */ /* 0x000fc40000410000 */
[C---:B------:R-:W-:Y:S01]  /*1aa20*/  FMUL.FTZ R51, R7.reuse, R51 ;  /* 0x0000003307337220 */ /* 0x040fe20000410000 */
[----:B------:R-:W-:Y:S01]  /*1aa30*/  STS.64 [R16], R36 ;  /* 0x0000002410007388 */ /* 0x000fe20000000a00 */
[C---:B------:R-:W-:Y:S02]  /*1aa40*/  FMUL.FTZ R50, R7.reuse, R50 ;  /* 0x0000003207327220 */ /* 0x040fe40000410000 */
[C---:B------:R-:W-:Y:S01]  /*1aa50*/  FMUL.FTZ R55, R7.reuse, R55 ;  /* 0x0000003707377220 */ /* 0x040fe20000410000 */
[----:B------:R-:W-:Y:S01]  /*1aa60*/  STS.64 [R16+0x800], R38 ;  /* 0x0008002610007388 */ /* 0x000fe20000000a00 */
        /* <DEDUP_REMOVED lines=34> */
[----:B------:R-:W-:Y:S01]  /*1ac90*/  FMUL.FTZ R114, R7, R114 ;  /* 0x0000007207727220 */ /* 0x000fe20000410000 */
[----:B------:R-:W-:-:S04]  /*1aca0*/  MOV R7, 0x80 ;  /* 0x0000008000077802 */ /* 0x000fc80000000f00 */
[----:B------:R-:W-:Y:S02]  /*1acb0*/  SEL R18, R7, 0xffffff80, !P2 ;  /* 0xffffff8007127807 */ /* 0x000fe40005000000 */
[-C--:B------:R-:W-:Y:S02]  /*1acc0*/  IADD3 R7, R8, R15.reuse, RZ ;  /* 0x0000000f08077210 */ /* 0x080fe40007ffe0ff */
[-C--:B------:R-:W-:Y:S02]  /*1acd0*/  IADD3 R13, R13, R18.reuse, RZ ;  /* 0x000000120d0d7210 */ /* 0x080fe40007ffe0ff */
[----:B------:R-:W-:Y:S01]  /*1ace0*/  IADD3 R17, R18, R15, RZ ;  /* 0x0000000f12117210 */ /* 0x000fe20007ffe0ff */
[----:B------:R-:W-:Y:S01]  /*1acf0*/  STS.64 [R7], R40 ;  /* 0x0000002807007388 */ /* 0x000fe20000000a00 */
[-C--:B------:R-:W-:Y:S02]  /*1ad00*/  IADD3 R19, R16, R18.reuse, RZ ;  /* 0x0000001210137210 */ /* 0x080fe40007ffe0ff */
[----:B------:R-:W-:Y:S01]  /*1ad10*/  IADD3 R18, R7, R18, RZ ;  /* 0x0000001207127210 */ /* 0x000fe20007ffe0ff */
        /* <DEDUP_REMOVED lines=28> */
[----:B------:R2:W-:Y:S04]  /*1aee0*/  STS.64 [R15+0x8800], R98 ;  /* 0x008800620f007388 */ /* 0x0005e80000000a00 */
[----:B------:R-:W-:Y:S04]  /*1aef0*/  STS.64 [R16+0x8000], R100 ;  /* 0x0080006410007388 */ /* 0x000fe80000000a00 */
[----:B------:R3:W-:Y:S04]  /*1af00*/  STS.64 [R16+0x8800], R102 ;  /* 0x0088006610007388 */ /* 0x0007e80000000a00 */
[----:B------:R-:W-:Y:S04]  /*1af10*/  STS.64 [R7+0x8000], R120 ;  /* 0x0080007807007388 */ /* 0x000fe80000000a00 */
[----:B------:R4:W-:Y:S04]  /*1af20*/  STS.64 [R7+0x8800], R122 ;  /* 0x0088007a07007388 */ /* 0x0009e80000000a00 */
[----:B------:R-:W-:Y:S04]  /*1af30*/  STS.64 [R13+0x8000], R104 ;  /* 0x008000680d007388 */ /* 0x000fe80000000a00 */
[----:B------:R-:W-:Y:S04]  /*1af40*/  STS.64 [R13+0x8800], R106 ;  /* 0x0088006a0d007388 */ /* 0x000fe80000000a00 */
[----:B------:R-:W-:Y:S04]  /*1af50*/  STS.64 [R17+0x8000], R108 ;  /* 0x0080006c11007388 */ /* 0x000fe80000000a00 */
[----:B------:R-:W-:Y:S04]  /*1af60*/  STS.64 [R17+0x8800], R110 ;  /* 0x0088006e11007388 */ /* 0x000fe80000000a00 */
[----:B------:R-:W-:Y:S04]  /*1af70*/  STS.64 [R19+0x8000], R116 ;  /* 0x0080007413007388 */ /* 0x000fe80000000a00 */
[----:B------:R-:W-:Y:S04]  /*1af80*/  STS.64 [R19+0x8800], R118 ;  /* 0x0088007613007388 */ /* 0x000fe80000000a00 */
[----:B------:R1:W-:Y:S04]  /*1af90*/  STS.64 [R18+0x8000], R112 ;  /* 0x0080007012007388 */ /* 0x0003e80000000a00 */
[----:B------:R1:W-:Y:S04]  /*1afa0*/  STS.64 [R18+0x8800], R114 ;  /* 0x0088007212007388 */ /* 0x0003e80000000a00 */
[----:B--2---:R-:W2:Y:S04]  /*1afb0*/  LD.E.64 R14, [R4.64+0xb0] ;  /* 0x0000b004040e7980 */ /* 0x004ea8000c101b00 */
[----:B------:R-:W2:Y:S04]  /*1afc0*/  LD.E R8, [R4.64+0x60] ;  /* 0x0000600404087980 */ /* 0x000ea8000c101900 */
[----:B---3--:R-:W3:Y:S01]  /*1afd0*/  S2R R16, SR_TID.X ;  /* 0x0000000000107919 */ /* 0x008ee20000002100 */
[----:B------:R-:W-:-:S03]  /*1afe0*/  LEA.HI R10, R10, R9, RZ, 0x4 ;  /* 0x000000090a0a7211 */ /* 0x000fc600078f20ff */
[----:B----4-:R4:W5:Y:S04]  /*1aff0*/  LD.E R7, [R4.64+0xcc] ;  /* 0x0000cc0404077980 */ /* 0x010968000c101900 */
[----:B------:R4:W5:Y:S04]  /*1b000*/  LD.E.64 R120, [R4.64+0x78] ;  /* 0x0000780404787980 */ /* 0x000968000c101b00 */
[----:B------:R4:W5:Y:S01]  /*1b010*/  LD.E.64 R122, [R4.64+0xa8] ;  /* 0x0000a804047a7980 */ /* 0x000962000c101b00 */
[----:B-1----:R-:W-:Y:S01]  /*1b020*/  LOP3.LUT R112, R12, 0xffffffe0, RZ, 0xc0, !PT ;  /* 0xffffffe00c707812 */ /* 0x002fe200078ec0ff */
[----:B------:R-:W-:Y:S01]  /*1b030*/  @P4 MUFU.LG2 R2, R2 ;  /* 0x0000000200024308 */ /* 0x000fe20000000c00 */
[----:B------:R-:W-:Y:S01]  /*1b040*/  SHF.R.S32.HI R12, RZ, 0x1f, R11 ;  /* 0x0000001fff0c7819 */ /* 0x000fe2000001140b */
[----:B------:R-:W-:Y:S06]  /*1b050*/  BSSY B0, `(.L_x_1747) ;  /* 0x000004c000007945 */ /* 0x000fec0003800000 */
[----:B------:R-:W1:Y:S01]  /*1b060*/  @P3 MUFU.LG2 R6, R6 ;  /* 0x0000000600063308 */ /* 0x000e620000000c00 */
[----:B---3--:R-:W-:-:S04]  /*1b070*/  SHF.R.S32.HI R13, RZ, 0x1f, R16 ;  /* 0x0000001fff0d7819 */ /* 0x008fc80000011410 */
[----:B------:R-:W-:Y:S02]  /*1b080*/  LEA.HI R13, R13, R16, RZ, 0x4 ;  /* 0x000000100d0d7211 */ /* 0x000fe400078f20ff */
[----:B------:R-:W-:Y:S02]  /*1b090*/  LOP3.LUT R16, R10, 0xfffffff0, RZ, 0xc0, !PT ;  /* 0xfffffff00a107812 */ /* 0x000fe400078ec0ff */
[----:B------:R-:W-:Y:S02]  /*1b0a0*/  SHF.R.S32.HI R10, RZ, 0x4, R13 ;  /* 0x00000004ff0a7819 */ /* 0x000fe4000001140d */
[----:B------:R-:W-:Y:S02]  /*1b0b0*/  IADD3 R13, -R16, R9, RZ ;  /* 0x00000009100d7210 */ /* 0x000fe40007ffe1ff */
[----:B------:R-:W-:Y:S02]  /*1b0c0*/  SHF.L.U32 R16, R10, 0x6, RZ ;  /* 0x000000060a107819 */ /* 0x000fe400000006ff */
[----:B------:R-:W-:Y:S01]  /*1b0d0*/  LEA.HI R18, R13, R13, RZ, 0x1 ;  /* 0x0000000d0d127211 */ /* 0x000fe200078f08ff */
[----:B-1----:R-:W-:Y:S01]  /*1b0e0*/  @P3 FMUL.FTZ R6, R6, 0.69314718246459960938 ;  /* 0x3f31721806063820 */ /* 0x002fe20000410000 */
[----:B------:R-:W-:-:S02]  /*1b0f0*/  LOP3.LUT R16, R16, 0x1c0, RZ, 0xc0, !PT ;  /* 0x000001c010107812 */ /* 0x000fc400078ec0ff */
[----:B------:R-:W-:Y:S02]  /*1b100*/  SHF.L.U32 R17, R18, 0x2, RZ ;  /* 0x0000000212117819 */ /* 0x000fe400000006ff */
[----:B------:R-:W-:Y:S02]  /*1b110*/  IADD3 R9, -R112, R9, RZ ;  /* 0x0000000970097210 */ /* 0x000fe40007ffe1ff */
[----:B------:R-:W-:Y:S02]  /*1b120*/  LOP3.LUT R17, R16, 0x38, R17, 0xf8, !PT ;  /* 0x0000003810117812 */ /* 0x000fe400078ef811 */
[----:B------:R-:W-:Y:S02]  /*1b130*/  SHF.R.U32.HI R16, RZ, 0x3, R16 ;  /* 0x00000003ff107819 */ /* 0x000fe40000011610 */
[----:B------:R-:W-:Y:S01]  /*1b140*/  LOP3.LUT R18, R18, 0xffffffe, RZ, 0xc0, !PT ;  /* 0x0ffffffe12127812 */ /* 0x000fe200078ec0ff */
[----:B------:R-:W-:Y:S01]  /*1b150*/  BAR.SYNC.DEFER_BLOCKING 0x0 ;  /* 0x0000000000007b1d */ /* 0x000fe20000010000 */
[----:B------:R-:W-:-:S02]  /*1b160*/  LOP3.LUT P0, RZ, R9, 0x3, RZ, 0xc0, !PT ;  /* 0x0000000309ff7812 */ /* 0x000fc4000780c0ff */
[----:B------:R-:W-:Y:S02]  /*1b170*/  LOP3.LUT R16, R17, R16, RZ, 0x3c, !PT ;  /* 0x0000001011107212 */ /* 0x000fe400078e3cff */
[----:B------:R-:W-:Y:S02]  /*1b180*/  IADD3 R113, R13, -R18, RZ ;  /* 0x800000120d717210 */ /* 0x000fe40007ffe0ff */
[----:B------:R-:W-:Y:S02]  /*1b190*/  LEA.HI R112, R12, R11, RZ, 0x2 ;  /* 0x0000000b0c707211 */ /* 0x000fe400078f10ff */
[----:B------:R-:W-:Y:S02]  /*1b1a0*/  SHF.R.S32.HI R12, RZ, 0x1f, R9 ;  /* 0x0000001fff0c7819 */ /* 0x000fe40000011409 */
[----:B------:R-:W-:Y:S02]  /*1b1b0*/  LEA R113, R113, R16, 0x2 ;  /* 0x0000001071717211 */ /* 0x000fe400078e10ff */
[----:B------:R-:W-:-:S02]  /*1b1c0*/  LOP3.LUT R112, R112, 0xffffffc, RZ, 0xc0, !PT ;  /* 0x0ffffffc70707812 */ /* 0x000fc400078ec0ff */
[----:B------:R-:W-:Y:S02]  /*1b1d0*/  LEA.HI R12, R12, R9, RZ, 0x2 ;  /* 0x000000090c0c7211 */ /* 0x000fe400078f10ff */
[----:B------:R-:W-:Y:S02]  /*1b1e0*/  SHF.L.U32 R9, R203, 0x6, RZ ;  /* 0x00000006cb097819 */ /* 0x000fe400000006ff */
[----:B------:R-:W-:Y:S01]  /*1b1f0*/  SHF.L.U32 R114, R13, 0x2, RZ ;  /* 0x000000020d727819 */ /* 0x000fe200000006ff */
[----:B------:R-:W-:Y:S01]  /*1b200*/  @P4 FMUL.FTZ R13, R2, 0.69314718246459960938 ;  /* 0x3f317218020d4820 */ /* 0x000fe20000410000 */
[----:B------:R-:W-:Y:S02]  /*1b210*/  IADD3 R112, -R112, R11, RZ ;  /* 0x0000000b70707210 */ /* 0x000fe40007ffe1ff */
[----:B------:R-:W-:Y:S01]  /*1b220*/  MOV R11, 0xff800000 ;  /* 0xff800000000b7802 */ /* 0x000fe20000000f00 */
[----:B------:R-:W1:Y:S01]  /*1b230*/  LDS.128 R108, [R113.X4] ;  /* 0x00000000716c7984 */ /* 0x000e620000004c00 */
[----:B------:R-:W-:Y:S01]  /*1b240*/  SHF.R.S32.HI R115, RZ, 0x1f, R114 ;  /* 0x0000001fff737819 */ /* 0x000fe20000011472 */
[----:B-----5:R-:W-:-:S02]  /*1b250*/  @P4 FFMA.FTZ R11, R132, R0, R13 ;  /* 0x00000000840b4223 */ /* 0x020fc4000001000d */
[----:B------:R-:W3:Y:S04]  /*1b260*/  LDS.128 R104, [R113.X4+0x800] ;  /* 0x0008000071687984 */ /* 0x000ee80000004c00 */
        /* <DEDUP_REMOVED lines=22> */
[----:B---3--:R-:W-:-:S04]  /*1b3d0*/  SHF.R.S32.HI R113, RZ, 0x2, R12 ;  /* 0x00000002ff717819 */ /* 0x008fc8000001140c */
[----:B------:R-:W-:Y:S01]  /*1b3e0*/  LEA R112, R112, R113, 0x4 ;  /* 0x0000007170707211 */ /* 0x000fe200078e20ff */
[----:B--2---:R-:W-:-:S04]  /*1b3f0*/  IMAD R14, R14, UR8, R207 ;  /* 0x000000080e0e7c24 */ /* 0x004fc8000f8e02cf */
[----:B------:R-:W-:Y:S01]  /*1b400*/  IMAD R8, R14, R8, R205 ;  /* 0x000000080e087224 */ /* 0x000fe200078e02cd */
[----:B------:R-:W-:Y:S01]  /*1b410*/  MOV R14, 0xff800000 ;  /* 0xff800000000e7802 */ /* 0x000fe20000000f00 */
[----:B------:R-:W-:Y:S02]  /*1b420*/  @P3 FFMA.FTZ R14, R3, R0, R6 ;  /* 0x00000000030e3223 */ /* 0x000fe40000010006 */
[----:B------:R-:W-:Y:S01]  /*1b430*/  IMAD R8, R15, R8, R9 ;  /* 0x000000080f087224 */ /* 0x000fe200078e0209 */
[----:B------:R-:W-:Y:S05]  /*1b440*/  @P0 BRA `(.L_x_1748) ;  /* 0x000000c000000947 */ /* 0x000fea0003800000 */
[----:B-1--4-:R-:W-:Y:S01]  /*1b450*/  IMAD R3, R203, -0x40, R206 ;  /* 0xffffffc0cb037824 */ /* 0x012fe200078e02ce */
[----:B------:R-:W-:Y:S01]  /*1b460*/  IADD3 R2, R112, 0x8, RZ ;  /* 0x0000000870027810 */ /* 0x000fe20007ffe0ff */
[----:B------:R-:W-:Y:S01]  /*1b470*/  ULDC.64 UR4, c[0x0][0x118] ;  /* 0x0000460000047ab9 */ /* 0x000fe20000000a00 */
[----:B------:R-:W-:Y:S02]  /*1b480*/  SHF.R.S32.HI R9, RZ, 0x1f, R8 ;  /* 0x0000001fff097819 */ /* 0x000fe40000011408 */
[----:B------:R-:W-:-:S02]  /*1b490*/  IADD3 R0, P0, R8, R112, RZ ;  /* 0x0000007008007210 */ /* 0x000fc40007f1e0ff */
[-C--:B------:R-:W-:Y:S02]  /*1b4a0*/  ISETP.GE.AND P2, PT, R112, R3.reuse, PT ;  /* 0x000000037000720c */ /* 0x080fe40003f46270 */
[----:B------:R-:W-:Y:S02]  /*1b4b0*/  ISETP.GE.AND P1, PT, R2, R3, PT ;  /* 0x000000030200720c */ /* 0x000fe40003f26270 */
[----:B------:R-:W-:Y:S02]  /*1b4c0*/  LEA.HI.X.SX32 R9, R112, R9, 0x1, P0 ;  /* 0x0000000970097211 */ /* 0x000fe400000f0eff */
[----:B------:R-:W-:-:S04]  /*1b4d0*/  LEA R2, P0, R0, R122, 0x2 ;  /* 0x0000007a00027211 */ /* 0x000fc800078010ff */
[----:B------:R-:W-:-:S05]  /*1b4e0*/  LEA.HI.X R3, R0, R123, R9, 0x2, P0 ;  /* 0x0000007b00037211 */ /* 0x000fca00000f1409 */
[----:B------:R1:W-:Y:S04]  /*1b4f0*/  @!P2 ST.E [R2.64], R11 ;  /* 0x0000000b0200a985 */ /* 0x0003e8000c101904 */
[----:B------:R1:W-:Y:S02]  /*1b500*/  @!P1 ST.E [R2.64+0x20], R14 ;  /* 0x0000200e02009985 */ /* 0x0003e4000c101904 */
.L_x_1748:
[----:B-1--4-:R-:W-:Y:S05]  /*1b510*/  BSYNC B0 ;  /* 0x0000000000007941 */ /* 0x012fea0003800000 */
.L_x_1747:
[----:B------:R-:W-:Y:S01]  /*1b520*/  IMAD R203, R203, -0x40, R206 ;  /* 0xffffffc0cbcb7824 */ /* 0x000fe200078e02ce */
[----:B------:R-:W-:Y:S01]  /*1b530*/  ULDC.64 UR4, c[0x0][0x118] ;  /* 0x0000460000047ab9 */ /* 0x000fe20000000a00 */
[----:B------:R-:W-:Y:S01]  /*1b540*/  IMAD R7, R8, R7, RZ ;  /* 0x0000000708077224 */ /* 0x000fe200078e02ff */
[----:B------:R1:W5:Y:S01]  /*1b550*/  LD.E R4, [R4.64+0xc0] ;  /* 0x0000c00404047980 */ /* 0x000362000c101900 */
[C---:B------:R-:W-:Y:S01]  /*1b560*/  IMAD.WIDE R2, R10.reuse, 0xc0, R114 ;  /* 0x000000c00a027825 */ /* 0x040fe200078e0272 */
[----:B------:R-:W-:Y:S01]  /*1b570*/  ISETP.GE.AND P1, PT, R10, R203, PT ;  /* 0x000000cb0a00720c */ /* 0x000fe20003f26270 */
[----:B------:R-:W-:Y:S03]  /*1b580*/  BSSY B0, `(.L_x_1749) ;  /* 0x0000010000007945 */ /* 0x000fe60003800000 */
[----:B------:R-:W-:-:S04]  /*1b590*/  IADD3 R0, P0, R2, R7, RZ ;  /* 0x0000000702007210 */ /* 0x000fc80007f1e0ff */
[----:B------:R-:W-:Y:S02]  /*1b5a0*/  LEA.HI.X.SX32 R7, R7, R3, 0x1, P0 ;  /* 0x0000000307077211 */ /* 0x000fe400000f0eff */
[----:B------:R-:W-:Y:S02]  /*1b5b0*/  LEA R6, P0, R0, R120, 0x2 ;  /* 0x0000007800067211 */ /* 0x000fe400078010ff */
[----:B------:R-:W-:Y:S02]  /*1b5c0*/  IADD3 R3, R114, 0x40, RZ ;  /* 0x0000004072037810 */ /* 0x000fe40007ffe0ff */
[----:B------:R-:W-:Y:S01]  /*1b5d0*/  LEA.HI.X R7, R0, R121, R7, 0x2, P0 ;  /* 0x0000007900077211 */ /* 0x000fe200000f1407 */
[----:B------:R-:W-:Y:S05]  /*1b5e0*/  @P1 BRA `(.L_x_1750) ;  /* 0x0000009000001947 */ /* 0x000fea0003800000 */
[C---:B-1----:R-:W-:Y:S01]  /*1b5f0*/  IADD3 R5, R3.reuse, 0x40, RZ ;  /* 0x0000004003057810 */ /* 0x042fe20007ffe0ff */
[----:B------:R-:W-:Y:S01]  /*1b600*/  ULDC.64 UR4, c[0x0][0x118] ;  /* 0x0000460000047ab9 */ /* 0x000fe20000000a00 */
[-C--:B-----5:R-:W-:Y:S02]  /*1b610*/  ISETP.GE.AND P1, PT, R3, R4.reuse, PT ;  /* 0x000000040300720c */ /* 0x0a0fe40003f26270 */
[----:B------:R-:W-:-:S02]  /*1b620*/  ISETP.GE.AND P2, PT, R114, R4, PT ;  /* 0x000000047200720c */ /* 0x000fc40003f46270 */
[----:B------:R-:W-:-:S09]  /*1b630*/  ISETP.GE.AND P0, PT, R5, R4, PT ;  /* 0x000000040500720c */ /* 0x000fd20003f06270 */
[----:B------:R1:W-:Y:S04]  /*1b640*/  @!P1 ST.E.128 [R6.64+0x100], R76 ;  /* 0x0001004c06009985 */ /* 0x0003e8000c101d04 */
[----:B------:R1:W-:Y:S04]  /*1b650*/  @!P2 ST.E.64 [R6.64], R108 ;  /* 0x0000006c0600a985 */ /* 0x0003e8000c101b04 */
[----:B------:R1:W-:Y:S04]  /*1b660*/  @!P2 ST.E.64 [R6.64+0x8], R110 ;  /* 0x0000086e0600a985 */ /* 0x0003e8000c101b04 */
[----:B------:R1:W-:Y:S02]  /*1b670*/  @!P0 ST.E.128 [R6.64+0x200], R44 ;  /* 0x0002002c06008985 */ /* 0x0003e4000c101d04 */
.L_x_1750:
[----:B------:R-:W-:Y:S05]  /*1b680*/  BSYNC B0 ;  /* 0x0000000000007941 */ /* 0x000fea0003800000 */
.L_x_1749:
[----:B------:R-:W-:Y:S01]  /*1b690*/  IADD3 R0, R10, 0x8, RZ ;  /* 0x000000080a007810 */ /* 0x000fe20007ffe0ff */
[----:B------:R-:W-:Y:S03]  /*1b6a0*/  BSSY B0, `(.L_x_1751) ;  /* 0x000000b000007945 */ /* 0x000fe60003800000 */
[----:B------:R-:W-:-:S13]  /*1b6b0*/  ISETP.GE.AND P0, PT, R0, R203, PT ;  /* 0x000000cb0000720c */ /* 0x000fda0003f06270 */
[----:B------:R-:W-:Y:S05]  /*1b6c0*/  @P0 BRA `(.L_x_1752) ;  /* 0x0000008000000947 */ /* 0x000fea0003800000 */
[C---:B-1----:R-:W-:Y:S01]  /*1b6d0*/  IADD3 R5, R3.reuse, 0x40, RZ ;  /* 0x0000004003057810 */ /* 0x042fe20007ffe0ff */
[----:B------:R-:W-:Y:S01]  /*1b6e0*/  ULDC.64 UR4, c[0x0][0x118] ;  /* 0x0000460000047ab9 */ /* 0x000fe20000000a00 */
[-C--:B-----5:R-:W-:Y:S02]  /*1b6f0*/  ISETP.GE.AND P2, PT, R114, R4.reuse, PT ;  /* 0x000000047200720c */ /* 0x0a0fe40003f46270 */
[-C--:B------:R-:W-:Y:S02]  /*1b700*/  ISETP.GE.AND P1, PT, R3, R4.reuse, PT ;  /* 0x000000040300720c */ /* 0x080fe40003f26270 */
[----:B------:R-:W-:-:S09]  /*1b710*/  ISETP.GE.AND P0, PT, R5, R4, PT ;  /* 0x000000040500720c */ /* 0x000fd20003f06270 */
[----:B------:R1:W-:Y:S04]  /*1b720*/  @!P2 ST.E.128 [R6.64+0x1800], R104 ;  /* 0x001800680600a985 */ /* 0x0003e8000c101d04 */
[----:B------:R1:W-:Y:S04]  /*1b730*/  @!P1 ST.E.128 [R6.64+0x1900], R72 ;  /* 0x0019004806009985 */ /* 0x0003e8000c101d04 */
[----:B------:R1:W-:Y:S02]  /*1b740*/  @!P0 ST.E.128 [R6.64+0x1a00], R40 ;  /* 0x001a002806008985 */ /* 0x0003e4000c101d04 */
.L_x_1752:
[----:B------:R-:W-:Y:S05]  /*1b750*/  BSYNC B0 ;  /* 0x0000000000007941 */ /* 0x000fea0003800000 */
.L_x_1751:
        /* <DEDUP_REMOVED lines=12> */
.L_x_1754:
[----:B------:R-:W-:Y:S05]  /*1b820*/  BSYNC B0 ;  /* 0x0000000000007941 */ /* 0x000fea0003800000 */
.L_x_1753:
        /* <DEDUP_REMOVED lines=12> */
.L_x_1756:
[----:B------:R-:W-:Y:S05]  /*1b8f0*/  BSYNC B0 ;  /* 0x0000000000007941 */ /* 0x000fea0003800000 */
.L_x_1755:
        /* <DEDUP_REMOVED lines=12> */
.L_x_1758:
[----:B------:R-:W-:Y:S05]  /*1b9c0*/  BSYNC B0 ;  /* 0x0000000000007941 */ /* 0x000fea0003800000 */
.L_x_1757:
        /* <DEDUP_REMOVED lines=12> */
.L_x_1760:
[----:B------:R-:W-:Y:S05]  /*1ba90*/  BSYNC B0 ;  /* 0x0000000000007941 */ /* 0x000fea0003800000 */
.L_x_1759:
        /* <DEDUP_REMOVED lines=12> */
.L_x_1762:
[----:B------:R-:W-:Y:S05]  /*1bb60*/  BSYNC B0 ;  /* 0x0000000000007941 */ /* 0x000fea0003800000 */
.L_x_1761:
[----:B------:R-:W-:Y:S01]  /*1bb70*/  IADD3 R10, R10, 0x38, RZ ;  /* 0x000000380a0a7810 */ /* 0x000fe20007ffe0ff */
[----:B------:R-:W-:-:S03]  /*1bb80*/  IMAD.MOV.U32 R205, RZ, RZ, 0x0 ;  /* 0x00000000ffcd7424 */ /* 0x000fc600078e00ff */
[----:B------:R-:W-:-:S13]  /*1bb90*/  ISETP.GE.AND P0, PT, R10, R203, PT ;  /* 0x000000cb0a00720c */ /* 0x000fda0003f06270 */
[----:B------:R-:W-:Y:S05]  /*1bba0*/  @P0 RET.REL.NODEC R204 `(_ZN5flash24flash_fwd_splitkv_kernelI23Flash_fwd_kernel_traitsILi192ELi64ELi64ELi4ELb0ELb0EN7cutlass10bfloat16_tE19Flash_kernel_traitsILi192ELi64ELi64ELi4ES3_EELb0ELb0ELb0ELb0ELb0ELb0ELb1ELb1EEEvNS_16Flash_fwd_paramsE) ;  /* 0xfffe4450cc000950 */ /* 0x000fea0003c3ffff */
[CC--:B-----5:R-:W-:Y:S01]  /*1bbb0*/  ISETP.GE.AND P0, PT, R3.reuse, R4.reuse, PT ;  /* 0x000000040300720c */ /* 0x0e0fe20003f06270 */
[----:B------:R-:W-:Y:S01]  /*1bbc0*/  ULDC.64 UR4, c[0x0][0x118] ;  /* 0x0000460000047ab9 */ /* 0x000fe20000000a00 */
[----:B------:R-:W-:Y:S01]  /*1bbd0*/  IADD3 R3, R3, 0x40, RZ ;  /* 0x0000004003037810 */ /* 0x000fe20007ffe0ff */
[----:B------:R-:W-:Y:S01]  /*1bbe0*/  IMAD.MOV.U32 R205, RZ, RZ, 0x0 ;  /* 0x00000000ffcd7424 */ /* 0x000fe200078e00ff */
[----:B------:R-:W-:-:S09]  /*1bbf0*/  ISETP.GE.AND P1, PT, R114, R4, PT ;  /* 0x000000047200720c */ /* 0x000fd20003f26270 */
[----:B------:R2:W-:Y:S01]  /*1bc00*/  @!P0 ST.E.128 [R6.64+0xa900], R48 ;  /* 0x00a9003006008985 */ /* 0x0005e2000c101d04 */
[----:B------:R-:W-:-:S03]  /*1bc10*/  ISETP.GE.AND P0, PT, R3, R4, PT ;  /* 0x000000040300720c */ /* 0x000fc60003f06270 */
[----:B------:R2:W-:Y:S10]  /*1bc20*/  @!P1 ST.E.128 [R6.64+0xa800], R80 ;  /* 0x00a8005006009985 */ /* 0x0005f4000c101d04 */
[----:B------:R-:W-:Y:S05]  /*1bc30*/  @P0 RET.REL.NODEC R204 `(_ZN5flash24flash_fwd_splitkv_kernelI23Flash_fwd_kernel_traitsILi192ELi64ELi64ELi4ELb0ELb0EN7cutlass10bfloat16_tE19Flash_kernel_traitsILi192ELi64ELi64ELi4ES3_EELb0ELb0ELb0ELb0ELb0ELb0ELb1ELb1EEEvNS_16Flash_fwd_paramsE) ;  /* 0xfffe43c0cc000950 */ /* 0x000fea0003c3ffff */
[----:B------:R-:W-:Y:S01]  /*1bc40*/  MOV R205, 0x0 ;  /* 0x0000000000cd7802 */ /* 0x000fe20000000f00 */
[----:B------:R-:W-:-:S02]  /*1bc50*/  ULDC.64 UR4, c[0x0][0x118] ;  /* 0x0000460000047ab9 */ /* 0x000fc40000000a00 */
[----:B------:R3:W-:Y:S01]  /*1bc60*/  ST.E.128 [R6.64+0xaa00], R16 ;  /* 0x00aa001006007985 */ /* 0x0007e2000c101d04 */
[----:B------:R-:W-:Y:S05]  /*1bc70*/  RET.REL.NODEC R204 `(_ZN5flash24flash_fwd_splitkv_kernelI23Flash_fwd_kernel_traitsILi192ELi64ELi64ELi4ELb0ELb0EN7cutlass10bfloat16_tE19Flash_kernel_traitsILi192ELi64ELi64ELi4ES3_EELb0ELb0ELb0ELb0ELb0ELb0ELb1ELb1EEEvNS_16Flash_fwd_paramsE) ;  /* 0xfffe4380cc007950 */ /* 0x000fea0003c3ffff */
.L_x_1745:
[----:B------:R-:W-:Y:S02]  /*1bc80*/  MOV R9, 0x2 ;  /* 0x0000000200097802 */ /* 0x000fe40000000f00 */
[----:B------:R-:W-:Y:S02]  /*1bc90*/  MOV R8, 0x1bcb0 ;  /* 0x0001bcb000087802 */ /* 0x000fe40000000f00 */
[----:B-1---5:R-:W-:Y:S05]  /*1bca0*/  CALL.REL.NOINC `($__internal_16_$__cuda_sm70_shflsync_bfly_p) ;  /* 0x000000f000007944 */ /* 0x022fea0003c00000 */
[----:B-12---:R-:W-:Y:S05]  /*1bcb0*/  BRA `(.L_x_1763) ;  /* 0xffffe6e000007947 */ /* 0x006fea000383ffff */
.L_x_1746:
[----:B------:R-:W-:Y:S02]  /*1bcc0*/  MOV R9, 0x1 ;  /* 0x0000000100097802 */ /* 0x000fe40000000f00 */
[----:B------:R-:W-:Y:S02]  /*1bcd0*/  MOV R8, 0x1bcf0 ;  /* 0x0001bcf000087802 */ /* 0x000fe40000000f00 */
[----:B-1---5:R-:W-:Y:S05]  /*1bce0*/  CALL.REL.NOINC `($__internal_16_$__cuda_sm70_shflsync_bfly_p) ;  /* 0x000000b000007944 */ /* 0x022fea0003c00000 */
[----:B--2---:R-:W-:Y:S01]  /*1bcf0*/  FADD.FTZ R2, R217, R10 ;  /* 0x0000000ad9027221 */ /* 0x004fe20000010000 */
[----:B-1----:R-:W-:Y:S02]  /*1bd00*/  MOV R217, R215 ;  /* 0x000000d700d97202 */ /* 0x002fe40000000f00 */
[----:B------:R-:W-:Y:S02]  /*1bd10*/  MOV R9, 0x2 ;  /* 0x0000000200097802 */ /* 0x000fe40000000f00 */
[----:B------:R-:W-:-:S02]  /*1bd20*/  MOV R8, 0x1bd40 ;  /* 0x0001bd4000087802 */ /* 0x000fc40000000f00 */
[----:B------:R-:W-:Y:S05]  /*1bd30*/  CALL.REL.NOINC `($__internal_16_$__cuda_sm70_shflsync_bfly_p) ;  /* 0x0000006000007944 */ /* 0x000fea0003c00000 */
[----:B--2---:R-:W-:Y:S01]  /*1bd40*/  FADD.FTZ R11, R215, R10 ;  /* 0x0000000ad70b7221 */ /* 0x004fe20000010000 */
[----:B-1----:R-:W-:-:S02]  /*1bd50*/  MOV R9, 0x1 ;  /* 0x0000000100097802 */ /* 0x002fc40000000f00 */
[----:B------:R-:W-:Y:S02]  /*1bd60*/  MOV R8, 0x1bd90 ;  /* 0x0001bd9000087802 */ /* 0x000fe40000000f00 */
[----:B------:R-:W-:Y:S02]  /*1bd70*/  MOV R217, R11 ;  /* 0x0000000b00d97202 */ /* 0x000fe40000000f00 */
[----:B------:R-:W-:Y:S05]  /*1bd80*/  CALL.REL.NOINC `($__internal_16_$__cuda_sm70_shflsync_bfly_p) ;  /* 0x0000001000007944 */ /* 0x000fea0003c00000 */
[----:B-12---:R-:W-:Y:S05]  /*1bd90*/  BRA `(.L_x_1764) ;  /* 0xffffe67000007947 */ /* 0x006fea000383ffff */
        .weak           $__internal_16_$__cuda_sm70_shflsync_bfly_p
        .type           $__internal_16_$__cuda_sm70_shflsync_bfly_p,@function
        .size           $__internal_16_$__cuda_sm70_shflsync_bfly_p,(.L_x_7787 - $__internal_16_$__cuda_sm70_shflsync_bfly_p)
$__internal_16_$__cuda_sm70_shflsync_bfly_p:
[----:B------:R-:W-:Y:S01]  /*1bda0*/  MOV R12, R8 ;  /* 0x00000008000c7202 */ /* 0x000fe20000000f00 */
[----:B------:R-:W-:Y:S04]  /*1bdb0*/  WARPSYNC R6 ;  /* 0x0000000600007348 */ /* 0x000fe80003800000 */
[----:B------:R-:W-:Y:S01]  /*1bdc0*/  MOV R13, 0x0 ;  /* 0x00000000000d7802 */ /* 0x000fe20000000f00 */
[----:B------:R1:W2:Y:S03]  /*1bdd0*/  SHFL.BFLY PT, R10, R217, R9, R7 ;  /* 0x0c000009d90a7389 */ /* 0x0002a600000e0007 */
[----:B------:R-:W-:Y:S05]  /*1bde0*/  RET.REL.NODEC R12 `(_ZN5flash24flash_fwd_splitkv_kernelI23Flash_fwd_kernel_traitsILi192ELi64ELi64ELi4ELb0ELb0EN7cutlass10bfloat16_tE19Flash_kernel_traitsILi192ELi64ELi64ELi4ES3_EELb0ELb0ELb0ELb0ELb0ELb0ELb1ELb1EEEvNS_16Flash_fwd_paramsE) ;  /* 0xfffe42100c007950 */ /* 0x000fea0003c3ffff */
.L_x_1765:
        /* <DEDUP_REMOVED lines=9> */
.L_x_7787:


//--------------------- .text._ZN5flash24flash_fwd_splitkv_kernelI23Flash_fwd_kernel_traitsILi192ELi64ELi64ELi4ELb0ELb0EN7cutlass10bfloat16_tE19Flash_kernel_traitsILi192ELi64ELi64ELi4ES3_EELb0ELb0ELb0ELb0ELb0ELb1ELb1ELb1EEEvNS_16Flash_fwd_paramsE --------------------------
	.section	.text._ZN5flash24flash_fwd_splitkv_kernelI23Flash_fwd_kernel_traitsILi192ELi64ELi64ELi4ELb0ELb0EN7cutlass10bfloat16_tE19Flash_kernel_traitsILi192ELi64ELi64ELi4ES3_EELb0ELb0ELb0ELb0ELb0ELb1ELb1ELb1EEEvNS_16Flash_fwd_paramsE,"ax",@progbits
	.sectioninfo	@"SHI_REGISTERS=244"
	.align	128
        .global         _ZN5flash24flash_fwd_splitkv_kernelI23Flash_fwd_kernel_traitsILi192ELi64ELi64ELi4ELb0ELb0EN7cutlass10bfloat16_tE19Flash_kernel_traitsILi192ELi64ELi64ELi4ES3_EELb0ELb0ELb0ELb0ELb0ELb1ELb1ELb1EEEvNS_16Flash_fwd_paramsE
        .type           _ZN5flash24flash_fwd_splitkv_kernelI23Flash_fwd_kernel_traitsILi192ELi64ELi64ELi4ELb0ELb0EN7cutlass10bfloat16_tE19Flash_kernel_traitsILi192ELi64ELi64ELi4ES3_EELb0ELb0ELb0ELb0ELb0ELb1ELb1ELb1EEEvNS_16Flash_fwd_paramsE,@function
        .size           _ZN5flash24flash_fwd_splitkv_kernelI23Flash_fwd_kernel_traitsILi192ELi64ELi64ELi4ELb0ELb0EN7cutlass10bfloat16_tE19Flash_kernel_traitsILi192ELi64ELi64ELi4ES3_EELb0ELb0ELb0ELb0ELb0ELb1ELb1ELb1EEEvNS_16Flash_fwd_paramsE,(.L_x_7789 - _ZN5flash24flash_fwd_splitkv_kernelI23Flash_fwd_kernel_traitsILi192ELi64ELi64ELi4ELb0ELb0EN7cutlass10bfloat16_tE19Flash_kernel_traitsILi192ELi64ELi64ELi4ES3_EELb0ELb0ELb0ELb0ELb0ELb1ELb1ELb1EEEvNS_16Flash_fwd_paramsE)
        .other          _ZN5flash24flash_fwd_splitkv_kernelI23Flash_fwd_kernel_traitsILi192ELi64ELi64ELi4ELb0ELb0EN7cutlass10bfloat16_tE19Flash_kernel_traitsILi192ELi64ELi64ELi4ES3_EELb0ELb0ELb0ELb0ELb0ELb1ELb1ELb1EEEvNS_16Flash_fwd_paramsE,@"STO_CUDA_ENTRY STV_DEFAULT"
_ZN5flash24flash_fwd_splitkv_kernelI23Flash_fwd_kernel_traitsILi192ELi64ELi64ELi4ELb0ELb0EN7cutlass10bfloat16_tE19Flash_kernel_traitsILi192ELi64ELi64ELi4ES3_EELb0ELb0ELb0ELb0ELb0ELb1ELb1ELb1EEEvNS_16Flash_fwd_paramsE:
.text._ZN5flash24flash_fwd_splitkv_kernelI23Flash_fwd_kernel_traitsILi192ELi64ELi64ELi4ELb0ELb0EN7cutlass10bfloat16_tE19Flash_kernel_traitsILi192ELi64ELi64ELi4ES3_EELb0ELb0ELb0ELb0ELb0ELb1ELb1ELb1EEEvNS_16Flash_fwd_paramsE:
        /* <DEDUP_REMOVED lines=29> */
[----:B---34-:R-:W-:Y:S05]  /*01d0*/  CALL.REL.NOINC `($_ZN5flash24flash_fwd_splitkv_kernelI23Flash_fwd_kernel_traitsILi192ELi64ELi64ELi4ELb0ELb0EN7cutlass10bfloat16_tE19Flash_kernel_traitsILi192ELi64ELi64ELi4ES3_EELb0ELb0ELb0ELb0ELb0ELb1ELb1ELb1EEEvNS_16Flash_fwd_paramsE$_ZN5flash30compute_attn_1rowblock_splitkvI23Flash_fwd_kernel_traitsILi192ELi64ELi64ELi4ELb0ELb0EN7cutlass10bfloat16_tE19Flash_kernel_traitsILi192ELi64ELi64ELi4ES3_EELb0ELb0ELb0ELb0ELb0ELb1ELb1ELb1ENS_16Flash_fwd_paramsEEEvRKT8_iiiii) ;  /* 0x0000002000007944 */ /* 0x018fea0003c00000 */
[----:B------:R-:W-:Y:S05]  /*01e0*/  BSYNC B4 ;  /* 0x0000000000047941 */ /* 0x000fea0003800000 */
.L_x_1766:
[----:B------:R-:W-:Y:S05]  /*01f0*/  EXIT ;  /* 0x000000000000794d */ /* 0x000fea0003800000 */
        .type           $_ZN5flash24flash_fwd_splitkv_kernelI23Flash_fwd_kernel_traitsILi192ELi64ELi64ELi4ELb0ELb0EN7cutlass10bfloat16_tE19Flash_kernel_traitsILi192ELi64ELi64ELi4ES3_EELb0ELb0ELb0ELb0ELb0ELb1ELb1ELb1EEEvNS_16Flash_fwd_paramsE$_ZN5flash30compute_attn_1rowblock_splitkvI23Flash_fwd_kernel_traitsILi192ELi64ELi64ELi4ELb0ELb0EN7cutlass10bfloat16_tE19Flash_kernel_traitsILi192ELi64ELi64ELi4ES3_EELb0ELb0ELb0ELb0ELb0ELb1ELb1ELb1ENS_16Flash_fwd_paramsEEEvRKT8_iiiii,@function
        .size           $_ZN5flash24flash_fwd_splitkv_kernelI23Flash_fwd_kernel_traitsILi192ELi64ELi64ELi4ELb0ELb0EN7cutlass10bfloat16_tE19Flash_kernel_traitsILi192ELi64ELi64ELi4ES3_EELb0ELb0ELb0ELb0ELb0ELb1ELb1ELb1EEEvNS_16Flash_fwd_paramsE$_ZN5flash30compute_attn_1rowblock_splitkvI23Flash_fwd_kernel_traitsILi192ELi64ELi64ELi4ELb0ELb0EN7cutlass10bfloat16_tE19Flash_kernel_traitsILi192ELi64ELi64ELi4ES3_EELb0ELb0ELb0ELb0ELb0ELb1ELb1ELb1ENS_16Flash_fwd_paramsEEEvRKT8_iiiii,($__internal_17_$__cuda_sm70_shflsync_bfly_p - $_ZN5flash24flash_fwd_splitkv_kernelI23Flash_fwd_kernel_traitsILi192ELi64ELi64ELi4ELb0ELb0EN7cutlass10bfloat16_tE19Flash_kernel_traitsILi192ELi64ELi64ELi4ES3_EELb0ELb0ELb0ELb0ELb0ELb1ELb1ELb1EEEvNS_16Flash_fwd_paramsE$_ZN5flash30compute_attn_1rowblock_splitkvI23Flash_fwd_kernel_traitsILi192ELi64ELi64ELi4ELb0ELb0EN7cutlass10bfloat16_tE19Flash_kernel_traitsILi192ELi64ELi64ELi4ES3_EELb0ELb0ELb0ELb0ELb0ELb1ELb1ELb1ENS_16Flash_fwd_paramsEEEvRKT8_iiiii)
$_ZN5flash24flash_fwd_splitkv_kernelI23Flash_fwd_kernel_traitsILi192ELi64ELi64ELi4ELb0ELb0EN7cutlass10bfloat16_tE19Flash_kernel_traitsILi192ELi64ELi64ELi4ES3_EELb0ELb0ELb0ELb0ELb0ELb1ELb1ELb1EEEvNS_16Flash_fwd_paramsE$_ZN5flash30compute_attn_1rowblock_splitkvI23Flash_fwd_kernel_traitsILi192ELi64ELi64ELi4ELb0ELb0EN7cutlass10bfloat16_tE19Flash_kernel_traitsILi192ELi64ELi64ELi4ES3_EELb0ELb0ELb0ELb0ELb0ELb1ELb1ELb1ENS_16Flash_fwd_paramsEEEvRKT8_iiiii:
        /* <DEDUP_REMOVED lines=21> */
.L_x_1768:
[----:B------:R-:W-:Y:S05]  /*0350*/  BSYNC B0 ;  /* 0x0000000000007941 */ /* 0x000fea0003800000 */
.L_x_1767:
        /* <DEDUP_REMOVED lines=17> */
.L_x_1770:
[----:B------:R4:W5:Y:S02]  /*0470*/  LD.E R71, [R18.64+0xb8] ;  /* 0x0000b80612477980 */ /* 0x000964000c101900 */
.L_x_1771:
[----:B------:R-:W-:Y:S05]  /*0480*/  BSYNC B0 ;  /* 0x0000000000007941 */ /* 0x000fea0003800000 */
.L_x_1769:
        /* <DEDUP_REMOVED lines=10> */
.L_x_1773:
[----:B------:R-:W4:Y:S01]  /*0530*/  LD.E.64 R2, [R18.64+0x108] ;  /* 0x0001080612027980 */ /* 0x000f22000c101b00 */
[----:B------:R-:W-:Y:S01]  /*0540*/  BSSY B0, `(.L_x_1775) ;  /* 0x0000006000007945 */ /* 0x000fe20003800000 */
[----:B------:R-:W-:Y:S01]  /*0550*/  IMAD.MOV.U32 R0, RZ, RZ, RZ ;  /* 0x000000ffff007224 */ /* 0x000fe200078e00ff */
[----:B----4-:R-:W-:-:S04]  /*0560*/  ISETP.NE.U32.AND P0, PT, R2, RZ, PT ;  /* 0x000000ff0200720c */ /* 0x010fc80003f05070 */
[----:B------:R-:W-:-:S13]  /*0570*/  ISETP.NE.AND.EX P0, PT, R3, RZ, PT, P0 ;  /* 0x000000ff0300720c */ /* 0x000fda0003f05300 */
[----:B------:R-:W-:Y:S05]  /*0580*/  @!P0 BRA `(.L_x_1776) ;  /* 0x0000001000008947 */ /* 0x000fea0003800000 */
[----:B------:R4:W5:Y:S02]  /*0590*/  LD.E R0, [R18.64+0xbc] ;  /* 0x0000bc0612007980 */ /* 0x000964000c101900 */
.L_x_1776:
[----:B------:R-:W-:Y:S05]  /*05a0*/  BSYNC B0 ;  /* 0x0000000000007941 */ /* 0x000fea0003800000 */
.L_x_1775:
[----:B-----5:R-:W-:Y:S02]  /*05b0*/  IADD3 R69, R71, R0, RZ ;  /* 0x0000000047457210 */ /* 0x020fe40007ffe0ff */
.L_x_1774:
[----:B------:R-:W-:Y:S05]  /*05c0*/  BSYNC B1 ;  /* 0x0000000000017941 */ /* 0x000fea0003800000 */
.L_x_1772:
[----:B------:R-:W-:Y:S01]  /*05d0*/  IMAD.SHL.U32 R77, R215, 0x40, RZ ;  /* 0x00000040d74d7824 */ /* 0x000fe200078e00ff */
[----:B------:R-:W-:Y:S01]  /*05e0*/  MOV R2, R214 ;  /* 0x000000d600027202 */ /* 0x000fe20000000f00 */
[----:B------:R-:W-:-:S03]  /*05f0*/  IMAD.MOV.U32 R3, RZ, RZ, 0x0 ;  /* 0x00000000ff037424 */ /* 0x000fc600078e00ff */
[----:B------:R-:W-:-:S13]  /*0600*/  ISETP.GT.AND P0, PT, R216, R77, PT ;  /* 0x0000004dd800720c */ /* 0x000fda0003f04270 */
[----:B------:R-:W-:Y:S05]  /*0610*/  @!P0 RET.REL.NODEC R2 `(_ZN5flash24flash_fwd_splitkv_kernelI23Flash_fwd_kernel_traitsILi192ELi64ELi64ELi4ELb0ELb0EN7cutlass10bfloat16_tE19Flash_kernel_traitsILi192ELi64ELi64ELi4ES3_EELb0ELb0ELb0ELb0ELb0ELb1ELb1ELb1EEEvNS_16Flash_fwd_paramsE) ;  /* 0xfffff9e002008950 */ /* 0x000fea0003c3ffff */
        /* <DEDUP_REMOVED lines=27> */
[----:B------:R-:W-:-:S11]  /*07d0*/  IADD3 R0, R69, 0x3f, RZ ;  /* 0x0000003f45007810 */ /* 0x000fd60007ffe0ff */
[----:B------:R-:W-:-:S05]  /*07e0*/  @P2 IADD3 R3, R3, 0x1, RZ ;  /* 0x0000000103032810 */ /* 0x000fca0007ffe0ff */
[----:B------:R-:W-:Y:S01]  /*07f0*/  IMAD.MOV.U32 R134, RZ, RZ, R3 ;  /* 0x000000ffff867224 */ /* 0x000fe200078e0003 */
[----:B------:R-:W-:-:S03]  /*0800*/  SHF.R.S32.HI R3, RZ, 0x1f, R0 ;  /* 0x0000001fff037819 */ /* 0x000fc60000011400 */
[----:B------:R-:W-:Y:S01]  /*0810*/  @!P0 IMAD.MOV R134, RZ, RZ, -R134 ;  /* 0x000000ffff868224 */ /* 0x000fe200078e0a86 */
[----:B------:R-:W-:Y:S02]  /*0820*/  @!P1 LOP3.LUT R134, RZ, c[0x0][0x10], RZ, 0x33, !PT ;  /* 0x00000400ff869a12 */ /* 0x000fe400078e33ff */
[----:B------:R-:W-:-:S03]  /*0830*/  LEA.HI R3, R3, R0, RZ, 0x6 ;  /* 0x0000000003037211 */ /* 0x000fc600078f30ff */
[----:B------:R-:W-:Y:S01]  /*0840*/  IMAD R211, R134, UR8, RZ ;  /* 0x0000000886d37c24 */ /* 0x000fe2000f8e02ff */
[----:B------:R-:W-:-:S03]  /*0850*/  SHF.R.S32.HI R3, RZ, 0x6, R3 ;  /* 0x00000006ff037819 */ /* 0x000fc60000011403 */
        /* <DEDUP_REMOVED lines=38> */
.L_x_1779:
[----:B-1----:R-:W-:Y:S05]  /*0ac0*/  BSYNC B0 ;  /* 0x0000000000007941 */ /* 0x002fea0003800000 */
.L_x_1778:
        /* <DEDUP_REMOVED lines=10> */
.L_x_1781:
[----:B------:R-:W-:Y:S05]  /*0b70*/  BSYNC B0 ;  /* 0x0000000000007941 */ /* 0x000fea0003800000 */
.L_x_1780:
        /* <DEDUP_REMOVED lines=10> */
.L_x_1783:
[----:B------:R-:W-:Y:S05]  /*0c20*/  BSYNC B0 ;  /* 0x0000000000007941 */ /* 0x000fea0003800000 */
.L_x_1782:
        /* <DEDUP_REMOVED lines=10> */
.L_x_1785:
[----:B------:R-:W-:Y:S05]  /*0cd0*/  BSYNC B0 ;  /* 0x0000000000007941 */ /* 0x000fea0003800000 */
.L_x_1784:
        /* <DEDUP_REMOVED lines=10> */
.L_x_1787:
[----:B------:R-:W-:Y:S05]  /*0d80*/  BSYNC B0 ;  /* 0x0000000000007941 */ /* 0x000fea0003800000 */
.L_x_1786:
        /* <DEDUP_REMOVED lines=10> */
.L_x_1789:
[----:B------:R-:W-:Y:S05]  /*0e30*/  BSYNC B0 ;  /* 0x0000000000007941 */ /* 0x000fea0003800000 */
.L_x_1788:
        /* <DEDUP_REMOVED lines=10> */
.L_x_1791:
[----:B------:R-:W-:Y:S05]  /*0ee0*/  BSYNC B0 ;  /* 0x0000000000007941 */ /* 0x000fea0003800000 */
.L_x_1790:
        /* <DEDUP_REMOVED lines=10> */
.L_x_1793:
[----:B------:R-:W-:Y:S05]  /*0f90*/  BSYNC B0 ;  /* 0x0000000000007941 */ /* 0x000fea0003800000 */
.L_x_1792:
        /* <DEDUP_REMOVED lines=29> */
[----:B------:R-:W-:Y:S05]  /*1170*/  @P6 RET.REL.NODEC R214 `(_ZN5flash24flash_fwd_splitkv_kernelI23Flash_fwd_kernel_traitsILi192ELi64ELi64ELi4ELb0ELb0EN7cutlass10bfloat16_tE19Flash_kernel_traitsILi192ELi64ELi64ELi4ES3_EELb0ELb0ELb0ELb0ELb0ELb1ELb1ELb1EEEvNS_16Flash_fwd_paramsE) ;  /* 0xffffee80d6006950 */ /* 0x000fea0003c3ffff */
[----:B-1----:R-:W-:Y:S02]  /*1180*/  MOV R5, 0xff800000 ;  /* 0xff80000000057802 */ /* 0x002fe40000000f00 */
[----:B------:R-:W-:-:S03]  /*1190*/  MOV R215, 0x0 ;  /* 0x0000000000d77802 */ /* 0x000fc60000000f00 */
[----:B------:R1:W-:Y:S01]  /*11a0*/  ST.E [R2.64+0xe0], R5 ;  /* 0x0000e00502007985 */ /* 0x0003e2000c101906 */
[----:B------:R-:W-:Y:S05]  /*11b0*/  RET.REL.NODEC R214 `(_ZN5flash24flash_fwd_splitkv_kernelI23Flash_fwd_kernel_traitsILi192ELi64ELi64ELi4ELb0ELb0EN7cutlass10bfloat16_tE19Flash_kernel_traitsILi192ELi64ELi64ELi4ES3_EELb0ELb0ELb0ELb0ELb0ELb1ELb1ELb1EEEvNS_16Flash_fwd_paramsE) ;  /* 0xffffee40d6007950 */ /* 0x000fea0003c3ffff */
.L_x_1777:
        /* <DEDUP_REMOVED lines=25> */
[----:B--2---:R-:W2:Y:S01]  /*1350*/  LD.E.64 R16, [R18.64+0x20] ;  /* 0x0000200612107980 */ /* 0x004ea2000c101b00 */
[----:B------:R-:W-:-:S03]  /*1360*/  IABS R2, R5 ;  /* 0x0000000500027213 */ /* 0x000fc60000000000 */
[----:B------:R-:W2:Y:S04]  /*1370*/  LD.E.64 R64, [R18.64+0x38] ;  /* 0x0000380612407980 */ /* 0x000ea8000c101b00 */
[----:B------:R-:W2:Y:S04]  /*1380*/  LD.E.64 R14, [R18.64+0x50] ;  /* 0x00005006120e7980 */ /* 0x000ea8000c101b00 */
        /* <DEDUP_REMOVED lines=12> */
[----:B------:R-:W-:Y:S01]  /*1450*/  IADD3 R0, RZ, -R0, RZ ;  /* 0x80000000ff007210 */ /* 0x000fe20007ffe0ff */
[----:B------:R-:W3:Y:S04]  /*1460*/  LD.E.64 R10, [R18.64+0x28] ;  /* 0x00002806120a7980 */ /* 0x000ee8000c101b00 */
        /* <DEDUP_REMOVED lines=13> */
[----:B------:R1:W3:Y:S01]  /*1540*/  LD.E R2, [R2.64] ;  /* 0x0000000602027980 */ /* 0x0002e2000c101900 */
[----:B----4-:R-:W-:-:S04]  /*1550*/  IABS R7, R6 ;  /* 0x0000000600077213 */ /* 0x010fc80000000000 */
[----:B------:R-:W4:Y:S08]  /*1560*/  I2F.RP R20, R7 ;  /* 0x0000000700147306 */ /* 0x000f300000209400 */
[----:B----4-:R-:W4:Y:S02]  /*1570*/  MUFU.RCP R13, R20 ;  /* 0x00000014000d7308 */ /* 0x010f240000001000 */
[----:B----4-:R-:W-:-:S06]  /*1580*/  IADD3 R13, R13, 0xffffffe, RZ ;  /* 0x0ffffffe0d0d7810 */ /* 0x010fcc0007ffe0ff */
[----:B------:R-:W4:Y:S01]  /*1590*/  F2I.FTZ.U32.TRUNC.NTZ R23, R13 ;  /* 0x0000000d00177305 */ /* 0x000f22000021f000 */
[----:B------:R-:W-:Y:S01]  /*15a0*/  IMAD.MOV.U32 R22, RZ, RZ, RZ ;  /* 0x000000ffff167224 */ /* 0x000fe200078e00ff */
[----:B-1----:R-:W-:Y:S02]  /*15b0*/  IABS R3, R217 ;  /* 0x000000d900037213 */ /* 0x002fe40000000000 */
        /* <DEDUP_REMOVED lines=17> */
[----:B--2---:R-:W-:Y:S01]  /*16d0*/  IMAD R7, R65, R9, RZ ;  /* 0x0000000941077224 */ /* 0x004fe200078e02ff */
[----:B------:R-:W-:-:S04]  /*16e0*/  SHF.R.S32.HI R23, RZ, 0x1f, R9 ;  /* 0x0000001fff177819 */ /* 0x000fc80000011409 */
[----:B------:R-:W-:Y:S02]  /*16f0*/  @!P0 IMAD.MOV R13, RZ, RZ, -R13 ;  /* 0x000000ffff0d8224 */ /* 0x000fe400078e0a0d */
[----:B------:R-:W-:Y:S01]  /*1700*/  IMAD R7, R64, R23, R7 ;  /* 0x0000001740077224 */ /* 0x000fe200078e0207 */
[----:B------:R-:W-:-:S04]  /*1710*/  @!P1 LOP3.LUT R13, RZ, R6, RZ, 0x33, !PT ;  /* 0x00000006ff0d9212 */ /* 0x000fc800078e33ff */
[----:B------:R-:W-:Y:S02]  /*1720*/  SHF.R.S32.HI R12, RZ, 0x1f, R13 ;  /* 0x0000001fff0c7819 */ /* 0x000fe4000001140d */
[----:B---3--:R-:W-:Y:S01]  /*1730*/  SHF.R.S32.HI R0, RZ, 0x1f, R2 ;  /* 0x0000001fff007819 */ /* 0x008fe20000011402 */
[----:B------:R-:W-:-:S04]  /*1740*/  IMAD R3, R17, R2, RZ ;  /* 0x0000000211037224 */ /* 0x000fc800078e02ff */
[C---:B------:R-:W-:Y:S02]  /*1750*/  IMAD R3, R16.reuse, R0, R3 ;  /* 0x0000000010037224 */ /* 0x040fe400078e0203 */
[----:B------:R-:W-:-:S05]  /*1760*/  IMAD.WIDE.U32 R16, R16, R2, RZ ;  /* 0x0000000210107225 */ /* 0x000fca00078e00ff */
[----:B------:R-:W-:-:S05]  /*1770*/  IADD3 R17, R17, R3, RZ ;  /* 0x0000000311117210 */ /* 0x000fca0007ffe0ff */
[----:B------:R-:W-:-:S04]  /*1780*/  IMAD.WIDE.U32 R16, R9, R64, R16 ;  /* 0x0000004009107225 */ /* 0x000fc800078e0010 */
[-C--:B------:R-:W-:Y:S01]  /*1790*/  IMAD R3, R11, R2.reuse, RZ ;  /* 0x000000020b037224 */ /* 0x080fe200078e02ff */
[----:B------:R-:W-:Y:S01]  /*17a0*/  IADD3 R17, R17, R7, RZ ;  /* 0x0000000711117210 */ /* 0x000fe20007ffe0ff */
[----:B------:R-:W-:Y:S02]  /*17b0*/  IMAD R7, R15, R13, RZ ;  /* 0x0000000d0f077224 */ /* 0x000fe400078e02ff */
[----:B------:R-:W-:-:S04]  /*17c0*/  IMAD.WIDE.U32 R20, R10, R2, RZ ;  /* 0x000000020a147225 */ /* 0x000fc800078e00ff */
[----:B------:R-:W-:Y:S02]  /*17d0*/  IMAD R3, R10, R0, R3 ;  /* 0x000000000a037224 */ /* 0x000fe400078e0203 */
[----:B------:R-:W-:Y:S02]  /*17e0*/  IMAD R7, R14, R12, R7 ;  /* 0x0000000c0e077224 */ /* 0x000fe400078e0207 */
[----:B------:R-:W-:Y:S01]  /*17f0*/  IMAD.WIDE.U32 R14, R13, R14, R16 ;  /* 0x0000000e0d0e7225 */ /* 0x000fe200078e0010 */
[----:B------:R-:W-:-:S03]  /*1800*/  IADD3 R11, R21, R3, RZ ;  /* 0x00000003150b7210 */ /* 0x000fc60007ffe0ff */
[----:B------:R-:W-:Y:S01]  /*1810*/  IMAD.MOV.U32 R2, RZ, RZ, R20 ;  /* 0x000000ffff027224 */ /* 0x000fe200078e0014 */
[----:B------:R-:W-:Y:S01]  /*1820*/  MOV R0, R14 ;  /* 0x0000000e00007202 */ /* 0x000fe20000000f00 */
[----:B------:R-:W-:Y:S01]  /*1830*/  IMAD.IADD R3, R15, 0x1, R7 ;  /* 0x000000010f037824 */ /* 0x000fe200078e0207 */
[----:B------:R-:W-:Y:S05]  /*1840*/  BRA `(.L_x_1796) ;  /* 0x0000052000007947 */ /* 0x000fea0003800000 */
.L_x_1795:
        /* <DEDUP_REMOVED lines=28> */
[----:B------:R-:W-:-:S04]  /*1a10*/  @P3 IMAD.IADD R7, R12, 0x1, R13 ;  /* 0x000000010c073824 */ /* 0x000fc800078e020d */
[----:B------:R-:W-:Y:S01]  /*1a20*/  @!P0 IMAD.IADD R0, R0, 0x1, -R3 ;  /* 0x0000000100008824 */ /* 0x000fe200078e0a03 */
[----:B------:R-:W-:Y:S01]  /*1a30*/  @!P3 IADD3 R23, R23, R5, RZ ;  /* 0x000000051717b210 */ /* 0x000fe20007ffe0ff */
[----:B--2---:R-:W-:-:S03]  /*1a40*/  @!P3 IMAD R5, R21, R11, RZ ;  /* 0x0000000b1505b224 */ /* 0x004fc600078e02ff */
[----:B------:R-:W-:Y:S01]  /*1a50*/  ISETP.GE.U32.AND P2, PT, R0, R3, PT ;  /* 0x000000030000720c */ /* 0x000fe20003f46070 */
[----:B------:R-:W-:Y:S01]  /*1a60*/  @P3 IMAD.WIDE.U32 R24, R64, R7, RZ ;  /* 0x0000000740183225 */ /* 0x000fe200078e00ff */
[----:B------:R-:W-:-:S03]  /*1a70*/  LOP3.LUT R0, R217, R6, RZ, 0x3c, !PT ;  /* 0x00000006d9007212 */ /* 0x000fc600078e3cff */
[----:B------:R-:W-:Y:S02]  /*1a80*/  @!P3 IMAD R5, R20, R8, R5 ;  /* 0x000000081405b224 */ /* 0x000fe400078e0205 */
[----:B------:R-:W-:Y:S02]  /*1a90*/  @P3 IMAD R9, R65, R7, RZ ;  /* 0x0000000741093224 */ /* 0x000fe400078e02ff */
[----:B------:R-:W-:Y:S01]  /*1aa0*/  @!P3 IMAD.WIDE.U32 R20, R20, R11, R22 ;  /* 0x0000000b1414b225 */ /* 0x000fe200078e0016 */
[----:B------:R-:W-:Y:S02]  /*1ab0*/  @P3 MOV R10, R24 ;  /* 0x00000018000a3202 */ /* 0x000fe40000000f00 */
[----:B------:R-:W-:Y:S01]  /*1ac0*/  ISETP.GE.AND P1, PT, R0, RZ, PT ;  /* 0x000000ff0000720c */ /* 0x000fe20003f26270 */
[----:B------:R-:W-:Y:S01]  /*1ad0*/  @P3 IMAD.IADD R9, R25, 0x1, R9 ;  /* 0x0000000119093824 */ /* 0x000fe200078e0209 */
[----:B------:R-:W-:Y:S01]  /*1ae0*/  @!P3 IADD3 R9, R21, R5, RZ ;  /* 0x000000051509b210 */ /* 0x000fe20007ffe0ff */
[----:B------:R-:W-:Y:S01]  /*1af0*/  @!P3 IMAD.MOV.U32 R10, RZ, RZ, R20 ;  /* 0x000000ffff0ab224 */ /* 0x000fe200078e0014 */
[----:B------:R-:W-:-:S02]  /*1b00*/  @!P0 IADD3 R2, R2, 0x1, RZ ;  /* 0x0000000102028810 */ /* 0x000fc40007ffe0ff */
[----:B------:R-:W-:Y:S02]  /*1b10*/  LEA R5, R134, 0xffffffc0, 0x6 ;  /* 0xffffffc086057811 */ /* 0x000fe400078e30ff */
[----:B------:R-:W-:Y:S01]  /*1b20*/  ISETP.NE.AND P0, PT, R6, RZ, PT ;  /* 0x000000ff0600720c */ /* 0x000fe20003f05270 */
[----:B------:R-:W-:Y:S01]  /*1b30*/  @!P3 IMAD R7, R67, R12, RZ ;  /* 0x0000000c4307b224 */ /* 0x000fe200078e02ff */
[----:B------:R-:W-:Y:S02]  /*1b40*/  @!P3 SHF.R.S32.HI R3, RZ, 0x1f, R12 ;  /* 0x0000001fff03b819 */ /* 0x000fe4000001140c */
[----:B------:R-:W-:Y:S01]  /*1b50*/  @P2 IADD3 R2, R2, 0x1, RZ ;  /* 0x0000000102022810 */ /* 0x000fe20007ffe0ff */
[----:B------:R-:W-:Y:S01]  /*1b60*/  IMAD R8, R65, R5, RZ ;  /* 0x0000000541087224 */ /* 0x000fe200078e02ff */
[----:B------:R-:W-:Y:S01]  /*1b70*/  SHF.R.S32.HI R23, RZ, 0x1f, R5 ;  /* 0x0000001fff177819 */ /* 0x000fe20000011405 */
[----:B------:R-:W-:Y:S01]  /*1b80*/  IMAD.MOV.U32 R25, RZ, RZ, R9 ;  /* 0x000000ffff197224 */ /* 0x000fe200078e0009 */
[----:B------:R-:W-:Y:S01]  /*1b90*/  MOV R24, R10 ;  /* 0x0000000a00187202 */ /* 0x000fe20000000f00 */
[----:B------:R-:W-:-:S02]  /*1ba0*/  @!P3 IMAD R3, R3, R66, R7 ;  /* 0x000000420303b224 */ /* 0x000fc400078e0207 */
[----:B------:R-:W-:Y:S01]  /*1bb0*/  @!P3 IMAD.WIDE.U32 R20, R66, R12, RZ ;  /* 0x0000000c4214b225 */ /* 0x000fe200078e00ff */
[----:B------:R-:W-:-:S03]  /*1bc0*/  @P3 IADD3 R12, R12, R13, RZ ;  /* 0x0000000d0c0c3210 */ /* 0x000fc60007ffe0ff */
[----:B------:R-:W-:Y:S02]  /*1bd0*/  IMAD.MOV.U32 R7, RZ, RZ, R2 ;  /* 0x000000ffff077224 */ /* 0x000fe400078e0002 */
[----:B------:R-:W-:Y:S02]  /*1be0*/  IMAD R8, R23, R64, R8 ;  /* 0x0000004017087224 */ /* 0x000fe400078e0208 */
[----:B------:R-:W-:Y:S01]  /*1bf0*/  IMAD.WIDE.U32 R24, R64, R5, R24 ;  /* 0x0000000540187225 */ /* 0x000fe200078e0018 */
[----:B------:R-:W-:Y:S02]  /*1c00*/  @!P3 IADD3 R21, R21, R3, RZ ;  /* 0x000000031515b210 */ /* 0x000fe40007ffe0ff */
[----:B------:R-:W-:Y:S01]  /*1c10*/  @!P3 SHF.R.S32.HI R3, RZ, 0x1f, R11 ;  /* 0x0000001fff03b819 */ /* 0x000fe2000001140b */
[----:B------:R-:W-:Y:S01]  /*1c20*/  @!P1 IMAD.MOV R7, RZ, RZ, -R7 ;  /* 0x000000ffff079224 */ /* 0x000fe200078e0a07 */
[----:B------:R-:W-:Y:S01]  /*1c30*/  @!P0 LOP3.LUT R7, RZ, R6, RZ, 0x33, !PT ;  /* 0x00000006ff078212 */ /* 0x000fe200078e33ff */
[----:B------:R-:W-:Y:S01]  /*1c40*/  @!P3 IMAD R0, R17, R11, RZ ;  /* 0x0000000b1100b224 */ /* 0x000fe200078e02ff */
[----:B------:R-:W-:Y:S01]  /*1c50*/  IADD3 R9, R25, R8, RZ ;  /* 0x0000000819097210 */ /* 0x000fe20007ffe0ff */
[----:B------:R-:W-:Y:S01]  /*1c60*/  @P3 IMAD R2, R67, R12, RZ ;  /* 0x0000000c43023224 */ /* 0x000fe200078e02ff */
[----:B------:R-:W-:Y:S01]  /*1c70*/  MOV R8, R24 ;  /* 0x0000001800087202 */ /* 0x000fe20000000f00 */
[----:B------:R-:W-:Y:S01]  /*1c80*/  @P3 IMAD.WIDE.U32 R24, R66, R12, RZ ;  /* 0x0000000c42183225 */ /* 0x000fe200078e00ff */
[----:B------:R-:W-:-:S03]  /*1c90*/  SHF.R.S32.HI R12, RZ, 0x1f, R7 ;  /* 0x0000001fff0c7819 */ /* 0x000fc60000011407 */
[C---:B------:R-:W-:Y:S02]  /*1ca0*/  @!P3 IMAD R0, R16.reuse, R3, R0 ;  /* 0x000000031000b224 */ /* 0x040fe400078e0200 */
[----:B------:R-:W-:Y:S02]  /*1cb0*/  IMAD R3, R15, R7, RZ ;  /* 0x000000070f037224 */ /* 0x000fe400078e02ff */
[----:B------:R-:W-:Y:S01]  /*1cc0*/  @!P3 IMAD.WIDE.U32 R16, R16, R11, R20 ;  /* 0x0000000b1010b225 */ /* 0x000fe200078e0014 */
[----:B------:R-:W-:-:S03]  /*1cd0*/  @P3 IADD3 R11, R25, R2, RZ ;  /* 0x00000002190b3210 */ /* 0x000fc60007ffe0ff */
[----:B------:R-:W-:-:S04]  /*1ce0*/  IMAD.WIDE.U32 R8, R14, R7, R8 ;  /* 0x000000070e087225 */ /* 0x000fc800078e0008 */
[----:B------:R-:W-:Y:S01]  /*1cf0*/  IMAD R3, R14, R12, R3 ;  /* 0x0000000c0e037224 */ /* 0x000fe200078e0203 */
[----:B------:R-:W-:Y:S01]  /*1d00*/  @P3 MOV R2, R24 ;  /* 0x0000001800023202 */ /* 0x000fe20000000f00 */
[----:B------:R-:W-:Y:S01]  /*1d10*/  @!P3 IMAD.IADD R11, R17, 0x1, R0 ;  /* 0x00000001110bb824 */ /* 0x000fe200078e0200 */
[----:B------:R-:W-:Y:S01]  /*1d20*/  @!P3 MOV R2, R16 ;  /* 0x000000100002b202 */ /* 0x000fe20000000f00 */
[----:B------:R-:W-:Y:S01]  /*1d30*/  IMAD.IADD R3, R9, 0x1, R3 ;  /* 0x0000000109037824 */ /* 0x000fe200078e0203 */
[----:B------:R-:W-:Y:S02]  /*1d40*/  MOV R0, R8 ;  /* 0x0000000800007202 */ /* 0x000fe40000000f00 */
[----:B------:R-:W-:Y:S02]  /*1d50*/  MOV R9, R5 ;  /* 0x0000000500097202 */ /* 0x000fe40000000f00 */
[----:B------:R-:W-:Y:S02]  /*1d60*/  MOV R13, R7 ;  /* 0x00000007000d7202 */ /* 0x000fe40000000f00 */
.L_x_1796:
[----:B-1----:R-:W-:Y:S05]  /*1d70*/  BSYNC B0 ;  /* 0x0000000000007941 */ /* 0x002fea0003800000 */
.L_x_1794:
        /* <DEDUP_REMOVED lines=13> */
[C---:B------:R-:W-:Y:S02]  /*1e50*/  LOP3.LUT R15, R21.reuse, 0xfffffff0, RZ, 0xc0, !PT ;  /* 0xfffffff0150f7812 */ /* 0x040fe400078ec0ff */
[----:B------:R-:W-:Y:S01]  /*1e60*/  SHF.R.S32.HI R70, RZ, 0x4, R21 ;  /* 0x00000004ff467819 */ /* 0x000fe20000011415 */
[C---:B------:R-:W-:Y:S01]  /*1e70*/  IMAD.IADD R68, R56.reuse, 0x1, -R17 ;  /* 0x0000000138447824 */ /* 0x040fe200078e0a11 */
[----:B------:R-:W-:Y:S01]  /*1e80*/  SHF.R.S32.HI R166, RZ, 0x3, R166 ;  /* 0x00000003ffa67819 */ /* 0x000fe200000114a6 */
[----:B------:R-:W-:Y:S01]  /*1e90*/  IMAD.IADD R6, R56, 0x1, -R15 ;  /* 0x0000000138067824 */ /* 0x000fe200078e0a0f */
[----:B------:R-:W-:Y:S01]  /*1ea0*/  LEA.HI R21, R21, R70, RZ, 0x1 ;  /* 0x0000004615157211 */ /* 0x000fe200078f08ff */
[----:B------:R-:W-:-:S02]  /*1eb0*/  IMAD.SHL.U32 R14, R68, 0x8, RZ ;  /* 0x00000008440e7824 */ /* 0x000fc400078e00ff */
[----:B------:R-:W-:Y:S01]  /*1ec0*/  IMAD.SHL.U32 R17, R166, 0x40, RZ ;  /* 0x00000040a6117824 */ /* 0x000fe200078e00ff */
        /* <DEDUP_REMOVED lines=9> */
[----:B------:R-:W-:-:S03]  /*1f60*/  LEA.HI R153, R7, R56, RZ, 0x6 ;  /* 0x0000003807997211 */ /* 0x000fc600078f30ff */
[----:B------:R-:W-:-:S04]  /*1f70*/  IMAD.IADD R17, R6, 0x1, -R17 ;  /* 0x0000000106117824 */ /* 0x000fc800078e0a11 */
[----:B------:R-:W-:Y:S02]  /*1f80*/  IMAD.SHL.U32 R7, R17, 0x40, RZ ;  /* 0x0000004011077824 */ /* 0x000fe400078e00ff */
[----:B------:R-:W-:Y:S01]  /*1f90*/  IMAD.SHL.U32 R6, R70, 0x8, RZ ;  /* 0x0000000846067824 */ /* 0x000fe200078e00ff */
[----:B------:R-:W-:Y:S02]  /*1fa0*/  SHF.R.S32.HI R15, RZ, 0x1f, R14 ;  /* 0x0000001fff0f7819 */ /* 0x000fe4000001140e */
[----:B------:R-:W-:Y:S01]  /*1fb0*/  LOP3.LUT R7, R7, 0x1c0, RZ, 0xc0, !PT ;  /* 0x000001c007077812 */ /* 0x000fe200078ec0ff */
[----:B------:R-:W-:Y:S01]  /*1fc0*/  IMAD R8, R23, R66, RZ ;  /* 0x0000004217087224 */ /* 0x000fe200078e02ff */
[----:B------:R-:W-:Y:S02]  /*1fd0*/  SHF.R.S32.HI R72, RZ, 0x1f, R219 ;  /* 0x0000001fff487819 */ /* 0x000fe400000114db */
[----:B------:R-:W-:Y:S01]  /*1fe0*/  LOP3.LUT R6, R7, 0x8, R6, 0xf8, !PT ;  /* 0x0000000807067812 */ /* 0x000fe200078ef806 */
[----:B------:R-:W-:Y:S01]  /*1ff0*/  IMAD.X R23, R15, 0x1, R11, P0 ;  /* 0x000000010f177824 */ /* 0x000fe200000e060b */
[----:B------:R-:W-:-:S02]  /*2000*/  SHF.R.U32.HI R7, RZ, 0x3, R7 ;  /* 0x00000003ff077819 */ /* 0x000fc40000011607 */
[C---:B------:R-:W-:Y:S02]  /*2010*/  LOP3.LUT P1, RZ, R17.reuse, 0x4, RZ, 0xc0, !PT ;  /* 0x0000000411ff7812 */ /* 0x040fe4000782c0ff */
[----:B------:R-:W-:Y:S02]  /*2020*/  LOP3.LUT P0, RZ, R17, 0x2, RZ, 0xc0, !PT ;  /* 0x0000000211ff7812 */ /* 0x000fe4000780c0ff */
[----:B------:R-:W-:Y:S01]  /*2030*/  LOP3.LUT R54, R6, R7, RZ, 0x3c, !PT ;  /* 0x0000000706367212 */ /* 0x000fe200078e3cff */
[C---:B------:R-:W-:Y:S02]  /*2040*/  IMAD R8, R9.reuse, R67, R8 ;  /* 0x0000004309087224 */ /* 0x040fe400078e0208 */
[----:B------:R-:W-:Y:S01]  /*2050*/  IMAD.WIDE.U32 R22, R9, R66, R22 ;  /* 0x0000004209167225 */ /* 0x000fe200078e0016 */
[----:B------:R-:W-:-:S03]  /*2060*/  LOP3.LUT R10, R21, R10, RZ, 0x3c, !PT ;  /* 0x0000000a150a7212 */ /* 0x000fc600078e3cff */
[----:B------:R-:W-:Y:S02]  /*2070*/  IMAD R9, R29, R13, RZ ;  /* 0x0000000d1d097224 */ /* 0x000fe400078e02ff */
[----:B------:R-:W-:Y:S01]  /*2080*/  IMAD.SHL.U32 R153, R153, 0x8, RZ ;  /* 0x0000000899997824 */ /* 0x000fe200078e00ff */
[----:B------:R-:W-:Y:S01]  /*2090*/  SHF.R.S32.HI R94, RZ, 0x1f, R71 ;  /* 0x0000001fff5e7819 */ /* 0x000fe20000011447 */
[----:B------:R-:W-:-:S03]  /*20a0*/  IMAD R162, R12, R28, R9 ;  /* 0x0000001c0ca27224 */ /* 0x000fc600078e0209 */
[----:B------:R-:W-:Y:S02]  /*20b0*/  LOP3.LUT R153, R10, 0xfffffe00, R153, 0xf8, !PT ;  /* 0xfffffe000a997812 */ /* 0x000fe400078ef899 */
[----:B------:R-:W-:Y:S02]  /*20c0*/  IADD3 R10, R14, 0x80, RZ ;  /* 0x000000800e0a7810 */ /* 0x000fe40007ffe0ff */
[----:B------:R-:W-:Y:S01]  /*20d0*/  LEA.HI R94, R94, R71, RZ, 0x6 ;  /* 0x000000475e5e7211 */ /* 0x000fe200078f30ff */
[----:B------:R-:W-:-:S03]  /*20e0*/  IMAD.IADD R23, R23, 0x1, R8 ;  /* 0x0000000117177824 */ /* 0x000fc600078e0208 */
[----:B------:R-:W-:Y:S01]  /*20f0*/  SHF.R.S32.HI R94, RZ, 0x6, R94 ;  /* 0x00000006ff5e7819 */ /* 0x000fe2000001145e */
[----:B------:R-:W-:Y:S01]  /*2100*/  IMAD.WIDE.U32 R22, R13, R28, R22 ;  /* 0x0000001c0d167225 */ /* 0x000fe200078e0016 */
[----:B------:R-:W-:Y:S02]  /*2110*/  SHF.R.S32.HI R167, RZ, 0x1f, R166 ;  /* 0x0000001fffa77819 */ /* 0x000fe400000114a6 */
[----:B------:R-:W-:Y:S01]  /*2120*/  IMNMX R94, R211, R94, !PT ;  /* 0x0000005ed35e7217 */ /* 0x000fe20007800200 */
        /* <DEDUP_REMOVED lines=25> */
[----:B------:R-:W-:Y:S02]  /*22c0*/  IMAD.SHL.U32 R11, R2, 0x40, RZ ;  /* 0x00000040020b7824 */ /* 0x000fe400078e00ff */
[----:B------:R-:W-:Y:S01]  /*22d0*/  @P3 IMAD.IADD R7, R17, 0x1, R7 ;  /* 0x0000000111073824 */ /* 0x000fe200078e0207 */
[----:B------:R-:W-:Y:S01]  /*22e0*/  IADD3 R6, P2, R14, R6, RZ ;  /* 0x000000060e067210 */ /* 0x000fe20007f5e0ff */
[----:B------:R-:W-:Y:S01]  /*22f0*/  @!P3 IMAD.IADD R7, R27, 0x1, R4 ;  /* 0x000000011b07b824 */ /* 0x000fe200078e0204 */
[----:B------:R-:W-:Y:S02]  /*2300*/  LOP3.LUT R54, R54, 0xfffffe00, R11, 0xf8, !PT ;  /* 0xfffffe0036367812 */ /* 0x000fe400078ef80b */
[----:B------:R-:W-:Y:S01]  /*2310*/  IADD3 R11, R14, 0x40, RZ ;  /* 0x000000400e0b7810 */ /* 0x000fe20007ffe0ff */
[----:B------:R-:W-:Y:S01]  /*2320*/  IMAD R9, R25, R217, RZ ;  /* 0x000000d919097224 */ /* 0x000fe200078e02ff */
[----:B------:R-:W-:Y:S01]  /*2330*/  SHF.R.S32.HI R2, RZ, 0x1f, R217 ;  /* 0x0000001fff027819 */ /* 0x000fe200000114d9 */
[----:B------:R-:W-:Y:S01]  /*2340*/  IMAD.X R7, R15, 0x1, R7, P2 ;  /* 0x000000010f077824 */ /* 0x000fe200010e0607 */
[----:B----4-:R-:W-:-:S03]  /*2350*/  ISETP.GE.AND P2, PT, R11, R75, PT ;  /* 0x0000004b0b00720c */ /* 0x010fc60003f46270 */
[----:B------:R-:W-:Y:S02]  /*2360*/  IMAD R2, R24, R2, R9 ;  /* 0x0000000218027224 */ /* 0x000fe400078e0209 */
[----:B------:R-:W-:Y:S01]  /*2370*/  IMAD.WIDE.U32 R24, R217, R24, R6 ;  /* 0x00000018d9187225 */ /* 0x000fe200078e0006 */
[----:B------:R-:W-:Y:S02]  /*2380*/  SEL R7, RZ, 0xffffffff, P2 ;  /* 0xffffffffff077807 */ /* 0x000fe40001000000 */
[----:B------:R-:W-:Y:S01]  /*2390*/  ISETP.GE.AND P2, PT, R10, R75, PT ;  /* 0x0000004b0a00720c */ /* 0x000fe20003f46270 */
[----:B------:R-:W-:-:S03]  /*23a0*/  @!P4 IMAD.MOV.U32 R20, RZ, RZ, RZ ;  /* 0x000000ffff14c224 */ /* 0x000fc600078e00ff */
[----:B------:R-:W-:Y:S02]  /*23b0*/  SEL R74, RZ, 0x4, P2 ;  /* 0x00000004ff4a7807 */ /* 0x000fe40001000000 */
[----:B------:R-:W-:Y:S02]  /*23c0*/  IADD3 R156, P2, R14, R0, RZ ;  /* 0x000000000e9c7210 */ /* 0x000fe40007f5e0ff */
        /* <DEDUP_REMOVED lines=19> */
[----:B-1----:R-:W2:Y:S04]  /*2500*/  LD.E.64 R32, [R18.64+0x120] ;  /* 0x0001200612207980 */ /* 0x002ea8000c101b00 */
        /* <DEDUP_REMOVED lines=81> */
[----:B------:R-:W-:Y:S01]  /*2a20*/  IMAD.SHL.U32 R152, R144, 0x10, RZ ;  /* 0x0000001090987824 */ /* 0x000fe200078e00ff */
        /* <DEDUP_REMOVED lines=12> */
[----:B------:R-:W-:Y:S01]  /*2af0*/  IADD3 R90, P1, R209, 0x40, RZ ;  /* 0x00000040d15a7810 */ /* 0x000fe20007f3e0ff */
        /* <DEDUP_REMOVED lines=17> */
[--C-:B------:R-:W-:Y:S01]  /*2c10*/  IMAD.X R89, R91, 0x1, R210.reuse, P1 ;  /* 0x000000015b597824 */ /* 0x100fe200008e06d2 */
[C---:B------:R-:W-:Y:S01]  /*2c20*/  IADD3 R143, R152.reuse, 0x40, RZ ;  /* 0x00000040988f7810 */ /* 0x040fe20007ffe0ff */
[----:B------:R-:W-:Y:S01]  /*2c30*/  IMAD.IADD R115, R183, 0x1, R115 ;  /* 0x00000001b7737824 */ /* 0x000fe200078e0273 */
[----:B------:R-:W-:Y:S01]  /*2c40*/  IADD3 R142, R152, 0x80, RZ ;  /* 0x00000080988e7810 */ /* 0x000fe20007ffe0ff */
[----:B------:R-:W-:Y:S01]  /*2c50*/  IMAD.X R85, R87, 0x1, R210, P0 ;  /* 0x0000000157557824 */ /* 0x000fe200000e06d2 */
[-C--:B------:R-:W-:Y:S01]  /*2c60*/  IADD3 R83, P2, R88, R209.reuse, RZ ;  /* 0x000000d158537210 */ /* 0x080fe20007f5e0ff */
[----:B------:R-:W-:Y:S01]  /*2c70*/  IMAD.IADD R141, R152, 0x1, R143 ;  /* 0x00000001988d7824 */ /* 0x000fe200078e028f */
[----:B------:R-:W-:Y:S01]  /*2c80*/  IADD3 R81, P1, R84, R209, RZ ;  /* 0x000000d154517210 */ /* 0x000fe20007f3e0ff */
[----:B------:R-:W-:Y:S01]  /*2c90*/  IMAD.IADD R140, R152, 0x1, R142 ;  /* 0x00000001988c7824 */ /* 0x000fe200078e028e */
[C---:B------:R-:W-:Y:S01]  /*2ca0*/  IADD3 R101, P0, R96.reuse, 0x80, RZ ;  /* 0x0000008060657810 */ /* 0x040fe20007f1e0ff */
        /* <DEDUP_REMOVED lines=29> */
.L_x_1891:
        /* <DEDUP_REMOVED lines=18> */
.L_x_1799:
[----:B------:R-:W-:Y:S05]  /*2fa0*/  BSYNC B0 ;  /* 0x0000000000007941 */ /* 0x000fea0003800000 */
.L_x_1798:
        /* <DEDUP_REMOVED lines=18> */
.L_x_1801:
[----:B------:R-:W-:Y:S05]  /*30d0*/  BSYNC B0 ;  /* 0x0000000000007941 */ /* 0x000fea0003800000 */
.L_x_1800:
        /* <DEDUP_REMOVED lines=18> */
.L_x_1803:
[----:B------:R-:W-:Y:S05]  /*3200*/  BSYNC B0 ;  /* 0x0000000000007941 */ /* 0x000fea0003800000 */
.L_x_1802:
        /* <DEDUP_REMOVED lines=18> */
.L_x_1805:
[----:B------:R-:W-:Y:S05]  /*3330*/  BSYNC B0 ;  /* 0x0000000000007941 */ /* 0x000fea0003800000 */
.L_x_1804:
        /* <DEDUP_REMOVED lines=65> */
.L_x_1812:
[----:B------:R-:W-:Y:S05]  /*3750*/  BSYNC B0 ;  /* 0x0000000000007941 */ /* 0x000fea0003800000 */
.L_x_1811:
        /* <DEDUP_REMOVED lines=50> */
.L_x_1814:
[----:B------:R-:W-:Y:S05]  /*3a80*/  BSYNC B0 ;  /* 0x0000000000007941 */ /* 0x000fea0003800000 */
.L_x_1813:
        /* <DEDUP_REMOVED lines=49> */
.L_x_1810:
[----:B------:R-:W-:Y:S05]  /*3da0*/  BSYNC B1 ;  /* 0x0000000000017941 */ /* 0x000fea0003800000 */
.L_x_1809:
        /* <DEDUP_REMOVED lines=63> */
.L_x_1818:
[----:B------:R-:W-:Y:S05]  /*41a0*/  BSYNC B0 ;  /* 0x0000000000007941 */ /* 0x000fea0003800000 */
.L_x_1817:
        /* <DEDUP_REMOVED lines=53> */
.L_x_1820:
[----:B------:R-:W-:Y:S05]  /*4500*/  BSYNC B0 ;  /* 0x0000000000007941 */ /* 0x000fea0003800000 */
.L_x_1819:
        /* <DEDUP_REMOVED lines=52> */
.L_x_1816:
[----:B------:R-:W-:Y:S05]  /*4850*/  BSYNC B1 ;  /* 0x0000000000017941 */ /* 0x000fea0003800000 */
.L_x_1815:
        /* <DEDUP_REMOVED lines=63> */
.L_x_1824:
[----:B------:R-:W-:Y:S05]  /*4c50*/  BSYNC B0 ;  /* 0x0000000000007941 */ /* 0x000fea0003800000 */
.L_x_1823:
        /* <DEDUP_REMOVED lines=53> */
.L_x_1826:
[----:B------:R-:W-:Y:S05]  /*4fb0*/  BSYNC B0 ;  /* 0x0000000000007941 */ /* 0x000fea0003800000 */
.L_x_1825:
        /* <DEDUP_REMOVED lines=52> */
.L_x_1822:
[----:B------:R-:W-:Y:S05]  /*5300*/  BSYNC B1 ;  /* 0x0000000000017941 */ /* 0x000fea0003800000 */
.L_x_1821:
        /* <DEDUP_REMOVED lines=65> */
.L_x_1830:
[----:B------:R-:W-:Y:S05]  /*5720*/  BSYNC B0 ;  /* 0x0000000000007941 */ /* 0x000fea0003800000 */
.L_x_1829:
        /* <DEDUP_REMOVED lines=53> */
.L_x_1832:
[----:B------:R-:W-:Y:S05]  /*5a80*/  BSYNC B0 ;  /* 0x0000000000007941 */ /* 0x000fea0003800000 */
.L_x_1831:
        /* <DEDUP_REMOVED lines=52> */
.L_x_1828:
[----:B------:R-:W-:Y:S05]  /*5dd0*/  BSYNC B1 ;  /* 0x0000000000017941 */ /* 0x000fea0003800000 */
.L_x_1827:
[----:B------:R-:W2:Y:S02]  /*5de0*/  LD.E R3, [R18.64+0xd0] ;  /* 0x0000d00612037980 */ /* 0x000ea4000c101900 */
[----:B--2---:R-:W-:Y:S05]  /*5df0*/  IMAD.U32 R3, R3, -0x20, RZ ;  /* 0xffffffe003037824 */ /* 0x004fea00078e00ff */
[C---:B------:R-:W-:Y:S02]  /*5e00*/  LEA R16, P1, R3.reuse, R16, 0x1 ;  /* 0x0000001003107211 */ /* 0x040fe400078208ff */
[C---:B------:R-:W-:Y:S02]  /*5e10*/  LEA R58, P0, R3.reuse, R58, 0x1 ;  /* 0x0000003a033a7211 */ /* 0x040fe400078008ff */
[C---:B------:R-:W-:Y:S02]  /*5e20*/  LEA.HI.X.SX32 R17, R3.reuse, R17, 0x1, P1 ;  /* 0x0000001103117211 */ /* 0x040fe400008f0eff */
[----:B------:R-:W-:Y:S01]  /*5e30*/  LEA.HI.X.SX32 R59, R3, R59, 0x1, P0 ;  /* 0x0000003b033b7211 */ /* 0x000fe200000f0eff */
[----:B------:R-:W-:-:S05]  /*5e40*/  BRA `(.L_x_1833) ;  /* 0x00004ec000007947 */ /* 0x000fca0003800000 */
.L_x_1808:
        /* <DEDUP_REMOVED lines=89> */
.L_x_1839:
[----:B------:R-:W-:Y:S05]  /*63e0*/  BSYNC B0 ;  /* 0x0000000000007941 */ /* 0x000fea0003800000 */
.L_x_1838:
[----:B-----5:R2:W-:Y:S02]  /*63f0*/  ST.E.128 [R124.64], R48 ;  /* 0x000000307c007985 */ /* 0x0205e4000c101d06 */
.L_x_1837:
[----:B------:R-:W-:Y:S05]  /*6400*/  BSYNC B1 ;  /* 0x0000000000017941 */ /* 0x000fea0003800000 */
.L_x_1836:
        /* <DEDUP_REMOVED lines=87> */
.L_x_1843:
[----:B------:R-:W-:Y:S05]  /*6980*/  BSYNC B0 ;  /* 0x0000000000007941 */ /* 0x000fea0003800000 */
.L_x_1842:
[----:B-----5:R3:W-:Y:S02]  /*6990*/  ST.E.128 [R124.64+0x80], R48 ;  /* 0x000080307c007985 */ /* 0x0207e4000c101d06 */
.L_x_1841:
[----:B------:R-:W-:Y:S05]  /*69a0*/  BSYNC B1 ;  /* 0x0000000000017941 */ /* 0x000fea0003800000 */
.L_x_1840:
        /* <DEDUP_REMOVED lines=86> */
.L_x_1845:
[----:B------:R-:W-:Y:S05]  /*6f10*/  BSYNC B0 ;  /* 0x0000000000007941 */ /* 0x000fea0003800000 */
.L_x_1844:
[----:B-----5:R3:W-:Y:S02]  /*6f20*/  ST.E.128 [R124.64+0x100], R48 ;  /* 0x000100307c007985 */ /* 0x0207e4000c101d06 */
.L_x_1835:
[----:B------:R-:W-:Y:S05]  /*6f30*/  BSYNC B2 ;  /* 0x0000000000027941 */ /* 0x000fea0003800000 */
.L_x_1834:
        /* <DEDUP_REMOVED lines=97> */
.L_x_1851:
[----:B------:R-:W-:Y:S05]  /*7550*/  BSYNC B0 ;  /* 0x0000000000007941 */ /* 0x000fea0003800000 */
.L_x_1850:
[C---:B------:R-:W-:Y:S04]  /*7560*/  LEA R2, P0, R209.reuse, R124, 0x1 ;  /* 0x0000007cd1027211 */ /* 0x040fe800078008ff */
[----:B------:R-:W-:Y:S05]  /*7570*/  LEA.HI.X R3, R209, R125, R210, 0x1, P0 ;  /* 0x0000007dd1037211 */ /* 0x000fea00000f0cd2 */
[----:B-----5:R3:W-:Y:S04]  /*7580*/  ST.E.128 [R2.64], R48 ;  /* 0x0000003002007985 */ /* 0x0207e8000c101d06 */
.L_x_1849:
[----:B------:R-:W-:Y:S05]  /*7590*/  BSYNC B1 ;  /* 0x0000000000017941 */ /* 0x000fea0003800000 */
.L_x_1848:
        /* <DEDUP_REMOVED lines=92> */
.L_x_1855:
[----:B------:R-:W-:Y:S05]  /*7b60*/  BSYNC B0 ;  /* 0x0000000000007941 */ /* 0x000fea0003800000 */
.L_x_1854:
[C---:B------:R-:W-:Y:S04]  /*7b70*/  LEA R2, P0, R90.reuse, R124, 0x1 ;  /* 0x0000007c5a027211 */ /* 0x040fe800078008ff */
[----:B------:R-:W-:Y:S05]  /*7b80*/  LEA.HI.X R3, R90, R125, R91, 0x1, P0 ;  /* 0x0000007d5a037211 */ /* 0x000fea00000f0c5b */
[----:B-----5:R3:W-:Y:S04]  /*7b90*/  ST.E.128 [R2.64], R48 ;  /* 0x0000003002007985 */ /* 0x0207e8000c101d06 */
.L_x_1853:
[----:B------:R-:W-:Y:S05]  /*7ba0*/  BSYNC B1 ;  /* 0x0000000000017941 */ /* 0x000fea0003800000 */
.L_x_1852:
        /* <DEDUP_REMOVED lines=91> */
.L_x_1857:
[----:B------:R-:W-:Y:S05]  /*8160*/  BSYNC B0 ;  /* 0x0000000000007941 */ /* 0x000fea0003800000 */
.L_x_1856:
[C---:B------:R-:W-:Y:S04]  /*8170*/  LEA R2, P0, R86.reuse, R124, 0x1 ;  /* 0x0000007c56027211 */ /* 0x040fe800078008ff */
[----:B------:R-:W-:Y:S05]  /*8180*/  LEA.HI.X R3, R86, R125, R87, 0x1, P0 ;  /* 0x0000007d56037211 */ /* 0x000fea00000f0c57 */
[----:B-----5:R3:W-:Y:S04]  /*8190*/  ST.E.128 [R2.64], R48 ;  /* 0x0000003002007985 */ /* 0x0207e8000c101d06 */
.L_x_1847:
[----:B------:R-:W-:Y:S05]  /*81a0*/  BSYNC B2 ;  /* 0x0000000000027941 */ /* 0x000fea0003800000 */
.L_x_1846:
        /* <DEDUP_REMOVED lines=97> */
.L_x_1863:
[----:B------:R-:W-:Y:S05]  /*87c0*/  BSYNC B0 ;  /* 0x0000000000007941 */ /* 0x000fea0003800000 */
.L_x_1862:
[C---:B------:R-:W-:Y:S04]  /*87d0*/  LEA R2, P0, R92.reuse, R124, 0x1 ;  /* 0x0000007c5c027211 */ /* 0x040fe800078008ff */
[----:B------:R-:W-:Y:S05]  /*87e0*/  LEA.HI.X R3, R92, R125, R93, 0x1, P0 ;  /* 0x0000007d5c037211 */ /* 0x000fea00000f0c5d */
[----:B-----5:R3:W-:Y:S04]  /*87f0*/  ST.E.128 [R2.64], R48 ;  /* 0x0000003002007985 */ /* 0x0207e8000c101d06 */
.L_x_1861:
[----:B------:R-:W-:Y:S05]  /*8800*/  BSYNC B1 ;  /* 0x0000000000017941 */ /* 0x000fea0003800000 */
.L_x_1860:
        /* <DEDUP_REMOVED lines=92> */
.L_x_1867:
[----:B------:R-:W-:Y:S05]  /*8dd0*/  BSYNC B0 ;  /* 0x0000000000007941 */ /* 0x000fea0003800000 */
.L_x_1866:
[C---:B------:R-:W-:Y:S04]  /*8de0*/  LEA R2, P0, R88.reuse, R124, 0x1 ;  /* 0x0000007c58027211 */ /* 0x040fe800078008ff */
[----:B------:R-:W-:Y:S05]  /*8df0*/  LEA.HI.X R3, R88, R125, R89, 0x1, P0 ;  /* 0x0000007d58037211 */ /* 0x000fea00000f0c59 */
[----:B-----5:R3:W-:Y:S04]  /*8e00*/  ST.E.128 [R2.64], R48 ;  /* 0x0000003002007985 */ /* 0x0207e8000c101d06 */
.L_x_1865:
[----:B------:R-:W-:Y:S05]  /*8e10*/  BSYNC B1 ;  /* 0x0000000000017941 */ /* 0x000fea0003800000 */
.L_x_1864:
        /* <DEDUP_REMOVED lines=91> */
.L_x_1869:
[----:B------:R-:W-:Y:S05]  /*93d0*/  BSYNC B0 ;  /* 0x0000000000007941 */ /* 0x000fea0003800000 */
.L_x_1868:
[C---:B------:R-:W-:Y:S04]  /*93e0*/  LEA R2, P0, R84.reuse, R124, 0x1 ;  /* 0x0000007c54027211 */ /* 0x040fe800078008ff */
[----:B------:R-:W-:Y:S05]  /*93f0*/  LEA.HI.X R3, R84, R125, R85, 0x1, P0 ;  /* 0x0000007d54037211 */ /* 0x000fea00000f0c55 */
[----:B-----5:R3:W-:Y:S04]  /*9400*/  ST.E.128 [R2.64], R48 ;  /* 0x0000003002007985 */ /* 0x0207e8000c101d06 */
.L_x_1859:
[----:B------:R-:W-:Y:S05]  /*9410*/  BSYNC B2 ;  /* 0x0000000000027941 */ /* 0x000fea0003800000 */
.L_x_1858:
        /* <DEDUP_REMOVED lines=98> */
.L_x_1875:
[----:B------:R-:W-:Y:S05]  /*9a40*/  BSYNC B0 ;  /* 0x0000000000007941 */ /* 0x000fea0003800000 */
.L_x_1874:
[----:B------:R-:W-:Y:S02]  /*9a50*/  IMAD R0, R65, 0x60, RZ ;  /* 0x0000006041007824 */ /* 0x000fe400078e02ff */
[----:B------:R-:W-:Y:S05]  /*9a60*/  IMAD.WIDE.U32 R2, R64, 0x60, R124 ;  /* 0x0000006040027825 */ /* 0x000fea00078e007c */
[----:B------:R-:W-:Y:S05]  /*9a70*/  IADD3 R3, R3, R0, RZ ;  /* 0x0000000003037210 */ /* 0x000fea0007ffe0ff */
[----:B-----5:R3:W-:Y:S02]  /*9a80*/  ST.E.128 [R2.64], R48 ;  /* 0x0000003002007985 */ /* 0x0207e4000c101d06 */
.L_x_1873:
[----:B------:R-:W-:Y:S05]  /*9a90*/  BSYNC B1 ;  /* 0x0000000000017941 */ /* 0x000fea0003800000 */
.L_x_1872:
        /* <DEDUP_REMOVED lines=92> */
.L_x_1879:
[----:B------:R-:W-:Y:S05]  /*a060*/  BSYNC B0 ;  /* 0x0000000000007941 */ /* 0x000fea0003800000 */
.L_x_1878:
[C---:B------:R-:W-:Y:S04]  /*a070*/  LEA R2, P0, R83.reuse, R124, 0x1 ;  /* 0x0000007c53027211 */ /* 0x040fe800078008ff */
[----:B------:R-:W-:Y:S05]  /*a080*/  LEA.HI.X R3, R83, R125, R82, 0x1, P0 ;  /* 0x0000007d53037211 */ /* 0x000fea00000f0c52 */
[----:B-----5:R3:W-:Y:S04]  /*a090*/  ST.E.128 [R2.64], R48 ;  /* 0x0000003002007985 */ /* 0x0207e8000c101d06 */
.L_x_1877:
[----:B------:R-:W-:Y:S05]  /*a0a0*/  BSYNC B1 ;  /* 0x0000000000017941 */ /* 0x000fea0003800000 */
.L_x_1876:
        /* <DEDUP_REMOVED lines=91> */
.L_x_1881:
[----:B------:R-:W-:Y:S05]  /*a660*/  BSYNC B0 ;  /* 0x0000000000007941 */ /* 0x000fea0003800000 */
.L_x_1880:
[C---:B------:R-:W-:Y:S04]  /*a670*/  LEA R2, P0, R81.reuse, R124, 0x1 ;  /* 0x0000007c51027211 */ /* 0x040fe800078008ff */
[----:B------:R-:W-:Y:S05]  /*a680*/  LEA.HI.X R3, R81, R125, R80, 0x1, P0 ;  /* 0x0000007d51037211 */ /* 0x000fea00000f0c50 */
[----:B-----5:R3:W-:Y:S04]  /*a690*/  ST.E.128 [R2.64], R48 ;  /* 0x0000003002007985 */ /* 0x0207e8000c101d06 */
.L_x_1871:
[----:B------:R-:W-:Y:S05]  /*a6a0*/  BSYNC B2 ;  /* 0x0000000000027941 */ /* 0x000fea0003800000 */
.L_x_1870:
[----:B---3--:R-:W3:Y:S02]  /*a6b0*/  LD.E R3, [R18.64+0xd0] ;  /* 0x0000d00612037980 */ /* 0x008ee4000c101900 */
[----:B---3--:R-:W-:Y:S05]  /*a6c0*/  IMAD.U32 R3, R3, -0x20, RZ ;  /* 0xffffffe003037824 */ /* 0x008fea00078e00ff */
[C---:B------:R-:W-:Y:S02]  /*a6d0*/  LEA R122, P1, R3.reuse, R122, 0x1 ;  /* 0x0000007a037a7211 */ /* 0x040fe400078208ff */
[C---:B------:R-:W-:Y:S02]  /*a6e0*/  LEA R120, P0, R3.reuse, R120, 0x1 ;  /* 0x0000007803787211 */ /* 0x040fe400078008ff */
[C---:B------:R-:W-:Y:S02]  /*a6f0*/  LEA.HI.X.SX32 R123, R3.reuse, R123, 0x1, P1 ;  /* 0x0000007b037b7211 */ /* 0x040fe400008f0eff */
[----:B------:R-:W-:Y:S01]  /*a700*/  LEA.HI.X.SX32 R121, R3, R121, 0x1, P0 ;  /* 0x0000007903797211 */ /* 0x000fe200000f0eff */
[----:B------:R-:W-:-:S05]  /*a710*/  BRA `(.L_x_1833) ;  /* 0x000005f000007947 */ /* 0x000fca0003800000 */
.L_x_1807:
        /* <DEDUP_REMOVED lines=11> */
.L_x_1883:
[----:B------:R-:W-:Y:S05]  /*a7d0*/  BSYNC B0 ;  /* 0x0000000000007941 */ /* 0x000fea0003800000 */
.L_x_1882:
        /* <DEDUP_REMOVED lines=27> */
.L_x_1885:
[----:B------:R-:W-:Y:S05]  /*a990*/  BSYNC B0 ;  /* 0x0000000000007941 */ /* 0x000fea0003800000 */
.L_x_1884:
        /* <DEDUP_REMOVED lines=27> */
.L_x_1887:
[----:B------:R-:W-:Y:S05]  /*ab50*/  BSYNC B0 ;  /* 0x0000000000007941 */ /* 0x000fea0003800000 */
.L_x_1886:
        /* <DEDUP_REMOVED lines=27> */
.L_x_1833:
[----:B------:R-:W-:Y:S05]  /*ad10*/  BSYNC B3 ;  /* 0x0000000000037941 */ /* 0x000fea0003800000 */
.L_x_1806:
        /* <DEDUP_REMOVED lines=89> */
.L_x_1889:
        /* <DEDUP_REMOVED lines=8> */
.L_x_1890:
[----:B------:R-:W-:Y:S05]  /*b330*/  BSYNC B0 ;  /* 0x0000000000007941 */ /* 0x000fea0003800000 */
.L_x_1888:
[----:B------:R-:W-:Y:S04]  /*b340*/  IADD3 R9, R9, -0x1, RZ ;  /* 0xffffffff09097810 */ /* 0x000fe80007ffe0ff */
[----:B------:R-:W-:Y:S11]  /*b350*/  ISETP.GT.AND P0, PT, R9, R94, PT ;  /* 0x0000005e0900720c */ /* 0x000ff60003f04270 */
[----:B------:R-:W-:Y:S02]  /*b360*/  @!UPT UIADD3 URZ, URZ, URZ, URZ ;  /* 0x0000003f3f3ff290 */ /* 0x000fe4000fffe03f */
[----:B------:R-:W-:-:S05]  /*b370*/  @P0 BRA `(.L_x_1891) ;  /* 0xffff7b0000000947 */ /* 0x000fca000383ffff */
.L_x_1797:
[----:B-1----:R-:W-:Y:S01]  /*b380*/  WARPSYNC 0xffffffff ;  /* 0xffffffff00007948 */ /* 0x002fe20003800000 */
        /* <DEDUP_REMOVED lines=105> */
.L_x_1900:
[----:B------:R-:W-:Y:S05]  /*ba20*/  BSYNC B0 ;  /* 0x0000000000007941 */ /* 0x000fea0003800000 */
.L_x_1899:
[----:B-----5:R3:W-:Y:S02]  /*ba30*/  STS.128 [R218], R20 ;  /* 0x00000014da007388 */ /* 0x0207e40000000c00 */
.L_x_1898:
[----:B------:R-:W-:Y:S05]  /*ba40*/  BSYNC B1 ;  /* 0x0000000000017941 */ /* 0x000fea0003800000 */
.L_x_1897:
        /* <DEDUP_REMOVED lines=47> */
.L_x_1904:
[----:B------:R-:W-:Y:S05]  /*bd40*/  BSYNC B0 ;  /* 0x0000000000007941 */ /* 0x000fea0003800000 */
.L_x_1903:
[----:B-----5:R1:W-:Y:S02]  /*bd50*/  STS.128 [R218+0x2000], R20 ;  /* 0x00200014da007388 */ /* 0x0203e40000000c00 */
.L_x_1902:
[----:B------:R-:W-:Y:S05]  /*bd60*/  BSYNC B1 ;  /* 0x0000000000017941 */ /* 0x000fea0003800000 */
.L_x_1901:
        /* <DEDUP_REMOVED lines=46> */
.L_x_1906:
[----:B------:R-:W-:Y:S05]  /*c050*/  BSYNC B0 ;  /* 0x0000000000007941 */ /* 0x000fea0003800000 */
.L_x_1905:
[----:B-----5:R3:W-:Y:S02]  /*c060*/  STS.128 [R218+0x4000], R20 ;  /* 0x00400014da007388 */ /* 0x0207e40000000c00 */
.L_x_1896:
[----:B------:R-:W-:Y:S05]  /*c070*/  BSYNC B2 ;  /* 0x0000000000027941 */ /* 0x000fea0003800000 */
.L_x_1895:
        /* <DEDUP_REMOVED lines=52> */
.L_x_1912:
[----:B------:R-:W-:Y:S05]  /*c3c0*/  BSYNC B0 ;  /* 0x0000000000007941 */ /* 0x000fea0003800000 */
.L_x_1911:
[----:B-----5:R3:W-:Y:S02]  /*c3d0*/  STS.128 [R218+0x800], R20 ;  /* 0x00080014da007388 */ /* 0x0207e40000000c00 */
.L_x_1910:
[----:B------:R-:W-:Y:S05]  /*c3e0*/  BSYNC B1 ;  /* 0x0000000000017941 */ /* 0x000fea0003800000 */
.L_x_1909:
        /* <DEDUP_REMOVED lines=47> */
.L_x_1916:
[----:B------:R-:W-:Y:S05]  /*c6e0*/  BSYNC B0 ;  /* 0x0000000000007941 */ /* 0x000fea0003800000 */
.L_x_1915:
[----:B-----5:R3:W-:Y:S02]  /*c6f0*/  STS.128 [R218+0x2800], R20 ;  /* 0x00280014da007388 */ /* 0x0207e40000000c00 */
.L_x_1914:
[----:B------:R-:W-:Y:S05]  /*c700*/  BSYNC B1 ;  /* 0x0000000000017941 */ /* 0x000fea0003800000 */
.L_x_1913:
        /* <DEDUP_REMOVED lines=45> */
.L_x_1918:
[----:B------:R-:W-:Y:S05]  /*c9e0*/  BSYNC B0 ;  /* 0x0000000000007941 */ /* 0x000fea0003800000 */
.L_x_1917:
[----:B-----5:R1:W-:Y:S02]  /*c9f0*/  STS.128 [R218+0x4800], R40 ;  /* 0x00480028da007388 */ /* 0x0203e40000000c00 */
.L_x_1908:
[----:B------:R-:W-:Y:S05]  /*ca00*/  BSYNC B2 ;  /* 0x0000000000027941 */ /* 0x000fea0003800000 */
.L_x_1907:
        /* <DEDUP_REMOVED lines=53> */
.L_x_1924:
[----:B------:R-:W-:Y:S05]  /*cd60*/  BSYNC B0 ;  /* 0x0000000000007941 */ /* 0x000fea0003800000 */
.L_x_1923:
[----:B-----5:R3:W-:Y:S02]  /*cd70*/  STS.128 [R218+0x1000], R20 ;  /* 0x00100014da007388 */ /* 0x0207e40000000c00 */
.L_x_1922:
[----:B------:R-:W-:Y:S05]  /*cd80*/  BSYNC B1 ;  /* 0x0000000000017941 */ /* 0x000fea0003800000 */
.L_x_1921:
        /* <DEDUP_REMOVED lines=48> */
.L_x_1928:
[----:B------:R-:W-:Y:S05]  /*d090*/  BSYNC B0 ;  /* 0x0000000000007941 */ /* 0x000fea0003800000 */
.L_x_1927:
[----:B-----5:R3:W-:Y:S02]  /*d0a0*/  STS.128 [R218+0x3000], R20 ;  /* 0x00300014da007388 */ /* 0x0207e40000000c00 */
.L_x_1926:
[----:B------:R-:W-:Y:S05]  /*d0b0*/  BSYNC B1 ;  /* 0x0000000000017941 */ /* 0x000fea0003800000 */
.L_x_1925:
        /* <DEDUP_REMOVED lines=45> */
.L_x_1930:
[----:B------:R-:W-:Y:S05]  /*d390*/  BSYNC B0 ;  /* 0x0000000000007941 */ /* 0x000fea0003800000 */
.L_x_1929:
[----:B-----5:R1:W-:Y:S02]  /*d3a0*/  STS.128 [R218+0x5000], R36 ;  /* 0x00500024da007388 */ /* 0x0203e40000000c00 */
.L_x_1920:
[----:B------:R-:W-:Y:S05]  /*d3b0*/  BSYNC B2 ;  /* 0x0000000000027941 */ /* 0x000fea0003800000 */
.L_x_1919:
        /* <DEDUP_REMOVED lines=50> */
.L_x_1935:
[----:B------:R-:W-:Y:S05]  /*d6e0*/  BSYNC B0 ;  /* 0x0000000000007941 */ /* 0x000fea0003800000 */
.L_x_1934:
[----:B-----5:R3:W-:Y:S02]  /*d6f0*/  STS.128 [R218+0x1800], R20 ;  /* 0x00180014da007388 */ /* 0x0207e40000000c00 */
.L_x_1933:
[----:B------:R-:W-:Y:S05]  /*d700*/  BSYNC B1 ;  /* 0x0000000000017941 */ /* 0x000fea0003800000 */
.L_x_1932:
        /* <DEDUP_REMOVED lines=47> */
.L_x_1939:
[----:B------:R-:W-:Y:S05]  /*da00*/  BSYNC B0 ;  /* 0x0000000000007941 */ /* 0x000fea0003800000 */
.L_x_1938:
[----:B-----5:R1:W-:Y:S02]  /*da10*/  STS.128 [R218+0x3800], R12 ;  /* 0x0038000cda007388 */ /* 0x0203e40000000c00 */
.L_x_1937:
[----:B------:R-:W-:Y:S05]  /*da20*/  BSYNC B1 ;  /* 0x0000000000017941 */ /* 0x000fea0003800000 */
.L_x_1936:
        /* <DEDUP_REMOVED lines=45> */
.L_x_1941:
[----:B------:R-:W-:Y:S05]  /*dd00*/  BSYNC B0 ;  /* 0x0000000000007941 */ /* 0x000fea0003800000 */
.L_x_1940:
[----:B-----5:R1:W-:Y:S01]  /*dd10*/  STS.128 [R218+0x5800], R12 ;  /* 0x0058000cda007388 */ /* 0x0203e20000000c00 */
[----:B------:R-:W-:Y:S05]  /*dd20*/  BRA `(.L_x_1931) ;  /* 0x00004c0000007947 */ /* 0x000fea0003800000 */
.L_x_1894:
        /* <DEDUP_REMOVED lines=89> */
.L_x_1947:
[----:B------:R-:W-:Y:S05]  /*e2c0*/  BSYNC B0 ;  /* 0x0000000000007941 */ /* 0x000fea0003800000 */
.L_x_1946:
[----:B-----5:R3:W-:Y:S02]  /*e2d0*/  STS.128 [R218], R32 ;  /* 0x00000020da007388 */ /* 0x0207e40000000c00 */
.L_x_1945:
[----:B------:R-:W-:Y:S05]  /*e2e0*/  BSYNC B1 ;  /* 0x0000000000017941 */ /* 0x000fea0003800000 */
.L_x_1944:
        /* <DEDUP_REMOVED lines=87> */
.L_x_1951:
[----:B------:R-:W-:Y:S05]  /*e860*/  BSYNC B0 ;  /* 0x0000000000007941 */ /* 0x000fea0003800000 */
.L_x_1950:
[----:B-----5:R1:W-:Y:S02]  /*e870*/  STS.128 [R218+0x2000], R32 ;  /* 0x00200020da007388 */ /* 0x0203e40000000c00 */
.L_x_1949:
[----:B------:R-:W-:Y:S05]  /*e880*/  BSYNC B1 ;  /* 0x0000000000017941 */ /* 0x000fea0003800000 */
.L_x_1948:
        /* <DEDUP_REMOVED lines=86> */
.L_x_1953:
[----:B------:R-:W-:Y:S05]  /*edf0*/  BSYNC B0 ;  /* 0x0000000000007941 */ /* 0x000fea0003800000 */
.L_x_1952:
[----:B-----5:R3:W-:Y:S02]  /*ee00*/  STS.128 [R218+0x4000], R32 ;  /* 0x00400020da007388 */ /* 0x0207e40000000c00 */
.L_x_1943:
[----:B------:R-:W-:Y:S05]  /*ee10*/  BSYNC B2 ;  /* 0x0000000000027941 */ /* 0x000fea0003800000 */
.L_x_1942:
        /* <DEDUP_REMOVED lines=92> */
.L_x_1959:
[----:B------:R-:W-:Y:S05]  /*f3e0*/  BSYNC B0 ;  /* 0x0000000000007941 */ /* 0x000fea0003800000 */
.L_x_1958:
[----:B-----5:R3:W-:Y:S02]  /*f3f0*/  STS.128 [R218+0x800], R32 ;  /* 0x00080020da007388 */ /* 0x0207e40000000c00 */
.L_x_1957:
[----:B------:R-:W-:Y:S05]  /*f400*/  BSYNC B1 ;  /* 0x0000000000017941 */ /* 0x000fea0003800000 */
.L_x_1956:
        /* <DEDUP_REMOVED lines=87> */
.L_x_1963:
[----:B------:R-:W-:Y:S05]  /*f980*/  BSYNC B0 ;  /* 0x0000000000007941 */ /* 0x000fea0003800000 */
.L_x_1962:
[----:B-----5:R3:W-:Y:S02]  /*f990*/  STS.128 [R218+0x2800], R32 ;  /* 0x00280020da007388 */ /* 0x0207e40000000c00 */
.L_x_1961:
[----:B------:R-:W-:Y:S05]  /*f9a0*/  BSYNC B1 ;  /* 0x0000000000017941 */ /* 0x000fea0003800000 */
.L_x_1960:
        /* <DEDUP_REMOVED lines=86> */
.L_x_1965:
[----:B------:R-:W-:Y:S05]  /*ff10*/  BSYNC B0 ;  /* 0x0000000000007941 */ /* 0x000fea0003800000 */
.L_x_1964:
[----:B-----5:R3:W-:Y:S02]  /*ff20*/  STS.128 [R218+0x4800], R32 ;  /* 0x00480020da007388 */ /* 0x0207e40000000c00 */
.L_x_1955:
[----:B------:R-:W-:Y:S05]  /*ff30*/  BSYNC B2 ;  /* 0x0000000000027941 */ /* 0x000fea0003800000 */
.L_x_1954:
        /* <DEDUP_REMOVED lines=92> */
.L_x_1971:
[----:B------:R-:W-:Y:S05]  /*10500*/  BSYNC B0 ;  /* 0x0000000000007941 */ /* 0x000fea0003800000 */
.L_x_1970:
[----:B-----5:R3:W-:Y:S02]  /*10510*/  STS.128 [R218+0x1000], R32 ;  /* 0x00100020da007388 */ /* 0x0207e40000000c00 */
.L_x_1969:
[----:B------:R-:W-:Y:S05]  /*10520*/  BSYNC B1 ;  /* 0x0000000000017941 */ /* 0x000fea0003800000 */
.L_x_1968:
        /* <DEDUP_REMOVED lines=87> */
.L_x_1975:
[----:B------:R-:W-:Y:S05]  /*10aa0*/  BSYNC B0 ;  /* 0x0000000000007941 */ /* 0x000fea0003800000 */
.L_x_1974:
[----:B-----5:R3:W-:Y:S02]  /*10ab0*/  STS.128 [R218+0x3000], R32 ;  /* 0x00300020da007388 */ /* 0x0207e40000000c00 */
.L_x_1973:
[----:B------:R-:W-:Y:S05]  /*10ac0*/  BSYNC B1 ;  /* 0x0000000000017941 */ /* 0x000fea0003800000 */
.L_x_1972:
        /* <DEDUP_REMOVED lines=86> */
.L_x_1977:
[----:B------:R-:W-:Y:S05]  /*11030*/  BSYNC B0 ;  /* 0x0000000000007941 */ /* 0x000fea0003800000 */
.L_x_1976:
[----:B-----5:R3:W-:Y:S02]  /*11040*/  STS.128 [R218+0x5000], R32 ;  /* 0x00500020da007388 */ /* 0x0207e40000000c00 */
.L_x_1967:
[----:B------:R-:W-:Y:S05]  /*11050*/  BSYNC B2 ;  /* 0x0000000000027941 */ /* 0x000fea0003800000 */
.L_x_1966:
        /* <DEDUP_REMOVED lines=92> */
.L_x_1981:
[----:B------:R-:W-:Y:S05]  /*11620*/  BSYNC B0 ;  /* 0x0000000000007941 */ /* 0x000fea0003800000 */
.L_x_1980:
[----:B-----5:R1:W-:Y:S02]  /*11630*/  STS.128 [R218+0x1800], R20 ;  /* 0x00180014da007388 */ /* 0x0203e40000000c00 */
.L_x_1979:
[----:B------:R-:W-:Y:S05]  /*11640*/  BSYNC B1 ;  /* 0x0000000000017941 */ /* 0x000fea0003800000 */
.L_x_1978:
        /* <DEDUP_REMOVED lines=87> */
.L_x_1985:
[----:B------:R-:W-:Y:S05]  /*11bc0*/  BSYNC B0 ;  /* 0x0000000000007941 */ /* 0x000fea0003800000 */
.L_x_1984:
[----:B-----5:R1:W-:Y:S02]  /*11bd0*/  STS.128 [R218+0x3800], R12 ;  /* 0x0038000cda007388 */ /* 0x0203e40000000c00 */
.L_x_1983:
[----:B------:R-:W-:Y:S05]  /*11be0*/  BSYNC B1 ;  /* 0x0000000000017941 */ /* 0x000fea0003800000 */
.L_x_1982:
        /* <DEDUP_REMOVED lines=89> */
.L_x_1987:
[----:B------:R-:W-:Y:S05]  /*12180*/  BSYNC B0 ;  /* 0x0000000000007941 */ /* 0x000fea0003800000 */
.L_x_1986:
[----:B-----5:R1:W-:Y:S01]  /*12190*/  STS.128 [R218+0x5800], R12 ;  /* 0x0058000cda007388 */ /* 0x0203e20000000c00 */
[----:B------:R-:W-:Y:S05]  /*121a0*/  BRA `(.L_x_1931) ;  /* 0x0000078000007947 */ /* 0x000fea0003800000 */
.L_x_1893:
        /* <DEDUP_REMOVED lines=29> */
.L_x_1989:
[----:B------:R-:W-:Y:S05]  /*12380*/  BSYNC B0 ;  /* 0x0000000000007941 */ /* 0x000fea0003800000 */
.L_x_1988:
        /* <DEDUP_REMOVED lines=29> */
.L_x_1991:
[----:B------:R-:W-:Y:S05]  /*12560*/  BSYNC B0 ;  /* 0x0000000000007941 */ /* 0x000fea0003800000 */
.L_x_1990:
        /* <DEDUP_REMOVED lines=29> */
.L_x_1993:
[----:B------:R-:W-:Y:S05]  /*12740*/  BSYNC B0 ;  /* 0x0000000000007941 */ /* 0x000fea0003800000 */
.L_x_1992:
        /* <DEDUP_REMOVED lines=30> */
.L_x_1931:
[----:B------:R-:W-:Y:S05]  /*12930*/  BSYNC B3 ;  /* 0x0000000000037941 */ /* 0x000fea0003800000 */
.L_x_1892:
[----:B-1----:R-:W-:Y:S01]  /*12940*/  IADD3 R16, R134, -0x1, RZ ;  /* 0xffffffff86107810 */ /* 0x002fe20007ffe0ff */
[----:B------:R-:W-:Y:S01]  /*12950*/  BSSY B0, `(.L_x_1994) ;  /* 0x000001c000007945 */ /* 0x000fe20003800000 */
[----:B------:R-:W-:-:S03]  /*12960*/  LOP3.LUT R222, R74, 0xff, RZ, 0xc0, !PT ;  /* 0x000000ff4ade7812 */ /* 0x000fc600078ec0ff */
[----:B--2---:R-:W-:-:S04]  /*12970*/  IMAD.SHL.U32 R2, R16, 0x40, RZ ;  /* 0x0000004010027824 */ /* 0x004fc800078e00ff */
[----:B------:R-:W-:-:S05]  /*12980*/  IMAD.IADD R3, R69, 0x1, -R2 ;  /* 0x0000000145037824 */ /* 0x000fca00078e0a02 */
[----:B------:R-:W-:-:S13]  /*12990*/  ISETP.GE.AND P0, PT, R166, R3, PT ;  /* 0x00000003a600720c */ /* 0x000fda0003f06270 */
[----:B------:R-:W-:Y:S05]  /*129a0*/  @P0 BRA `(.L_x_1995) ;  /* 0x0000016000000947 */ /* 0x000fea0003800000 */
[C---:B------:R-:W-:Y:S02]  /*129b0*/  LOP3.LUT R4, R222.reuse, 0x1, RZ, 0xc0, !PT ;  /* 0x00000001de047812 */ /* 0x040fe400078ec0ff */
[----:B------:R-:W-:Y:S02]  /*129c0*/  R2P PR, R222, 0x6 ;  /* 0x00000006de007804 */ /* 0x000fe40000000000 */
        /* <DEDUP_REMOVED lines=19> */
.L_x_1996:
[----:B------:R2:W-:Y:S02]  /*12b00*/  STS.128 [R218+0xa000], RZ ;  /* 0x00a000ffda007388 */ /* 0x0005e40000000c00 */
.L_x_1995:
[----:B------:R-:W-:Y:S05]  /*12b10*/  BSYNC B0 ;  /* 0x0000000000007941 */ /* 0x000fea0003800000 */
.L_x_1994:
        /* <DEDUP_REMOVED lines=31> */
.L_x_1999:
[----:B------:R1:W-:Y:S02]  /*12d10*/  STS.128 [R218+0xa800], RZ ;  /* 0x00a800ffda007388 */ /* 0x0003e40000000c00 */
.L_x_1998:
[----:B------:R-:W-:Y:S05]  /*12d20*/  BSYNC B0 ;  /* 0x0000000000007941 */ /* 0x000fea0003800000 */
.L_x_1997:
        /* <DEDUP_REMOVED lines=33> */
.L_x_2002:
[----:B------:R1:W-:Y:S02]  /*12f40*/  STS.128 [R218+0xb000], RZ ;  /* 0x00b000ffda007388 */ /* 0x0003e40000000c00 */
.L_x_2001:
[----:B------:R-:W-:Y:S05]  /*12f50*/  BSYNC B0 ;  /* 0x0000000000007941 */ /* 0x000fea0003800000 */
.L_x_2000:
        /* <DEDUP_REMOVED lines=33> */
.L_x_2004:
[----:B------:R-:W-:Y:S05]  /*13170*/  BSYNC B0 ;  /* 0x0000000000007941 */ /* 0x000fea0003800000 */
.L_x_2003:
        /* <DEDUP_REMOVED lines=30> */
.L_x_2007:
[----:B------:R1:W-:Y:S02]  /*13360*/  STS.128 [R218+0x10000], RZ ;  /* 0x010000ffda007388 */ /* 0x0003e40000000c00 */
.L_x_2006:
[----:B------:R-:W-:Y:S05]  /*13370*/  BSYNC B0 ;  /* 0x0000000000007941 */ /* 0x000fea0003800000 */
.L_x_2005:
        /* <DEDUP_REMOVED lines=34> */
.L_x_2010:
[----:B------:R1:W-:Y:S02]  /*135a0*/  STS.128 [R218+0x10800], RZ ;  /* 0x010800ffda007388 */ /* 0x0003e40000000c00 */
.L_x_2009:
[----:B------:R-:W-:Y:S05]  /*135b0*/  BSYNC B0 ;  /* 0x0000000000007941 */ /* 0x000fea0003800000 */
.L_x_2008:
        /* <DEDUP_REMOVED lines=36> */
.L_x_2013:
[----:B------:R1:W-:Y:S02]  /*13800*/  STS.128 [R218+0x11000], RZ ;  /* 0x011000ffda007388 */ /* 0x0003e40000000c00 */
.L_x_2012:
[----:B------:R-:W-:Y:S05]  /*13810*/  BSYNC B0 ;  /* 0x0000000000007941 */ /* 0x000fea0003800000 */
.L_x_2011:
        /* <DEDUP_REMOVED lines=39> */
.L_x_2015:
[----:B------:R-:W-:Y:S05]  /*13a90*/  BSYNC B0 ;  /* 0x0000000000007941 */ /* 0x000fea0003800000 */
.L_x_2014:
        /* <DEDUP_REMOVED lines=16> */
[----:B------:R-:W1:Y:S01]  /*13ba0*/  LDSM.16.M88.4 R12, [R201+0x6000] ;  /* 0x00600000c90c783b */ /* 0x000e620000000200 */
[C---:B------:R-:W-:Y:S02]  /*13bb0*/  IADD3 R0, R201.reuse, 0x6000, RZ ;  /* 0x00006000c9007810 */ /* 0x040fe40007ffe0ff */
[----:B------:R-:W-:Y:S01]  /*13bc0*/  IADD3 R199, R201, 0x6020, RZ ;  /* 0x00006020c9c77810 */ /* 0x000fe20007ffe0ff */
[----:B---3--:R-:W3:Y:S01]  /*13bd0*/  LDSM.16.M88.4 R44, [R201+0x6800] ;  /* 0x00680000c92c783b */ /* 0x008ee20000000200 */
[----:B------:R-:W-:-:S03]  /*13be0*/  @P1 IADD3 R199, R0, -0x20, RZ ;  /* 0xffffffe000c71810 */ /* 0x000fc60007ffe0ff */
[----:B------:R-:W-:Y:S04]  /*13bf0*/  LDSM.16.M88.4 R72, [R201+0x7000] ;  /* 0x00700000c948783b */ /* 0x000fe80000000200 */
[----:B------:R-:W4:Y:S01]  /*13c00*/  LDSM.16.M88.4 R24, [R199] ;  /* 0x00000000c718783b */ /* 0x000f220000000200 */
[----:B------:R-:W-:-:S03]  /*13c10*/  IMAD.MOV.U32 R0, RZ, RZ, 0x40 ;  /* 0x00000040ff007424 */ /* 0x000fc600078e00ff */
[----:B------:R-:W3:Y:S04]  /*13c20*/  LDSM.16.M88.4 R80, [R201+0x7800] ;  /* 0x00780000c950783b */ /* 0x000ee80000000200 */
[----:B------:R-:W4:Y:S01]  /*13c30*/  LDSM.16.M88.4 R8, [R199+0x800] ;  /* 0x00080000c708783b */ /* 0x000f220000000200 */
[----:B------:R-:W-:Y:S01]  /*13c40*/  SEL R0, R0, 0xffffffc0, !P2 ;  /* 0xffffffc000007807 */ /* 0x000fe20005000000 */
[----:B------:R-:W-:Y:S02]  /*13c50*/  IMAD R198, R55, 0x2, R202 ;  /* 0x0000000237c67824 */ /* 0x000fe400078e02ca */
[----:B------:R-:W-:Y:S02]  /*13c60*/  LDSM.16.M88.4 R28, [R199+0x1000] ;  /* 0x00100000c71c783b */ /* 0x000fe40000000200 */
[----:B------:R-:W-:-:S02]  /*13c70*/  IMAD.IADD R196, R201, 0x1, R0 ;  /* 0x00000001c9c47824 */ /* 0x000fc400078e0200 */
[----:B------:R-:W-:Y:S04]  /*13c80*/  LDSM.16.M88.4 R88, [R198] ;  /* 0x00000000c658783b */ /* 0x000fe80000000200 */
[----:B------:R-:W4:Y:S04]  /*13c90*/  LDSM.16.M88.4 R36, [R196+0x6000] ;  /* 0x00600000c424783b */ /* 0x000f280000000200 */
[----:B------:R-:W4:Y:S01]  /*13ca0*/  LDSM.16.M88.4 R84, [R199+0x1800] ;  /* 0x00180000c754783b */ /* 0x000f220000000200 */
[----:B-1---5:R-:W-:Y:S03]  /*13cb0*/  HMMA.16816.F32.BF16 R20, R60, R12, RZ ;  /* 0x0000000c3c14723c */ /* 0x022fe600000418ff */
[----:B------:R-:W1:Y:S01]  /*13cc0*/  LDSM.16.M88.4 R4, [R196+0x6800] ;  /* 0x00680000c404783b */ /* 0x000e620000000200 */
[----:B------:R-:W-:-:S03]  /*13cd0*/  IMAD R197, R55, 0x2, R200 ;  /* 0x0000000237c57824 */ /* 0x000fc600078e02c8 */
[----:B------:R-:W-:Y:S01]  /*13ce0*/  LDSM.16.M88.4 R96, [R201+0xa800] ;  /* 0x00a80000c960783b */ /* 0x000fe20000000200 */
[C---:B------:R-:W-:Y:S08]  /*13cf0*/  HMMA.16816.F32.BF16 R12, R60.reuse, R14, RZ ;  /* 0x0000000e3c0c723c */ /* 0x040ff000000418ff */
[C---:B---3--:R-:W-:Y:S01]  /*13d00*/  HMMA.16816.F32.BF16 R32, R60.reuse, R44, RZ ;  /* 0x0000002c3c20723c */ /* 0x048fe200000418ff */
[----:B------:R-:W-:Y:S01]  /*13d10*/  IMAD.IADD R192, R0, 0x1, R199 ;  /* 0x0000000100c07824 */ /* 0x000fe200078e02c7 */
[----:B------:R-:W-:Y:S04]  /*13d20*/  LDSM.16.M88.4 R40, [R196+0x7000] ;  /* 0x00700000c428783b */ /* 0x000fe80000000200 */
[----:B------:R-:W-:Y:S02]  /*13d30*/  LDSM.16.M88.4 R92, [R196+0x7800] ;  /* 0x00780000c45c783b */ /* 0x000fe40000000200 */
[----:B------:R-:W-:Y:S02]  /*13d40*/  HMMA.16816.F32.BF16 R44, R60, R46, RZ ;  /* 0x0000002e3c2c723c */ /* 0x000fe400000418ff */
[----:B------:R-:W-:Y:S04]  /*13d50*/  LDSM.16.M88.4 R104, [R192+0x2800] ;  /* 0x00280000c068783b */ /* 0x000fe80000000200 */
[----:B------:R-:W-:Y:S02]  /*13d60*/  LDSM.16.M88.4 R100, [R196+0x9800] ;  /* 0x00980000c464783b */ /* 0x000fe40000000200 */
[C---:B----4-:R-:W-:Y:S08]  /*13d70*/  HMMA.16816.F32.BF16 R20, R48.reuse, R24, R20 ;  /* 0x000000183014723c */ /* 0x050ff00000041814 */
[----:B------:R-:W-:Y:S01]  /*13d80*/  HMMA.16816.F32.BF16 R12, R48, R26, R12 ;  /* 0x0000001a300c723c */ /* 0x000fe2000004180c */
[----:B------:R-:W-:Y:S07]  /*13d90*/  LDSM.16.M88.4 R24, [R192] ;  /* 0x00000000c018783b */ /* 0x000fee0000000200 */
[C---:B------:R-:W-:Y:S08]  /*13da0*/  HMMA.16816.F32.BF16 R76, R60.reuse, R72, RZ ;  /* 0x000000483c4c723c */ /* 0x040ff000000418ff */
[C---:B------:R-:W-:Y:S08]  /*13db0*/  HMMA.16816.F32.BF16 R72, R60.reuse, R74, RZ ;  /* 0x0000004a3c48723c */ /* 0x040ff000000418ff */
[C---:B------:R-:W-:Y:S08]  /*13dc0*/  HMMA.16816.F32.BF16 R64, R60.reuse, R80, RZ ;  /* 0x000000503c40723c */ /* 0x040ff000000418ff */
[----:B------:R-:W-:Y:S01]  /*13dd0*/  HMMA.16816.F32.BF16 R60, R60, R82, RZ ;  /* 0x000000523c3c723c */ /* 0x000fe200000418ff */
[----:B------:R-:W3:Y:S07]  /*13de0*/  LDSM.16.M88.4 R80, [R197] ;  /* 0x00000000c550783b */ /* 0x000eee0000000200 */
[C---:B------:R-:W-:Y:S08]  /*13df0*/  HMMA.16816.F32.BF16 R32, R48.reuse, R8, R32 ;  /* 0x000000083020723c */ /* 0x040ff00000041820 */
[----:B------:R-:W-:Y:S01]  /*13e00*/  HMMA.16816.F32.BF16 R44, R48, R10, R44 ;  /* 0x0000000a302c723c */ /* 0x000fe2000004182c */
[----:B------:R-:W4:Y:S07]  /*13e10*/  LDSM.16.M88.4 R8, [R192+0x800] ;  /* 0x00080000c008783b */ /* 0x000f2e0000000200 */
[C---:B------:R-:W-:Y:S08]  /*13e20*/  HMMA.16816.F32.BF16 R20, R88.reuse, R36, R20 ;  /* 0x000000245814723c */ /* 0x040ff00000041814 */
[----:B------:R-:W-:Y:S01]  /*13e30*/  HMMA.16816.F32.BF16 R12, R88, R38, R12 ;  /* 0x00000026580c723c */ /* 0x000fe2000004180c */
[----:B------:R-:W-:Y:S07]  /*13e40*/  LDSM.16.M88.4 R36, [R201+0x8000] ;  /* 0x00800000c924783b */ /* 0x000fee0000000200 */
[C---:B------:R-:W-:Y:S08]  /*13e50*/  HMMA.16816.F32.BF16 R76, R48.reuse, R28, R76 ;  /* 0x0000001c304c723c */ /* 0x040ff0000004184c */
[C---:B------:R-:W-:Y:S01]  /*13e60*/  HMMA.16816.F32.BF16 R72, R48.reuse, R30, R72 ;  /* 0x0000001e3048723c */ /* 0x040fe20000041848 */
[----:B------:R-:W-:Y:S07]  /*13e70*/  LDSM.16.M88.4 R28, [R192+0x1000] ;  /* 0x00100000c01c783b */ /* 0x000fee0000000200 */
[C---:B------:R-:W-:Y:S08]  /*13e80*/  HMMA.16816.F32.BF16 R64, R48.reuse, R84, R64 ;  /* 0x000000543040723c */ /* 0x040ff00000041840 */
[----:B------:R-:W-:Y:S01]  /*13e90*/  HMMA.16816.F32.BF16 R60, R48, R86, R60 ;  /* 0x00000056303c723c */ /* 0x000fe2000004183c */
[----:B------:R-:W4:Y:S04]  /*13ea0*/  LDSM.16.M88.4 R48, [R202+0x2000] ;  /* 0x00200000ca30783b */ /* 0x000f280000000200 */
[----:B------:R-:W-:Y:S03]  /*13eb0*/  LDSM.16.M88.4 R84, [R192+0x1800] ;  /* 0x00180000c054783b */ /* 0x000fe60000000200 */
[C---:B-1----:R-:W-:Y:S08]  /*13ec0*/  HMMA.16816.F32.BF16 R32, R88.reuse, R4, R32 ;  /* 0x000000045820723c */ /* 0x042ff00000041820 */
[----:B------:R-:W-:Y:S01]  /*13ed0*/  HMMA.16816.F32.BF16 R44, R88, R6, R44 ;  /* 0x00000006582c723c */ /* 0x000fe2000004182c */
[----:B------:R-:W1:Y:S07]  /*13ee0*/  LDSM.16.M88.4 R4, [R201+0x8800] ;  /* 0x00880000c904783b */ /* 0x000e6e0000000200 */
[C---:B---3--:R-:W-:Y:S08]  /*13ef0*/  HMMA.16816.F32.BF16 R20, R80.reuse, R24, R20 ;  /* 0x000000185014723c */ /* 0x048ff00000041814 */
[----:B------:R-:W-:Y:S01]  /*13f00*/  HMMA.16816.F32.BF16 R12, R80, R26, R12 ;  /* 0x0000001a500c723c */ /* 0x000fe2000004180c */
[----:B------:R-:W-:Y:S07]  /*13f10*/  LDSM.16.M88.4 R24, [R199+0x2000] ;  /* 0x00200000c718783b */ /* 0x000fee0000000200 */
[C---:B------:R-:W-:Y:S08]  /*13f20*/  HMMA.16816.F32.BF16 R76, R88.reuse, R40, R76 ;  /* 0x00000028584c723c */ /* 0x040ff0000004184c */
[----:B------:R-:W-:Y:S01]  /*13f30*/  HMMA.16816.F32.BF16 R72, R88, R42, R72 ;  /* 0x0000002a5848723c */ /* 0x000fe20000041848 */
[----:B------:R-:W-:Y:S07]  /*13f40*/  LDSM.16.M88.4 R40, [R201+0x9000] ;  /* 0x00900000c928783b */ /* 0x000fee0000000200 */
[C---:B----4-:R-:W-:Y:S08]  /*13f50*/  HMMA.16816.F32.BF16 R32, R80.reuse, R8, R32 ;  /* 0x000000085020723c */ /* 0x050ff00000041820 */
[----:B------:R-:W-:Y:S01]  /*13f60*/  HMMA.16816.F32.BF16 R44, R80, R10, R44 ;  /* 0x0000000a502c723c */ /* 0x000fe2000004182c */
[----:B------:R-:W3:Y:S07]  /*13f70*/  LDSM.16.M88.4 R8, [R200+0x2000] ;  /* 0x00200000c808783b */ /* 0x000eee0000000200 */
[C---:B------:R-:W-:Y:S08]  /*13f80*/  HMMA.16816.F32.BF16 R64, R88.reuse, R92, R64 ;  /* 0x0000005c5840723c */ /* 0x040ff00000041840 */
[----:B------:R-:W-:Y:S01]  /*13f90*/  HMMA.16816.F32.BF16 R88, R88, R94, R60 ;  /* 0x0000005e5858723c */ /* 0x000fe2000004183c */
[----:B------:R-:W4:Y:S04]  /*13fa0*/  LDSM.16.M88.4 R60, [R201+0x9800] ;  /* 0x00980000c93c783b */ /* 0x000f280000000200 */
[----:B------:R-:W-:Y:S03]  /*13fb0*/  LDSM.16.M88.4 R92, [R198+0x2000] ;  /* 0x00200000c65c783b */ /* 0x000fe60000000200 */
[C---:B------:R-:W-:Y:S08]  /*13fc0*/  HMMA.16816.F32.BF16 R20, R48.reuse, R36, R20 ;  /* 0x000000243014723c */ /* 0x040ff00000041814 */
[----:B------:R-:W-:Y:S01]  /*13fd0*/  HMMA.16816.F32.BF16 R12, R48, R38, R12 ;  /* 0x00000026300c723c */ /* 0x000fe2000004180c */
[----:B------:R-:W-:Y:S07]  /*13fe0*/  LDSM.16.M88.4 R36, [R196+0x8000] ;  /* 0x00800000c424783b */ /* 0x000fee0000000200 */
[C---:B------:R-:W-:Y:S08]  /*13ff0*/  HMMA.16816.F32.BF16 R76, R80.reuse, R28, R76 ;  /* 0x0000001c504c723c */ /* 0x040ff0000004184c */
[----:B------:R-:W-:Y:S01]  /*14000*/  HMMA.16816.F32.BF16 R72, R80, R30, R72 ;  /* 0x0000001e5048723c */ /* 0x000fe20000041848 */
[----:B------:R-:W2:Y:S07]  /*14010*/  LDSM.16.M88.4 R28, [R199+0x2800] ;  /* 0x00280000c71c783b */ /* 0x000eae0000000200 */
[C---:B-1----:R-:W-:Y:S08]  /*14020*/  HMMA.16816.F32.BF16 R32, R48.reuse, R4, R32 ;  /* 0x000000043020723c */ /* 0x042ff00000041820 */
[----:B------:R-:W-:Y:S01]  /*14030*/  HMMA.16816.F32.BF16 R44, R48, R6, R44 ;  /* 0x00000006302c723c */ /* 0x000fe2000004182c */
[----:B------:R-:W1:Y:S07]  /*14040*/  LDSM.16.M88.4 R4, [R199+0x3000] ;  /* 0x00300000c704783b */ /* 0x000e6e0000000200 */
[C---:B------:R-:W-:Y:S08]  /*14050*/  HMMA.16816.F32.BF16 R64, R80.reuse, R84, R64 ;  /* 0x000000545040723c */ /* 0x040ff00000041840 */
[----:B------:R-:W-:Y:S01]  /*14060*/  HMMA.16816.F32.BF16 R88, R80, R86, R88 ;  /* 0x000000565058723c */ /* 0x000fe20000041858 */
[----:B------:R-:W-:Y:S04]  /*14070*/  LDSM.16.M88.4 R84, [R197+0x2000] ;  /* 0x00200000c554783b */ /* 0x000fe80000000200 */
[----:B------:R-:W-:Y:S03]  /*14080*/  LDSM.16.M88.4 R80, [R192+0x3000] ;  /* 0x00300000c050783b */ /* 0x000fe60000000200 */
[C---:B---3--:R-:W-:Y:S08]  /*14090*/  HMMA.16816.F32.BF16 R20, R8.reuse, R24, R20 ;  /* 0x000000180814723c */ /* 0x048ff00000041814 */
[----:B------:R-:W-:Y:S01]  /*140a0*/  HMMA.16816.F32.BF16 R12, R8, R26, R12 ;  /* 0x0000001a080c723c */ /* 0x000fe2000004180c */
        /* <DEDUP_REMOVED lines=8> */
[C---:B--2---:R-:W-:Y:S08]  /*14130*/  HMMA.16816.F32.BF16 R32, R8.reuse, R28, R32 ;  /* 0x0000001c0820723c */ /* 0x044ff00000041820 */
[----:B------:R-:W-:Y:S01]  /*14140*/  HMMA.16816.F32.BF16 R44, R8, R30, R44 ;  /* 0x0000001e082c723c */ /* 0x000fe2000004182c */
[----:B------:R-:W2:Y:S07]  /*14150*/  LDSM.16.M88.4 R28, [R196+0x8800] ;  /* 0x00880000c41c783b */ /* 0x000eae0000000200 */
[C---:B------:R-:W-:Y:S08]  /*14160*/  HMMA.16816.F32.BF16 R20, R92.reuse, R36, R20 ;  /* 0x000000245c14723c */ /* 0x040ff00000041814 */
[----:B------:R-:W-:Y:S01]  /*14170*/  HMMA.16816.F32.BF16 R12, R92, R38, R12 ;  /* 0x000000265c0c723c */ /* 0x000fe2000004180c */
[----:B------:R-:W-:Y:S07]  /*14180*/  LDSM.16.M88.4 R36, [R199+0x4800] ;  /* 0x00480000c724783b */ /* 0x000fee0000000200 */
[C---:B-1----:R-:W-:Y:S08]  /*14190*/  HMMA.16816.F32.BF16 R76, R8.reuse, R4, R76 ;  /* 0x00000004084c723c */ /* 0x042ff0000004184c */
[C---:B------:R-:W-:Y:S01]  /*141a0*/  HMMA.16816.F32.BF16 R72, R8.reuse, R6, R72 ;  /* 0x000000060848723c */ /* 0x040fe20000041848 */
[----:B------:R-:W1:Y:S07]  /*141b0*/  LDSM.16.M88.4 R4, [R201+0xa000] ;  /* 0x00a00000c904783b */ /* 0x000e6e0000000200 */
[C---:B---3--:R-:W-:Y:S08]  /*141c0*/  HMMA.16816.F32.BF16 R64, R8.reuse, R40, R64 ;  /* 0x000000280840723c */ /* 0x048ff00000041840 */
[----:B------:R-:W-:Y:S01]  /*141d0*/  HMMA.16816.F32.BF16 R88, R8, R42, R88 ;  /* 0x0000002a0858723c */ /* 0x000fe20000041858 */
[----:B------:R-:W3:Y:S04]  /*141e0*/  LDSM.16.M88.4 R8, [R196+0x9000] ;  /* 0x00900000c408783b */ /* 0x000ee80000000200 */
[----:B------:R-:W4:Y:S03]  /*141f0*/  LDSM.16.M88.4 R40, [R200+0x4000] ;  /* 0x00400000c828783b */ /* 0x000f260000000200 */
[C---:B------:R-:W-:Y:S08]  /*14200*/  HMMA.16816.F32.BF16 R20, R84.reuse, R24, R20 ;  /* 0x000000185414723c */ /* 0x040ff00000041814 */
[----:B------:R-:W-:Y:S01]  /*14210*/  HMMA.16816.F32.BF16 R12, R84, R26, R12 ;  /* 0x0000001a540c723c */ /* 0x000fe2000004180c */
[----:B------:R-:W-:Y:S07]  /*14220*/  LDSM.16.M88.4 R24, [R196+0xa000] ;  /* 0x00a00000c418783b */ /* 0x000fee0000000200 */
[C---:B--2---:R-:W-:Y:S08]  /*14230*/  HMMA.16816.F32.BF16 R32, R92.reuse, R28, R32 ;  /* 0x0000001c5c20723c */ /* 0x044ff00000041820 */
[----:B------:R-:W-:Y:S01]  /*14240*/  HMMA.16816.F32.BF16 R44, R92, R30, R44 ;  /* 0x0000001e5c2c723c */ /* 0x000fe2000004182c */
[----:B------:R-:W2:Y:S07]  /*14250*/  LDSM.16.M88.4 R28, [R198+0x4000] ;  /* 0x00400000c61c783b */ /* 0x000eae0000000200 */
[C---:B-1----:R-:W-:Y:S08]  /*14260*/  HMMA.16816.F32.BF16 R20, R60.reuse, R4, R20 ;  /* 0x000000043c14723c */ /* 0x042ff00000041814 */
[----:B------:R-:W-:Y:S01]  /*14270*/  HMMA.16816.F32.BF16 R12, R60, R6, R12 ;  /* 0x000000063c0c723c */ /* 0x000fe2000004180c */
[----:B------:R-:W-:Y:S07]  /*14280*/  LDSM.16.M88.4 R4, [R192+0x4000] ;  /* 0x00400000c004783b */ /* 0x000fee0000000200 */
[C---:B---3--:R-:W-:Y:S08]  /*14290*/  HMMA.16816.F32.BF16 R76, R92.reuse, R8, R76 ;  /* 0x000000085c4c723c */ /* 0x048ff0000004184c */
[----:B------:R-:W-:Y:S01]  /*142a0*/  HMMA.16816.F32.BF16 R72, R92, R10, R72 ;  /* 0x0000000a5c48723c */ /* 0x000fe20000041848 */
[----:B------:R-:W-:Y:S07]  /*142b0*/  LDSM.16.M88.4 R8, [R197+0x4000] ;  /* 0x00400000c508783b */ /* 0x000fee0000000200 */
[C---:B------:R-:W-:Y:S08]  /*142c0*/  HMMA.16816.F32.BF16 R32, R84.reuse, R104, R32 ;  /* 0x000000685420723c */ /* 0x040ff00000041820 */
[----:B------:R-:W-:Y:S08]  /*142d0*/  HMMA.16816.F32.BF16 R44, R84, R106, R44 ;  /* 0x0000006a542c723c */ /* 0x000ff0000004182c */
[C---:B----4-:R-:W-:Y:S08]  /*142e0*/  HMMA.16816.F32.BF16 R20, R40.reuse, R48, R20 ;  /* 0x000000302814723c */ /* 0x050ff00000041814 */
[----:B------:R-:W-:Y:S01]  /*142f0*/  HMMA.16816.F32.BF16 R12, R40, R50, R12 ;  /* 0x00000032280c723c */ /* 0x000fe2000004180c */
[----:B------:R-:W1:Y:S07]  /*14300*/  LDSM.16.M88.4 R48, [R201+0xb000] ;  /* 0x00b00000c930783b */ /* 0x000e6e0000000200 */
[----:B------:R-:W-:Y:S08]  /*14310*/  HMMA.16816.F32.BF16 R76, R84, R80, R76 ;  /* 0x00000050544c723c */ /* 0x000ff0000004184c */
[C---:B------:R-:W-:Y:S08]  /*14320*/  HMMA.16816.F32.BF16 R32, R60.reuse, R96, R32 ;  /* 0x000000603c20723c */ /* 0x040ff00000041820 */
[----:B------:R-:W-:Y:S01]  /*14330*/  HMMA.16816.F32.BF16 R44, R60, R98, R44 ;  /* 0x000000623c2c723c */ /* 0x000fe2000004182c */
[----:B------:R-:W3:Y:S07]  /*14340*/  LDSM.16.M88.4 R96, [R192+0x3800] ;  /* 0x00380000c060783b */ /* 0x000eee0000000200 */
[----:B------:R-:W-:Y:S01]  /*14350*/  HMMA.16816.F32.BF16 R80, R84, R82, R72 ;  /* 0x000000525450723c */ /* 0x000fe20000041848 */
[----:B------:R-:W-:Y:S07]  /*14360*/  LDSM.16.M88.4 R72, [R192+0x4800] ;  /* 0x00480000c048783b */ /* 0x000fee0000000200 */
[C---:B--2---:R-:W-:Y:S08]  /*14370*/  HMMA.16816.F32.BF16 R20, R28.reuse, R24, R20 ;  /* 0x000000181c14723c */ /* 0x044ff00000041814 */
[----:B------:R-:W-:Y:S01]  /*14380*/  HMMA.16816.F32.BF16 R12, R28, R26, R12 ;  /* 0x0000001a1c0c723c */ /* 0x000fe2000004180c */
[----:B------:R-:W2:Y:S07]  /*14390*/  LDSM.16.M88.4 R24, [R199+0x5000] ;  /* 0x00500000c718783b */ /* 0x000eae0000000200 */
[C---:B------:R-:W-:Y:S08]  /*143a0*/  HMMA.16816.F32.BF16 R64, R92.reuse, R100, R64 ;  /* 0x000000645c40723c */ /* 0x040ff00000041840 */
[----:B------:R-:W-:Y:S01]  /*143b0*/  HMMA.16816.F32.BF16 R92, R92, R102, R88 ;  /* 0x000000665c5c723c */ /* 0x000fe20000041858 */
[----:B------:R-:W-:Y:S07]  /*143c0*/  LDSM.16.M88.4 R88, [R196+0xa800] ;  /* 0x00a80000c458783b */ /* 0x000fee0000000200 */
[----:B------:R-:W-:Y:S08]  /*143d0*/  HMMA.16816.F32.BF16 R32, R40, R36, R32 ;  /* 0x000000242820723c */ /* 0x000ff00000041820 */
[----:B-1----:R-:W-:Y:S08]  /*143e0*/  HMMA.16816.F32.BF16 R76, R60, R48, R76 ;  /* 0x000000303c4c723c */ /* 0x002ff0000004184c */
[----:B------:R-:W-:Y:S01]  /*143f0*/  HMMA.16816.F32.BF16 R44, R40, R38, R44 ;  /* 0x00000026282c723c */ /* 0x000fe2000004182c */
[----:B------:R-:W1:Y:S07]  /*14400*/  LDSM.16.M88.4 R36, [R201+0xb800] ;  /* 0x00b80000c924783b */ /* 0x000e6e0000000200 */
[----:B------:R-:W-:Y:S08]  /*14410*/  HMMA.16816.F32.BF16 R80, R60, R50, R80 ;  /* 0x000000323c50723c */ /* 0x000ff00000041850 */
[----:B---3--:R-:W-:Y:S08]  /*14420*/  HMMA.16816.F32.BF16 R64, R84, R96, R64 ;  /* 0x000000605440723c */ /* 0x008ff00000041840 */
[----:B------:R-:W-:Y:S08]  /*14430*/  HMMA.16816.F32.BF16 R12, R8, R6, R12 ;  /* 0x00000006080c723c */ /* 0x000ff0000004180c */
[----:B------:R-:W-:Y:S08]  /*14440*/  HMMA.16816.F32.BF16 R92, R84, R98, R92 ;  /* 0x00000062545c723c */ /* 0x000ff0000004185c */
[C---:B--2---:R-:W-:Y:S08]  /*14450*/  HMMA.16816.F32.BF16 R76, R40.reuse, R24, R76 ;  /* 0x00000018284c723c */ /* 0x044ff0000004184c */
[----:B------:R-:W-:Y:S01]  /*14460*/  HMMA.16816.F32.BF16 R80, R40, R26, R80 ;  /* 0x0000001a2850723c */ /* 0x000fe20000041850 */
[----:B------:R-:W2:Y:S07]  /*14470*/  LDSM.16.M88.4 R24, [R199+0x5800] ;  /* 0x00580000c718783b */ /* 0x000eae0000000200 */
[----:B------:R-:W-:Y:S01]  /*14480*/  HMMA.16816.F32.BF16 R20, R8, R4, R20 ;  /* 0x000000040814723c */ /* 0x000fe20000041814 */
[----:B------:R-:W3:Y:S01]  /*14490*/  LDSM.16.M88.4 R4, [R196+0xb000] ;  /* 0x00b00000c404783b */ /* 0x000ee20000000200 */
[----:B------:R-:W-:-:S02]  /*144a0*/  FMUL.FTZ R12, R12, R3 ;  /* 0x000000030c0c7220 */ /* 0x000fc40000410000 */
[-C--:B------:R-:W-:Y:S02]  /*144b0*/  FMUL.FTZ R13, R13, R3.reuse ;  /* 0x000000030d0d7220 */ /* 0x080fe40000410000 */
[-C--:B------:R-:W-:Y:S02]  /*144c0*/  FMUL.FTZ R14, R14, R3.reuse ;  /* 0x000000030e0e7220 */ /* 0x080fe40000410000 */
[----:B-1----:R-:W-:Y:S01]  /*144d0*/  HMMA.16816.F32.BF16 R64, R60, R36, R64 ;  /* 0x000000243c40723c */ /* 0x002fe20000041840 */
[----:B------:R-:W-:Y:S01]  /*144e0*/  MUFU.TANH R50, R12 ;  /* 0x0000000c00327308 */ /* 0x000fe20000002400 */
[----:B------:R-:W-:-:S06]  /*144f0*/  FMUL.FTZ R53, R15, R3 ;  /* 0x000000030f357220 */ /* 0x000fcc0000410000 */
[----:B------:R-:W-:Y:S01]  /*14500*/  HMMA.16816.F32.BF16 R92, R60, R38, R92 ;  /* 0x000000263c5c723c */ /* 0x000fe2000004185c */
[----:B------:R-:W-:Y:S08]  /*14510*/  MUFU.TANH R51, R13 ;  /* 0x0000000d00337308 */ /* 0x000ff00000002400 */
[----:B------:R1:W-:Y:S01]  /*14520*/  MUFU.TANH R52, R14 ;  /* 0x0000000e00347308 */ /* 0x0003e20000002400 */
[----:B------:R-:W-:-:S02]  /*14530*/  FMUL.FTZ R0, R20, R3 ;  /* 0x0000000314007220 */ /* 0x000fc40000410000 */
[-C--:B------:R-:W-:Y:S01]  /*14540*/  FMUL.FTZ R17, R21, R3.reuse ;  /* 0x0000000315117220 */ /* 0x080fe20000410000 */
[----:B-1----:R-:W1:Y:S01]  /*14550*/  LDSM.16.M88.4 R12, [R196+0xb800] ;  /* 0x00b80000c40c783b */ /* 0x002e620000000200 */
[-C--:B------:R-:W-:Y:S02]  /*14560*/  FMUL.FTZ R48, R22, R3.reuse ;  /* 0x0000000316307220 */ /* 0x080fe40000410000 */
[----:B------:R-:W-:Y:S02]  /*14570*/  FMUL.FTZ R49, R23, R3 ;  /* 0x0000000317317220 */ /* 0x000fe40000410000 */
[----:B------:R-:W4:Y:S01]  /*14580*/  LDSM.16.M88.4 R20, [R192+0x5000] ;  /* 0x00500000c014783b */ /* 0x000f220000000200 */
[----:B--2---:R-:W-:Y:S08]  /*14590*/  HMMA.16816.F32.BF16 R64, R40, R24, R64 ;  /* 0x000000182840723c */ /* 0x004ff00000041840 */
[----:B------:R-:W-:Y:S08]  /*145a0*/  HMMA.16816.F32.BF16 R32, R28, R88, R32 ;  /* 0x000000581c20723c */ /* 0x000ff00000041820 */
[----:B------:R-:W-:Y:S08]  /*145b0*/  HMMA.16816.F32.BF16 R92, R40, R26, R92 ;  /* 0x0000001a285c723c */ /* 0x000ff0000004185c */
[C---:B---3--:R-:W-:Y:S08]  /*145c0*/  HMMA.16816.F32.BF16 R76, R28.reuse, R4, R76 ;  /* 0x000000041c4c723c */ /* 0x048ff0000004184c */
[C---:B------:R-:W-:Y:S01]  /*145d0*/  HMMA.16816.F32.BF16 R80, R28.reuse, R6, R80 ;  /* 0x000000061c50723c */ /* 0x040fe20000041850 */
[----:B------:R-:W2:Y:S07]  /*145e0*/  LDSM.16.M88.4 R4, [R192+0x5800] ;  /* 0x00580000c004783b */ /* 0x000eae0000000200 */
[----:B------:R-:W-:Y:S01]  /*145f0*/  HMMA.16816.F32.BF16 R44, R28, R90, R44 ;  /* 0x0000005a1c2c723c */ /* 0x000fe2000004182c */
[----:B------:R-:W3:Y:S01]  /*14600*/  MUFU.TANH R0, R0 ;  /* 0x0000000000007308 */ /* 0x000ee20000002400 */
[----:B------:R-:W-:Y:S01]  /*14610*/  ISETP.GT.AND P4, PT, R16, R211, PT ;  /* 0x000000d31000720c */ /* 0x000fe20003f84270 */
[----:B------:R-:W-:-:S05]  /*14620*/  DEPBAR.LE SB0, 0x0 ;  /* 0x000080000000791a */ /* 0x000fca0000000000 */
[----:B-1----:R-:W-:Y:S08]  /*14630*/  HMMA.16816.F32.BF16 R64, R28, R12, R64 ;  /* 0x0000000c1c40723c */ /* 0x002ff00000041840 */
[----:B------:R-:W-:Y:S01]  /*14640*/  HMMA.16816.F32.BF16 R32, R8, R72, R32 ;  /* 0x000000480820723c */ /* 0x000fe20000041820 */
[----:B------:R-:W-:-:S07]  /*14650*/  IMAD.SHL.U32 R13, R56, 0x2, RZ ;  /* 0x00000002380d7824 */ /* 0x000fce00078e00ff */
[----:B------:R-:W-:Y:S01]  /*14660*/  HMMA.16816.F32.BF16 R92, R28, R14, R92 ;  /* 0x0000000e1c5c723c */ /* 0x000fe2000004185c */
[----:B------:R-:W-:Y:S01]  /*14670*/  LOP3.LUT R13, R13, 0x6, RZ, 0xc0, !PT ;  /* 0x000000060d0d7812 */ /* 0x000fe200078ec0ff */
[----:B------:R-:W-:Y:S06]  /*14680*/  MUFU.TANH R17, R17 ;  /* 0x0000001100117308 */ /* 0x000fec0000002400 */
[C---:B------:R-:W-:Y:S02]  /*14690*/  HMMA.16816.F32.BF16 R44, R8.reuse, R74, R44 ;  /* 0x0000004a082c723c */ /* 0x040fe4000004182c */
[----:B------:R-:W1:Y:S06]  /*146a0*/  MUFU.TANH R49, R49 ;  /* 0x0000003100317308 */ /* 0x000e6c0000002400 */
[C---:B----4-:R-:W-:Y:S07]  /*146b0*/  HMMA.16816.F32.BF16 R80, R8.reuse, R22, R80 ;  /* 0x000000160850723c */ /* 0x050fee0000041850 */
[----:B------:R-:W-:Y:S01]  /*146c0*/  IMAD.IADD R22, R2, 0x1, R13 ;  /* 0x0000000102167824 */ /* 0x000fe200078e020d */
[----:B------:R-:W-:Y:S04]  /*146d0*/  HMMA.16816.F32.BF16 R76, R8, R20, R76 ;  /* 0x00000014084c723c */ /* 0x000fe8000004184c */
[----:B------:R-:W-:Y:S01]  /*146e0*/  IADD3 R12, R22, 0x8, RZ ;  /* 0x00000008160c7810 */ /* 0x000fe20007ffe0ff */
[----:B------:R-:W-:Y:S01]  /*146f0*/  FMUL.FTZ R32, R32, R3 ;  /* 0x0000000320207220 */ /* 0x000fe20000410000 */
[----:B------:R-:W-:-:S02]  /*14700*/  ISETP.GE.AND P3, PT, R22, R69, PT ;  /* 0x000000451600720c */ /* 0x000fc40003f66270 */
[----:B------:R-:W-:Y:S01]  /*14710*/  ISETP.GE.AND P1, PT, R12, R69, PT ;  /* 0x000000450c00720c */ /* 0x000fe20003f26270 */
[C---:B--2---:R-:W-:Y:S01]  /*14720*/  HMMA.16816.F32.BF16 R64, R8.reuse, R4, R64 ;  /* 0x000000040840723c */ /* 0x044fe20000041840 */
[----:B------:R-:W-:Y:S01]  /*14730*/  IADD3 R12, R22, 0x10, RZ ;  /* 0x00000010160c7810 */ /* 0x000fe20007ffe0ff */
[----:B------:R-:W-:Y:S01]  /*14740*/  FMUL.FTZ R34, R34, R3 ;  /* 0x0000000322227220 */ /* 0x000fe20000410000 */
[----:B------:R-:W2:Y:S04]  /*14750*/  MUFU.TANH R53, R53 ;  /* 0x0000003500357308 */ /* 0x000ea80000002400 */
[----:B------:R-:W-:Y:S01]  /*14760*/  IADD3 R4, R22, 0x1, RZ ;  /* 0x0000000116047810 */ /* 0x000fe20007ffe0ff */
[----:B------:R-:W-:Y:S01]  /*14770*/  HMMA.16816.F32.BF16 R92, R8, R6, R92 ;  /* 0x00000006085c723c */ /* 0x000fe2000004185c */
[----:B------:R-:W-:-:S02]  /*14780*/  ISETP.GE.AND P6, PT, R12, R69, PT ;  /* 0x000000450c00720c */ /* 0x000fc40003fc6270 */
[----:B------:R-:W-:Y:S02]  /*14790*/  ISETP.GE.AND P2, PT, R4, R69, PT ;  /* 0x000000450400720c */ /* 0x000fe40003f46270 */
[----:B---3--:R-:W-:Y:S01]  /*147a0*/  FSEL R12, R0, -INF , !P3 ;  /* 0xff800000000c7808 */ /* 0x008fe20005800000 */
[-C--:B------:R-:W-:Y:S01]  /*147b0*/  FMUL.FTZ R33, R33, R3.reuse ;  /* 0x0000000321217220 */ /* 0x080fe20000410000 */
[----:B------:R-:W-:Y:S01]  /*147c0*/  IADD3 R0, R22, 0x19, RZ ;  /* 0x0000001916007810 */ /* 0x000fe20007ffe0ff */
[----:B------:R-:W-:Y:S01]  /*147d0*/  FMUL.FTZ R35, R35, R3 ;  /* 0x0000000323237220 */ /* 0x000fe20000410000 */
[----:B------:R-:W-:Y:S01]  /*147e0*/  MUFU.TANH R32, R32 ;  /* 0x0000002000207308 */ /* 0x000fe20000002400 */
[----:B-1----:R-:W-:Y:S02]  /*147f0*/  FSEL R49, R49, -INF , !P2 ;  /* 0xff80000031317808 */ /* 0x002fe40005000000 */
[----:B------:R-:W-:Y:S02]  /*14800*/  FSEL R17, R17, -INF , !P2 ;  /* 0xff80000011117808 */ /* 0x000fe40005000000 */
[----:B------:R-:W-:-:S03]  /*14810*/  ISETP.GE.AND P2, PT, R0, R69, PT ;  /* 0x000000450000720c */ /* 0x000fc60003f46270 */
[----:B------:R-:W1:Y:S01]  /*14820*/  MUFU.TANH R34, R34 ;  /* 0x0000002200227308 */ /* 0x000e620000002400 */
[----:B------:R-:W-:Y:S01]  /*14830*/  IADD3 R4, R22, 0x9, RZ ;  /* 0x0000000916047810 */ /* 0x000fe20007ffe0ff */
[-C--:B------:R-:W-:Y:S01]  /*14840*/  FMUL.FTZ R20, R44, R3.reuse ;  /* 0x000000032c147220 */ /* 0x080fe20000410000 */
[----:B------:R-:W-:Y:S01]  /*14850*/  IADD3 R0, R22, 0x20, RZ ;  /* 0x0000002016007810 */ /* 0x000fe20007ffe0ff */
[-C--:B------:R-:W-:Y:S01]  /*14860*/  FMUL.FTZ R25, R46, R3.reuse ;  /* 0x000000032e197220 */ /* 0x080fe20000410000 */
[----:B------:R-:W-:Y:S01]  /*14870*/  FSEL R52, R52, -INF , !P1 ;  /* 0xff80000034347808 */ /* 0x000fe20004800000 */
[-C--:B------:R-:W-:Y:S01]  /*14880*/  FMUL.FTZ R21, R45, R3.reuse ;  /* 0x000000032d157220 */ /* 0x080fe20000410000 */
[----:B------:R-:W-:Y:S01]  /*14890*/  FSEL R50, R50, -INF , !P1 ;  /* 0xff80000032327808 */ /* 0x000fe20004800000 */
[----:B------:R-:W3:Y:S01]  /*148a0*/  MUFU.TANH R48, R48 ;  /* 0x0000003000307308 */ /* 0x000ee20000002400 */
[----:B------:R-:W-:Y:S01]  /*148b0*/  FMUL.FTZ R24, R47, R3 ;  /* 0x000000032f187220 */ /* 0x000fe20000410000 */
[----:B------:R-:W-:-:S02]  /*148c0*/  ISETP.GE.AND P0, PT, R4, R69, PT ;  /* 0x000000450400720c */ /* 0x000fc40003f06270 */
[----:B------:R-:W-:-:S04]  /*148d0*/  ISETP.GE.AND P1, PT, R0, R69, PT ;  /* 0x000000450000720c */ /* 0x000fc80003f26270 */
[----:B------:R-:W-:Y:S01]  /*148e0*/  MUFU.TANH R33, R33 ;  /* 0x0000002100217308 */ /* 0x000fe20000002400 */
[----:B------:R-:W-:-:S07]  /*148f0*/  IADD3 R0, R22, 0x21, RZ ;  /* 0x0000002116007810 */ /* 0x000fce0007ffe0ff */
[----:B------:R-:W4:Y:S01]  /*14900*/  MUFU.TANH R35, R35 ;  /* 0x0000002300237308 */ /* 0x000f220000002400 */
[----:B--2---:R-:W-:Y:S02]  /*14910*/  FSEL R53, R53, -INF , !P0 ;  /* 0xff80000035357808 */ /* 0x004fe40004000000 */
[----:B------:R-:W-:Y:S02]  /*14920*/  FSEL R51, R51, -INF , !P0 ;  /* 0xff80000033337808 */ /* 0x000fe40004000000 */
[----:B------:R-:W-:-:S03]  /*14930*/  ISETP.GE.AND P0, PT, R0, R69, PT ;  /* 0x000000450000720c */ /* 0x000fc60003f06270 */
[----:B------:R-:W-:Y:S01]  /*14940*/  MUFU.TANH R20, R20 ;  /* 0x0000001400147308 */ /* 0x000fe20000002400 */
[----:B------:R-:W-:Y:S01]  /*14950*/  IADD3 R4, R22, 0x11, RZ ;  /* 0x0000001116047810 */ /* 0x000fe20007ffe0ff */
[-C--:B------:R-:W-:Y:S01]  /*14960*/  FMUL.FTZ R76, R76, R3.reuse ;  /* 0x000000034c4c7220 */ /* 0x080fe20000410000 */
[----:B------:R-:W-:Y:S01]  /*14970*/  IADD3 R0, R22, 0x28, RZ ;  /* 0x0000002816007810 */ /* 0x000fe20007ffe0ff */
[----:B------:R-:W-:-:S04]  /*14980*/  FMUL.FTZ R77, R77, R3 ;  /* 0x000000034d4d7220 */ /* 0x000fc80000410000 */
[----:B------:R-:W2:Y:S01]  /*14990*/  MUFU.TANH R25, R25 ;  /* 0x0000001900197308 */ /* 0x000ea20000002400 */
[-C--:B------:R-:W-:Y:S02]  /*149a0*/  FMUL.FTZ R78, R78, R3.reuse ;  /* 0x000000034e4e7220 */ /* 0x080fe40000410000 */
[----:B------:R-:W-:Y:S01]  /*149b0*/  FMUL.FTZ R79, R79, R3 ;  /* 0x000000034f4f7220 */ /* 0x000fe20000410000 */
[----:B-1----:R-:W-:-:S04]  /*149c0*/  FSEL R10, R34, -INF , !P6 ;  /* 0xff800000220a7808 */ /* 0x002fc80007000000 */
[----:B------:R-:W-:Y:S01]  /*149d0*/  MUFU.TANH R21, R21 ;  /* 0x0000001500157308 */ /* 0x000fe20000002400 */
[----:B------:R-:W-:Y:S02]  /*149e0*/  FSEL R7, R32, -INF , !P6 ;  /* 0xff80000020077808 */ /* 0x000fe40007000000 */
[----:B------:R-:W-:-:S05]  /*149f0*/  ISETP.GE.AND P5, PT, R4, R69, PT ;  /* 0x000000450400720c */ /* 0x000fca0003fa6270 */
[----:B------:R-:W1:Y:S01]  /*14a00*/  MUFU.TANH R24, R24 ;  /* 0x0000001800187308 */ /* 0x000e620000002400 */
[----:B------:R-:W-:Y:S01]  /*14a10*/  ISETP.GE.AND P6, PT, R0, R69, PT ;  /* 0x000000450000720c */ /* 0x000fe20003fc6270 */
[-C--:B------:R-:W-:Y:S01]  /*14a20*/  FMUL.FTZ R80, R80, R3.reuse ;  /* 0x0000000350507220 */ /* 0x080fe20000410000 */
[C---:B------:R-:W-:Y:S01]  /*14a30*/  IADD3 R4, R22.reuse, 0x18, RZ ;  /* 0x0000001816047810 */ /* 0x040fe20007ffe0ff */
[-C--:B------:R-:W-:Y:S01]  /*14a40*/  FMUL.FTZ R81, R81, R3.reuse ;  /* 0x0000000351517220 */ /* 0x080fe20000410000 */
[----:B------:R-:W-:Y:S01]  /*14a50*/  IADD3 R0, R22, 0x29, RZ ;  /* 0x0000002916007810 */ /* 0x000fe20007ffe0ff */
[-C--:B------:R-:W-:Y:S02]  /*14a60*/  FMUL.FTZ R82, R82, R3.reuse ;  /* 0x0000000352527220 */ /* 0x080fe40000410000 */
[----:B------:R-:W-:Y:S01]  /*14a70*/  MUFU.TANH R176, R76 ;  /* 0x0000004c00b07308 */ /* 0x000fe20000002400 */
[-C--:B------:R-:W-:Y:S02]  /*14a80*/  FMUL.FTZ R83, R83, R3.reuse ;  /* 0x0000000353537220 */ /* 0x080fe40000410000 */
[----:B------:R-:W-:-:S02]  /*14a90*/  FMUL.FTZ R64, R64, R3 ;  /* 0x0000000340407220 */ /* 0x000fc40000410000 */
[-C--:B------:R-:W-:Y:S02]  /*14aa0*/  FMUL.FTZ R65, R65, R3.reuse ;  /* 0x0000000341417220 */ /* 0x080fe40000410000 */
[-C--:B------:R-:W-:Y:S01]  /*14ab0*/  FMUL.FTZ R66, R66, R3.reuse ;  /* 0x0000000342427220 */ /* 0x080fe20000410000 */
[----:B------:R-:W-:Y:S01]  /*14ac0*/  MUFU.TANH R175, R77 ;  /* 0x0000004d00af7308 */ /* 0x000fe20000002400 */
[-C--:B------:R-:W-:Y:S02]  /*14ad0*/  FMUL.FTZ R67, R67, R3.reuse ;  /* 0x0000000343437220 */ /* 0x080fe40000410000 */
[-C--:B------:R-:W-:Y:S02]  /*14ae0*/  FMUL.FTZ R92, R92, R3.reuse ;  /* 0x000000035c5c7220 */ /* 0x080fe40000410000 */
[-C--:B------:R-:W-:Y:S02]  /*14af0*/  FMUL.FTZ R94, R94, R3.reuse ;  /* 0x000000035e5e7220 */ /* 0x080fe40000410000 */
[-C--:B------:R-:W-:Y:S01]  /*14b00*/  FMUL.FTZ R93, R93, R3.reuse ;  /* 0x000000035d5d7220 */ /* 0x080fe20000410000 */
[----:B------:R-:W1:Y:S01]  /*14b10*/  MUFU.TANH R163, R78 ;  /* 0x0000004e00a37308 */ /* 0x000e620000002400 */
[----:B------:R-:W-:Y:S01]  /*14b20*/  FMUL.FTZ R95, R95, R3 ;  /* 0x000000035f5f7220 */ /* 0x000fe20000410000 */
[----:B---3--:R-:W-:-:S02]  /*14b30*/  FSEL R48, R48, -INF , !P3 ;  /* 0xff80000030307808 */ /* 0x008fc40005800000 */
[----:B----4-:R-:W-:-:S04]  /*14b40*/  FSEL R9, R35, -INF , !P5 ;  /* 0xff80000023097808 */ /* 0x010fc80006800000 */
[----:B------:R-:W3:Y:S01]  /*14b50*/  MUFU.TANH R164, R79 ;  /* 0x0000004f00a47308 */ /* 0x000ee20000002400 */
[----:B------:R-:W-:Y:S02]  /*14b60*/  FSEL R6, R33, -INF , !P5 ;  /* 0xff80000021067808 */ /* 0x000fe40006800000 */
[-C--:B------:R-:W-:Y:S02]  /*14b70*/  ISETP.GE.AND P3, PT, R4, R69.reuse, PT ;  /* 0x000000450400720c */ /* 0x080fe40003f66270 */
[----:B------:R-:W-:Y:S02]  /*14b80*/  ISETP.GE.AND P5, PT, R0, R69, PT ;  /* 0x000000450000720c */ /* 0x000fe40003fa6270 */
[C---:B------:R-:W-:Y:S01]  /*14b90*/  IADD3 R0, R22.reuse, 0x30, RZ ;  /* 0x0000003016007810 */ /* 0x040fe20007ffe0ff */
[----:B------:R-:W-:Y:S01]  /*14ba0*/  MUFU.TANH R174, R80 ;  /* 0x0000005000ae7308 */ /* 0x000fe20000002400 */
[----:B------:R-:W-:Y:S02]  /*14bb0*/  IADD3 R14, R22, 0x31, RZ ;  /* 0x00000031160e7810 */ /* 0x000fe40007ffe0ff */
[----:B--2---:R-:W-:-:S02]  /*14bc0*/  FSEL R8, R25, -INF , !P3 ;  /* 0xff80000019087808 */ /* 0x004fc40005800000 */
[----:B------:R-:W-:-:S03]  /*14bd0*/  FSEL R5, R20, -INF , !P3 ;  /* 0xff80000014057808 */ /* 0x000fc60005800000 */
[----:B------:R-:W-:Y:S01]  /*14be0*/  MUFU.TANH R172, R81 ;  /* 0x0000005100ac7308 */ /* 0x000fe20000002400 */
[----:B------:R-:W-:Y:S02]  /*14bf0*/  ISETP.GE.AND P3, PT, R0, R69, PT ;  /* 0x000000450000720c */ /* 0x000fe40003f66270 */
[----:B-1----:R-:W-:-:S05]  /*14c00*/  FSEL R0, R24, -INF , !P2 ;  /* 0xff80000018007808 */ /* 0x002fca0005000000 */
[----:B------:R-:W1:Y:S01]  /*14c10*/  MUFU.TANH R166, R82 ;  /* 0x0000005200a67308 */ /* 0x000e620000002400 */
[----:B------:R-:W-:-:S07]  /*14c20*/  FSEL R4, R21, -INF , !P2 ;  /* 0xff80000015047808 */ /* 0x000fce0005000000 */
[----:B------:R-:W2:Y:S01]  /*14c30*/  MUFU.TANH R167, R83 ;  /* 0x0000005300a77308 */ /* 0x000ea20000002400 */
[----:B------:R-:W-:-:S07]  /*14c40*/  ISETP.GE.AND P2, PT, R14, R69, PT ;  /* 0x000000450e00720c */ /* 0x000fce0003f46270 */
[----:B------:R-:W-:Y:S01]  /*14c50*/  MUFU.TANH R170, R64 ;  /* 0x0000004000aa7308 */ /* 0x000fe20000002400 */
[----:B------:R-:W-:-:S07]  /*14c60*/  IADD3 R14, R22, 0x38, RZ ;  /* 0x00000038160e7810 */ /* 0x000fce0007ffe0ff */
[----:B------:R-:W-:Y:S08]  /*14c70*/  MUFU.TANH R171, R65 ;  /* 0x0000004100ab7308 */ /* 0x000ff00000002400 */
[----:B------:R-:W4:Y:S08]  /*14c80*/  MUFU.TANH R142, R66 ;  /* 0x00000042008e7308 */ /* 0x000f300000002400 */
[----:B------:R-:W1:Y:S08]  /*14c90*/  MUFU.TANH R141, R67 ;  /* 0x00000043008d7308 */ /* 0x000e700000002400 */
[----:B------:R-:W-:Y:S08]  /*14ca0*/  MUFU.TANH R165, R92 ;  /* 0x0000005c00a57308 */ /* 0x000ff00000002400 */
[----:B------:R-:W1:Y:S08]  /*14cb0*/  MUFU.TANH R140, R94 ;  /* 0x0000005e008c7308 */ /* 0x000e700000002400 */
[----:B------:R-:W1:Y:S08]  /*14cc0*/  MUFU.TANH R162, R95 ;  /* 0x0000005f00a27308 */ /* 0x000e700000002400 */
[----:B------:R-:W1:Y:S01]  /*14cd0*/  MUFU.TANH R143, R93 ;  /* 0x0000005d008f7308 */ /* 0x000e620000002400 */
[----:B------:R-:W-:-:S02]  /*14ce0*/  IADD3 R22, R22, 0x39, RZ ;  /* 0x0000003916167810 */ /* 0x000fc40007ffe0ff */
[----:B------:R-:W-:Y:S02]  /*14cf0*/  FSEL R163, R163, -INF , !P1 ;  /* 0xff800000a3a37808 */ /* 0x000fe40004800000 */
[----:B------:R-:W-:Y:S02]  /*14d00*/  FSEL R176, R176, -INF , !P1 ;  /* 0xff800000b0b07808 */ /* 0x000fe40004800000 */
[----:B---3--:R-:W-:Y:S02]  /*14d10*/  FSEL R164, R164, -INF , !P0 ;  /* 0xff800000a4a47808 */ /* 0x008fe40004000000 */
[----:B------:R-:W-:Y:S01]  /*14d20*/  FSEL R175, R175, -INF , !P0 ;  /* 0xff800000afaf7808 */ /* 0x000fe20004000000 */
[----:B------:R-:W-:Y:S01]  /*14d30*/  BSSY B1, `(.L_x_2016) ;  /* 0x00000c2000017945 */ /* 0x000fe20003800000 */
[-C--:B------:R-:W-:Y:S02]  /*14d40*/  ISETP.GE.AND P1, PT, R14, R69.reuse, PT ;  /* 0x000000450e00720c */ /* 0x080fe40003f26270 */
[----:B------:R-:W-:-:S02]  /*14d50*/  ISETP.GE.AND P0, PT, R22, R69, PT ;  /* 0x000000451600720c */ /* 0x000fc40003f06270 */
[C---:B------:R-:W-:Y:S02]  /*14d60*/  IADD3 R195, R199.reuse, 0x800, RZ ;  /* 0x00000800c7c37810 */ /* 0x040fe40007ffe0ff */
[C---:B------:R-:W-:Y:S02]  /*14d70*/  IADD3 R194, R199.reuse, 0x1000, RZ ;  /* 0x00001000c7c27810 */ /* 0x040fe40007ffe0ff */
[C---:B------:R-:W-:Y:S02]  /*14d80*/  IADD3 R193, R199.reuse, 0x1800, RZ ;  /* 0x00001800c7c17810 */ /* 0x040fe40007ffe0ff */
[C---:B------:R-:W-:Y:S02]  /*14d90*/  IADD3 R191, R199.reuse, 0x2000, RZ ;  /* 0x00002000c7bf7810 */ /* 0x040fe40007ffe0ff */
[C---:B------:R-:W-:Y:S02]  /*14da0*/  IADD3 R190, R199.reuse, 0x2800, RZ ;  /* 0x00002800c7be7810 */ /* 0x040fe40007ffe0ff */
[----:B------:R-:W-:-:S02]  /*14db0*/  IADD3 R189, R199, 0x3000, RZ ;  /* 0x00003000c7bd7810 */ /* 0x000fc40007ffe0ff */
[C---:B------:R-:W-:Y:S02]  /*14dc0*/  IADD3 R188, R199.reuse, 0x3800, RZ ;  /* 0x00003800c7bc7810 */ /* 0x040fe40007ffe0ff */
[C---:B------:R-:W-:Y:S02]  /*14dd0*/  IADD3 R187, R199.reuse, 0x4000, RZ ;  /* 0x00004000c7bb7810 */ /* 0x040fe40007ffe0ff */
[C---:B------:R-:W-:Y:S02]  /*14de0*/  IADD3 R186, R199.reuse, 0x4800, RZ ;  /* 0x00004800c7ba7810 */ /* 0x040fe40007ffe0ff */
[C---:B------:R-:W-:Y:S02]  /*14df0*/  IADD3 R185, R199.reuse, 0x5000, RZ ;  /* 0x00005000c7b97810 */ /* 0x040fe40007ffe0ff */
[----:B------:R-:W-:Y:S02]  /*14e00*/  IADD3 R184, R199, 0x5800, RZ ;  /* 0x00005800c7b87810 */ /* 0x000fe40007ffe0ff */
[----:B-1----:R-:W-:-:S02]  /*14e10*/  FSEL R166, R166, -INF , !P6 ;  /* 0xff800000a6a67808 */ /* 0x002fc40007000000 */
[----:B------:R-:W-:Y:S02]  /*14e20*/  FSEL R174, R174, -INF , !P6 ;  /* 0xff800000aeae7808 */ /* 0x000fe40007000000 */
[----:B--2---:R-:W-:Y:S02]  /*14e30*/  FSEL R167, R167, -INF , !P5 ;  /* 0xff800000a7a77808 */ /* 0x004fe40006800000 */
[----:B------:R-:W-:Y:S02]  /*14e40*/  FSEL R172, R172, -INF , !P5 ;  /* 0xff800000acac7808 */ /* 0x000fe40006800000 */
[----:B----4-:R-:W-:Y:S02]  /*14e50*/  FSEL R142, R142, -INF , !P3 ;  /* 0xff8000008e8e7808 */ /* 0x010fe40005800000 */
        /* <DEDUP_REMOVED lines=73> */
.L_x_2019:
[----:B------:R-:W2:Y:S02]  /*152f0*/  LD.E R2, [R18.64+0x38] ;  /* 0x0000380612027980 */ /* 0x000ea4000c101900 */
[----:B--2---:R-:W-:-:S04]  /*15300*/  LEA R2, -R2, RZ, 0x6 ;  /* 0x000000ff02027211 */ /* 0x004fc800078e31ff */
[----:B------:R-:W-:Y:S02]  /*15310*/  SHF.R.S32.HI R3, RZ, 0x1f, R2 ;  /* 0x0000001fff037819 */ /* 0x000fe40000011402 */
.L_x_2020:
[----:B------:R-:W-:Y:S05]  /*15320*/  BSYNC B0 ;  /* 0x0000000000007941 */ /* 0x000fea0003800000 */
.L_x_2018:
        /* <DEDUP_REMOVED lines=98> */
.L_x_2017:
[----:B------:R-:W-:Y:S05]  /*15950*/  BSYNC B1 ;  /* 0x0000000000017941 */ /* 0x000fea0003800000 */
.L_x_2016:
[----:B------:R-:W2:Y:S01]  /*15960*/  LD.E R160, [R18.64+0xdc] ;  /* 0x0000dc0612a07980 */ /* 0x000ea2000c101900 */
[----:B------:R-:W-:-:S02]  /*15970*/  FMNMX.FTZ R3, R12, R17, !PT ;  /* 0x000000110c037209 */ /* 0x000fc40007810000 */
[----:B------:R-:W-:Y:S02]  /*15980*/  SHF.L.U32 R206, R54, 0x1, RZ ;  /* 0x0000000136ce7819 */ /* 0x000fe400000006ff */
[----:B------:R-:W-:Y:S02]  /*15990*/  FMNMX.FTZ R2, R50, R3, !PT ;  /* 0x0000000332027209 */ /* 0x000fe40007810000 */
[----:B------:R-:W-:Y:S01]  /*159a0*/  LEA R204, R55, R206, 0x1 ;  /* 0x000000ce37cc7211 */ /* 0x000fe200078e08ff */
[----:B-1----:R-:W-:Y:S01]  /*159b0*/  LDSM.16.MT88.4 R40, [R206+0xe000] ;  /* 0x00e00000ce28783b */ /* 0x002fe20000004200 */
        /* <DEDUP_REMOVED lines=43> */
[----:B------:R-:W-:-:S04]  /*15c70*/  FMNMX.FTZ R13, R140, R13, !PT ;  /* 0x0000000d8c0d7209 */ /* 0x000fc80007810000 */
[----:B------:R-:W-:-:S05]  /*15c80*/  FMNMX.FTZ R13, R162, R13, !PT ;  /* 0x0000000da20d7209 */ /* 0x000fca0007810000 */
[----:B------:R-:W3:Y:S01]  /*15c90*/  SHFL.BFLY PT, R2, R13, 0x2, 0x1f ;  /* 0x0c401f000d027f89 */ /* 0x000ee200000e0000 */
        /* <DEDUP_REMOVED lines=13> */
[-CC-:B------:R-:W-:Y:S01]  /*15d70*/  FFMA.FTZ R150, R17, R160.reuse, -R173.reuse ;  /* 0x000000a011967223 */ /* 0x180fe200000108ad */
[----:B------:R-:W-:Y:S01]  /*15d80*/  LDSM.16.MT88.4 R12, [R203+0xe800] ;  /* 0x00e80000cb0c783b */ /* 0x000fe20000004200 */
[-CC-:B------:R-:W-:Y:S02]  /*15d90*/  FFMA.FTZ R151, R50, R160.reuse, -R173.reuse ;  /* 0x000000a032977223 */ /* 0x180fe400000108ad */
[-C--:B------:R-:W-:Y:S01]  /*15da0*/  FFMA.FTZ R146, R51, R160.reuse, -R173 ;  /* 0x000000a033927223 */ /* 0x080fe200000108ad */
[----:B------:R-:W-:Y:S01]  /*15db0*/  MUFU.EX2 R153, R153 ;  /* 0x0000009900997308 */ /* 0x000fe20000000800 */
[-CC-:B------:R-:W-:Y:S01]  /*15dc0*/  FFMA.FTZ R152, R48, R160.reuse, -R161.reuse ;  /* 0x000000a030987223 */ /* 0x180fe200000108a1 */
[----:B------:R-:W-:Y:S01]  /*15dd0*/  LDSM.16.MT88.4 R16, [R204+0xe800] ;  /* 0x00e80000cc10783b */ /* 0x000fe20000004200 */
        /* <DEDUP_REMOVED lines=15> */
[----:B------:R-:W5:Y:S01]  /*15ed0*/  LDSM.16.MT88.4 R8, [R206+0xe800] ;  /* 0x00e80000ce08783b */ /* 0x000f620000004200 */
[----:B--2---:R-:W-:Y:S01]  /*15ee0*/  F2FP.BF16.PACK_AB R96, R150, R153 ;  /* 0x000000999660723e */ /* 0x004fe200000010ff */
[-C--:B------:R-:W-:Y:S02]  /*15ef0*/  FFMA.FTZ R0, R0, R160.reuse, -R161 ;  /* 0x000000a000007223 */ /* 0x080fe400000108a1 */
[-CC-:B------:R-:W-:Y:S02]  /*15f00*/  FFMA.FTZ R156, R176, R160.reuse, -R173.reuse ;  /* 0x000000a0b09c7223 */ /* 0x180fe400000108ad */
[-CC-:B------:R-:W-:Y:S01]  /*15f10*/  FFMA.FTZ R159, R175, R160.reuse, -R173.reuse ;  /* 0x000000a0af9f7223 */ /* 0x180fe200000108ad */
[----:B------:R-:W-:Y:S01]  /*15f20*/  MUFU.EX2 R152, R152 ;  /* 0x0000009800987308 */ /* 0x000fe20000000800 */
[----:B------:R-:W-:-:S02]  /*15f30*/  FFMA.FTZ R157, R174, R160, -R173 ;  /* 0x000000a0ae9d7223 */ /* 0x000fc400000108ad */
[-C--:B------:R-:W-:Y:S02]  /*15f40*/  FFMA.FTZ R158, R172, R160.reuse, -R173 ;  /* 0x000000a0ac9e7223 */ /* 0x080fe400000108ad */
[-CC-:B------:R-:W-:Y:S02]  /*15f50*/  FFMA.FTZ R163, R163, R160.reuse, -R161.reuse ;  /* 0x000000a0a3a37223 */ /* 0x180fe400000108a1 */
[-CC-:B------:R-:W-:Y:S01]  /*15f60*/  FFMA.FTZ R164, R164, R160.reuse, -R161.reuse ;  /* 0x000000a0a4a47223 */ /* 0x180fe200000108a1 */
[----:B------:R-:W2:Y:S01]  /*15f70*/  MUFU.EX2 R155, R155 ;  /* 0x0000009b009b7308 */ /* 0x000ea20000000800 */
[----:B----4-:R-:W-:Y:S01]  /*15f80*/  F2FP.BF16.PACK_AB R98, R146, R151 ;  /* 0x000000979262723e */ /* 0x010fe200000010ff */
[-CC-:B------:R-:W-:Y:S02]  /*15f90*/  FFMA.FTZ R166, R166, R160.reuse, -R161.reuse ;  /* 0x000000a0a6a67223 */ /* 0x180fe400000108a1 */
[-C--:B------:R-:W-:Y:S02]  /*15fa0*/  FFMA.FTZ R167, R167, R160.reuse, -R161 ;  /* 0x000000a0a7a77223 */ /* 0x080fe400000108a1 */
[----:B------:R-:W-:-:S02]  /*15fb0*/  FFMA.FTZ R170, R170, R160, -R173 ;  /* 0x000000a0aaaa7223 */ /* 0x000fc400000108ad */
[----:B------:R-:W-:Y:S01]  /*15fc0*/  MUFU.EX2 R154, R154 ;  /* 0x0000009a009a7308 */ /* 0x000fe20000000800 */
[-CC-:B------:R-:W-:Y:S02]  /*15fd0*/  FFMA.FTZ R171, R171, R160.reuse, -R173.reuse ;  /* 0x000000a0abab7223 */ /* 0x180fe400000108ad */
[-CC-:B------:R-:W-:Y:S02]  /*15fe0*/  FFMA.FTZ R165, R165, R160.reuse, -R173.reuse ;  /* 0x000000a0a5a57223 */ /* 0x180fe400000108ad */
[-C--:B------:R-:W-:Y:S02]  /*15ff0*/  FFMA.FTZ R172, R143, R160.reuse, -R173 ;  /* 0x000000a08fac7223 */ /* 0x080fe400000108ad */
[--C-:B------:R-:W-:Y:S01]  /*16000*/  FFMA.FTZ R173, R142, R160, -R161.reuse ;  /* 0x000000a08ead7223 */ /* 0x100fe200000108a1 */
[----:B------:R-:W4:Y:S01]  /*16010*/  MUFU.EX2 R147, R147 ;  /* 0x0000009300937308 */ /* 0x000f220000000800 */
        /* <DEDUP_REMOVED lines=71> */
[----:B-----5:R-:W-:Y:S01]  /*16490*/  HMMA.16816.F32.BF16 R36, R4, R8, R36 ;  /* 0x000000080424723c */ /* 0x020fe20000041824 */
        /* <DEDUP_REMOVED lines=128> */
.L_x_2030:
        /* <DEDUP_REMOVED lines=75> */
.L_x_2023:
[----:B------:R-:W-:Y:S02]  /*17150*/  ULDC.64 UR4, c[0x0][0x118] ;  /* 0x0000460000047ab9 */ /* 0x000fe40000000a00 */
[----:B------:R-:W2:Y:S02]  /*17160*/  LD.E R10, [R2.64+0x40] ;  /* 0x00004004020a7980 */ /* 0x000ea4000c101900 */
[----:B--2---:R-:W-:Y:S04]  /*17170*/  LEA R10, -R10, RZ, 0x6 ;  /* 0x000000ff0a0a7211 */ /* 0x004fe800078e31ff */
[----:B------:R-:W-:Y:S02]  /*17180*/  SHF.R.S32.HI R7, RZ, 0x1f, R10 ;  /* 0x0000001fff077819 */ /* 0x000fe4000001140a */
.L_x_2024:
[----:B------:R-:W-:Y:S05]  /*17190*/  BSYNC B0 ;  /* 0x0000000000007941 */ /* 0x000fea0003800000 */
.L_x_2022:
        /* <DEDUP_REMOVED lines=61> */
[----:B------:R-:W-:Y:S01]  /*17570*/  ISETP.GT.AND P0, PT, R224, R211, PT ;  /* 0x000000d3e000720c */ /* 0x000fe20003f04270 */
        /* <DEDUP_REMOVED lines=325> */
.L_x_2028:
[----:B------:R-:W-:Y:S02]  /*189d0*/  ULDC.64 UR4, c[0x0][0x118] ;  /* 0x0000460000047ab9 */ /* 0x000fe40000000a00 */
[----:B------:R-:W2:Y:S02]  /*189e0*/  LD.E R10, [R2.64+0x38] ;  /* 0x00003804020a7980 */ /* 0x000ea4000c101900 */
[----:B--2---:R-:W-:Y:S04]  /*189f0*/  LEA R10, -R10, RZ, 0x6 ;  /* 0x000000ff0a0a7211 */ /* 0x004fe800078e31ff */
[----:B------:R-:W-:Y:S02]  /*18a00*/  SHF.R.S32.HI R7, RZ, 0x1f, R10 ;  /* 0x0000001fff077819 */ /* 0x000fe4000001140a */
.L_x_2029:
[----:B------:R-:W-:Y:S05]  /*18a10*/  BSYNC B0 ;  /* 0x0000000000007941 */ /* 0x000fea0003800000 */
.L_x_2027:
        /* <DEDUP_REMOVED lines=90> */
.L_x_2026:
[----:B--2-4-:R-:W-:Y:S05]  /*18fc0*/  BSYNC B1 ;  /* 0x0000000000017941 */ /* 0x014fea0003800000 */
.L_x_2025:
        /* <DEDUP_REMOVED lines=63> */
[----:B------:R-:W-:Y:S01]  /*193c0*/  ISETP.GT.AND P0, PT, R224, R211, PT ;  /* 0x000000d3e000720c */ /* 0x000fe20003f04270 */
[-CC-:B------:R-:W-:Y:S02]  /*193d0*/  FFMA.FTZ R173, R173, R134.reuse, -R145.reuse ;  /* 0x00000086adad7223 */ /* 0x180fe40000010891 */
[-C--:B------:R-:W-:Y:S02]  /*193e0*/  FFMA.FTZ R172, R171, R134.reuse, -R145 ;  /* 0x00000086abac7223 */ /* 0x080fe40000010891 */
[-CC-:B------:R-:W-:Y:S02]  /*193f0*/  FFMA.FTZ R175, R170, R134.reuse, -R147.reuse ;  /* 0x00000086aaaf7223 */ /* 0x180fe40000010893 */
[-C--:B------:R-:W-:Y:S01]  /*19400*/  FFMA.FTZ R174, R238, R134.reuse, -R147 ;  /* 0x00000086eeae7223 */ /* 0x080fe20000010893 */
[----:B------:R-:W2:Y:S01]  /*19410*/  MUFU.EX2 R0, R0 ;  /* 0x0000000000007308 */ /* 0x000ea20000000800 */
[-CC-:B------:R-:W-:Y:S02]  /*19420*/  FFMA.FTZ R171, R237, R134.reuse, -R145.reuse ;  /* 0x00000086edab7223 */ /* 0x180fe40000010891 */
[-C--:B------:R-:W-:Y:S02]  /*19430*/  FFMA.FTZ R170, R236, R134.reuse, -R145 ;  /* 0x00000086ecaa7223 */ /* 0x080fe40000010891 */
[-CC-:B------:R-:W-:Y:S02]  /*19440*/  FFMA.FTZ R236, R165, R134.reuse, -R147.reuse ;  /* 0x00000086a5ec7223 */ /* 0x180fe40000010893 */
        /* <DEDUP_REMOVED lines=125> */
[-C--:B------:R-:W-:Y:S02]  /*19c20*/  FFMA.FTZ R178, R235, R134.reuse, -R147 ;  /* 0x00000086ebb27223 */ /* 0x080fe40000010893 */
[-C--:B------:R-:W-:Y:S01]  /*19c30*/  FFMA.FTZ R235, R164, R134.reuse, -R145 ;  /* 0x00000086a4eb7223 */ /* 0x080fe20000010891 */
[C---:B------:R-:W-:Y:S01]  /*19c40*/  HMMA.16816.F32.BF16 R48, R128.reuse, R106, R48 ;  /* 0x0000006a8030723c */ /* 0x040fe20000041830 */
[----:B------:R-:W1:Y:S02]  /*19c50*/  LDSM.16.MT88.4 R104, [R206+0x10000] ;  /* 0x01000000ce68783b */ /* 0x000e640000004200 */
[----:B------:R-:W-:Y:S01]  /*19c60*/  MUFU.EX2 R178, R178 ;  /* 0x000000b200b27308 */ /* 0x000fe20000000800 */
[-C--:B------:R-:W-:Y:S02]  /*19c70*/  FFMA.FTZ R179, R234, R134.reuse, -R147 ;  /* 0x00000086eab37223 */ /* 0x080fe40000010893 */
[-CC-:B------:R-:W-:Y:S02]  /*19c80*/  FFMA.FTZ R234, R166, R134.reuse, -R145.reuse ;  /* 0x00000086a6ea7223 */ /* 0x180fe40000010891 */
[C---:B------:R-:W-:Y:S01]  /*19c90*/  HMMA.16816.F32.BF16 R52, R128.reuse, R100, R52 ;  /* 0x000000648034723c */ /* 0x040fe20000041834 */
[----:B------:R-:W-:Y:S03]  /*19ca0*/  LDSM.16.MT88.4 R164, [R206+0x11800] ;  /* 0x01180000cea4783b */ /* 0x000fe60000004200 */
[-CC-:B------:R-:W-:Y:S01]  /*19cb0*/  FFMA.FTZ R180, R180, R134.reuse, -R145.reuse ;  /* 0x00000086b4b47223 */ /* 0x180fe20000010891 */
[----:B------:R-:W2:Y:S01]  /*19cc0*/  MUFU.EX2 R179, R179 ;  /* 0x000000b300b37308 */ /* 0x000ea20000000800 */
[-C--:B------:R-:W-:Y:S02]  /*19cd0*/  FFMA.FTZ R181, R181, R134.reuse, -R145 ;  /* 0x00000086b5b57223 */ /* 0x080fe40000010891 */
[C---:B------:R-:W-:Y:S01]  /*19ce0*/  HMMA.16816.F32.BF16 R56, R128.reuse, R102, R56 ;  /* 0x000000668038723c */ /* 0x040fe20000041838 */
[----:B------:R-:W3:Y:S03]  /*19cf0*/  LDSM.16.MT88.4 R100, [R205+0x10000] ;  /* 0x01000000cd64783b */ /* 0x000ee60000004200 */
[-CC-:B------:R-:W-:Y:S02]  /*19d00*/  FFMA.FTZ R183, R183, R134.reuse, -R147.reuse ;  /* 0x00000086b7b77223 */ /* 0x180fe40000010893 */
[-C--:B------:R-:W-:Y:S01]  /*19d10*/  FFMA.FTZ R182, R182, R134.reuse, -R147 ;  /* 0x00000086b6b67223 */ /* 0x080fe20000010893 */
[----:B------:R-:W-:Y:S01]  /*19d20*/  MUFU.EX2 R180, R180 ;  /* 0x000000b400b47308 */ /* 0x000fe20000000800 */
[C---:B------:R-:W-:Y:S04]  /*19d30*/  HMMA.16816.F32.BF16 R60, R128.reuse, R108, R60 ;  /* 0x0000006c803c723c */ /* 0x040fe8000004183c */
[-CC-:B------:R-:W-:Y:S02]  /*19d40*/  FFMA.FTZ R226, R226, R134.reuse, -R145.reuse ;  /* 0x00000086e2e27223 */ /* 0x180fe40000010891 */
[----:B------:R-:W-:Y:S02]  /*19d50*/  FFMA.FTZ R227, R227, R134, -R145 ;  /* 0x00000086e3e37223 */ /* 0x000fe40000010891 */
[C---:B------:R-:W-:Y:S01]  /*19d60*/  HMMA.16816.F32.BF16 R64, R128.reuse, R110, R64 ;  /* 0x0000006e8040723c */ /* 0x040fe20000041840 */
[----:B------:R-:W4:Y:S01]  /*19d70*/  LDSM.16.MT88.4 R108, [R204+0x10000] ;  /* 0x01000000cc6c783b */ /* 0x000f220000004200 */
[----:B------:R-:W5:Y:S02]  /*19d80*/  MUFU.EX2 R181, R181 ;  /* 0x000000b500b57308 */ /* 0x000f640000000800 */
[C---:B------:R-:W-:Y:S02]  /*19d90*/  FMUL.FTZ R88, R2.reuse, R88 ;  /* 0x0000005802587220 */ /* 0x040fe40000410000 */
[----:B------:R-:W-:Y:S02]  /*19da0*/  FMUL.FTZ R89, R2, R89 ;  /* 0x0000005902597220 */ /* 0x000fe40000410000 */
[C---:B------:R-:W-:Y:S01]  /*19db0*/  FMUL.FTZ R90, R0.reuse, R90 ;  /* 0x0000005a005a7220 */ /* 0x040fe20000410000 */
[C---:B-1----:R-:W-:Y:S03]  /*19dc0*/  HMMA.16816.F32.BF16 R68, R128.reuse, R104, R68 ;  /* 0x000000688044723c */ /* 0x042fe60000041844 */
[----:B------:R-:W-:Y:S01]  /*19dd0*/  FMUL.FTZ R91, R0, R91 ;  /* 0x0000005b005b7220 */ /* 0x000fe20000410000 */
[----:B------:R-:W-:Y:S01]  /*19de0*/  MUFU.EX2 R183, R183 ;  /* 0x000000b700b77308 */ /* 0x000fe20000000800 */
[C---:B------:R-:W-:Y:S02]  /*19df0*/  FMUL.FTZ R92, R2.reuse, R92 ;  /* 0x0000005c025c7220 */ /* 0x040fe40000410000 */
[----:B------:R-:W-:Y:S01]  /*19e00*/  FMUL.FTZ R93, R2, R93 ;  /* 0x0000005d025d7220 */ /* 0x000fe20000410000 */
[C---:B------:R-:W-:Y:S01]  /*19e10*/  HMMA.16816.F32.BF16 R72, R128.reuse, R106, R72 ;  /* 0x0000006a8048723c */ /* 0x040fe20000041848 */
[----:B------:R-:W1:Y:S03]  /*19e20*/  LDSM.16.MT88.4 R104, [R203+0x10000] ;  /* 0x01000000cb68783b */ /* 0x000e660000004200 */
[C---:B------:R-:W-:Y:S02]  /*19e30*/  FMUL.FTZ R94, R0.reuse, R94 ;  /* 0x0000005e005e7220 */ /* 0x040fe40000410000 */
[----:B------:R-:W-:Y:S01]  /*19e40*/  FMUL.FTZ R95, R0, R95 ;  /* 0x0000005f005f7220 */ /* 0x000fe20000410000 */
[----:B------:R-:W4:Y:S01]  /*19e50*/  MUFU.EX2 R182, R182 ;  /* 0x000000b600b67308 */ /* 0x000f220000000800 */
[C---:B---3--:R-:W-:Y:S04]  /*19e60*/  HMMA.16816.F32.BF16 R76, R128.reuse, R100, R76 ;  /* 0x00000064804c723c */ /* 0x048fe8000004184c */
[C---:B------:R-:W-:Y:S02]  /*19e70*/  FMUL.FTZ R96, R2.reuse, R96 ;  /* 0x0000006002607220 */ /* 0x040fe40000410000 */
[----:B------:R-:W-:Y:S01]  /*19e80*/  FMUL.FTZ R97, R2, R97 ;  /* 0x0000006102617220 */ /* 0x000fe20000410000 */
[----:B--2---:R-:W-:Y:S01]  /*19e90*/  F2FP.BF16.PACK_AB R100, R179, R178 ;  /* 0x000000b2b364723e */ /* 0x004fe200000010ff */
[C---:B------:R-:W-:Y:S01]  /*19ea0*/  HMMA.16816.F32.BF16 R80, R128.reuse, R102, R80 ;  /* 0x000000668050723c */ /* 0x040fe20000041850 */
[----:B------:R-:W-:Y:S03]  /*19eb0*/  MUFU.EX2 R226, R226 ;  /* 0x000000e200e27308 */ /* 0x000fe60000000800 */
[C---:B------:R-:W-:Y:S01]  /*19ec0*/  FMUL.FTZ R98, R0.reuse, R98 ;  /* 0x0000006200627220 */ /* 0x040fe20000410000 */
[----:B-----5:R-:W-:Y:S01]  /*19ed0*/  F2FP.BF16.PACK_AB R101, R181, R180 ;  /* 0x000000b4b565723e */ /* 0x020fe200000010ff */
[----:B------:R-:W-:Y:S02]  /*19ee0*/  FMUL.FTZ R99, R0, R99 ;  /* 0x0000006300637220 */ /* 0x000fe40000410000 */
[C---:B----4-:R-:W-:Y:S03]  /*19ef0*/  HMMA.16816.F32.BF16 R84, R128.reuse, R108, R84 ;  /* 0x0000006c8054723c */ /* 0x050fe60000041854 */
[----:B------:R-:W2:Y:S01]  /*19f00*/  MUFU.EX2 R227, R227 ;  /* 0x000000e300e37308 */ /* 0x000ea20000000800 */
[-CC-:B------:R-:W-:Y:S02]  /*19f10*/  FFMA.FTZ R233, R233, R134.reuse, -R147.reuse ;  /* 0x00000086e9e97223 */ /* 0x180fe40000010893 */
[-C--:B------:R-:W-:Y:S01]  /*19f20*/  FFMA.FTZ R232, R232, R134.reuse, -R147 ;  /* 0x00000086e8e87223 */ /* 0x080fe20000010893 */
[----:B------:R-:W-:Y:S01]  /*19f30*/  F2FP.BF16.PACK_AB R102, R182, R183 ;  /* 0x000000b7b666723e */ /* 0x000fe200000010ff */
[C---:B------:R-:W-:Y:S01]  /*19f40*/  HMMA.16816.F32.BF16 R88, R128.reuse, R110, R88 ;  /* 0x0000006e8058723c */ /* 0x040fe20000041858 */
[----:B------:R-:W3:Y:S03]  /*19f50*/  LDSM.16.MT88.4 R108, [R204+0xc800] ;  /* 0x00c80000cc6c783b */ /* 0x000ee60000004200 */
[-CC-:B------:R-:W-:Y:S01]  /*19f60*/  FFMA.FTZ R231, R231, R134.reuse, -R145.reuse ;  /* 0x00000086e7e77223 */ /* 0x180fe20000010891 */
[----:B------:R-:W-:Y:S01]  /*19f70*/  MUFU.EX2 R233, R233 ;  /* 0x000000e900e97308 */ /* 0x000fe20000000800 */
[-C--:B------:R-:W-:Y:S02]  /*19f80*/  FFMA.FTZ R230, R230, R134.reuse, -R145 ;  /* 0x00000086e6e67223 */ /* 0x080fe40000010891 */
[-CC-:B------:R-:W-:Y:S01]  /*19f90*/  FFMA.FTZ R229, R229, R134.reuse, -R147.reuse ;  /* 0x00000086e5e57223 */ /* 0x180fe20000010893 */
[C---:B-1----:R-:W-:Y:S03]  /*19fa0*/  HMMA.16816.F32.BF16 R92, R128.reuse, R104, R92 ;  /* 0x00000068805c723c */ /* 0x042fe6000004185c */
[-CC-:B------:R-:W-:Y:S02]  /*19fb0*/  FFMA.FTZ R228, R228, R134.reuse, -R147.reuse ;  /* 0x00000086e4e47223 */ /* 0x180fe40000010893 */
[----:B------:R-:W-:Y:S01]  /*19fc0*/  FFMA.FTZ R147, R161, R134, -R147 ;  /* 0x00000086a1937223 */ /* 0x000fe20000010893 */
[----:B------:R-:W1:Y:S01]  /*19fd0*/  MUFU.EX2 R232, R232 ;  /* 0x000000e800e87308 */ /* 0x000e620000000800 */
[----:B------:R-:W-:Y:S01]  /*19fe0*/  LDSM.16.MT88.4 R160, [R203+0xf800] ;  /* 0x00f80000cba0783b */ /* 0x000fe20000004200 */
[----:B------:R-:W-:Y:S04]  /*19ff0*/  HMMA.16816.F32.BF16 R96, R128, R106, R96 ;  /* 0x0000006a8060723c */ /* 0x000fe80000041860 */
[----:B--2---:R-:W-:Y:S01]  /*1a000*/  F2FP.BF16.PACK_AB R103, R227, R226 ;  /* 0x000000e2e367723e */ /* 0x004fe200000010ff */
[-CC-:B------:R-:W-:Y:S02]  /*1a010*/  FFMA.FTZ R135, R135, R134.reuse, -R145.reuse ;  /* 0x0000008687877223 */ /* 0x180fe40000010891 */
[----:B------:R-:W2:Y:S01]  /*1a020*/  LDSM.16.MT88.4 R104, [R203+0xe800] ;  /* 0x00e80000cb68783b */ /* 0x000ea20000004200 */
[----:B------:R-:W-:Y:S01]  /*1a030*/  FFMA.FTZ R145, R133, R134, -R145 ;  /* 0x0000008685917223 */ /* 0x000fe20000010891 */
[----:B------:R-:W-:Y:S02]  /*1a040*/  MUFU.EX2 R241, R147 ;  /* 0x0000009300f17308 */ /* 0x000fe40000000800 */
[C---:B------:R-:W-:Y:S04]  /*1a050*/  HMMA.16816.F32.BF16 R4, R100.reuse, R112, R4 ;  /* 0x000000706404723c */ /* 0x040fe80000041804 */
[----:B------:R-:W-:Y:S01]  /*1a060*/  LDSM.16.MT88.4 R128, [R205+0xf000] ;  /* 0x00f00000cd80783b */ /* 0x000fe20000004200 */
[----:B------:R-:W-:Y:S02]  /*1a070*/  FFMA.FTZ R177, R2, R225, R177 ;  /* 0x000000e102b17223 */ /* 0x000fe400000100b1 */
[----:B------:R-:W-:Y:S01]  /*1a080*/  FFMA.FTZ R173, R0, R223, R173 ;  /* 0x000000df00ad7223 */ /* 0x000fe200000100ad */
[C---:B------:R-:W-:Y:S01]  /*1a090*/  HMMA.16816.F32.BF16 R8, R100.reuse, R114, R8 ;  /* 0x000000726408723c */ /* 0x040fe20000041808 */
[----:B------:R4:W-:Y:S03]  /*1a0a0*/  MUFU.EX2 R134, R145 ;  /* 0x0000009100867308 */ /* 0x0009e60000000800 */
[----:B------:R-:W-:Y:S01]  /*1a0b0*/  LDSM.16.MT88.4 R112, [R205+0x10800] ;  /* 0x01080000cd70783b */ /* 0x000fe20000004200 */
[----:B------:R-:W-:Y:S02]  /*1a0c0*/  FADD.FTZ R176, R176, R177 ;  /* 0x000000b1b0b07221 */ /* 0x000fe40000010000 */
[----:B------:R-:W-:Y:S01]  /*1a0d0*/  FADD.FTZ R172, R172, R173 ;  /* 0x000000adacac7221 */ /* 0x000fe20000010000 */
[C---:B------:R-:W-:Y:S03]  /*1a0e0*/  HMMA.16816.F32.BF16 R12, R100.reuse, R116, R12 ;  /* 0x00000074640c723c */ /* 0x040fe6000004180c */
[----:B------:R-:W-:Y:S01]  /*1a0f0*/  MUFU.EX2 R231, R231 ;  /* 0x000000e700e77308 */ /* 0x000fe20000000800 */
[----:B------:R-:W-:Y:S04]  /*1a100*/  FADD.FTZ R175, R175, R176 ;  /* 0x000000b0afaf7221 */ /* 0x000fe80000010000 */
[C---:B------:R-:W-:Y:S01]  /*1a110*/  HMMA.16816.F32.BF16 R16, R100.reuse, R118, R16 ;  /* 0x000000766410723c */ /* 0x040fe20000041810 */
[----:B------:R-:W-:Y:S03]  /*1a120*/  LDSM.16.MT88.4 R116, [R204+0x10800] ;  /* 0x01080000cc74783b */ /* 0x000fe60000004200 */
[----:B------:R-:W-:Y:S01]  /*1a130*/  FADD.FTZ R175, R174, R175 ;  /* 0x000000afaeaf7221 */ /* 0x000fe20000010000 */
[----:B------:R-:W5:Y:S03]  /*1a140*/  MUFU.EX2 R230, R230 ;  /* 0x000000e600e67308 */ /* 0x000f660000000800 */
[C---:B---3--:R-:W-:Y:S01]  /*1a150*/  HMMA.16816.F32.BF16 R20, R100.reuse, R108, R20 ;  /* 0x0000006c6414723c */ /* 0x048fe20000041814 */
[----:B----4-:R-:W-:Y:S03]  /*1a160*/  LDSM.16.MT88.4 R144, [R203+0xd800] ;  /* 0x00d80000cb90783b */ /* 0x010fe60000004200 */
[----:B------:R-:W-:Y:S03]  /*1a170*/  FADD.FTZ R178, R178, R175 ;  /* 0x000000afb2b27221 */ /* 0x000fe60000010000 */
[----:B------:R-:W-:Y:S01]  /*1a180*/  MUFU.EX2 R229, R229 ;  /* 0x000000e500e57308 */ /* 0x000fe20000000800 */
[C---:B------:R-:W-:Y:S01]  /*1a190*/  HMMA.16816.F32.BF16 R24, R100.reuse, R110, R24 ;  /* 0x0000006e6418723c */ /* 0x040fe20000041818 */
[----:B------:R-:W3:Y:S03]  /*1a1a0*/  LDSM.16.MT88.4 R108, [R206+0x10800] ;  /* 0x01080000ce6c783b */ /* 0x000ee60000004200 */
[----:B------:R-:W-:Y:S04]  /*1a1b0*/  FADD.FTZ R178, R179, R178 ;  /* 0x000000b2b3b27221 */ /* 0x000fe80000010000 */
[C---:B------:R-:W-:Y:S01]  /*1a1c0*/  HMMA.16816.F32.BF16 R28, R100.reuse, R120, R28 ;  /* 0x00000078641c723c */ /* 0x040fe2000004181c */
[----:B------:R-:W4:Y:S03]  /*1a1d0*/  MUFU.EX2 R228, R228 ;  /* 0x000000e400e47308 */ /* 0x000f260000000800 */
[----:B------:R-:W-:Y:S04]  /*1a1e0*/  FADD.FTZ R183, R183, R178 ;  /* 0x000000b2b7b77221 */ /* 0x000fe80000010000 */
[C---:B------:R-:W-:Y:S01]  /*1a1f0*/  HMMA.16816.F32.BF16 R32, R100.reuse, R122, R32 ;  /* 0x0000007a6420723c */ /* 0x040fe20000041820 */
[----:B------:R-:W-:Y:S02]  /*1a200*/  LDSM.16.MT88.4 R120, [R205+0xd000] ;  /* 0x00d00000cd78783b */ /* 0x000fe40000004200 */
[----:B------:R-:W-:Y:S01]  /*1a210*/  MUFU.EX2 R234, R234 ;  /* 0x000000ea00ea7308 */ /* 0x000fe20000000800 */
        /* <DEDUP_REMOVED lines=119> */
.L_x_2021:
        /* <DEDUP_REMOVED lines=11> */
.L_x_2049:
[----:B--23--:R-:W-:Y:S01]  /*1aa40*/  FADD.FTZ R225, R10, R225 ;  /* 0x000000e10ae17221 */ /* 0x00cfe20000010000 */
[----:B------:R-:W-:Y:S05]  /*1aa50*/  BRA.DIV ~URZ, `(.L_x_2032) ;  /* 0x000019027f007947 */ /* 0x000fea000b800000 */
[----:B------:R-:W2:Y:S04]  /*1aa60*/  SHFL.BFLY PT, R6, R223, 0x2, 0x1f ;  /* 0x0c401f00df067f89 */ /* 0x000ea800000e0000 */
[----:B------:R-:W3:Y:S01]  /*1aa70*/  SHFL.BFLY PT, R2, R225, 0x1, 0x1f ;  /* 0x0c201f00e1027f89 */ /* 0x000ee200000e0000 */
[----:B--2---:R-:W-:Y:S02]  /*1aa80*/  FADD.FTZ R11, R6, R223 ;  /* 0x000000df060b7221 */ /* 0x004fe40000010000 */
[----:B---3--:R-:W-:-:S03]  /*1aa90*/  FADD.FTZ R2, R225, R2 ;  /* 0x00000002e1027221 */ /* 0x008fc60000010000 */
[----:B------:R2:W3:Y:S04]  /*1aaa0*/  SHFL.BFLY PT, R10, R11, 0x1, 0x1f ;  /* 0x0c201f000b0a7f89 */ /* 0x0004e800000e0000 */
.L_x_2050:
        /* <DEDUP_REMOVED lines=185> */
[----:B------:R1:W-:Y:S04]  /*1b640*/  STS.64 [R18+0x8800], R98 ;  /* 0x0088006212007388 */ /* 0x0003e80000000a00 */
[----:B--2---:R-:W2:Y:S04]  /*1b650*/  LD.E.64 R14, [R4.64+0xb0] ;  /* 0x0000b004040e7980 */ /* 0x004ea8000c101b00 */
[----:B------:R-:W2:Y:S04]  /*1b660*/  LD.E R8, [R4.64+0x60] ;  /* 0x0000600404087980 */ /* 0x000ea8000c101900 */
[----:B---3--:R-:W1:Y:S01]  /*1b670*/  S2R R16, SR_TID.X ;  /* 0x0000000000107919 */ /* 0x008e620000002100 */
[----:B------:R-:W-:-:S03]  /*1b680*/  LEA.HI R10, R10, R9, RZ, 0x4 ;  /* 0x000000090a0a7211 */ /* 0x000fc600078f20ff */
[----:B----4-:R3:W5:Y:S04]  /*1b690*/  LD.E R7, [R4.64+0xcc] ;  /* 0x0000cc0404077980 */ /* 0x010768000c101900 */
[----:B------:R3:W5:Y:S04]  /*1b6a0*/  LD.E.64 R114, [R4.64+0x78] ;  /* 0x0000780404727980 */ /* 0x000768000c101b00 */
[----:B------:R3:W5:Y:S01]  /*1b6b0*/  LD.E.64 R116, [R4.64+0xa8] ;  /* 0x0000a80404747980 */ /* 0x000762000c101b00 */
[----:B------:R-:W-:Y:S01]  /*1b6c0*/  LOP3.LUT R112, R12, 0xffffffe0, RZ, 0xc0, !PT ;  /* 0xffffffe00c707812 */ /* 0x000fe200078ec0ff */
[----:B------:R-:W-:Y:S01]  /*1b6d0*/  @P4 MUFU.LG2 R2, R2 ;  /* 0x0000000200024308 */ /* 0x000fe20000000c00 */
[----:B------:R-:W-:Y:S01]  /*1b6e0*/  SHF.R.S32.HI R12, RZ, 0x1f, R11 ;  /* 0x0000001fff0c7819 */ /* 0x000fe2000001140b */
[----:B------:R-:W-:Y:S06]  /*1b6f0*/  BSSY B0, `(.L_x_2033) ;  /* 0x000004c000007945 */ /* 0x000fec0003800000 */
[----:B------:R-:W4:Y:S01]  /*1b700*/  @P3 MUFU.LG2 R6, R6 ;  /* 0x0000000600063308 */ /* 0x000f220000000c00 */
[----:B-1----:R-:W-:-:S04]  /*1b710*/  SHF.R.S32.HI R13, RZ, 0x1f, R16 ;  /* 0x0000001fff0d7819 */ /* 0x002fc80000011410 */
[----:B------:R-:W-:Y:S02]  /*1b720*/  LEA.HI R13, R13, R16, RZ, 0x4 ;  /* 0x000000100d0d7211 */ /* 0x000fe400078f20ff */
[----:B------:R-:W-:Y:S02]  /*1b730*/  LOP3.LUT R16, R10, 0xfffffff0, RZ, 0xc0, !PT ;  /* 0xfffffff00a107812 */ /* 0x000fe400078ec0ff */
[----:B------:R-:W-:Y:S02]  /*1b740*/  SHF.R.S32.HI R10, RZ, 0x4, R13 ;  /* 0x00000004ff0a7819 */ /* 0x000fe4000001140d */
[----:B------:R-:W-:Y:S02]  /*1b750*/  IADD3 R13, -R16, R9, RZ ;  /* 0x00000009100d7210 */ /* 0x000fe40007ffe1ff */
[----:B------:R-:W-:Y:S02]  /*1b760*/  SHF.L.U32 R16, R10, 0x6, RZ ;  /* 0x000000060a107819 */ /* 0x000fe400000006ff */
[----:B------:R-:W-:Y:S01]  /*1b770*/  LEA.HI R18, R13, R13, RZ, 0x1 ;  /* 0x0000000d0d127211 */ /* 0x000fe200078f08ff */
[----:B----4-:R-:W-:Y:S01]  /*1b780*/  @P3 FMUL.FTZ R6, R6, 0.69314718246459960938 ;  /* 0x3f31721806063820 */ /* 0x010fe20000410000 */
        /* <DEDUP_REMOVED lines=66> */
.L_x_2034:
[----:B-1--4-:R-:W-:Y:S05]  /*1bbb0*/  BSYNC B0 ;  /* 0x0000000000007941 */ /* 0x012fea0003800000 */
.L_x_2033:
        /* <DEDUP_REMOVED lines=22> */
.L_x_2036:
[----:B------:R-:W-:Y:S05]  /*1bd20*/  BSYNC B0 ;  /* 0x0000000000007941 */ /* 0x000fea0003800000 */
.L_x_2035:
        /* <DEDUP_REMOVED lines=12> */
.L_x_2038:
[----:B------:R-:W-:Y:S05]  /*1bdf0*/  BSYNC B0 ;  /* 0x0000000000007941 */ /* 0x000fea0003800000 */
.L_x_2037:
        /* <DEDUP_REMOVED lines=12> */
.L_x_2040:
[----:B------:R-:W-:Y:S05]  /*1bec0*/  BSYNC B0 ;  /* 0x0000000000007941 */ /* 0x000fea0003800000 */
.L_x_2039:
        /* <DEDUP_REMOVED lines=12> */
.L_x_2042:
[----:B------:R-:W-:Y:S05]  /*1bf90*/  BSYNC B0 ;  /* 0x0000000000007941 */ /* 0x000fea0003800000 */
.L_x_2041:
        /* <DEDUP_REMOVED lines=12> */
.L_x_2044:
[----:B------:R-:W-:Y:S05]  /*1c060*/  BSYNC B0 ;  /* 0x0000000000007941 */ /* 0x000fea0003800000 */
.L_x_2043:
        /* <DEDUP_REMOVED lines=12> */
.L_x_2046:
[----:B------:R-:W-:Y:S05]  /*1c130*/  BSYNC B0 ;  /* 0x0000000000007941 */ /* 0x000fea0003800000 */
.L_x_2045:
        /* <DEDUP_REMOVED lines=12> */
.L_x_2048:
[----:B------:R-:W-:Y:S05]  /*1c200*/  BSYNC B0 ;  /* 0x0000000000007941 */ /* 0x000fea0003800000 */
.L_x_2047:
[----:B------:R-:W-:-:S04]  /*1c210*/  IADD3 R10, R10, 0x38, RZ ;  /* 0x000000380a0a7810 */ /* 0x000fc80007ffe0ff */
[----:B------:R-:W-:Y:S01]  /*1c220*/  ISETP.GE.AND P0, PT, R10, R215, PT ;  /* 0x000000d70a00720c */ /* 0x000fe20003f06270 */
[----:B------:R-:W-:-:S12]  /*1c230*/  IMAD.MOV.U32 R215, RZ, RZ, 0x0 ;  /* 0x00000000ffd77424 */ /* 0x000fd800078e00ff */
[----:B------:R-:W-:Y:S05]  /*1c240*/  @P0 RET.REL.NODEC R214 `(_ZN5flash24flash_fwd_splitkv_kernelI23Flash_fwd_kernel_traitsILi192ELi64ELi64ELi4ELb0ELb0EN7cutlass10bfloat16_tE19Flash_kernel_traitsILi192ELi64ELi64ELi4ES3_EELb0ELb0ELb0ELb0ELb0ELb1ELb1ELb1EEEvNS_16Flash_fwd_paramsE) ;  /* 0xfffe3db0d6000950 */ /* 0x000fea0003c3ffff */
        /* <DEDUP_REMOVED lines=8> */
[----:B------:R-:W-:Y:S05]  /*1c2d0*/  @P0 RET.REL.NODEC R214 `(_ZN5flash24flash_fwd_splitkv_kernelI23Flash_fwd_kernel_traitsILi192ELi64ELi64ELi4ELb0ELb0EN7cutlass10bfloat16_tE19Flash_kernel_traitsILi192ELi64ELi64ELi4ES3_EELb0ELb0ELb0ELb0ELb0ELb1ELb1ELb1EEEvNS_16Flash_fwd_paramsE) ;  /* 0xfffe3d20d6000950 */ /* 0x000fea0003c3ffff */
[----:B------:R-:W-:Y:S01]  /*1c2e0*/  MOV R215, 0x0 ;  /* 0x0000000000d77802 */ /* 0x000fe20000000f00 */
[----:B------:R-:W-:-:S02]  /*1c2f0*/  ULDC.64 UR4, c[0x0][0x118] ;  /* 0x0000460000047ab9 */ /* 0x000fc40000000a00 */
[----:B------:R3:W-:Y:S01]  /*1c300*/  ST.E.128 [R6.64+0xaa00], R16 ;  /* 0x00aa001006007985 */ /* 0x0007e2000c101d04 */
[----:B------:R-:W-:Y:S05]  /*1c310*/  RET.REL.NODEC R214 `(_ZN5flash24flash_fwd_splitkv_kernelI23Flash_fwd_kernel_traitsILi192ELi64ELi64ELi4ELb0ELb0EN7cutlass10bfloat16_tE19Flash_kernel_traitsILi192ELi64ELi64ELi4ES3_EELb0ELb0ELb0ELb0ELb0ELb1ELb1ELb1EEEvNS_16Flash_fwd_paramsE) ;  /* 0xfffe3ce0d6007950 */ /* 0x000fea0003c3ffff */
.L_x_2031:
[----:B------:R-:W-:Y:S02]  /*1c320*/  MOV R9, 0x2 ;  /* 0x0000000200097802 */ /* 0x000fe40000000f00 */
[----:B------:R-:W-:Y:S02]  /*1c330*/  MOV R8, 0x1c350 ;  /* 0x0001c35000087802 */ /* 0x000fe40000000f00 */
[----:B-1---5:R-:W-:Y:S05]  /*1c340*/  CALL.REL.NOINC `($__internal_17_$__cuda_sm70_shflsync_bfly_p) ;  /* 0x000000f000007944 */ /* 0x022fea0003c00000 */
[----:B-12---:R-:W-:Y:S05]  /*1c350*/  BRA `(.L_x_2049) ;  /* 0xffffe6e000007947 */ /* 0x006fea000383ffff */
.L_x_2032:
[----:B------:R-:W-:Y:S02]  /*1c360*/  MOV R9, 0x1 ;  /* 0x0000000100097802 */ /* 0x000fe40000000f00 */
[----:B------:R-:W-:Y:S02]  /*1c370*/  MOV R8, 0x1c390 ;  /* 0x0001c39000087802 */ /* 0x000fe40000000f00 */
[----:B-1---5:R-:W-:Y:S05]  /*1c380*/  CALL.REL.NOINC `($__internal_17_$__cuda_sm70_shflsync_bfly_p) ;  /* 0x000000b000007944 */ /* 0x022fea0003c00000 */
[----:B--2---:R-:W-:Y:S01]  /*1c390*/  FADD.FTZ R2, R225, R10 ;  /* 0x0000000ae1027221 */ /* 0x004fe20000010000 */
[----:B-1----:R-:W-:Y:S02]  /*1c3a0*/  MOV R225, R223 ;  /* 0x000000df00e17202 */ /* 0x002fe40000000f00 */
[----:B------:R-:W-:Y:S02]  /*1c3b0*/  MOV R9, 0x2 ;  /* 0x0000000200097802 */ /* 0x000fe40000000f00 */
[----:B------:R-:W-:-:S02]  /*1c3c0*/  MOV R8, 0x1c3e0 ;  /* 0x0001c3e000087802 */ /* 0x000fc40000000f00 */
[----:B------:R-:W-:Y:S05]  /*1c3d0*/  CALL.REL.NOINC `($__internal_17_$__cuda_sm70_shflsync_bfly_p) ;  /* 0x0000006000007944 */ /* 0x000fea0003c00000 */
[----:B--2---:R-:W-:Y:S01]  /*1c3e0*/  FADD.FTZ R11, R223, R10 ;  /* 0x0000000adf0b7221 */ /* 0x004fe20000010000 */
[----:B-1----:R-:W-:-:S02]  /*1c3f0*/  MOV R9, 0x1 ;  /* 0x0000000100097802 */ /* 0x002fc40000000f00 */
[----:B------:R-:W-:Y:S02]  /*1c400*/  MOV R8, 0x1c430 ;  /* 0x0001c43000087802 */ /* 0x000fe40000000f00 */
[----:B------:R-:W-:Y:S02]  /*1c410*/  MOV R225, R11 ;  /* 0x0000000b00e17202 */ /* 0x000fe40000000f00 */
[----:B------:R-:W-:Y:S05]  /*1c420*/  CALL.REL.NOINC `($__internal_17_$__cuda_sm70_shflsync_bfly_p) ;  /* 0x0000001000007944 */ /* 0x000fea0003c00000 */
[----:B-12---:R-:W-:Y:S05]  /*1c430*/  BRA `(.L_x_2050) ;  /* 0xffffe67000007947 */ /* 0x006fea000383ffff */
        .weak           $__internal_17_$__cuda_sm70_shflsync_bfly_p
        .type           $__internal_17_$__cuda_sm70_shflsync_bfly_p,@function
        .size           $__internal_17_$__cuda_sm70_shflsync_bfly_p,(.L_x_7789 - $__internal_17_$__cuda_sm70_shflsync_bfly_p)
$__internal_17_$__cuda_sm70_shflsync_bfly_p:
[----:B------:R-:W-:Y:S01]  /*1c440*/  MOV R12, R8 ;  /* 0x00000008000c7202 */ /* 0x000fe20000000f00 */
[----:B------:R-:W-:Y:S04]  /*1c450*/  WARPSYNC R6 ;  /* 0x0000000600007348 */ /* 0x000fe80003800000 */
[----:B------:R-:W-:Y:S01]  /*1c460*/  MOV R13, 0x0 ;  /* 0x00000000000d7802 */ /* 0x000fe20000000f00 */
[----:B------:R1:W2:Y:S03]  /*1c470*/  SHFL.BFLY PT, R10, R225, R9, R7 ;  /* 0x0c000009e10a7389 */ /* 0x0002a600000e0007 */
[----:B------:R-:W-:Y:S05]  /*1c480*/  RET.REL.NODEC R12 `(_ZN5flash24flash_fwd_splitkv_kernelI23Flash_fwd_kernel_traitsILi192ELi64ELi64ELi4ELb0ELb0EN7cutlass10bfloat16_tE19Flash_kernel_traitsILi192ELi64ELi64ELi4ES3_EELb0ELb0ELb0ELb0ELb0ELb1ELb1ELb1EEEvNS_16Flash_fwd_paramsE) ;  /* 0xfffe3b700c007950 */ /* 0x000fea0003c3ffff */
.L_x_2051:
        /* <DEDUP_REMOVED lines=15> */
.L_x_7789:


//--------------------- .text._ZN5flash24flash_fwd_splitkv_kernelI23Flash_fwd_kernel_traitsILi192ELi64ELi64ELi4ELb0ELb0EN7cutlass10bfloat16_tE19Flash_kernel_traitsILi192ELi64ELi64ELi4ES3_EELb0ELb1ELb0ELb0ELb0ELb0ELb0ELb0EEEvNS_16Flash_fwd_paramsE --------------------------
	.section	.text._ZN5flash24flash_fwd_splitkv_kernelI23Flash_fwd_kernel_traitsILi192ELi64ELi64ELi4ELb0ELb0EN7cutlass10bfloat16_tE19Flash_kernel_traitsILi192ELi64ELi64ELi4ES3_EELb0ELb1ELb0ELb0ELb0ELb0ELb0ELb0EEEvNS_16Flash_fwd_paramsE,"ax",@progbits
	.sectioninfo	@"SHI_REGISTERS=240"
	.align	128
        .global         _ZN5flash24flash_fwd_splitkv_kernelI23Flash_fwd_kernel_traitsILi192ELi64ELi64ELi4ELb0ELb0EN7cutlass10bfloat16_tE19Flash_kernel_traitsILi192ELi64ELi64ELi4ES3_EELb0ELb1ELb0ELb0ELb0ELb0ELb0ELb0EEEvNS_16Flash_fwd_paramsE
        .type           _ZN5flash24flash_fwd_splitkv_kernelI23Flash_fwd_kernel_traitsILi192ELi64ELi64ELi4ELb0ELb0EN7cutlass10bfloat16_tE19Flash_kernel_traitsILi192ELi64ELi64ELi4ES3_EELb0ELb1ELb0ELb0ELb0ELb0ELb0ELb0EEEvNS_16Flash_fwd_paramsE,@function
        .size           _ZN5flash24flash_fwd_splitkv_kernelI23Flash_fwd_kernel_traitsILi192ELi64ELi64ELi4ELb0ELb0EN7cutlass10bfloat16_tE19Flash_kernel_traitsILi192ELi64ELi64ELi4ES3_EELb0ELb1ELb0ELb0ELb0ELb0ELb0ELb0EEEvNS_16Flash_fwd_paramsE,(.L_x_7844 - _ZN5flash24flash_fwd_splitkv_kernelI23Flash_fwd_kernel_traitsILi192ELi64ELi64ELi4ELb0ELb0EN7cutlass10bfloat16_tE19Flash_kernel_traitsILi192ELi64ELi64ELi4ES3_EELb0ELb1ELb0ELb0ELb0ELb0ELb0ELb0EEEvNS_16Flash_fwd_paramsE)
        .other          _ZN5flash24flash_fwd_splitkv_kernelI23Flash_fwd_kernel_traitsILi192ELi64ELi64ELi4ELb0ELb0EN7cutlass10bfloat16_tE19Flash_kernel_traitsILi192ELi64ELi64ELi4ES3_EELb0ELb1ELb0ELb0ELb0ELb0ELb0ELb0EEEvNS_16Flash_fwd_paramsE,@"STO_CUDA_ENTRY STV_DEFAULT"
_ZN5flash24flash_fwd_splitkv_kernelI23Flash_fwd_kernel_traitsILi192ELi64ELi64ELi4ELb0ELb0EN7cutlass10bfloat16_tE19Flash_kernel_traitsILi192ELi64ELi64ELi4ES3_EELb0ELb1ELb0ELb0ELb0ELb0ELb0ELb0EEEvNS_16Flash_fwd_paramsE:
.text._ZN5flash24flash_fwd_splitkv_kernelI23Flash_fwd_kernel_traitsILi192ELi64ELi64ELi4ELb0ELb0EN7cutlass10bfloat16_tE19Flash_kernel_traitsILi192ELi64ELi64ELi4ES3_EELb0ELb1ELb0ELb0ELb0ELb0ELb0ELb0EEEvNS_16Flash_fwd_paramsE:
[----:B------:R-:W-:Y:S02]  /*0000*/  MOV R1, c[0x0][0x28] ;  /* 0x00000a0000017a02 */ /* 0x000fe40000000f00 */
[----:B------:R-:W1:Y:S01]  /*0010*/  S2UR UR17, SR_CTAID.Y ;  /* 0x00000000001179c3 */ /* 0x000e620000002600 */
[----:B------:R-:W-:Y:S02]  /*0020*/  ULDC.64 UR4, c[0x0][0x240] ;  /* 0x0000900000047ab9 */ /* 0x000fe40000000a00 */
[----:B------:R-:W-:Y:S02]  /*0030*/  UISETP.NE.U32.AND UP2, UPT, URZ, UR4, UPT ;  /* 0x000000043f00728c */ /* 0x000fe4000bf45070 */
[----:B------:R-:W-:Y:S02]  /*0040*/  UMOV UR22, 0x4 ;  /* 0x0000000400167882 */ /* 0x000fe40000000000 */
[----:B------:R-:W-:Y:S02]  /*0050*/  UISETP.NE.AND.EX UP2, UPT, URZ, UR5, UPT, UP2 ;  /* 0x000000053f00728c */ /* 0x000fe4000bf45320 */
[----:B------:R-:W-:Y:S02]  /*0060*/  ULDC.64 UR10, c[0x0][0x240] ;  /* 0x00009000000a7ab9 */ /* 0x000fe40000000a00 */
[----:B------:R-:W-:-:S02]  /*0070*/  ULDC.64 UR4, c[0x0][0x250] ;  /* 0x0000940000047ab9 */ /* 0x000fc40000000a00 */
[----:B------:R-:W-:Y:S01]  /*0080*/  PLOP3.LUT P2, PT, PT, PT, UP2, 0x80, 0x0 ;  /* 0x000000000000781c */ /* 0x000fe20003f4f028 */
[----:B------:R-:W-:Y:S02]  /*0090*/  UISETP.NE.U32.AND UP0, UPT, URZ, UR4, UPT ;  /* 0x000000043f00728c */ /* 0x000fe4000bf05070 */
[----:B------:R-:W-:Y:S02]  /*00a0*/  ULDC.64 UR12, c[0x0][0x118] ;  /* 0x00004600000c7ab9 */ /* 0x000fe40000000a00 */
[----:B------:R-:W-:Y:S02]  /*00b0*/  UISETP.NE.AND.EX UP0, UPT, URZ, UR5, UPT, UP0 ;  /* 0x000000053f00728c */ /* 0x000fe4000bf05300 */
[----:B------:R-:W-:Y:S02]  /*00c0*/  ULDC.U8 UR8, c[0x0][0x312] ;  /* 0x0000c48000087ab9 */ /* 0x000fe40000000000 */
[----:B------:R-:W-:Y:S02]  /*00d0*/  ULDC.64 UR6, c[0x0][0x248] ;  /* 0x0000920000067ab9 */ /* 0x000fe40000000a00 */
[----:B-1----:R-:W-:Y:S01]  /*00e0*/  UIMAD.WIDE UR10, UR17, UR22, UR10 ;  /* 0x00000016110a72a5 */ /* 0x002fe2000f8e020a */
[----:B------:R-:W-:Y:S01]  /*00f0*/  PLOP3.LUT P0, PT, PT, PT, UP0, 0x80, 0x0 ;  /* 0x000000000000781c */ /* 0x000fe20003f0f008 */
[----:B------:R-:W-:-:S02]  /*0100*/  ULDC.64 UR4, c[0x0][0x250] ;  /* 0x0000940000047ab9 */ /* 0x000fc40000000a00 */
[----:B------:R-:W-:Y:S02]  /*0110*/  UISETP.NE.AND UP3, UPT, UR8, URZ, UPT ;  /* 0x0000003f0800728c */ /* 0x000fe4000bf65270 */
[----:B------:R-:W-:Y:S01]  /*0120*/  IMAD.U32 R10, RZ, RZ, UR10 ;  /* 0x0000000aff0a7e24 */ /* 0x000fe2000f8e00ff */
[----:B------:R-:W-:Y:S01]  /*0130*/  UISETP.EQ.U32.AND UP1, UPT, URZ, UR6, UPT ;  /* 0x000000063f00728c */ /* 0x000fe2000bf22070 */
[----:B------:R-:W-:Y:S01]  /*0140*/  IMAD.U32 R11, RZ, RZ, UR11 ;  /* 0x0000000bff0b7e24 */ /* 0x000fe2000f8e00ff */
[----:B------:R-:W-:Y:S02]  /*0150*/  @UP0 UIMAD.WIDE UR4, UR17, UR22, UR4 ;  /* 0x00000016110402a5 */ /* 0x000fe4000f8e0204 */
[----:B------:R-:W-:Y:S02]  /*0160*/  UISETP.EQ.OR.EX UP1, UPT, URZ, UR7, !UP3, UP1 ;  /* 0x000000073f00728c */ /* 0x000fe4000df22710 */
[----:B------:R-:W2:Y:S01]  /*0170*/  @P2 LDG.E R4, [R10.64] ;  /* 0x0000000c0a042981 */ /* 0x000ea2000c1e1900 */
[----:B------:R-:W-:-:S03]  /*0180*/  ULDC.64 UR6, c[0x0][0x248] ;  /* 0x0000920000067ab9 */ /* 0x000fc60000000a00 */
[----:B------:R-:W3:Y:S01]  /*0190*/  @P2 LDG.E R0, [R10.64+0x4] ;  /* 0x0000040c0a002981 */ /* 0x000ee2000c1e1900 */
[----:B------:R-:W-:Y:S01]  /*01a0*/  IMAD.U32 R8, RZ, RZ, UR4 ;  /* 0x00000004ff087e24 */ /* 0x000fe2000f8e00ff */
[----:B------:R-:W-:-:S05]  /*01b0*/  MOV R9, UR5 ;  /* 0x0000000500097c02 */ /* 0x000fca0008000f00 */
[----:B------:R-:W4:Y:S01]  /*01c0*/  @P0 LDG.E R2, [R8.64] ;  /* 0x0000000c08020981 */ /* 0x000f22000c1e1900 */
[----:B------:R-:W-:Y:S01]  /*01d0*/  PLOP3.LUT P1, PT, PT, PT, UP1, 0x80, 0x0 ;  /* 0x000000000000781c */ /* 0x000fe20003f2f018 */
[----:B------:R-:W-:-:S06]  /*01e0*/  UIMAD.WIDE UR6, UR17, UR22, UR6 ;  /* 0x00000016110672a5 */ /* 0x000fcc000f8e0206 */
[----:B------:R-:W-:Y:S01]  /*01f0*/  IMAD.U32 R6, RZ, RZ, UR6 ;  /* 0x00000006ff067e24 */ /* 0x000fe2000f8e00ff */
[----:B------:R-:W-:-:S05]  /*0200*/  MOV R7, UR7 ;  /* 0x0000000700077c02 */ /* 0x000fca0008000f00 */
[----:B------:R-:W5:Y:S01]  /*0210*/  @!P1 LDG.E R3, [R6.64] ;  /* 0x0000000c06039981 */ /* 0x000f62000c1e1900 */
[----:B------:R-:W-:Y:S02]  /*0220*/  UMOV UR24, 0xffffffff ;  /* 0xffffffff00187882 */ /* 0x000fe40000000000 */
[----:B------:R-:W-:Y:S02]  /*0230*/  UMOV UR7, URZ ;  /* 0x0000003f00077c82 */ /* 0x000fe40008000000 */
[----:B------:R-:W-:Y:S01]  /*0240*/  UMOV UR18, 0xffffffff ;  /* 0xffffffff00127882 */ /* 0x000fe20000000000 */
[----:B------:R-:W1:Y:S08]  /*0250*/  S2UR UR10, SR_CTAID.X ;  /* 0x00000000000a79c3 */ /* 0x000e700000002500 */
[----:B------:R-:W1:Y:S08]  /*0260*/  S2UR UR14, SR_CTAID.Z ;  /* 0x00000000000e79c3 */ /* 0x000e700000002700 */
[----:B--2---:R-:W2:Y:S08]  /*0270*/  @P2 R2UR UR24, R4 ;  /* 0x00000000041823c2 */ /* 0x004eb000000e0000 */
[----:B---3--:R-:W2:Y:S08]  /*0280*/  @P2 R2UR UR26, R0 ;  /* 0x00000000001a23c2 */ /* 0x008eb000000e0000 */
[----:B----4-:R3:W4:Y:S01]  /*0290*/  @P0 R2UR UR7, R2 ;  /* 0x00000000020703c2 */ /* 0x01072200000e0000 */
[----:B------:R-:W-:-:S04]  /*02a0*/  ISETP.NE.U32.AND P0, PT, RZ, c[0x0][0x248], PT ;  /* 0x00009200ff007a0c */ /* 0x000fc80003f05070 */
[----:B------:R-:W-:-:S03]  /*02b0*/  ISETP.NE.AND.EX P0, PT, RZ, c[0x0][0x24c], PT, P0 ;  /* 0x00009300ff007a0c */ /* 0x000fc60003f05300 */
[----:B-----5:R3:W1:Y:S01]  /*02c0*/  @!P1 R2UR UR18, R3 ;  /* 0x00000000031293c2 */ /* 0x02066200000e0000 */
[----:B--2---:R-:W-:-:S07]  /*02d0*/  @UP2 UIADD3 UR26, UR26, -UR24, URZ ;  /* 0x800000181a1a2290 */ /* 0x004fce000fffe03f */
[----:B------:R-:W-:Y:S02]  /*02e0*/  @!UP2 ULDC UR26, c[0x0][0x214] ;  /* 0x00008500001aaab9 */ /* 0x000fe40000000800 */
[----:B-1-34-:R-:W-:Y:S05]  /*02f0*/  @!P0 BRA `(.L_x_2052) ;  /* 0x0000007000008947 */ /* 0x01afea0003800000 */
[----:B------:R-:W-:-:S13]  /*0300*/  PLOP3.LUT P0, PT, PT, PT, UP3, 0x80, 0x0 ;  /* 0x000000000000781c */ /* 0x000fda0003f0f038 */
[----:B------:R-:W2:Y:S04]  /*0310*/  @P0 LDG.E R0, [R6.64+0x4] ;  /* 0x0000040c06000981 */ /* 0x000ea8000c1e1900 */
[----:B------:R-:W3:Y:S01]  /*0320*/  @!P0 LDG.E R2, [R6.64] ;  /* 0x0000000c06028981 */ /* 0x000ee2000c1e1900 */
[----:B--2---:R-:W1:Y:S02]  /*0330*/  @P0 R2UR UR6, R0 ;  /* 0x00000000000603c2 */ /* 0x004e6400000e0000 */
[----:B-1----:R-:W-:-:S11]  /*0340*/  @UP3 UIADD3 UR6, UR6, -UR18, URZ ;  /* 0x8000001206063290 */ /* 0x002fd6000fffe03f */
[----:B---3--:R1:W2:Y:S02]  /*0350*/  @!P0 R2UR UR6, R2 ;  /* 0x00000000020683c2 */ /* 0x0082a400000e0000 */
[----:B-12---:R-:W-:Y:S05]  /*0360*/  BRA `(.L_x_2053) ;  /* 0x0000001000007947 */ /* 0x006fea0003800000 */
.L_x_2052:
[----:B------:R-:W-:Y:S02]  /*0370*/  ULDC UR6, c[0x0][0x218] ;  /* 0x0000860000067ab9 */ /* 0x000fe40000000800 */
.L_x_2053:
[----:B------:R-:W-:Y:S02]  /*0380*/  ULDC.64 UR4, c[0x0][0x258] ;  /* 0x0000960000047ab9 */ /* 0x000fe40000000a00 */
[----:B------:R-:W-:-:S04]  /*0390*/  UISETP.NE.U32.AND UP2, UPT, URZ, UR4, UPT ;  /* 0x000000043f00728c */ /* 0x000fc8000bf45070 */
[----:B------:R-:W-:-:S03]  /*03a0*/  UISETP.NE.AND.EX UP2, UPT, URZ, UR5, UPT, UP2 ;  /* 0x000000053f00728c */ /* 0x000fc6000bf45320 */
[----:B------:R-:W-:-:S03]  /*03b0*/  ULDC.64 UR4, c[0x0][0x258] ;  /* 0x0000960000047ab9 */ /* 0x000fc60000000a00 */
[----:B------:R-:W-:-:S05]  /*03c0*/  PLOP3.LUT P0, PT, PT, PT, UP2, 0x80, 0x0 ;  /* 0x000000000000781c */ /* 0x000fca0003f0f028 */
[----:B------:R-:W-:-:S06]  /*03d0*/  @UP2 UIMAD.WIDE UR4, UR17, UR22, UR4 ;  /* 0x00000016110422a5 */ /* 0x000fcc000f8e0204 */
[----:B------:R-:W-:Y:S02]  /*03e0*/  IMAD.U32 R2, RZ, RZ, UR4 ;  /* 0x00000004ff027e24 */ /* 0x000fe4000f8e00ff */
[----:B------:R-:W-:Y:S01]  /*03f0*/  IMAD.U32 R3, RZ, RZ, UR5 ;  /* 0x00000005ff037e24 */ /* 0x000fe2000f8e00ff */
[----:B------:R-:W-:Y:S02]  /*0400*/  USHF.L.U32 UR10, UR10, 0x6, URZ ;  /* 0x000000060a0a7899 */ /* 0x000fe4000800063f */
[----:B------:R-:W-:Y:S02]  /*0410*/  ULDC.64 UR4, c[0x0][0x268] ;  /* 0x00009a0000047ab9 */ /* 0x000fe40000000a00 */
[----:B------:R-:W2:Y:S01]  /*0420*/  @P0 LDG.E R0, [R2.64] ;  /* 0x0000000c02000981 */ /* 0x000ea2000c1e1900 */
[----:B------:R-:W-:Y:S02]  /*0430*/  UISETP.GT.AND UP0, UPT, UR26, UR10, UPT ;  /* 0x0000000a1a00728c */ /* 0x000fe4000bf04270 */
[----:B------:R-:W-:-:S03]  /*0440*/  @!UP2 UISETP.NE.U32.AND UP1, UPT, URZ, UR4, UPT ;  /* 0x000000043f00a28c */ /* 0x000fc6000bf25070 */
[----:B------:R-:W-:Y:S02]  /*0450*/  ULDC UR4, c[0x0][0x21c] ;  /* 0x0000870000047ab9 */ /* 0x000fe40000000800 */
[----:B------:R-:W-:-:S04]  /*0460*/  @!UP2 UISETP.NE.AND.EX UP1, UPT, URZ, UR5, UPT, UP1 ;  /* 0x000000053f00a28c */ /* 0x000fc8000bf25310 */
[----:B------:R-:W-:Y:S01]  /*0470*/  @!UP2 USEL UR4, URZ, UR4, !UP1 ;  /* 0x000000043f04a287 */ /* 0x000fe2000c800000 */
[----:B--2---:R-:W1:Y:S01]  /*0480*/  @P0 R2UR UR11, R0 ;  /* 0x00000000000b03c2 */ /* 0x004e6200000e0000 */
[----:B------:R-:W-:Y:S01]  /*0490*/  PLOP3.LUT P0, PT, PT, PT, UP0, 0x80, 0x0 ;  /* 0x000000000000781c */ /* 0x000fe20003f0f008 */
[----:B-1----:R-:W-:Y:S02]  /*04a0*/  @UP2 UIADD3 UR11, UR11, -UR7, URZ ;  /* 0x800000070b0b2290 */ /* 0x002fe4000fffe03f */
[----:B------:R-:W-:-:S10]  /*04b0*/  @!UP2 UIADD3 UR11, UR4, UR6, -UR7 ;  /* 0x00000006040ba290 */ /* 0x000fd4000fffe807 */
[----:B------:R-:W-:Y:S05]  /*04c0*/  @!P0 EXIT ;  /* 0x000000000000894d */ /* 0x000fea0003800000 */
[----:B------:R-:W-:Y:S01]  /*04d0*/  ULDC UR16, c[0x0][0x218] ;  /* 0x0000860000107ab9 */ /* 0x000fe20000000800 */
[----:B------:R-:W1:Y:S01]  /*04e0*/  S2R R4, SR_TID.X ;  /* 0x0000000000047919 */ /* 0x000e620000002100 */
[----:B------:R-:W-:Y:S02]  /*04f0*/  UIADD3 UR5, UR11, UR10, -UR26 ;  /* 0x0000000a0b057290 */ /* 0x000fe4000fffe81a */
[----:B------:R-:W-:Y:S02]  /*0500*/  UIADD3 UR6, UR11, 0x3f, URZ ;  /* 0x0000003f0b067890 */ /* 0x000fe4000fffe03f */
[----:B------:R-:W-:Y:S02]  /*0510*/  UIADD3 UR16, UR16, 0x3f, URZ ;  /* 0x0000003f10107890 */ /* 0x000fe4000fffe03f */
[----:B------:R-:W-:Y:S02]  /*0520*/  ULDC UR9, c[0x0][0x2e4] ;  /* 0x0000b90000097ab9 */ /* 0x000fe40000000800 */
[----:B------:R-:W-:-:S02]  /*0530*/  UIADD3 UR9, UR5, -UR9, URZ ;  /* 0x8000000905097290 */ /* 0x000fc4000fffe03f */
[----:B------:R-:W-:Y:S02]  /*0540*/  UIADD3 UR8, -UR26, 0x7f, UR10 ;  /* 0x0000007f1a087890 */ /* 0x000fe4000fffe10a */
[----:B------:R-:W-:Y:S02]  /*0550*/  USHF.R.S32.HI UR5, URZ, 0x1f, UR6 ;  /* 0x0000001f3f057899 */ /* 0x000fe40008011406 */
[----:B------:R-:W-:Y:S02]  /*0560*/  USHF.R.S32.HI UR15, URZ, 0x1f, UR16 ;  /* 0x0000001f3f0f7899 */ /* 0x000fe40008011410 */
[----:B------:R-:W-:Y:S02]  /*0570*/  ULDC UR4, c[0x0][0x2e8] ;  /* 0x0000ba0000047ab9 */ /* 0x000fe40000000800 */
[----:B------:R-:W-:Y:S02]  /*0580*/  UIADD3 UR4, UR8, UR4, UR11 ;  /* 0x0000000408047290 */ /* 0x000fe4000fffe00b */
[----:B------:R-:W-:-:S02]  /*0590*/  ULEA.HI UR5, UR5, UR6, URZ, 0x6 ;  /* 0x0000000605057291 */ /* 0x000fc4000f8f303f */
[----:B------:R-:W-:Y:S02]  /*05a0*/  ULEA.HI UR15, UR15, UR16, URZ, 0x6 ;  /* 0x000000100f0f7291 */ /* 0x000fe4000f8f303f */
[----:B------:R-:W-:Y:S02]  /*05b0*/  USHF.R.S32.HI UR8, URZ, 0x1f, UR9 ;  /* 0x0000001f3f087899 */ /* 0x000fe40008011409 */
[----:B------:R-:W-:Y:S02]  /*05c0*/  USHF.R.S32.HI UR6, URZ, 0x1f, UR4 ;  /* 0x0000001f3f067899 */ /* 0x000fe40008011404 */
[----:B------:R-:W-:Y:S02]  /*05d0*/  USHF.R.S32.HI UR5, URZ, 0x6, UR5 ;  /* 0x000000063f057899 */ /* 0x000fe40008011405 */
[----:B------:R-:W-:Y:S02]  /*05e0*/  USHF.R.S32.HI UR15, URZ, 0x6, UR15 ;  /* 0x000000063f0f7899 */ /* 0x000fe4000801140f */
[----:B------:R-:W-:-:S02]  /*05f0*/  ULEA.HI UR8, UR8, UR9, URZ, 0x6 ;  /* 0x0000000908087291 */ /* 0x000fc4000f8f303f */
[----:B------:R-:W-:Y:S02]  /*0600*/  ULEA.HI UR6, UR6, UR4, URZ, 0x6 ;  /* 0x0000000406067291 */ /* 0x000fe4000f8f303f */
[----:B------:R-:W-:Y:S02]  /*0610*/  UISETP.LT.AND UP0, UPT, UR15, UR5, UPT ;  /* 0x000000050f00728c */ /* 0x000fe4000bf01270 */
[----:B------:R-:W-:Y:S02]  /*0620*/  USHF.R.S32.HI UR19, URZ, 0x6, UR8 ;  /* 0x000000063f137899 */ /* 0x000fe40008011408 */
[----:B------:R-:W-:Y:S02]  /*0630*/  USHF.R.S32.HI UR8, URZ, 0x6, UR6 ;  /* 0x000000063f087899 */ /* 0x000fe40008011406 */
[----:B------:R-:W-:Y:S02]  /*0640*/  USEL UR5, UR15, UR5, UP0 ;  /* 0x000000050f057287 */ /* 0x000fe40008000000 */
[----:B------:R-:W-:-:S02]  /*0650*/  UISETP.LT.AND UP1, UPT, URZ, UR19, UPT ;  /* 0x000000133f00728c */ /* 0x000fc4000bf21270 */
[----:B------:R-:W-:Y:S02]  /*0660*/  UISETP.LT.AND UP0, UPT, UR5, UR8, UPT ;  /* 0x000000080500728c */ /* 0x000fe4000bf01270 */
[----:B------:R-:W-:Y:S02]  /*0670*/  USEL UR19, URZ, UR19, !UP1 ;  /* 0x000000133f137287 */ /* 0x000fe4000c800000 */
[----:B------:R-:W-:-:S04]  /*0680*/  USEL UR8, UR5, UR8, UP0 ;  /* 0x0000000805087287 */ /* 0x000fc80008000000 */
[----:B------:R-:W-:-:S06]  /*0690*/  UISETP.GE.AND UP0, UPT, UR19, UR8, UPT ;  /* 0x000000081300728c */ /* 0x000fcc000bf06270 */
[----:B------:R-:W-:-:S13]  /*06a0*/  PLOP3.LUT P0, PT, PT, PT, UP0, 0x80, 0x0 ;  /* 0x000000000000781c */ /* 0x000fda0003f0f008 */
[----:B------:R-:W-:Y:S05]  /*06b0*/  @!P0 BRA `(.L_x_2054) ;  /* 0x000008d000008947 */ /* 0x000fea0003800000 */
[----:B-1----:R-:W-:Y:S01]  /*06c0*/  SHF.R.S32.HI R9, RZ, 0x1f, R4 ;  /* 0x0000001fff097819 */ /* 0x002fe20000011404 */
[----:B------:R-:W-:Y:S01]  /*06d0*/  UISETP.NE.AND UP0, UPT, UR24, -0x1, UPT ;  /* 0xffffffff1800788c */ /* 0x000fe2000bf05270 */
[----:B------:R-:W1:Y:S01]  /*06e0*/  S2R R12, SR_CTAID.Z ;  /* 0x00000000000c7919 */ /* 0x000e620000002700 */
[----:B------:R-:W-:Y:S01]  /*06f0*/  USHF.R.S32.HI UR11, URZ, 0x1f, UR10 ;  /* 0x0000001f3f0b7899 */ /* 0x000fe2000801140a */
[----:B------:R-:W-:Y:S01]  /*0700*/  LEA.HI R9, R9, R4, RZ, 0x3 ;  /* 0x0000000409097211 */ /* 0x000fe200078f18ff */
[----:B------:R-:W-:Y:S01]  /*0710*/  ULDC.64 UR6, c[0x0][0x1e8] ;  /* 0x00007a0000067ab9 */ /* 0x000fe20000000a00 */
[----:B------:R-:W-:Y:S01]  /*0720*/  BSSY B0, `(.L_x_2055) ;  /* 0x0000034000007945 */ /* 0x000fe20003800000 */
[----:B------:R-:W-:Y:S01]  /*0730*/  ULDC.64 UR4, c[0x0][0x1e8] ;  /* 0x00007a0000047ab9 */ /* 0x000fe20000000a00 */
[----:B------:R-:W-:Y:S01]  /*0740*/  LOP3.LUT R3, R9, 0xfffffff8, RZ, 0xc0, !PT ;  /* 0xfffffff809037812 */ /* 0x000fe200078ec0ff */
[----:B------:R-:W-:Y:S01]  /*0750*/  UIMAD UR4, UR11, UR4, URZ ;  /* 0x000000040b0472a4 */ /* 0x000fe2000f8e023f */
[----:B------:R-:W-:Y:S01]  /*0760*/  SHF.R.S32.HI R9, RZ, 0x3, R9 ;  /* 0x00000003ff097819 */ /* 0x000fe20000011409 */
[----:B------:R-:W-:-:S02]  /*0770*/  UIADD3 UR26, -UR10, UR26, URZ ;  /* 0x0000001a0a1a7290 */ /* 0x000fc4000fffe13f */
[----:B------:R-:W-:Y:S01]  /*0780*/  @UP0 UIMAD.WIDE.U32 UR8, UR24, UR6, URZ ;  /* 0x00000006180802a5 */ /* 0x000fe2000f8e003f */
[----:B------:R-:W-:Y:S01]  /*0790*/  IMAD.IADD R10, R4, 0x1, -R3 ;  /* 0x00000001040a7824 */ /* 0x000fe200078e0a03 */
[----:B------:R-:W-:Y:S01]  /*07a0*/  UIMAD UR6, UR10, UR5, UR4 ;  /* 0x000000050a0672a4 */ /* 0x000fe2000f8e0204 */
[----:B------:R-:W-:Y:S01]  /*07b0*/  IMAD.U32 R3, RZ, RZ, UR10 ;  /* 0x0000000aff037e24 */ /* 0x000fe2000f8e00ff */
[----:B------:R-:W-:Y:S01]  /*07c0*/  @UP0 UIMAD UR7, UR24, UR7, UR9 ;  /* 0x00000007180702a4 */ /* 0x000fe2000f8e0209 */
[----:B------:R-:W-:Y:S01]  /*07d0*/  IMAD.SHL.U32 R16, R10, 0x8, RZ ;  /* 0x000000080a107824 */ /* 0x000fe200078e00ff */
[----:B------:R-:W-:Y:S02]  /*07e0*/  @!UP0 USHF.R.S32.HI UR9, URZ, 0x1f, UR17 ;  /* 0x0000001f3f098899 */ /* 0x000fe40008011411 */
[----:B------:R-:W-:Y:S01]  /*07f0*/  ULDC.64 UR4, c[0x0][0x1e0] ;  /* 0x0000780000047ab9 */ /* 0x000fe20000000a00 */
[----:B------:R-:W-:Y:S01]  /*0800*/  IMAD.U32 R0, RZ, RZ, UR6 ;  /* 0x00000006ff007e24 */ /* 0x000fe2000f8e00ff */
[----:B------:R-:W-:Y:S01]  /*0810*/  @!UP0 UIMAD UR9, UR9, UR4, URZ ;  /* 0x00000004090982a4 */ /* 0x000fe2000f8e023f */
[----:B------:R-:W-:Y:S01]  /*0820*/  SHF.R.S32.HI R17, RZ, 0x1f, R16 ;  /* 0x0000001fff117819 */ /* 0x000fe20000011410 */
[----:B------:R-:W-:Y:S01]  /*0830*/  @!UP0 UIMAD.WIDE.U32 UR18, UR17, UR4, URZ ;  /* 0x00000004111282a5 */ /* 0x000fe2000f8e003f */
[----:B------:R-:W-:Y:S01]  /*0840*/  IADD3 R8, R16, 0x40, RZ ;  /* 0x0000004010087810 */ /* 0x000fe20007ffe0ff */
[----:B------:R-:W-:Y:S01]  /*0850*/  @!UP0 UIMAD UR9, UR17, UR5, UR9 ;  /* 0x00000005110982a4 */ /* 0x000fe2000f8e0209 */
[----:B------:R-:W-:Y:S01]  /*0860*/  IADD3 R7, R16, 0x80, RZ ;  /* 0x0000008010077810 */ /* 0x000fe20007ffe0ff */
[----:B------:R-:W-:Y:S01]  /*0870*/  IMAD.WIDE.U32 R2, R3, c[0x0][0x1e8], R16 ;  /* 0x00007a0003027a25 */ /* 0x000fe200078e0010 */
[----:B------:R-:W-:-:S02]  /*0880*/  USHF.R.S32.HI UR11, URZ, 0x1f, UR14 ;  /* 0x0000001f3f0b7899 */ /* 0x000fc4000801140e */
[----:B------:R-:W-:Y:S02]  /*0890*/  @!UP0 UMOV UR8, UR18 ;  /* 0x0000001200088c82 */ /* 0x000fe40008000000 */
[----:B------:R-:W-:Y:S01]  /*08a0*/  @!UP0 UIADD3 UR7, UR19, UR9, URZ ;  /* 0x0000000913078290 */ /* 0x000fe2000fffe03f */
[----:B------:R-:W-:Y:S01]  /*08b0*/  IADD3 R2, P0, R2, UR8, RZ ;  /* 0x0000000802027c10 */ /* 0x000fe2000ff1e0ff */
[----:B------:R-:W-:Y:S02]  /*08c0*/  ULDC.64 UR4, c[0x0][0x1f0] ;  /* 0x00007c0000047ab9 */ /* 0x000fe40000000a00 */
[----:B------:R-:W-:Y:S02]  /*08d0*/  UIMAD UR4, UR11, UR4, URZ ;  /* 0x000000040b0472a4 */ /* 0x000fe4000f8e023f */
[----:B------:R-:W-:Y:S02]  /*08e0*/  IADD3.X R3, R3, UR7, R0, P0, !PT ;  /* 0x0000000703037c10 */ /* 0x000fe400087fe400 */
[----:B------:R-:W-:Y:S01]  /*08f0*/  ISETP.GE.AND P0, PT, R9, UR26, PT ;  /* 0x0000001a09007c0c */ /* 0x000fe2000bf06270 */
[----:B------:R-:W-:-:S02]  /*0900*/  UIMAD UR4, UR14, UR5, UR4 ;  /* 0x000000050e0472a4 */ /* 0x000fc4000f8e0204 */
[----:B-1----:R-:W-:Y:S01]  /*0910*/  IMAD.WIDE.U32 R12, R12, c[0x0][0x1f0], R2 ;  /* 0x00007c000c0c7a25 */ /* 0x002fe200078e0002 */
[----:B------:R-:W-:Y:S01]  /*0920*/  ULDC UR5, c[0x0][0x1c0] ;  /* 0x0000700000057ab9 */ /* 0x000fe20000000800 */
[----:B------:R-:W-:Y:S01]  /*0930*/  SHF.R.S32.HI R2, RZ, 0x1f, R9 ;  /* 0x0000001fff027819 */ /* 0x000fe20000011409 */
[----:B------:R-:W-:Y:S02]  /*0940*/  UIMAD UR14, UR17, UR5, UR14 ;  /* 0x00000005110e72a4 */ /* 0x000fe4000f8e020e */
[----:B------:R-:W-:Y:S01]  /*0950*/  IADD3 R15, R13, UR4, RZ ;  /* 0x000000040d0f7c10 */ /* 0x000fe2000fffe0ff */
[----:B------:R-:W-:Y:S02]  /*0960*/  ULDC UR5, c[0x0][0x214] ;  /* 0x0000850000057ab9 */ /* 0x000fe40000000800 */
[----:B------:R-:W-:Y:S02]  /*0970*/  UIMAD UR5, UR14, UR5, UR10 ;  /* 0x000000050e0572a4 */ /* 0x000fe4000f8e020a */
        /* <DEDUP_REMOVED lines=14> */
.L_x_2056:
[----:B------:R-:W-:Y:S05]  /*0a60*/  BSYNC B0 ;  /* 0x0000000000007941 */ /* 0x000fea0003800000 */
.L_x_2055:
[----:B------:R-:W-:Y:S01]  /*0a70*/  IADD3 R6, R9, 0x10, RZ ;  /* 0x0000001009067810 */ /* 0x000fe20007ffe0ff */
[----:B------:R-:W-:Y:S03]  /*0a80*/  BSSY B0, `(.L_x_2057) ;  /* 0x0000013000007945 */ /* 0x000fe60003800000 */
[----:B------:R-:W-:-:S13]  /*0a90*/  ISETP.GE.AND P0, PT, R6, UR26, PT ;  /* 0x0000001a06007c0c */ /* 0x000fda000bf06270 */
        /* <DEDUP_REMOVED lines=9> */
[----:B------:R-:W-:Y:S01]  /*0b30*/  IMAD R0, R0, c[0x0][0x1e8], RZ ;  /* 0x00007a0000007a24 */ /* 0x000fe200078e02ff */
[----:B-1----:R-:W-:-:S03]  /*0b40*/  LEA R18, P3, R4, c[0x0][0x1d0], 0x1 ;  /* 0x0000740004127a11 */ /* 0x002fc600078608ff */
[----:B------:R-:W-:-:S04]  /*0b50*/  IMAD R0, R3, c[0x0][0x1ec], R0 ;  /* 0x00007b0003007a24 */ /* 0x000fc800078e0200 */
[----:B------:R-:W-:-:S05]  /*0b60*/  IMAD.IADD R0, R5, 0x1, R0 ;  /* 0x0000000105007824 */ /* 0x000fca00078e0200 */
[----:B------:R-:W-:-:S05]  /*0b70*/  LEA.HI.X R19, R4, c[0x0][0x1d4], R0, 0x1, P3 ;  /* 0x0000750004137a11 */ /* 0x000fca00018f0c00 */
[----:B------:R1:W-:Y:S04]  /*0b80*/  @!P2 STG.E.128 [R18.64], RZ ;  /* 0x000000ff1200a986 */ /* 0x0003e8000c101d0c */
[----:B------:R1:W-:Y:S04]  /*0b90*/  @!P1 STG.E.128 [R18.64+0x80], RZ ;  /* 0x000080ff12009986 */ /* 0x0003e8000c101d0c */
[----:B------:R1:W-:Y:S02]  /*0ba0*/  @!P0 STG.E.128 [R18.64+0x100], RZ ;  /* 0x000100ff12008986 */ /* 0x0003e4000c101d0c */
.L_x_2058:
[----:B------:R-:W-:Y:S05]  /*0bb0*/  BSYNC B0 ;  /* 0x0000000000007941 */ /* 0x000fea0003800000 */
.L_x_2057:
[----:B------:R-:W-:Y:S01]  /*0bc0*/  IADD3 R5, R9, 0x20, RZ ;  /* 0x0000002009057810 */ /* 0x000fe20007ffe0ff */
[----:B------:R-:W-:Y:S03]  /*0bd0*/  BSSY B0, `(.L_x_2059) ;  /* 0x0000013000007945 */ /* 0x000fe60003800000 */
[----:B------:R-:W-:-:S13]  /*0be0*/  ISETP.GE.AND P0, PT, R5, UR26, PT ;  /* 0x0000001a05007c0c */ /* 0x000fda000bf06270 */
        /* <DEDUP_REMOVED lines=17> */
.L_x_2060:
[----:B------:R-:W-:Y:S05]  /*0d00*/  BSYNC B0 ;  /* 0x0000000000007941 */ /* 0x000fea0003800000 */
.L_x_2059:
[----:B------:R-:W-:Y:S01]  /*0d10*/  IADD3 R4, R9, 0x30, RZ ;  /* 0x0000003009047810 */ /* 0x000fe20007ffe0ff */
[----:B------:R-:W-:Y:S03]  /*0d20*/  BSSY B0, `(.L_x_2061) ;  /* 0x0000012000007945 */ /* 0x000fe60003800000 */
[----:B------:R-:W-:-:S13]  /*0d30*/  ISETP.GE.AND P0, PT, R4, UR26, PT ;  /* 0x0000001a04007c0c */ /* 0x000fda000bf06270 */
        /* <DEDUP_REMOVED lines=16> */
.L_x_2062:
[----:B------:R-:W-:Y:S05]  /*0e40*/  BSYNC B0 ;  /* 0x0000000000007941 */ /* 0x000fea0003800000 */
.L_x_2061:
[----:B------:R-:W-:Y:S01]  /*0e50*/  ISETP.NE.AND P4, PT, R10, RZ, PT ;  /* 0x000000ff0a00720c */ /* 0x000fe20003f85270 */
[----:B------:R-:W-:-:S03]  /*0e60*/  IMAD.U32 R3, RZ, RZ, UR5 ;  /* 0x00000005ff037e24 */ /* 0x000fc6000f8e00ff */
[----:B------:R-:W-:Y:S02]  /*0e70*/  ISETP.GE.OR P2, PT, R6, UR26, P4 ;  /* 0x0000001a06007c0c */ /* 0x000fe4000a746670 */
[----:B------:R-:W-:Y:S02]  /*0e80*/  ISETP.GE.OR P3, PT, R9, UR26, P4 ;  /* 0x0000001a09007c0c */ /* 0x000fe4000a766670 */
[----:B------:R-:W-:Y:S02]  /*0e90*/  ISETP.GE.OR P1, PT, R5, UR26, P4 ;  /* 0x0000001a05007c0c */ /* 0x000fe4000a726670 */
[----:B------:R-:W-:Y:S02]  /*0ea0*/  IADD3 R9, P0, R9, UR5, RZ ;  /* 0x0000000509097c10 */ /* 0x000fe4000ff1e0ff */
[----:B------:R-:W-:Y:S02]  /*0eb0*/  ISETP.GE.OR P4, PT, R4, UR26, P4 ;  /* 0x0000001a04007c0c */ /* 0x000fe4000a786670 */
[----:B------:R-:W-:-:S02]  /*0ec0*/  LEA.HI.X.SX32 R2, R3, R2, 0x1, P0 ;  /* 0x0000000203027211 */ /* 0x000fc400000f0eff */
[----:B------:R-:W-:-:S03]  /*0ed0*/  LEA R6, P0, R9, c[0x0][0x200], 0x2 ;  /* 0x0000800009067a11 */ /* 0x000fc600078010ff */
[----:B------:R-:W-:Y:S01]  /*0ee0*/  @!P3 IMAD.MOV.U32 R3, RZ, RZ, 0x7f800000 ;  /* 0x7f800000ff03b424 */ /* 0x000fe200078e00ff */
[----:B------:R-:W-:Y:S01]  /*0ef0*/  LEA.HI.X R7, R9, c[0x0][0x204], R2, 0x2, P0 ;  /* 0x0000810009077a11 */ /* 0x000fe200000f1402 */
[----:B------:R-:W-:Y:S02]  /*0f00*/  @!P2 IMAD.MOV.U32 R2, RZ, RZ, 0x7f800000 ;  /* 0x7f800000ff02a424 */ /* 0x000fe400078e00ff */
[----:B------:R-:W-:Y:S02]  /*0f10*/  @!P1 IMAD.MOV.U32 R0, RZ, RZ, 0x7f800000 ;  /* 0x7f800000ff009424 */ /* 0x000fe400078e00ff */
[----:B------:R3:W-:Y:S04]  /*0f20*/  @!P3 STG.E [R6.64], R3 ;  /* 0x000000030600b986 */ /* 0x0007e8000c10190c */
[----:B------:R3:W-:Y:S04]  /*0f30*/  @!P2 STG.E [R6.64+0x40], R2 ;  /* 0x000040020600a986 */ /* 0x0007e8000c10190c */
[----:B------:R3:W-:Y:S01]  /*0f40*/  @!P1 STG.E [R6.64+0x80], R0 ;  /* 0x0000800006009986 */ /* 0x0007e2000c10190c */
[----:B------:R-:W-:Y:S05]  /*0f50*/  @P4 EXIT ;  /* 0x000000000000494d */ /* 0x000fea0003800000 */
[----:B---3--:R-:W-:-:S05]  /*0f60*/  MOV R3, 0x7f800000 ;  /* 0x7f80000000037802 */ /* 0x008fca0000000f00 */
[----:B------:R-:W-:Y:S01]  /*0f70*/  STG.E [R6.64+0xc0], R3 ;  /* 0x0000c00306007986 */ /* 0x000fe2000c10190c */
[----:B------:R-:W-:Y:S05]  /*0f80*/  EXIT ;  /* 0x000000000000794d */ /* 0x000fea0003800000 */
.L_x_2054:
[----:B-1----:R-:W-:Y:S02]  /*0f90*/  ULDC.64 UR4, c[0x0][0x2b8] ;  /* 0x0000ae0000047ab9 */ /* 0x002fe40000000a00 */
[----:B------:R-:W-:Y:S02]  /*0fa0*/  UISETP.NE.U32.AND UP0, UPT, URZ, UR4, UPT ;  /* 0x000000043f00728c */ /* 0x000fe4000bf05070 */
[----:B------:R-:W-:Y:S02]  /*0fb0*/  ULDC.64 UR20, c[0x0][0x2c0] ;  /* 0x0000b00000147ab9 */ /* 0x000fe40000000a00 */
[----:B------:R-:W-:-:S03]  /*0fc0*/  UISETP.NE.AND.EX UP0, UPT, URZ, UR5, UPT, UP0 ;  /* 0x000000053f00728c */ /* 0x000fc6000bf05300 */
[----:B------:R-:W-:-:S03]  /*0fd0*/  ULDC.64 UR4, c[0x0][0x2b8] ;  /* 0x0000ae0000047ab9 */ /* 0x000fc60000000a00 */
[----:B------:R-:W-:-:S05]  /*0fe0*/  PLOP3.LUT P0, PT, PT, PT, UP0, 0x80, 0x0 ;  /* 0x000000000000781c */ /* 0x000fca0003f0f008 */
[----:B------:R-:W-:-:S06]  /*0ff0*/  @UP0 UIMAD.WIDE UR4, UR17, UR22, UR4 ;  /* 0x00000016110402a5 */ /* 0x000fcc000f8e0204 */
[----:B------:R-:W-:Y:S02]  /*1000*/  IMAD.U32 R2, RZ, RZ, UR4 ;  /* 0x00000004ff027e24 */ /* 0x000fe4000f8e00ff */
[----:B------:R-:W-:Y:S01]  /*1010*/  IMAD.U32 R3, RZ, RZ, UR5 ;  /* 0x00000005ff037e24 */ /* 0x000fe2000f8e00ff */
[----:B------:R-:W-:Y:S02]  /*1020*/  UISETP.NE.U32.AND UP1, UPT, URZ, UR20, UPT ;  /* 0x000000143f00728c */ /* 0x000fe4000bf25070 */
[----:B------:R-:W-:Y:S02]  /*1030*/  ULDC.64 UR4, c[0x0][0x2c8] ;  /* 0x0000b20000047ab9 */ /* 0x000fe40000000a00 */
[----:B------:R-:W2:Y:S01]  /*1040*/  @P0 LDG.E R2, [R2.64] ;  /* 0x0000000c02020981 */ /* 0x000ea2000c1e1900 */
[----:B------:R-:W-:Y:S01]  /*1050*/  UISETP.NE.AND.EX UP1, UPT, URZ, UR21, UPT, UP1 ;  /* 0x000000153f00728c */ /* 0x000fe2000bf25310 */
[----:B------:R-:W-:Y:S01]  /*1060*/  IABS R0, c[0x0][0x2d0] ;  /* 0x0000b40000007a13 */ /* 0x000fe20000000000 */
[----:B------:R-:W-:-:S02]  /*1070*/  UMOV UR30, URZ ;  /* 0x0000003f001e7c82 */ /* 0x000fc40008000000 */
[----:B------:R-:W-:Y:S01]  /*1080*/  UMOV UR31, URZ ;  /* 0x0000003f001f7c82 */ /* 0x000fe20008000000 */
[----:B------:R1:W3:Y:S01]  /*1090*/  R2UR UR9, R0 ;  /* 0x00000000000973c2 */ /* 0x0002e200000e0000 */
[----:B------:R-:W-:-:S05]  /*10a0*/  UPLOP3.LUT UP6, UPT, UPT, UPT, UPT, 0x40, 0x0 ;  /* 0x000000000000789c */ /* 0x000fca0003fce870 */
[----:B------:R-:W-:Y:S02]  /*10b0*/  @UP1 USHF.R.S32.HI UR6, URZ, 0x1f, UR17 ;  /* 0x0000001f3f061899 */ /* 0x000fe40008011411 */
[----:B------:R-:W-:Y:S02]  /*10c0*/  @UP1 UIMAD.WIDE.U32 UR28, UR17, UR4, URZ ;  /* 0x00000004111c12a5 */ /* 0x000fe4000f8e003f */
[----:B------:R-:W-:Y:S02]  /*10d0*/  @UP1 UIMAD UR6, UR6, UR4, URZ ;  /* 0x00000004060612a4 */ /* 0x000fe4000f8e023f */
[----:B------:R-:W-:Y:S02]  /*10e0*/  @UP1 ULEA UR30, UP0, UR28, UR20, 0x2 ;  /* 0x000000141c1e1291 */ /* 0x000fe4000f80103f */
[----:B------:R-:W-:-:S03]  /*10f0*/  @UP1 UIMAD UR4, UR17, UR5, UR6 ;  /* 0x00000005110412a4 */ /* 0x000fc6000f8e0206 */
[----:B------:R-:W-:Y:S02]  /*1100*/  UMOV UR6, UR17 ;  /* 0x0000001100067c82 */ /* 0x000fe40008000000 */
[----:B------:R-:W-:-:S04]  /*1110*/  @UP1 UIADD3 UR4, UR29, UR4, URZ ;  /* 0x000000041d041290 */ /* 0x000fc8000fffe03f */
[----:B------:R-:W-:-:S04]  /*1120*/  @UP1 USHF.L.U64.HI UR4, UR28, 0x2, UR4 ;  /* 0x000000021c041899 */ /* 0x000fc80008010204 */
[----:B------:R-:W-:Y:S02]  /*1130*/  @UP1 UIADD3.X UR31, UR4, UR21, URZ, UP0, !UPT ;  /* 0x00000015041f1290 */ /* 0x000fe400087fe43f */
[----:B------:R-:W-:-:S04]  /*1140*/  @UP1 UISETP.NE.U32.AND UP0, UPT, UR30, URZ, UPT ;  /* 0x0000003f1e00128c */ /* 0x000fc8000bf05070 */
[----:B------:R-:W-:Y:S01]  /*1150*/  @UP1 UISETP.NE.AND.EX UP6, UPT, UR31, URZ, UPT, UP0 ;  /* 0x0000003f1f00128c */ /* 0x000fe2000bfc5300 */
[----:B--2---:R1:W2:Y:S10]  /*1160*/  @P0 R2UR UR6, R2 ;  /* 0x00000000020603c2 */ /* 0x0042b400000e0000 */
[----:B------:R-:W-:-:S13]  /*1170*/  PLOP3.LUT P0, PT, PT, PT, UP6, 0x80, 0x0 ;  /* 0x000000000000781c */ /* 0x000fda0003f0f068 */
[----:B-12---:R-:W-:Y:S05]  /*1180*/  @!P0 BRA `(.L_x_2063) ;  /* 0x0000058000008947 */ /* 0x006fea0003800000 */
[----:B---3--:R-:W1:Y:S01]  /*1190*/  I2F.RP R3, UR9 ;  /* 0x0000000900037d06 */ /* 0x008e620008209400 */
[----:B------:R-:W-:Y:S02]  /*11a0*/  ULEA UR15, UR8, 0xffffffc0, 0x6 ;  /* 0xffffffc0080f7891 */ /* 0x000fe4000f8e303f */
[----:B------:R-:W-:Y:S02]  /*11b0*/  UMOV UR6, URZ ;  /* 0x0000003f00067c82 */ /* 0x000fe40008000000 */
[----:B------:R-:W-:Y:S02]  /*11c0*/  ULDC UR16, c[0x0][0x2d0] ;  /* 0x0000b40000107ab9 */ /* 0x000fe40000000800 */
[----:B------:R-:W-:-:S05]  /*11d0*/  IMAD.U32 R0, RZ, RZ, UR15 ;  /* 0x0000000fff007e24 */ /* 0x000fca000f8e00ff */
[----:B------:R-:W-:Y:S01]  /*11e0*/  IABS R0, R0 ;  /* 0x0000000000007213 */ /* 0x000fe20000000000 */
[----:B-1----:R-:W1:Y:S03]  /*11f0*/  MUFU.RCP R2, R3 ;  /* 0x0000000300027308 */ /* 0x002e660000001000 */
[----:B------:R-:W2:Y:S01]  /*1200*/  R2UR UR5, R0 ;  /* 0x00000000000573c2 */ /* 0x000ea200000e0000 */
[----:B-1----:R-:W-:-:S06]  /*1210*/  IADD3 R2, R2, 0xffffffe, RZ ;  /* 0x0ffffffe02027810 */ /* 0x002fcc0007ffe0ff */
[----:B------:R-:W1:Y:S02]  /*1220*/  F2I.FTZ.U32.TRUNC.NTZ R2, R2 ;  /* 0x0000000200027305 */ /* 0x000e64000021f000 */
[----:B-1----:R-:W1:Y:S02]  /*1230*/  R2UR UR7, R2 ;  /* 0x00000000020773c2 */ /* 0x002e6400000e0000 */
[----:B-1----:R-:W-:-:S04]  /*1240*/  UIADD3 UR4, URZ, -UR7, URZ ;  /* 0x800000073f047290 */ /* 0x002fc8000fffe03f */
[----:B------:R-:W-:-:S04]  /*1250*/  UIMAD UR4, UR4, UR9, URZ ;  /* 0x00000009040472a4 */ /* 0x000fc8000f8e023f */
[----:B------:R-:W-:-:S04]  /*1260*/  UIMAD.WIDE.U32 UR6, UR7, UR4, UR6 ;  /* 0x00000004070672a5 */ /* 0x000fc8000f8e0006 */
[----:B--2---:R-:W-:-:S07]  /*1270*/  UIMAD.WIDE.U32 UR20, UR7, UR5, URZ ;  /* 0x00000005071472a5 */ /* 0x004fce000f8e003f */
[----:B------:R-:W-:Y:S02]  /*1280*/  UMOV UR20, UR21 ;  /* 0x0000001500147c82 */ /* 0x000fe40008000000 */
[----:B------:R-:W-:-:S04]  /*1290*/  UIADD3 UR4, -UR20, URZ, URZ ;  /* 0x0000003f14047290 */ /* 0x000fc8000fffe13f */
[----:B------:R-:W-:-:S04]  /*12a0*/  UIMAD UR4, UR9, UR4, UR5 ;  /* 0x00000004090472a4 */ /* 0x000fc8000f8e0205 */
[----:B------:R-:W-:-:S11]  /*12b0*/  UISETP.GT.U32.AND UP0, UPT, UR9, UR4, UPT ;  /* 0x000000040900728c */ /* 0x000fd6000bf04070 */
[----:B------:R-:W-:Y:S02]  /*12c0*/  @!UP0 UIADD3 UR4, UR4, -UR9, URZ ;  /* 0x8000000904048290 */ /* 0x000fe4000fffe03f */
[----:B------:R-:W-:Y:S02]  /*12d0*/  @!UP0 UIADD3 UR20, UR20, 0x1, URZ ;  /* 0x0000000114148890 */ /* 0x000fe4000fffe03f */
[----:B------:R-:W-:Y:S02]  /*12e0*/  UISETP.GE.U32.AND UP1, UPT, UR4, UR9, UPT ;  /* 0x000000090400728c */ /* 0x000fe4000bf26070 */
[----:B------:R-:W-:-:S04]  /*12f0*/  ULOP3.LUT UR4, UR15, UR16, URZ, 0x3c, !UPT ;  /* 0x000000100f047292 */ /* 0x000fc8000f8e3c3f */
[----:B------:R-:W-:-:S05]  /*1300*/  UISETP.GE.AND UP0, UPT, UR4, URZ, UPT ;  /* 0x0000003f0400728c */ /* 0x000fca000bf06270 */
[----:B------:R-:W-:Y:S02]  /*1310*/  @UP1 UIADD3 UR20, UR20, 0x1, URZ ;  /* 0x0000000114141890 */ /* 0x000fe4000fffe03f */
[----:B------:R-:W-:-:S04]  /*1320*/  UISETP.NE.AND UP1, UPT, URZ, UR16, UPT ;  /* 0x000000103f00728c */ /* 0x000fc8000bf25270 */
[----:B------:R-:W-:-:S07]  /*1330*/  @!UP0 UIADD3 UR20, -UR20, URZ, URZ ;  /* 0x0000003f14148290 */ /* 0x000fce000fffe13f */
[----:B------:R-:W-:-:S04]  /*1340*/  @!UP1 ULOP3.LUT UR20, URZ, UR16, URZ, 0x33, !UPT ;  /* 0x000000103f149292 */ /* 0x000fc8000f8e333f */
[----:B------:R-:W-:-:S06]  /*1350*/  UIMAD.WIDE UR4, UR20, 0x4, UR30 ;  /* 0x00000004140478a5 */ /* 0x000fcc000f8e021e */
[----:B------:R-:W-:Y:S01]  /*1360*/  IMAD.U32 R10, RZ, RZ, UR4 ;  /* 0x00000004ff0a7e24 */ /* 0x000fe2000f8e00ff */
[----:B------:R-:W-:Y:S02]  /*1370*/  MOV R11, UR5 ;  /* 0x00000005000b7c02 */ /* 0x000fe40008000f00 */
[----:B------:R-:W-:Y:S01]  /*1380*/  IABS R5, c[0x0][0x1c8] ;  /* 0x0000720000057a13 */ /* 0x000fe20000000000 */
[----:B------:R-:W1:Y:S01]  /*1390*/  S2R R0, SR_CTAID.Z ;  /* 0x0000000000007919 */ /* 0x000e620000002700 */
[----:B------:R-:W-:Y:S01]  /*13a0*/  IMAD.MOV.U32 R6, RZ, RZ, RZ ;  /* 0x000000ffff067224 */ /* 0x000fe200078e00ff */
[----:B------:R-:W-:Y:S02]  /*13b0*/  ULDC UR21, c[0x0][0x1c8] ;  /* 0x0000720000157ab9 */ /* 0x000fe40000000800 */
[----:B------:R2:W3:Y:S01]  /*13c0*/  LDG.E R2, [R10.64] ;  /* 0x0000000c0a027981 */ /* 0x0004e2000c1e1900 */
[----:B------:R-:W4:Y:S01]  /*13d0*/  I2F.RP R8, R5 ;  /* 0x0000000500087306 */ /* 0x000f220000209400 */
[----:B------:R-:W-:-:S02]  /*13e0*/  ULOP3.LUT UR21, UR14, UR21, URZ, 0x3c, !UPT ;  /* 0x000000150e157292 */ /* 0x000fc4000f8e3c3f */
[----:B------:R-:W-:Y:S02]  /*13f0*/  UIADD3 UR20, -UR20, URZ, URZ ;  /* 0x0000003f14147290 */ /* 0x000fe4000fffe13f */
[----:B------:R-:W-:Y:S02]  /*1400*/  ULDC.64 UR4, c[0x0][0x180] ;  /* 0x0000600000047ab9 */ /* 0x000fe40000000a00 */
[----:B------:R-:W-:Y:S01]  /*1410*/  ISETP.LE.AND P0, PT, RZ, UR21, PT ;  /* 0x00000015ff007c0c */ /* 0x000fe2000bf03270 */
[----:B------:R-:W-:-:S04]  /*1420*/  UIMAD UR16, UR20, UR16, UR15 ;  /* 0x00000010141072a4 */ /* 0x000fc8000f8e020f */
[----:B------:R-:W-:Y:S01]  /*1430*/  USHF.R.S32.HI UR15, URZ, 0x1f, UR16 ;  /* 0x0000001f3f0f7899 */ /* 0x000fe20008011410 */
[----:B----4-:R-:W4:Y:S01]  /*1440*/  MUFU.RCP R7, R8 ;  /* 0x0000000800077308 */ /* 0x010f220000001000 */
[----:B-1----:R-:W-:Y:S02]  /*1450*/  IABS R0, R0 ;  /* 0x0000000000007213 */ /* 0x002fe40000000000 */
[----:B----4-:R-:W-:-:S06]  /*1460*/  IADD3 R7, R7, 0xffffffe, RZ ;  /* 0x0ffffffe07077810 */ /* 0x010fcc0007ffe0ff */
[----:B------:R-:W1:Y:S02]  /*1470*/  F2I.FTZ.U32.TRUNC.NTZ R7, R7 ;  /* 0x0000000700077305 */ /* 0x000e64000021f000 */
[----:B-1----:R-:W-:-:S04]  /*1480*/  IMAD.MOV R3, RZ, RZ, -R7 ;  /* 0x000000ffff037224 */ /* 0x002fc800078e0a07 */
[----:B------:R-:W-:-:S04]  /*1490*/  IMAD R3, R3, R5, RZ ;  /* 0x0000000503037224 */ /* 0x000fc800078e02ff */
[----:B------:R-:W-:Y:S01]  /*14a0*/  IMAD.HI.U32 R6, R7, R3, R6 ;  /* 0x0000000307067227 */ /* 0x000fe200078e0006 */
[----:B------:R-:W-:-:S05]  /*14b0*/  MOV R3, R0 ;  /* 0x0000000000037202 */ /* 0x000fca0000000f00 */
[----:B------:R-:W-:-:S04]  /*14c0*/  IMAD.HI.U32 R8, R6, R3, RZ ;  /* 0x0000000306087227 */ /* 0x000fc800078e00ff */
[----:B------:R-:W-:-:S04]  /*14d0*/  IMAD.MOV R0, RZ, RZ, -R8 ;  /* 0x000000ffff007224 */ /* 0x000fc800078e0a08 */
[----:B------:R-:W-:-:S05]  /*14e0*/  IMAD R0, R5, R0, R3 ;  /* 0x0000000005007224 */ /* 0x000fca00078e0203 */
[----:B------:R-:W-:-:S13]  /*14f0*/  ISETP.GT.U32.AND P1, PT, R5, R0, PT ;  /* 0x000000000500720c */ /* 0x000fda0003f24070 */
[----:B------:R-:W-:Y:S01]  /*1500*/  @!P1 IMAD.IADD R0, R0, 0x1, -R5 ;  /* 0x0000000100009824 */ /* 0x000fe200078e0a05 */
[----:B------:R-:W-:Y:S02]  /*1510*/  @!P1 IADD3 R8, R8, 0x1, RZ ;  /* 0x0000000108089810 */ /* 0x000fe40007ffe0ff */
[----:B------:R-:W-:Y:S02]  /*1520*/  ISETP.NE.AND P1, PT, RZ, c[0x0][0x1c8], PT ;  /* 0x00007200ff007a0c */ /* 0x000fe40003f25270 */
[----:B------:R-:W-:-:S13]  /*1530*/  ISETP.GE.U32.AND P2, PT, R0, R5, PT ;  /* 0x000000050000720c */ /* 0x000fda0003f46070 */
[----:B------:R-:W-:-:S04]  /*1540*/  @P2 IADD3 R8, R8, 0x1, RZ ;  /* 0x0000000108082810 */ /* 0x000fc80007ffe0ff */
[----:B------:R-:W-:Y:S02]  /*1550*/  @!P0 IADD3 R8, -R8, RZ, RZ ;  /* 0x000000ff08088210 */ /* 0x000fe40007ffe1ff */
[----:B------:R-:W-:-:S04]  /*1560*/  @!P1 LOP3.LUT R8, RZ, c[0x0][0x1c8], RZ, 0x33, !PT ;  /* 0x00007200ff089a12 */ /* 0x000fc800078e33ff */
[----:B------:R-:W-:-:S05]  /*1570*/  SHF.R.S32.HI R7, RZ, 0x1f, R8 ;  /* 0x0000001fff077819 */ /* 0x000fca0000011408 */
[----:B------:R-:W-:-:S04]  /*1580*/  IMAD R5, R7, c[0x0][0x1b0], RZ ;  /* 0x00006c0007057a24 */ /* 0x000fc800078e02ff */
[----:B--2---:R-:W-:Y:S01]  /*1590*/  IMAD R10, R8, c[0x0][0x1b4], R5 ;  /* 0x00006d00080a7a24 */ /* 0x004fe200078e0205 */
[----:B---3--:R-:W1:Y:S02]  /*15a0*/  R2UR UR7, R2 ;  /* 0x00000000020773c2 */ /* 0x008e6400000e0000 */
[----:B-1----:R-:W-:Y:S02]  /*15b0*/  USHF.R.S32.HI UR6, URZ, 0x1f, UR7 ;  /* 0x0000001f3f067899 */ /* 0x002fe40008011407 */
[----:B------:R-:W-:Y:S02]  /*15c0*/  UIMAD.WIDE.U32 UR28, UR7, UR4, URZ ;  /* 0x00000004071c72a5 */ /* 0x000fe4000f8e003f */
[----:B------:R-:W-:-:S04]  /*15d0*/  UIMAD UR18, UR6, UR4, URZ ;  /* 0x00000004061272a4 */ /* 0x000fc8000f8e023f */
[----:B------:R-:W-:Y:S02]  /*15e0*/  UIMAD UR18, UR7, UR5, UR18 ;  /* 0x00000005071272a4 */ /* 0x000fe4000f8e0212 */
[----:B------:R-:W-:Y:S02]  /*15f0*/  UMOV UR20, UR28 ;  /* 0x0000001c00147c82 */ /* 0x000fe40008000000 */
[----:B------:R-:W-:Y:S02]  /*1600*/  ULDC.64 UR4, c[0x0][0x198] ;  /* 0x0000660000047ab9 */ /* 0x000fe40000000a00 */
[----:B------:R-:W-:Y:S02]  /*1610*/  UIADD3 UR21, UR29, UR18, URZ ;  /* 0x000000121d157290 */ /* 0x000fe4000fffe03f */
[----:B------:R-:W-:Y:S02]  /*1620*/  UIMAD UR18, UR15, UR4, URZ ;  /* 0x000000040f1272a4 */ /* 0x000fe4000f8e023f */
[----:B------:R-:W-:-:S02]  /*1630*/  UIMAD.WIDE.U32 UR20, UR16, UR4, UR20 ;  /* 0x00000004101472a5 */ /* 0x000fc4000f8e0014 */
[----:B------:R-:W-:-:S04]  /*1640*/  UIMAD UR5, UR16, UR5, UR18 ;  /* 0x00000005100572a4 */ /* 0x000fc8000f8e0212 */
[----:B------:R-:W-:Y:S01]  /*1650*/  UIADD3 UR18, UR21, UR5, URZ ;  /* 0x0000000515127290 */ /* 0x000fe2000fffe03f */
[----:B------:R-:W-:Y:S01]  /*1660*/  MOV R3, UR21 ;  /* 0x0000001500037c02 */ /* 0x000fe20008000f00 */
[----:B------:R-:W-:Y:S01]  /*1670*/  IMAD.U32 R2, RZ, RZ, UR20 ;  /* 0x00000014ff027e24 */ /* 0x000fe2000f8e00ff */
[----:B------:R-:W-:Y:S02]  /*1680*/  ULDC.64 UR4, c[0x0][0x188] ;  /* 0x0000620000047ab9 */ /* 0x000fe40000000a00 */
[----:B------:R-:W-:Y:S01]  /*1690*/  UIMAD UR6, UR6, UR4, URZ ;  /* 0x00000004060672a4 */ /* 0x000fe2000f8e023f */
[----:B------:R-:W-:Y:S01]  /*16a0*/  IMAD.U32 R3, RZ, RZ, UR18 ;  /* 0x00000012ff037e24 */ /* 0x000fe2000f8e00ff */
[----:B------:R-:W-:Y:S02]  /*16b0*/  UIMAD.WIDE.U32 UR20, UR7, UR4, URZ ;  /* 0x00000004071472a5 */ /* 0x000fe4000f8e003f */
[----:B------:R-:W-:Y:S01]  /*16c0*/  UIMAD UR5, UR7, UR5, UR6 ;  /* 0x00000005070572a4 */ /* 0x000fe2000f8e0206 */
[----:B------:R-:W-:-:S03]  /*16d0*/  IMAD.WIDE.U32 R18, R8, c[0x0][0x1b0], R2 ;  /* 0x00006c0008127a25 */ /* 0x000fc600078e0002 */
[----:B------:R-:W-:Y:S02]  /*16e0*/  UIADD3 UR18, UR21, UR5, URZ ;  /* 0x0000000515127290 */ /* 0x000fe4000fffe03f */
[----:B------:R-:W-:Y:S01]  /*16f0*/  IADD3 R10, R19, R10, RZ ;  /* 0x0000000a130a7210 */ /* 0x000fe20007ffe0ff */
[----:B------:R-:W-:Y:S05]  /*1700*/  BRA `(.L_x_2064) ;  /* 0x000004f000007947 */ /* 0x000fea0003800000 */
.L_x_2063:
[----:B---3--:R-:W-:Y:S02]  /*1710*/  UISETP.NE.AND UP0, UPT, UR18, -0x1, UPT ;  /* 0xffffffff1200788c */ /* 0x008fe4000bf05270 */
[----:B------:R-:W-:-:S04]  /*1720*/  ULDC.64 UR4, c[0x0][0x198] ;  /* 0x0000660000047ab9 */ /* 0x000fc80000000a00 */
[----:B------:R-:W-:-:S05]  /*1730*/  PLOP3.LUT P0, PT, PT, PT, UP0, 0x80, 0x0 ;  /* 0x000000000000781c */ /* 0x000fca0003f0f008 */
[----:B------:R-:W-:-:S04]  /*1740*/  @UP0 UIADD3 UR21, UR7, UR18, URZ ;  /* 0x0000001207150290 */ /* 0x000fc8000fffe03f */
[----:B------:R-:W-:-:S04]  /*1750*/  @UP0 UIMAD.WIDE.U32 UR28, UR21, UR4, URZ ;  /* 0x00000004151c02a5 */ /* 0x000fc8000f8e003f */
[----:B------:R-:W-:Y:S01]  /*1760*/  @UP0 UIMAD UR21, UR21, UR5, UR29 ;  /* 0x00000005151502a4 */ /* 0x000fe2000f8e021d */
[----:B------:R-:W-:Y:S05]  /*1770*/  @P0 BRA `(.L_x_2065) ;  /* 0x000000c000000947 */ /* 0x000fea0003800000 */
[----:B------:R-:W-:Y:S02]  /*1780*/  USHF.R.S32.HI UR15, URZ, 0x1f, UR7 ;  /* 0x0000001f3f0f7899 */ /* 0x000fe40008011407 */
[----:B------:R-:W-:Y:S02]  /*1790*/  ULDC.64 UR4, c[0x0][0x198] ;  /* 0x0000660000047ab9 */ /* 0x000fe40000000a00 */
[----:B------:R-:W-:Y:S02]  /*17a0*/  UIMAD UR15, UR15, UR4, URZ ;  /* 0x000000040f0f72a4 */ /* 0x000fe4000f8e023f */
[----:B------:R-:W-:Y:S02]  /*17b0*/  UIMAD.WIDE.U32 UR20, UR7, UR4, URZ ;  /* 0x00000004071472a5 */ /* 0x000fe4000f8e003f */
[----:B------:R-:W-:Y:S02]  /*17c0*/  UIMAD UR15, UR7, UR5, UR15 ;  /* 0x00000005070f72a4 */ /* 0x000fe4000f8e020f */
[----:B------:R-:W-:-:S02]  /*17d0*/  USHF.R.S32.HI UR16, URZ, 0x1f, UR6 ;  /* 0x0000001f3f107899 */ /* 0x000fc40008011406 */
[----:B------:R-:W-:Y:S02]  /*17e0*/  ULDC.64 UR4, c[0x0][0x180] ;  /* 0x0000600000047ab9 */ /* 0x000fe40000000a00 */
[----:B------:R-:W-:Y:S02]  /*17f0*/  UIADD3 UR21, UR21, UR15, URZ ;  /* 0x0000000f15157290 */ /* 0x000fe4000fffe03f */
[----:B------:R-:W-:Y:S02]  /*1800*/  UIMAD UR16, UR16, UR4, URZ ;  /* 0x00000004101072a4 */ /* 0x000fe4000f8e023f */
[----:B------:R-:W-:Y:S02]  /*1810*/  UIMAD.WIDE.U32 UR28, UR6, UR4, UR20 ;  /* 0x00000004061c72a5 */ /* 0x000fe4000f8e0014 */
[----:B------:R-:W-:-:S04]  /*1820*/  UIMAD UR5, UR6, UR5, UR16 ;  /* 0x00000005060572a4 */ /* 0x000fc8000f8e0210 */
[----:B------:R-:W-:Y:S02]  /*1830*/  UIADD3 UR21, UR29, UR5, URZ ;  /* 0x000000051d157290 */ /* 0x000fe4000fffe03f */
.L_x_2065:
[----:B------:R-:W-:Y:S01]  /*1840*/  IABS R3, c[0x0][0x1c8] ;  /* 0x0000720000037a13 */ /* 0x000fe20000000000 */
[----:B------:R-:W1:Y:S01]  /*1850*/  S2R R0, SR_CTAID.Z ;  /* 0x0000000000007919 */ /* 0x000e620000002700 */
[----:B------:R-:W-:Y:S02]  /*1860*/  ULDC UR4, c[0x0][0x1c8] ;  /* 0x0000720000047ab9 */ /* 0x000fe40000000800 */
[----:B------:R-:W2:Y:S01]  /*1870*/  I2F.RP R5, R3 ;  /* 0x0000000300057306 */ /* 0x000ea20000209400 */
[----:B------:R-:W-:Y:S02]  /*1880*/  ULOP3.LUT UR4, UR14, UR4, URZ, 0x3c, !UPT ;  /* 0x000000040e047292 */ /* 0x000fe4000f8e3c3f */
[----:B------:R-:W-:Y:S02]  /*1890*/  ULEA UR16, UR8, 0xffffffc0, 0x6 ;  /* 0xffffffc008107891 */ /* 0x000fe4000f8e303f */
[----:B------:R-:W-:Y:S02]  /*18a0*/  UMOV UR29, UR21 ;  /* 0x00000015001d7c82 */ /* 0x000fe40008000000 */
[----:B------:R-:W-:Y:S01]  /*18b0*/  ISETP.LE.AND P2, PT, RZ, UR4, PT ;  /* 0x00000004ff007c0c */ /* 0x000fe2000bf43270 */
[----:B------:R-:W-:-:S02]  /*18c0*/  USHF.R.S32.HI UR15, URZ, 0x1f, UR16 ;  /* 0x0000001f3f0f7899 */ /* 0x000fc40008011410 */
[----:B------:R-:W-:Y:S02]  /*18d0*/  ULDC.64 UR4, c[0x0][0x198] ;  /* 0x0000660000047ab9 */ /* 0x000fe40000000a00 */
[----:B------:R-:W-:Y:S02]  /*18e0*/  UIMAD UR20, UR15, UR4, URZ ;  /* 0x000000040f1472a4 */ /* 0x000fe4000f8e023f */
[----:B------:R-:W-:Y:S01]  /*18f0*/  UIMAD.WIDE.U32 UR28, UR16, UR4, UR28 ;  /* 0x00000004101c72a5 */ /* 0x000fe2000f8e001c */
[----:B--2---:R-:W2:Y:S01]  /*1900*/  MUFU.RCP R6, R5 ;  /* 0x0000000500067308 */ /* 0x004ea20000001000 */
[----:B------:R-:W-:Y:S02]  /*1910*/  UIMAD UR4, UR16, UR5, UR20 ;  /* 0x00000005100472a4 */ /* 0x000fe4000f8e0214 */
[----:B------:R-:W-:Y:S01]  /*1920*/  @UP0 UIADD3 UR18, UR7, UR18, URZ ;  /* 0x0000001207120290 */ /* 0x000fe2000fffe03f */
[----:B-1----:R-:W-:Y:S01]  /*1930*/  IABS R0, R0 ;  /* 0x0000000000007213 */ /* 0x002fe20000000000 */
[----:B------:R-:W-:-:S06]  /*1940*/  UIADD3 UR4, UR29, UR4, URZ ;  /* 0x000000041d047290 */ /* 0x000fcc000fffe03f */
[----:B------:R-:W-:Y:S01]  /*1950*/  MOV R19, UR4 ;  /* 0x0000000400137c02 */ /* 0x000fe20008000f00 */
[----:B------:R-:W-:Y:S02]  /*1960*/  ULDC.64 UR4, c[0x0][0x1a0] ;  /* 0x0000680000047ab9 */ /* 0x000fe40000000a00 */
[----:B------:R-:W-:Y:S01]  /*1970*/  @UP0 UIMAD.WIDE.U32 UR20, UR18, UR4, URZ ;  /* 0x00000004121402a5 */ /* 0x000fe2000f8e003f */
[----:B--2---:R-:W-:-:S03]  /*1980*/  IADD3 R6, R6, 0xffffffe, RZ ;  /* 0x0ffffffe06067810 */ /* 0x004fc60007ffe0ff */
[----:B------:R-:W-:Y:S01]  /*1990*/  @UP0 UIMAD UR18, UR18, UR5, UR21 ;  /* 0x00000005121202a4 */ /* 0x000fe2000f8e0215 */
[----:B------:R-:W1:Y:S02]  /*19a0*/  F2I.FTZ.U32.TRUNC.NTZ R7, R6 ;  /* 0x0000000600077305 */ /* 0x000e64000021f000 */
[----:B-1----:R-:W-:Y:S02]  /*19b0*/  IMAD.MOV R2, RZ, RZ, -R7 ;  /* 0x000000ffff027224 */ /* 0x002fe400078e0a07 */
[----:B------:R-:W-:Y:S02]  /*19c0*/  IMAD.MOV.U32 R6, RZ, RZ, RZ ;  /* 0x000000ffff067224 */ /* 0x000fe400078e00ff */
[----:B------:R-:W-:-:S04]  /*19d0*/  IMAD R2, R2, R3, RZ ;  /* 0x0000000302027224 */ /* 0x000fc800078e02ff */
[----:B------:R-:W-:Y:S01]  /*19e0*/  IMAD.HI.U32 R7, R7, R2, R6 ;  /* 0x0000000207077227 */ /* 0x000fe200078e0006 */
[----:B------:R-:W-:-:S05]  /*19f0*/  MOV R2, R0 ;  /* 0x0000000000027202 */ /* 0x000fca0000000f00 */
[----:B------:R-:W-:-:S04]  /*1a00*/  IMAD.HI.U32 R8, R7, R2, RZ ;  /* 0x0000000207087227 */ /* 0x000fc800078e00ff */
[----:B------:R-:W-:-:S04]  /*1a10*/  IMAD.MOV R0, RZ, RZ, -R8 ;  /* 0x000000ffff007224 */ /* 0x000fc800078e0a08 */
[----:B------:R-:W-:Y:S01]  /*1a20*/  IMAD R0, R3, R0, R2 ;  /* 0x0000000003007224 */ /* 0x000fe200078e0202 */
[----:B------:R-:W-:-:S04]  /*1a30*/  MOV R2, UR28 ;  /* 0x0000001c00027c02 */ /* 0x000fc80008000f00 */
[----:B------:R-:W-:Y:S01]  /*1a40*/  ISETP.GT.U32.AND P1, PT, R3, R0, PT ;  /* 0x000000000300720c */ /* 0x000fe20003f24070 */
[----:B------:R-:W-:-:S12]  /*1a50*/  IMAD.MOV.U32 R18, RZ, RZ, R2 ;  /* 0x000000ffff127224 */ /* 0x000fd800078e0002 */
[-C--:B------:R-:W-:Y:S02]  /*1a60*/  @!P1 IADD3 R0, R0, -R3.reuse, RZ ;  /* 0x8000000300009210 */ /* 0x080fe40007ffe0ff */
[----:B------:R-:W-:Y:S02]  /*1a70*/  @!P1 IADD3 R8, R8, 0x1, RZ ;  /* 0x0000000108089810 */ /* 0x000fe40007ffe0ff */
[----:B------:R-:W-:Y:S01]  /*1a80*/  ISETP.GE.U32.AND P3, PT, R0, R3, PT ;  /* 0x000000030000720c */ /* 0x000fe20003f66070 */
[----:B------:R-:W-:Y:S01]  /*1a90*/  IMAD.U32 R3, RZ, RZ, UR29 ;  /* 0x0000001dff037e24 */ /* 0x000fe2000f8e00ff */
[----:B------:R-:W-:-:S11]  /*1aa0*/  ISETP.NE.AND P1, PT, RZ, c[0x0][0x1c8], PT ;  /* 0x00007200ff007a0c */ /* 0x000fd60003f25270 */
[----:B------:R-:W-:-:S05]  /*1ab0*/  @P3 IADD3 R8, R8, 0x1, RZ ;  /* 0x0000000108083810 */ /* 0x000fca0007ffe0ff */
[----:B------:R-:W-:Y:S01]  /*1ac0*/  @!P2 IMAD.MOV R8, RZ, RZ, -R8 ;  /* 0x000000ffff08a224 */ /* 0x000fe200078e0a08 */
[----:B------:R-:W-:-:S04]  /*1ad0*/  @!P1 LOP3.LUT R8, RZ, c[0x0][0x1c8], RZ, 0x33, !PT ;  /* 0x00007200ff089a12 */ /* 0x000fc800078e33ff */
[----:B------:R-:W-:Y:S01]  /*1ae0*/  SHF.R.S32.HI R7, RZ, 0x1f, R8 ;  /* 0x0000001fff077819 */ /* 0x000fe20000011408 */
[----:B------:R-:W-:-:S04]  /*1af0*/  IMAD.WIDE.U32 R18, R8, c[0x0][0x1b0], R18 ;  /* 0x00006c0008127a25 */ /* 0x000fc800078e0012 */
[----:B------:R-:W-:-:S04]  /*1b00*/  IMAD R3, R7, c[0x0][0x1b0], RZ ;  /* 0x00006c0007037a24 */ /* 0x000fc800078e02ff */
[----:B------:R-:W-:-:S05]  /*1b10*/  IMAD R10, R8, c[0x0][0x1b4], R3 ;  /* 0x00006d00080a7a24 */ /* 0x000fca00078e0203 */
[----:B------:R-:W-:Y:S01]  /*1b20*/  IADD3 R10, R19, R10, RZ ;  /* 0x0000000a130a7210 */ /* 0x000fe20007ffe0ff */
        /* <DEDUP_REMOVED lines=13> */
.L_x_2064:
[----:B------:R-:W-:Y:S01]  /*1c00*/  SHF.R.S32.HI R85, RZ, 0x1f, R4 ;  /* 0x0000001fff557819 */ /* 0x000fe20000011404 */
[----:B------:R-:W-:Y:S01]  /*1c10*/  UISETP.NE.AND UP0, UPT, UR24, -0x1, UPT ;  /* 0xffffffff1800788c */ /* 0x000fe2000bf05270 */
[----:B------:R-:W1:Y:S01]  /*1c20*/  S2R R16, SR_CTAID.Z ;  /* 0x0000000000107919 */ /* 0x000e620000002700 */
[----:B------:R-:W-:Y:S01]  /*1c30*/  ULDC.64 UR6, c[0x0][0x190] ;  /* 0x0000640000067ab9 */ /* 0x000fe20000000a00 */
[CC--:B------:R-:W-:Y:S01]  /*1c40*/  LEA.HI R3, R85.reuse, R4.reuse, RZ, 0x3 ;  /* 0x0000000455037211 */ /* 0x0c0fe200078f18ff */
[----:B------:R-:W-:Y:S01]  /*1c50*/  ULDC.64 UR4, c[0x0][0x178] ;  /* 0x00005e0000047ab9 */ /* 0x000fe20000000a00 */
[----:B------:R-:W-:Y:S01]  /*1c60*/  LEA.HI R9, R85, R4, RZ, 0x4 ;  /* 0x0000000455097211 */ /* 0x000fe200078f20ff */
[----:B------:R-:W2:Y:S01]  /*1c70*/  S2R R21, SR_CTAID.X ;  /* 0x0000000000157919 */ /* 0x000ea20000002500 */
[----:B------:R-:W-:Y:S01]  /*1c80*/  SHF.R.S32.HI R14, RZ, 0x3, R3 ;  /* 0x00000003ff0e7819 */ /* 0x000fe20000011403 */
[----:B------:R-:W-:Y:S01]  /*1c90*/  IMAD R7, R7, c[0x0][0x1b8], RZ ;  /* 0x00006e0007077a24 */ /* 0x000fe200078e02ff */
[----:B------:R-:W-:Y:S01]  /*1ca0*/  LOP3.LUT R3, R3, 0xfffffff8, RZ, 0xc0, !PT ;  /* 0xfffffff803037812 */ /* 0x000fe200078ec0ff */
[----:B------:R-:W-:Y:S01]  /*1cb0*/  BSSY B0, `(.L_x_2066) ;  /* 0x000006f000007945 */ /* 0x000fe20003800000 */
[----:B------:R-:W-:Y:S01]  /*1cc0*/  SHF.R.S32.HI R0, RZ, 0x4, R9 ;  /* 0x00000004ff007819 */ /* 0x000fe20000011409 */
[----:B------:R-:W-:Y:S01]  /*1cd0*/  IMAD.SHL.U32 R5, R14, 0x40, RZ ;  /* 0x000000400e057824 */ /* 0x000fe200078e00ff */
[----:B------:R-:W-:Y:S01]  /*1ce0*/  @UP0 UIMAD.WIDE.U32 UR32, UR24, UR6, URZ ;  /* 0x00000006182002a5 */ /* 0x000fe2000f8e003f */
[----:B------:R-:W-:Y:S01]  /*1cf0*/  IMAD.IADD R2, R4, 0x1, -R3 ;  /* 0x0000000104027824 */ /* 0x000fe200078e0a03 */
[C---:B------:R-:W-:Y:S01]  /*1d00*/  LEA.HI R193, R9.reuse, R0, RZ, 0x1 ;  /* 0x0000000009c17211 */ /* 0x040fe200078f08ff */
[----:B------:R-:W-:Y:S01]  /*1d10*/  @!UP0 USHF.R.S32.HI UR6, URZ, 0x1f, UR17 ;  /* 0x0000001f3f068899 */ /* 0x000fe20008011411 */
[----:B------:R-:W-:Y:S01]  /*1d20*/  LOP3.LUT R9, R9, 0xfffffff0, RZ, 0xc0, !PT ;  /* 0xfffffff009097812 */ /* 0x000fe200078ec0ff */
[----:B------:R-:W-:Y:S01]  /*1d30*/  IMAD.SHL.U32 R200, R2, 0x8, RZ ;  /* 0x0000000802c87824 */ /* 0x000fe200078e00ff */
[----:B------:R-:W-:Y:S01]  /*1d40*/  LOP3.LUT R5, R5, 0x1c0, RZ, 0xc0, !PT ;  /* 0x000001c005057812 */ /* 0x000fe200078ec0ff */
[----:B------:R-:W-:Y:S01]  /*1d50*/  @!UP0 UIMAD UR6, UR6, UR4, URZ ;  /* 0x00000004060682a4 */ /* 0x000fe2000f8e023f */
[----:B------:R-:W-:Y:S01]  /*1d60*/  LOP3.LUT R193, R193, 0xfffffffe, RZ, 0xc0, !PT ;  /* 0xfffffffec1c17812 */ /* 0x000fe200078ec0ff */
[----:B------:R-:W-:Y:S01]  /*1d70*/  IMAD.IADD R9, R4, 0x1, -R9 ;  /* 0x0000000104097824 */ /* 0x000fe200078e0a09 */
[----:B------:R-:W-:Y:S01]  /*1d80*/  LOP3.LUT R3, R5, 0x38, R200, 0xf8, !PT ;  /* 0x0000003805037812 */ /* 0x000fe200078ef8c8 */
[----:B------:R-:W-:Y:S01]  /*1d90*/  @!UP0 UIMAD.WIDE.U32 UR28, UR17, UR4, URZ ;  /* 0x00000004111c82a5 */ /* 0x000fe2000f8e003f */
[----:B------:R-:W-:Y:S01]  /*1da0*/  SHF.R.U32.HI R198, RZ, 0x3, R5 ;  /* 0x00000003ffc67819 */ /* 0x000fe20000011605 */
[----:B------:R-:W-:Y:S01]  /*1db0*/  IMAD.IADD R193, R0, 0x1, -R193 ;  /* 0x0000000100c17824 */ /* 0x000fe200078e0ac1 */
[----:B------:R-:W-:Y:S01]  /*1dc0*/  LEA.HI R5, R85, R4, RZ, 0x6 ;  /* 0x0000000455057211 */ /* 0x000fe200078f30ff */
[----:B------:R-:W-:Y:S01]  /*1dd0*/  @!UP0 UIMAD UR5, UR17, UR5, UR6 ;  /* 0x00000005110582a4 */ /* 0x000fe2000f8e0206 */
[----:B------:R-:W-:Y:S01]  /*1de0*/  SHF.R.S32.HI R0, RZ, 0x1f, R9 ;  /* 0x0000001fff007819 */ /* 0x000fe20000011409 */
[----:B------:R-:W-:Y:S01]  /*1df0*/  @UP0 UIMAD UR7, UR24, UR7, UR33 ;  /* 0x00000007180702a4 */ /* 0x000fe2000f8e0221 */
[----:B------:R-:W-:Y:S01]  /*1e00*/  LOP3.LUT R198, R3, R198, RZ, 0x3c, !PT ;  /* 0x000000c603c67212 */ /* 0x000fe200078e3cff */
[----:B------:R-:W-:Y:S01]  /*1e10*/  IMAD.SHL.U32 R5, R5, 0x8, RZ ;  /* 0x0000000805057824 */ /* 0x000fe200078e00ff */
[----:B------:R-:W-:Y:S01]  /*1e20*/  LEA.HI R3, R0, R9, RZ, 0x3 ;  /* 0x0000000900037211 */ /* 0x000fe200078f18ff */
[----:B------:R-:W-:Y:S01]  /*1e30*/  @!UP0 UMOV UR32, UR28 ;  /* 0x0000001c00208c82 */ /* 0x000fe20008000000 */
[----:B------:R-:W-:Y:S01]  /*1e40*/  SHF.R.S32.HI R15, RZ, 0x1f, R14 ;  /* 0x0000001fff0f7819 */ /* 0x000fe2000001140e */
[----:B------:R-:W-:Y:S01]  /*1e50*/  @!UP0 UIADD3 UR7, UR29, UR5, URZ ;  /* 0x000000051d078290 */ /* 0x000fe2000fffe03f */
[----:B------:R-:W-:Y:S01]  /*1e60*/  LOP3.LUT R0, R3, 0xfffffff8, RZ, 0xc0, !PT ;  /* 0xfffffff803007812 */ /* 0x000fe200078ec0ff */
[----:B------:R-:W-:Y:S01]  /*1e70*/  USHF.R.S32.HI UR6, URZ, 0x1f, UR14 ;  /* 0x0000001f3f067899 */ /* 0x000fe2000801140e */
[----:B------:R-:W-:Y:S01]  /*1e80*/  LOP3.LUT R198, R198, 0xfffffe00, R5, 0xf8, !PT ;  /* 0xfffffe00c6c67812 */ /* 0x000fe200078ef805 */
[----:B------:R-:W-:Y:S01]  /*1e90*/  IMAD R133, R15, c[0x0][0x198], RZ ;  /* 0x000066000f857a24 */ /* 0x000fe200078e02ff */
[----:B------:R-:W-:Y:S01]  /*1ea0*/  SHF.R.S32.HI R5, RZ, 0x1f, R200 ;  /* 0x0000001fff057819 */ /* 0x000fe200000114c8 */
[----:B------:R-:W-:Y:S01]  /*1eb0*/  IMAD.IADD R0, R9, 0x1, -R0 ;  /* 0x0000000109007824 */ /* 0x000fe200078e0a00 */
[----:B------:R-:W-:Y:S01]  /*1ec0*/  IADD3 R18, P2, R200, R18, RZ ;  /* 0x00000012c8127210 */ /* 0x000fe20007f5e0ff */
[----:B------:R-:W-:Y:S01]  /*1ed0*/  IMAD R133, R14, c[0x0][0x19c], R133 ;  /* 0x000067000e857a24 */ /* 0x000fe200078e0285 */
[----:B------:R-:W-:Y:S01]  /*1ee0*/  IADD3 R22, P1, R200, UR20, RZ ;  /* 0x00000014c8167c10 */ /* 0x000fe2000ff3e0ff */
[----:B------:R-:W-:Y:S01]  /*1ef0*/  IMAD R6, R8, c[0x0][0x1bc], R7 ;  /* 0x00006f0008067a24 */ /* 0x000fe200078e0207 */
[----:B------:R-:W-:Y:S01]  /*1f00*/  IADD3 R12, P0, R200, UR32, RZ ;  /* 0x00000020c80c7c10 */ /* 0x000fe2000ff1e0ff */
[C---:B------:R-:W-:Y:S01]  /*1f10*/  IMAD.X R19, R5.reuse, 0x1, R10, P2 ;  /* 0x0000000105137824 */ /* 0x040fe200010e060a */
[C---:B------:R-:W-:Y:S01]  /*1f20*/  IADD3.X R23, R5.reuse, UR18, RZ, P1, !PT ;  /* 0x0000001205177c10 */ /* 0x040fe20008ffe4ff */
[----:B------:R-:W-:Y:S01]  /*1f30*/  UIADD3 UR18, -UR10, UR26, URZ ;  /* 0x0000001a0a127290 */ /* 0x000fe2000fffe13f */
[----:B------:R-:W-:Y:S01]  /*1f40*/  IADD3.X R13, R5, UR7, RZ, P0, !PT ;  /* 0x00000007050d7c10 */ /* 0x000fe200087fe4ff */
[----:B------:R-:W-:Y:S01]  /*1f50*/  IMAD.WIDE.U32 R134, R14, c[0x0][0x198], R18 ;  /* 0x000066000e867a25 */ /* 0x000fe200078e0012 */
[----:B------:R-:W-:Y:S01]  /*1f60*/  R2P PR, R0, 0x6 ;  /* 0x0000000600007804 */ /* 0x000fe20000000000 */
[----:B------:R-:W-:Y:S01]  /*1f70*/  ULDC.64 UR4, c[0x0][0x1a8] ;  /* 0x00006a0000047ab9 */ /* 0x000fe20000000a00 */
[----:B------:R-:W-:Y:S01]  /*1f80*/  IADD3 R144, P0, R14, UR16, RZ ;  /* 0x000000100e907c10 */ /* 0x000fe2000ff1e0ff */
[----:B------:R-:W-:Y:S01]  /*1f90*/  IMAD.SHL.U32 R0, R0, 0x40, RZ ;  /* 0x0000004000007824 */ /* 0x000fe200078e00ff */
[----:B------:R-:W-:Y:S01]  /*1fa0*/  UIMAD UR4, UR6, UR4, URZ ;  /* 0x00000004060472a4 */ /* 0x000fe2000f8e023f */
[----:B------:R-:W-:Y:S01]  /*1fb0*/  IMAD.IADD R133, R135, 0x1, R133 ;  /* 0x0000000187857824 */ /* 0x000fe200078e0285 */
[----:B------:R-:W-:Y:S01]  /*1fc0*/  IADD3.X R135, R15, UR15, RZ, P0, !PT ;  /* 0x0000000f0f877c10 */ /* 0x000fe200087fe4ff */
[----:B------:R-:W-:Y:S01]  /*1fd0*/  IMAD.SHL.U32 R5, R193, 0x8, RZ ;  /* 0x00000008c1057824 */ /* 0x000fe200078e00ff */
[----:B------:R-:W-:Y:S01]  /*1fe0*/  LOP3.LUT R0, R0, 0x1c0, RZ, 0xc0, !PT ;  /* 0x000001c000007812 */ /* 0x000fe200078ec0ff */
[----:B------:R-:W-:Y:S01]  /*1ff0*/  IMAD.WIDE.U32 R8, R8, c[0x0][0x1b8], R22 ;  /* 0x00006e0008087a25 */ /* 0x000fe200078e0016 */
[----:B------:R-:W-:Y:S01]  /*2000*/  ISETP.GE.AND P0, PT, R14, UR18, PT ;  /* 0x000000120e007c0c */ /* 0x000fe2000bf06270 */
[----:B------:R-:W-:Y:S01]  /*2010*/  UIMAD UR4, UR14, UR5, UR4 ;  /* 0x000000050e0472a4 */ /* 0x000fe2000f8e0204 */
[----:B------:R-:W-:Y:S01]  /*2020*/  LOP3.LUT R5, R0, 0x8, R5, 0xf8, !PT ;  /* 0x0000000800057812 */ /* 0x000fe200078ef805 */
[----:B------:R-:W-:Y:S01]  /*2030*/  IMAD.IADD R7, R9, 0x1, R6 ;  /* 0x0000000109077824 */ /* 0x000fe200078e0206 */
[----:B------:R-:W-:Y:S01]  /*2040*/  SHF.R.U32.HI R0, RZ, 0x3, R0 ;  /* 0x00000003ff007819 */ /* 0x000fe20000011600 */
[----:B------:R-:W-:Y:S01]  /*2050*/  IMAD R135, R135, c[0x0][0x1a0], RZ ;  /* 0x0000680087877a24 */ /* 0x000fe200078e02ff */
[----:B------:R-:W-:Y:S01]  /*2060*/  LEA.HI R85, R85, R4, RZ, 0x5 ;  /* 0x0000000455557211 */ /* 0x000fe200078f28ff */
[----:B------:R-:W-:Y:S01]  /*2070*/  IMAD.MOV.U32 R6, RZ, RZ, R8 ;  /* 0x000000ffff067224 */ /* 0x000fe200078e0008 */
[----:B------:R-:W-:Y:S01]  /*2080*/  LOP3.LUT R0, R5, R0, RZ, 0x3c, !PT ;  /* 0x0000000005007212 */ /* 0x000fe200078e3cff */
[----:B-1----:R-:W-:Y:S01]  /*2090*/  IMAD.WIDE.U32 R16, R16, c[0x0][0x1a8], R12 ;  /* 0x00006a0010107a25 */ /* 0x002fe200078e000c */
[----:B------:R-:W-:-:S02]  /*20a0*/  LOP3.LUT R13, R85, 0xffffffe0, RZ, 0xc0, !PT ;  /* 0xffffffe0550d7812 */ /* 0x000fc400078ec0ff */
[----:B------:R-:W-:Y:S01]  /*20b0*/  SHF.R.S32.HI R85, RZ, 0x5, R85 ;  /* 0x00000005ff557819 */ /* 0x000fe20000011455 */
[C---:B------:R-:W-:Y:S01]  /*20c0*/  IMAD R135, R144.reuse, c[0x0][0x1a4], R135 ;  /* 0x0000690090877a24 */ /* 0x040fe200078e0287 */
[----:B------:R-:W-:Y:S01]  /*20d0*/  IADD3 R19, R17, UR4, RZ ;  /* 0x0000000411137c10 */ /* 0x000fe2000fffe0ff */
[----:B------:R-:W-:Y:S01]  /*20e0*/  IMAD.WIDE.U32 R144, R144, c[0x0][0x1a0], R6 ;  /* 0x0000680090907a25 */ /* 0x000fe200078e0006 */
[C---:B------:R-:W-:Y:S02]  /*20f0*/  IADD3 R196, R200.reuse, 0x40, RZ ;  /* 0x00000040c8c47810 */ /* 0x040fe40007ffe0ff */
[----:B------:R-:W-:Y:S01]  /*2100*/  IADD3 R195, R200, 0x80, RZ ;  /* 0x00000080c8c37810 */ /* 0x000fe20007ffe0ff */
[----:B------:R-:W-:Y:S02]  /*2110*/  IMAD.SHL.U32 R3, R3, 0x40, RZ ;  /* 0x0000004003037824 */ /* 0x000fe400078e00ff */
[----:B------:R-:W-:Y:S02]  /*2120*/  IMAD.MOV.U32 R7, RZ, RZ, 0x10 ;  /* 0x00000010ff077424 */ /* 0x000fe400078e00ff */
[----:B------:R-:W-:Y:S01]  /*2130*/  IMAD.MOV.U32 R5, RZ, RZ, 0x20 ;  /* 0x00000020ff057424 */ /* 0x000fe200078e00ff */
[----:B------:R-:W-:Y:S01]  /*2140*/  LOP3.LUT R0, R0, 0xfffffe00, R3, 0xf8, !PT ;  /* 0xfffffe0000007812 */ /* 0x000fe200078ef803 */
[----:B--2---:R-:W-:Y:S01]  /*2150*/  IMAD.WIDE R20, R21, 0x40, R14 ;  /* 0x0000004015147825 */ /* 0x004fe200078e020e */
[----:B------:R-:W-:-:S02]  /*2160*/  SEL R7, R7, 0xfffffff0, !P1 ;  /* 0xfffffff007077807 */ /* 0x000fc40004800000 */
[----:B------:R-:W-:Y:S01]  /*2170*/  SEL R5, R5, 0xffffffe0, !P2 ;  /* 0xffffffe005057807 */ /* 0x000fe20005000000 */
[----:B------:R-:W-:Y:S02]  /*2180*/  IMAD.IADD R13, R4, 0x1, -R13 ;  /* 0x00000001040d7824 */ /* 0x000fe400078e0a0d */
[----:B------:R-:W-:Y:S02]  /*2190*/  IMAD.SHL.U32 R198, R198, 0x2, RZ ;  /* 0x00000002c6c67824 */ /* 0x000fe400078e00ff */
        /* <DEDUP_REMOVED lines=32> */
.L_x_2067:
[----:B------:R-:W-:Y:S05]  /*23a0*/  BSYNC B0 ;  /* 0x0000000000007941 */ /* 0x000fea0003800000 */
.L_x_2066:
[----:B------:R-:W-:Y:S01]  /*23b0*/  IADD3 R3, R14, 0x10, RZ ;  /* 0x000000100e037810 */ /* 0x000fe20007ffe0ff */
[----:B------:R-:W-:Y:S03]  /*23c0*/  BSSY B0, `(.L_x_2068) ;  /* 0x0000024000007945 */ /* 0x000fe60003800000 */
[----:B------:R-:W-:-:S13]  /*23d0*/  ISETP.GE.AND P0, PT, R3, UR18, PT ;  /* 0x0000001203007c0c */ /* 0x000fda000bf06270 */
        /* <DEDUP_REMOVED lines=34> */
.L_x_2069:
[----:B------:R-:W-:Y:S05]  /*2600*/  BSYNC B0 ;  /* 0x0000000000007941 */ /* 0x000fea0003800000 */
.L_x_2068:
[----:B------:R-:W-:Y:S01]  /*2610*/  IADD3 R12, R14, 0x20, RZ ;  /* 0x000000200e0c7810 */ /* 0x000fe20007ffe0ff */
[----:B------:R-:W-:Y:S03]  /*2620*/  BSSY B0, `(.L_x_2070) ;  /* 0x0000024000007945 */ /* 0x000fe60003800000 */
[----:B------:R-:W-:-:S13]  /*2630*/  ISETP.GE.AND P0, PT, R12, UR18, PT ;  /* 0x000000120c007c0c */ /* 0x000fda000bf06270 */
[----:B------:R-:W-:Y:S05]  /*2640*/  @P0 BRA `(.L_x_2071) ;  /* 0x0000021000000947 */ /* 0x000fea0003800000 */
[----:B-1----:R-:W-:Y:S01]  /*2650*/  IADD3 R9, P0, R20, 0x20, RZ ;  /* 0x0000002014097810 */ /* 0x002fe20007f1e0ff */
        /* <DEDUP_REMOVED lines=32> */
.L_x_2071:
[----:B------:R-:W-:Y:S05]  /*2860*/  BSYNC B0 ;  /* 0x0000000000007941 */ /* 0x000fea0003800000 */
.L_x_2070:
[----:B-1----:R-:W-:Y:S01]  /*2870*/  IADD3 R10, R14, 0x30, RZ ;  /* 0x000000300e0a7810 */ /* 0x002fe20007ffe0ff */
        /* <DEDUP_REMOVED lines=35> */
.L_x_2073:
[----:B------:R-:W-:Y:S05]  /*2ab0*/  BSYNC B0 ;  /* 0x0000000000007941 */ /* 0x000fea0003800000 */
.L_x_2072:
[----:B------:R-:W-:Y:S01]  /*2ac0*/  UIADD3 UR25, UR8, -0x1, URZ ;  /* 0xffffffff08197890 */ /* 0x000fe2000fffe03f */
[----:B------:R-:W-:Y:S03]  /*2ad0*/  BSSY B0, `(.L_x_2074) ;  /* 0x000001e000007945 */ /* 0x000fe60003800000 */
[----:B------:R-:W-:-:S04]  /*2ae0*/  USHF.L.U32 UR14, UR25, 0x6, URZ ;  /* 0x00000006190e7899 */ /* 0x000fc8000800063f */
[----:B------:R-:W-:-:S06]  /*2af0*/  UIADD3 UR15, -UR14, UR11, URZ ;  /* 0x0000000b0e0f7290 */ /* 0x000fcc000fffe13f */
[----:B------:R-:W-:-:S13]  /*2b00*/  ISETP.GE.AND P0, PT, R14, UR15, PT ;  /* 0x0000000f0e007c0c */ /* 0x000fda000bf06270 */
[----:B------:R-:W-:Y:S05]  /*2b10*/  @P0 BRA `(.L_x_2075) ;  /* 0x0000019000000947 */ /* 0x000fea0003800000 */
[----:B------:R-:W-:Y:S02]  /*2b20*/  ISETP.GE.AND P3, PT, R200, c[0x0][0x220], PT ;  /* 0x00008800c8007a0c */ /* 0x000fe40003f66270 */
[----:B------:R-:W-:Y:S02]  /*2b30*/  ISETP.GE.AND P2, PT, R196, c[0x0][0x220], PT ;  /* 0x00008800c4007a0c */ /* 0x000fe40003f46270 */
[----:B------:R-:W-:-:S09]  /*2b40*/  ISETP.GE.AND P0, PT, R195, c[0x0][0x220], PT ;  /* 0x00008800c3007a0c */ /* 0x000fd20003f06270 */
[C---:B------:R-:W-:Y:S01]  /*2b50*/  @!P3 LEA R16, P4, R134.reuse, c[0x0][0x168], 0x1 ;  /* 0x00005a008610ba11 */ /* 0x040fe200078808ff */
[----:B------:R2:W-:Y:S01]  /*2b60*/  @P3 STS.128 [R198+0x6000], RZ ;  /* 0x006000ffc6003388 */ /* 0x0005e20000000c00 */
[C---:B-1----:R-:W-:Y:S02]  /*2b70*/  @!P2 LEA R8, P1, R134.reuse, c[0x0][0x168], 0x1 ;  /* 0x00005a008608aa11 */ /* 0x042fe400078208ff */
        /* <DEDUP_REMOVED lines=19> */
.L_x_2075:
[----:B------:R-:W-:Y:S05]  /*2cb0*/  BSYNC B0 ;  /* 0x0000000000007941 */ /* 0x000fea0003800000 */
.L_x_2074:
[----:B------:R-:W-:Y:S01]  /*2cc0*/  ISETP.GE.AND P0, PT, R3, UR15, PT ;  /* 0x0000000f03007c0c */ /* 0x000fe2000bf06270 */
[----:B------:R-:W-:Y:S01]  /*2cd0*/  ULDC.64 UR6, c[0x0][0x198] ;  /* 0x0000660000067ab9 */ /* 0x000fe20000000a00 */
[----:B------:R-:W-:Y:S01]  /*2ce0*/  BSSY B0, `(.L_x_2076) ;  /* 0x000001f000007945 */ /* 0x000fe20003800000 */
[----:B------:R-:W-:Y:S02]  /*2cf0*/  USHF.L.U64.HI UR20, UR6, UR22, UR7 ;  /* 0x0000001606147299 */ /* 0x000fe40008010207 */
[----:B------:R-:W-:-:S08]  /*2d00*/  USHF.L.U32 UR21, UR6, 0x4, URZ ;  /* 0x0000000406157899 */ /* 0x000fd0000800063f */
[----:B------:R-:W-:Y:S05]  /*2d10*/  @P0 BRA `(.L_x_2077) ;  /* 0x000001b000000947 */ /* 0x000fea0003800000 */
[----:B------:R-:W-:Y:S02]  /*2d20*/  ISETP.GE.AND P3, PT, R200, c[0x0][0x220], PT ;  /* 0x00008800c8007a0c */ /* 0x000fe40003f66270 */
[----:B------:R-:W-:Y:S02]  /*2d30*/  ISETP.GE.AND P2, PT, R196, c[0x0][0x220], PT ;  /* 0x00008800c4007a0c */ /* 0x000fe40003f46270 */
[----:B-12---:R-:W-:Y:S02]  /*2d40*/  IADD3 R9, P1, R134, UR21, RZ ;  /* 0x0000001586097c10 */ /* 0x006fe4000ff3e0ff */
[----:B------:R-:W-:Y:S02]  /*2d50*/  ISETP.GE.AND P0, PT, R195, c[0x0][0x220], PT ;  /* 0x00008800c3007a0c */ /* 0x000fe40003f06270 */
[----:B------:R-:W-:-:S05]  /*2d60*/  IADD3.X R6, R133, UR20, RZ, P1, !PT ;  /* 0x0000001485067c10 */ /* 0x000fca0008ffe4ff */
        /* <DEDUP_REMOVED lines=22> */
.L_x_2077:
[----:B------:R-:W-:Y:S05]  /*2ed0*/  BSYNC B0 ;  /* 0x0000000000007941 */ /* 0x000fea0003800000 */
.L_x_2076:
[----:B------:R-:W-:Y:S01]  /*2ee0*/  ISETP.GE.AND P0, PT, R12, UR15, PT ;  /* 0x0000000f0c007c0c */ /* 0x000fe2000bf06270 */
[----:B------:R-:W-:-:S12]  /*2ef0*/  BSSY B0, `(.L_x_2078) ;  /* 0x000001f000007945 */ /* 0x000fd80003800000 */
[----:B------:R-:W-:Y:S05]  /*2f00*/  @P0 BRA `(.L_x_2079) ;  /* 0x000001d000000947 */ /* 0x000fea0003800000 */
[----:B------:R-:W-:Y:S01]  /*2f10*/  ISETP.GE.AND P3, PT, R200, c[0x0][0x220], PT ;  /* 0x00008800c8007a0c */ /* 0x000fe20003f66270 */
[----:B------:R-:W-:Y:S01]  /*2f20*/  IMAD.MOV.U32 R6, RZ, RZ, c[0x0][0x198] ;  /* 0x00006600ff067624 */ /* 0x000fe200078e00ff */
[----:B------:R-:W-:Y:S01]  /*2f30*/  ISETP.GE.AND P2, PT, R196, c[0x0][0x220], PT ;  /* 0x00008800c4007a0c */ /* 0x000fe20003f46270 */
[----:B-12---:R-:W-:-:S03]  /*2f40*/  IMAD.MOV.U32 R9, RZ, RZ, c[0x0][0x19c] ;  /* 0x00006700ff097624 */ /* 0x006fc600078e00ff */
[----:B------:R-:W-:-:S04]  /*2f50*/  LEA R8, P0, R6, R134, 0x5 ;  /* 0x0000008606087211 */ /* 0x000fc800078028ff */
[----:B------:R-:W-:Y:S02]  /*2f60*/  LEA.HI.X R9, R6, R133, R9, 0x5, P0 ;  /* 0x0000008506097211 */ /* 0x000fe400000f2c09 */
[----:B------:R-:W-:Y:S01]  /*2f70*/  ISETP.GE.AND P0, PT, R195, c[0x0][0x220], PT ;  /* 0x00008800c3007a0c */ /* 0x000fe20003f06270 */
        /* <DEDUP_REMOVED lines=22> */
.L_x_2079:
[----:B------:R-:W-:Y:S05]  /*30e0*/  BSYNC B0 ;  /* 0x0000000000007941 */ /* 0x000fea0003800000 */
.L_x_2078:
[----:B------:R-:W-:Y:S01]  /*30f0*/  ISETP.GE.AND P0, PT, R10, UR15, PT ;  /* 0x0000000f0a007c0c */ /* 0x000fe2000bf06270 */
[----:B------:R-:W-:-:S12]  /*3100*/  BSSY B0, `(.L_x_2080) ;  /* 0x0000021000007945 */ /* 0x000fd80003800000 */
[----:B------:R-:W-:Y:S05]  /*3110*/  @P0 BRA `(.L_x_2081) ;  /* 0x000001f000000947 */ /* 0x000fea0003800000 */
[----:B------:R-:W-:Y:S01]  /*3120*/  ISETP.GE.AND P3, PT, R200, c[0x0][0x220], PT ;  /* 0x00008800c8007a0c */ /* 0x000fe20003f66270 */
[----:B------:R-:W-:Y:S01]  /*3130*/  IMAD.MOV.U32 R6, RZ, RZ, c[0x0][0x198] ;  /* 0x00006600ff067624 */ /* 0x000fe200078e00ff */
[----:B------:R-:W-:Y:S01]  /*3140*/  ISETP.GE.AND P2, PT, R196, c[0x0][0x220], PT ;  /* 0x00008800c4007a0c */ /* 0x000fe20003f46270 */
[----:B------:R-:W-:Y:S01]  /*3150*/  IMAD.MOV.U32 R132, RZ, RZ, R134 ;  /* 0x000000ffff847224 */ /* 0x000fe200078e0086 */
[----:B------:R-:W-:Y:S01]  /*3160*/  ULDC UR4, c[0x0][0x19c] ;  /* 0x0000670000047ab9 */ /* 0x000fe20000000800 */
[----:B------:R-:W-:Y:S01]  /*3170*/  ISETP.GE.AND P0, PT, R195, c[0x0][0x220], PT ;  /* 0x00008800c3007a0c */ /* 0x000fe20003f06270 */
[----:B------:R-:W-:Y:S01]  /*3180*/  UIMAD UR4, UR4, 0x30, URZ ;  /* 0x00000030040478a4 */ /* 0x000fe2000f8e023f */
[----:B-12---:R-:W-:-:S05]  /*3190*/  IMAD.WIDE.U32 R16, R6, 0x30, R132 ;  /* 0x0000003006107825 */ /* 0x006fca00078e0084 */
        /* <DEDUP_REMOVED lines=23> */
.L_x_2081:
[----:B------:R-:W-:Y:S05]  /*3310*/  BSYNC B0 ;  /* 0x0000000000007941 */ /* 0x000fea0003800000 */
.L_x_2080:
[----:B------:R-:W0:Y:S01]  /*3320*/  LDGDEPBAR ;  /* 0x00000000000079af */ /* 0x000e220000000000 */
[----:B------:R-:W-:Y:S01]  /*3330*/  ISETP.GE.AND P1, PT, R14, UR15, PT ;  /* 0x0000000f0e007c0c */ /* 0x000fe2000bf26270 */
[----:B------:R-:W-:Y:S01]  /*3340*/  IMAD.SHL.U32 R197, R4, 0x2, RZ ;  /* 0x0000000204c57824 */ /* 0x000fe200078e00ff */
[C---:B------:R-:W-:Y:S01]  /*3350*/  LEA R212, P0, R144.reuse, c[0x0][0x170], 0x1 ;  /* 0x00005c0090d47a11 */ /* 0x040fe200078008ff */
[----:B------:R-:W-:Y:S03]  /*3360*/  BSSY B0, `(.L_x_2082) ;  /* 0x000001e000007945 */ /* 0x000fe60003800000 */
[----:B------:R-:W-:Y:S02]  /*3370*/  LOP3.LUT R197, R197, 0x6, RZ, 0xc0, !PT ;  /* 0x00000006c5c57812 */ /* 0x000fe400078ec0ff */
        /* <DEDUP_REMOVED lines=28> */
.L_x_2083:
[----:B------:R-:W-:Y:S05]  /*3540*/  BSYNC B0 ;  /* 0x0000000000007941 */ /* 0x000fea0003800000 */
.L_x_2082:
[----:B------:R-:W-:Y:S01]  /*3550*/  ISETP.GE.AND P0, PT, R3, UR15, PT ;  /* 0x0000000f03007c0c */ /* 0x000fe2000bf06270 */
[----:B------:R-:W-:Y:S01]  /*3560*/  ULDC.64 UR4, c[0x0][0x1a0] ;  /* 0x0000680000047ab9 */ /* 0x000fe20000000a00 */
[----:B------:R-:W-:Y:S01]  /*3570*/  BSSY B0, `(.L_x_2084) ;  /* 0x0000029000007945 */ /* 0x000fe20003800000 */
[----:B------:R-:W-:-:S02]  /*3580*/  USHF.L.U64.HI UR22, UR4, UR22, UR5 ;  /* 0x0000001604167299 */ /* 0x000fc40008010205 */
[----:B------:R-:W-:-:S08]  /*3590*/  USHF.L.U32 UR23, UR4, 0x4, URZ ;  /* 0x0000000404177899 */ /* 0x000fd0000800063f */
[----:B------:R4:W-:Y:S04]  /*35a0*/  @P0 STS.128 [R198+0xc800], RZ ;  /* 0x00c800ffc6000388 */ /* 0x0009e80000000c00 */
[----:B------:R4:W-:Y:S04]  /*35b0*/  @P0 STS.128 [R198+0xe800], RZ ;  /* 0x00e800ffc6000388 */ /* 0x0009e80000000c00 */
[----:B------:R4:W-:Y:S01]  /*35c0*/  @P0 STS.128 [R198+0x10800], RZ ;  /* 0x010800ffc6000388 */ /* 0x0009e20000000c00 */
[----:B------:R-:W-:Y:S05]  /*35d0*/  @P0 BRA `(.L_x_2085) ;  /* 0x0000022000000947 */ /* 0x000fea0003800000 */
[----:B------:R-:W-:Y:S01]  /*35e0*/  ISETP.GE.AND P3, PT, R200, c[0x0][0x220], PT ;  /* 0x00008800c8007a0c */ /* 0x000fe20003f66270 */
[----:B------:R-:W-:Y:S01]  /*35f0*/  IMAD.U32 R11, RZ, RZ, UR23 ;  /* 0x00000017ff0b7e24 */ /* 0x000fe2000f8e00ff */
[----:B------:R-:W-:Y:S01]  /*3600*/  ISETP.GE.AND P2, PT, R196, c[0x0][0x220], PT ;  /* 0x00008800c4007a0c */ /* 0x000fe20003f46270 */
[----:B-12---:R-:W-:Y:S01]  /*3610*/  IMAD.U32 R9, RZ, RZ, UR23 ;  /* 0x00000017ff097e24 */ /* 0x006fe2000f8e00ff */
[----:B------:R-:W-:Y:S01]  /*3620*/  ISETP.GE.AND P0, PT, R195, c[0x0][0x220], PT ;  /* 0x00008800c3007a0c */ /* 0x000fe20003f06270 */
[----:B------:R-:W-:-:S02]  /*3630*/  IMAD.U32 R8, RZ, RZ, UR23 ;  /* 0x00000017ff087e24 */ /* 0x000fc4000f8e00ff */
[----:B------:R-:W-:Y:S02]  /*3640*/  IMAD.U32 R6, RZ, RZ, UR22 ;  /* 0x00000016ff067e24 */ /* 0x000fe4000f8e00ff */
[----:B------:R-:W-:Y:S02]  /*3650*/  IMAD.U32 R3, RZ, RZ, UR23 ;  /* 0x00000017ff037e24 */ /* 0x000fe4000f8e00ff */
[----:B------:R-:W-:Y:S02]  /*3660*/  IMAD.U32 R4, RZ, RZ, UR22 ;  /* 0x00000016ff047e24 */ /* 0x000fe4000f8e00ff */
[-C--:B------:R-:W-:Y:S01]  /*3670*/  @!P3 LEA R16, P4, R11, R212.reuse, 0x1 ;  /* 0x000000d40b10b211 */ /* 0x080fe200078808ff */
[----:B------:R1:W-:Y:S01]  /*3680*/  @P3 STS.128 [R198+0xc800], RZ ;  /* 0x00c800ffc6003388 */ /* 0x0003e20000000c00 */
[----:B------:R-:W-:Y:S02]  /*3690*/  @!P2 LEA R18, P1, R9, R212, 0x1 ;  /* 0x000000d40912a211 */ /* 0x000fe400078208ff */
[----:B------:R-:W-:-:S02]  /*36a0*/  @!P3 LEA.HI.X R17, R8, R213, R6, 0x1, P4 ;  /* 0x000000d50811b211 */ /* 0x000fc400020f0c06 */
[----:B------:R-:W-:-:S03]  /*36b0*/  @!P2 LEA.HI.X R19, R3, R213, R4, 0x1, P1 ;  /* 0x000000d50313a211 */ /* 0x000fc600008f0c04 */
        /* <DEDUP_REMOVED lines=11> */
[----:B------:R-:W-:Y:S01]  /*3770*/  IMAD.U32 R9, RZ, RZ, UR23 ;  /* 0x00000017ff097e24 */ /* 0x000fe2000f8e00ff */
[----:B------:R-:W-:Y:S01]  /*3780*/  MOV R3, UR23 ;  /* 0x0000001700037c02 */ /* 0x000fe20008000f00 */
[----:B------:R-:W-:-:S03]  /*3790*/  IMAD.U32 R4, RZ, RZ, UR22 ;  /* 0x00000016ff047e24 */ /* 0x000fc6000f8e00ff */
[----:B------:R-:W-:-:S04]  /*37a0*/  LEA R8, P0, R9, R212, 0x1 ;  /* 0x000000d409087211 */ /* 0x000fc800078008ff */
[----:B------:R-:W-:-:S05]  /*37b0*/  LEA.HI.X R9, R3, R213, R4, 0x1, P0 ;  /* 0x000000d503097211 */ /* 0x000fca00000f0c04 */
[----:B------:R-:W-:Y:S01]  /*37c0*/  @!PT LDS RZ, [RZ] ;  /* 0x00000000fffff984 */ /* 0x000fe20000000800 */
[----:B------:R-:W-:Y:S01]  /*37d0*/  @!PT LDS RZ, [RZ] ;  /* 0x00000000fffff984 */ /* 0x000fe20000000800 */
[----:B------:R-:W-:Y:S01]  /*37e0*/  @!PT LDS RZ, [RZ] ;  /* 0x00000000fffff984 */ /* 0x000fe20000000800 */
[----:B------:R2:W-:Y:S04]  /*37f0*/  LDGSTS.E.BYPASS.LTC128B.128 [R198+0x10800], [R8.64+0x100] ;  /* 0x1080010008c67fae */ /* 0x0005e8000b901d4c */
.L_x_2085:
[----:B------:R-:W-:Y:S05]  /*3800*/  BSYNC B0 ;  /* 0x0000000000007941 */ /* 0x000fea0003800000 */
.L_x_2084:
[----:B------:R-:W-:Y:S01]  /*3810*/  ISETP.GE.AND P0, PT, R12, UR15, PT ;  /* 0x0000000f0c007c0c */ /* 0x000fe2000bf06270 */
[----:B------:R-:W-:-:S12]  /*3820*/  BSSY B0, `(.L_x_2086) ;  /* 0x0000022000007945 */ /* 0x000fd80003800000 */
[----:B------:R1:W-:Y:S04]  /*3830*/  @P0 STS.128 [R198+0xd000], RZ ;  /* 0x00d000ffc6000388 */ /* 0x0003e80000000c00 */
[----:B------:R1:W-:Y:S04]  /*3840*/  @P0 STS.128 [R198+0xf000], RZ ;  /* 0x00f000ffc6000388 */ /* 0x0003e80000000c00 */
[----:B------:R1:W-:Y:S01]  /*3850*/  @P0 STS.128 [R198+0x11000], RZ ;  /* 0x011000ffc6000388 */ /* 0x0003e20000000c00 */
[----:B------:R-:W-:Y:S05]  /*3860*/  @P0 BRA `(.L_x_2087) ;  /* 0x000001d000000947 */ /* 0x000fea0003800000 */
[----:B------:R-:W-:Y:S01]  /*3870*/  ISETP.GE.AND P3, PT, R200, c[0x0][0x220], PT ;  /* 0x00008800c8007a0c */ /* 0x000fe20003f66270 */
[----:B------:R-:W-:Y:S01]  /*3880*/  IMAD.MOV.U32 R3, RZ, RZ, c[0x0][0x1a0] ;  /* 0x00006800ff037624 */ /* 0x000fe200078e00ff */
[----:B------:R-:W-:Y:S01]  /*3890*/  ISETP.GE.AND P2, PT, R196, c[0x0][0x220], PT ;  /* 0x00008800c4007a0c */ /* 0x000fe20003f46270 */
[----:B------:R-:W-:Y:S01]  /*38a0*/  IMAD.MOV.U32 R4, RZ, RZ, 0x5 ;  /* 0x00000005ff047424 */ /* 0x000fe200078e00ff */
[----:B------:R-:W-:Y:S01]  /*38b0*/  ISETP.GE.AND P0, PT, R195, c[0x0][0x220], PT ;  /* 0x00008800c3007a0c */ /* 0x000fe20003f06270 */
[----:B------:R-:W-:-:S03]  /*38c0*/  IMAD.SHL.U32 R6, R3, 0x20, RZ ;  /* 0x0000002003067824 */ /* 0x000fc600078e00ff */
[----:B------:R-:W-:-:S05]  /*38d0*/  SHF.L.U64.HI R4, R3, R4, c[0x0][0x1a4] ;  /* 0x0000690003047619 */ /* 0x000fca0000010204 */
[CC--:B-12---:R-:W-:Y:S01]  /*38e0*/  @!P3 LEA R16, P4, R6.reuse, R212.reuse, 0x1 ;  /* 0x000000d40610b211 */ /* 0x0c6fe200078808ff */
[----:B------:R1:W-:Y:S01]  /*38f0*/  @P3 STS.128 [R198+0xd000], RZ ;  /* 0x00d000ffc6003388 */ /* 0x0003e20000000c00 */
[C---:B------:R-:W-:Y:S02]  /*3900*/  @!P2 LEA R8, P1, R6.reuse, R212, 0x1 ;  /* 0x000000d40608a211 */ /* 0x040fe400078208ff */
[CCC-:B------:R-:W-:Y:S02]  /*3910*/  @!P3 LEA.HI.X R17, R6.reuse, R213.reuse, R4.reuse, 0x1, P4 ;  /* 0x000000d50611b211 */ /* 0x1c0fe400020f0c04 */
        /* <DEDUP_REMOVED lines=18> */
.L_x_2087:
[----:B------:R-:W-:Y:S05]  /*3a40*/  BSYNC B0 ;  /* 0x0000000000007941 */ /* 0x000fea0003800000 */
.L_x_2086:
[----:B------:R-:W-:Y:S01]  /*3a50*/  ISETP.GE.AND P0, PT, R10, UR15, PT ;  /* 0x0000000f0a007c0c */ /* 0x000fe2000bf06270 */
        /* <DEDUP_REMOVED lines=8> */
[----:B------:R-:W-:Y:S02]  /*3ae0*/  ISETP.GE.AND P2, PT, R200, c[0x0][0x220], PT ;  /* 0x00008800c8007a0c */ /* 0x000fe40003f46270 */
[----:B------:R-:W-:-:S02]  /*3af0*/  ISETP.GE.AND P1, PT, R196, c[0x0][0x220], PT ;  /* 0x00008800c4007a0c */ /* 0x000fc40003f26270 */
[----:B------:R-:W-:Y:S02]  /*3b00*/  MOV R4, c[0x0][0x1a0] ;  /* 0x0000680000047a02 */ /* 0x000fe40000000f00 */
[----:B------:R-:W-:-:S07]  /*3b10*/  ISETP.GE.AND P0, PT, R195, c[0x0][0x220], PT ;  /* 0x00008800c3007a0c */ /* 0x000fce0003f06270 */
[----:B-12---:R-:W-:Y:S01]  /*3b20*/  @!P2 MOV R8, c[0x0][0x1a4] ;  /* 0x000069000008aa02 */ /* 0x006fe20000000f00 */
[----:B------:R-:W-:Y:S01]  /*3b30*/  @!P2 IMAD.MOV.U32 R11, RZ, RZ, R213 ;  /* 0x000000ffff0ba224 */ /* 0x000fe200078e00d5 */
[----:B------:R-:W-:Y:S01]  /*3b40*/  @!P2 MOV R10, R212 ;  /* 0x000000d4000aa202 */ /* 0x000fe20000000f00 */
[----:B------:R-:W-:Y:S01]  /*3b50*/  @!P1 IMAD.MOV.U32 R6, RZ, RZ, c[0x0][0x1a4] ;  /* 0x00006900ff069624 */ /* 0x000fe200078e00ff */
[----:B------:R1:W-:Y:S01]  /*3b60*/  @P2 STS.128 [R198+0xd800], RZ ;  /* 0x00d800ffc6002388 */ /* 0x0003e20000000c00 */
[----:B------:R-:W-:Y:S02]  /*3b70*/  @!P2 IMAD R8, R8, 0x60, RZ ;  /* 0x000000600808a824 */ /* 0x000fe400078e02ff */
[----:B------:R-:W-:-:S04]  /*3b80*/  @!P2 IMAD.WIDE.U32 R10, R4, 0x60, R10 ;  /* 0x00000060040aa825 */ /* 0x000fc800078e000a */
[----:B------:R-:W-:Y:S01]  /*3b90*/  @!P1 IMAD R6, R6, 0x60, RZ ;  /* 0x0000006006069824 */ /* 0x000fe200078e02ff */
[----:B------:R-:W-:Y:S01]  /*3ba0*/  @!P2 IADD3 R11, R11, R8, RZ ;  /* 0x000000080b0ba210 */ /* 0x000fe20007ffe0ff */
[----:B------:R-:W-:-:S04]  /*3bb0*/  @!P1 IMAD.WIDE.U32 R12, R4, 0x60, R212 ;  /* 0x00000060040c9825 */ /* 0x000fc800078e00d4 */
[----:B------:R-:W-:Y:S01]  /*3bc0*/  @!P1 IMAD.IADD R13, R13, 0x1, R6 ;  /* 0x000000010d0d9824 */ /* 0x000fe200078e0206 */
        /* <DEDUP_REMOVED lines=11> */
[----:B------:R-:W-:Y:S01]  /*3c80*/  ULDC UR4, c[0x0][0x1a4] ;  /* 0x0000690000047ab9 */ /* 0x000fe20000000800 */
[----:B------:R-:W-:Y:S01]  /*3c90*/  IMAD.WIDE.U32 R8, R4, 0x60, R212 ;  /* 0x0000006004087825 */ /* 0x000fe200078e00d4 */
[----:B------:R-:W-:-:S06]  /*3ca0*/  UIMAD UR4, UR4, 0x60, URZ ;  /* 0x00000060040478a4 */ /* 0x000fcc000f8e023f */
[----:B------:R-:W-:-:S05]  /*3cb0*/  IADD3 R9, R9, UR4, RZ ;  /* 0x0000000409097c10 */ /* 0x000fca000fffe0ff */
[----:B------:R-:W-:Y:S01]  /*3cc0*/  @!PT LDS RZ, [RZ] ;  /* 0x00000000fffff984 */ /* 0x000fe20000000800 */
[----:B------:R-:W-:Y:S01]  /*3cd0*/  @!PT LDS RZ, [RZ] ;  /* 0x00000000fffff984 */ /* 0x000fe20000000800 */
[----:B------:R-:W-:Y:S01]  /*3ce0*/  @!PT LDS RZ, [RZ] ;  /* 0x00000000fffff984 */ /* 0x000fe20000000800 */
[----:B------:R2:W-:Y:S02]  /*3cf0*/  LDGSTS.E.BYPASS.LTC128B.128 [R198+0x11800], [R8.64+0x100] ;  /* 0x1180010008c67fae */ /* 0x0005e4000b901d4c */
.L_x_2089:
[----:B------:R-:W-:Y:S05]  /*3d00*/  BSYNC B0 ;  /* 0x0000000000007941 */ /* 0x000fea0003800000 */
.L_x_2088:
[C---:B------:R-:W-:Y:S01]  /*3d10*/  IMAD.SHL.U32 R4, R2.reuse, 0x40, RZ ;  /* 0x0000004002047824 */ /* 0x040fe200078e00ff */
[----:B------:R-:W-:Y:S01]  /*3d20*/  R2P PR, R2, 0x6 ;  /* 0x0000000602007804 */ /* 0x000fe20000000000 */
[----:B------:R-:W-:Y:S01]  /*3d30*/  IMAD.SHL.U32 R14, R14, 0x8, RZ ;  /* 0x000000080e0e7824 */ /* 0x000fe200078e00ff */
[----:B------:R-:W0:Y:S01]  /*3d40*/  LDGDEPBAR ;  /* 0x00000000000079af */ /* 0x000e220000000000 */
[----:B------:R-:W-:Y:S01]  /*3d50*/  IMAD R194, R85, 0x400, R0 ;  /* 0x0000040055c27824 */ /* 0x000fe200078e0200 */
[----:B-12---:R-:W-:Y:S01]  /*3d60*/  LOP3.LUT R9, R4, 0x1c0, RZ, 0xc0, !PT ;  /* 0x000001c004097812 */ /* 0x006fe200078ec0ff */
[----:B------:R-:W-:Y:S02]  /*3d70*/  UISETP.GT.AND UP0, UPT, UR25, UR19, UPT ;  /* 0x000000131900728c */ /* 0x000fe4000bf04270 */
[----:B------:R-:W-:Y:S01]  /*3d80*/  IMAD.SHL.U32 R194, R194, 0x2, RZ ;  /* 0x00000002c2c27824 */ /* 0x000fe200078e00ff */
[----:B------:R-:W-:Y:S01]  /*3d90*/  LOP3.LUT R4, R9, 0x8, R14, 0xf8, !PT ;  /* 0x0000000809047812 */ /* 0x000fe200078ef80e */
[----:B------:R-:W-:Y:S01]  /*3da0*/  UIADD3 UR7, UR11, 0x1, -UR26 ;  /* 0x000000010b077890 */ /* 0x000fe2000fffe81a */
[----:B------:R-:W-:Y:S01]  /*3db0*/  SHF.R.U32.HI R9, RZ, 0x3, R9 ;  /* 0x00000003ff097819 */ /* 0x000fe20000011609 */
[--C-:B------:R-:W-:Y:S01]  /*3dc0*/  IMAD R192, R7, 0x2, R194.reuse ;  /* 0x0000000207c07824 */ /* 0x100fe200078e02c2 */
[----:B------:R-:W-:Y:S01]  /*3dd0*/  LDSM.16.M88.4 R44, [R194] ;  /* 0x00000000c22c783b */ /* 0x000fe20000000200 */
[C---:B------:R-:W-:Y:S01]  /*3de0*/  IMAD R190, R5.reuse, 0x2, R194 ;  /* 0x0000000205be7824 */ /* 0x040fe200078e02c2 */
[----:B------:R-:W-:Y:S01]  /*3df0*/  LOP3.LUT R4, R4, R9, RZ, 0x3c, !PT ;  /* 0x0000000904047212 */ /* 0x000fe200078e3cff */
[----:B------:R-:W-:Y:S01]  /*3e00*/  IMAD R189, R5, 0x2, R192 ;  /* 0x0000000205bd7824 */ /* 0x000fe200078e02c0 */
[----:B------:R-:W-:Y:S01]  /*3e10*/  LDSM.16.M88.4 R24, [R192] ;  /* 0x00000000c018783b */ /* 0x000fe20000000200 */
[----:B------:R-:W-:Y:S01]  /*3e20*/  ULDC UR5, c[0x0][0x2e4] ;  /* 0x0000b90000057ab9 */ /* 0x000fe20000000800 */
[----:B------:R-:W-:Y:S01]  /*3e30*/  PLOP3.LUT P4, PT, PT, PT, UP0, 0x80, 0x0 ;  /* 0x000000000000781c */ /* 0x000fe20003f8f008 */
[----:B------:R-:W-:Y:S01]  /*3e40*/  IMAD R193, R193, 0x200, R4 ;  /* 0x00000200c1c17824 */ /* 0x000fe200078e0204 */
[----:B------:R-:W-:Y:S01]  /*3e50*/  LDSM.16.M88.4 R40, [R190] ;  /* 0x00000000be28783b */ /* 0x000fe20000000200 */
[----:B------:R-:W-:-:S02]  /*3e60*/  ULDC UR4, c[0x0][0x2e8] ;  /* 0x0000ba0000047ab9 */ /* 0x000fc40000000800 */
[----:B------:R-:W-:Y:S01]  /*3e70*/  IMAD.SHL.U32 R193, R193, 0x2, RZ ;  /* 0x00000002c1c17824 */ /* 0x000fe200078e00ff */
[----:B------:R-:W-:Y:S01]  /*3e80*/  LDSM.16.M88.4 R68, [R194+0x2000] ;  /* 0x00200000c244783b */ /* 0x000fe20000000200 */
[----:B------:R-:W-:Y:S02]  /*3e90*/  UIADD3 UR5, UR11, -UR5, -UR26 ;  /* 0x800000050b057290 */ /* 0x000fe4000fffe81a */
[----:B------:R-:W-:Y:S01]  /*3ea0*/  UIADD3 UR4, UR7, UR4, URZ ;  /* 0x0000000407047290 */ /* 0x000fe2000fffe03f */
[----:B------:R-:W1:Y:S01]  /*3eb0*/  LDSM.16.M88.4 R16, [R193+0x6000] ;  /* 0x00600000c110783b */ /* 0x000e620000000200 */
[C---:B------:R-:W-:Y:S02]  /*3ec0*/  IADD3 R2, R193.reuse, 0x6000, RZ ;  /* 0x00006000c1027810 */ /* 0x040fe40007ffe0ff */
[----:B------:R-:W-:Y:S01]  /*3ed0*/  IADD3 R191, R193, 0x6020, RZ ;  /* 0x00006020c1bf7810 */ /* 0x000fe20007ffe0ff */
[----:B------:R-:W2:Y:S01]  /*3ee0*/  LDSM.16.M88.4 R60, [R193+0x6800] ;  /* 0x00680000c13c783b */ /* 0x000ea20000000200 */
[----:B------:R-:W-:Y:S01]  /*3ef0*/  @P1 IADD3 R191, R2, -0x20, RZ ;  /* 0xffffffe002bf1810 */ /* 0x000fe20007ffe0ff */
[----:B------:R-:W-:-:S02]  /*3f00*/  IMAD.MOV.U32 R2, RZ, RZ, 0x40 ;  /* 0x00000040ff027424 */ /* 0x000fc400078e00ff */
[----:B------:R-:W-:Y:S01]  /*3f10*/  LDSM.16.M88.4 R52, [R193+0x7000] ;  /* 0x00700000c134783b */ /* 0x000fe20000000200 */
[C---:B------:R-:W-:Y:S02]  /*3f20*/  IADD3 R183, R191.reuse, 0x800, RZ ;  /* 0x00000800bfb77810 */ /* 0x040fe40007ffe0ff */
[----:B------:R-:W-:Y:S01]  /*3f30*/  SEL R2, R2, 0xffffffc0, !P2 ;  /* 0xffffffc002027807 */ /* 0x000fe20005000000 */
[----:B------:R-:W5:Y:S01]  /*3f40*/  LDSM.16.M88.4 R8, [R191] ;  /* 0x00000000bf08783b */ /* 0x000f620000000200 */
[C---:B------:R-:W-:Y:S02]  /*3f50*/  IADD3 R182, R191.reuse, 0x1000, RZ ;  /* 0x00001000bfb67810 */ /* 0x040fe40007ffe0ff */
[----:B------:R-:W-:Y:S01]  /*3f60*/  IADD3 R181, R191, 0x1800, RZ ;  /* 0x00001800bfb57810 */ /* 0x000fe20007ffe0ff */
[----:B------:R-:W3:Y:S01]  /*3f70*/  LDSM.16.M88.4 R28, [R193+0x7800] ;  /* 0x00780000c11c783b */ /* 0x000ee20000000200 */
[----:B------:R-:W-:Y:S01]  /*3f80*/  IMAD.IADD R187, R193, 0x1, R2 ;  /* 0x00000001c1bb7824 */ /* 0x000fe200078e0202 */
[----:B------:R-:W-:Y:S01]  /*3f90*/  IADD3 R179, R191, 0x2000, RZ ;  /* 0x00002000bfb37810 */ /* 0x000fe20007ffe0ff */
[----:B------:R-:W-:Y:S01]  /*3fa0*/  IMAD.IADD R180, R2, 0x1, R191 ;  /* 0x0000000102b47824 */ /* 0x000fe200078e02bf */
[----:B------:R-:W4:Y:S01]  /*3fb0*/  LDSM.16.M88.4 R12, [R191+0x800] ;  /* 0x00080000bf0c783b */ /* 0x000f220000000200 */
[----:B------:R-:W-:-:S02]  /*3fc0*/  LEA R2, R85, UR10, 0x4 ;  /* 0x0000000a55027c11 */ /* 0x000fc4000f8e20ff */
[C---:B------:R-:W-:Y:S01]  /*3fd0*/  IADD3 R178, R191.reuse, 0x2800, RZ ;  /* 0x00002800bfb27810 */ /* 0x040fe20007ffe0ff */
[----:B------:R-:W3:Y:S01]  /*3fe0*/  LDSM.16.M88.4 R36, [R191+0x1000] ;  /* 0x00100000bf24783b */ /* 0x000ee20000000200 */
[C---:B------:R-:W-:Y:S01]  /*3ff0*/  IADD3 R177, R191.reuse, 0x3000, RZ ;  /* 0x00003000bfb17810 */ /* 0x040fe20007ffe0ff */
[----:B------:R-:W-:Y:S01]  /*4000*/  IMAD.IADD R3, R2, 0x1, R3 ;  /* 0x0000000102037824 */ /* 0x000fe200078e0203 */
[C---:B------:R-:W-:Y:S01]  /*4010*/  IADD3 R176, R191.reuse, 0x3800, RZ ;  /* 0x00003800bfb07810 */ /* 0x040fe20007ffe0ff */
[----:B------:R-:W3:Y:S01]  /*4020*/  LDSM.16.M88.4 R32, [R191+0x1800] ;  /* 0x00180000bf20783b */ /* 0x000ee20000000200 */
[----:B------:R-:W-:Y:S02]  /*4030*/  IADD3 R175, R191, 0x4000, RZ ;  /* 0x00004000bfaf7810 */ /* 0x000fe40007ffe0ff */
[C---:B------:R-:W-:Y:S01]  /*4040*/  IADD3 R204, R3.reuse, UR5, RZ ;  /* 0x0000000503cc7c10 */ /* 0x040fe2000fffe0ff */
[----:B------:R-:W-:Y:S01]  /*4050*/  LDSM.16.M88.4 R72, [R187+0x7800] ;  /* 0x00780000bb48783b */ /* 0x000fe20000000200 */
[----:B------:R-:W-:-:S02]  /*4060*/  IADD3 R203, R3, UR4, RZ ;  /* 0x0000000403cb7c10 */ /* 0x000fc4000fffe0ff */
[----:B------:R-:W-:Y:S01]  /*4070*/  IADD3 R3, R3, 0x8, RZ ;  /* 0x0000000803037810 */ /* 0x000fe20007ffe0ff */
[----:B------:R-:W-:Y:S01]  /*4080*/  LDSM.16.M88.4 R76, [R187+0x8800] ;  /* 0x00880000bb4c783b */ /* 0x000fe20000000200 */
[----:B------:R-:W-:Y:S02]  /*4090*/  IMNMX R204, RZ, R204, !PT ;  /* 0x000000ccffcc7217 */ /* 0x000fe40007800200 */
[C---:B------:R-:W-:Y:S01]  /*40a0*/  IADD3 R202, R3.reuse, UR5, RZ ;  /* 0x0000000503ca7c10 */ /* 0x040fe2000fffe0ff */
[----:B-1----:R-:W-:Y:S01]  /*40b0*/  HMMA.16816.F32.BF16 R20, R44, R16, RZ ;  /* 0x000000102c14723c */ /* 0x002fe200000418ff */
[----:B------:R-:W-:Y:S01]  /*40c0*/  LDSM.16.M88.4 R80, [R194+0x4000] ;  /* 0x00400000c250783b */ /* 0x000fe20000000200 */
[----:B------:R-:W-:Y:S02]  /*40d0*/  IADD3 R199, R3, UR4, RZ ;  /* 0x0000000403c77c10 */ /* 0x000fe4000fffe0ff */
[----:B------:R-:W-:Y:S02]  /*40e0*/  IMNMX R203, R203, UR11, PT ;  /* 0x0000000bcbcb7c17 */ /* 0x000fe4000b800200 */
[----:B------:R-:W-:-:S02]  /*40f0*/  IMNMX R202, RZ, R202, !PT ;  /* 0x000000caffca7217 */ /* 0x000fc40007800200 */
[C---:B------:R-:W-:Y:S01]  /*4100*/  HMMA.16816.F32.BF16 R16, R44.reuse, R18, RZ ;  /* 0x000000122c10723c */ /* 0x040fe200000418ff */
[----:B------:R-:W-:Y:S02]  /*4110*/  IMNMX R199, R199, UR11, PT ;  /* 0x0000000bc7c77c17 */ /* 0x000fe4000b800200 */
[C---:B------:R-:W-:Y:S02]  /*4120*/  IADD3 R174, R191.reuse, 0x4800, RZ ;  /* 0x00004800bfae7810 */ /* 0x040fe40007ffe0ff */
[C---:B------:R-:W-:Y:S02]  /*4130*/  IADD3 R173, R191.reuse, 0x5000, RZ ;  /* 0x00005000bfad7810 */ /* 0x040fe40007ffe0ff */
[----:B------:R-:W-:Y:S01]  /*4140*/  IADD3 R172, R191, 0x5800, RZ ;  /* 0x00005800bfac7810 */ /* 0x000fe20007ffe0ff */
[C---:B--2---:R-:W-:Y:S08]  /*4150*/  HMMA.16816.F32.BF16 R64, R44.reuse, R60, RZ ;  /* 0x0000003c2c40723c */ /* 0x044ff000000418ff */
[----:B------:R-:W-:Y:S08]  /*4160*/  HMMA.16816.F32.BF16 R60, R44, R62, RZ ;  /* 0x0000003e2c3c723c */ /* 0x000ff000000418ff */
[C---:B-----5:R-:W-:Y:S08]  /*4170*/  HMMA.16816.F32.BF16 R20, R24.reuse, R8, R20 ;  /* 0x000000081814723c */ /* 0x060ff00000041814 */
[----:B------:R-:W-:Y:S01]  /*4180*/  HMMA.16816.F32.BF16 R16, R24, R10, R16 ;  /* 0x0000000a1810723c */ /* 0x000fe20000041810 */
[----:B------:R-:W1:Y:S07]  /*4190*/  LDSM.16.M88.4 R8, [R187+0x6800] ;  /* 0x00680000bb08783b */ /* 0x000e6e0000000200 */
[C---:B------:R-:W-:Y:S08]  /*41a0*/  HMMA.16816.F32.BF16 R56, R44.reuse, R52, RZ ;  /* 0x000000342c38723c */ /* 0x040ff000000418ff */
[C---:B------:R-:W-:Y:S08]  /*41b0*/  HMMA.16816.F32.BF16 R52, R44.reuse, R54, RZ ;  /* 0x000000362c34723c */ /* 0x040ff000000418ff */
[C---:B---3--:R-:W-:Y:S08]  /*41c0*/  HMMA.16816.F32.BF16 R48, R44.reuse, R28, RZ ;  /* 0x0000001c2c30723c */ /* 0x048ff000000418ff */
[----:B------:R-:W-:Y:S01]  /*41d0*/  HMMA.16816.F32.BF16 R44, R44, R30, RZ ;  /* 0x0000001e2c2c723c */ /* 0x000fe200000418ff */
[----:B------:R-:W2:Y:S07]  /*41e0*/  LDSM.16.M88.4 R28, [R187+0x6000] ;  /* 0x00600000bb1c783b */ /* 0x000eae0000000200 */
[C---:B----4-:R-:W-:Y:S08]  /*41f0*/  HMMA.16816.F32.BF16 R64, R24.reuse, R12, R64 ;  /* 0x0000000c1840723c */ /* 0x050ff00000041840 */
[C---:B------:R-:W-:Y:S01]  /*4200*/  HMMA.16816.F32.BF16 R60, R24.reuse, R14, R60 ;  /* 0x0000000e183c723c */ /* 0x040fe2000004183c */
[----:B------:R-:W3:Y:S07]  /*4210*/  LDSM.16.M88.4 R12, [R187+0x7000] ;  /* 0x00700000bb0c783b */ /* 0x000eee0000000200 */
[C---:B------:R-:W-:Y:S08]  /*4220*/  HMMA.16816.F32.BF16 R56, R24.reuse, R36, R56 ;  /* 0x000000241838723c */ /* 0x040ff00000041838 */
[C---:B------:R-:W-:Y:S01]  /*4230*/  HMMA.16816.F32.BF16 R52, R24.reuse, R38, R52 ;  /* 0x000000261834723c */ /* 0x040fe20000041834 */
[----:B------:R-:W-:Y:S07]  /*4240*/  LDSM.16.M88.4 R36, [R180] ;  /* 0x00000000b424783b */ /* 0x000fee0000000200 */
[C---:B------:R-:W-:Y:S08]  /*4250*/  HMMA.16816.F32.BF16 R48, R24.reuse, R32, R48 ;  /* 0x000000201830723c */ /* 0x040ff00000041830 */
[----:B------:R-:W-:Y:S01]  /*4260*/  HMMA.16816.F32.BF16 R44, R24, R34, R44 ;  /* 0x00000022182c723c */ /* 0x000fe2000004182c */
[----:B------:R-:W4:Y:S04]  /*4270*/  LDSM.16.M88.4 R24, [R189] ;  /* 0x00000000bd18783b */ /* 0x000f280000000200 */
[----:B------:R-:W-:Y:S03]  /*4280*/  LDSM.16.M88.4 R32, [R180+0x800] ;  /* 0x00080000b420783b */ /* 0x000fe60000000200 */
[C---:B-1----:R-:W-:Y:S08]  /*4290*/  HMMA.16816.F32.BF16 R64, R40.reuse, R8, R64 ;  /* 0x000000082840723c */ /* 0x042ff00000041840 */
[C---:B------:R-:W-:Y:S01]  /*42a0*/  HMMA.16816.F32.BF16 R60, R40.reuse, R10, R60 ;  /* 0x0000000a283c723c */ /* 0x040fe2000004183c */
[----:B------:R-:W1:Y:S07]  /*42b0*/  LDSM.16.M88.4 R8, [R180+0x1000] ;  /* 0x00100000b408783b */ /* 0x000e6e0000000200 */
[C---:B--2---:R-:W-:Y:S08]  /*42c0*/  HMMA.16816.F32.BF16 R20, R40.reuse, R28, R20 ;  /* 0x0000001c2814723c */ /* 0x044ff00000041814 */
[C---:B------:R-:W-:Y:S01]  /*42d0*/  HMMA.16816.F32.BF16 R16, R40.reuse, R30, R16 ;  /* 0x0000001e2810723c */ /* 0x040fe20000041810 */
[----:B------:R-:W2:Y:S07]  /*42e0*/  LDSM.16.M88.4 R28, [R180+0x1800] ;  /* 0x00180000b41c783b */ /* 0x000eae0000000200 */
[C---:B---3--:R-:W-:Y:S08]  /*42f0*/  HMMA.16816.F32.BF16 R56, R40.reuse, R12, R56 ;  /* 0x0000000c2838723c */ /* 0x048ff00000041838 */
[C---:B------:R-:W-:Y:S01]  /*4300*/  HMMA.16816.F32.BF16 R52, R40.reuse, R14, R52 ;  /* 0x0000000e2834723c */ /* 0x040fe20000041834 */
[----:B------:R-:W3:Y:S07]  /*4310*/  LDSM.16.M88.4 R12, [R193+0x8000] ;  /* 0x00800000c10c783b */ /* 0x000eee0000000200 */
[C---:B------:R-:W-:Y:S08]  /*4320*/  HMMA.16816.F32.BF16 R48, R40.reuse, R72, R48 ;  /* 0x000000482830723c */ /* 0x040ff00000041830 */
[----:B------:R-:W-:Y:S01]  /*4330*/  HMMA.16816.F32.BF16 R44, R40, R74, R44 ;  /* 0x0000004a282c723c */ /* 0x000fe2000004182c */
[----:B------:R-:W5:Y:S04]  /*4340*/  LDSM.16.M88.4 R72, [R193+0x9800] ;  /* 0x00980000c148783b */ /* 0x000f680000000200 */
[----:B------:R-:W3:Y:S03]  /*4350*/  LDSM.16.M88.4 R40, [R193+0x8800] ;  /* 0x00880000c128783b */ /* 0x000ee60000000200 */
[C---:B----4-:R-:W-:Y:S08]  /*4360*/  HMMA.16816.F32.BF16 R20, R24.reuse, R36, R20 ;  /* 0x000000241814723c */ /* 0x050ff00000041814 */
[C---:B------:R-:W-:Y:S01]  /*4370*/  HMMA.16816.F32.BF16 R16, R24.reuse, R38, R16 ;  /* 0x000000261810723c */ /* 0x040fe20000041810 */
[----:B------:R-:W-:Y:S07]  /*4380*/  LDSM.16.M88.4 R36, [R191+0x2000] ;  /* 0x00200000bf24783b */ /* 0x000fee0000000200 */
[C---:B-1----:R-:W-:Y:S08]  /*4390*/  HMMA.16816.F32.BF16 R56, R24.reuse, R8, R56 ;  /* 0x000000081838723c */ /* 0x042ff00000041838 */
[C---:B------:R-:W-:Y:S01]  /*43a0*/  HMMA.16816.F32.BF16 R52, R24.reuse, R10, R52 ;  /* 0x0000000a1834723c */ /* 0x040fe20000041834 */
[----:B------:R-:W1:Y:S07]  /*43b0*/  LDSM.16.M88.4 R8, [R193+0x9000] ;  /* 0x00900000c108783b */ /* 0x000e6e0000000200 */
[C---:B--2---:R-:W-:Y:S08]  /*43c0*/  HMMA.16816.F32.BF16 R48, R24.reuse, R28, R48 ;  /* 0x0000001c1830723c */ /* 0x044ff00000041830 */
[C---:B------:R-:W-:Y:S08]  /*43d0*/  HMMA.16816.F32.BF16 R64, R24.reuse, R32, R64 ;  /* 0x000000201840723c */ /* 0x040ff00000041840 */
[C---:B------:R-:W-:Y:S01]  /*43e0*/  HMMA.16816.F32.BF16 R60, R24.reuse, R34, R60 ;  /* 0x00000022183c723c */ /* 0x040fe2000004183c */
[----:B------:R-:W-:Y:S07]  /*43f0*/  LDSM.16.M88.4 R32, [R191+0x2800] ;  /* 0x00280000bf20783b */ /* 0x000fee0000000200 */
[----:B------:R-:W-:Y:S01]  /*4400*/  HMMA.16816.F32.BF16 R44, R24, R30, R44 ;  /* 0x0000001e182c723c */ /* 0x000fe2000004182c */
[----:B------:R-:W-:Y:S04]  /*4410*/  LDSM.16.M88.4 R24, [R192+0x2000] ;  /* 0x00200000c018783b */ /* 0x000fe80000000200 */
[----:B------:R-:W2:Y:S03]  /*4420*/  LDSM.16.M88.4 R28, [R191+0x3800] ;  /* 0x00380000bf1c783b */ /* 0x000ea60000000200 */
[C---:B---3--:R-:W-:Y:S08]  /*4430*/  HMMA.16816.F32.BF16 R20, R68.reuse, R12, R20 ;  /* 0x0000000c4414723c */ /* 0x048ff00000041814 */
[C---:B------:R-:W-:Y:S01]  /*4440*/  HMMA.16816.F32.BF16 R16, R68.reuse, R14, R16 ;  /* 0x0000000e4410723c */ /* 0x040fe20000041810 */
[----:B------:R-:W3:Y:S07]  /*4450*/  LDSM.16.M88.4 R12, [R191+0x3000] ;  /* 0x00300000bf0c783b */ /* 0x000eee0000000200 */
[C---:B-----5:R-:W-:Y:S08]  /*4460*/  HMMA.16816.F32.BF16 R48, R68.reuse, R72, R48 ;  /* 0x000000484430723c */ /* 0x060ff00000041830 */
[C---:B------:R-:W-:Y:S08]  /*4470*/  HMMA.16816.F32.BF16 R64, R68.reuse, R40, R64 ;  /* 0x000000284440723c */ /* 0x040ff00000041840 */
[C---:B------:R-:W-:Y:S01]  /*4480*/  HMMA.16816.F32.BF16 R60, R68.reuse, R42, R60 ;  /* 0x0000002a443c723c */ /* 0x040fe2000004183c */
[----:B------:R-:W-:Y:S07]  /*4490*/  LDSM.16.M88.4 R40, [R190+0x2000] ;  /* 0x00200000be28783b */ /* 0x000fee0000000200 */
[C---:B------:R-:W-:Y:S01]  /*44a0*/  HMMA.16816.F32.BF16 R44, R68.reuse, R74, R44 ;  /* 0x0000004a442c723c */ /* 0x040fe2000004182c */
[----:B------:R-:W-:Y:S07]  /*44b0*/  LDSM.16.M88.4 R72, [R187+0x9000] ;  /* 0x00900000bb48783b */ /* 0x000fee0000000200 */
[C---:B-1----:R-:W-:Y:S08]  /*44c0*/  HMMA.16816.F32.BF16 R56, R68.reuse, R8, R56 ;  /* 0x000000084438723c */ /* 0x042ff00000041838 */
[----:B------:R-:W-:Y:S01]  /*44d0*/  HMMA.16816.F32.BF16 R52, R68, R10, R52 ;  /* 0x0000000a4434723c */ /* 0x000fe20000041834 */
[----:B------:R-:W1:Y:S04]  /*44e0*/  LDSM.16.M88.4 R68, [R187+0x9800] ;  /* 0x00980000bb44783b */ /* 0x000e680000000200 */
[----:B------:R-:W4:Y:S03]  /*44f0*/  LDSM.16.M88.4 R8, [R187+0x8000] ;  /* 0x00800000bb08783b */ /* 0x000f260000000200 */
[C---:B--2---:R-:W-:Y:S08]  /*4500*/  HMMA.16816.F32.BF16 R48, R24.reuse, R28, R48 ;  /* 0x0000001c1830723c */ /* 0x044ff00000041830 */
[C---:B------:R-:W-:Y:S08]  /*4510*/  HMMA.16816.F32.BF16 R20, R24.reuse, R36, R20 ;  /* 0x000000241814723c */ /* 0x040ff00000041814 */
[C---:B------:R-:W-:Y:S01]  /*4520*/  HMMA.16816.F32.BF16 R16, R24.reuse, R38, R16 ;  /* 0x000000261810723c */ /* 0x040fe20000041810 */
[----:B------:R-:W-:Y:S07]  /*4530*/  LDSM.16.M88.4 R36, [R180+0x2000] ;  /* 0x00200000b424783b */ /* 0x000fee0000000200 */
[C---:B------:R-:W-:Y:S08]  /*4540*/  HMMA.16816.F32.BF16 R64, R24.reuse, R32, R64 ;  /* 0x000000201840723c */ /* 0x040ff00000041840 */
[C---:B------:R-:W-:Y:S01]  /*4550*/  HMMA.16816.F32.BF16 R60, R24.reuse, R34, R60 ;  /* 0x00000022183c723c */ /* 0x040fe2000004183c */
[----:B------:R-:W-:Y:S07]  /*4560*/  LDSM.16.M88.4 R32, [R180+0x2800] ;  /* 0x00280000b420783b */ /* 0x000fee0000000200 */
[C---:B------:R-:W-:Y:S01]  /*4570*/  HMMA.16816.F32.BF16 R44, R24.reuse, R30, R44 ;  /* 0x0000001e182c723c */ /* 0x040fe2000004182c */
[----:B------:R-:W-:Y:S07]  /*4580*/  LDSM.16.M88.4 R28, [R180+0x3000] ;  /* 0x00300000b41c783b */ /* 0x000fee0000000200 */
[C---:B---3--:R-:W-:Y:S08]  /*4590*/  HMMA.16816.F32.BF16 R56, R24.reuse, R12, R56 ;  /* 0x0000000c1838723c */ /* 0x048ff00000041838 */
[----:B------:R-:W-:Y:S01]  /*45a0*/  HMMA.16816.F32.BF16 R52, R24, R14, R52 ;  /* 0x0000000e1834723c */ /* 0x000fe20000041834 */
[----:B------:R-:W-:Y:S04]  /*45b0*/  LDSM.16.M88.4 R12, [R189+0x2000] ;  /* 0x00200000bd0c783b */ /* 0x000fe80000000200 */
[----:B------:R-:W2:Y:S03]  /*45c0*/  LDSM.16.M88.4 R24, [R180+0x3800] ;  /* 0x00380000b418783b */ /* 0x000ea60000000200 */
[C---:B-1----:R-:W-:Y:S08]  /*45d0*/  HMMA.16816.F32.BF16 R48, R40.reuse, R68, R48 ;  /* 0x000000442830723c */ /* 0x042ff00000041830 */
[C---:B----4-:R-:W-:Y:S08]  /*45e0*/  HMMA.16816.F32.BF16 R20, R40.reuse, R8, R20 ;  /* 0x000000082814723c */ /* 0x050ff00000041814 */
[C---:B------:R-:W-:Y:S01]  /*45f0*/  HMMA.16816.F32.BF16 R16, R40.reuse, R10, R16 ;  /* 0x0000000a2810723c */ /* 0x040fe20000041810 */
[----:B------:R-:W-:Y:S07]  /*4600*/  LDSM.16.M88.4 R8, [R193+0xa000] ;  /* 0x00a00000c108783b */ /* 0x000fee0000000200 */
[C---:B------:R-:W-:Y:S08]  /*4610*/  HMMA.16816.F32.BF16 R64, R40.reuse, R76, R64 ;  /* 0x0000004c2840723c */ /* 0x040ff00000041840 */
[C---:B------:R-:W-:Y:S01]  /*4620*/  HMMA.16816.F32.BF16 R60, R40.reuse, R78, R60 ;  /* 0x0000004e283c723c */ /* 0x040fe2000004183c */
[----:B------:R-:W-:Y:S07]  /*4630*/  LDSM.16.M88.4 R76, [R193+0xa800] ;  /* 0x00a80000c14c783b */ /* 0x000fee0000000200 */
[C---:B------:R-:W-:Y:S01]  /*4640*/  HMMA.16816.F32.BF16 R44, R40.reuse, R70, R44 ;  /* 0x00000046282c723c */ /* 0x040fe2000004182c */
[----:B------:R-:W1:Y:S07]  /*4650*/  LDSM.16.M88.4 R68, [R193+0xb800] ;  /* 0x00b80000c144783b */ /* 0x000e6e0000000200 */
[C---:B------:R-:W-:Y:S08]  /*4660*/  HMMA.16816.F32.BF16 R56, R40.reuse, R72, R56 ;  /* 0x000000482838723c */ /* 0x040ff00000041838 */
[----:B------:R-:W-:Y:S01]  /*4670*/  HMMA.16816.F32.BF16 R52, R40, R74, R52 ;  /* 0x0000004a2834723c */ /* 0x000fe20000041834 */
[----:B------:R-:W3:Y:S04]  /*4680*/  LDSM.16.M88.4 R72, [R193+0xb000] ;  /* 0x00b00000c148783b */ /* 0x000ee80000000200 */
[----:B------:R-:W-:Y:S03]  /*4690*/  LDSM.16.M88.4 R40, [R192+0x4000] ;  /* 0x00400000c028783b */ /* 0x000fe60000000200 */
[C---:B--2---:R-:W-:Y:S08]  /*46a0*/  HMMA.16816.F32.BF16 R48, R12.reuse, R24, R48 ;  /* 0x000000180c30723c */ /* 0x044ff00000041830 */
[C---:B------:R-:W-:Y:S08]  /*46b0*/  HMMA.16816.F32.BF16 R20, R12.reuse, R36, R20 ;  /* 0x000000240c14723c */ /* 0x040ff00000041814 */
[C---:B------:R-:W-:Y:S01]  /*46c0*/  HMMA.16816.F32.BF16 R16, R12.reuse, R38, R16 ;  /* 0x000000260c10723c */ /* 0x040fe20000041810 */
[----:B------:R-:W2:Y:S07]  /*46d0*/  LDSM.16.M88.4 R36, [R191+0x4000] ;  /* 0x00400000bf24783b */ /* 0x000eae0000000200 */
[C---:B------:R-:W-:Y:S08]  /*46e0*/  HMMA.16816.F32.BF16 R64, R12.reuse, R32, R64 ;  /* 0x000000200c40723c */ /* 0x040ff00000041840 */
[C---:B------:R-:W-:Y:S01]  /*46f0*/  HMMA.16816.F32.BF16 R60, R12.reuse, R34, R60 ;  /* 0x000000220c3c723c */ /* 0x040fe2000004183c */
[----:B------:R-:W4:Y:S07]  /*4700*/  LDSM.16.M88.4 R32, [R191+0x4800] ;  /* 0x00480000bf20783b */ /* 0x000f2e0000000200 */
[C---:B------:R-:W-:Y:S01]  /*4710*/  HMMA.16816.F32.BF16 R44, R12.reuse, R26, R44 ;  /* 0x0000001a0c2c723c */ /* 0x040fe2000004182c */
[----:B------:R-:W5:Y:S07]  /*4720*/  LDSM.16.M88.4 R24, [R191+0x5800] ;  /* 0x00580000bf18783b */ /* 0x000f6e0000000200 */
[C---:B------:R-:W-:Y:S08]  /*4730*/  HMMA.16816.F32.BF16 R56, R12.reuse, R28, R56 ;  /* 0x0000001c0c38723c */ /* 0x040ff00000041838 */
[----:B------:R-:W-:Y:S01]  /*4740*/  HMMA.16816.F32.BF16 R52, R12, R30, R52 ;  /* 0x0000001e0c34723c */ /* 0x000fe20000041834 */
[----:B------:R-:W2:Y:S04]  /*4750*/  LDSM.16.M88.4 R28, [R191+0x5000] ;  /* 0x00500000bf1c783b */ /* 0x000ea80000000200 */
[----:B------:R-:W-:Y:S03]  /*4760*/  LDSM.16.M88.4 R12, [R190+0x4000] ;  /* 0x00400000be0c783b */ /* 0x000fe60000000200 */
[C---:B-1----:R-:W-:Y:S08]  /*4770*/  HMMA.16816.F32.BF16 R48, R80.reuse, R68, R48 ;  /* 0x000000445030723c */ /* 0x042ff00000041830 */
[C---:B------:R-:W-:Y:S08]  /*4780*/  HMMA.16816.F32.BF16 R20, R80.reuse, R8, R20 ;  /* 0x000000085014723c */ /* 0x040ff00000041814 */
[C---:B------:R-:W-:Y:S01]  /*4790*/  HMMA.16816.F32.BF16 R16, R80.reuse, R10, R16 ;  /* 0x0000000a5010723c */ /* 0x040fe20000041810 */
[----:B------:R-:W1:Y:S07]  /*47a0*/  LDSM.16.M88.4 R8, [R187+0xa000] ;  /* 0x00a00000bb08783b */ /* 0x000e6e0000000200 */
[C---:B------:R-:W-:Y:S08]  /*47b0*/  HMMA.16816.F32.BF16 R64, R80.reuse, R76, R64 ;  /* 0x0000004c5040723c */ /* 0x040ff00000041840 */
[C---:B------:R-:W-:Y:S08]  /*47c0*/  HMMA.16816.F32.BF16 R60, R80.reuse, R78, R60 ;  /* 0x0000004e503c723c */ /* 0x040ff0000004183c */
[C---:B------:R-:W-:Y:S01]  /*47d0*/  HMMA.16816.F32.BF16 R68, R80.reuse, R70, R44 ;  /* 0x000000465044723c */ /* 0x040fe2000004182c */
[----:B------:R-:W1:Y:S07]  /*47e0*/  LDSM.16.M88.4 R44, [R187+0xa800] ;  /* 0x00a80000bb2c783b */ /* 0x000e6e0000000200 */
[C---:B---3--:R-:W-:Y:S08]  /*47f0*/  HMMA.16816.F32.BF16 R56, R80.reuse, R72, R56 ;  /* 0x000000485038723c */ /* 0x048ff00000041838 */
[----:B------:R-:W-:Y:S08]  /*4800*/  HMMA.16816.F32.BF16 R52, R80, R74, R52 ;  /* 0x0000004a5034723c */ /* 0x000ff00000041834 */
[C---:B--2---:R-:W-:Y:S08]  /*4810*/  HMMA.16816.F32.BF16 R20, R40.reuse, R36, R20 ;  /* 0x000000242814723c */ /* 0x044ff00000041814 */
[C---:B------:R-:W-:Y:S01]  /*4820*/  HMMA.16816.F32.BF16 R16, R40.reuse, R38, R16 ;  /* 0x000000262810723c */ /* 0x040fe20000041810 */
[----:B------:R-:W2:Y:S07]  /*4830*/  LDSM.16.M88.4 R36, [R187+0xb000] ;  /* 0x00b00000bb24783b */ /* 0x000eae0000000200 */
[C---:B----4-:R-:W-:Y:S08]  /*4840*/  HMMA.16816.F32.BF16 R64, R40.reuse, R32, R64 ;  /* 0x000000202840723c */ /* 0x050ff00000041840 */
[C---:B------:R-:W-:Y:S01]  /*4850*/  HMMA.16816.F32.BF16 R60, R40.reuse, R34, R60 ;  /* 0x00000022283c723c */ /* 0x040fe2000004183c */
[----:B------:R-:W-:Y:S07]  /*4860*/  LDSM.16.M88.4 R32, [R189+0x4000] ;  /* 0x00400000bd20783b */ /* 0x000fee0000000200 */
[C---:B-----5:R-:W-:Y:S08]  /*4870*/  HMMA.16816.F32.BF16 R48, R40.reuse, R24, R48 ;  /* 0x000000182830723c */ /* 0x060ff00000041830 */
[C---:B------:R-:W-:Y:S01]  /*4880*/  HMMA.16816.F32.BF16 R68, R40.reuse, R26, R68 ;  /* 0x0000001a2844723c */ /* 0x040fe20000041844 */
[----:B------:R-:W3:Y:S07]  /*4890*/  LDSM.16.M88.4 R24, [R187+0xb800] ;  /* 0x00b80000bb18783b */ /* 0x000eee0000000200 */
[C---:B------:R-:W-:Y:S08]  /*48a0*/  HMMA.16816.F32.BF16 R56, R40.reuse, R28, R56 ;  /* 0x0000001c2838723c */ /* 0x040ff00000041838 */
[----:B------:R-:W-:Y:S01]  /*48b0*/  HMMA.16816.F32.BF16 R52, R40, R30, R52 ;  /* 0x0000001e2834723c */ /* 0x000fe20000041834 */
[----:B------:R-:W4:Y:S04]  /*48c0*/  LDSM.16.M88.4 R28, [R180+0x4000] ;  /* 0x00400000b41c783b */ /* 0x000f280000000200 */
[----:B------:R-:W-:Y:S03]  /*48d0*/  LDSM.16.M88.4 R40, [R180+0x5000] ;  /* 0x00500000b428783b */ /* 0x000fe60000000200 */
[C---:B-1----:R-:W-:Y:S08]  /*48e0*/  HMMA.16816.F32.BF16 R20, R12.reuse, R8, R20 ;  /* 0x000000080c14723c */ /* 0x042ff00000041814 */
[C---:B------:R-:W-:Y:S01]  /*48f0*/  HMMA.16816.F32.BF16 R16, R12.reuse, R10, R16 ;  /* 0x0000000a0c10723c */ /* 0x040fe20000041810 */
[----:B------:R-:W1:Y:S07]  /*4900*/  LDSM.16.M88.4 R8, [R180+0x4800] ;  /* 0x00480000b408783b */ /* 0x000e6e0000000200 */
[C---:B------:R-:W-:Y:S08]  /*4910*/  HMMA.16816.F32.BF16 R64, R12.reuse, R44, R64 ;  /* 0x0000002c0c40723c */ /* 0x040ff00000041840 */
[----:B------:R-:W-:Y:S01]  /*4920*/  HMMA.16816.F32.BF16 R60, R12, R46, R60 ;  /* 0x0000002e0c3c723c */ /* 0x000fe2000004183c */
[----:B------:R-:W5:Y:S01]  /*4930*/  LDSM.16.M88.4 R44, [R180+0x5800] ;  /* 0x00580000b42c783b */ /* 0x000f620000000200 */
[----:B------:R-:W-:-:S06]  /*4940*/  DEPBAR.LE SB0, 0x0 ;  /* 0x000080000000791a */ /* 0x000fcc0000000000 */
[C---:B--2---:R-:W-:Y:S08]  /*4950*/  HMMA.16816.F32.BF16 R56, R12.reuse, R36, R56 ;  /* 0x000000240c38723c */ /* 0x044ff00000041838 */
[C---:B------:R-:W-:Y:S08]  /*4960*/  HMMA.16816.F32.BF16 R52, R12.reuse, R38, R52 ;  /* 0x000000260c34723c */ /* 0x040ff00000041834 */
[C---:B---3--:R-:W-:Y:S08]  /*4970*/  HMMA.16816.F32.BF16 R48, R12.reuse, R24, R48 ;  /* 0x000000180c30723c */ /* 0x048ff00000041830 */
[----:B------:R-:W-:Y:S08]  /*4980*/  HMMA.16816.F32.BF16 R68, R12, R26, R68 ;  /* 0x0000001a0c44723c */ /* 0x000ff00000041844 */
[C---:B----4-:R-:W-:Y:S08]  /*4990*/  HMMA.16816.F32.BF16 R20, R32.reuse, R28, R20 ;  /* 0x0000001c2014723c */ /* 0x050ff00000041814 */
[C---:B------:R-:W-:Y:S08]  /*49a0*/  HMMA.16816.F32.BF16 R16, R32.reuse, R30, R16 ;  /* 0x0000001e2010723c */ /* 0x040ff00000041810 */
[C---:B-1----:R-:W-:Y:S08]  /*49b0*/  HMMA.16816.F32.BF16 R64, R32.reuse, R8, R64 ;  /* 0x000000082040723c */ /* 0x042ff00000041840 */
[C---:B------:R-:W-:Y:S08]  /*49c0*/  HMMA.16816.F32.BF16 R60, R32.reuse, R10, R60 ;  /* 0x0000000a203c723c */ /* 0x040ff0000004183c */
[C---:B------:R-:W-:Y:S08]  /*49d0*/  HMMA.16816.F32.BF16 R56, R32.reuse, R40, R56 ;  /* 0x000000282038723c */ /* 0x040ff00000041838 */
[C---:B------:R-:W-:Y:S08]  /*49e0*/  HMMA.16816.F32.BF16 R52, R32.reuse, R42, R52 ;  /* 0x0000002a2034723c */ /* 0x040ff00000041834 */
[C---:B-----5:R-:W-:Y:S08]  /*49f0*/  HMMA.16816.F32.BF16 R48, R32.reuse, R44, R48 ;  /* 0x0000002c2030723c */ /* 0x060ff00000041830 */
[----:B------:R-:W-:Y:S01]  /*4a00*/  HMMA.16816.F32.BF16 R68, R32, R46, R68 ;  /* 0x0000002e2044723c */ /* 0x000fe20000041844 */
[----:B------:R-:W-:Y:S06]  /*4a10*/  BAR.SYNC.DEFER_BLOCKING 0x0 ;  /* 0x0000000000007b1d */ /* 0x000fec0000010000 */
[----:B------:R-:W-:Y:S05]  /*4a20*/  @!P4 BRA `(.L_x_2090) ;  /* 0x00000ca00000c947 */ /* 0x000fea0003800000 */
[----:B------:R-:W-:-:S13]  /*4a30*/  PLOP3.LUT P0, PT, PT, PT, UP6, 0x80, 0x0 ;  /* 0x000000000000781c */ /* 0x000fda0003f0f068 */
[----:B------:R-:W-:Y:S05]  /*4a40*/  @!P0 BRA `(.L_x_2091) ;  /* 0x0000049000008947 */ /* 0x000fea0003800000 */
[----:B------:R-:W1:Y:S01]  /*4a50*/  I2F.RP R6, UR9 ;  /* 0x0000000900067d06 */ /* 0x000e620008209400 */
[----:B------:R-:W-:Y:S01]  /*4a60*/  UIADD3 UR10, UR14, -0x40, URZ ;  /* 0xffffffc00e0a7890 */ /* 0x000fe2000fffe03f */
[----:B------:R-:W-:Y:S01]  /*4a70*/  IMAD.U32 R3, RZ, RZ, UR14 ;  /* 0x0000000eff037e24 */ /* 0x000fe2000f8e00ff */
[----:B------:R-:W-:-:S04]  /*4a80*/  UMOV UR16, URZ ;  /* 0x0000003f00107c82 */ /* 0x000fc80008000000 */
[----:B------:R-:W-:Y:S01]  /*4a90*/  IMAD.U32 R2, RZ, RZ, UR10 ;  /* 0x0000000aff027e24 */ /* 0x000fe2000f8e00ff */
[----:B------:R-:W-:-:S04]  /*4aa0*/  IABS R3, R3 ;  /* 0x0000000300037213 */ /* 0x000fc80000000000 */
[----:B------:R-:W-:Y:S01]  /*4ab0*/  IABS R2, R2 ;  /* 0x0000000200027213 */ /* 0x000fe20000000000 */
[----:B------:R-:W2:Y:S01]  /*4ac0*/  R2UR UR7, R3 ;  /* 0x00000000030773c2 */ /* 0x000ea200000e0000 */
[----:B-1----:R-:W1:Y:S07]  /*4ad0*/  MUFU.RCP R4, R6 ;  /* 0x0000000600047308 */ /* 0x002e6e0000001000 */
[----:B------:R-:W3:Y:S01]  /*4ae0*/  R2UR UR5, R2 ;  /* 0x00000000020573c2 */ /* 0x000ee200000e0000 */
[----:B-1----:R-:W-:-:S06]  /*4af0*/  IADD3 R4, R4, 0xffffffe, RZ ;  /* 0x0ffffffe04047810 */ /* 0x002fcc0007ffe0ff */
[----:B------:R-:W1:Y:S02]  /*4b00*/  F2I.FTZ.U32.TRUNC.NTZ R4, R4 ;  /* 0x0000000400047305 */ /* 0x000e64000021f000 */
[----:B-1----:R-:W1:Y:S02]  /*4b10*/  R2UR UR17, R4 ;  /* 0x00000000041173c2 */ /* 0x002e6400000e0000 */
[----:B-1----:R-:W-:-:S04]  /*4b20*/  UIADD3 UR4, URZ, -UR17, URZ ;  /* 0x800000113f047290 */ /* 0x002fc8000fffe03f */
[----:B------:R-:W-:-:S04]  /*4b30*/  UIMAD UR4, UR4, UR9, URZ ;  /* 0x00000009040472a4 */ /* 0x000fc8000f8e023f */
[----:B------:R-:W-:-:S04]  /*4b40*/  UIMAD.WIDE.U32 UR16, UR17, UR4, UR16 ;  /* 0x00000004111072a5 */ /* 0x000fc8000f8e0010 */
[----:B--2---:R-:W-:Y:S02]  /*4b50*/  UIMAD.WIDE.U32 UR28, UR17, UR7, URZ ;  /* 0x00000007111c72a5 */ /* 0x004fe4000f8e003f */
[----:B---3--:R-:W-:-:S05]  /*4b60*/  UIMAD.WIDE.U32 UR16, UR17, UR5, URZ ;  /* 0x00000005111072a5 */ /* 0x008fca000f8e003f */
[----:B------:R-:W-:Y:S02]  /*4b70*/  UMOV UR15, UR29 ;  /* 0x0000001d000f7c82 */ /* 0x000fe40008000000 */
[----:B------:R-:W-:Y:S02]  /*4b80*/  UMOV UR11, UR17 ;  /* 0x00000011000b7c82 */ /* 0x000fe40008000000 */
[----:B------:R-:W-:Y:S02]  /*4b90*/  UIADD3 UR4, -UR11, URZ, URZ ;  /* 0x0000003f0b047290 */ /* 0x000fe4000fffe13f */
[----:B------:R-:W-:Y:S02]  /*4ba0*/  UIADD3 UR6, -UR15, URZ, URZ ;  /* 0x0000003f0f067290 */ /* 0x000fe4000fffe13f */
[----:B------:R-:W-:Y:S02]  /*4bb0*/  UIMAD UR5, UR9, UR4, UR5 ;  /* 0x00000004090572a4 */ /* 0x000fe4000f8e0205 */
[----:B------:R-:W-:-:S02]  /*4bc0*/  UIMAD UR6, UR9, UR6, UR7 ;  /* 0x00000006090672a4 */ /* 0x000fc4000f8e0207 */
[----:B------:R-:W-:Y:S02]  /*4bd0*/  UISETP.GT.U32.AND UP0, UPT, UR9, UR5, UPT ;  /* 0x000000050900728c */ /* 0x000fe4000bf04070 */
[----:B------:R-:W-:Y:S02]  /*4be0*/  UISETP.GT.U32.AND UP2, UPT, UR9, UR6, UPT ;  /* 0x000000060900728c */ /* 0x000fe4000bf44070 */
[----:B------:R-:W-:Y:S02]  /*4bf0*/  ULDC UR4, c[0x0][0x2d0] ;  /* 0x0000b40000047ab9 */ /* 0x000fe40000000800 */
[----:B------:R-:W-:-:S05]  /*4c00*/  ULOP3.LUT UR10, UR10, UR4, URZ, 0x3c, !UPT ;  /* 0x000000040a0a7292 */ /* 0x000fca000f8e3c3f */
[----:B------:R-:W-:Y:S02]  /*4c10*/  @!UP0 UIADD3 UR5, UR5, -UR9, URZ ;  /* 0x8000000905058290 */ /* 0x000fe4000fffe03f */
[----:B------:R-:W-:Y:S02]  /*4c20*/  @!UP2 UIADD3 UR6, UR6, -UR9, URZ ;  /* 0x800000090606a290 */ /* 0x000fe4000fffe03f */
[----:B------:R-:W-:Y:S02]  /*4c30*/  UISETP.GE.U32.AND UP3, UPT, UR5, UR9, UPT ;  /* 0x000000090500728c */ /* 0x000fe4000bf66070 */
[----:B------:R-:W-:Y:S02]  /*4c40*/  UISETP.GE.U32.AND UP4, UPT, UR6, UR9, UPT ;  /* 0x000000090600728c */ /* 0x000fe4000bf86070 */
[----:B------:R-:W-:Y:S02]  /*4c50*/  ULOP3.LUT UR5, UR14, UR4, URZ, 0x3c, !UPT ;  /* 0x000000040e057292 */ /* 0x000fe4000f8e3c3f */
[----:B------:R-:W-:-:S02]  /*4c60*/  @!UP0 UIADD3 UR11, UR11, 0x1, URZ ;  /* 0x000000010b0b8890 */ /* 0x000fc4000fffe03f */
[----:B------:R-:W-:Y:S02]  /*4c70*/  UISETP.GE.AND UP1, UPT, UR5, URZ, UPT ;  /* 0x0000003f0500728c */ /* 0x000fe4000bf26270 */
[----:B------:R-:W-:Y:S02]  /*4c80*/  UISETP.GE.AND UP0, UPT, UR10, URZ, UPT ;  /* 0x0000003f0a00728c */ /* 0x000fe4000bf06270 */
[----:B------:R-:W-:Y:S02]  /*4c90*/  @!UP2 UIADD3 UR15, UR15, 0x1, URZ ;  /* 0x000000010f0fa890 */ /* 0x000fe4000fffe03f */
[----:B------:R-:W-:Y:S02]  /*4ca0*/  @UP3 UIADD3 UR11, UR11, 0x1, URZ ;  /* 0x000000010b0b3890 */ /* 0x000fe4000fffe03f */
[----:B------:R-:W-:Y:S02]  /*4cb0*/  @UP4 UIADD3 UR15, UR15, 0x1, URZ ;  /* 0x000000010f0f4890 */ /* 0x000fe4000fffe03f */
[----:B------:R-:W-:-:S02]  /*4cc0*/  UISETP.NE.AND UP2, UPT, URZ, UR4, UPT ;  /* 0x000000043f00728c */ /* 0x000fc4000bf45270 */
[----:B------:R-:W-:Y:S02]  /*4cd0*/  ULOP3.LUT UR5, URZ, UR4, URZ, 0x33, !UPT ;  /* 0x000000043f057292 */ /* 0x000fe4000f8e333f */
[----:B------:R-:W-:Y:S02]  /*4ce0*/  @!UP1 UIADD3 UR15, -UR15, URZ, URZ ;  /* 0x0000003f0f0f9290 */ /* 0x000fe4000fffe13f */
[----:B------:R-:W-:Y:S02]  /*4cf0*/  @!UP0 UIADD3 UR11, -UR11, URZ, URZ ;  /* 0x0000003f0b0b8290 */ /* 0x000fe4000fffe13f */
[----:B------:R-:W-:Y:S02]  /*4d00*/  USEL UR15, UR5, UR15, !UP2 ;  /* 0x0000000f050f7287 */ /* 0x000fe4000d000000 */
[----:B------:R-:W-:Y:S02]  /*4d10*/  USEL UR5, UR5, UR11, !UP2 ;  /* 0x0000000b05057287 */ /* 0x000fe4000d000000 */
[----:B------:R-:W-:-:S02]  /*4d20*/  UIMAD.WIDE UR6, UR15, 0x4, UR30 ;  /* 0x000000040f0678a5 */ /* 0x000fc4000f8e021e */
[----:B------:R-:W-:-:S04]  /*4d30*/  UIMAD.WIDE UR10, UR5, 0x4, UR30 ;  /* 0x00000004050a78a5 */ /* 0x000fc8000f8e021e */
[----:B------:R-:W-:Y:S01]  /*4d40*/  MOV R10, UR6 ;  /* 0x00000006000a7c02 */ /* 0x000fe20008000f00 */
[----:B------:R-:W-:Y:S01]  /*4d50*/  IMAD.U32 R11, RZ, RZ, UR7 ;  /* 0x00000007ff0b7e24 */ /* 0x000fe2000f8e00ff */
[----:B------:R-:W-:Y:S01]  /*4d60*/  MOV R8, UR10 ;  /* 0x0000000a00087c02 */ /* 0x000fe20008000f00 */
[----:B------:R-:W-:-:S03]  /*4d70*/  IMAD.U32 R9, RZ, RZ, UR11 ;  /* 0x0000000bff097e24 */ /* 0x000fc6000f8e00ff */
[----:B------:R-:W2:Y:S04]  /*4d80*/  LDG.E R3, [R10.64] ;  /* 0x0000000c0a037981 */ /* 0x000ea8000c1e1900 */
[----:B------:R1:W2:Y:S01]  /*4d90*/  LDG.E R2, [R8.64] ;  /* 0x0000000c08027981 */ /* 0x0002a2000c1e1900 */
[----:B------:R-:W-:Y:S02]  /*4da0*/  UIADD3 UR15, UR15, -UR5, URZ ;  /* 0x800000050f0f7290 */ /* 0x000fe4000fffe03f */
[----:B------:R-:W-:Y:S02]  /*4db0*/  UMOV UR7, 0x40 ;  /* 0x0000004000077882 */ /* 0x000fe40000000000 */
[----:B------:R-:W-:-:S03]  /*4dc0*/  UIMAD UR7, UR15, UR4, -UR7 ;  /* 0x000000040f0772a4 */ /* 0x000fc6000f8e0a07 */
[----:B------:R-:W-:Y:S02]  /*4dd0*/  ULDC.64 UR4, c[0x0][0x198] ;  /* 0x0000660000047ab9 */ /* 0x000fe40000000a00 */
[----:B------:R-:W-:Y:S02]  /*4de0*/  USHF.R.S32.HI UR6, URZ, 0x1f, UR7 ;  /* 0x0000001f3f067899 */ /* 0x000fe40008011407 */
[----:B------:R-:W-:Y:S02]  /*4df0*/  UIMAD.WIDE.U32 UR10, UR7, UR4, URZ ;  /* 0x00000004070a72a5 */ /* 0x000fe4000f8e003f */
[----:B------:R-:W-:-:S04]  /*4e00*/  UIMAD UR6, UR6, UR4, URZ ;  /* 0x00000004060672a4 */ /* 0x000fc8000f8e023f */
[----:B------:R-:W-:-:S04]  /*4e10*/  UIMAD UR5, UR7, UR5, UR6 ;  /* 0x00000005070572a4 */ /* 0x000fc8000f8e0206 */
[----:B------:R-:W-:Y:S01]  /*4e20*/  UIADD3 UR5, UR11, UR5, URZ ;  /* 0x000000050b057290 */ /* 0x000fe2000fffe03f */
[----:B-1----:R-:W-:Y:S01]  /*4e30*/  MOV R9, UR11 ;  /* 0x0000000b00097c02 */ /* 0x002fe20008000f00 */
[----:B------:R-:W-:-:S04]  /*4e40*/  IMAD.U32 R8, RZ, RZ, UR10 ;  /* 0x0000000aff087e24 */ /* 0x000fc8000f8e00ff */
[----:B------:R-:W-:Y:S01]  /*4e50*/  IMAD.U32 R9, RZ, RZ, UR5 ;  /* 0x00000005ff097e24 */ /* 0x000fe2000f8e00ff */
[----:B--2---:R-:W-:-:S04]  /*4e60*/  IADD3 R2, -R3, R2, RZ ;  /* 0x0000000203027210 */ /* 0x004fc80007ffe1ff */
[----:B------:R-:W-:-:S05]  /*4e70*/  SHF.R.S32.HI R3, RZ, 0x1f, R2 ;  /* 0x0000001fff037819 */ /* 0x000fca0000011402 */
[----:B------:R-:W-:-:S04]  /*4e80*/  IMAD R3, R3, c[0x0][0x180], RZ ;  /* 0x0000600003037a24 */ /* 0x000fc800078e02ff */
[C---:B------:R-:W-:Y:S02]  /*4e90*/  IMAD R6, R2.reuse, c[0x0][0x184], R3 ;  /* 0x0000610002067a24 */ /* 0x040fe400078e0203 */
[----:B------:R-:W-:-:S05]  /*4ea0*/  IMAD.WIDE.U32 R2, R2, c[0x0][0x180], R8 ;  /* 0x0000600002027a25 */ /* 0x000fca00078e0008 */
[----:B------:R-:W-:Y:S02]  /*4eb0*/  IADD3 R6, R3, R6, RZ ;  /* 0x0000000603067210 */ /* 0x000fe40007ffe0ff */
[----:B------:R-:W-:Y:S01]  /*4ec0*/  MOV R11, R2 ;  /* 0x00000002000b7202 */ /* 0x000fe20000000f00 */
[----:B------:R-:W-:Y:S05]  /*4ed0*/  BRA `(.L_x_2092) ;  /* 0x0000004000007947 */ /* 0x000fea0003800000 */
.L_x_2091:
[----:B------:R-:W-:-:S04]  /*4ee0*/  ULEA UR6, -UR6, URZ, 0x6 ;  /* 0x0000003f06067291 */ /* 0x000fc8000f8e313f */
[----:B------:R-:W-:Y:S02]  /*4ef0*/  USHF.R.S32.HI UR4, URZ, 0x1f, UR6 ;  /* 0x0000001f3f047899 */ /* 0x000fe40008011406 */
[----:B------:R-:W-:-:S04]  /*4f00*/  MOV R11, UR6 ;  /* 0x00000006000b7c02 */ /* 0x000fc80008000f00 */
[----:B------:R-:W-:Y:S02]  /*4f10*/  MOV R6, UR4 ;  /* 0x0000000400067c02 */ /* 0x000fe40008000f00 */
.L_x_2092:
[----:B------:R-:W-:Y:S01]  /*4f20*/  ISETP.GE.AND P5, PT, R200, c[0x0][0x220], PT ;  /* 0x00008800c8007a0c */ /* 0x000fe20003fa6270 */
[----:B------:R-:W-:Y:S01]  /*4f30*/  BSSY B0, `(.L_x_2093) ;  /* 0x0000076000007945 */ /* 0x000fe20003800000 */
[----:B------:R-:W-:Y:S02]  /*4f40*/  ISETP.GE.AND P3, PT, R196, c[0x0][0x220], PT ;  /* 0x00008800c4007a0c */ /* 0x000fe40003f66270 */
[----:B------:R-:W-:-:S09]  /*4f50*/  ISETP.GE.AND P2, PT, R195, c[0x0][0x220], PT ;  /* 0x00008800c3007a0c */ /* 0x000fd20003f46270 */
[CC--:B------:R-:W-:Y:S01]  /*4f60*/  @!P5 IADD3 R9, P1, R11.reuse, R134.reuse, RZ ;  /* 0x000000860b09d210 */ /* 0x0c0fe20007f3e0ff */
[----:B------:R1:W-:Y:S01]  /*4f70*/  @P5 STS.128 [R198+0x6000], RZ ;  /* 0x006000ffc6005388 */ /* 0x0003e20000000c00 */
[----:B------:R-:W-:-:S03]  /*4f80*/  @!P3 IADD3 R3, P0, R11, R134, RZ ;  /* 0x000000860b03b210 */ /* 0x000fc60007f1e0ff */
[C-C-:B------:R-:W-:Y:S01]  /*4f90*/  @!P5 IMAD.X R4, R6.reuse, 0x1, R133.reuse, P1 ;  /* 0x000000010604d824 */ /* 0x140fe200008e0685 */
[----:B------:R-:W-:Y:S01]  /*4fa0*/  @!P5 LEA R36, P1, R9, c[0x0][0x168], 0x1 ;  /* 0x00005a000924da11 */ /* 0x000fe200078208ff */
[C-C-:B------:R-:W-:Y:S01]  /*4fb0*/  @!P3 IMAD.X R2, R6.reuse, 0x1, R133.reuse, P0 ;  /* 0x000000010602b824 */ /* 0x140fe200000e0685 */
[----:B------:R-:W-:Y:S02]  /*4fc0*/  @!P2 IADD3 R13, P0, R11, R134, RZ ;  /* 0x000000860b0da210 */ /* 0x000fe40007f1e0ff */
[----:B------:R-:W-:Y:S02]  /*4fd0*/  @!P5 LEA.HI.X R37, R9, c[0x0][0x16c], R4, 0x1, P1 ;  /* 0x00005b000925da11 */ /* 0x000fe400008f0c04 */
[----:B------:R-:W-:Y:S02]  /*4fe0*/  @!P3 LEA R28, P1, R3, c[0x0][0x168], 0x1 ;  /* 0x00005a00031cba11 */ /* 0x000fe400078208ff */
[----:B------:R-:W-:Y:S01]  /*4ff0*/  IADD3 R9, P6, R11, UR21, RZ ;  /* 0x000000150b097c10 */ /* 0x000fe2000ffde0ff */
[----:B------:R-:W-:Y:S01]  /*5000*/  @!PT LDS RZ, [RZ] ;  /* 0x00000000fffff984 */ /* 0x000fe20000000800 */
[----:B------:R-:W-:Y:S01]  /*5010*/  @!PT LDS RZ, [RZ] ;  /* 0x00000000fffff984 */ /* 0x000fe20000000800 */
[----:B------:R-:W-:Y:S01]  /*5020*/  @!PT LDS RZ, [RZ] ;  /* 0x00000000fffff984 */ /* 0x000fe20000000800 */
[----:B------:R1:W-:Y:S01]  /*5030*/  @!P5 LDGSTS.E.BYPASS.LTC128B.128 [R198+0x6000], [R36.64] ;  /* 0x0600000024c6dfae */ /* 0x0003e2000b901d4c */
[----:B------:R-:W-:Y:S01]  /*5040*/  @!P3 LEA.HI.X R29, R3, c[0x0][0x16c], R2, 0x1, P1 ;  /* 0x00005b00031dba11 */ /* 0x000fe200008f0c02 */
[C---:B------:R-:W-:Y:S01]  /*5050*/  @!P2 IMAD.X R2, R6.reuse, 0x1, R133, P0 ;  /* 0x000000010602a824 */ /* 0x040fe200000e0685 */
[----:B------:R-:W-:Y:S01]  /*5060*/  IADD3.X R4, R6, UR20, RZ, P6, !PT ;  /* 0x0000001406047c10 */ /* 0x000fe2000b7fe4ff */
[----:B------:R1:W-:Y:S01]  /*5070*/  @P3 STS.128 [R198+0x8000], RZ ;  /* 0x008000ffc6003388 */ /* 0x0003e20000000c00 */
[----:B------:R-:W-:-:S02]  /*5080*/  @!P2 LEA R26, P0, R13, c[0x0][0x168], 0x1 ;  /* 0x00005a000d1aaa11 */ /* 0x000fc400078008ff */
[-C--:B------:R-:W-:Y:S01]  /*5090*/  @!P5 IADD3 R3, P1, R9, R134.reuse, RZ ;  /* 0x000000860903d210 */ /* 0x080fe20007f3e0ff */
[----:B------:R-:W-:Y:S01]  /*50a0*/  @!PT LDS RZ, [RZ] ;  /* 0x00000000fffff984 */ /* 0x000fe20000000800 */
[----:B------:R-:W-:Y:S01]  /*50b0*/  @!PT LDS RZ, [RZ] ;  /* 0x00000000fffff984 */ /* 0x000fe20000000800 */
[----:B------:R-:W-:Y:S01]  /*50c0*/  @!PT LDS RZ, [RZ] ;  /* 0x00000000fffff984 */ /* 0x000fe20000000800 */
[----:B------:R1:W-:Y:S01]  /*50d0*/  @!P3 LDGSTS.E.BYPASS.LTC128B.128 [R198+0x8000], [R28.64+0x80] ;  /* 0x080000801cc6bfae */ /* 0x0003e2000b901d4c */
[----:B------:R-:W-:Y:S02]  /*50e0*/  @!P2 LEA.HI.X R27, R13, c[0x0][0x16c], R2, 0x1, P0 ;  /* 0x00005b000d1baa11 */ /* 0x000fe400000f0c02 */
[-C--:B------:R-:W-:Y:S01]  /*50f0*/  @!P3 IADD3 R13, P0, R9, R134.reuse, RZ ;  /* 0x00000086090db210 */ /* 0x080fe20007f1e0ff */
[C-C-:B------:R-:W-:Y:S01]  /*5100*/  @!P5 IMAD.X R2, R4.reuse, 0x1, R133.reuse, P1 ;  /* 0x000000010402d824 */ /* 0x140fe200008e0685 */
[C---:B------:R-:W-:Y:S01]  /*5110*/  @!P5 LEA R34, P1, R3.reuse, c[0x0][0x168], 0x1 ;  /* 0x00005a000322da11 */ /* 0x040fe200078208ff */
[----:B------:R1:W-:Y:S03]  /*5120*/  @P2 STS.128 [R198+0xa000], RZ ;  /* 0x00a000ffc6002388 */ /* 0x0003e60000000c00 */
[----:B------:R-:W-:Y:S01]  /*5130*/  @!P5 LEA.HI.X R35, R3, c[0x0][0x16c], R2, 0x1, P1 ;  /* 0x00005b000323da11 */ /* 0x000fe200008f0c02 */
[----:B------:R-:W-:Y:S01]  /*5140*/  @!P3 IMAD.X R2, R4, 0x1, R133, P0 ;  /* 0x000000010402b824 */ /* 0x000fe200000e0685 */
[----:B------:R-:W-:Y:S01]  /*5150*/  @!P3 LEA R24, P1, R13, c[0x0][0x168], 0x1 ;  /* 0x00005a000d18ba11 */ /* 0x000fe200078208ff */
[----:B------:R-:W-:Y:S01]  /*5160*/  @!PT LDS RZ, [RZ] ;  /* 0x00000000fffff984 */ /* 0x000fe20000000800 */
[----:B------:R-:W-:Y:S01]  /*5170*/  @!PT LDS RZ, [RZ] ;  /* 0x00000000fffff984 */ /* 0x000fe20000000800 */
[----:B------:R-:W-:Y:S01]  /*5180*/  @!PT LDS RZ, [RZ] ;  /* 0x00000000fffff984 */ /* 0x000fe20000000800 */
[----:B------:R1:W-:Y:S01]  /*5190*/  @!P2 LDGSTS.E.BYPASS.LTC128B.128 [R198+0xa000], [R26.64+0x100] ;  /* 0x0a0001001ac6afae */ /* 0x0003e2000b901d4c */
[----:B------:R-:W-:-:S02]  /*51a0*/  @!P2 IADD3 R3, P0, R9, R134, RZ ;  /* 0x000000860903a210 */ /* 0x000fc40007f1e0ff */
[----:B------:R-:W-:Y:S01]  /*51b0*/  IADD3 R9, P6, R9, UR21, RZ ;  /* 0x0000001509097c10 */ /* 0x000fe2000ffde0ff */
[----:B------:R1:W-:Y:S01]  /*51c0*/  @P5 STS.128 [R198+0x6800], RZ ;  /* 0x006800ffc6005388 */ /* 0x0003e20000000c00 */
[----:B------:R-:W-:Y:S01]  /*51d0*/  @!P3 LEA.HI.X R25, R13, c[0x0][0x16c], R2, 0x1, P1 ;  /* 0x00005b000d19ba11 */ /* 0x000fe200008f0c02 */
[C---:B------:R-:W-:Y:S01]  /*51e0*/  @!P2 IMAD.X R2, R4.reuse, 0x1, R133, P0 ;  /* 0x000000010402a824 */ /* 0x040fe200000e0685 */
[----:B------:R-:W-:Y:S01]  /*51f0*/  @!P2 LEA R14, P0, R3, c[0x0][0x168], 0x1 ;  /* 0x00005a00030eaa11 */ /* 0x000fe200078008ff */
[----:B------:R-:W-:Y:S01]  /*5200*/  @!PT LDS RZ, [RZ] ;  /* 0x00000000fffff984 */ /* 0x000fe20000000800 */
[----:B------:R-:W-:Y:S01]  /*5210*/  @!PT LDS RZ, [RZ] ;  /* 0x00000000fffff984 */ /* 0x000fe20000000800 */
[----:B------:R-:W-:Y:S01]  /*5220*/  @!PT LDS RZ, [RZ] ;  /* 0x00000000fffff984 */ /* 0x000fe20000000800 */
[----:B------:R1:W-:Y:S01]  /*5230*/  @!P5 LDGSTS.E.BYPASS.LTC128B.128 [R198+0x6800], [R34.64] ;  /* 0x0680000022c6dfae */ /* 0x0003e2000b901d4c */
[----:B------:R-:W-:Y:S02]  /*5240*/  IADD3.X R4, R4, UR20, RZ, P6, !PT ;  /* 0x0000001404047c10 */ /* 0x000fe4000b7fe4ff */
[----:B------:R-:W-:Y:S01]  /*5250*/  @!P5 IADD3 R13, P1, R9, R134, RZ ;  /* 0x00000086090dd210 */ /* 0x000fe20007f3e0ff */
[----:B------:R1:W-:Y:S01]  /*5260*/  @P3 STS.128 [R198+0x8800], RZ ;  /* 0x008800ffc6003388 */ /* 0x0003e20000000c00 */
[----:B------:R-:W-:-:S02]  /*5270*/  @!P2 LEA.HI.X R15, R3, c[0x0][0x16c], R2, 0x1, P0 ;  /* 0x00005b00030faa11 */ /* 0x000fc400000f0c02 */
[-C--:B------:R-:W-:Y:S01]  /*5280*/  @!P3 IADD3 R3, P0, R9, R134.reuse, RZ ;  /* 0x000000860903b210 */ /* 0x080fe20007f1e0ff */
[C-C-:B------:R-:W-:Y:S01]  /*5290*/  @!P5 IMAD.X R8, R4.reuse, 0x1, R133.reuse, P1 ;  /* 0x000000010408d824 */ /* 0x140fe200008e0685 */
[----:B------:R-:W-:Y:S01]  /*52a0*/  @!P5 LEA R30, P1, R13, c[0x0][0x168], 0x1 ;  /* 0x00005a000d1eda11 */ /* 0x000fe200078208ff */
[----:B------:R-:W-:Y:S01]  /*52b0*/  @!PT LDS RZ, [RZ] ;  /* 0x00000000fffff984 */ /* 0x000fe20000000800 */
[----:B------:R-:W-:Y:S01]  /*52c0*/  @!PT LDS RZ, [RZ] ;  /* 0x00000000fffff984 */ /* 0x000fe20000000800 */
[----:B------:R-:W-:Y:S01]  /*52d0*/  @!PT LDS RZ, [RZ] ;  /* 0x00000000fffff984 */ /* 0x000fe20000000800 */
[----:B------:R1:W-:Y:S02]  /*52e0*/  @!P3 LDGSTS.E.BYPASS.LTC128B.128 [R198+0x8800], [R24.64+0x80] ;  /* 0x0880008018c6bfae */ /* 0x0003e4000b901d4c */
[----:B------:R-:W-:Y:S01]  /*52f0*/  @!P3 IMAD.X R2, R4, 0x1, R133, P0 ;  /* 0x000000010402b824 */ /* 0x000fe200000e0685 */
[----:B------:R-:W-:Y:S01]  /*5300*/  @!P3 LEA R12, P0, R3, c[0x0][0x168], 0x1 ;  /* 0x00005a00030cba11 */ /* 0x000fe200078008ff */
[----:B------:R1:W-:Y:S01]  /*5310*/  @P2 STS.128 [R198+0xa800], RZ ;  /* 0x00a800ffc6002388 */ /* 0x0003e20000000c00 */
[----:B------:R-:W-:Y:S02]  /*5320*/  @!P5 LEA.HI.X R31, R13, c[0x0][0x16c], R8, 0x1, P1 ;  /* 0x00005b000d1fda11 */ /* 0x000fe400008f0c08 */
[----:B------:R-:W-:Y:S01]  /*5330*/  @!P2 IADD3 R8, P1, R9, R134, RZ ;  /* 0x000000860908a210 */ /* 0x000fe20007f3e0ff */
[----:B------:R-:W-:Y:S01]  /*5340*/  @!PT LDS RZ, [RZ] ;  /* 0x00000000fffff984 */ /* 0x000fe20000000800 */
[----:B------:R-:W-:Y:S01]  /*5350*/  @!PT LDS RZ, [RZ] ;  /* 0x00000000fffff984 */ /* 0x000fe20000000800 */
[----:B------:R-:W-:Y:S01]  /*5360*/  @!PT LDS RZ, [RZ] ;  /* 0x00000000fffff984 */ /* 0x000fe20000000800 */
[----:B------:R1:W-:Y:S01]  /*5370*/  @!P2 LDGSTS.E.BYPASS.LTC128B.128 [R198+0xa800], [R14.64+0x100] ;  /* 0x0a8001000ec6afae */ /* 0x0003e2000b901d4c */
[----:B------:R-:W-:-:S02]  /*5380*/  @!P3 LEA.HI.X R13, R3, c[0x0][0x16c], R2, 0x1, P0 ;  /* 0x00005b00030dba11 */ /* 0x000fc400000f0c02 */
[----:B------:R-:W-:Y:S01]  /*5390*/  IADD3 R9, P0, R9, UR21, RZ ;  /* 0x0000001509097c10 */ /* 0x000fe2000ff1e0ff */
[----:B------:R-:W-:Y:S01]  /*53a0*/  @!P2 IMAD.X R3, R4, 0x1, R133, P1 ;  /* 0x000000010403a824 */ /* 0x000fe200008e0685 */
[----:B------:R-:W-:Y:S01]  /*53b0*/  @!P2 LEA R38, P1, R8, c[0x0][0x168], 0x1 ;  /* 0x00005a000826aa11 */ /* 0x000fe200078208ff */
[----:B------:R1:W-:Y:S01]  /*53c0*/  @P5 STS.128 [R198+0x7000], RZ ;  /* 0x007000ffc6005388 */ /* 0x0003e20000000c00 */
[----:B------:R-:W-:Y:S02]  /*53d0*/  IADD3.X R4, R4, UR20, RZ, P0, !PT ;  /* 0x0000001404047c10 */ /* 0x000fe400087fe4ff */
[CC--:B------:R-:W-:Y:S01]  /*53e0*/  @!P5 IADD3 R2, P0, R9.reuse, R134.reuse, RZ ;  /* 0x000000860902d210 */ /* 0x0c0fe20007f1e0ff */
[----:B------:R-:W-:Y:S01]  /*53f0*/  @!PT LDS RZ, [RZ] ;  /* 0x00000000fffff984 */ /* 0x000fe20000000800 */
[----:B------:R-:W-:Y:S01]  /*5400*/  @!PT LDS RZ, [RZ] ;  /* 0x00000000fffff984 */ /* 0x000fe20000000800 */
[----:B------:R-:W-:Y:S01]  /*5410*/  @!PT LDS RZ, [RZ] ;  /* 0x00000000fffff984 */ /* 0x000fe20000000800 */
[----:B------:R1:W-:Y:S01]  /*5420*/  @!P5 LDGSTS.E.BYPASS.LTC128B.128 [R198+0x7000], [R30.64] ;  /* 0x070000001ec6dfae */ /* 0x0003e2000b901d4c */
[----:B------:R-:W-:Y:S02]  /*5430*/  @!P2 LEA.HI.X R39, R8, c[0x0][0x16c], R3, 0x1, P1 ;  /* 0x00005b000827aa11 */ /* 0x000fe400008f0c03 */
[----:B------:R-:W-:Y:S01]  /*5440*/  @!P3 IADD3 R8, P1, R9, R134, RZ ;  /* 0x000000860908b210 */ /* 0x000fe20007f3e0ff */
[--C-:B------:R-:W-:Y:S01]  /*5450*/  @!P5 IMAD.X R33, R4, 0x1, R133.reuse, P0 ;  /* 0x000000010421d824 */ /* 0x100fe200000e0685 */
[----:B------:R-:W-:Y:S01]  /*5460*/  @!P5 LEA R40, P0, R2, c[0x0][0x168], 0x1 ;  /* 0x00005a000228da11 */ /* 0x000fe200078008ff */
[----:B------:R1:W-:Y:S02]  /*5470*/  @P3 STS.128 [R198+0x9000], RZ ;  /* 0x009000ffc6003388 */ /* 0x0003e40000000c00 */
[----:B------:R-:W-:Y:S01]  /*5480*/  @!P3 IMAD.X R3, R4, 0x1, R133, P1 ;  /* 0x000000010403b824 */ /* 0x000fe200008e0685 */
[----:B------:R-:W-:Y:S01]  /*5490*/  @!P3 LEA R32, P1, R8, c[0x0][0x168], 0x1 ;  /* 0x00005a000820ba11 */ /* 0x000fe200078208ff */
[----:B------:R-:W-:Y:S01]  /*54a0*/  @!PT LDS RZ, [RZ] ;  /* 0x00000000fffff984 */ /* 0x000fe20000000800 */
[----:B------:R-:W-:Y:S01]  /*54b0*/  @!PT LDS RZ, [RZ] ;  /* 0x00000000fffff984 */ /* 0x000fe20000000800 */
[----:B------:R-:W-:Y:S01]  /*54c0*/  @!PT LDS RZ, [RZ] ;  /* 0x00000000fffff984 */ /* 0x000fe20000000800 */
[----:B------:R1:W-:Y:S01]  /*54d0*/  @!P3 LDGSTS.E.BYPASS.LTC128B.128 [R198+0x9000], [R12.64+0x80] ;  /* 0x090000800cc6bfae */ /* 0x0003e2000b901d4c */
[----:B------:R-:W-:-:S02]  /*54e0*/  @!P5 LEA.HI.X R41, R2, c[0x0][0x16c], R33, 0x1, P0 ;  /* 0x00005b000229da11 */ /* 0x000fc400000f0c21 */
[----:B------:R-:W-:Y:S01]  /*54f0*/  @!P3 LEA.HI.X R33, R8, c[0x0][0x16c], R3, 0x1, P1 ;  /* 0x00005b000821ba11 */ /* 0x000fe200008f0c03 */
        /* <DEDUP_REMOVED lines=25> */
.L_x_2094:
[----:B------:R-:W-:Y:S05]  /*5690*/  BSYNC B0 ;  /* 0x0000000000007941 */ /* 0x000fea0003800000 */
.L_x_2093:
[----:B------:R-:W0:Y:S01]  /*56a0*/  LDGDEPBAR ;  /* 0x00000000000079af */ /* 0x000e220000000000 */
[----:B------:R-:W-:-:S04]  /*56b0*/  IADD3 R134, P0, R11, R134, RZ ;  /* 0x000000860b867210 */ /* 0x000fc80007f1e0ff */
[----:B------:R-:W-:Y:S02]  /*56c0*/  IADD3.X R133, R6, R133, RZ, P0, !PT ;  /* 0x0000008506857210 */ /* 0x000fe400007fe4ff */
.L_x_2090:
[----:B--2---:R-:W-:Y:S01]  /*56d0*/  IADD3 R2, R197, UR14, RZ ;  /* 0x0000000ec5027c10 */ /* 0x004fe2000fffe0ff */
[----:B------:R-:W-:-:S03]  /*56e0*/  IMAD.SHL.U32 R188, R0, 0x2, RZ ;  /* 0x0000000200bc7824 */ /* 0x000fc600078e00ff */
[C---:B------:R-:W-:Y:S01]  /*56f0*/  IADD3 R4, R2.reuse, 0x1, RZ ;  /* 0x0000000102047810 */ /* 0x040fe20007ffe0ff */
[--C-:B------:R-:W-:Y:S01]  /*5700*/  IMAD R186, R7, 0x2, R188.reuse ;  /* 0x0000000207ba7824 */ /* 0x100fe200078e02bc */
[----:B------:R-:W-:Y:S01]  /*5710*/  IADD3 R3, R2, 0x8, RZ ;  /* 0x0000000802037810 */ /* 0x000fe20007ffe0ff */
[----:B-1----:R-:W-:Y:S01]  /*5720*/  LDSM.16.MT88.4 R40, [R188+0xe000] ;  /* 0x00e00000bc28783b */ /* 0x002fe20000004200 */
[C---:B------:R-:W-:Y:S01]  /*5730*/  ISETP.GE.AND P3, PT, R4.reuse, R203, PT ;  /* 0x000000cb0400720c */ /* 0x040fe20003f66270 */
[C---:B------:R-:W-:Y:S01]  /*5740*/  IMAD R185, R5.reuse, 0x2, R188 ;  /* 0x0000000205b97824 */ /* 0x040fe200078e02bc */
[C---:B------:R-:W-:Y:S01]  /*5750*/  ISETP.GE.AND P0, PT, R4.reuse, R199, PT ;  /* 0x000000c70400720c */ /* 0x040fe20003f06270 */
[----:B------:R-:W-:Y:S01]  /*5760*/  IMAD R184, R5, 0x2, R186 ;  /* 0x0000000205b87824 */ /* 0x000fe200078e02ba */
[C---:B------:R-:W-:Y:S01]  /*5770*/  ISETP.LT.OR P3, PT, R4.reuse, R204, P3 ;  /* 0x000000cc0400720c */ /* 0x040fe20001f61670 */
[----:B------:R-:W-:Y:S01]  /*5780*/  LDSM.16.MT88.4 R124, [R188+0xc000] ;  /* 0x00c00000bc7c783b */ /* 0x000fe20000004200 */
[----:B------:R-:W-:-:S02]  /*5790*/  ISETP.LT.OR P0, PT, R4, R202, P0 ;  /* 0x000000ca0400720c */ /* 0x000fc40000701670 */
[----:B------:R-:W-:Y:S01]  /*57a0*/  IADD3 R4, R2, 0x9, RZ ;  /* 0x0000000902047810 */ /* 0x000fe20007ffe0ff */
[----:B------:R-:W-:Y:S01]  /*57b0*/  LDSM.16.MT88.4 R116, [R186+0xc000] ;  /* 0x00c00000ba74783b */ /* 0x000fe20000004200 */
[----:B------:R-:W-:Y:S02]  /*57c0*/  FSEL R31, R21, -INF , !P3 ;  /* 0xff800000151f7808 */ /* 0x000fe40005800000 */
[----:B------:R-:W-:Y:S01]  /*57d0*/  FSEL R29, R23, -INF , !P0 ;  /* 0xff800000171d7808 */ /* 0x000fe20004000000 */
[----:B------:R-:W-:Y:S01]  /*57e0*/  LDSM.16.MT88.4 R108, [R185+0xc000] ;  /* 0x00c00000b96c783b */ /* 0x000fe20000004200 */
[C---:B------:R-:W-:Y:S02]  /*57f0*/  ISETP.GE.AND P3, PT, R4.reuse, R203, PT ;  /* 0x000000cb0400720c */ /* 0x040fe40003f66270 */
[C---:B------:R-:W-:Y:S01]  /*5800*/  ISETP.GE.AND P0, PT, R4.reuse, R199, PT ;  /* 0x000000c70400720c */ /* 0x040fe20003f06270 */
[----:B------:R-:W-:Y:S01]  /*5810*/  LDSM.16.MT88.4 R100, [R184+0xc000] ;  /* 0x00c00000b864783b */ /* 0x000fe20000004200 */
[----:B------:R-:W-:-:S02]  /*5820*/  ISETP.LT.OR P3, PT, R4, R204, P3 ;  /* 0x000000cc0400720c */ /* 0x000fc40001f61670 */
[----:B------:R-:W-:Y:S01]  /*5830*/  ISETP.LT.OR P0, PT, R4, R202, P0 ;  /* 0x000000ca0400720c */ /* 0x000fe20000701670 */
[----:B------:R-:W-:Y:S01]  /*5840*/  LDSM.16.MT88.4 R72, [R188+0x10000] ;  /* 0x01000000bc48783b */ /* 0x000fe20000004200 */
[----:B------:R-:W-:Y:S02]  /*5850*/  IADD3 R4, R2, 0x11, RZ ;  /* 0x0000001102047810 */ /* 0x000fe40007ffe0ff */
[----:B------:R-:W-:Y:S01]  /*5860*/  FSEL R33, R17, -INF , !P3 ;  /* 0xff80000011217808 */ /* 0x000fe20005800000 */
[----:B------:R-:W-:Y:S01]  /*5870*/  LDSM.16.MT88.4 R80, [R186+0x10000] ;  /* 0x01000000ba50783b */ /* 0x000fe20000004200 */
[----:B------:R-:W-:Y:S02]  /*5880*/  FSEL R25, R19, -INF , !P0 ;  /* 0xff80000013197808 */ /* 0x000fe40004000000 */
[C---:B------:R-:W-:Y:S01]  /*5890*/  ISETP.GE.AND P3, PT, R4.reuse, R203, PT ;  /* 0x000000cb0400720c */ /* 0x040fe20003f66270 */
[----:B------:R-:W-:Y:S01]  /*58a0*/  LDSM.16.MT88.4 R88, [R185+0x10000] ;  /* 0x01000000b958783b */ /* 0x000fe20000004200 */
[----:B------:R-:W-:-:S02]  /*58b0*/  ISETP.GE.AND P0, PT, R4, R199, PT ;  /* 0x000000c70400720c */ /* 0x000fc40003f06270 */
[C---:B------:R-:W-:Y:S01]  /*58c0*/  ISETP.LT.OR P3, PT, R4.reuse, R204, P3 ;  /* 0x000000cc0400720c */ /* 0x040fe20001f61670 */
[----:B------:R-:W-:Y:S01]  /*58d0*/  LDSM.16.MT88.4 R136, [R186+0xc800] ;  /* 0x00c80000ba88783b */ /* 0x000fe20000004200 */
[----:B------:R-:W-:Y:S02]  /*58e0*/  ISETP.LT.OR P0, PT, R4, R202, P0 ;  /* 0x000000ca0400720c */ /* 0x000fe40000701670 */
[C---:B------:R-:W-:Y:S02]  /*58f0*/  IADD3 R4, R2.reuse, 0x19, RZ ;  /* 0x0000001902047810 */ /* 0x040fe40007ffe0ff */
[C---:B------:R-:W-:Y:S02]  /*5900*/  ISETP.GE.AND P6, PT, R3.reuse, R203, PT ;  /* 0x000000cb0300720c */ /* 0x040fe40003fc6270 */
[----:B------:R-:W-:Y:S02]  /*5910*/  ISETP.GE.AND P2, PT, R3, R199, PT ;  /* 0x000000c70300720c */ /* 0x000fe40003f46270 */
[----:B------:R-:W-:-:S02]  /*5920*/  ISETP.GE.AND P5, PT, R2, R203, PT ;  /* 0x000000cb0200720c */ /* 0x000fc40003fa6270 */
[----:B------:R-:W-:Y:S02]  /*5930*/  ISETP.GE.AND P1, PT, R2, R199, PT ;  /* 0x000000c70200720c */ /* 0x000fe40003f26270 */
[----:B------:R-:W-:Y:S02]  /*5940*/  FSEL R21, R65, -INF , !P3 ;  /* 0xff80000041157808 */ /* 0x000fe40005800000 */
[----:B------:R-:W-:Y:S02]  /*5950*/  FSEL R13, R67, -INF , !P0 ;  /* 0xff800000430d7808 */ /* 0x000fe40004000000 */
[C---:B------:R-:W-:Y:S02]  /*5960*/  ISETP.GE.AND P3, PT, R4.reuse, R203, PT ;  /* 0x000000cb0400720c */ /* 0x040fe40003f66270 */
[----:B------:R-:W-:Y:S02]  /*5970*/  ISETP.GE.AND P0, PT, R4, R199, PT ;  /* 0x000000c70400720c */ /* 0x000fe40003f06270 */
[----:B------:R-:W-:-:S02]  /*5980*/  ISETP.LT.OR P6, PT, R3, R204, P6 ;  /* 0x000000cc0300720c */ /* 0x000fc400037c1670 */
[----:B------:R-:W-:Y:S02]  /*5990*/  ISETP.LT.OR P2, PT, R3, R202, P2 ;  /* 0x000000ca0300720c */ /* 0x000fe40001741670 */
[C---:B------:R-:W-:Y:S02]  /*59a0*/  ISETP.LT.OR P5, PT, R2.reuse, R204, P5 ;  /* 0x000000cc0200720c */ /* 0x040fe40002fa1670 */
[C---:B------:R-:W-:Y:S02]  /*59b0*/  ISETP.LT.OR P1, PT, R2.reuse, R202, P1 ;  /* 0x000000ca0200720c */ /* 0x040fe40000f21670 */
[----:B------:R-:W-:Y:S02]  /*59c0*/  IADD3 R3, R2, 0x10, RZ ;  /* 0x0000001002037810 */ /* 0x000fe40007ffe0ff */
[C---:B------:R-:W-:Y:S02]  /*59d0*/  ISETP.LT.OR P3, PT, R4.reuse, R204, P3 ;  /* 0x000000cc0400720c */ /* 0x040fe40001f61670 */
[----:B------:R-:W-:-:S02]  /*59e0*/  ISETP.LT.OR P0, PT, R4, R202, P0 ;  /* 0x000000ca0400720c */ /* 0x000fc40000701670 */
[----:B------:R-:W-:Y:S02]  /*59f0*/  FSEL R20, R20, -INF , !P5 ;  /* 0xff80000014147808 */ /* 0x000fe40006800000 */
[----:B------:R-:W-:Y:S02]  /*5a00*/  FSEL R22, R22, -INF , !P1 ;  /* 0xff80000016167808 */ /* 0x000fe40004800000 */
[----:B------:R-:W-:Y:S02]  /*5a10*/  IADD3 R4, R2, 0x21, RZ ;  /* 0x0000002102047810 */ /* 0x000fe40007ffe0ff */
[C---:B------:R-:W-:Y:S02]  /*5a20*/  ISETP.GE.AND P5, PT, R3.reuse, R203, PT ;  /* 0x000000cb0300720c */ /* 0x040fe40003fa6270 */
[----:B------:R-:W-:Y:S02]  /*5a30*/  ISETP.GE.AND P1, PT, R3, R199, PT ;  /* 0x000000c70300720c */ /* 0x000fe40003f26270 */
[----:B------:R-:W-:-:S02]  /*5a40*/  FSEL R17, R61, -INF , !P3 ;  /* 0xff8000003d117808 */ /* 0x000fc40005800000 */
[----:B------:R-:W-:Y:S02]  /*5a50*/  FSEL R9, R63, -INF , !P0 ;  /* 0xff8000003f097808 */ /* 0x000fe40004000000 */
[C---:B------:R-:W-:Y:S02]  /*5a60*/  ISETP.GE.AND P3, PT, R4.reuse, R203, PT ;  /* 0x000000cb0400720c */ /* 0x040fe40003f66270 */
[----:B------:R-:W-:Y:S02]  /*5a70*/  ISETP.GE.AND P0, PT, R4, R199, PT ;  /* 0x000000c70400720c */ /* 0x000fe40003f06270 */
[C---:B------:R-:W-:Y:S02]  /*5a80*/  ISETP.LT.OR P5, PT, R3.reuse, R204, P5 ;  /* 0x000000cc0300720c */ /* 0x040fe40002fa1670 */
[----:B------:R-:W-:Y:S02]  /*5a90*/  ISETP.LT.OR P1, PT, R3, R202, P1 ;  /* 0x000000ca0300720c */ /* 0x000fe40000f21670 */
[----:B------:R-:W-:-:S02]  /*5aa0*/  IADD3 R3, R2, 0x18, RZ ;  /* 0x0000001802037810 */ /* 0x000fc40007ffe0ff */
[C---:B------:R-:W-:Y:S02]  /*5ab0*/  ISETP.LT.OR P3, PT, R4.reuse, R204, P3 ;  /* 0x000000cc0400720c */ /* 0x040fe40001f61670 */
[----:B------:R-:W-:Y:S02]  /*5ac0*/  ISETP.LT.OR P0, PT, R4, R202, P0 ;  /* 0x000000ca0400720c */ /* 0x000fe40000701670 */
[----:B------:R-:W-:Y:S02]  /*5ad0*/  FSEL R35, R16, -INF , !P6 ;  /* 0xff80000010237808 */ /* 0x000fe40007000000 */
[----:B------:R-:W-:Y:S02]  /*5ae0*/  FSEL R27, R18, -INF , !P2 ;  /* 0xff800000121b7808 */ /* 0x000fe40005000000 */
[----:B------:R-:W-:Y:S02]  /*5af0*/  FMNMX.FTZ R4, R20, R31, !PT ;  /* 0x0000001f14047209 */ /* 0x000fe40007810000 */
[----:B------:R-:W-:-:S02]  /*5b00*/  ISETP.GE.AND P6, PT, R3, R203, PT ;  /* 0x000000cb0300720c */ /* 0x000fc40003fc6270 */
[----:B------:R-:W-:Y:S02]  /*5b10*/  ISETP.GE.AND P2, PT, R3, R199, PT ;  /* 0x000000c70300720c */ /* 0x000fe40003f46270 */
[----:B------:R-:W-:Y:S02]  /*5b20*/  FMNMX.FTZ R4, R35, R4, !PT ;  /* 0x0000000423047209 */ /* 0x000fe40007810000 */
[C---:B------:R-:W-:Y:S02]  /*5b30*/  ISETP.LT.OR P6, PT, R3.reuse, R204, P6 ;  /* 0x000000cc0300720c */ /* 0x040fe400037c1670 */
[----:B------:R-:W-:Y:S02]  /*5b40*/  ISETP.LT.OR P2, PT, R3, R202, P2 ;  /* 0x000000ca0300720c */ /* 0x000fe40001741670 */
[----:B------:R-:W-:Y:S02]  /*5b50*/  IADD3 R3, R2, 0x20, RZ ;  /* 0x0000002002037810 */ /* 0x000fe40007ffe0ff */
[----:B------:R-:W-:-:S02]  /*5b60*/  FSEL R23, R64, -INF , !P5 ;  /* 0xff80000040177808 */ /* 0x000fc40006800000 */
[----:B------:R-:W-:Y:S02]  /*5b70*/  IADD3 R6, R2, 0x30, RZ ;  /* 0x0000003002067810 */ /* 0x000fe40007ffe0ff */
[----:B------:R-:W-:Y:S02]  /*5b80*/  FMNMX.FTZ R4, R33, R4, !PT ;  /* 0x0000000421047209 */ /* 0x000fe40007810000 */
[----:B------:R-:W-:Y:S02]  /*5b90*/  FSEL R15, R66, -INF , !P1 ;  /* 0xff800000420f7808 */ /* 0x000fe40004800000 */
[C---:B------:R-:W-:Y:S01]  /*5ba0*/  ISETP.GE.AND P5, PT, R3.reuse, R203, PT ;  /* 0x000000cb0300720c */ /* 0x040fe20003fa6270 */
[----:B------:R-:W-:Y:S01]  /*5bb0*/  LDSM.16.MT88.4 R64, [R184+0xe000] ;  /* 0x00e00000b840783b */ /* 0x000fe20000004200 */
[----:B------:R-:W-:Y:S02]  /*5bc0*/  ISETP.GE.AND P1, PT, R3, R199, PT ;  /* 0x000000c70300720c */ /* 0x000fe40003f26270 */
[----:B------:R-:W-:-:S02]  /*5bd0*/  FSEL R223, R57, -INF , !P3 ;  /* 0xff80000039df7808 */ /* 0x000fc40005800000 */
[----:B------:R-:W-:Y:S02]  /*5be0*/  FSEL R169, R59, -INF , !P0 ;  /* 0xff8000003ba97808 */ /* 0x000fe40004000000 */
[C---:B------:R-:W-:Y:S02]  /*5bf0*/  ISETP.GE.AND P3, PT, R6.reuse, R203, PT ;  /* 0x000000cb0600720c */ /* 0x040fe40003f66270 */
[----:B------:R-:W-:Y:S02]  /*5c00*/  ISETP.GE.AND P0, PT, R6, R199, PT ;  /* 0x000000c70600720c */ /* 0x000fe40003f06270 */
[----:B------:R-:W-:Y:S02]  /*5c10*/  FMNMX.FTZ R8, R23, R4, !PT ;  /* 0x0000000417087209 */ /* 0x000fe40007810000 */
[C---:B------:R-:W-:Y:S02]  /*5c20*/  ISETP.LT.OR P5, PT, R3.reuse, R204, P5 ;  /* 0x000000cc0300720c */ /* 0x040fe40002fa1670 */
[----:B------:R-:W-:-:S02]  /*5c30*/  ISETP.LT.OR P1, PT, R3, R202, P1 ;  /* 0x000000ca0300720c */ /* 0x000fc40000f21670 */
[----:B------:R-:W-:Y:S02]  /*5c40*/  IADD3 R3, R2, 0x28, RZ ;  /* 0x0000002802037810 */ /* 0x000fe40007ffe0ff */
[----:B------:R-:W-:Y:S02]  /*5c50*/  FSEL R19, R60, -INF , !P6 ;  /* 0xff8000003c137808 */ /* 0x000fe40007000000 */
[C---:B------:R-:W-:Y:S02]  /*5c60*/  ISETP.LT.OR P3, PT, R6.reuse, R204, P3 ;  /* 0x000000cc0600720c */ /* 0x040fe40001f61670 */
[----:B------:R-:W-:Y:S02]  /*5c70*/  FMNMX.FTZ R8, R21, R8, !PT ;  /* 0x0000000815087209 */ /* 0x000fe40007810000 */
[----:B------:R-:W-:Y:S02]  /*5c80*/  ISETP.LT.OR P0, PT, R6, R202, P0 ;  /* 0x000000ca0600720c */ /* 0x000fe40000701670 */
[----:B------:R-:W-:-:S02]  /*5c90*/  FMNMX.FTZ R6, R22, R29, !PT ;  /* 0x0000001d16067209 */ /* 0x000fc40007810000 */
[----:B------:R-:W-:Y:S02]  /*5ca0*/  FSEL R11, R62, -INF , !P2 ;  /* 0xff8000003e0b7808 */ /* 0x000fe40005000000 */
[C---:B------:R-:W-:Y:S02]  /*5cb0*/  ISETP.GE.AND P6, PT, R3.reuse, R203, PT ;  /* 0x000000cb0300720c */ /* 0x040fe40003fc6270 */
[----:B------:R-:W-:Y:S02]  /*5cc0*/  ISETP.GE.AND P2, PT, R3, R199, PT ;  /* 0x000000c70300720c */ /* 0x000fe40003f46270 */
[----:B------:R-:W-:Y:S02]  /*5cd0*/  FMNMX.FTZ R8, R19, R8, !PT ;  /* 0x0000000813087209 */ /* 0x000fe40007810000 */
[----:B------:R-:W-:Y:S02]  /*5ce0*/  FMNMX.FTZ R6, R27, R6, !PT ;  /* 0x000000061b067209 */ /* 0x000fe40007810000 */
[----:B------:R-:W-:-:S02]  /*5cf0*/  ISETP.LT.OR P6, PT, R3, R204, P6 ;  /* 0x000000cc0300720c */ /* 0x000fc400037c1670 */
[----:B------:R-:W-:Y:S02]  /*5d00*/  ISETP.LT.OR P2, PT, R3, R202, P2 ;  /* 0x000000ca0300720c */ /* 0x000fe40001741670 */
[----:B------:R-:W-:Y:S02]  /*5d10*/  IADD3 R3, R2, 0x29, RZ ;  /* 0x0000002902037810 */ /* 0x000fe40007ffe0ff */
[----:B------:R-:W-:Y:S02]  /*5d20*/  FSEL R163, R56, -INF , !P5 ;  /* 0xff80000038a37808 */ /* 0x000fe40006800000 */
[----:B------:R-:W-:Y:S02]  /*5d30*/  FMNMX.FTZ R8, R17, R8, !PT ;  /* 0x0000000811087209 */ /* 0x000fe40007810000 */
[----:B------:R-:W-:Y:S02]  /*5d40*/  FMNMX.FTZ R6, R25, R6, !PT ;  /* 0x0000000619067209 */ /* 0x000fe40007810000 */
[----:B------:R-:W-:-:S02]  /*5d50*/  ISETP.GE.AND P5, PT, R3, R203, PT ;  /* 0x000000cb0300720c */ /* 0x000fc40003fa6270 */
[----:B------:R-:W-:Y:S02]  /*5d60*/  FMNMX.FTZ R8, R163, R8, !PT ;  /* 0x00000008a3087209 */ /* 0x000fe40007810000 */
[----:B------:R-:W-:Y:S02]  /*5d70*/  FMNMX.FTZ R6, R15, R6, !PT ;  /* 0x000000060f067209 */ /* 0x000fe40007810000 */
[----:B------:R-:W-:Y:S02]  /*5d80*/  FSEL R219, R58, -INF , !P1 ;  /* 0xff8000003adb7808 */ /* 0x000fe40004800000 */
[C---:B------:R-:W-:Y:S01]  /*5d90*/  ISETP.GE.AND P1, PT, R3.reuse, R199, PT ;  /* 0x000000c70300720c */ /* 0x040fe20003f26270 */
[----:B------:R-:W-:Y:S01]  /*5da0*/  LDSM.16.MT88.4 R56, [R185+0xe000] ;  /* 0x00e00000b938783b */ /* 0x000fe20000004200 */
[----:B------:R-:W-:Y:S02]  /*5db0*/  ISETP.LT.OR P5, PT, R3, R204, P5 ;  /* 0x000000cc0300720c */ /* 0x000fe40002fa1670 */
[----:B------:R-:W-:-:S02]  /*5dc0*/  IADD3 R4, R2, 0x31, RZ ;  /* 0x0000003102047810 */ /* 0x000fc40007ffe0ff */
[----:B------:R-:W-:Y:S02]  /*5dd0*/  FSEL R221, R52, -INF , !P6 ;  /* 0xff80000034dd7808 */ /* 0x000fe40007000000 */
[----:B------:R-:W-:Y:S02]  /*5de0*/  FMNMX.FTZ R8, R223, R8, !PT ;  /* 0x00000008df087209 */ /* 0x000fe40007810000 */
[----:B------:R-:W-:Y:S02]  /*5df0*/  FMNMX.FTZ R6, R13, R6, !PT ;  /* 0x000000060d067209 */ /* 0x000fe40007810000 */
[----:B------:R-:W-:Y:S02]  /*5e00*/  ISETP.LT.OR P1, PT, R3, R202, P1 ;  /* 0x000000ca0300720c */ /* 0x000fe40000f21670 */
[----:B------:R-:W-:Y:S02]  /*5e10*/  IADD3 R3, R2, 0x38, RZ ;  /* 0x0000003802037810 */ /* 0x000fe40007ffe0ff */
[----:B------:R-:W-:-:S02]  /*5e20*/  ISETP.GE.AND P6, PT, R4, R203, PT ;  /* 0x000000cb0400720c */ /* 0x000fc40003fc6270 */
[----:B------:R-:W-:Y:S02]  /*5e30*/  FSEL R165, R53, -INF , !P5 ;  /* 0xff80000035a57808 */ /* 0x000fe40006800000 */
[----:B------:R-:W-:Y:S02]  /*5e40*/  FMNMX.FTZ R8, R221, R8, !PT ;  /* 0x00000008dd087209 */ /* 0x000fe40007810000 */
[----:B------:R-:W-:Y:S02]  /*5e50*/  FMNMX.FTZ R6, R11, R6, !PT ;  /* 0x000000060b067209 */ /* 0x000fe40007810000 */
[----:B------:R-:W-:Y:S02]  /*5e60*/  ISETP.GE.AND P5, PT, R3, R203, PT ;  /* 0x000000cb0300720c */ /* 0x000fe40003fa6270 */
[----:B------:R-:W-:Y:S02]  /*5e70*/  FSEL R215, R48, -INF , !P3 ;  /* 0xff80000030d77808 */ /* 0x000fe40005800000 */
[----:B------:R-:W-:-:S02]  /*5e80*/  ISETP.LT.OR P6, PT, R4, R204, P6 ;  /* 0x000000cc0400720c */ /* 0x000fc400037c1670 */
[----:B------:R-:W-:Y:S02]  /*5e90*/  FMNMX.FTZ R8, R165, R8, !PT ;  /* 0x00000008a5087209 */ /* 0x000fe40007810000 */
[----:B------:R-:W-:Y:S02]  /*5ea0*/  FMNMX.FTZ R6, R9, R6, !PT ;  /* 0x0000000609067209 */ /* 0x000fe40007810000 */
[----:B------:R-:W-:Y:S02]  /*5eb0*/  ISETP.LT.OR P5, PT, R3, R204, P5 ;  /* 0x000000cc0300720c */ /* 0x000fe40002fa1670 */
[----:B------:R-:W-:Y:S02]  /*5ec0*/  FSEL R211, R49, -INF , !P6 ;  /* 0xff80000031d37808 */ /* 0x000fe40007000000 */
[----:B------:R-:W-:Y:S02]  /*5ed0*/  FMNMX.FTZ R8, R215, R8, !PT ;  /* 0x00000008d7087209 */ /* 0x000fe40007810000 */
[----:B------:R-:W-:-:S02]  /*5ee0*/  FMNMX.FTZ R6, R219, R6, !PT ;  /* 0x00000006db067209 */ /* 0x000fc40007810000 */
[----:B------:R-:W-:Y:S02]  /*5ef0*/  FSEL R209, R68, -INF , !P5 ;  /* 0xff80000044d17808 */ /* 0x000fe40006800000 */
[----:B------:R-:W-:Y:S02]  /*5f00*/  FMNMX.FTZ R8, R211, R8, !PT ;  /* 0x00000008d3087209 */ /* 0x000fe40007810000 */
[----:B------:R-:W-:Y:S02]  /*5f10*/  FSEL R217, R54, -INF , !P2 ;  /* 0xff80000036d97808 */ /* 0x000fe40005000000 */
[----:B------:R-:W-:Y:S02]  /*5f20*/  FMNMX.FTZ R6, R169, R6, !PT ;  /* 0x00000006a9067209 */ /* 0x000fe40007810000 */
[----:B------:R-:W-:Y:S02]  /*5f30*/  IADD3 R2, R2, 0x39, RZ ;  /* 0x0000003902027810 */ /* 0x000fe40007ffe0ff */
[----:B------:R-:W-:-:S02]  /*5f40*/  FMNMX.FTZ R10, R209, R8, !PT ;  /* 0x00000008d10a7209 */ /* 0x000fc40007810000 */
[----:B------:R-:W-:Y:S02]  /*5f50*/  ISETP.GE.AND P2, PT, R4, R199, PT ;  /* 0x000000c70400720c */ /* 0x000fe40003f46270 */
[----:B------:R-:W-:Y:S02]  /*5f60*/  FSEL R171, R55, -INF , !P1 ;  /* 0xff80000037ab7808 */ /* 0x000fe40004800000 */
[----:B------:R-:W-:Y:S02]  /*5f70*/  FMNMX.FTZ R8, R217, R6, !PT ;  /* 0x00000006d9087209 */ /* 0x000fe40007810000 */
[----:B------:R-:W-:Y:S02]  /*5f80*/  ISETP.GE.AND P3, PT, R2, R203, PT ;  /* 0x000000cb0200720c */ /* 0x000fe40003f66270 */
[----:B------:R-:W-:Y:S02]  /*5f90*/  ISETP.LT.OR P2, PT, R4, R202, P2 ;  /* 0x000000ca0400720c */ /* 0x000fe40001741670 */
[----:B------:R-:W-:-:S02]  /*5fa0*/  ISETP.GE.AND P1, PT, R3, R199, PT ;  /* 0x000000c70300720c */ /* 0x000fc40003f26270 */
[----:B------:R-:W-:Y:S02]  /*5fb0*/  FSEL R205, R50, -INF , !P0 ;  /* 0xff80000032cd7808 */ /* 0x000fe40004000000 */
[----:B------:R-:W-:Y:S02]  /*5fc0*/  FMNMX.FTZ R4, R171, R8, !PT ;  /* 0x00000008ab047209 */ /* 0x000fe40007810000 */
[C---:B------:R-:W-:Y:S02]  /*5fd0*/  ISETP.LT.OR P3, PT, R2.reuse, R204, P3 ;  /* 0x000000cc0200720c */ /* 0x040fe40001f61670 */
[----:B------:R-:W-:Y:S02]  /*5fe0*/  ISETP.LT.OR P1, PT, R3, R202, P1 ;  /* 0x000000ca0300720c */ /* 0x000fe40000f21670 */
[----:B------:R-:W-:Y:S02]  /*5ff0*/  ISETP.GE.AND P0, PT, R2, R199, PT ;  /* 0x000000c70200720c */ /* 0x000fe40003f06270 */
[----:B------:R-:W-:-:S02]  /*6000*/  FSEL R143, R51, -INF , !P2 ;  /* 0xff800000338f7808 */ /* 0x000fc40005000000 */
[----:B------:R-:W-:Y:S01]  /*6010*/  FMNMX.FTZ R4, R205, R4, !PT ;  /* 0x00000004cd047209 */ /* 0x000fe20007810000 */
[----:B------:R-:W-:Y:S01]  /*6020*/  LDSM.16.MT88.4 R48, [R186+0xe000] ;  /* 0x00e00000ba30783b */ /* 0x000fe20000004200 */
[----:B------:R-:W-:Y:S02]  /*6030*/  FSEL R207, R69, -INF , !P3 ;  /* 0xff80000045cf7808 */ /* 0x000fe40005800000 */
[----:B------:R-:W-:Y:S02]  /*6040*/  ISETP.LT.OR P0, PT, R2, R202, P0 ;  /* 0x000000ca0200720c */ /* 0x000fe40000701670 */
[----:B------:R-:W-:Y:S02]  /*6050*/  FSEL R141, R70, -INF , !P1 ;  /* 0xff800000468d7808 */ /* 0x000fe40004800000 */
[----:B------:R-:W-:Y:S02]  /*6060*/  FMNMX.FTZ R4, R143, R4, !PT ;  /* 0x000000048f047209 */ /* 0x000fe40007810000 */
[----:B------:R-:W-:-:S02]  /*6070*/  FMNMX.FTZ R6, R207, R10, !PT ;  /* 0x0000000acf067209 */ /* 0x000fc40007810000 */
[----:B------:R-:W-:Y:S02]  /*6080*/  FSEL R167, R71, -INF , !P0 ;  /* 0xff80000047a77808 */ /* 0x000fe40004000000 */
[----:B------:R-:W-:Y:S01]  /*6090*/  FMNMX.FTZ R4, R141, R4, !PT ;  /* 0x000000048d047209 */ /* 0x000fe20007810000 */
[----:B------:R-:W1:Y:S03]  /*60a0*/  SHFL.BFLY PT, R3, R6, 0x2, 0x1f ;  /* 0x0c401f0006037f89 */ /* 0x000e6600000e0000 */
[----:B------:R-:W-:-:S05]  /*60b0*/  FMNMX.FTZ R39, R167, R4, !PT ;  /* 0x00000004a7277209 */ /* 0x000fca0007810000 */
[----:B------:R-:W2:Y:S01]  /*60c0*/  SHFL.BFLY PT, R2, R39, 0x2, 0x1f ;  /* 0x0c401f0027027f89 */ /* 0x000ea200000e0000 */
[----:B-1----:R-:W-:-:S03]  /*60d0*/  FMNMX.FTZ R37, R6, R3, !PT ;  /* 0x0000000306257209 */ /* 0x002fc60007810000 */
[----:B------:R-:W-:Y:S04]  /*60e0*/  LDSM.16.MT88.4 R4, [R184+0x10000] ;  /* 0x01000000b804783b */ /* 0x000fe80000004200 */
[----:B------:R-:W1:Y:S01]  /*60f0*/  SHFL.BFLY PT, R132, R37, 0x1, 0x1f ;  /* 0x0c201f0025847f89 */ /* 0x000e6200000e0000 */
[----:B--2---:R-:W-:-:S05]  /*6100*/  FMNMX.FTZ R2, R39, R2, !PT ;  /* 0x0000000227027209 */ /* 0x004fca0007810000 */
[----:B------:R-:W2:Y:S01]  /*6110*/  SHFL.BFLY PT, R3, R2, 0x1, 0x1f ;  /* 0x0c201f0002037f89 */ /* 0x000ea200000e0000 */
[----:B-1----:R-:W-:-:S04]  /*6120*/  FMNMX.FTZ R132, R37, R132, !PT ;  /* 0x0000008425847209 */ /* 0x002fc80007810000 */
[C---:B------:R-:W-:Y:S01]  /*6130*/  FSETP.NEU.FTZ.AND P0, PT, R132.reuse, -INF , PT ;  /* 0xff8000008400780b */ /* 0x040fe20003f1d000 */
[----:B------:R-:W-:Y:S01]  /*6140*/  FMUL.FTZ R140, R132, c[0x0][0x23c] ;  /* 0x00008f00848c7a20 */ /* 0x000fe20000410000 */
[----:B--2---:R-:W-:-:S04]  /*6150*/  FMNMX.FTZ R3, R2, R3, !PT ;  /* 0x0000000302037209 */ /* 0x004fc80007810000 */
[----:B------:R-:W-:Y:S01]  /*6160*/  FSEL R140, R140, RZ, P0 ;  /* 0x000000ff8c8c7208 */ /* 0x000fe20000000000 */
[C---:B------:R-:W-:Y:S01]  /*6170*/  FMUL.FTZ R162, R3.reuse, c[0x0][0x23c] ;  /* 0x00008f0003a27a20 */ /* 0x040fe20000410000 */
[----:B------:R-:W-:-:S03]  /*6180*/  FSETP.NEU.FTZ.AND P0, PT, R3, -INF , PT ;  /* 0xff8000000300780b */ /* 0x000fc60003f1d000 */
[--C-:B------:R-:W-:Y:S01]  /*6190*/  FFMA.FTZ R161, R20, c[0x0][0x23c], -R140.reuse ;  /* 0x00008f0014a17a23 */ /* 0x100fe2000001088c */
[----:B------:R-:W-:Y:S01]  /*61a0*/  FSEL R162, R162, RZ, P0 ;  /* 0x000000ffa2a27208 */ /* 0x000fe20000000000 */
[--C-:B------:R-:W-:Y:S01]  /*61b0*/  FFMA.FTZ R156, R31, c[0x0][0x23c], -R140.reuse ;  /* 0x00008f001f9c7a23 */ /* 0x100fe2000001088c */
[----:B------:R-:W-:Y:S01]  /*61c0*/  LEA R208, P0, R134, c[0x0][0x168], 0x1 ;  /* 0x00005a0086d07a11 */ /* 0x000fe200078008ff */
[--C-:B------:R-:W-:Y:S02]  /*61d0*/  FFMA.FTZ R155, R35, c[0x0][0x23c], -R140.reuse ;  /* 0x00008f00239b7a23 */ /* 0x100fe4000001088c */
[----:B------:R-:W-:Y:S01]  /*61e0*/  MUFU.EX2 R161, R161 ;  /* 0x000000a100a17308 */ /* 0x000fe20000000800 */
[----:B------:R-:W-:Y:S02]  /*61f0*/  FFMA.FTZ R152, R33, c[0x0][0x23c], -R140 ;  /* 0x00008f0021987a23 */ /* 0x000fe4000001088c */
[--C-:B------:R-:W-:Y:S01]  /*6200*/  FFMA.FTZ R154, R22, c[0x0][0x23c], -R162.reuse ;  /* 0x00008f00169a7a23 */ /* 0x100fe200000108a2 */
[----:B------:R-:W-:Y:S01]  /*6210*/  LDSM.16.MT88.4 R32, [R185+0xc800] ;  /* 0x00c80000b920783b */ /* 0x000fe20000004200 */
[----:B------:R-:W-:-:S02]  /*6220*/  FFMA.FTZ R157, R29, c[0x0][0x23c], -R162 ;  /* 0x00008f001d9d7a23 */ /* 0x000fc400000108a2 */
[--C-:B------:R-:W-:Y:S01]  /*6230*/  FFMA.FTZ R159, R27, c[0x0][0x23c], -R162.reuse ;  /* 0x00008f001b9f7a23 */ /* 0x100fe200000108a2 */
[----:B------:R-:W1:Y:S01]  /*6240*/  MUFU.EX2 R156, R156 ;  /* 0x0000009c009c7308 */ /* 0x000e620000000800 */
[--C-:B------:R-:W-:Y:S01]  /*6250*/  FFMA.FTZ R148, R25, c[0x0][0x23c], -R162.reuse ;  /* 0x00008f0019947a23 */ /* 0x100fe200000108a2 */
[----:B------:R-:W-:Y:S01]  /*6260*/  LDSM.16.MT88.4 R28, [R184+0xc800] ;  /* 0x00c80000b81c783b */ /* 0x000fe20000004200 */
[--C-:B------:R-:W-:Y:S02]  /*6270*/  FFMA.FTZ R147, R11, c[0x0][0x23c], -R162.reuse ;  /* 0x00008f000b937a23 */ /* 0x100fe400000108a2 */
[----:B------:R-:W-:Y:S01]  /*6280*/  FFMA.FTZ R0, R9, c[0x0][0x23c], -R162 ;  /* 0x00008f0009007a23 */ /* 0x000fe200000108a2 */
[----:B------:R-:W-:Y:S01]  /*6290*/  LDSM.16.MT88.4 R24, [R186+0xe800] ;  /* 0x00e80000ba18783b */ /* 0x000fe20000004200 */
[--C-:B------:R-:W-:Y:S01]  /*62a0*/  FFMA.FTZ R153, R23, c[0x0][0x23c], -R140.reuse ;  /* 0x00008f0017997a23 */ /* 0x100fe2000001088c */
[----:B------:R-:W-:Y:S01]  /*62b0*/  MUFU.EX2 R155, R155 ;  /* 0x0000009b009b7308 */ /* 0x000fe20000000800 */
[--C-:B------:R-:W-:Y:S01]  /*62c0*/  FFMA.FTZ R150, R21, c[0x0][0x23c], -R140.reuse ;  /* 0x00008f0015967a23 */ /* 0x100fe2000001088c */
[----:B------:R-:W2:Y:S01]  /*62d0*/  LDSM.16.MT88.4 R8, [R188+0xe800] ;  /* 0x00e80000bc08783b */ /* 0x000ea20000004200 */
[----:B------:R-:W-:-:S02]  /*62e0*/  FFMA.FTZ R149, R19, c[0x0][0x23c], -R140 ;  /* 0x00008f0013957a23 */ /* 0x000fc4000001088c */
[----:B------:R-:W-:Y:S01]  /*62f0*/  FFMA.FTZ R146, R17, c[0x0][0x23c], -R140 ;  /* 0x00008f0011927a23 */ /* 0x000fe2000001088c */
[----:B------:R-:W3:Y:S01]  /*6300*/  LDSM.16.MT88.4 R20, [R188+0xc800] ;  /* 0x00c80000bc14783b */ /* 0x000ee20000004200 */
[--C-:B------:R-:W-:Y:S01]  /*6310*/  FFMA.FTZ R151, R15, c[0x0][0x23c], -R162.reuse ;  /* 0x00008f000f977a23 */ /* 0x100fe200000108a2 */
[----:B------:R-:W4:Y:S01]  /*6320*/  MUFU.EX2 R152, R152 ;  /* 0x0000009800987308 */ /* 0x000f220000000800 */
[----:B-1----:R-:W-:Y:S01]  /*6330*/  F2FP.BF16.PACK_AB R96, R156, R161 ;  /* 0x000000a19c60723e */ /* 0x002fe200000010ff */
[----:B------:R-:W-:Y:S01]  /*6340*/  FFMA.FTZ R2, R13, c[0x0][0x23c], -R162 ;  /* 0x00008f000d027a23 */ /* 0x000fe200000108a2 */
[----:B------:R-:W1:Y:S01]  /*6350*/  LDSM.16.MT88.4 R16, [R185+0xe800] ;  /* 0x00e80000b910783b */ /* 0x000e620000004200 */
[--C-:B------:R-:W-:Y:S02]  /*6360*/  FFMA.FTZ R158, R163, c[0x0][0x23c], -R140.reuse ;  /* 0x00008f00a39e7a23 */ /* 0x100fe4000001088c */
[--C-:B------:R-:W-:Y:S01]  /*6370*/  FFMA.FTZ R163, R223, c[0x0][0x23c], -R140.reuse ;  /* 0x00008f00dfa37a23 */ /* 0x100fe2000001088c */
[----:B------:R-:W5:Y:S01]  /*6380*/  LDSM.16.MT88.4 R12, [R184+0xe800] ;  /* 0x00e80000b80c783b */ /* 0x000f620000004200 */
[----:B------:R-:W-:Y:S01]  /*6390*/  MUFU.EX2 R154, R154 ;  /* 0x0000009a009a7308 */ /* 0x000fe20000000800 */
[----:B------:R-:W-:-:S02]  /*63a0*/  FFMA.FTZ R160, R221, c[0x0][0x23c], -R140 ;  /* 0x00008f00dda07a23 */ /* 0x000fc4000001088c */
[----:B------:R-:W-:Y:S02]  /*63b0*/  FFMA.FTZ R165, R165, c[0x0][0x23c], -R140 ;  /* 0x00008f00a5a57a23 */ /* 0x000fe4000001088c */
[--C-:B------:R-:W-:Y:S02]  /*63c0*/  FFMA.FTZ R164, R219, c[0x0][0x23c], -R162.reuse ;  /* 0x00008f00dba47a23 */ /* 0x100fe400000108a2 */
[--C-:B------:R-:W-:Y:S01]  /*63d0*/  FFMA.FTZ R169, R169, c[0x0][0x23c], -R162.reuse ;  /* 0x00008f00a9a97a23 */ /* 0x100fe200000108a2 */
[----:B------:R-:W2:Y:S01]  /*63e0*/  MUFU.EX2 R157, R157 ;  /* 0x0000009d009d7308 */ /* 0x000ea20000000800 */
[----:B----4-:R-:W-:Y:S01]  /*63f0*/  F2FP.BF16.PACK_AB R98, R152, R155 ;  /* 0x0000009b9862723e */ /* 0x010fe200000010ff */
[--C-:B------:R-:W-:Y:S02]  /*6400*/  FFMA.FTZ R166, R217, c[0x0][0x23c], -R162.reuse ;  /* 0x00008f00d9a67a23 */ /* 0x100fe400000108a2 */
[----:B------:R-:W-:Y:S02]  /*6410*/  FFMA.FTZ R171, R171, c[0x0][0x23c], -R162 ;  /* 0x00008f00abab7a23 */ /* 0x000fe400000108a2 */
[----:B------:R-:W-:-:S02]  /*6420*/  FFMA.FTZ R170, R209, c[0x0][0x23c], -R140 ;  /* 0x00008f00d1aa7a23 */ /* 0x000fc4000001088c */
[----:B------:R-:W-:Y:S01]  /*6430*/  MUFU.EX2 R159, R159 ;  /* 0x0000009f009f7308 */ /* 0x000fe20000000800 */
[--C-:B------:R-:W-:Y:S02]  /*6440*/  FFMA.FTZ R205, R205, c[0x0][0x23c], -R162.reuse ;  /* 0x00008f00cdcd7a23 */ /* 0x100fe400000108a2 */
[--C-:B------:R-:W-:Y:S02]  /*6450*/  FFMA.FTZ R206, R143, c[0x0][0x23c], -R162.reuse ;  /* 0x00008f008fce7a23 */ /* 0x100fe400000108a2 */
[----:B------:R-:W-:Y:S02]  /*6460*/  FFMA.FTZ R209, R141, c[0x0][0x23c], -R162 ;  /* 0x00008f008dd17a23 */ /* 0x000fe400000108a2 */
[--C-:B------:R-:W-:Y:S01]  /*6470*/  FFMA.FTZ R168, R215, c[0x0][0x23c], -R140.reuse ;  /* 0x00008f00d7a87a23 */ /* 0x100fe2000001088c */
[----:B------:R-:W4:Y:S01]  /*6480*/  MUFU.EX2 R148, R148 ;  /* 0x0000009400947308 */ /* 0x000f220000000800 */
[----:B--2---:R-:W-:Y:S01]  /*6490*/  F2FP.BF16.PACK_AB R97, R157, R154 ;  /* 0x0000009a9d61723e */ /* 0x004fe200000010ff */
[----:B------:R-:W-:-:S02]  /*64a0*/  FFMA.FTZ R211, R211, c[0x0][0x23c], -R140 ;  /* 0x00008f00d3d37a23 */ /* 0x000fc4000001088c */
[----:B------:R-:W-:Y:S02]  /*64b0*/  FFMA.FTZ R207, R207, c[0x0][0x23c], -R140 ;  /* 0x00008f00cfcf7a23 */ /* 0x000fe4000001088c */
[----:B------:R-:W-:Y:S01]  /*64c0*/  FFMA.FTZ R162, R167, c[0x0][0x23c], -R162 ;  /* 0x00008f00a7a27a23 */ /* 0x000fe200000108a2 */
        /* <DEDUP_REMOVED lines=63> */
[----:B-1----:R-:W-:-:S03]  /*68c0*/  F2FP.BF16.PACK_AB R7, R0, R147 ;  /* 0x000000930007723e */ /* 0x002fc600000010ff */
[----:B------:R-:W-:-:S04]  /*68d0*/  FADD.FTZ R147, R147, R2 ;  /* 0x0000000293937221 */ /* 0x000fc80000010000 */
[----:B------:R-:W-:Y:S01]  /*68e0*/  HMMA.16816.F32.BF16 R36, R4, R8, R36 ;  /* 0x000000080424723c */ /* 0x000fe20000041824 */
[----:B------:R-:W-:-:S07]  /*68f0*/  FADD.FTZ R147, R0, R147 ;  /* 0x0000009300937221 */ /* 0x000fce0000010000 */
[C---:B------:R-:W-:Y:S01]  /*6900*/  HMMA.16816.F32.BF16 R40, R4.reuse, R10, R40 ;  /* 0x0000000a0428723c */ /* 0x040fe20000041828 */
[----:B------:R-:W1:Y:S07]  /*6910*/  LDSM.16.MT88.4 R8, [R186+0x10800] ;  /* 0x01080000ba08783b */ /* 0x000e6e0000004200 */
[C---:B---3--:R-:W-:Y:S08]  /*6920*/  HMMA.16816.F32.BF16 R128, R4.reuse, R20, R128 ;  /* 0x000000140480723c */ /* 0x048ff00000041880 */
        /* <DEDUP_REMOVED lines=25> */
[----:B------:R-:W-:Y:S07]  /*6ac0*/  LDSM.16.MT88.4 R20, [R188+0x11000] ;  /* 0x01100000bc14783b */ /* 0x000fee0000004200 */
[C---:B---3--:R-:W-:Y:S08]  /*6ad0*/  HMMA.16816.F32.BF16 R84, R4.reuse, R16, R84 ;  /* 0x000000100454723c */ /* 0x048ff00000041854 */
[C---:B------:R-:W-:Y:S01]  /*6ae0*/  HMMA.16816.F32.BF16 R88, R4.reuse, R18, R88 ;  /* 0x000000120458723c */ /* 0x040fe20000041858 */
[----:B------:R-:W2:Y:S07]  /*6af0*/  LDSM.16.MT88.4 R16, [R186+0xd000] ;  /* 0x00d00000ba10783b */ /* 0x000eae0000004200 */
[C---:B----4-:R-:W-:Y:S08]  /*6b00*/  HMMA.16816.F32.BF16 R92, R4.reuse, R12, R92 ;  /* 0x0000000c045c723c */ /* 0x050ff0000004185c */
[----:B------:R-:W-:Y:S01]  /*6b10*/  HMMA.16816.F32.BF16 R96, R4, R14, R96 ;  /* 0x0000000e0460723c */ /* 0x000fe20000041860 */
[----:B------:R-:W3:Y:S06]  /*6b20*/  LDSM.16.MT88.4 R12, [R188+0xf000] ;  /* 0x00f00000bc0c783b */ /* 0x000eec0000004200 */
[----:B------:R-:W-:-:S02]  /*6b30*/  F2FP.BF16.PACK_AB R4, R163, R158 ;  /* 0x0000009ea304723e */ /* 0x000fc400000010ff */
[----:B------:R-:W-:Y:S02]  /*6b40*/  F2FP.BF16.PACK_AB R6, R165, R160 ;  /* 0x000000a0a506723e */ /* 0x000fe400000010ff */
[----:B------:R-:W-:Y:S01]  /*6b50*/  F2FP.BF16.PACK_AB R5, R169, R164 ;  /* 0x000000a4a905723e */ /* 0x000fe200000010ff */
[----:B------:R-:W-:Y:S01]  /*6b60*/  FADD.FTZ R164, R164, R147 ;  /* 0x00000093a4a47221 */ /* 0x000fe20000010000 */
[----:B------:R-:W-:-:S03]  /*6b70*/  F2FP.BF16.PACK_AB R7, R171, R166 ;  /* 0x000000a6ab07723e */ /* 0x000fc600000010ff */
[----:B------:R-:W-:-:S04]  /*6b80*/  FADD.FTZ R169, R169, R164 ;  /* 0x000000a4a9a97221 */ /* 0x000fc80000010000 */
[----:B-1----:R-:W-:Y:S01]  /*6b90*/  HMMA.16816.F32.BF16 R128, R4, R8, R128 ;  /* 0x000000080480723c */ /* 0x002fe20000041880 */
[----:B------:R-:W-:-:S04]  /*6ba0*/  FADD.FTZ R166, R166, R169 ;  /* 0x000000a9a6a67221 */ /* 0x000fc80000010000 */
[----:B------:R-:W-:-:S03]  /*6bb0*/  FADD.FTZ R166, R171, R166 ;  /* 0x000000a6aba67221 */ /* 0x000fc60000010000 */
[C---:B------:R-:W-:Y:S01]  /*6bc0*/  HMMA.16816.F32.BF16 R124, R4.reuse, R10, R124 ;  /* 0x0000000a047c723c */ /* 0x040fe2000004187c */
[----:B------:R-:W1:Y:S07]  /*6bd0*/  LDSM.16.MT88.4 R8, [R185+0xf000] ;  /* 0x00f00000b908783b */ /* 0x000e6e0000004200 */
[C---:B--2---:R-:W-:Y:S08]  /*6be0*/  HMMA.16816.F32.BF16 R120, R4.reuse, R16, R120 ;  /* 0x000000100478723c */ /* 0x044ff00000041878 */
[C---:B------:R-:W-:Y:S01]  /*6bf0*/  HMMA.16816.F32.BF16 R116, R4.reuse, R18, R116 ;  /* 0x000000120474723c */ /* 0x040fe20000041874 */
[----:B------:R-:W2:Y:S07]  /*6c00*/  LDSM.16.MT88.4 R16, [R184+0xf000] ;  /* 0x00f00000b810783b */ /* 0x000eae0000004200 */
[C---:B---3--:R-:W-:Y:S08]  /*6c10*/  HMMA.16816.F32.BF16 R36, R4.reuse, R12, R36 ;  /* 0x0000000c0424723c */ /* 0x048ff00000041824 */
[C---:B------:R-:W-:Y:S01]  /*6c20*/  HMMA.16816.F32.BF16 R40, R4.reuse, R14, R40 ;  /* 0x0000000e0428723c */ /* 0x040fe20000041828 */
[----:B------:R-:W-:Y:S07]  /*6c30*/  LDSM.16.MT88.4 R12, [R186+0x11000] ;  /* 0x01100000ba0c783b */ /* 0x000fee0000004200 */
[C---:B------:R-:W-:Y:S08]  /*6c40*/  HMMA.16816.F32.BF16 R112, R4.reuse, R32, R112 ;  /* 0x000000200470723c */ /* 0x040ff00000041870 */
[C---:B-1----:R-:W-:Y:S08]  /*6c50*/  HMMA.16816.F32.BF16 R52, R4.reuse, R8, R52 ;  /* 0x000000080434723c */ /* 0x042ff00000041834 */
[C---:B------:R-:W-:Y:S01]  /*6c60*/  HMMA.16816.F32.BF16 R56, R4.reuse, R10, R56 ;  /* 0x0000000a0438723c */ /* 0x040fe20000041838 */
[----:B------:R-:W1:Y:S07]  /*6c70*/  LDSM.16.MT88.4 R8, [R185+0x11000] ;  /* 0x01100000b908783b */ /* 0x000e6e0000004200 */
[C---:B--2---:R-:W-:Y:S08]  /*6c80*/  HMMA.16816.F32.BF16 R60, R4.reuse, R16, R60 ;  /* 0x00000010043c723c */ /* 0x044ff0000004183c */
[C---:B------:R-:W-:Y:S01]  /*6c90*/  HMMA.16816.F32.BF16 R64, R4.reuse, R18, R64 ;  /* 0x000000120440723c */ /* 0x040fe20000041840 */
[----:B------:R-:W2:Y:S07]  /*6ca0*/  LDSM.16.MT88.4 R16, [R184+0x11000] ;  /* 0x01100000b810783b */ /* 0x000eae0000004200 */
[C---:B------:R-:W-:Y:S01]  /*6cb0*/  HMMA.16816.F32.BF16 R108, R4.reuse, R34, R108 ;  /* 0x00000022046c723c */ /* 0x040fe2000004186c */
[----:B------:R-:W-:Y:S07]  /*6cc0*/  LDSM.16.MT88.4 R32, [R184+0xd800] ;  /* 0x00d80000b820783b */ /* 0x000fee0000004200 */
[C---:B------:R-:W-:Y:S08]  /*6cd0*/  HMMA.16816.F32.BF16 R104, R4.reuse, R28, R104 ;  /* 0x0000001c0468723c */ /* 0x040ff00000041868 */
[C---:B------:R-:W-:Y:S01]  /*6ce0*/  HMMA.16816.F32.BF16 R100, R4.reuse, R30, R100 ;  /* 0x0000001e0464723c */ /* 0x040fe20000041864 */
[----:B------:R-:W-:Y:S07]  /*6cf0*/  LDSM.16.MT88.4 R28, [R186+0xf800] ;  /* 0x00f80000ba1c783b */ /* 0x000fee0000004200 */
        /* <DEDUP_REMOVED lines=11> */
[----:B------:R-:W3:Y:S07]  /*6db0*/  LDSM.16.MT88.4 R12, [R188+0xd800] ;  /* 0x00d80000bc0c783b */ /* 0x000eee0000004200 */
[C---:B--2---:R-:W-:Y:S08]  /*6dc0*/  HMMA.16816.F32.BF16 R92, R4.reuse, R16, R92 ;  /* 0x00000010045c723c */ /* 0x044ff0000004185c */
[----:B------:R-:W-:Y:S01]  /*6dd0*/  HMMA.16816.F32.BF16 R96, R4, R18, R96 ;  /* 0x000000120460723c */ /* 0x000fe20000041860 */
[----:B------:R-:W2:Y:S06]  /*6de0*/  LDSM.16.MT88.4 R16, [R188+0x11800] ;  /* 0x01180000bc10783b */ /* 0x000eac0000004200 */
        /* <DEDUP_REMOVED lines=18> */
[C---:B-1----:R-:W-:Y:S07]  /*6f10*/  HMMA.16816.F32.BF16 R84, R4.reuse, R8, R84 ;  /* 0x000000080454723c */ /* 0x042fee0000041854 */
[----:B------:R-:W-:Y:S01]  /*6f20*/  FADD.FTZ R9, R149, R150 ;  /* 0x0000009695097221 */ /* 0x000fe20000010000 */
[----:B------:R-:W-:Y:S03]  /*6f30*/  HMMA.16816.F32.BF16 R116, R4, R142, R116 ;  /* 0x0000008e0474723c */ /* 0x000fe60000041874 */
[----:B------:R-:W-:-:S04]  /*6f40*/  FADD.FTZ R9, R146, R9 ;  /* 0x0000000992097221 */ /* 0x000fc80000010000 */
        /* <DEDUP_REMOVED lines=11> */
[----:B------:R-:W-:Y:S01]  /*7000*/  FADD.FTZ R211, R207, R170 ;  /* 0x000000aacfd37221 */ /* 0x000fe20000010000 */
[----:B------:R-:W-:-:S04]  /*7010*/  LEA.HI.X R207, R134, c[0x0][0x16c], R133, 0x1, P0 ;  /* 0x00005b0086cf7a11 */ /* 0x000fc800000f0c85 */
[C---:B------:R-:W-:Y:S08]  /*7020*/  HMMA.16816.F32.BF16 R44, R4.reuse, R28, R44 ;  /* 0x0000001c042c723c */ /* 0x040ff0000004182c */
        /* <DEDUP_REMOVED lines=8> */
[C---:B--2---:R-:W-:Y:S08]  /*70b0*/  HMMA.16816.F32.BF16 R92, R4.reuse, R16, R92 ;  /* 0x00000010045c723c */ /* 0x044ff0000004185c */
[----:B------:R-:W-:Y:S01]  /*70c0*/  HMMA.16816.F32.BF16 R96, R4, R18, R96 ;  /* 0x000000120460723c */ /* 0x000fe20000041860 */
[----:B------:R-:W-:Y:S07]  /*70d0*/  @!UPT UIADD3 URZ, URZ, URZ, URZ ;  /* 0x0000003f3f3ff290 */ /* 0x000fee000fffe03f */
[----:B------:R-:W-:Y:S11]  /*70e0*/  @!P4 BRA `(.L_x_2095) ;  /* 0x000043b00000c947 */ /* 0x000ff60003800000 */
[----:B------:R-:W-:Y:S01]  /*70f0*/  PLOP3.LUT P0, PT, PT, PT, UP6, 0x80, 0x0 ;  /* 0x000000000000781c */ /* 0x000fe20003f0f068 */
[----:B------:R-:W-:-:S04]  /*7100*/  DEPBAR.LE SB0, 0x0 ;  /* 0x000080000000791a */ /* 0x000fc80000000000 */
[----:B------:R-:W-:Y:S01]  /*7110*/  IABS R0, c[0x0][0x2d0] ;  /* 0x0000b40000007a13 */ /* 0x000fe20000000000 */
[----:B------:R-:W-:Y:S02]  /*7120*/  UIADD3 UR25, UR8, -0x2, URZ ;  /* 0xfffffffe08197890 */ /* 0x000fe4000fffe03f */
[----:B------:R-:W-:Y:S01]  /*7130*/  ULDC.64 UR6, c[0x0][0x118] ;  /* 0x0000460000067ab9 */ /* 0x000fe20000000a00 */
[----:B------:R1:W2:Y:S01]  /*7140*/  R2UR UR9, R0 ;  /* 0x00000000000973c2 */ /* 0x0002a200000e0000 */
[----:B------:R-:W-:Y:S06]  /*7150*/  BAR.SYNC.DEFER_BLOCKING 0x0 ;  /* 0x0000000000007b1d */ /* 0x000fec0000010000 */
[----:B-12---:R-:W-:Y:S05]  /*7160*/  @!P0 BRA `(.L_x_2096) ;  /* 0x0000049000008947 */ /* 0x006fea0003800000 */
[----:B------:R-:W1:Y:S01]  /*7170*/  I2F.RP R5, UR9 ;  /* 0x0000000900057d06 */ /* 0x000e620008209400 */
[----:B------:R-:W-:-:S02]  /*7180*/  USHF.L.U32 UR4, UR25, 0x6, URZ ;  /* 0x0000000619047899 */ /* 0x000fc4000800063f */
[----:B------:R-:W-:Y:S02]  /*7190*/  UMOV UR14, URZ ;  /* 0x0000003f000e7c82 */ /* 0x000fe40008000000 */
[----:B------:R-:W-:Y:S02]  /*71a0*/  UIADD3 UR12, UR4, 0x40, URZ ;  /* 0x00000040040c7890 */ /* 0x000fe4000fffe03f */
[----:B------:R-:W-:-:S04]  /*71b0*/  IMAD.U32 R0, RZ, RZ, UR4 ;  /* 0x00000004ff007e24 */ /* 0x000fc8000f8e00ff */
[----:B------:R-:W-:Y:S01]  /*71c0*/  IMAD.U32 R2, RZ, RZ, UR12 ;  /* 0x0000000cff027e24 */ /* 0x000fe2000f8e00ff */
[----:B------:R-:W-:Y:S01]  /*71d0*/  IABS R0, R0 ;  /* 0x0000000000007213 */ /* 0x000fe20000000000 */
[----:B-1----:R-:W1:Y:S03]  /*71e0*/  MUFU.RCP R4, R5 ;  /* 0x0000000500047308 */ /* 0x002e660000001000 */
[----:B------:R-:W-:Y:S01]  /*71f0*/  IABS R2, R2 ;  /* 0x0000000200027213 */ /* 0x000fe20000000000 */
[----:B------:R-:W2:Y:S08]  /*7200*/  R2UR UR8, R0 ;  /* 0x00000000000873c2 */ /* 0x000eb000000e0000 */
[----:B------:R-:W3:Y:S01]  /*7210*/  R2UR UR11, R2 ;  /* 0x00000000020b73c2 */ /* 0x000ee200000e0000 */
[----:B-1----:R-:W-:-:S06]  /*7220*/  IADD3 R4, R4, 0xffffffe, RZ ;  /* 0x0ffffffe04047810 */ /* 0x002fcc0007ffe0ff */
[----:B------:R-:W1:Y:S02]  /*7230*/  F2I.FTZ.U32.TRUNC.NTZ R4, R4 ;  /* 0x0000000400047305 */ /* 0x000e64000021f000 */
[----:B-1----:R-:W1:Y:S02]  /*7240*/  R2UR UR15, R4 ;  /* 0x00000000040f73c2 */ /* 0x002e6400000e0000 */
[----:B-1----:R-:W-:-:S04]  /*7250*/  UIADD3 UR5, URZ, -UR15, URZ ;  /* 0x8000000f3f057290 */ /* 0x002fc8000fffe03f */
[----:B------:R-:W-:-:S04]  /*7260*/  UIMAD UR5, UR5, UR9, URZ ;  /* 0x00000009050572a4 */ /* 0x000fc8000f8e023f */
[----:B------:R-:W-:-:S04]  /*7270*/  UIMAD.WIDE.U32 UR16, UR15, UR5, UR14 ;  /* 0x000000050f1072a5 */ /* 0x000fc8000f8e000e */
[----:B---3--:R-:W-:Y:S02]  /*7280*/  UIMAD.WIDE.U32 UR14, UR17, UR11, URZ ;  /* 0x0000000b110e72a5 */ /* 0x008fe4000f8e003f */
[----:B--2---:R-:W-:Y:S02]  /*7290*/  UIMAD.WIDE.U32 UR16, UR17, UR8, URZ ;  /* 0x00000008111072a5 */ /* 0x004fe4000f8e003f */
[----:B------:R-:W-:-:S04]  /*72a0*/  UIADD3 UR10, -UR15, URZ, URZ ;  /* 0x0000003f0f0a7290 */ /* 0x000fc8000fffe13f */
[----:B------:R-:W-:Y:S02]  /*72b0*/  UIMAD UR10, UR9, UR10, UR11 ;  /* 0x0000000a090a72a4 */ /* 0x000fe4000f8e020b */
[----:B------:R-:W-:Y:S02]  /*72c0*/  UMOV UR13, UR17 ;  /* 0x00000011000d7c82 */ /* 0x000fe40008000000 */
[----:B------:R-:W-:Y:S02]  /*72d0*/  UIADD3 UR5, -UR13, URZ, URZ ;  /* 0x0000003f0d057290 */ /* 0x000fe4000fffe13f */
[----:B------:R-:W-:Y:S02]  /*72e0*/  UISETP.GT.U32.AND UP2, UPT, UR9, UR10, UPT ;  /* 0x0000000a0900728c */ /* 0x000fe4000bf44070 */
[----:B------:R-:W-:-:S03]  /*72f0*/  UIMAD UR8, UR9, UR5, UR8 ;  /* 0x00000005090872a4 */ /* 0x000fc6000f8e0208 */
[----:B------:R-:W-:Y:S02]  /*7300*/  ULDC UR5, c[0x0][0x2d0] ;  /* 0x0000b40000057ab9 */ /* 0x000fe40000000800 */
[----:B------:R-:W-:Y:S02]  /*7310*/  UISETP.GT.U32.AND UP1, UPT, UR9, UR8, UPT ;  /* 0x000000080900728c */ /* 0x000fe4000bf24070 */
[----:B------:R-:W-:Y:S02]  /*7320*/  ULOP3.LUT UR12, UR12, UR5, URZ, 0x3c, !UPT ;  /* 0x000000050c0c7292 */ /* 0x000fe4000f8e3c3f */
[----:B------:R-:W-:Y:S02]  /*7330*/  @!UP2 UIADD3 UR10, UR10, -UR9, URZ ;  /* 0x800000090a0aa290 */ /* 0x000fe4000fffe03f */
[----:B------:R-:W-:Y:S02]  /*7340*/  ULOP3.LUT UR4, UR4, UR5, URZ, 0x3c, !UPT ;  /* 0x0000000504047292 */ /* 0x000fe4000f8e3c3f */
[----:B------:R-:W-:-:S02]  /*7350*/  UISETP.GE.U32.AND UP4, UPT, UR10, UR9, UPT ;  /* 0x000000090a00728c */ /* 0x000fc4000bf86070 */
[----:B------:R-:W-:Y:S02]  /*7360*/  UISETP.GE.AND UP0, UPT, UR4, URZ, UPT ;  /* 0x0000003f0400728c */ /* 0x000fe4000bf06270 */
[----:B------:R-:W-:Y:S02]  /*7370*/  @!UP1 UIADD3 UR8, UR8, -UR9, URZ ;  /* 0x8000000908089290 */ /* 0x000fe4000fffe03f */
[----:B------:R-:W-:Y:S02]  /*7380*/  @!UP1 UIADD3 UR13, UR13, 0x1, URZ ;  /* 0x000000010d0d9890 */ /* 0x000fe4000fffe03f */
[----:B------:R-:W-:Y:S02]  /*7390*/  UISETP.GE.U32.AND UP3, UPT, UR8, UR9, UPT ;  /* 0x000000090800728c */ /* 0x000fe4000bf66070 */
[----:B------:R-:W-:Y:S02]  /*73a0*/  UISETP.GE.AND UP1, UPT, UR12, URZ, UPT ;  /* 0x0000003f0c00728c */ /* 0x000fe4000bf26270 */
[----:B------:R-:W-:-:S02]  /*73b0*/  @!UP2 UIADD3 UR15, UR15, 0x1, URZ ;  /* 0x000000010f0fa890 */ /* 0x000fc4000fffe03f */
[----:B------:R-:W-:Y:S02]  /*73c0*/  UISETP.NE.AND UP2, UPT, URZ, UR5, UPT ;  /* 0x000000053f00728c */ /* 0x000fe4000bf45270 */
[----:B------:R-:W-:Y:S02]  /*73d0*/  @UP4 UIADD3 UR15, UR15, 0x1, URZ ;  /* 0x000000010f0f4890 */ /* 0x000fe4000fffe03f */
[----:B------:R-:W-:Y:S02]  /*73e0*/  ULOP3.LUT UR4, URZ, UR5, URZ, 0x33, !UPT ;  /* 0x000000053f047292 */ /* 0x000fe4000f8e333f */
[----:B------:R-:W-:Y:S02]  /*73f0*/  @UP3 UIADD3 UR13, UR13, 0x1, URZ ;  /* 0x000000010d0d3890 */ /* 0x000fe4000fffe03f */
[----:B------:R-:W-:Y:S02]  /*7400*/  @!UP1 UIADD3 UR15, -UR15, URZ, URZ ;  /* 0x0000003f0f0f9290 */ /* 0x000fe4000fffe13f */
[----:B------:R-:W-:-:S02]  /*7410*/  @!UP0 UIADD3 UR13, -UR13, URZ, URZ ;  /* 0x0000003f0d0d8290 */ /* 0x000fc4000fffe13f */
[----:B------:R-:W-:Y:S02]  /*7420*/  USEL UR15, UR4, UR15, !UP2 ;  /* 0x0000000f040f7287 */ /* 0x000fe4000d000000 */
[----:B------:R-:W-:Y:S02]  /*7430*/  USEL UR4, UR4, UR13, !UP2 ;  /* 0x0000000d04047287 */ /* 0x000fe4000d000000 */
[----:B------:R-:W-:Y:S02]  /*7440*/  UIMAD.WIDE UR10, UR15, 0x4, UR30 ;  /* 0x000000040f0a78a5 */ /* 0x000fe4000f8e021e */
[----:B------:R-:W-:-:S04]  /*7450*/  UIMAD.WIDE UR12, UR4, 0x4, UR30 ;  /* 0x00000004040c78a5 */ /* 0x000fc8000f8e021e */
[----:B------:R-:W-:Y:S01]  /*7460*/  IMAD.U32 R5, RZ, RZ, UR11 ;  /* 0x0000000bff057e24 */ /* 0x000fe2000f8e00ff */
[----:B------:R-:W-:Y:S01]  /*7470*/  MOV R4, UR10 ;  /* 0x0000000a00047c02 */ /* 0x000fe20008000f00 */
[----:B------:R-:W-:Y:S01]  /*7480*/  IMAD.U32 R7, RZ, RZ, UR13 ;  /* 0x0000000dff077e24 */ /* 0x000fe2000f8e00ff */
[----:B------:R-:W-:-:S03]  /*7490*/  MOV R6, UR12 ;  /* 0x0000000c00067c02 */ /* 0x000fc60008000f00 */
        /* <DEDUP_REMOVED lines=15> */
[----:B------:R-:W-:Y:S01]  /*7590*/  SHF.R.S32.HI R5, RZ, 0x1f, R0 ;  /* 0x0000001fff057819 */ /* 0x000fe20000011400 */
[----:B------:R-:W-:-:S04]  /*75a0*/  IMAD.WIDE.U32 R6, R0, c[0x0][0x188], R6 ;  /* 0x0000620000067a25 */ /* 0x000fc800078e0006 */
[----:B------:R-:W-:-:S04]  /*75b0*/  IMAD R5, R5, c[0x0][0x188], RZ ;  /* 0x0000620005057a24 */ /* 0x000fc800078e02ff */
[----:B------:R-:W-:-:S05]  /*75c0*/  IMAD R2, R0, c[0x0][0x18c], R5 ;  /* 0x0000630000027a24 */ /* 0x000fca00078e0205 */
[----:B------:R-:W-:Y:S02]  /*75d0*/  IADD3 R2, R7, R2, RZ ;  /* 0x0000000207027210 */ /* 0x000fe40007ffe0ff */
[----:B------:R-:W-:Y:S01]  /*75e0*/  MOV R7, R6 ;  /* 0x0000000600077202 */ /* 0x000fe20000000f00 */
[----:B------:R-:W-:Y:S05]  /*75f0*/  BRA `(.L_x_2097) ;  /* 0x0000003000007947 */ /* 0x000fea0003800000 */
.L_x_2096:
[----:B------:R-:W-:-:S05]  /*7600*/  IMAD.MOV.U32 R7, RZ, RZ, c[0x0][0x1a0] ;  /* 0x00006800ff077624 */ /* 0x000fca00078e00ff */
[----:B------:R-:W-:-:S04]  /*7610*/  LEA R7, -R7, RZ, 0x6 ;  /* 0x000000ff07077211 */ /* 0x000fc800078e31ff */
[----:B------:R-:W-:Y:S02]  /*7620*/  SHF.R.S32.HI R2, RZ, 0x1f, R7 ;  /* 0x0000001fff027819 */ /* 0x000fe40000011407 */
.L_x_2097:
[----:B------:R-:W-:Y:S01]  /*7630*/  ISETP.GE.AND P2, PT, R196, c[0x0][0x220], PT ;  /* 0x00008800c4007a0c */ /* 0x000fe20003f46270 */
[----:B------:R-:W-:Y:S01]  /*7640*/  UISETP.GT.AND UP0, UPT, UR25, UR19, UPT ;  /* 0x000000131900728c */ /* 0x000fe2000bf04270 */
[----:B------:R-:W-:Y:S02]  /*7650*/  ISETP.GE.AND P1, PT, R195, c[0x0][0x220], PT ;  /* 0x00008800c3007a0c */ /* 0x000fe40003f26270 */
[----:B------:R-:W-:Y:S02]  /*7660*/  ISETP.GE.AND P3, PT, R200, c[0x0][0x220], PT ;  /* 0x00008800c8007a0c */ /* 0x000fe40003f66270 */
[----:B------:R-:W-:-:S04]  /*7670*/  LEA R224, P5, R7, R212, 0x1 ;  /* 0x000000d407e07211 */ /* 0x000fc800078a08ff */
[----:B------:R-:W-:-:S03]  /*7680*/  LEA.HI.X R225, R7, R213, R2, 0x1, P5 ;  /* 0x000000d507e17211 */ /* 0x000fc600028f0c02 */
[CC--:B------:R-:W-:Y:S02]  /*7690*/  @!P2 IADD3 R9, P4, R7.reuse, R144.reuse, RZ ;  /* 0x000000900709a210 */ /* 0x0c0fe40007f9e0ff */
[----:B------:R-:W-:Y:S02]  /*76a0*/  @!P1 IADD3 R5, P0, R7, R144, RZ ;  /* 0x0000009007059210 */ /* 0x000fe40007f1e0ff */
[----:B------:R-:W-:Y:S01]  /*76b0*/  @P3 STS.128 [R198+0xc000], RZ ;  /* 0x00c000ffc6003388 */ /* 0x000fe20000000c00 */
[C-C-:B------:R-:W-:Y:S01]  /*76c0*/  @!P2 IMAD.X R4, R2.reuse, 0x1, R135.reuse, P4 ;  /* 0x000000010204a824 */ /* 0x140fe200020e0687 */
[----:B------:R-:W-:Y:S01]  /*76d0*/  @!P2 LEA R20, P4, R9, c[0x0][0x170], 0x1 ;  /* 0x00005c000914aa11 */ /* 0x000fe200078808ff */
[----:B------:R-:W-:Y:S01]  /*76e0*/  @!P1 IMAD.X R0, R2, 0x1, R135, P0 ;  /* 0x0000000102009824 */ /* 0x000fe200000e0687 */
[----:B------:R-:W-:Y:S01]  /*76f0*/  @!P1 LEA R12, P0, R5, c[0x0][0x170], 0x1 ;  /* 0x00005c00050c9a11 */ /* 0x000fe200078008ff */
[----:B------:R-:W-:Y:S01]  /*7700*/  @!PT LDS RZ, [RZ] ;  /* 0x00000000fffff984 */ /* 0x000fe20000000800 */
[----:B------:R-:W-:Y:S01]  /*7710*/  @!PT LDS RZ, [RZ] ;  /* 0x00000000fffff984 */ /* 0x000fe20000000800 */
[----:B------:R-:W-:Y:S01]  /*7720*/  @!PT LDS RZ, [RZ] ;  /* 0x00000000fffff984 */ /* 0x000fe20000000800 */
[----:B------:R1:W-:Y:S01]  /*7730*/  @!P3 LDGSTS.E.BYPASS.LTC128B.128 [R198+0xc000], [R224.64] ;  /* 0x0c000000e0c6bfae */ /* 0x0003e2000b901d46 */
[----:B------:R-:W-:-:S02]  /*7740*/  @!P2 LEA.HI.X R21, R9, c[0x0][0x174], R4, 0x1, P4 ;  /* 0x00005d000915aa11 */ /* 0x000fc400020f0c04 */
[----:B------:R-:W-:Y:S01]  /*7750*/  IADD3 R11, P4, R7, UR23, RZ ;  /* 0x00000017070b7c10 */ /* 0x000fe2000ff9e0ff */
[----:B------:R-:W-:Y:S01]  /*7760*/  @P2 STS.128 [R198+0xe000], RZ ;  /* 0x00e000ffc6002388 */ /* 0x000fe20000000c00 */
[----:B------:R-:W-:Y:S02]  /*7770*/  @!P1 LEA.HI.X R13, R5, c[0x0][0x174], R0, 0x1, P0 ;  /* 0x00005d00050d9a11 */ /* 0x000fe400000f0c00 */
[----:B------:R-:W-:Y:S01]  /*7780*/  IADD3.X R0, R2, UR22, RZ, P4, !PT ;  /* 0x0000001602007c10 */ /* 0x000fe2000a7fe4ff */
[----:B------:R-:W-:Y:S01]  /*7790*/  @!PT LDS RZ, [RZ] ;  /* 0x00000000fffff984 */ /* 0x000fe20000000800 */
[----:B------:R-:W-:Y:S01]  /*77a0*/  @!PT LDS RZ, [RZ] ;  /* 0x00000000fffff984 */ /* 0x000fe20000000800 */
[----:B------:R-:W-:Y:S01]  /*77b0*/  @!PT LDS RZ, [RZ] ;  /* 0x00000000fffff984 */ /* 0x000fe20000000800 */
[----:B------:R2:W-:Y:S01]  /*77c0*/  @!P2 LDGSTS.E.BYPASS.LTC128B.128 [R198+0xe000], [R20.64+0x80] ;  /* 0x0e00008014c6afae */ /* 0x0005e2000b901d46 */
[C---:B------:R-:W-:Y:S02]  /*77d0*/  @!P2 IADD3 R9, P5, R11.reuse, R144, RZ ;  /* 0x000000900b09a210 */ /* 0x040fe40007fbe0ff */
[C---:B------:R-:W-:Y:S01]  /*77e0*/  @!P3 LEA R18, P6, R11.reuse, R212, 0x1 ;  /* 0x000000d40b12b211 */ /* 0x040fe200078c08ff */
[----:B------:R-:W-:Y:S01]  /*77f0*/  @P1 STS.128 [R198+0x10000], RZ ;  /* 0x010000ffc6001388 */ /* 0x000fe20000000c00 */
[C---:B------:R-:W-:Y:S01]  /*7800*/  IADD3 R7, P0, R11.reuse, UR23, RZ ;  /* 0x000000170b077c10 */ /* 0x040fe2000ff1e0ff */
[----:B------:R-:W-:Y:S01]  /*7810*/  @!P2 IMAD.X R4, R0, 0x1, R135, P5 ;  /* 0x000000010004a824 */ /* 0x000fe200028e0687 */
[C---:B------:R-:W-:Y:S01]  /*7820*/  @!P1 IADD3 R5, P4, R11.reuse, R144, RZ ;  /* 0x000000900b059210 */ /* 0x040fe20007f9e0ff */
[----:B------:R-:W-:Y:S01]  /*7830*/  @!PT LDS RZ, [RZ] ;  /* 0x00000000fffff984 */ /* 0x000fe20000000800 */
[----:B------:R-:W-:Y:S01]  /*7840*/  @!PT LDS RZ, [RZ] ;  /* 0x00000000fffff984 */ /* 0x000fe20000000800 */
[----:B------:R-:W-:Y:S01]  /*7850*/  @!PT LDS RZ, [RZ] ;  /* 0x00000000fffff984 */ /* 0x000fe20000000800 */
[----:B------:R3:W-:Y:S01]  /*7860*/  @!P1 LDGSTS.E.BYPASS.LTC128B.128 [R198+0x10000], [R12.64+0x100] ;  /* 0x100001000cc69fae */ /* 0x0007e2000b901d46 */
[----:B------:R-:W-:-:S02]  /*7870*/  @!P3 LEA.HI.X R19, R11, R213, R0, 0x1, P6 ;  /* 0x000000d50b13b211 */ /* 0x000fc400030f0c00 */
[C---:B------:R-:W-:Y:S01]  /*7880*/  IADD3.X R2, R0.reuse, UR22, RZ, P0, !PT ;  /* 0x0000001600027c10 */ /* 0x040fe200087fe4ff */
[--C-:B------:R-:W-:Y:S01]  /*7890*/  @!P1 IMAD.X R0, R0, 0x1, R135.reuse, P4 ;  /* 0x0000000100009824 */ /* 0x100fe200020e0687 */
[----:B------:R-:W-:Y:S01]  /*78a0*/  @!P2 IADD3 R11, P0, R7, R144, RZ ;  /* 0x00000090070ba210 */ /* 0x000fe20007f1e0ff */
[----:B------:R-:W-:Y:S01]  /*78b0*/  @P3 STS.128 [R198+0xc800], RZ ;  /* 0x00c800ffc6003388 */ /* 0x000fe20000000c00 */
[----:B------:R-:W-:Y:S02]  /*78c0*/  @!P2 LEA R14, P5, R9, c[0x0][0x170], 0x1 ;  /* 0x00005c00090eaa11 */ /* 0x000fe400078a08ff */
[----:B------:R-:W-:Y:S01]  /*78d0*/  @!P1 LEA R8, P4, R5, c[0x0][0x170], 0x1 ;  /* 0x00005c0005089a11 */ /* 0x000fe200078808ff */
[----:B------:R-:W-:Y:S01]  /*78e0*/  @!P2 IMAD.X R6, R2, 0x1, R135, P0 ;  /* 0x000000010206a824 */ /* 0x000fe200000e0687 */
[----:B------:R-:W-:Y:S01]  /*78f0*/  @!P2 LEA.HI.X R15, R9, c[0x0][0x174], R4, 0x1, P5 ;  /* 0x00005d00090faa11 */ /* 0x000fe200028f0c04 */
[----:B------:R-:W-:Y:S01]  /*7900*/  @!PT LDS RZ, [RZ] ;  /* 0x00000000fffff984 */ /* 0x000fe20000000800 */
[----:B------:R-:W-:Y:S01]  /*7910*/  @!PT LDS RZ, [RZ] ;  /* 0x00000000fffff984 */ /* 0x000fe20000000800 */
[----:B------:R-:W-:Y:S01]  /*7920*/  @!PT LDS RZ, [RZ] ;  /* 0x00000000fffff984 */ /* 0x000fe20000000800 */
[----:B------:R4:W-:Y:S01]  /*7930*/  @!P3 LDGSTS.E.BYPASS.LTC128B.128 [R198+0xc800], [R18.64] ;  /* 0x0c80000012c6bfae */ /* 0x0009e2000b901d46 */
[----:B------:R-:W-:-:S02]  /*7940*/  @!P1 LEA.HI.X R9, R5, c[0x0][0x174], R0, 0x1, P4 ;  /* 0x00005d0005099a11 */ /* 0x000fc400020f0c00 */
[----:B------:R-:W-:Y:S01]  /*7950*/  @!P2 LEA R16, P0, R11, c[0x0][0x170], 0x1 ;  /* 0x00005c000b10aa11 */ /* 0x000fe200078008ff */
[----:B------:R-:W-:Y:S01]  /*7960*/  @P2 STS.128 [R198+0xe800], RZ ;  /* 0x00e800ffc6002388 */ /* 0x000fe20000000c00 */
[----:B------:R-:W-:Y:S02]  /*7970*/  @!P1 IADD3 R0, P4, R7, R144, RZ ;  /* 0x0000009007009210 */ /* 0x000fe40007f9e0ff */
[----:B------:R-:W-:Y:S01]  /*7980*/  @!P2 LEA.HI.X R17, R11, c[0x0][0x174], R6, 0x1, P0 ;  /* 0x00005d000b11aa11 */ /* 0x000fe200000f0c06 */
[----:B------:R-:W-:Y:S01]  /*7990*/  @!PT LDS RZ, [RZ] ;  /* 0x00000000fffff984 */ /* 0x000fe20000000800 */
[----:B------:R-:W-:Y:S01]  /*79a0*/  @!PT LDS RZ, [RZ] ;  /* 0x00000000fffff984 */ /* 0x000fe20000000800 */
[----:B------:R-:W-:Y:S01]  /*79b0*/  @!PT LDS RZ, [RZ] ;  /* 0x00000000fffff984 */ /* 0x000fe20000000800 */
[----:B------:R3:W-:Y:S01]  /*79c0*/  @!P2 LDGSTS.E.BYPASS.LTC128B.128 [R198+0xe800], [R14.64+0x80] ;  /* 0x0e8000800ec6afae */ /* 0x0007e2000b901d46 */
[C---:B------:R-:W-:Y:S01]  /*79d0*/  @!P3 LEA R22, P0, R7.reuse, R212, 0x1 ;  /* 0x000000d40716b211 */ /* 0x040fe200078008ff */
[----:B------:R-:W-:Y:S01]  /*79e0*/  @!P1 IMAD.X R5, R2, 0x1, R135, P4 ;  /* 0x0000000102059824 */ /* 0x000fe200020e0687 */
[----:B------:R-:W-:Y:S01]  /*79f0*/  IADD3 R11, P6, R7, UR23, RZ ;  /* 0x00000017070b7c10 */ /* 0x000fe2000ffde0ff */
[----:B------:R-:W-:Y:S01]  /*7a00*/  @P1 STS.128 [R198+0x10800], RZ ;  /* 0x010800ffc6001388 */ /* 0x000fe20000000c00 */
[----:B------:R-:W-:-:S02]  /*7a10*/  @!P1 LEA R6, P4, R0, c[0x0][0x170], 0x1 ;  /* 0x00005c0000069a11 */ /* 0x000fc400078808ff */
[-C--:B------:R-:W-:Y:S01]  /*7a20*/  @!P3 LEA.HI.X R23, R7, R213.reuse, R2, 0x1, P0 ;  /* 0x000000d50717b211 */ /* 0x080fe200000f0c02 */
[----:B------:R-:W-:Y:S01]  /*7a30*/  @!PT LDS RZ, [RZ] ;  /* 0x00000000fffff984 */ /* 0x000fe20000000800 */
[----:B------:R-:W-:Y:S01]  /*7a40*/  @!PT LDS RZ, [RZ] ;  /* 0x00000000fffff984 */ /* 0x000fe20000000800 */
[----:B------:R-:W-:Y:S01]  /*7a50*/  @!PT LDS RZ, [RZ] ;  /* 0x00000000fffff984 */ /* 0x000fe20000000800 */
[----:B------:R5:W-:Y:S01]  /*7a60*/  @!P1 LDGSTS.E.BYPASS.LTC128B.128 [R198+0x10800], [R8.64+0x100] ;  /* 0x1080010008c69fae */ /* 0x000be2000b901d46 */
[C---:B------:R-:W-:Y:S02]  /*7a70*/  @!P2 IADD3 R4, P5, R11.reuse, R144, RZ ;  /* 0x000000900b04a210 */ /* 0x040fe40007fbe0ff */
[----:B------:R-:W-:Y:S01]  /*7a80*/  @!P1 LEA.HI.X R7, R0, c[0x0][0x174], R5, 0x1, P4 ;  /* 0x00005d0000079a11 */ /* 0x000fe200020f0c05 */
[----:B------:R-:W-:Y:S01]  /*7a90*/  @P3 STS.128 [R198+0xd000], RZ ;  /* 0x00d000ffc6003388 */ /* 0x000fe20000000c00 */
[----:B------:R-:W-:Y:S02]  /*7aa0*/  IADD3.X R2, R2, UR22, RZ, P6, !PT ;  /* 0x0000001602027c10 */ /* 0x000fe4000b7fe4ff */
[C---:B------:R-:W-:Y:S01]  /*7ab0*/  @!P3 LEA R10, P4, R11.reuse, R212, 0x1 ;  /* 0x000000d40b0ab211 */ /* 0x040fe200078808ff */
[----:B------:R-:W-:Y:S01]  /*7ac0*/  @!PT LDS RZ, [RZ] ;  /* 0x00000000fffff984 */ /* 0x000fe20000000800 */
[----:B------:R-:W-:Y:S01]  /*7ad0*/  @!PT LDS RZ, [RZ] ;  /* 0x00000000fffff984 */ /* 0x000fe20000000800 */
[----:B------:R-:W-:Y:S01]  /*7ae0*/  @!PT LDS RZ, [RZ] ;  /* 0x00000000fffff984 */ /* 0x000fe20000000800 */
[----:B------:R2:W-:Y:S01]  /*7af0*/  @!P3 LDGSTS.E.BYPASS.LTC128B.128 [R198+0xd000], [R22.64] ;  /* 0x0d00000016c6bfae */ /* 0x0005e2000b901d46 */
[C---:B------:R-:W-:Y:S01]  /*7b00*/  @!P1 IADD3 R144, P0, R11.reuse, R144, RZ ;  /* 0x000000900b909210 */ /* 0x040fe20007f1e0ff */
[--C-:B------:R-:W-:Y:S01]  /*7b10*/  @!P2 IMAD.X R5, R2, 0x1, R135.reuse, P5 ;  /* 0x000000010205a824 */ /* 0x100fe200028e0687 */
[----:B------:R-:W-:Y:S01]  /*7b20*/  @!P3 LEA.HI.X R11, R11, R213, R2, 0x1, P4 ;  /* 0x000000d50b0bb211 */ /* 0x000fe200020f0c02 */
[----:B------:R-:W-:Y:S01]  /*7b30*/  @P2 STS.128 [R198+0xf000], RZ ;  /* 0x00f000ffc6002388 */ /* 0x000fe20000000c00 */
[----:B------:R-:W-:Y:S01]  /*7b40*/  @!P2 LEA R26, P4, R4, c[0x0][0x170], 0x1 ;  /* 0x00005c00041aaa11 */ /* 0x000fe200078808ff */
[----:B------:R-:W-:Y:S01]  /*7b50*/  @!P1 IMAD.X R135, R2, 0x1, R135, P0 ;  /* 0x0000000102879824 */ /* 0x000fe200000e0687 */
[----:B------:R-:W-:Y:S01]  /*7b60*/  @!P1 LEA R24, P0, R144, c[0x0][0x170], 0x1 ;  /* 0x00005c0090189a11 */ /* 0x000fe200078008ff */
[----:B------:R-:W-:Y:S01]  /*7b70*/  @!PT LDS RZ, [RZ] ;  /* 0x00000000fffff984 */ /* 0x000fe20000000800 */
[----:B------:R-:W-:Y:S01]  /*7b80*/  @!PT LDS RZ, [RZ] ;  /* 0x00000000fffff984 */ /* 0x000fe20000000800 */
[----:B------:R-:W-:Y:S01]  /*7b90*/  @!PT LDS RZ, [RZ] ;  /* 0x00000000fffff984 */ /* 0x000fe20000000800 */
[----:B------:R4:W-:Y:S01]  /*7ba0*/  @!P2 LDGSTS.E.BYPASS.LTC128B.128 [R198+0xf000], [R16.64+0x80] ;  /* 0x0f00008010c6afae */ /* 0x0009e2000b901d46 */
[----:B------:R-:W-:Y:S01]  /*7bb0*/  @!P2 LEA.HI.X R27, R4, c[0x0][0x174], R5, 0x1, P4 ;  /* 0x00005d00041baa11 */ /* 0x000fe200020f0c05 */
[----:B------:R-:W-:Y:S01]  /*7bc0*/  IMAD.U32 R2, RZ, RZ, UR25 ;  /* 0x00000019ff027e24 */ /* 0x000fe2000f8e00ff */
[----:B------:R-:W-:Y:S01]  /*7bd0*/  @!P1 LEA.HI.X R25, R144, c[0x0][0x174], R135, 0x1, P0 ;  /* 0x00005d0090199a11 */ /* 0x000fe200000f0c87 */
[----:B------:R-:W-:Y:S02]  /*7be0*/  @P1 STS.128 [R198+0x11000], RZ ;  /* 0x011000ffc6001388 */ /* 0x000fe40000000c00 */
[----:B------:R-:W-:-:S02]  /*7bf0*/  IMAD R2, R2, 0x40, R197 ;  /* 0x0000004002027824 */ /* 0x000fc400078e02c5 */
[----:B------:R-:W-:Y:S01]  /*7c00*/  @!PT LDS RZ, [RZ] ;  /* 0x00000000fffff984 */ /* 0x000fe20000000800 */
[----:B------:R-:W-:Y:S01]  /*7c10*/  @!PT LDS RZ, [RZ] ;  /* 0x00000000fffff984 */ /* 0x000fe20000000800 */
[----:B------:R-:W-:Y:S01]  /*7c20*/  @!PT LDS RZ, [RZ] ;  /* 0x00000000fffff984 */ /* 0x000fe20000000800 */
[----:B------:R1:W-:Y:S03]  /*7c30*/  @!P1 LDGSTS.E.BYPASS.LTC128B.128 [R198+0x11000], [R6.64+0x100] ;  /* 0x1100010006c69fae */ /* 0x0003e6000b901d46 */
[C---:B------:R-:W-:Y:S01]  /*7c40*/  IADD3 R0, R2.reuse, 0x1, RZ ;  /* 0x0000000102007810 */ /* 0x040fe20007ffe0ff */
[----:B------:R-:W-:Y:S01]  /*7c50*/  @P3 STS.128 [R198+0xd800], RZ ;  /* 0x00d800ffc6003388 */ /* 0x000fe20000000c00 */
[-C--:B------:R-:W-:Y:S02]  /*7c60*/  ISETP.GE.AND P6, PT, R2, R203.reuse, PT ;  /* 0x000000cb0200720c */ /* 0x080fe40003fc6270 */
[C---:B------:R-:W-:Y:S01]  /*7c70*/  ISETP.GE.AND P5, PT, R0.reuse, R203, PT ;  /* 0x000000cb0000720c */ /* 0x040fe20003fa6270 */
[----:B------:R-:W-:Y:S01]  /*7c80*/  @!PT LDS RZ, [RZ] ;  /* 0x00000000fffff984 */ /* 0x000fe20000000800 */
[----:B------:R-:W-:Y:S01]  /*7c90*/  @!PT LDS RZ, [RZ] ;  /* 0x00000000fffff984 */ /* 0x000fe20000000800 */
[----:B------:R-:W-:Y:S01]  /*7ca0*/  @!PT LDS RZ, [RZ] ;  /* 0x00000000fffff984 */ /* 0x000fe20000000800 */
[----:B------:R5:W-:Y:S01]  /*7cb0*/  @!P3 LDGSTS.E.BYPASS.LTC128B.128 [R198+0xd800], [R10.64] ;  /* 0x0d8000000ac6bfae */ /* 0x000be2000b901d46 */
[-C--:B------:R-:W-:Y:S02]  /*7cc0*/  ISETP.GE.AND P0, PT, R0, R199.reuse, PT ;  /* 0x000000c70000720c */ /* 0x080fe40003f06270 */
[----:B------:R-:W-:Y:S01]  /*7cd0*/  ISETP.GE.AND P4, PT, R2, R199, PT ;  /* 0x000000c70200720c */ /* 0x000fe20003f86270 */
[----:B------:R-:W-:Y:S01]  /*7ce0*/  @P2 STS.128 [R198+0xf800], RZ ;  /* 0x00f800ffc6002388 */ /* 0x000fe20000000c00 */
[----:B------:R-:W-:-:S02]  /*7cf0*/  ISETP.LT.OR P5, PT, R0, R204, P5 ;  /* 0x000000cc0000720c */ /* 0x000fc40002fa1670 */
[----:B------:R-:W-:Y:S01]  /*7d00*/  ISETP.LT.OR P0, PT, R0, R202, P0 ;  /* 0x000000ca0000720c */ /* 0x000fe20000701670 */
[----:B------:R-:W-:Y:S01]  /*7d10*/  @!PT LDS RZ, [RZ] ;  /* 0x00000000fffff984 */ /* 0x000fe20000000800 */
[----:B------:R-:W-:Y:S01]  /*7d20*/  @!PT LDS RZ, [RZ] ;  /* 0x00000000fffff984 */ /* 0x000fe20000000800 */
[----:B------:R-:W-:Y:S01]  /*7d30*/  @!PT LDS RZ, [RZ] ;  /* 0x00000000fffff984 */ /* 0x000fe20000000800 */
[----:B------:R1:W-:Y:S01]  /*7d40*/  @!P2 LDGSTS.E.BYPASS.LTC128B.128 [R198+0xf800], [R26.64+0x80] ;  /* 0x0f8000801ac6afae */ /* 0x0003e2000b901d46 */
[C---:B------:R-:W-:Y:S02]  /*7d50*/  ISETP.LT.OR P6, PT, R2.reuse, R204, P6 ;  /* 0x000000cc0200720c */ /* 0x040fe400037c1670 */
[----:B------:R-:W-:Y:S01]  /*7d60*/  ISETP.LT.OR P4, PT, R2, R202, P4 ;  /* 0x000000ca0200720c */ /* 0x000fe20002781670 */
[----:B------:R-:W-:Y:S04]  /*7d70*/  @P1 STS.128 [R198+0x11800], RZ ;  /* 0x011800ffc6001388 */ /* 0x000fe80000000c00 */
[----:B------:R-:W-:Y:S01]  /*7d80*/  @!PT LDS RZ, [RZ] ;  /* 0x00000000fffff984 */ /* 0x000fe20000000800 */
[----:B------:R-:W-:Y:S01]  /*7d90*/  @!PT LDS RZ, [RZ] ;  /* 0x00000000fffff984 */ /* 0x000fe20000000800 */
[----:B------:R-:W-:Y:S01]  /*7da0*/  @!PT LDS RZ, [RZ] ;  /* 0x00000000fffff984 */ /* 0x000fe20000000800 */
[----:B------:R1:W-:Y:S04]  /*7db0*/  @!P1 LDGSTS.E.BYPASS.LTC128B.128 [R198+0x11800], [R24.64+0x100] ;  /* 0x1180010018c69fae */ /* 0x0003e8000b901d46 */
[----:B------:R-:W-:Y:S04]  /*7dc0*/  LDSM.16.M88.4 R140, [R194] ;  /* 0x00000000c28c783b */ /* 0x000fe80000000200 */
[----:B---3--:R-:W4:Y:S04]  /*7dd0*/  LDSM.16.M88.4 R12, [R193+0x6000] ;  /* 0x00600000c10c783b */ /* 0x008f280000000200 */
[----:B--2---:R-:W-:Y:S04]  /*7de0*/  LDSM.16.M88.4 R20, [R192] ;  /* 0x00000000c014783b */ /* 0x004fe80000000200 */
[----:B------:R-:W-:Y:S04]  /*7df0*/  LDSM.16.M88.4 R216, [R191] ;  /* 0x00000000bfd8783b */ /* 0x000fe80000000200 */
[----:B------:R-:W2:Y:S04]  /*7e00*/  LDSM.16.M88.4 R156, [R193+0x6800] ;  /* 0x00680000c19c783b */ /* 0x000ea80000000200 */
[----:B------:R-:W3:Y:S04]  /*7e10*/  LDSM.16.M88.4 R148, [R193+0x7000] ;  /* 0x00700000c194783b */ /* 0x000ee80000000200 */
[----:B-----5:R-:W5:Y:S04]  /*7e20*/  LDSM.16.M88.4 R8, [R193+0x7800] ;  /* 0x00780000c108783b */ /* 0x020f680000000200 */
[----:B-1----:R-:W-:Y:S04]  /*7e30*/  LDSM.16.M88.4 R4, [R190] ;  /* 0x00000000be04783b */ /* 0x002fe80000000200 */
[----:B------:R-:W1:Y:S04]  /*7e40*/  LDSM.16.M88.4 R212, [R187+0x6000] ;  /* 0x00600000bbd4783b */ /* 0x000e680000000200 */
[----:B------:R-:W1:Y:S04]  /*7e50*/  LDSM.16.M88.4 R164, [R183] ;  /* 0x00000000b7a4783b */ /* 0x000e680000000200 */
[----:B------:R-:W1:Y:S01]  /*7e60*/  LDSM.16.M88.4 R136, [R182] ;  /* 0x00000000b688783b */ /* 0x000e620000000200 */
[C---:B----4-:R-:W-:Y:S03]  /*7e70*/  HMMA.16816.F32.BF16 R16, R140.reuse, R12, RZ ;  /* 0x0000000c8c10723c */ /* 0x050fe600000418ff */
[----:B------:R-:W4:Y:S04]  /*7e80*/  LDSM.16.M88.4 R28, [R181] ;  /* 0x00000000b51c783b */ /* 0x000f280000000200 */
[----:B------:R-:W-:Y:S01]  /*7e90*/  LDSM.16.M88.4 R220, [R180] ;  /* 0x00000000b4dc783b */ /* 0x000fe20000000200 */
[C---:B------:R-:W-:Y:S03]  /*7ea0*/  HMMA.16816.F32.BF16 R12, R140.reuse, R14, RZ ;  /* 0x0000000e8c0c723c */ /* 0x040fe600000418ff */
[----:B------:R-:W-:Y:S04]  /*7eb0*/  LDSM.16.M88.4 R168, [R187+0x6800] ;  /* 0x00680000bba8783b */ /* 0x000fe80000000200 */
[----:B------:R-:W-:Y:S01]  /*7ec0*/  LDSM.16.M88.4 R32, [R187+0x7000] ;  /* 0x00700000bb20783b */ /* 0x000fe20000000200 */
[----:B--2---:R-:W-:Y:S03]  /*7ed0*/  HMMA.16816.F32.BF16 R160, R140, R156, RZ ;  /* 0x0000009c8ca0723c */ /* 0x004fe600000418ff */
[----:B------:R-:W-:Y:S04]  /*7ee0*/  LDSM.16.M88.4 R24, [R187+0x7800] ;  /* 0x00780000bb18783b */ /* 0x000fe80000000200 */
[----:B------:R-:W0:Y:S01]  /*7ef0*/  LDGDEPBAR ;  /* 0x00000000000079af */ /* 0x000e220000000000 */
[----:B------:R-:W-:Y:S08]  /*7f00*/  HMMA.16816.F32.BF16 R16, R20, R216, R16 ;  /* 0x000000d81410723c */ /* 0x000ff00000041810 */
[C---:B---3--:R-:W-:Y:S08]  /*7f10*/  HMMA.16816.F32.BF16 R152, R140.reuse, R148, RZ ;  /* 0x000000948c98723c */ /* 0x048ff000000418ff */
[C---:B------:R-:W-:Y:S08]  /*7f20*/  HMMA.16816.F32.BF16 R156, R140.reuse, R158, RZ ;  /* 0x0000009e8c9c723c */ /* 0x040ff000000418ff */
[C---:B------:R-:W-:Y:S08]  /*7f30*/  HMMA.16816.F32.BF16 R148, R140.reuse, R150, RZ ;  /* 0x000000968c94723c */ /* 0x040ff000000418ff */
[----:B-----5:R-:W-:Y:S08]  /*7f40*/  HMMA.16816.F32.BF16 R144, R140, R8, RZ ;  /* 0x000000088c90723c */ /* 0x020ff000000418ff */
[----:B------:R-:W-:Y:S01]  /*7f50*/  HMMA.16816.F32.BF16 R12, R20, R218, R12 ;  /* 0x000000da140c723c */ /* 0x000fe2000004180c */
[----:B------:R-:W-:Y:S07]  /*7f60*/  LDSM.16.M88.4 R216, [R193+0x8000] ;  /* 0x00800000c1d8783b */ /* 0x000fee0000000200 */
[----:B------:R-:W-:Y:S01]  /*7f70*/  HMMA.16816.F32.BF16 R140, R140, R10, RZ ;  /* 0x0000000a8c8c723c */ /* 0x000fe200000418ff */
[----:B------:R-:W2:Y:S07]  /*7f80*/  LDSM.16.M88.4 R8, [R189] ;  /* 0x00000000bd08783b */ /* 0x000eae0000000200 */
[----:B-1----:R-:W-:Y:S08]  /*7f90*/  HMMA.16816.F32.BF16 R16, R4, R212, R16 ;  /* 0x000000d40410723c */ /* 0x002ff00000041810 */
[----:B------:R-:W-:Y:S08]  /*7fa0*/  HMMA.16816.F32.BF16 R160, R20, R164, R160 ;  /* 0x000000a414a0723c */ /* 0x000ff000000418a0 */
[----:B------:R-:W-:Y:S01]  /*7fb0*/  HMMA.16816.F32.BF16 R12, R4, R214, R12 ;  /* 0x000000d6040c723c */ /* 0x000fe2000004180c */
[----:B------:R-:W-:Y:S07]  /*7fc0*/  LDSM.16.M88.4 R212, [R193+0x8800] ;  /* 0x00880000c1d4783b */ /* 0x000fee0000000200 */
[C---:B------:R-:W-:Y:S01]  /*7fd0*/  HMMA.16816.F32.BF16 R156, R20.reuse, R166, R156 ;  /* 0x000000a6149c723c */ /* 0x040fe2000004189c */
[----:B------:R-:W-:Y:S07]  /*7fe0*/  LDSM.16.M88.4 R164, [R180+0x800] ;  /* 0x00080000b4a4783b */ /* 0x000fee0000000200 */
[C---:B------:R-:W-:Y:S08]  /*7ff0*/  HMMA.16816.F32.BF16 R152, R20.reuse, R136, R152 ;  /* 0x000000881498723c */ /* 0x040ff00000041898 */
[C---:B------:R-:W-:Y:S01]  /*8000*/  HMMA.16816.F32.BF16 R148, R20.reuse, R138, R148 ;  /* 0x0000008a1494723c */ /* 0x040fe20000041894 */
[----:B------:R-:W-:Y:S07]  /*8010*/  LDSM.16.M88.4 R136, [R180+0x1000] ;  /* 0x00100000b488783b */ /* 0x000fee0000000200 */
[C---:B----4-:R-:W-:Y:S08]  /*8020*/  HMMA.16816.F32.BF16 R144, R20.reuse, R28, R144 ;  /* 0x0000001c1490723c */ /* 0x050ff00000041890 */
[----:B------:R-:W-:Y:S01]  /*8030*/  HMMA.16816.F32.BF16 R140, R20, R30, R140 ;  /* 0x0000001e148c723c */ /* 0x000fe2000004188c */
[----:B------:R-:W1:Y:S04]  /*8040*/  LDSM.16.M88.4 R20, [R194+0x2000] ;  /* 0x00200000c214783b */ /* 0x000e680000000200 */
[----:B------:R-:W3:Y:S03]  /*8050*/  LDSM.16.M88.4 R28, [R180+0x1800] ;  /* 0x00180000b41c783b */ /* 0x000ee60000000200 */
[----:B--2---:R-:W-:Y:S08]  /*8060*/  HMMA.16816.F32.BF16 R16, R8, R220, R16 ;  /* 0x000000dc0810723c */ /* 0x004ff00000041810 */
[----:B------:R-:W-:Y:S08]  /*8070*/  HMMA.16816.F32.BF16 R160, R4, R168, R160 ;  /* 0x000000a804a0723c */ /* 0x000ff000000418a0 */
[----:B------:R-:W-:Y:S01]  /*8080*/  HMMA.16816.F32.BF16 R12, R8, R222, R12 ;  /* 0x000000de080c723c */ /* 0x000fe2000004180c */
[----:B------:R-:W-:Y:S07]  /*8090*/  LDSM.16.M88.4 R220, [R187+0x8000] ;  /* 0x00800000bbdc783b */ /* 0x000fee0000000200 */
[C---:B------:R-:W-:Y:S01]  /*80a0*/  HMMA.16816.F32.BF16 R156, R4.reuse, R170, R156 ;  /* 0x000000aa049c723c */ /* 0x040fe2000004189c */
[----:B------:R-:W-:Y:S07]  /*80b0*/  LDSM.16.M88.4 R168, [R179] ;  /* 0x00000000b3a8783b */ /* 0x000fee0000000200 */
[C---:B------:R-:W-:Y:S08]  /*80c0*/  HMMA.16816.F32.BF16 R152, R4.reuse, R32, R152 ;  /* 0x000000200498723c */ /* 0x040ff00000041898 */
[C---:B------:R-:W-:Y:S01]  /*80d0*/  HMMA.16816.F32.BF16 R148, R4.reuse, R34, R148 ;  /* 0x000000220494723c */ /* 0x040fe20000041894 */
[----:B------:R-:W-:Y:S07]  /*80e0*/  LDSM.16.M88.4 R32, [R193+0x9000] ;  /* 0x00900000c120783b */ /* 0x000fee0000000200 */
[C---:B------:R-:W-:Y:S08]  /*80f0*/  HMMA.16816.F32.BF16 R144, R4.reuse, R24, R144 ;  /* 0x000000180490723c */ /* 0x040ff00000041890 */
[----:B------:R-:W-:Y:S01]  /*8100*/  HMMA.16816.F32.BF16 R140, R4, R26, R140 ;  /* 0x0000001a048c723c */ /* 0x000fe2000004188c */
[----:B------:R-:W2:Y:S04]  /*8110*/  LDSM.16.M88.4 R4, [R192+0x2000] ;  /* 0x00200000c004783b */ /* 0x000ea80000000200 */
[----:B------:R-:W4:Y:S03]  /*8120*/  LDSM.16.M88.4 R24, [R193+0x9800] ;  /* 0x00980000c118783b */ /* 0x000f260000000200 */
[----:B-1----:R-:W-:Y:S08]  /*8130*/  HMMA.16816.F32.BF16 R16, R20, R216, R16 ;  /* 0x000000d81410723c */ /* 0x002ff00000041810 */
[----:B------:R-:W-:Y:S08]  /*8140*/  HMMA.16816.F32.BF16 R160, R8, R164, R160 ;  /* 0x000000a408a0723c */ /* 0x000ff000000418a0 */
[----:B------:R-:W-:Y:S01]  /*8150*/  HMMA.16816.F32.BF16 R12, R20, R218, R12 ;  /* 0x000000da140c723c */ /* 0x000fe2000004180c */
[----:B------:R-:W-:Y:S07]  /*8160*/  LDSM.16.M88.4 R216, [R187+0x8800] ;  /* 0x00880000bbd8783b */ /* 0x000fee0000000200 */
[C---:B------:R-:W-:Y:S01]  /*8170*/  HMMA.16816.F32.BF16 R156, R8.reuse, R166, R156 ;  /* 0x000000a6089c723c */ /* 0x040fe2000004189c */
[----:B------:R-:W-:Y:S07]  /*8180*/  LDSM.16.M88.4 R164, [R178] ;  /* 0x00000000b2a4783b */ /* 0x000fee0000000200 */
[C---:B------:R-:W-:Y:S08]  /*8190*/  HMMA.16816.F32.BF16 R152, R8.reuse, R136, R152 ;  /* 0x000000880898723c */ /* 0x040ff00000041898 */
[C---:B------:R-:W-:Y:S01]  /*81a0*/  HMMA.16816.F32.BF16 R148, R8.reuse, R138, R148 ;  /* 0x0000008a0894723c */ /* 0x040fe20000041894 */
[----:B------:R-:W-:Y:S07]  /*81b0*/  LDSM.16.M88.4 R136, [R177] ;  /* 0x00000000b188783b */ /* 0x000fee0000000200 */
[C---:B---3--:R-:W-:Y:S08]  /*81c0*/  HMMA.16816.F32.BF16 R144, R8.reuse, R28, R144 ;  /* 0x0000001c0890723c */ /* 0x048ff00000041890 */
[----:B------:R-:W-:Y:S01]  /*81d0*/  HMMA.16816.F32.BF16 R140, R8, R30, R140 ;  /* 0x0000001e088c723c */ /* 0x000fe2000004188c */
[----:B------:R-:W1:Y:S04]  /*81e0*/  LDSM.16.M88.4 R8, [R190+0x2000] ;  /* 0x00200000be08783b */ /* 0x000e680000000200 */
[----:B------:R-:W3:Y:S03]  /*81f0*/  LDSM.16.M88.4 R28, [R176] ;  /* 0x00000000b01c783b */ /* 0x000ee60000000200 */
[----:B--2---:R-:W-:Y:S08]  /*8200*/  HMMA.16816.F32.BF16 R16, R4, R168, R16 ;  /* 0x000000a80410723c */ /* 0x004ff00000041810 */
[----:B------:R-:W-:Y:S08]  /*8210*/  HMMA.16816.F32.BF16 R160, R20, R212, R160 ;  /* 0x000000d414a0723c */ /* 0x000ff000000418a0 */
[----:B------:R-:W-:Y:S01]  /*8220*/  HMMA.16816.F32.BF16 R12, R4, R170, R12 ;  /* 0x000000aa040c723c */ /* 0x000fe2000004180c */
[----:B------:R-:W-:Y:S07]  /*8230*/  LDSM.16.M88.4 R168, [R180+0x2800] ;  /* 0x00280000b4a8783b */ /* 0x000fee0000000200 */
[C---:B------:R-:W-:Y:S01]  /*8240*/  HMMA.16816.F32.BF16 R156, R20.reuse, R214, R156 ;  /* 0x000000d6149c723c */ /* 0x040fe2000004189c */
[----:B------:R-:W-:Y:S07]  /*8250*/  LDSM.16.M88.4 R212, [R180+0x2000] ;  /* 0x00200000b4d4783b */ /* 0x000fee0000000200 */
[C---:B------:R-:W-:Y:S08]  /*8260*/  HMMA.16816.F32.BF16 R152, R20.reuse, R32, R152 ;  /* 0x000000201498723c */ /* 0x040ff00000041898 */
[C---:B------:R-:W-:Y:S01]  /*8270*/  HMMA.16816.F32.BF16 R148, R20.reuse, R34, R148 ;  /* 0x000000221494723c */ /* 0x040fe20000041894 */
[----:B------:R-:W2:Y:S07]  /*8280*/  LDSM.16.M88.4 R32, [R189+0x2000] ;  /* 0x00200000bd20783b */ /* 0x000eae0000000200 */
[C---:B----4-:R-:W-:Y:S08]  /*8290*/  HMMA.16816.F32.BF16 R144, R20.reuse, R24, R144 ;  /* 0x000000181490723c */ /* 0x050ff00000041890 */
[----:B------:R-:W-:Y:S01]  /*82a0*/  HMMA.16816.F32.BF16 R140, R20, R26, R140 ;  /* 0x0000001a148c723c */ /* 0x000fe2000004188c */
[----:B------:R-:W4:Y:S04]  /*82b0*/  LDSM.16.M88.4 R24, [R187+0x9000] ;  /* 0x00900000bb18783b */ /* 0x000f280000000200 */
[----:B------:R-:W5:Y:S03]  /*82c0*/  LDSM.16.M88.4 R20, [R187+0x9800] ;  /* 0x00980000bb14783b */ /* 0x000f660000000200 */
[----:B-1----:R-:W-:Y:S08]  /*82d0*/  HMMA.16816.F32.BF16 R16, R8, R220, R16 ;  /* 0x000000dc0810723c */ /* 0x002ff00000041810 */
[----:B------:R-:W-:Y:S08]  /*82e0*/  HMMA.16816.F32.BF16 R160, R4, R164, R160 ;  /* 0x000000a404a0723c */ /* 0x000ff000000418a0 */
[----:B------:R-:W-:Y:S01]  /*82f0*/  HMMA.16816.F32.BF16 R12, R8, R222, R12 ;  /* 0x000000de080c723c */ /* 0x000fe2000004180c */
[----:B------:R-:W-:Y:S07]  /*8300*/  LDSM.16.M88.4 R220, [R175] ;  /* 0x00000000afdc783b */ /* 0x000fee0000000200 */
[C---:B------:R-:W-:Y:S01]  /*8310*/  HMMA.16816.F32.BF16 R156, R4.reuse, R166, R156 ;  /* 0x000000a6049c723c */ /* 0x040fe2000004189c */
[----:B------:R-:W-:Y:S07]  /*8320*/  LDSM.16.M88.4 R164, [R180+0x3000] ;  /* 0x00300000b4a4783b */ /* 0x000fee0000000200 */
[C---:B------:R-:W-:Y:S08]  /*8330*/  HMMA.16816.F32.BF16 R152, R4.reuse, R136, R152 ;  /* 0x000000880498723c */ /* 0x040ff00000041898 */
[C---:B------:R-:W-:Y:S01]  /*8340*/  HMMA.16816.F32.BF16 R148, R4.reuse, R138, R148 ;  /* 0x0000008a0494723c */ /* 0x040fe20000041894 */
[----:B------:R-:W-:Y:S07]  /*8350*/  LDSM.16.M88.4 R136, [R180+0x3800] ;  /* 0x00380000b488783b */ /* 0x000fee0000000200 */
[C---:B---3--:R-:W-:Y:S08]  /*8360*/  HMMA.16816.F32.BF16 R144, R4.reuse, R28, R144 ;  /* 0x0000001c0490723c */ /* 0x048ff00000041890 */
[----:B------:R-:W-:Y:S01]  /*8370*/  HMMA.16816.F32.BF16 R140, R4, R30, R140 ;  /* 0x0000001e048c723c */ /* 0x000fe2000004188c */
[----:B------:R-:W-:Y:S04]  /*8380*/  LDSM.16.M88.4 R4, [R194+0x4000] ;  /* 0x00400000c204783b */ /* 0x000fe80000000200 */
[----:B------:R-:W1:Y:S03]  /*8390*/  LDSM.16.M88.4 R28, [R193+0xa000] ;  /* 0x00a00000c11c783b */ /* 0x000e660000000200 */
[----:B--2---:R-:W-:Y:S08]  /*83a0*/  HMMA.16816.F32.BF16 R16, R32, R212, R16 ;  /* 0x000000d42010723c */ /* 0x004ff00000041810 */
[----:B------:R-:W-:Y:S08]  /*83b0*/  HMMA.16816.F32.BF16 R160, R8, R216, R160 ;  /* 0x000000d808a0723c */ /* 0x000ff000000418a0 */
[----:B------:R-:W-:Y:S01]  /*83c0*/  HMMA.16816.F32.BF16 R12, R32, R214, R12 ;  /* 0x000000d6200c723c */ /* 0x000fe2000004180c */
[----:B------:R-:W-:Y:S07]  /*83d0*/  LDSM.16.M88.4 R212, [R174] ;  /* 0x00000000aed4783b */ /* 0x000fee0000000200 */
[C---:B------:R-:W-:Y:S01]  /*83e0*/  HMMA.16816.F32.BF16 R156, R8.reuse, R218, R156 ;  /* 0x000000da089c723c */ /* 0x040fe2000004189c */
[----:B------:R-:W2:Y:S07]  /*83f0*/  LDSM.16.M88.4 R216, [R192+0x4000] ;  /* 0x00400000c0d8783b */ /* 0x000eae0000000200 */
[C---:B----4-:R-:W-:Y:S08]  /*8400*/  HMMA.16816.F32.BF16 R152, R8.reuse, R24, R152 ;  /* 0x000000180898723c */ /* 0x050ff00000041898 */
[C---:B------:R-:W-:Y:S01]  /*8410*/  HMMA.16816.F32.BF16 R148, R8.reuse, R26, R148 ;  /* 0x0000001a0894723c */ /* 0x040fe20000041894 */
[----:B------:R-:W3:Y:S07]  /*8420*/  LDSM.16.M88.4 R24, [R193+0xa800] ;  /* 0x00a80000c118783b */ /* 0x000eee0000000200 */
[C---:B-----5:R-:W-:Y:S08]  /*8430*/  HMMA.16816.F32.BF16 R144, R8.reuse, R20, R144 ;  /* 0x000000140890723c */ /* 0x060ff00000041890 */
[----:B------:R-:W-:Y:S01]  /*8440*/  HMMA.16816.F32.BF16 R140, R8, R22, R140 ;  /* 0x00000016088c723c */ /* 0x000fe2000004188c */
[----:B------:R-:W4:Y:S04]  /*8450*/  LDSM.16.M88.4 R20, [R193+0xb000] ;  /* 0x00b00000c114783b */ /* 0x000f280000000200 */
[----:B------:R-:W5:Y:S03]  /*8460*/  LDSM.16.M88.4 R8, [R193+0xb800] ;  /* 0x00b80000c108783b */ /* 0x000f660000000200 */
        /* <DEDUP_REMOVED lines=9> */
[C---:B------:R-:W-:Y:S08]  /*8500*/  HMMA.16816.F32.BF16 R144, R32.reuse, R136, R144 ;  /* 0x000000882090723c */ /* 0x040ff00000041890 */
[----:B------:R-:W-:Y:S01]  /*8510*/  HMMA.16816.F32.BF16 R140, R32, R138, R140 ;  /* 0x0000008a208c723c */ /* 0x000fe2000004188c */
[----:B------:R-:W-:Y:S04]  /*8520*/  LDSM.16.M88.4 R136, [R190+0x4000] ;  /* 0x00400000be88783b */ /* 0x000fe80000000200 */
[----:B------:R-:W1:Y:S03]  /*8530*/  LDSM.16.M88.4 R32, [R187+0xa000] ;  /* 0x00a00000bb20783b */ /* 0x000e660000000200 */
[----:B--2---:R-:W-:Y:S08]  /*8540*/  HMMA.16816.F32.BF16 R16, R216, R220, R16 ;  /* 0x000000dcd810723c */ /* 0x004ff00000041810 */
[----:B---3--:R-:W-:Y:S08]  /*8550*/  HMMA.16816.F32.BF16 R160, R4, R24, R160 ;  /* 0x0000001804a0723c */ /* 0x008ff000000418a0 */
[----:B------:R-:W-:Y:S08]  /*8560*/  HMMA.16816.F32.BF16 R12, R216, R222, R12 ;  /* 0x000000ded80c723c */ /* 0x000ff0000004180c */
[C---:B------:R-:W-:Y:S01]  /*8570*/  HMMA.16816.F32.BF16 R156, R4.reuse, R26, R156 ;  /* 0x0000001a049c723c */ /* 0x040fe2000004189c */
[----:B------:R-:W-:Y:S07]  /*8580*/  LDSM.16.M88.4 R24, [R187+0xb000] ;  /* 0x00b00000bb18783b */ /* 0x000fee0000000200 */
[C---:B----4-:R-:W-:Y:S08]  /*8590*/  HMMA.16816.F32.BF16 R152, R4.reuse, R20, R152 ;  /* 0x000000140498723c */ /* 0x050ff00000041898 */
[C---:B------:R-:W-:Y:S01]  /*85a0*/  HMMA.16816.F32.BF16 R148, R4.reuse, R22, R148 ;  /* 0x000000160494723c */ /* 0x040fe20000041894 */
[----:B------:R-:W-:Y:S07]  /*85b0*/  LDSM.16.M88.4 R20, [R187+0xb800] ;  /* 0x00b80000bb14783b */ /* 0x000fee0000000200 */
[C---:B-----5:R-:W-:Y:S08]  /*85c0*/  HMMA.16816.F32.BF16 R144, R4.reuse, R8, R144 ;  /* 0x000000080490723c */ /* 0x060ff00000041890 */
[----:B------:R-:W-:Y:S01]  /*85d0*/  HMMA.16816.F32.BF16 R140, R4, R10, R140 ;  /* 0x0000000a048c723c */ /* 0x000fe2000004188c */
[----:B------:R-:W-:Y:S04]  /*85e0*/  LDSM.16.M88.4 R8, [R189+0x4000] ;  /* 0x00400000bd08783b */ /* 0x000fe80000000200 */
[----:B------:R-:W2:Y:S03]  /*85f0*/  LDSM.16.M88.4 R4, [R180+0x4000] ;  /* 0x00400000b404783b */ /* 0x000ea60000000200 */
[----:B-1----:R-:W-:Y:S08]  /*8600*/  HMMA.16816.F32.BF16 R16, R136, R32, R16 ;  /* 0x000000208810723c */ /* 0x002ff00000041810 */
[----:B------:R-:W-:Y:S07]  /*8610*/  HMMA.16816.F32.BF16 R160, R216, R212, R160 ;  /* 0x000000d4d8a0723c */ /* 0x000fee00000418a0 */
[----:B------:R-:W-:Y:S01]  /*8620*/  IMAD.MOV.U32 R212, RZ, RZ, R224 ;  /* 0x000000ffffd47224 */ /* 0x000fe200078e00e0 */
[----:B------:R-:W-:Y:S01]  /*8630*/  HMMA.16816.F32.BF16 R12, R136, R34, R12 ;  /* 0x00000022880c723c */ /* 0x000fe2000004180c */
[----:B------:R-:W-:-:S07]  /*8640*/  IMAD.MOV.U32 R213, RZ, RZ, R225 ;  /* 0x000000ffffd57224 */ /* 0x000fce00078e00e1 */
[C---:B------:R-:W-:Y:S08]  /*8650*/  HMMA.16816.F32.BF16 R144, R216.reuse, R164, R144 ;  /* 0x000000a4d890723c */ /* 0x040ff00000041890 */
[C---:B------:R-:W-:Y:S01]  /*8660*/  HMMA.16816.F32.BF16 R164, R216.reuse, R166, R140 ;  /* 0x000000a6d8a4723c */ /* 0x040fe2000004188c */
[----:B------:R-:W1:Y:S07]  /*8670*/  LDSM.16.M88.4 R140, [R180+0x4800] ;  /* 0x00480000b48c783b */ /* 0x000e6e0000000200 */
[C---:B------:R-:W-:Y:S08]  /*8680*/  HMMA.16816.F32.BF16 R156, R216.reuse, R214, R156 ;  /* 0x000000d6d89c723c */ /* 0x040ff0000004189c */
[C---:B------:R-:W-:Y:S08]  /*8690*/  HMMA.16816.F32.BF16 R152, R216.reuse, R168, R152 ;  /* 0x000000a8d898723c */ /* 0x040ff00000041898 */
[----:B------:R-:W-:Y:S08]  /*86a0*/  HMMA.16816.F32.BF16 R148, R216, R170, R148 ;  /* 0x000000aad894723c */ /* 0x000ff00000041894 */
[----:B--2---:R-:W-:Y:S08]  /*86b0*/  HMMA.16816.F32.BF16 R16, R8, R4, R16 ;  /* 0x000000040810723c */ /* 0x004ff00000041810 */
[----:B------:R-:W-:Y:S08]  /*86c0*/  HMMA.16816.F32.BF16 R160, R136, R28, R160 ;  /* 0x0000001c88a0723c */ /* 0x000ff000000418a0 */
[----:B------:R-:W-:Y:S01]  /*86d0*/  HMMA.16816.F32.BF16 R12, R8, R6, R12 ;  /* 0x00000006080c723c */ /* 0x000fe2000004180c */
[----:B------:R-:W2:Y:S07]  /*86e0*/  LDSM.16.M88.4 R4, [R180+0x5000] ;  /* 0x00500000b404783b */ /* 0x000eae0000000200 */
[----:B------:R-:W-:Y:S01]  /*86f0*/  HMMA.16816.F32.BF16 R156, R136, R30, R156 ;  /* 0x0000001e889c723c */ /* 0x000fe2000004189c */
[----:B------:R-:W-:-:S02]  /*8700*/  FSEL R28, R16, -INF , !P6 ;  /* 0xff800000101c7808 */ /* 0x000fc40007000000 */
[----:B------:R-:W-:Y:S02]  /*8710*/  FSEL R0, R18, -INF , !P4 ;  /* 0xff80000012007808 */ /* 0x000fe40006000000 */
[----:B------:R-:W-:-:S03]  /*8720*/  FSEL R29, R19, -INF , !P0 ;  /* 0xff800000131d7808 */ /* 0x000fc60004000000 */
[C---:B------:R-:W-:Y:S08]  /*8730*/  HMMA.16816.F32.BF16 R152, R136.reuse, R24, R152 ;  /* 0x000000188898723c */ /* 0x040ff00000041898 */
[----:B------:R-:W-:Y:S07]  /*8740*/  HMMA.16816.F32.BF16 R148, R136, R26, R148 ;  /* 0x0000001a8894723c */ /* 0x000fee0000041894 */
[----:B------:R-:W-:Y:S01]  /*8750*/  FSEL R26, R17, -INF , !P5 ;  /* 0xff800000111a7808 */ /* 0x000fe20006800000 */
[----:B-1----:R-:W-:Y:S01]  /*8760*/  HMMA.16816.F32.BF16 R160, R8, R140, R160 ;  /* 0x0000008c08a0723c */ /* 0x002fe200000418a0 */
[----:B------:R-:W1:Y:S01]  /*8770*/  LDSM.16.M88.4 R16, [R180+0x5800] ;  /* 0x00580000b410783b */ /* 0x000e620000000200 */
[----:B------:R-:W-:-:S06]  /*8780*/  DEPBAR.LE SB0, 0x0 ;  /* 0x000080000000791a */ /* 0x000fcc0000000000 */
[----:B------:R-:W-:Y:S07]  /*8790*/  HMMA.16816.F32.BF16 R144, R136, R20, R144 ;  /* 0x000000148890723c */ /* 0x000fee0000041890 */
[C---:B------:R-:W-:Y:S01]  /*87a0*/  IADD3 R21, R2.reuse, 0x8, RZ ;  /* 0x0000000802157810 */ /* 0x040fe20007ffe0ff */
[----:B------:R-:W-:Y:S01]  /*87b0*/  HMMA.16816.F32.BF16 R156, R8, R142, R156 ;  /* 0x0000008e089c723c */ /* 0x000fe2000004189c */
[----:B------:R-:W-:Y:S02]  /*87c0*/  IADD3 R20, R2, 0x9, RZ ;  /* 0x0000000902147810 */ /* 0x000fe40007ffe0ff */
[----:B------:R-:W-:-:S02]  /*87d0*/  ISETP.GE.AND P6, PT, R21, R203, PT ;  /* 0x000000cb1500720c */ /* 0x000fc40003fc6270 */
[C---:B------:R-:W-:Y:S02]  /*87e0*/  ISETP.GE.AND P4, PT, R21.reuse, R199, PT ;  /* 0x000000c71500720c */ /* 0x040fe40003f86270 */
[C---:B------:R-:W-:Y:S01]  /*87f0*/  ISETP.GE.AND P5, PT, R20.reuse, R203, PT ;  /* 0x000000cb1400720c */ /* 0x040fe20003fa6270 */
[----:B--2---:R-:W-:Y:S01]  /*8800*/  HMMA.16816.F32.BF16 R152, R8, R4, R152 ;  /* 0x000000040898723c */ /* 0x004fe20000041898 */
[C---:B------:R-:W-:Y:S02]  /*8810*/  ISETP.GE.AND P0, PT, R20.reuse, R199, PT ;  /* 0x000000c71400720c */ /* 0x040fe40003f06270 */
[C---:B------:R-:W-:Y:S02]  /*8820*/  ISETP.LT.OR P6, PT, R21.reuse, R204, P6 ;  /* 0x000000cc1500720c */ /* 0x040fe400037c1670 */
[----:B------:R-:W-:Y:S02]  /*8830*/  ISETP.LT.OR P4, PT, R21, R202, P4 ;  /* 0x000000ca1500720c */ /* 0x000fe40002781670 */
[C---:B------:R-:W-:Y:S01]  /*8840*/  ISETP.LT.OR P5, PT, R20.reuse, R204, P5 ;  /* 0x000000cc1400720c */ /* 0x040fe20002fa1670 */
[----:B------:R-:W-:Y:S01]  /*8850*/  HMMA.16816.F32.BF16 R164, R136, R22, R164 ;  /* 0x0000001688a4723c */ /* 0x000fe200000418a4 */
[----:B------:R-:W-:-:S02]  /*8860*/  ISETP.LT.OR P0, PT, R20, R202, P0 ;  /* 0x000000ca1400720c */ /* 0x000fc40000701670 */
[C---:B------:R-:W-:Y:S02]  /*8870*/  IADD3 R21, R2.reuse, 0x10, RZ ;  /* 0x0000001002157810 */ /* 0x040fe40007ffe0ff */
[----:B------:R-:W-:Y:S02]  /*8880*/  IADD3 R20, R2, 0x11, RZ ;  /* 0x0000001102147810 */ /* 0x000fe40007ffe0ff */
[----:B------:R-:W-:Y:S01]  /*8890*/  FSEL R30, R12, -INF , !P6 ;  /* 0xff8000000c1e7808 */ /* 0x000fe20007000000 */
[----:B------:R-:W-:Y:S01]  /*88a0*/  HMMA.16816.F32.BF16 R148, R8, R6, R148 ;  /* 0x000000060894723c */ /* 0x000fe20000041894 */
[----:B------:R-:W-:Y:S02]  /*88b0*/  FSEL R31, R14, -INF , !P4 ;  /* 0xff8000000e1f7808 */ /* 0x000fe40006000000 */
[----:B------:R-:W-:Y:S02]  /*88c0*/  FSEL R12, R13, -INF , !P5 ;  /* 0xff8000000d0c7808 */ /* 0x000fe40006800000 */
[----:B------:R-:W-:-:S02]  /*88d0*/  FSEL R15, R15, -INF , !P0 ;  /* 0xff8000000f0f7808 */ /* 0x000fc40004000000 */
[C---:B------:R-:W-:Y:S01]  /*88e0*/  ISETP.GE.AND P6, PT, R21.reuse, R203, PT ;  /* 0x000000cb1500720c */ /* 0x040fe20003fc6270 */
[C---:B-1----:R-:W-:Y:S01]  /*88f0*/  HMMA.16816.F32.BF16 R144, R8.reuse, R16, R144 ;  /* 0x000000100890723c */ /* 0x042fe20000041890 */
[----:B------:R-:W-:Y:S01]  /*8900*/  BAR.SYNC.DEFER_BLOCKING 0x0 ;  /* 0x0000000000007b1d */ /* 0x000fe20000010000 */
[C---:B------:R-:W-:Y:S02]  /*8910*/  ISETP.GE.AND P4, PT, R21.reuse, R199, PT ;  /* 0x000000c71500720c */ /* 0x040fe40003f86270 */
[C---:B------:R-:W-:Y:S02]  /*8920*/  ISETP.GE.AND P5, PT, R20.reuse, R203, PT ;  /* 0x000000cb1400720c */ /* 0x040fe40003fa6270 */
[----:B------:R-:W-:Y:S02]  /*8930*/  ISETP.GE.AND P0, PT, R20, R199, PT ;  /* 0x000000c71400720c */ /* 0x000fe40003f06270 */
[C---:B------:R-:W-:Y:S01]  /*8940*/  ISETP.LT.OR P6, PT, R21.reuse, R204, P6 ;  /* 0x000000cc1500720c */ /* 0x040fe200037c1670 */
[----:B------:R-:W-:Y:S01]  /*8950*/  HMMA.16816.F32.BF16 R164, R8, R18, R164 ;  /* 0x0000001208a4723c */ /* 0x000fe200000418a4 */
[----:B------:R-:W-:-:S02]  /*8960*/  ISETP.LT.OR P4, PT, R21, R202, P4 ;  /* 0x000000ca1500720c */ /* 0x000fc40002781670 */
[C---:B------:R-:W-:Y:S02]  /*8970*/  ISETP.LT.OR P5, PT, R20.reuse, R204, P5 ;  /* 0x000000cc1400720c */ /* 0x040fe40002fa1670 */
[----:B------:R-:W-:Y:S02]  /*8980*/  ISETP.LT.OR P0, PT, R20, R202, P0 ;  /* 0x000000ca1400720c */ /* 0x000fe40000701670 */
[C---:B------:R-:W-:Y:S02]  /*8990*/  IADD3 R5, R2.reuse, 0x18, RZ ;  /* 0x0000001802057810 */ /* 0x040fe40007ffe0ff */
[----:B------:R-:W-:Y:S02]  /*89a0*/  IADD3 R4, R2, 0x19, RZ ;  /* 0x0000001902047810 */ /* 0x000fe40007ffe0ff */
[----:B------:R-:W-:Y:S02]  /*89b0*/  FSEL R160, R160, -INF , !P6 ;  /* 0xff800000a0a07808 */ /* 0x000fe40007000000 */
[----:B------:R-:W-:-:S02]  /*89c0*/  FSEL R25, R162, -INF , !P4 ;  /* 0xff800000a2197808 */ /* 0x000fc40006000000 */
[----:B------:R-:W-:Y:S02]  /*89d0*/  FSEL R24, R161, -INF , !P5 ;  /* 0xff800000a1187808 */ /* 0x000fe40006800000 */
[----:B------:R-:W-:Y:S02]  /*89e0*/  FSEL R27, R163, -INF , !P0 ;  /* 0xff800000a31b7808 */ /* 0x000fe40004000000 */
[C---:B------:R-:W-:Y:S02]  /*89f0*/  ISETP.GE.AND P6, PT, R5.reuse, R203, PT ;  /* 0x000000cb0500720c */ /* 0x040fe40003fc6270 */
[----:B------:R-:W-:Y:S02]  /*8a00*/  ISETP.GE.AND P4, PT, R5, R199, PT ;  /* 0x000000c70500720c */ /* 0x000fe40003f86270 */
[C---:B------:R-:W-:Y:S02]  /*8a10*/  ISETP.GE.AND P5, PT, R4.reuse, R203, PT ;  /* 0x000000cb0400720c */ /* 0x040fe40003fa6270 */
[----:B------:R-:W-:-:S02]  /*8a20*/  ISETP.GE.AND P0, PT, R4, R199, PT ;  /* 0x000000c70400720c */ /* 0x000fc40003f06270 */
[C---:B------:R-:W-:Y:S02]  /*8a30*/  ISETP.LT.OR P6, PT, R5.reuse, R204, P6 ;  /* 0x000000cc0500720c */ /* 0x040fe400037c1670 */
[----:B------:R-:W-:Y:S02]  /*8a40*/  ISETP.LT.OR P4, PT, R5, R202, P4 ;  /* 0x000000ca0500720c */ /* 0x000fe40002781670 */
[C---:B------:R-:W-:Y:S02]  /*8a50*/  ISETP.LT.OR P5, PT, R4.reuse, R204, P5 ;  /* 0x000000cc0400720c */ /* 0x040fe40002fa1670 */
[----:B------:R-:W-:Y:S02]  /*8a60*/  ISETP.LT.OR P0, PT, R4, R202, P0 ;  /* 0x000000ca0400720c */ /* 0x000fe40000701670 */
[C---:B------:R-:W-:Y:S02]  /*8a70*/  IADD3 R5, R2.reuse, 0x20, RZ ;  /* 0x0000002002057810 */ /* 0x040fe40007ffe0ff */
[----:B------:R-:W-:-:S02]  /*8a80*/  IADD3 R4, R2, 0x21, RZ ;  /* 0x0000002102047810 */ /* 0x000fc40007ffe0ff */
[----:B------:R-:W-:Y:S02]  /*8a90*/  FSEL R22, R156, -INF , !P6 ;  /* 0xff8000009c167808 */ /* 0x000fe40007000000 */
[----:B------:R-:W-:Y:S02]  /*8aa0*/  FSEL R23, R158, -INF , !P4 ;  /* 0xff8000009e177808 */ /* 0x000fe40006000000 */
[----:B------:R-:W-:Y:S02]  /*8ab0*/  FSEL R20, R157, -INF , !P5 ;  /* 0xff8000009d147808 */ /* 0x000fe40006800000 */
[----:B------:R-:W-:Y:S02]  /*8ac0*/  FSEL R21, R159, -INF , !P0 ;  /* 0xff8000009f157808 */ /* 0x000fe40004000000 */
[C---:B------:R-:W-:Y:S02]  /*8ad0*/  ISETP.GE.AND P6, PT, R5.reuse, R203, PT ;  /* 0x000000cb0500720c */ /* 0x040fe40003fc6270 */
[----:B------:R-:W-:-:S02]  /*8ae0*/  ISETP.GE.AND P4, PT, R5, R199, PT ;  /* 0x000000c70500720c */ /* 0x000fc40003f86270 */
[C---:B------:R-:W-:Y:S02]  /*8af0*/  ISETP.GE.AND P5, PT, R4.reuse, R203, PT ;  /* 0x000000cb0400720c */ /* 0x040fe40003fa6270 */
[C---:B------:R-:W-:Y:S02]  /*8b00*/  ISETP.GE.AND P0, PT, R4.reuse, R199, PT ;  /* 0x000000c70400720c */ /* 0x040fe40003f06270 */
[C---:B------:R-:W-:Y:S02]  /*8b10*/  ISETP.LT.OR P6, PT, R5.reuse, R204, P6 ;  /* 0x000000cc0500720c */ /* 0x040fe400037c1670 */
[----:B------:R-:W-:Y:S02]  /*8b20*/  ISETP.LT.OR P4, PT, R5, R202, P4 ;  /* 0x000000ca0500720c */ /* 0x000fe40002781670 */
[C---:B------:R-:W-:Y:S02]  /*8b30*/  ISETP.LT.OR P5, PT, R4.reuse, R204, P5 ;  /* 0x000000cc0400720c */ /* 0x040fe40002fa1670 */
[----:B------:R-:W-:-:S02]  /*8b40*/  ISETP.LT.OR P0, PT, R4, R202, P0 ;  /* 0x000000ca0400720c */ /* 0x000fc40000701670 */
[C---:B------:R-:W-:Y:S02]  /*8b50*/  IADD3 R5, R2.reuse, 0x28, RZ ;  /* 0x0000002802057810 */ /* 0x040fe40007ffe0ff */
[----:B------:R-:W-:Y:S02]  /*8b60*/  IADD3 R4, R2, 0x29, RZ ;  /* 0x0000002902047810 */ /* 0x000fe40007ffe0ff */
[----:B------:R-:W-:Y:S02]  /*8b70*/  FSEL R168, R152, -INF , !P6 ;  /* 0xff80000098a87808 */ /* 0x000fe40007000000 */
[----:B------:R-:W-:Y:S02]  /*8b80*/  FSEL R171, R154, -INF , !P4 ;  /* 0xff8000009aab7808 */ /* 0x000fe40006000000 */
[----:B------:R-:W-:Y:S02]  /*8b90*/  FSEL R170, R153, -INF , !P5 ;  /* 0xff80000099aa7808 */ /* 0x000fe40006800000 */
[----:B------:R-:W-:-:S02]  /*8ba0*/  FSEL R169, R155, -INF , !P0 ;  /* 0xff8000009ba97808 */ /* 0x000fc40004000000 */
[C---:B------:R-:W-:Y:S02]  /*8bb0*/  ISETP.GE.AND P6, PT, R5.reuse, R203, PT ;  /* 0x000000cb0500720c */ /* 0x040fe40003fc6270 */
[C---:B------:R-:W-:Y:S02]  /*8bc0*/  ISETP.GE.AND P4, PT, R5.reuse, R199, PT ;  /* 0x000000c70500720c */ /* 0x040fe40003f86270 */
[C---:B------:R-:W-:Y:S02]  /*8bd0*/  ISETP.GE.AND P5, PT, R4.reuse, R203, PT ;  /* 0x000000cb0400720c */ /* 0x040fe40003fa6270 */
[----:B------:R-:W-:Y:S02]  /*8be0*/  ISETP.GE.AND P0, PT, R4, R199, PT ;  /* 0x000000c70400720c */ /* 0x000fe40003f06270 */
[C---:B------:R-:W-:Y:S02]  /*8bf0*/  ISETP.LT.OR P6, PT, R5.reuse, R204, P6 ;  /* 0x000000cc0500720c */ /* 0x040fe400037c1670 */
        /* <DEDUP_REMOVED lines=8> */
[C---:B------:R-:W-:Y:S02]  /*8c80*/  ISETP.GE.AND P4, PT, R5.reuse, R199, PT ;  /* 0x000000c70500720c */ /* 0x040fe40003f86270 */
[C---:B------:R-:W-:Y:S02]  /*8c90*/  ISETP.GE.AND P5, PT, R4.reuse, R203, PT ;  /* 0x000000cb0400720c */ /* 0x040fe40003fa6270 */
[C---:B------:R-:W-:Y:S02]  /*8ca0*/  ISETP.GE.AND P0, PT, R4.reuse, R199, PT ;  /* 0x000000c70400720c */ /* 0x040fe40003f06270 */
[----:B------:R-:W-:Y:S02]  /*8cb0*/  ISETP.LT.OR P4, PT, R5, R202, P4 ;  /* 0x000000ca0500720c */ /* 0x000fe40002781670 */
[----:B------:R-:W-:-:S02]  /*8cc0*/  ISETP.LT.OR P5, PT, R4, R204, P5 ;  /* 0x000000cc0400720c */ /* 0x000fc40002fa1670 */
[----:B------:R-:W-:Y:S02]  /*8cd0*/  ISETP.LT.OR P0, PT, R4, R202, P0 ;  /* 0x000000ca0400720c */ /* 0x000fe40000701670 */
[----:B------:R-:W-:Y:S02]  /*8ce0*/  IADD3 R4, R2, 0x38, RZ ;  /* 0x0000003802047810 */ /* 0x000fe40007ffe0ff */
[----:B------:R-:W-:Y:S02]  /*8cf0*/  FSEL R151, R146, -INF , !P4 ;  /* 0xff80000092977808 */ /* 0x000fe40006000000 */
[----:B------:R-:W-:Y:S02]  /*8d00*/  ISETP.GE.AND P4, PT, R4, R203, PT ;  /* 0x000000cb0400720c */ /* 0x000fe40003f86270 */
[----:B------:R-:W-:Y:S02]  /*8d10*/  FSEL R210, R148, -INF , !P6 ;  /* 0xff80000094d27808 */ /* 0x000fe40007000000 */
[----:B------:R-:W-:-:S02]  /*8d20*/  ISETP.LT.OR P4, PT, R4, R204, P4 ;  /* 0x000000cc0400720c */ /* 0x000fc40002781670 */
[C---:B------:R-:W-:Y:S02]  /*8d30*/  ISETP.GE.AND P6, PT, R5.reuse, R203, PT ;  /* 0x000000cb0500720c */ /* 0x040fe40003fc6270 */
[----:B------:R-:W-:Y:S02]  /*8d40*/  FSEL R138, R164, -INF , !P4 ;  /* 0xff800000a48a7808 */ /* 0x000fe40006000000 */
[----:B------:R-:W-:Y:S02]  /*8d50*/  PLOP3.LUT P4, PT, PT, PT, UP0, 0x80, 0x0 ;  /* 0x000000000000781c */ /* 0x000fe40003f8f008 */
[----:B------:R-:W-:Y:S02]  /*8d60*/  ISETP.LT.OR P6, PT, R5, R204, P6 ;  /* 0x000000cc0500720c */ /* 0x000fe400037c1670 */
[----:B------:R-:W-:Y:S02]  /*8d70*/  IADD3 R2, R2, 0x39, RZ ;  /* 0x0000003902027810 */ /* 0x000fe40007ffe0ff */
[----:B------:R-:W-:-:S02]  /*8d80*/  FSEL R154, R144, -INF , !P6 ;  /* 0xff800000909a7808 */ /* 0x000fc40007000000 */
[----:B------:R-:W-:Y:S02]  /*8d90*/  FSEL R152, R145, -INF , !P5 ;  /* 0xff80000091987808 */ /* 0x000fe40006800000 */
[----:B------:R-:W-:Y:S02]  /*8da0*/  FSEL R139, R147, -INF , !P0 ;  /* 0xff800000938b7808 */ /* 0x000fe40004000000 */
[----:B------:R-:W-:Y:S02]  /*8db0*/  ISETP.GE.AND P5, PT, R4, R199, PT ;  /* 0x000000c70400720c */ /* 0x000fe40003fa6270 */
[C---:B------:R-:W-:Y:S02]  /*8dc0*/  ISETP.GE.AND P6, PT, R2.reuse, R203, PT ;  /* 0x000000cb0200720c */ /* 0x040fe40003fc6270 */
[----:B------:R-:W-:Y:S02]  /*8dd0*/  ISETP.GE.AND P0, PT, R2, R199, PT ;  /* 0x000000c70200720c */ /* 0x000fe40003f06270 */
[----:B------:R-:W-:-:S02]  /*8de0*/  ISETP.LT.OR P5, PT, R4, R202, P5 ;  /* 0x000000ca0400720c */ /* 0x000fc40002fa1670 */
[C---:B------:R-:W-:Y:S02]  /*8df0*/  ISETP.LT.OR P6, PT, R2.reuse, R204, P6 ;  /* 0x000000cc0200720c */ /* 0x040fe400037c1670 */
[----:B------:R-:W-:Y:S02]  /*8e00*/  ISETP.LT.OR P0, PT, R2, R202, P0 ;  /* 0x000000ca0200720c */ /* 0x000fe40000701670 */
[----:B------:R-:W-:Y:S02]  /*8e10*/  FSEL R137, R166, -INF , !P5 ;  /* 0xff800000a6897808 */ /* 0x000fe40006800000 */
[----:B------:R-:W-:Y:S02]  /*8e20*/  FSEL R136, R165, -INF , !P6 ;  /* 0xff800000a5887808 */ /* 0x000fe40007000000 */
[----:B------:R-:W-:Y:S01]  /*8e30*/  FSEL R149, R167, -INF , !P0 ;  /* 0xff800000a7957808 */ /* 0x000fe20004000000 */
[----:B------:R-:W-:Y:S05]  /*8e40*/  @!P4 BRA `(.L_x_2098) ;  /* 0x00000cc00000c947 */ /* 0x000fea0003800000 */
[----:B------:R-:W-:-:S13]  /*8e50*/  PLOP3.LUT P0, PT, PT, PT, UP6, 0x80, 0x0 ;  /* 0x000000000000781c */ /* 0x000fda0003f0f068 */
[----:B------:R-:W-:Y:S05]  /*8e60*/  @!P0 BRA `(.L_x_2099) ;  /* 0x0000046000008947 */ /* 0x000fea0003800000 */
[----:B------:R-:W1:Y:S01]  /*8e70*/  I2F.RP R6, UR9 ;  /* 0x0000000900067d06 */ /* 0x000e620008209400 */
[----:B------:R-:W-:Y:S02]  /*8e80*/  USHF.L.U32 UR4, UR25, 0x6, URZ ;  /* 0x0000000619047899 */ /* 0x000fe4000800063f */
[----:B------:R-:W-:Y:S02]  /*8e90*/  UMOV UR14, URZ ;  /* 0x0000003f000e7c82 */ /* 0x000fe40008000000 */
[----:B------:R-:W-:Y:S02]  /*8ea0*/  UIADD3 UR12, UR4, -0x40, URZ ;  /* 0xffffffc0040c7890 */ /* 0x000fe4000fffe03f */
[----:B------:R-:W-:-:S04]  /*8eb0*/  IABS R4, UR4 ;  /* 0x0000000400047c13 */ /* 0x000fc80008000000 */
[----:B------:R-:W-:Y:S01]  /*8ec0*/  IABS R2, UR12 ;  /* 0x0000000c00027c13 */ /* 0x000fe20008000000 */
        /* <DEDUP_REMOVED lines=10> */
[----:B---3--:R-:W-:Y:S02]  /*8f70*/  UIMAD.WIDE.U32 UR16, UR17, UR8, URZ ;  /* 0x00000008111072a5 */ /* 0x008fe4000f8e003f */
        /* <DEDUP_REMOVED lines=28> */
[----:B------:R-:W-:Y:S02]  /*9140*/  IMAD.U32 R4, RZ, RZ, UR8 ;  /* 0x00000008ff047e24 */ /* 0x000fe4000f8e00ff */
[----:B------:R-:W-:Y:S01]  /*9150*/  IMAD.U32 R5, RZ, RZ, UR9 ;  /* 0x00000009ff057e24 */ /* 0x000fe2000f8e00ff */
[----:B------:R-:W-:Y:S01]  /*9160*/  MOV R6, UR12 ;  /* 0x0000000c00067c02 */ /* 0x000fe20008000f00 */
[----:B------:R-:W-:-:S03]  /*9170*/  IMAD.U32 R7, RZ, RZ, UR13 ;  /* 0x0000000dff077e24 */ /* 0x000fc6000f8e00ff */
[----:B------:R-:W2:Y:S04]  /*9180*/  LDG.E R4, [R4.64] ;  /* 0x0000000604047981 */ /* 0x000ea8000c1e1900 */
[----:B------:R-:W3:Y:S01]  /*9190*/  LDG.E R2, [R6.64] ;  /* 0x0000000606027981 */ /* 0x000ee2000c1e1900 */
        /* <DEDUP_REMOVED lines=8> */
[----:B------:R-:W-:-:S03]  /*9220*/  UIADD3 UR13, UR13, UR5, URZ ;  /* 0x000000050d0d7290 */ /* 0x000fc6000fffe03f */
[----:B------:R-:W-:Y:S01]  /*9230*/  ULDC.64 UR4, c[0x0][0x180] ;  /* 0x0000600000047ab9 */ /* 0x000fe20000000a00 */
[----:B--2---:R-:W1:Y:S08]  /*9240*/  R2UR UR9, R4 ;  /* 0x00000000040973c2 */ /* 0x004e7000000e0000 */
[----:B---3--:R-:W1:Y:S02]  /*9250*/  R2UR UR8, R2 ;  /* 0x00000000020873c2 */ /* 0x008e6400000e0000 */
[----:B-1----:R-:W-:-:S04]  /*9260*/  UIADD3 UR9, -UR9, UR8, URZ ;  /* 0x0000000809097290 */ /* 0x002fc8000fffe13f */
[----:B------:R-:W-:Y:S02]  /*9270*/  USHF.R.S32.HI UR8, URZ, 0x1f, UR9 ;  /* 0x0000001f3f087899 */ /* 0x000fe40008011409 */
[----:B------:R-:W-:Y:S02]  /*9280*/  UIMAD.WIDE.U32 UR10, UR9, UR4, UR12 ;  /* 0x00000004090a72a5 */ /* 0x000fe4000f8e000c */
[----:B------:R-:W-:-:S04]  /*9290*/  UIMAD UR8, UR8, UR4, URZ ;  /* 0x00000004080872a4 */ /* 0x000fc8000f8e023f */
[----:B------:R-:W-:-:S04]  /*92a0*/  UIMAD UR8, UR9, UR5, UR8 ;  /* 0x00000005090872a4 */ /* 0x000fc8000f8e0208 */
[----:B------:R-:W-:Y:S01]  /*92b0*/  UIADD3 UR8, UR11, UR8, URZ ;  /* 0x000000080b087290 */ /* 0x000fe2000fffe03f */
[----:B------:R-:W-:Y:S05]  /*92c0*/  BRA `(.L_x_2100) ;  /* 0x0000003000007947 */ /* 0x000fea0003800000 */
.L_x_2099:
[----:B------:R-:W-:Y:S02]  /*92d0*/  ULDC UR10, c[0x0][0x198] ;  /* 0x00006600000a7ab9 */ /* 0x000fe40000000800 */
[----:B------:R-:W-:-:S04]  /*92e0*/  ULEA UR10, -UR10, URZ, 0x6 ;  /* 0x0000003f0a0a7291 */ /* 0x000fc8000f8e313f */
[----:B------:R-:W-:Y:S02]  /*92f0*/  USHF.R.S32.HI UR8, URZ, 0x1f, UR10 ;  /* 0x0000001f3f087899 */ /* 0x000fe4000801140a */
.L_x_2100:
[----:B------:R-:W-:Y:S01]  /*9300*/  IMAD.U32 R141, RZ, RZ, UR10 ;  /* 0x0000000aff8d7e24 */ /* 0x000fe2000f8e00ff */
[C---:B------:R-:W-:Y:S01]  /*9310*/  @!P2 IADD3 R9, P5, R134.reuse, UR10, RZ ;  /* 0x0000000a8609ac10 */ /* 0x040fe2000ffbe0ff */
[----:B------:R-:W-:Y:S01]  /*9320*/  IMAD.U32 R6, RZ, RZ, UR10 ;  /* 0x0000000aff067e24 */ /* 0x000fe2000f8e00ff */
[----:B------:R-:W-:Y:S01]  /*9330*/  @!P1 IADD3 R5, P0, R134, UR10, RZ ;  /* 0x0000000a86059c10 */ /* 0x000fe2000ff1e0ff */
[----:B------:R-:W-:Y:S01]  /*9340*/  IMAD.U32 R4, RZ, RZ, UR8 ;  /* 0x00000008ff047e24 */ /* 0x000fe2000f8e00ff */
[----:B------:R-:W-:Y:S01]  /*9350*/  @!P3 LEA R140, P6, R141, R208, 0x1 ;  /* 0x000000d08d8cb211 */ /* 0x000fe200078c08ff */
[----:B------:R-:W-:Y:S01]  /*9360*/  IMAD.U32 R7, RZ, RZ, UR21 ;  /* 0x00000015ff077e24 */ /* 0x000fe2000f8e00ff */
[----:B------:R-:W-:Y:S01]  /*9370*/  @!P2 IADD3.X R2, R133, UR8, RZ, P5, !PT ;  /* 0x000000088502ac10 */ /* 0x000fe2000affe4ff */
[----:B------:R-:W-:Y:S01]  /*9380*/  UIADD3 UR5, UP1, UP0, UR21, UR10, UR21 ;  /* 0x0000000a15057290 */ /* 0x000fe2000f83e015 */
[----:B------:R-:W-:Y:S01]  /*9390*/  @!P3 LEA.HI.X R141, R6, R207, R4, 0x1, P6 ;  /* 0x000000cf068db211 */ /* 0x000fe200030f0c04 */
[----:B------:R1:W-:Y:S01]  /*93a0*/  @P3 STS.128 [R198+0x6000], RZ ;  /* 0x006000ffc6003388 */ /* 0x0003e20000000c00 */
[----:B------:R-:W-:Y:S01]  /*93b0*/  @!P2 LEA R34, P5, R9, c[0x0][0x168], 0x1 ;  /* 0x00005a000922aa11 */ /* 0x000fe200078a08ff */
[----:B------:R-:W-:Y:S01]  /*93c0*/  UIADD3.X UR4, UR20, UR8, UR20, UP1, UP0 ;  /* 0x0000000814047290 */ /* 0x000fe20008fe0414 */
[----:B------:R-:W-:Y:S01]  /*93d0*/  @!P1 IADD3.X R4, R133, UR8, RZ, P0, !PT ;  /* 0x0000000885049c10 */ /* 0x000fe200087fe4ff */
[----:B------:R-:W-:Y:S01]  /*93e0*/  @!PT LDS RZ, [RZ] ;  /* 0x00000000fffff984 */ /* 0x000fe20000000800 */
[----:B------:R-:W-:Y:S01]  /*93f0*/  @!PT LDS RZ, [RZ] ;  /* 0x00000000fffff984 */ /* 0x000fe20000000800 */
[----:B------:R-:W-:Y:S01]  /*9400*/  @!PT LDS RZ, [RZ] ;  /* 0x00000000fffff984 */ /* 0x000fe20000000800 */
[----:B------:R1:W-:Y:S01]  /*9410*/  @!P3 LDGSTS.E.BYPASS.LTC128B.128 [R198+0x6000], [R140.64] ;  /* 0x060000008cc6bfae */ /* 0x0003e2000b901d46 */
[----:B------:R-:W-:Y:S01]  /*9420*/  @!P1 LEA R16, P0, R5, c[0x0][0x168], 0x1 ;  /* 0x00005a0005109a11 */ /* 0x000fe200078008ff */
[----:B------:R-:W-:Y:S01]  /*9430*/  BSSY B0, `(.L_x_2101) ;  /* 0x0000067000007945 */ /* 0x000fe20003800000 */
[----:B------:R-:W-:Y:S01]  /*9440*/  @!P2 LEA.HI.X R35, R9, c[0x0][0x16c], R2, 0x1, P5 ;  /* 0x00005b000923aa11 */ /* 0x000fe200028f0c02 */
[----:B------:R-:W-:Y:S01]  /*9450*/  IMAD.U32 R2, RZ, RZ, UR20 ;  /* 0x00000014ff027e24 */ /* 0x000fe2000f8e00ff */
[----:B------:R-:W-:Y:S01]  /*9460*/  @!P1 LEA.HI.X R17, R5, c[0x0][0x16c], R4, 0x1, P0 ;  /* 0x00005b0005119a11 */ /* 0x000fe200000f0c04 */
[----:B------:R-:W-:Y:S01]  /*9470*/  IMAD.U32 R5, RZ, RZ, UR21 ;  /* 0x00000015ff057e24 */ /* 0x000fe2000f8e00ff */
[----:B------:R-:W-:Y:S01]  /*9480*/  @!P3 IADD3 R7, P5, R7, UR10, RZ ;  /* 0x0000000a0707bc10 */ /* 0x000fe2000ffbe0ff */
[----:B------:R-:W-:Y:S01]  /*9490*/  IMAD.U32 R4, RZ, RZ, UR20 ;  /* 0x00000014ff047e24 */ /* 0x000fe2000f8e00ff */
[----:B------:R1:W-:Y:S01]  /*94a0*/  @P2 STS.128 [R198+0x8000], RZ ;  /* 0x008000ffc6002388 */ /* 0x0003e20000000c00 */
[----:B------:R-:W-:Y:S01]  /*94b0*/  IMAD.U32 R9, RZ, RZ, UR5 ;  /* 0x00000005ff097e24 */ /* 0x000fe2000f8e00ff */
[----:B------:R-:W-:-:S02]  /*94c0*/  @!P3 IADD3.X R2, R2, UR8, RZ, P5, !PT ;  /* 0x000000080202bc10 */ /* 0x000fc4000affe4ff */
[C---:B------:R-:W-:Y:S01]  /*94d0*/  @!P3 LEA R32, P6, R7.reuse, R208, 0x1 ;  /* 0x000000d00720b211 */ /* 0x040fe200078c08ff */
[----:B------:R-:W-:Y:S01]  /*94e0*/  @!PT LDS RZ, [RZ] ;  /* 0x00000000fffff984 */ /* 0x000fe20000000800 */
[----:B------:R-:W-:Y:S01]  /*94f0*/  @!PT LDS RZ, [RZ] ;  /* 0x00000000fffff984 */ /* 0x000fe20000000800 */
[----:B------:R-:W-:Y:S01]  /*9500*/  @!PT LDS RZ, [RZ] ;  /* 0x00000000fffff984 */ /* 0x000fe20000000800 */
[----:B------:R1:W-:Y:S01]  /*9510*/  @!P2 LDGSTS.E.BYPASS.LTC128B.128 [R198+0x8000], [R34.64+0x80] ;  /* 0x0800008022c6afae */ /* 0x0003e2000b901d46 */
[C-C-:B------:R-:W-:Y:S02]  /*9520*/  @!P2 IADD3 R8, P5, P0, R134.reuse, UR10, R5.reuse ;  /* 0x0000000a8608ac10 */ /* 0x140fe4000f8be005 */
[----:B------:R-:W-:Y:S01]  /*9530*/  @!P3 LEA.HI.X R33, R7, R207, R2, 0x1, P6 ;  /* 0x000000cf0721b211 */ /* 0x000fe200030f0c02 */
[----:B------:R-:W-:Y:S01]  /*9540*/  IMAD.U32 R2, RZ, RZ, UR20 ;  /* 0x00000014ff027e24 */ /* 0x000fe2000f8e00ff */
[----:B------:R-:W-:Y:S01]  /*9550*/  @!P2 IADD3.X R7, R133, UR8, R4, P5, P0 ;  /* 0x000000088507ac10 */ /* 0x000fe2000afe0404 */
[----:B------:R-:W-:Y:S01]  /*9560*/  IMAD.U32 R4, RZ, RZ, UR5 ;  /* 0x00000005ff047e24 */ /* 0x000fe2000f8e00ff */
[----:B------:R-:W-:Y:S01]  /*9570*/  @!P1 IADD3 R6, P5, P0, R134, UR10, R5 ;  /* 0x0000000a86069c10 */ /* 0x000fe2000f8be005 */
[----:B------:R1:W-:Y:S01]  /*9580*/  @P1 STS.128 [R198+0xa000], RZ ;  /* 0x00a000ffc6001388 */ /* 0x0003e20000000c00 */
[----:B------:R-:W-:-:S02]  /*9590*/  @!P2 LEA R18, P6, R8, c[0x0][0x168], 0x1 ;  /* 0x00005a000812aa11 */ /* 0x000fc400078c08ff */
[----:B------:R-:W-:Y:S01]  /*95a0*/  @!P1 IADD3.X R5, R133, UR8, R2, P5, P0 ;  /* 0x0000000885059c10 */ /* 0x000fe2000afe0402 */
[----:B------:R-:W-:Y:S01]  /*95b0*/  IMAD.U32 R2, RZ, RZ, UR4 ;  /* 0x00000004ff027e24 */ /* 0x000fe2000f8e00ff */
[C---:B------:R-:W-:Y:S01]  /*95c0*/  @!P1 LEA R10, P0, R6.reuse, c[0x0][0x168], 0x1 ;  /* 0x00005a00060a9a11 */ /* 0x040fe200078008ff */
[----:B------:R-:W-:Y:S01]  /*95d0*/  @!PT LDS RZ, [RZ] ;  /* 0x00000000fffff984 */ /* 0x000fe20000000800 */
[----:B------:R-:W-:Y:S01]  /*95e0*/  @!PT LDS RZ, [RZ] ;  /* 0x00000000fffff984 */ /* 0x000fe20000000800 */
[----:B------:R-:W-:Y:S01]  /*95f0*/  @!PT LDS RZ, [RZ] ;  /* 0x00000000fffff984 */ /* 0x000fe20000000800 */
[----:B------:R1:W-:Y:S01]  /*9600*/  @!P1 LDGSTS.E.BYPASS.LTC128B.128 [R198+0xa000], [R16.64+0x100] ;  /* 0x0a00010010c69fae */ /* 0x0003e2000b901d46 */
[----:B------:R-:W-:Y:S02]  /*9610*/  @!P3 LEA R142, P5, R9, R208, 0x1 ;  /* 0x000000d0098eb211 */ /* 0x000fe400078a08ff */
[----:B------:R-:W-:Y:S01]  /*9620*/  @!P1 LEA.HI.X R11, R6, c[0x0][0x16c], R5, 0x1, P0 ;  /* 0x00005b00060b9a11 */ /* 0x000fe200000f0c05 */
[----:B------:R1:W-:Y:S01]  /*9630*/  @P3 STS.128 [R198+0x6800], RZ ;  /* 0x006800ffc6003388 */ /* 0x0003e20000000c00 */
[----:B------:R-:W-:Y:S02]  /*9640*/  @!P2 IADD3 R5, P0, R134, UR5, RZ ;  /* 0x000000058605ac10 */ /* 0x000fe4000ff1e0ff */
[----:B------:R-:W-:Y:S01]  /*9650*/  @!P2 LEA.HI.X R19, R8, c[0x0][0x16c], R7, 0x1, P6 ;  /* 0x00005b000813aa11 */ /* 0x000fe200030f0c07 */
[----:B------:R-:W-:Y:S01]  /*9660*/  @!PT LDS RZ, [RZ] ;  /* 0x00000000fffff984 */ /* 0x000fe20000000800 */
[----:B------:R-:W-:Y:S01]  /*9670*/  @!PT LDS RZ, [RZ] ;  /* 0x00000000fffff984 */ /* 0x000fe20000000800 */
[----:B------:R-:W-:Y:S01]  /*9680*/  @!PT LDS RZ, [RZ] ;  /* 0x00000000fffff984 */ /* 0x000fe20000000800 */
[----:B------:R1:W-:Y:S01]  /*9690*/  @!P3 LDGSTS.E.BYPASS.LTC128B.128 [R198+0x6800], [R32.64] ;  /* 0x0680000020c6bfae */ /* 0x0003e2000b901d46 */
[----:B------:R-:W-:-:S02]  /*96a0*/  @!P3 LEA.HI.X R143, R4, R207, R2, 0x1, P5 ;  /* 0x000000cf048fb211 */ /* 0x000fc400028f0c02 */
[C---:B------:R-:W-:Y:S01]  /*96b0*/  @!P1 IADD3 R7, P5, R134.reuse, UR5, RZ ;  /* 0x0000000586079c10 */ /* 0x040fe2000ffbe0ff */
[----:B------:R-:W-:Y:S01]  /*96c0*/  UIADD3 UR5, UP0, UR21, UR5, URZ ;  /* 0x0000000515057290 */ /* 0x000fe2000ff1e03f */
[----:B------:R-:W-:Y:S01]  /*96d0*/  @!P2 IADD3.X R4, R133, UR4, RZ, P0, !PT ;  /* 0x000000048504ac10 */ /* 0x000fe200087fe4ff */
[----:B------:R1:W-:Y:S01]  /*96e0*/  @P2 STS.128 [R198+0x8800], RZ ;  /* 0x008800ffc6002388 */ /* 0x0003e20000000c00 */
[----:B------:R-:W-:Y:S02]  /*96f0*/  @!P2 LEA R144, P0, R5, c[0x0][0x168], 0x1 ;  /* 0x00005a000590aa11 */ /* 0x000fe400078008ff */
[----:B------:R-:W-:Y:S01]  /*9700*/  @!P1 IADD3.X R2, R133, UR4, RZ, P5, !PT ;  /* 0x0000000485029c10 */ /* 0x000fe2000affe4ff */
[----:B------:R-:W-:Y:S01]  /*9710*/  UIADD3.X UR4, UR20, UR4, URZ, UP0, !UPT ;  /* 0x0000000414047290 */ /* 0x000fe200087fe43f */
[----:B------:R-:W-:Y:S01]  /*9720*/  @!P1 LEA R8, P5, R7, c[0x0][0x168], 0x1 ;  /* 0x00005a0007089a11 */ /* 0x000fe200078a08ff */
[----:B------:R-:W-:Y:S01]  /*9730*/  @!PT LDS RZ, [RZ] ;  /* 0x00000000fffff984 */ /* 0x000fe20000000800 */
[----:B------:R-:W-:Y:S01]  /*9740*/  @!PT LDS RZ, [RZ] ;  /* 0x00000000fffff984 */ /* 0x000fe20000000800 */
[----:B------:R-:W-:Y:S01]  /*9750*/  @!PT LDS RZ, [RZ] ;  /* 0x00000000fffff984 */ /* 0x000fe20000000800 */
[----:B------:R1:W-:Y:S01]  /*9760*/  @!P2 LDGSTS.E.BYPASS.LTC128B.128 [R198+0x8800], [R18.64+0x80] ;  /* 0x0880008012c6afae */ /* 0x0003e2000b901d46 */
[----:B------:R-:W-:Y:S01]  /*9770*/  @!P2 LEA.HI.X R145, R5, c[0x0][0x16c], R4, 0x1, P0 ;  /* 0x00005b000591aa11 */ /* 0x000fe200000f0c04 */
[----:B------:R-:W-:Y:S01]  /*9780*/  IMAD.U32 R5, RZ, RZ, UR5 ;  /* 0x00000005ff057e24 */ /* 0x000fe2000f8e00ff */
[----:B------:R-:W-:Y:S01]  /*9790*/  @!P2 IADD3 R6, P0, R134, UR5, RZ ;  /* 0x000000058606ac10 */ /* 0x000fe2000ff1e0ff */
[----:B------:R-:W-:Y:S01]  /*97a0*/  IMAD.U32 R4, RZ, RZ, UR5 ;  /* 0x00000005ff047e24 */ /* 0x000fe2000f8e00ff */
[----:B------:R-:W-:Y:S01]  /*97b0*/  @!P1 LEA.HI.X R9, R7, c[0x0][0x16c], R2, 0x1, P5 ;  /* 0x00005b0007099a11 */ /* 0x000fe200028f0c02 */
[----:B------:R-:W-:Y:S01]  /*97c0*/  IMAD.U32 R2, RZ, RZ, UR4 ;  /* 0x00000004ff027e24 */ /* 0x000fe2000f8e00ff */
[----:B------:R-:W-:Y:S01]  /*97d0*/  @!P3 LEA R156, P5, R5, R208, 0x1 ;  /* 0x000000d0059cb211 */ /* 0x000fe200078a08ff */
[----:B------:R1:W-:Y:S01]  /*97e0*/  @P1 STS.128 [R198+0xa800], RZ ;  /* 0x00a800ffc6001388 */ /* 0x0003e20000000c00 */
[----:B------:R-:W-:-:S02]  /*97f0*/  @!P2 IADD3.X R5, R133, UR4, RZ, P0, !PT ;  /* 0x000000048505ac10 */ /* 0x000fc400087fe4ff */
[----:B------:R-:W-:Y:S01]  /*9800*/  @!P2 LEA R146, P0, R6, c[0x0][0x168], 0x1 ;  /* 0x00005a000692aa11 */ /* 0x000fe200078008ff */
[----:B------:R-:W-:Y:S01]  /*9810*/  @!PT LDS RZ, [RZ] ;  /* 0x00000000fffff984 */ /* 0x000fe20000000800 */
[----:B------:R-:W-:Y:S01]  /*9820*/  @!PT LDS RZ, [RZ] ;  /* 0x00000000fffff984 */ /* 0x000fe20000000800 */
[----:B------:R-:W-:Y:S01]  /*9830*/  @!PT LDS RZ, [RZ] ;  /* 0x00000000fffff984 */ /* 0x000fe20000000800 */
[----:B------:R1:W-:Y:S01]  /*9840*/  @!P1 LDGSTS.E.BYPASS.LTC128B.128 [R198+0xa800], [R10.64+0x100] ;  /* 0x0a8001000ac69fae */ /* 0x0003e2000b901d46 */
[----:B------:R-:W-:Y:S02]  /*9850*/  @!P3 LEA.HI.X R157, R4, R207, R2, 0x1, P5 ;  /* 0x000000cf049db211 */ /* 0x000fe400028f0c02 */
[----:B------:R-:W-:Y:S01]  /*9860*/  @!P2 LEA.HI.X R147, R6, c[0x0][0x16c], R5, 0x1, P0 ;  /* 0x00005b000693aa11 */ /* 0x000fe200000f0c05 */
        /* <DEDUP_REMOVED lines=27> */
[----:B------:R-:W-:-:S04]  /*9a20*/  IADD3 R134, P0, R134, UR5, RZ ;  /* 0x0000000586867c10 */ /* 0x000fc8000ff1e0ff */
[----:B------:R-:W-:Y:S02]  /*9a30*/  IADD3.X R133, R133, UR4, RZ, P0, !PT ;  /* 0x0000000485857c10 */ /* 0x000fe400087fe4ff */
[----:B------:R-:W-:-:S04]  /*9a40*/  LEA R4, P0, R134, c[0x0][0x168], 0x1 ;  /* 0x00005a0086047a11 */ /* 0x000fc800078008ff */
[----:B------:R-:W-:-:S05]  /*9a50*/  LEA.HI.X R5, R134, c[0x0][0x16c], R133, 0x1, P0 ;  /* 0x00005b0086057a11 */ /* 0x000fca00000f0c85 */
[----:B------:R-:W-:Y:S01]  /*9a60*/  @!PT LDS RZ, [RZ] ;  /* 0x00000000fffff984 */ /* 0x000fe20000000800 */
[----:B------:R-:W-:Y:S01]  /*9a70*/  @!PT LDS RZ, [RZ] ;  /* 0x00000000fffff984 */ /* 0x000fe20000000800 */
[----:B------:R-:W-:Y:S01]  /*9a80*/  @!PT LDS RZ, [RZ] ;  /* 0x00000000fffff984 */ /* 0x000fe20000000800 */
[----:B------:R2:W-:Y:S04]  /*9a90*/  LDGSTS.E.BYPASS.LTC128B.128 [R198+0xb800], [R4.64+0x100] ;  /* 0x0b80010004c67fae */ /* 0x0005e8000b901d46 */
.L_x_2102:
[----:B------:R-:W-:Y:S05]  /*9aa0*/  BSYNC B0 ;  /* 0x0000000000007941 */ /* 0x000fea0003800000 */
.L_x_2101:
[----:B------:R-:W0:Y:S01]  /*9ab0*/  LDGDEPBAR ;  /* 0x00000000000079af */ /* 0x000e220000000000 */
[----:B--2---:R-:W-:Y:S01]  /*9ac0*/  IMAD.U32 R5, RZ, RZ, UR10 ;  /* 0x0000000aff057e24 */ /* 0x004fe2000f8e00ff */
[----:B------:R-:W-:Y:S01]  /*9ad0*/  MOV R2, UR8 ;  /* 0x0000000800027c02 */ /* 0x000fe20008000f00 */
[----:B------:R-:W-:-:S03]  /*9ae0*/  IMAD.U32 R4, RZ, RZ, UR10 ;  /* 0x0000000aff047e24 */ /* 0x000fc6000f8e00ff */
[----:B------:R-:W-:-:S04]  /*9af0*/  LEA R208, P0, R5, R208, 0x1 ;  /* 0x000000d005d07211 */ /* 0x000fc800078008ff */
[----:B------:R-:W-:Y:S02]  /*9b00*/  LEA.HI.X R207, R4, R207, R2, 0x1, P0 ;  /* 0x000000cf04cf7211 */ /* 0x000fe400000f0c02 */
.L_x_2098:
        /* <DEDUP_REMOVED lines=34> */
[----:B------:R-:W-:-:S03]  /*9d30*/  FMNMX.FTZ R7, R149, R2, !PT ;  /* 0x0000000295077209 */ /* 0x000fc60007810000 */
[----:B------:R-:W1:Y:S04]  /*9d40*/  SHFL.BFLY PT, R5, R4, 0x2, 0x1f ;  /* 0x0c401f0004057f89 */ /* 0x000e6800000e0000 */
[----:B------:R-:W2:Y:S01]  /*9d50*/  SHFL.BFLY PT, R2, R7, 0x2, 0x1f ;  /* 0x0c401f0007027f89 */ /* 0x000ea200000e0000 */
[----:B-1----:R-:W-:Y:S02]  /*9d60*/  FMNMX.FTZ R5, R4, R5, !PT ;  /* 0x0000000504057209 */ /* 0x002fe40007810000 */
[----:B--2---:R-:W-:-:S03]  /*9d70*/  FMNMX.FTZ R2, R7, R2, !PT ;  /* 0x0000000207027209 */ /* 0x004fc60007810000 */
[----:B------:R-:W1:Y:S04]  /*9d80*/  SHFL.BFLY PT, R146, R5, 0x1, 0x1f ;  /* 0x0c201f0005927f89 */ /* 0x000e6800000e0000 */
[----:B------:R-:W2:Y:S01]  /*9d90*/  SHFL.BFLY PT, R145, R2, 0x1, 0x1f ;  /* 0x0c201f0002917f89 */ /* 0x000ea200000e0000 */
[----:B-1----:R-:W-:Y:S02]  /*9da0*/  FMNMX.FTZ R146, R5, R146, !PT ;  /* 0x0000009205927209 */ /* 0x002fe40007810000 */
[----:B--2---:R-:W-:-:S03]  /*9db0*/  FMNMX.FTZ R145, R2, R145, !PT ;  /* 0x0000009102917209 */ /* 0x004fc60007810000 */
[C---:B------:R-:W-:Y:S01]  /*9dc0*/  FMUL.FTZ R153, R146.reuse, c[0x0][0x23c] ;  /* 0x00008f0092997a20 */ /* 0x040fe20000410000 */
[C---:B------:R-:W-:Y:S02]  /*9dd0*/  FSETP.NEU.FTZ.AND P1, PT, R146.reuse, -INF , PT ;  /* 0xff8000009200780b */ /* 0x040fe40003f3d000 */
[C---:B------:R-:W-:Y:S01]  /*9de0*/  FSETP.NEU.FTZ.AND P0, PT, R145.reuse, -INF , PT ;  /* 0xff8000009100780b */ /* 0x040fe20003f1d000 */
[----:B------:R-:W-:Y:S01]  /*9df0*/  FMUL.FTZ R150, R145, c[0x0][0x23c] ;  /* 0x00008f0091967a20 */ /* 0x000fe20000410000 */
[----:B------:R-:W-:Y:S02]  /*9e00*/  FSEL R153, R153, RZ, P1 ;  /* 0x000000ff99997208 */ /* 0x000fe40000800000 */
[----:B------:R-:W-:Y:S02]  /*9e10*/  FSEL R5, R146, RZ, P1 ;  /* 0x000000ff92057208 */ /* 0x000fe40000800000 */
[----:B------:R-:W-:Y:S01]  /*9e20*/  FSEL R150, R150, RZ, P0 ;  /* 0x000000ff96967208 */ /* 0x000fe20000000000 */
[----:B------:R-:W-:Y:S01]  /*9e30*/  FFMA.FTZ R141, R12, c[0x0][0x23c], -R153 ;  /* 0x00008f000c8d7a23 */ /* 0x000fe20000010899 */
[----:B------:R-:W-:Y:S01]  /*9e40*/  FSEL R6, R145, RZ, P0 ;  /* 0x000000ff91067208 */ /* 0x000fe20000000000 */
[----:B------:R-:W-:-:S02]  /*9e50*/  FADD.FTZ R4, R132, -R5 ;  /* 0x8000000584047221 */ /* 0x000fc40000010000 */
[----:B------:R-:W-:Y:S01]  /*9e60*/  FFMA.FTZ R147, R15, c[0x0][0x23c], -R150 ;  /* 0x00008f000f937a23 */ /* 0x000fe20000010896 */
[----:B------:R-:W-:Y:S01]  /*9e70*/  LDSM.16.MT88.4 R132, [R186+0xc800] ;  /* 0x00c80000ba84783b */ /* 0x000fe20000004200 */
[----:B------:R-:W-:Y:S01]  /*9e80*/  FADD.FTZ R6, R3, -R6 ;  /* 0x8000000603067221 */ /* 0x000fe20000010000 */
[----:B------:R-:W-:Y:S01]  /*9e90*/  MUFU.EX2 R141, R141 ;  /* 0x0000008d008d7308 */ /* 0x000fe20000000800 */
[--C-:B------:R-:W-:Y:S01]  /*9ea0*/  FFMA.FTZ R140, R0, c[0x0][0x23c], -R150.reuse ;  /* 0x00008f00008c7a23 */ /* 0x100fe20000010896 */
[----:B------:R-:W1:Y:S01]  /*9eb0*/  LDSM.16.MT88.4 R12, [R186+0xc000] ;  /* 0x00c00000ba0c783b */ /* 0x000e620000004200 */
[--C-:B------:R-:W-:Y:S02]  /*9ec0*/  FFMA.FTZ R144, R28, c[0x0][0x23c], -R153.reuse ;  /* 0x00008f001c907a23 */ /* 0x100fe40000010899 */
[--C-:B------:R-:W-:Y:S02]  /*9ed0*/  FFMA.FTZ R143, R26, c[0x0][0x23c], -R153.reuse ;  /* 0x00008f001a8f7a23 */ /* 0x100fe40000010899 */
[----:B------:R-:W-:Y:S01]  /*9ee0*/  FFMA.FTZ R142, R30, c[0x0][0x23c], -R153 ;  /* 0x00008f001e8e7a23 */ /* 0x000fe20000010899 */
[----:B------:R-:W-:Y:S01]  /*9ef0*/  MUFU.EX2 R140, R140 ;  /* 0x0000008c008c7308 */ /* 0x000fe20000000800 */
[----:B------:R-:W-:-:S02]  /*9f00*/  FFMA.FTZ R2, R29, c[0x0][0x23c], -R150 ;  /* 0x00008f001d027a23 */ /* 0x000fc40000010896 */
[----:B------:R-:W-:Y:S02]  /*9f10*/  FFMA.FTZ R0, R31, c[0x0][0x23c], -R150 ;  /* 0x00008f001f007a23 */ /* 0x000fe40000010896 */
[----:B------:R-:W-:Y:S01]  /*9f20*/  FMUL.FTZ R148, R4, c[0x0][0x23c] ;  /* 0x00008f0004947a20 */ /* 0x000fe20000410000 */
[----:B------:R-:W-:Y:S01]  /*9f30*/  LDSM.16.MT88.4 R28, [R184+0xc800] ;  /* 0x00c80000b81c783b */ /* 0x000fe20000004200 */
[----:B------:R-:W-:Y:S01]  /*9f40*/  FMUL.FTZ R3, R6, c[0x0][0x23c] ;  /* 0x00008f0006037a20 */ /* 0x000fe20000410000 */
[----:B------:R-:W-:Y:S01]  /*9f50*/  MUFU.EX2 R144, R144 ;  /* 0x0000009000907308 */ /* 0x000fe20000000800 */
[--C-:B------:R-:W-:Y:S02]  /*9f60*/  FFMA.FTZ R155, R160, c[0x0][0x23c], -R153.reuse ;  /* 0x00008f00a09b7a23 */ /* 0x100fe40000010899 */
[--C-:B------:R-:W-:Y:S02]  /*9f70*/  FFMA.FTZ R156, R24, c[0x0][0x23c], -R153.reuse ;  /* 0x00008f00189c7a23 */ /* 0x100fe40000010899 */
[----:B------:R-:W-:-:S02]  /*9f80*/  FFMA.FTZ R157, R22, c[0x0][0x23c], -R153 ;  /* 0x00008f00169d7a23 */ /* 0x000fc40000010899 */
[--C-:B------:R-:W-:Y:S01]  /*9f90*/  FFMA.FTZ R158, R20, c[0x0][0x23c], -R153.reuse ;  /* 0x00008f00149e7a23 */ /* 0x100fe20000010899 */
[----:B------:R-:W2:Y:S01]  /*9fa0*/  MUFU.EX2 R143, R143 ;  /* 0x0000008f008f7308 */ /* 0x000ea20000000800 */
[--C-:B------:R-:W-:Y:S02]  /*9fb0*/  FFMA.FTZ R159, R25, c[0x0][0x23c], -R150.reuse ;  /* 0x00008f00199f7a23 */ /* 0x100fe40000010896 */
[--C-:B------:R-:W-:Y:S02]  /*9fc0*/  FFMA.FTZ R162, R27, c[0x0][0x23c], -R150.reuse ;  /* 0x00008f001ba27a23 */ /* 0x100fe40000010896 */
[--C-:B------:R-:W-:Y:S01]  /*9fd0*/  FFMA.FTZ R160, R23, c[0x0][0x23c], -R150.reuse ;  /* 0x00008f0017a07a23 */ /* 0x100fe20000010896 */
[----:B------:R-:W-:Y:S01]  /*9fe0*/  LDSM.16.MT88.4 R24, [R188+0xe800] ;  /* 0x00e80000bc18783b */ /* 0x000fe20000004200 */
[----:B------:R-:W-:Y:S01]  /*9ff0*/  FFMA.FTZ R161, R21, c[0x0][0x23c], -R150 ;  /* 0x00008f0015a17a23 */ /* 0x000fe20000010896 */
[----:B------:R-:W3:Y:S01]  /*a000*/  MUFU.EX2 R142, R142 ;  /* 0x0000008e008e7308 */ /* 0x000ee20000000800 */
[--C-:B------:R-:W-:Y:S01]  /*a010*/  FFMA.FTZ R164, R168, c[0x0][0x23c], -R153.reuse ;  /* 0x00008f00a8a47a23 */ /* 0x100fe20000010899 */
[----:B------:R-:W-:Y:S01]  /*a020*/  LDSM.16.MT88.4 R20, [R186+0xe800] ;  /* 0x00e80000ba14783b */ /* 0x000fe20000004200 */
[----:B------:R-:W-:-:S02]  /*a030*/  FFMA.FTZ R167, R170, c[0x0][0x23c], -R153 ;  /* 0x00008f00aaa77a23 */ /* 0x000fc40000010899 */
[--C-:B------:R-:W-:Y:S02]  /*a040*/  FFMA.FTZ R165, R210, c[0x0][0x23c], -R153.reuse ;  /* 0x00008f00d2a57a23 */ /* 0x100fe40000010899 */
[----:B------:R-:W-:Y:S01]  /*a050*/  FFMA.FTZ R166, R206, c[0x0][0x23c], -R153 ;  /* 0x00008f00cea67a23 */ /* 0x000fe20000010899 */
[----:B------:R-:W4:Y:S01]  /*a060*/  MUFU.EX2 R2, R2 ;  /* 0x0000000200027308 */ /* 0x000f220000000800 */
[----:B--2---:R-:W-:Y:S01]  /*a070*/  F2FP.BF16.PACK_AB R4, R143, R144 ;  /* 0x000000908f04723e */ /* 0x004fe200000010ff */
[--C-:B------:R-:W-:Y:S02]  /*a080*/  FFMA.FTZ R168, R171, c[0x0][0x23c], -R150.reuse ;  /* 0x00008f00aba87a23 */ /* 0x100fe40000010896 */
[--C-:B------:R-:W-:Y:S02]  /*a090*/  FFMA.FTZ R169, R169, c[0x0][0x23c], -R150.reuse ;  /* 0x00008f00a9a97a23 */ /* 0x100fe40000010896 */
[--C-:B------:R-:W-:Y:S02]  /*a0a0*/  FFMA.FTZ R170, R205, c[0x0][0x23c], -R150.reuse ;  /* 0x00008f00cdaa7a23 */ /* 0x100fe40000010896 */
[----:B------:R-:W-:Y:S01]  /*a0b0*/  MUFU.EX2 R0, R0 ;  /* 0x0000000000007308 */ /* 0x000fe20000000800 */
[----:B---3--:R-:W-:Y:S01]  /*a0c0*/  F2FP.BF16.PACK_AB R6, R141, R142 ;  /* 0x0000008e8d06723e */ /* 0x008fe200000010ff */
[----:B------:R-:W-:-:S02]  /*a0d0*/  FFMA.FTZ R163, R163, c[0x0][0x23c], -R150 ;  /* 0x00008f00a3a37a23 */ /* 0x000fc40000010896 */
[--C-:B------:R-:W-:Y:S02]  /*a0e0*/  FFMA.FTZ R171, R152, c[0x0][0x23c], -R153.reuse ;  /* 0x00008f0098ab7a23 */ /* 0x100fe40000010899 */
[--C-:B------:R-:W-:Y:S02]  /*a0f0*/  FFMA.FTZ R154, R154, c[0x0][0x23c], -R153.reuse ;  /* 0x00008f009a9a7a23 */ /* 0x100fe40000010899 */
[----:B------:R-:W2:Y:S01]  /*a100*/  MUFU.EX2 R147, R147 ;  /* 0x0000009300937308 */ /* 0x000ea20000000800 */
[----:B----4-:R-:W-:Y:S01]  /*a110*/  F2FP.BF16.PACK_AB R5, R2, R140 ;  /* 0x0000008c0205723e */ /* 0x010fe200000010ff */
[----:B------:R-:W-:Y:S02]  /*a120*/  FFMA.FTZ R152, R138, c[0x0][0x23c], -R153 ;  /* 0x00008f008a987a23 */ /* 0x000fe40000010899 */
[--C-:B------:R-:W-:Y:S02]  /*a130*/  FFMA.FTZ R151, R151, c[0x0][0x23c], -R150.reuse ;  /* 0x00008f0097977a23 */ /* 0x100fe40000010896 */
[----:B------:R-:W-:-:S02]  /*a140*/  FFMA.FTZ R206, R139, c[0x0][0x23c], -R150 ;  /* 0x00008f008bce7a23 */ /* 0x000fc40000010896 */
[----:B------:R-:W3:Y:S01]  /*a150*/  MUFU.EX2 R148, R148 ;  /* 0x0000009400947308 */ /* 0x000ee20000000800 */
[--C-:B------:R-:W-:Y:S02]  /*a160*/  FFMA.FTZ R205, R137, c[0x0][0x23c], -R150.reuse ;  /* 0x00008f0089cd7a23 */ /* 0x100fe40000010896 */
[----:B------:R-:W-:Y:S02]  /*a170*/  FFMA.FTZ R153, R136, c[0x0][0x23c], -R153 ;  /* 0x00008f0088997a23 */ /* 0x000fe40000010899 */
[----:B------:R-:W-:Y:S01]  /*a180*/  FFMA.FTZ R150, R149, c[0x0][0x23c], -R150 ;  /* 0x00008f0095967a23 */ /* 0x000fe20000010896 */
[----:B------:R-:W-:Y:S02]  /*a190*/  LDSM.16.MT88.4 R136, [R186+0xd800] ;  /* 0x00d80000ba88783b */ /* 0x000fe40000004200 */
[----:B------:R-:W4:Y:S01]  /*a1a0*/  MUFU.EX2 R3, R3 ;  /* 0x0000000300037308 */ /* 0x000f220000000800 */
[----:B--2---:R-:W-:Y:S01]  /*a1b0*/  F2FP.BF16.PACK_AB R7, R147, R0 ;  /* 0x000000009307723e */ /* 0x004fe200000010ff */
[----:B---3--:R-:W-:-:S06]  /*a1c0*/  FMUL.FTZ R120, R120, R148 ;  /* 0x0000009478787220 */ /* 0x008fcc0000410000 */
[----:B------:R-:W-:Y:S01]  /*a1d0*/  MUFU.EX2 R155, R155 ;  /* 0x0000009b009b7308 */ /* 0x000fe20000000800 */
[-C--:B------:R-:W-:Y:S02]  /*a1e0*/  FMUL.FTZ R121, R121, R148.reuse ;  /* 0x0000009479797220 */ /* 0x080fe40000410000 */
[-C--:B------:R-:W-:Y:S02]  /*a1f0*/  FMUL.FTZ R116, R116, R148.reuse ;  /* 0x0000009474747220 */ /* 0x080fe40000410000 */
[----:B------:R-:W-:Y:S02]  /*a200*/  FMUL.FTZ R117, R117, R148 ;  /* 0x0000009475757220 */ /* 0x000fe40000410000 */
[-C--:B----4-:R-:W-:Y:S01]  /*a210*/  FMUL.FTZ R122, R122, R3.reuse ;  /* 0x000000037a7a7220 */ /* 0x090fe20000410000 */
[----:B------:R-:W2:Y:S01]  /*a220*/  MUFU.EX2 R156, R156 ;  /* 0x0000009c009c7308 */ /* 0x000ea20000000800 */
[-C--:B------:R-:W-:Y:S02]  /*a230*/  FMUL.FTZ R123, R123, R3.reuse ;  /* 0x000000037b7b7220 */ /* 0x080fe40000410000 */
[----:B------:R-:W-:-:S02]  /*a240*/  FMUL.FTZ R118, R118, R3 ;  /* 0x0000000376767220 */ /* 0x000fc40000410000 */
[-C--:B------:R-:W-:Y:S02]  /*a250*/  FMUL.FTZ R119, R119, R3.reuse ;  /* 0x0000000377777220 */ /* 0x080fe40000410000 */
[-C--:B------:R-:W-:Y:S01]  /*a260*/  FMUL.FTZ R128, R128, R148.reuse ;  /* 0x0000009480807220 */ /* 0x080fe20000410000 */
[C---:B-1----:R-:W-:Y:S01]  /*a270*/  HMMA.16816.F32.BF16 R120, R4.reuse, R12, R120 ;  /* 0x0000000c0478723c */ /* 0x042fe20000041878 */
[-C--:B------:R-:W-:Y:S01]  /*a280*/  FMUL.FTZ R129, R129, R148.reuse ;  /* 0x0000009481817220 */ /* 0x080fe20000410000 */
[----:B------:R-:W-:Y:S01]  /*a290*/  MUFU.EX2 R157, R157 ;  /* 0x0000009d009d7308 */ /* 0x000fe20000000800 */
[-C--:B------:R-:W-:Y:S02]  /*a2a0*/  FMUL.FTZ R130, R130, R3.reuse ;  /* 0x0000000382827220 */ /* 0x080fe40000410000 */
[-C--:B------:R-:W-:Y:S02]  /*a2b0*/  FMUL.FTZ R131, R131, R3.reuse ;  /* 0x0000000383837220 */ /* 0x080fe40000410000 */
[-C--:B------:R-:W-:Y:S01]  /*a2c0*/  FMUL.FTZ R124, R124, R148.reuse ;  /* 0x000000947c7c7220 */ /* 0x080fe20000410000 */
[----:B------:R-:W-:Y:S01]  /*a2d0*/  HMMA.16816.F32.BF16 R116, R4, R14, R116 ;  /* 0x0000000e0474723c */ /* 0x000fe20000041874 */
[----:B------:R-:W1:Y:S01]  /*a2e0*/  LDSM.16.MT88.4 R12, [R188+0xe000] ;  /* 0x00e00000bc0c783b */ /* 0x000e620000004200 */
[----:B------:R-:W-:Y:S01]  /*a2f0*/  FMUL.FTZ R125, R125, R148 ;  /* 0x000000947d7d7220 */ /* 0x000fe20000410000 */
[----:B------:R-:W-:Y:S01]  /*a300*/  MUFU.EX2 R158, R158 ;  /* 0x0000009e009e7308 */ /* 0x000fe20000000800 */
[----:B------:R-:W-:-:S02]  /*a310*/  FMUL.FTZ R126, R126, R3 ;  /* 0x000000037e7e7220 */ /* 0x000fc40000410000 */
[-C--:B------:R-:W-:Y:S02]  /*a320*/  FMUL.FTZ R127, R127, R3.reuse ;  /* 0x000000037f7f7220 */ /* 0x080fe40000410000 */
[-C--:B------:R-:W-:Y:S01]  /*a330*/  FMUL.FTZ R112, R112, R148.reuse ;  /* 0x0000009470707220 */ /* 0x080fe20000410000 */
[C---:B------:R-:W-:Y:S01]  /*a340*/  HMMA.16816.F32.BF16 R128, R4.reuse, R16, R128 ;  /* 0x000000100480723c */ /* 0x040fe20000041880 */
[-C--:B------:R-:W-:Y:S01]  /*a350*/  FMUL.FTZ R113, R113, R148.reuse ;  /* 0x0000009471717220 */ /* 0x080fe20000410000 */
[----:B------:R-:W-:Y:S01]  /*a360*/  MUFU.EX2 R159, R159 ;  /* 0x0000009f009f7308 */ /* 0x000fe20000000800 */
[-C--:B------:R-:W-:Y:S02]  /*a370*/  FMUL.FTZ R114, R114, R3.reuse ;  /* 0x0000000372727220 */ /* 0x080fe40000410000 */
[-C--:B------:R-:W-:Y:S02]  /*a380*/  FMUL.FTZ R115, R115, R3.reuse ;  /* 0x0000000373737220 */ /* 0x080fe40000410000 */
[-C--:B------:R-:W-:Y:S01]  /*a390*/  FMUL.FTZ R108, R108, R148.reuse ;  /* 0x000000946c6c7220 */ /* 0x080fe20000410000 */
[----:B------:R-:W-:Y:S01]  /*a3a0*/  HMMA.16816.F32.BF16 R124, R4, R18, R124 ;  /* 0x00000012047c723c */ /* 0x000fe2000004187c */
[----:B------:R-:W-:Y:S01]  /*a3b0*/  FMUL.FTZ R109, R109, R148 ;  /* 0x000000946d6d7220 */ /* 0x000fe20000410000 */
[----:B------:R-:W3:Y:S01]  /*a3c0*/  LDSM.16.MT88.4 R16, [R184+0xc000] ;  /* 0x00c00000b810783b */ /* 0x000ee20000004200 */
[-C--:B------:R-:W-:Y:S01]  /*a3d0*/  FMUL.FTZ R110, R110, R3.reuse ;  /* 0x000000036e6e7220 */ /* 0x080fe20000410000 */
[----:B------:R-:W4:Y:S01]  /*a3e0*/  MUFU.EX2 R162, R162 ;  /* 0x000000a200a27308 */ /* 0x000f220000000800 */
[----:B------:R-:W-:-:S02]  /*a3f0*/  FMUL.FTZ R111, R111, R3 ;  /* 0x000000036f6f7220 */ /* 0x000fc40000410000 */
[-C--:B------:R-:W-:Y:S01]  /*a400*/  FMUL.FTZ R36, R36, R148.reuse ;  /* 0x0000009424247220 */ /* 0x080fe20000410000 */
[C---:B------:R-:W-:Y:S01]  /*a410*/  HMMA.16816.F32.BF16 R112, R4.reuse, R8, R112 ;  /* 0x000000080470723c */ /* 0x040fe20000041870 */
[-C--:B------:R-:W-:Y:S02]  /*a420*/  FMUL.FTZ R37, R37, R148.reuse ;  /* 0x0000009425257220 */ /* 0x080fe40000410000 */
[-C--:B------:R-:W-:Y:S01]  /*a430*/  FMUL.FTZ R38, R38, R3.reuse ;  /* 0x0000000326267220 */ /* 0x080fe20000410000 */
[----:B------:R-:W-:Y:S01]  /*a440*/  MUFU.EX2 R160, R160 ;  /* 0x000000a000a07308 */ /* 0x000fe20000000800 */
[----:B------:R-:W-:Y:S02]  /*a450*/  FMUL.FTZ R39, R39, R3 ;  /* 0x0000000327277220 */ /* 0x000fe40000410000 */
[-C--:B------:R-:W-:Y:S01]  /*a460*/  FMUL.FTZ R40, R40, R148.reuse ;  /* 0x0000009428287220 */ /* 0x080fe20000410000 */
[----:B------:R-:W-:Y:S01]  /*a470*/  HMMA.16816.F32.BF16 R108, R4, R10, R108 ;  /* 0x0000000a046c723c */ /* 0x000fe2000004186c */
[----:B------:R-:W5:Y:S01]  /*a480*/  LDSM.16.MT88.4 R8, [R186+0xe000] ;  /* 0x00e00000ba08783b */ /* 0x000f620000004200 */
[----:B------:R-:W-:-:S02]  /*a490*/  FMUL.FTZ R41, R41, R148 ;  /* 0x0000009429297220 */ /* 0x000fc40000410000 */
[-C--:B------:R-:W-:Y:S01]  /*a4a0*/  FMUL.FTZ R42, R42, R3.reuse ;  /* 0x000000032a2a7220 */ /* 0x080fe20000410000 */
[----:B------:R-:W2:Y:S01]  /*a4b0*/  MUFU.EX2 R161, R161 ;  /* 0x000000a100a17308 */ /* 0x000ea20000000800 */
[-C--:B------:R-:W-:Y:S02]  /*a4c0*/  FMUL.FTZ R43, R43, R3.reuse ;  /* 0x000000032b2b7220 */ /* 0x080fe40000410000 */
[C---:B-1----:R-:W-:Y:S01]  /*a4d0*/  HMMA.16816.F32.BF16 R36, R4.reuse, R12, R36 ;  /* 0x0000000c0424723c */ /* 0x042fe20000041824 */
[-C--:B------:R-:W-:Y:S02]  /*a4e0*/  FMUL.FTZ R104, R104, R148.reuse ;  /* 0x0000009468687220 */ /* 0x080fe40000410000 */
[-C--:B------:R-:W-:Y:S02]  /*a4f0*/  FMUL.FTZ R105, R105, R148.reuse ;  /* 0x0000009469697220 */ /* 0x080fe40000410000 */
[-C--:B------:R-:W-:Y:S01]  /*a500*/  FMUL.FTZ R106, R106, R3.reuse ;  /* 0x000000036a6a7220 */ /* 0x080fe20000410000 */
[----:B------:R-:W1:Y:S01]  /*a510*/  MUFU.EX2 R164, R164 ;  /* 0x000000a400a47308 */ /* 0x000e620000000800 */
[----:B------:R-:W-:Y:S01]  /*a520*/  FMUL.FTZ R107, R107, R3 ;  /* 0x000000036b6b7220 */ /* 0x000fe20000410000 */
[----:B------:R-:W-:Y:S01]  /*a530*/  HMMA.16816.F32.BF16 R40, R4, R14, R40 ;  /* 0x0000000e0428723c */ /* 0x000fe20000041828 */
[----:B------:R-:W1:Y:S01]  /*a540*/  LDSM.16.MT88.4 R12, [R184+0xe000] ;  /* 0x00e00000b80c783b */ /* 0x000e620000004200 */
[----:B------:R-:W-:-:S02]  /*a550*/  FMUL.FTZ R100, R100, R148 ;  /* 0x0000009464647220 */ /* 0x000fc40000410000 */
[-C--:B------:R-:W-:Y:S02]  /*a560*/  FMUL.FTZ R101, R101, R148.reuse ;  /* 0x0000009465657220 */ /* 0x080fe40000410000 */
[-C--:B------:R-:W-:Y:S01]  /*a570*/  FMUL.FTZ R102, R102, R3.reuse ;  /* 0x0000000366667220 */ /* 0x080fe20000410000 */
[----:B------:R-:W1:Y:S01]  /*a580*/  MUFU.EX2 R167, R167 ;  /* 0x000000a700a77308 */ /* 0x000e620000000800 */
[-C--:B------:R-:W-:Y:S02]  /*a590*/  FMUL.FTZ R103, R103, R3.reuse ;  /* 0x0000000367677220 */ /* 0x080fe40000410000 */
[-C--:B------:R-:W-:Y:S01]  /*a5a0*/  FMUL.FTZ R44, R44, R148.reuse ;  /* 0x000000942c2c7220 */ /* 0x080fe20000410000 */
[----:B---3--:R-:W-:Y:S01]  /*a5b0*/  HMMA.16816.F32.BF16 R104, R4, R16, R104 ;  /* 0x000000100468723c */ /* 0x008fe20000041868 */
[----:B------:R-:W-:Y:S02]  /*a5c0*/  FMUL.FTZ R45, R45, R148 ;  /* 0x000000942d2d7220 */ /* 0x000fe40000410000 */
[-C--:B------:R-:W-:Y:S01]  /*a5d0*/  FMUL.FTZ R46, R46, R3.reuse ;  /* 0x000000032e2e7220 */ /* 0x080fe20000410000 */
[----:B------:R-:W3:Y:S01]  /*a5e0*/  MUFU.EX2 R165, R165 ;  /* 0x000000a500a57308 */ /* 0x000ee20000000800 */
[----:B------:R-:W-:-:S02]  /*a5f0*/  FMUL.FTZ R47, R47, R3 ;  /* 0x000000032f2f7220 */ /* 0x000fc40000410000 */
[-C--:B------:R-:W-:Y:S01]  /*a600*/  FMUL.FTZ R48, R48, R148.reuse ;  /* 0x0000009430307220 */ /* 0x080fe20000410000 */
[C---:B------:R-:W-:Y:S01]  /*a610*/  HMMA.16816.F32.BF16 R100, R4.reuse, R18, R100 ;  /* 0x000000120464723c */ /* 0x040fe20000041864 */
[-C--:B------:R-:W-:Y:S01]  /*a620*/  FMUL.FTZ R49, R49, R148.reuse ;  /* 0x0000009431317220 */ /* 0x080fe20000410000 */
[----:B------:R-:W2:Y:S01]  /*a630*/  LDSM.16.MT88.4 R16, [R185+0xe000] ;  /* 0x00e00000b910783b */ /* 0x000ea20000004200 */
[-C--:B------:R-:W-:Y:S01]  /*a640*/  FMUL.FTZ R50, R50, R3.reuse ;  /* 0x0000000332327220 */ /* 0x080fe20000410000 */
[----:B------:R-:W1:Y:S01]  /*a650*/  MUFU.EX2 R166, R166 ;  /* 0x000000a600a67308 */ /* 0x000e620000000800 */
[----:B------:R-:W-:Y:S02]  /*a660*/  FMUL.FTZ R51, R51, R3 ;  /* 0x0000000333337220 */ /* 0x000fe40000410000 */
[-C--:B------:R-:W-:Y:S01]  /*a670*/  FMUL.FTZ R60, R60, R148.reuse ;  /* 0x000000943c3c7220 */ /* 0x080fe20000410000 */
[----:B-----5:R-:W-:Y:S01]  /*a680*/  HMMA.16816.F32.BF16 R44, R4, R8, R44 ;  /* 0x00000008042c723c */ /* 0x020fe2000004182c */
[----:B------:R-:W-:-:S02]  /*a690*/  FMUL.FTZ R61, R61, R148 ;  /* 0x000000943d3d7220 */ /* 0x000fc40000410000 */
[-C--:B------:R-:W-:Y:S01]  /*a6a0*/  FMUL.FTZ R62, R62, R3.reuse ;  /* 0x000000033e3e7220 */ /* 0x080fe20000410000 */
[----:B------:R-:W-:Y:S01]  /*a6b0*/  MUFU.EX2 R168, R168 ;  /* 0x000000a800a87308 */ /* 0x000fe20000000800 */
[-C--:B------:R-:W-:Y:S02]  /*a6c0*/  FMUL.FTZ R63, R63, R3.reuse ;  /* 0x000000033f3f7220 */ /* 0x080fe40000410000 */
[-C--:B------:R-:W-:Y:S01]  /*a6d0*/  FMUL.FTZ R64, R64, R148.reuse ;  /* 0x0000009440407220 */ /* 0x080fe20000410000 */
[----:B------:R-:W-:Y:S01]  /*a6e0*/  HMMA.16816.F32.BF16 R48, R4, R10, R48 ;  /* 0x0000000a0430723c */ /* 0x000fe20000041830 */
[----:B------:R-:W5:Y:S01]  /*a6f0*/  LDSM.16.MT88.4 R8, [R188+0x10000] ;  /* 0x01000000bc08783b */ /* 0x000f620000004200 */
[----:B------:R-:W-:Y:S02]  /*a700*/  FMUL.FTZ R65, R65, R148 ;  /* 0x0000009441417220 */ /* 0x000fe40000410000 */
[-C--:B------:R-:W-:Y:S01]  /*a710*/  FMUL.FTZ R66, R66, R3.reuse ;  /* 0x0000000342427220 */ /* 0x080fe20000410000 */
[----:B------:R-:W2:Y:S01]  /*a720*/  MUFU.EX2 R169, R169 ;  /* 0x000000a900a97308 */ /* 0x000ea20000000800 */
[----:B------:R-:W-:-:S02]  /*a730*/  FMUL.FTZ R67, R67, R3 ;  /* 0x0000000343437220 */ /* 0x000fc40000410000 */
[C---:B-1----:R-:W-:Y:S01]  /*a740*/  HMMA.16816.F32.BF16 R60, R4.reuse, R12, R60 ;  /* 0x0000000c043c723c */ /* 0x042fe2000004183c */
[-C--:B------:R-:W-:Y:S02]  /*a750*/  FMUL.FTZ R52, R52, R148.reuse ;  /* 0x0000009434347220 */ /* 0x080fe40000410000 */
[-C--:B------:R-:W-:Y:S02]  /*a760*/  FMUL.FTZ R53, R53, R148.reuse ;  /* 0x0000009435357220 */ /* 0x080fe40000410000 */
[-C--:B------:R-:W-:Y:S01]  /*a770*/  FMUL.FTZ R54, R54, R3.reuse ;  /* 0x0000000336367220 */ /* 0x080fe20000410000 */
[----:B------:R-:W-:Y:S01]  /*a780*/  MUFU.EX2 R170, R170 ;  /* 0x000000aa00aa7308 */ /* 0x000fe20000000800 */
        /* <DEDUP_REMOVED lines=9> */
[----:B--2---:R-:W-:Y:S01]  /*a820*/  HMMA.16816.F32.BF16 R52, R4, R16, R52 ;  /* 0x000000100434723c */ /* 0x004fe20000041834 */
[----:B------:R-:W-:Y:S02]  /*a830*/  FMUL.FTZ R69, R69, R148 ;  /* 0x0000009445457220 */ /* 0x000fe40000410000 */
[-C--:B------:R-:W-:Y:S01]  /*a840*/  FMUL.FTZ R70, R70, R3.reuse ;  /* 0x0000000346467220 */ /* 0x080fe20000410000 */
[----:B------:R-:W-:Y:S01]  /*a850*/  MUFU.EX2 R154, R154 ;  /* 0x0000009a009a7308 */ /* 0x000fe20000000800 */
        /* <DEDUP_REMOVED lines=19> */
[----:B------:R-:W-:Y:S01]  /*a990*/  MUFU.EX2 R153, R153 ;  /* 0x0000009900997308 */ /* 0x000fe20000000800 */
        /* <DEDUP_REMOVED lines=26> */
[-C--:B------:R-:W-:Y:S02]  /*ab40*/  FMUL.FTZ R99, R99, R3.reuse ;  /* 0x0000000363637220 */ /* 0x080fe40000410000 */
[----:B------:R-:W-:Y:S01]  /*ab50*/  FFMA.FTZ R144, R211, R148, R144 ;  /* 0x00000094d3907223 */ /* 0x000fe20000010090 */
[----:B-----5:R-:W-:Y:S01]  /*ab60*/  HMMA.16816.F32.BF16 R92, R4, R8, R92 ;  /* 0x00000008045c723c */ /* 0x020fe2000004185c */
[----:B------:R-:W-:-:S02]  /*ab70*/  FFMA.FTZ R3, R209, R3, R140 ;  /* 0x00000003d1037223 */ /* 0x000fc4000001008c */
[----:B------:R-:W-:Y:S02]  /*ab80*/  FADD.FTZ R143, R143, R144 ;  /* 0x000000908f8f7221 */ /* 0x000fe40000010000 */
[----:B------:R-:W-:Y:S02]  /*ab90*/  FADD.FTZ R3, R2, R3 ;  /* 0x0000000302037221 */ /* 0x000fe40000010000 */
[----:B------:R-:W-:Y:S01]  /*aba0*/  FADD.FTZ R142, R142, R143 ;  /* 0x0000008f8e8e7221 */ /* 0x000fe20000010000 */
[----:B------:R-:W-:Y:S01]  /*abb0*/  HMMA.16816.F32.BF16 R96, R4, R10, R96 ;  /* 0x0000000a0460723c */ /* 0x000fe20000041860 */
[----:B------:R-:W-:Y:S01]  /*abc0*/  LDSM.16.MT88.4 R8, [R184+0xe800] ;  /* 0x00e80000b808783b */ /* 0x000fe20000004200 */
[----:B------:R-:W-:Y:S02]  /*abd0*/  FADD.FTZ R2, R0, R3 ;  /* 0x0000000300027221 */ /* 0x000fe40000010000 */
[----:B------:R-:W-:Y:S02]  /*abe0*/  FADD.FTZ R0, R141, R142 ;  /* 0x0000008e8d007221 */ /* 0x000fe40000010000 */
[----:B------:R-:W-:Y:S01]  /*abf0*/  FADD.FTZ R2, R147, R2 ;  /* 0x0000000293027221 */ /* 0x000fe20000010000 */
[----:B------:R-:W-:Y:S01]  /*ac00*/  F2FP.BF16.PACK_AB R4, R156, R155 ;  /* 0x0000009b9c04723e */ /* 0x000fe200000010ff */
[----:B------:R-:W-:Y:S01]  /*ac10*/  FADD.FTZ R155, R155, R0 ;  /* 0x000000009b9b7221 */ /* 0x000fe20000010000 */
[----:B----4-:R-:W-:Y:S01]  /*ac20*/  F2FP.BF16.PACK_AB R5, R162, R159 ;  /* 0x0000009fa205723e */ /* 0x010fe200000010ff */
        /* <DEDUP_REMOVED lines=9> */
[----:B------:R-:W-:Y:S02]  /*acc0*/  FADD.FTZ R161, R161, R160 ;  /* 0x000000a0a1a17221 */ /* 0x000fe40000010000 */
[----:B------:R-:W-:-:S03]  /*acd0*/  FADD.FTZ R0, R164, R3 ;  /* 0x00000003a4007221 */ /* 0x000fc60000010000 */
[----:B------:R-:W-:Y:S01]  /*ace0*/  HMMA.16816.F32.BF16 R124, R4, R14, R124 ;  /* 0x0000000e047c723c */ /* 0x000fe2000004187c */
[----:B------:R-:W1:Y:S01]  /*acf0*/  LDSM.16.MT88.4 R12, [R188+0x10800] ;  /* 0x01080000bc0c783b */ /* 0x000e620000004200 */
[----:B------:R-:W-:-:S04]  /*ad00*/  FADD.FTZ R0, R167, R0 ;  /* 0x00000000a7007221 */ /* 0x000fc80000010000 */
[----:B---3--:R-:W-:Y:S02]  /*ad10*/  FADD.FTZ R3, R165, R0 ;  /* 0x00000000a5037221 */ /* 0x008fe40000010000 */
[----:B------:R-:W-:Y:S02]  /*ad20*/  HMMA.16816.F32.BF16 R36, R4, R24, R36 ;  /* 0x000000180424723c */ /* 0x000fe40000041824 */
[----:B------:R-:W-:-:S06]  /*ad30*/  FADD.FTZ R3, R166, R3 ;  /* 0x00000003a6037221 */ /* 0x000fcc0000010000 */
        /* <DEDUP_REMOVED lines=22> */
[----:B------:R-:W5:Y:S07]  /*aea0*/  LDSM.16.MT88.4 R8, [R186+0xd000] ;  /* 0x00d00000ba08783b */ /* 0x000f6e0000004200 */
[C---:B---3--:R-:W-:Y:S08]  /*aeb0*/  HMMA.16816.F32.BF16 R76, R4.reuse, R24, R76 ;  /* 0x00000018044c723c */ /* 0x048ff0000004184c */
[C---:B------:R-:W-:Y:S01]  /*aec0*/  HMMA.16816.F32.BF16 R80, R4.reuse, R26, R80 ;  /* 0x0000001a0450723c */ /* 0x040fe20000041850 */
[----:B------:R-:W3:Y:S07]  /*aed0*/  LDSM.16.MT88.4 R24, [R188+0xf000] ;  /* 0x00f00000bc18783b */ /* 0x000eee0000004200 */
[C---:B----4-:R-:W-:Y:S08]  /*aee0*/  HMMA.16816.F32.BF16 R84, R4.reuse, R20, R84 ;  /* 0x000000140454723c */ /* 0x050ff00000041854 */
[C---:B------:R-:W-:Y:S01]  /*aef0*/  HMMA.16816.F32.BF16 R88, R4.reuse, R22, R88 ;  /* 0x000000160458723c */ /* 0x040fe20000041858 */
[----:B------:R-:W-:Y:S07]  /*af00*/  LDSM.16.MT88.4 R20, [R186+0xf000] ;  /* 0x00f00000ba14783b */ /* 0x000fee0000004200 */
[C---:B--2---:R-:W-:Y:S08]  /*af10*/  HMMA.16816.F32.BF16 R92, R4.reuse, R16, R92 ;  /* 0x00000010045c723c */ /* 0x044ff0000004185c */
[----:B------:R-:W-:Y:S01]  /*af20*/  HMMA.16816.F32.BF16 R96, R4, R18, R96 ;  /* 0x000000120460723c */ /* 0x000fe20000041860 */
[----:B------:R-:W2:Y:S06]  /*af30*/  LDSM.16.MT88.4 R16, [R185+0xf000] ;  /* 0x00f00000b910783b */ /* 0x000eac0000004200 */
[----:B------:R-:W-:-:S02]  /*af40*/  F2FP.BF16.PACK_AB R4, R167, R164 ;  /* 0x000000a4a704723e */ /* 0x000fc400000010ff */
[----:B------:R-:W-:Y:S01]  /*af50*/  F2FP.BF16.PACK_AB R5, R169, R168 ;  /* 0x000000a8a905723e */ /* 0x000fe200000010ff */
[----:B------:R-:W-:Y:S01]  /*af60*/  FADD.FTZ R168, R168, R161 ;  /* 0x000000a1a8a87221 */ /* 0x000fe20000010000 */
[----:B------:R-:W-:Y:S02]  /*af70*/  F2FP.BF16.PACK_AB R6, R166, R165 ;  /* 0x000000a5a606723e */ /* 0x000fe400000010ff */
[----:B------:R-:W-:Y:S01]  /*af80*/  F2FP.BF16.PACK_AB R7, R163, R170 ;  /* 0x000000aaa307723e */ /* 0x000fe200000010ff */
[----:B------:R-:W-:-:S04]  /*af90*/  FADD.FTZ R169, R169, R168 ;  /* 0x000000a8a9a97221 */ /* 0x000fc80000010000 */
[----:B------:R-:W-:Y:S02]  /*afa0*/  FADD.FTZ R0, R170, R169 ;  /* 0x000000a9aa007221 */ /* 0x000fe40000010000 */
[----:B-1----:R-:W-:Y:S02]  /*afb0*/  HMMA.16816.F32.BF16 R128, R4, R12, R128 ;  /* 0x0000000c0480723c */ /* 0x002fe40000041880 */
[----:B------:R-:W-:-:S06]  /*afc0*/  FADD.FTZ R0, R163, R0 ;  /* 0x00000000a3007221 */ /* 0x000fcc0000010000 */
[C---:B------:R-:W-:Y:S01]  /*afd0*/  HMMA.16816.F32.BF16 R124, R4.reuse, R14, R124 ;  /* 0x0000000e047c723c */ /* 0x040fe2000004187c */
[----:B------:R-:W1:Y:S07]  /*afe0*/  LDSM.16.MT88.4 R12, [R184+0xf000] ;  /* 0x00f00000b80c783b */ /* 0x000e6e0000004200 */
[C---:B-----5:R-:W-:Y:S08]  /*aff0*/  HMMA.16816.F32.BF16 R120, R4.reuse, R8, R120 ;  /* 0x000000080478723c */ /* 0x060ff00000041878 */
[C---:B------:R-:W-:Y:S01]  /*b000*/  HMMA.16816.F32.BF16 R116, R4.reuse, R10, R116 ;  /* 0x0000000a0474723c */ /* 0x040fe20000041874 */
[----:B------:R-:W4:Y:S07]  /*b010*/  LDSM.16.MT88.4 R8, [R188+0x11000] ;  /* 0x01100000bc08783b */ /* 0x000f2e0000004200 */
[C---:B---3--:R-:W-:Y:S08]  /*b020*/  HMMA.16816.F32.BF16 R36, R4.reuse, R24, R36 ;  /* 0x000000180424723c */ /* 0x048ff00000041824 */
[C---:B------:R-:W-:Y:S01]  /*b030*/  HMMA.16816.F32.BF16 R40, R4.reuse, R26, R40 ;  /* 0x0000001a0428723c */ /* 0x040fe20000041828 */
[----:B------:R-:W3:Y:S07]  /*b040*/  LDSM.16.MT88.4 R24, [R186+0x11000] ;  /* 0x01100000ba18783b */ /* 0x000eee0000004200 */
[C---:B--2---:R-:W-:Y:S08]  /*b050*/  HMMA.16816.F32.BF16 R52, R4.reuse, R16, R52 ;  /* 0x000000100434723c */ /* 0x044ff00000041834 */
[C---:B-1----:R-:W-:Y:S08]  /*b060*/  HMMA.16816.F32.BF16 R60, R4.reuse, R12, R60 ;  /* 0x0000000c043c723c */ /* 0x042ff0000004183c */
[C---:B------:R-:W-:Y:S01]  /*b070*/  HMMA.16816.F32.BF16 R64, R4.reuse, R14, R64 ;  /* 0x0000000e0440723c */ /* 0x040fe20000041840 */
[----:B------:R-:W1:Y:S07]  /*b080*/  LDSM.16.MT88.4 R12, [R184+0x11000] ;  /* 0x01100000b80c783b */ /* 0x000e6e0000004200 */
[C---:B------:R-:W-:Y:S01]  /*b090*/  HMMA.16816.F32.BF16 R56, R4.reuse, R18, R56 ;  /* 0x000000120438723c */ /* 0x040fe20000041838 */
[----:B------:R-:W2:Y:S07]  /*b0a0*/  LDSM.16.MT88.4 R16, [R185+0x11000] ;  /* 0x01100000b910783b */ /* 0x000eae0000004200 */
[C---:B----4-:R-:W-:Y:S08]  /*b0b0*/  HMMA.16816.F32.BF16 R68, R4.reuse, R8, R68 ;  /* 0x000000080444723c */ /* 0x050ff00000041844 */
[C---:B------:R-:W-:Y:S01]  /*b0c0*/  HMMA.16816.F32.BF16 R72, R4.reuse, R10, R72 ;  /* 0x0000000a0448723c */ /* 0x040fe20000041848 */
[----:B------:R-:W4:Y:S07]  /*b0d0*/  LDSM.16.MT88.4 R8, [R188+0xd800] ;  /* 0x00d80000bc08783b */ /* 0x000f2e0000004200 */
[C---:B---3--:R-:W-:Y:S08]  /*b0e0*/  HMMA.16816.F32.BF16 R76, R4.reuse, R24, R76 ;  /* 0x00000018044c723c */ /* 0x048ff0000004184c */
[C---:B------:R-:W-:Y:S01]  /*b0f0*/  HMMA.16816.F32.BF16 R80, R4.reuse, R26, R80 ;  /* 0x0000001a0450723c */ /* 0x040fe20000041850 */
[----:B------:R-:W3:Y:S07]  /*b100*/  LDSM.16.MT88.4 R24, [R188+0xf800] ;  /* 0x00f80000bc18783b */ /* 0x000eee0000004200 */
[C---:B-1----:R-:W-:Y:S08]  /*b110*/  HMMA.16816.F32.BF16 R92, R4.reuse, R12, R92 ;  /* 0x0000000c045c723c */ /* 0x042ff0000004185c */
[C---:B------:R-:W-:Y:S01]  /*b120*/  HMMA.16816.F32.BF16 R96, R4.reuse, R14, R96 ;  /* 0x0000000e0460723c */ /* 0x040fe20000041860 */
[----:B------:R-:W1:Y:S07]  /*b130*/  LDSM.16.MT88.4 R12, [R188+0x11800] ;  /* 0x01180000bc0c783b */ /* 0x000e6e0000004200 */
[C---:B------:R-:W-:Y:S08]  /*b140*/  HMMA.16816.F32.BF16 R112, R4.reuse, R32, R112 ;  /* 0x000000200470723c */ /* 0x040ff00000041870 */
[C---:B------:R-:W-:Y:S01]  /*b150*/  HMMA.16816.F32.BF16 R108, R4.reuse, R34, R108 ;  /* 0x00000022046c723c */ /* 0x040fe2000004186c */
[----:B------:R-:W5:Y:S07]  /*b160*/  LDSM.16.MT88.4 R32, [R184+0xd800] ;  /* 0x00d80000b820783b */ /* 0x000f6e0000004200 */
[C---:B------:R-:W-:Y:S08]  /*b170*/  HMMA.16816.F32.BF16 R104, R4.reuse, R28, R104 ;  /* 0x0000001c0468723c */ /* 0x040ff00000041868 */
[C---:B------:R-:W-:Y:S01]  /*b180*/  HMMA.16816.F32.BF16 R100, R4.reuse, R30, R100 ;  /* 0x0000001e0464723c */ /* 0x040fe20000041864 */
[----:B------:R-:W1:Y:S07]  /*b190*/  LDSM.16.MT88.4 R28, [R186+0xf800] ;  /* 0x00f80000ba1c783b */ /* 0x000e6e0000004200 */
[C---:B------:R-:W-:Y:S08]  /*b1a0*/  HMMA.16816.F32.BF16 R44, R4.reuse, R20, R44 ;  /* 0x00000014042c723c */ /* 0x040ff0000004182c */
[C---:B------:R-:W-:Y:S01]  /*b1b0*/  HMMA.16816.F32.BF16 R48, R4.reuse, R22, R48 ;  /* 0x000000160430723c */ /* 0x040fe20000041830 */
[----:B------:R-:W1:Y:S07]  /*b1c0*/  LDSM.16.MT88.4 R20, [R185+0xf800] ;  /* 0x00f80000b914783b */ /* 0x000e6e0000004200 */
        /* <DEDUP_REMOVED lines=10> */
[----:B------:R-:W-:Y:S01]  /*b270*/  FADD.FTZ R206, R206, R151 ;  /* 0x00000097cece7221 */ /* 0x000fe20000010000 */
[----:B------:R-:W-:Y:S01]  /*b280*/  MOV R3, R145 ;  /* 0x0000009100037202 */ /* 0x000fe20000000f00 */
[----:B------:R-:W-:-:S02]  /*b290*/  FADD.FTZ R152, R152, R171 ;  /* 0x000000ab98987221 */ /* 0x000fc40000010000 */
[----:B------:R-:W-:Y:S02]  /*b2a0*/  FADD.FTZ R205, R205, R206 ;  /* 0x000000cecdcd7221 */ /* 0x000fe40000010000 */
[----:B----4-:R-:W-:Y:S01]  /*b2b0*/  HMMA.16816.F32.BF16 R128, R4, R8, R128 ;  /* 0x000000080480723c */ /* 0x010fe20000041880 */
[----:B------:R-:W-:Y:S02]  /*b2c0*/  FADD.FTZ R211, R153, R152 ;  /* 0x0000009899d37221 */ /* 0x000fe40000010000 */
[----:B------:R-:W-:-:S05]  /*b2d0*/  FADD.FTZ R209, R150, R205 ;  /* 0x000000cd96d17221 */ /* 0x000fca0000010000 */
        /* <DEDUP_REMOVED lines=9> */
[C---:B------:R-:W-:Y:S08]  /*b370*/  HMMA.16816.F32.BF16 R116, R4.reuse, R138, R116 ;  /* 0x0000008a0474723c */ /* 0x040ff00000041874 */
        /* <DEDUP_REMOVED lines=9> */
[C---:B----4-:R-:W-:Y:S08]  /*b410*/  HMMA.16816.F32.BF16 R76, R4.reuse, R8, R76 ;  /* 0x00000008044c723c */ /* 0x050ff0000004184c */
[C---:B------:R-:W-:Y:S08]  /*b420*/  HMMA.16816.F32.BF16 R80, R4.reuse, R10, R80 ;  /* 0x0000000a0450723c */ /* 0x040ff00000041850 */
[C---:B---3--:R-:W-:Y:S08]  /*b430*/  HMMA.16816.F32.BF16 R84, R4.reuse, R24, R84 ;  /* 0x000000180454723c */ /* 0x048ff00000041854 */
[C---:B------:R-:W-:Y:S08]  /*b440*/  HMMA.16816.F32.BF16 R88, R4.reuse, R26, R88 ;  /* 0x0000001a0458723c */ /* 0x040ff00000041858 */
[C---:B-1----:R-:W-:Y:S08]  /*b450*/  HMMA.16816.F32.BF16 R92, R4.reuse, R12, R92 ;  /* 0x0000000c045c723c */ /* 0x042ff0000004185c */
[C---:B------:R-:W-:Y:S08]  /*b460*/  HMMA.16816.F32.BF16 R96, R4.reuse, R14, R96 ;  /* 0x0000000e0460723c */ /* 0x040ff00000041860 */
[----:B------:R-:W-:Y:S07]  /*b470*/  HMMA.16816.F32.BF16 R112, R4, R132, R112 ;  /* 0x000000840470723c */ /* 0x000fee0000041870 */
[----:B------:R-:W-:Y:S11]  /*b480*/  MOV R132, R146 ;  /* 0x0000009200847202 */ /* 0x000ff60000000f00 */
[----:B------:R-:W-:Y:S01]  /*b490*/  @!UPT UIADD3 URZ, URZ, URZ, URZ ;  /* 0x0000003f3f3ff290 */ /* 0x000fe2000fffe03f */
.L_x_2095:
[----:B------:R-:W-:Y:S05]  /*b4a0*/  @!P4 BRA `(.L_x_2103) ;  /* 0x000042000000c947 */ /* 0x000fea0003800000 */
[----:B------:R-:W-:Y:S01]  /*b4b0*/  IABS R0, c[0x0][0x2d0] ;  /* 0x0000b40000007a13 */ /* 0x000fe20000000000 */
[----:B------:R-:W-:Y:S01]  /*b4c0*/  ULDC UR5, c[0x0][0x1a0] ;  /* 0x0000680000057ab9 */ /* 0x000fe20000000800 */
[----:B------:R-:W-:Y:S01]  /*b4d0*/  IABS R4, c[0x0][0x2d0] ;  /* 0x0000b40000047a13 */ /* 0x000fe20000000000 */
[----:B------:R-:W-:-:S02]  /*b4e0*/  ULEA UR5, -UR5, URZ, 0x6 ;  /* 0x0000003f05057291 */ /* 0x000fc4000f8e313f */
[----:B------:R-:W-:Y:S01]  /*b4f0*/  IMAD.MOV.U32 R7, RZ, RZ, R0 ;  /* 0x000000ffff077224 */ /* 0x000fe200078e0000 */
[----:B------:R-:W1:Y:S01]  /*b500*/  R2UR UR16, R4 ;  /* 0x00000000041073c2 */ /* 0x000e6200000e0000 */
[----:B------:R-:W-:Y:S02]  /*b510*/  USHF.R.S32.HI UR4, URZ, 0x1f, UR5 ;  /* 0x0000001f3f047899 */ /* 0x000fe40008011405 */
[----:B------:R-:W-:Y:S01]  /*b520*/  UMOV UR32, URZ ;  /* 0x0000003f00207c82 */ /* 0x000fe20008000000 */
[----:B------:R-:W-:Y:S01]  /*b530*/  IMAD.U32 R206, RZ, RZ, UR5 ;  /* 0x00000005ffce7e24 */ /* 0x000fe2000f8e00ff */
[----:B------:R-:W-:Y:S02]  /*b540*/  UMOV UR28, URZ ;  /* 0x0000003f001c7c82 */ /* 0x000fe40008000000 */
[----:B------:R-:W-:Y:S01]  /*b550*/  ULDC UR17, c[0x0][0x198] ;  /* 0x0000660000117ab9 */ /* 0x000fe20000000800 */
[----:B------:R-:W2:Y:S01]  /*b560*/  R2UR UR12, R7 ;  /* 0x00000000070c73c2 */ /* 0x000ea200000e0000 */
[----:B------:R-:W-:Y:S01]  /*b570*/  ULEA UR17, -UR17, URZ, 0x6 ;  /* 0x0000003f11117291 */ /* 0x000fe2000f8e313f */
[----:B------:R-:W-:Y:S01]  /*b580*/  MOV R205, UR4 ;  /* 0x0000000400cd7c02 */ /* 0x000fe20008000f00 */
[----:B------:R-:W-:-:S02]  /*b590*/  ULDC UR7, c[0x0][0x2d0] ;  /* 0x0000b40000077ab9 */ /* 0x000fc40000000800 */
[----:B------:R-:W-:Y:S02]  /*b5a0*/  ULDC UR6, c[0x0][0x2d0] ;  /* 0x0000b40000067ab9 */ /* 0x000fe40000000800 */
[----:B------:R-:W-:Y:S02]  /*b5b0*/  UISETP.NE.AND UP1, UPT, URZ, UR7, UPT ;  /* 0x000000073f00728c */ /* 0x000fe4000bf25270 */
[----:B------:R-:W-:Y:S02]  /*b5c0*/  ULOP3.LUT UR14, URZ, UR7, URZ, 0x33, !UPT ;  /* 0x000000073f0e7292 */ /* 0x000fe4000f8e333f */
[----:B------:R-:W-:Y:S02]  /*b5d0*/  UISETP.NE.AND UP0, UPT, URZ, UR6, UPT ;  /* 0x000000063f00728c */ /* 0x000fe4000bf05270 */
[----:B------:R-:W-:Y:S02]  /*b5e0*/  ULOP3.LUT UR10, URZ, UR6, URZ, 0x33, !UPT ;  /* 0x000000063f0a7292 */ /* 0x000fe4000f8e333f */
[----:B------:R-:W-:Y:S01]  /*b5f0*/  USHF.R.S32.HI UR8, URZ, 0x1f, UR17 ;  /* 0x0000001f3f087899 */ /* 0x000fe20008011411 */
[----:B-1----:R-:W1:Y:S01]  /*b600*/  I2F.RP R6, UR16 ;  /* 0x0000001000067d06 */ /* 0x002e620008209400 */
[----:B------:R-:W-:-:S07]  /*b610*/  UMOV UR13, 0x40 ;  /* 0x00000040000d7882 */ /* 0x000fce0000000000 */
[----:B--2---:R-:W2:Y:S08]  /*b620*/  I2F.RP R5, UR12 ;  /* 0x0000000c00057d06 */ /* 0x004eb00008209400 */
[----:B-1----:R-:W1:Y:S08]  /*b630*/  MUFU.RCP R2, R6 ;  /* 0x0000000600027308 */ /* 0x002e700000001000 */
[----:B--2---:R-:W2:Y:S01]  /*b640*/  MUFU.RCP R0, R5 ;  /* 0x0000000500007308 */ /* 0x004ea20000001000 */
[----:B-1----:R-:W-:-:S07]  /*b650*/  IADD3 R2, R2, 0xffffffe, RZ ;  /* 0x0ffffffe02027810 */ /* 0x002fce0007ffe0ff */
[----:B------:R-:W1:Y:S01]  /*b660*/  F2I.FTZ.U32.TRUNC.NTZ R2, R2 ;  /* 0x0000000200027305 */ /* 0x000e62000021f000 */
[----:B--2---:R-:W-:-:S07]  /*b670*/  IADD3 R0, R0, 0xffffffe, RZ ;  /* 0x0ffffffe00007810 */ /* 0x004fce0007ffe0ff */
[----:B------:R-:W2:Y:S01]  /*b680*/  F2I.FTZ.U32.TRUNC.NTZ R0, R0 ;  /* 0x0000000000007305 */ /* 0x000ea2000021f000 */
[----:B-1----:R1:W3:Y:S08]  /*b690*/  R2UR UR33, R2 ;  /* 0x00000000022173c2 */ /* 0x0022f000000e0000 */
[----:B--2---:R2:W4:Y:S01]  /*b6a0*/  R2UR UR29, R0 ;  /* 0x00000000001d73c2 */ /* 0x00452200000e0000 */
[----:B-1----:R-:W-:Y:S01]  /*b6b0*/  MOV R2, R132 ;  /* 0x0000008400027202 */ /* 0x002fe20000000f00 */
[----:B---3--:R-:W-:-:S04]  /*b6c0*/  UIADD3 UR11, URZ, -UR33, URZ ;  /* 0x800000213f0b7290 */ /* 0x008fc8000fffe03f */
[----:B------:R-:W-:Y:S01]  /*b6d0*/  UIMAD UR11, UR11, UR16, URZ ;  /* 0x000000100b0b72a4 */ /* 0x000fe2000f8e023f */
[----:B--2---:R-:W-:Y:S01]  /*b6e0*/  IMAD.MOV.U32 R0, RZ, RZ, R3 ;  /* 0x000000ffff007224 */ /* 0x004fe200078e0003 */
[----:B----4-:R-:W-:Y:S02]  /*b6f0*/  UIADD3 UR9, URZ, -UR29, URZ ;  /* 0x8000001d3f097290 */ /* 0x010fe4000fffe03f */
[----:B------:R-:W-:Y:S02]  /*b700*/  UIMAD.WIDE.U32 UR32, UR33, UR11, UR32 ;  /* 0x0000000b212072a5 */ /* 0x000fe4000f8e0020 */
[----:B------:R-:W-:-:S04]  /*b710*/  UIMAD UR9, UR9, UR12, URZ ;  /* 0x0000000c090972a4 */ /* 0x000fc8000f8e023f */
[----:B------:R-:W-:Y:S02]  /*b720*/  UIMAD.WIDE.U32 UR34, UR29, UR9, UR28 ;  /* 0x000000091d2272a5 */ /* 0x000fe4000f8e001c */
[----:B------:R-:W-:Y:S02]  /*b730*/  UMOV UR15, UR33 ;  /* 0x00000021000f7c82 */ /* 0x000fe40008000000 */
[----:B------:R-:W-:Y:S02]  /*b740*/  ULDC.64 UR28, c[0x0][0x118] ;  /* 0x00004600001c7ab9 */ /* 0x000fe40000000a00 */
[----:B------:R-:W-:Y:S02]  /*b750*/  UMOV UR9, 0x40 ;  /* 0x0000004000097882 */ /* 0x000fe40000000000 */
[----:B------:R-:W-:Y:S02]  /*b760*/  UMOV UR11, UR35 ;  /* 0x00000023000b7c82 */ /* 0x000fe40008000000 */
.L_x_2107:
[----:B------:R-:W-:Y:S04]  /*b770*/  DEPBAR.LE SB0, 0x0 ;  /* 0x000080000000791a */ /* 0x000fe80000000000 */
[----:B------:R-:W-:Y:S01]  /*b780*/  BAR.SYNC.DEFER_BLOCKING 0x0 ;  /* 0x0000000000007b1d */ /* 0x000fe20000010000 */
[----:B------:R-:W-:Y:S01]  /*b790*/  PLOP3.LUT P0, PT, PT, PT, UP6, 0x80, 0x0 ;  /* 0x000000000000781c */ /* 0x000fe20003f0f068 */
[----:B------:R-:W-:Y:S01]  /*b7a0*/  UIADD3 UR25, UR25, -0x1, URZ ;  /* 0xffffffff19197890 */ /* 0x000fe2000fffe03f */
[----:B------:R-:W-:Y:S01]  /*b7b0*/  MOV R210, R205 ;  /* 0x000000cd00d27202 */ /* 0x000fe20000000f00 */
[----:B------:R-:W-:Y:S10]  /*b7c0*/  IMAD.MOV.U32 R3, RZ, RZ, R206 ;  /* 0x000000ffff037224 */ /* 0x000ff400078e00ce */
[----:B------:R-:W-:-:S05]  /*b7d0*/  @!P0 BRA `(.L_x_2104) ;  /* 0x0000045000008947 */ /* 0x000fca0003800000 */
[----:B------:R-:W-:Y:S04]  /*b7e0*/  USHF.L.U32 UR4, UR25, 0x6, URZ ;  /* 0x0000000619047899 */ /* 0x000fe8000800063f */
[----:B------:R-:W-:Y:S02]  /*b7f0*/  UIADD3 UR34, UR4, 0x40, URZ ;  /* 0x0000004004227890 */ /* 0x000fe4000fffe03f */
[----:B------:R-:W-:Y:S01]  /*b800*/  IMAD.U32 R6, RZ, RZ, UR4 ;  /* 0x00000004ff067e24 */ /* 0x000fe2000f8e00ff */
[----:B------:R-:W-:Y:S03]  /*b810*/  ULOP3.LUT UR4, UR4, UR7, URZ, 0x3c, !UPT ;  /* 0x0000000704047292 */ /* 0x000fe6000f8e3c3f */
[----:B------:R-:W-:Y:S01]  /*b820*/  IMAD.U32 R5, RZ, RZ, UR34 ;  /* 0x00000022ff057e24 */ /* 0x000fe2000f8e00ff */
[----:B------:R-:W-:Y:S01]  /*b830*/  ULOP3.LUT UR34, UR34, UR7, URZ, 0x3c, !UPT ;  /* 0x0000000722227292 */ /* 0x000fe2000f8e3c3f */
[----:B------:R-:W-:Y:S03]  /*b840*/  IABS R3, R6 ;  /* 0x0000000600037213 */ /* 0x000fe60000000000 */
[----:B------:R-:W-:Y:S01]  /*b850*/  IABS R4, R5 ;  /* 0x0000000500047213 */ /* 0x000fe20000000000 */
[----:B------:R-:W1:Y:S08]  /*b860*/  R2UR UR27, R3 ;  /* 0x00000000031b73c2 */ /* 0x000e7000000e0000 */
[----:B------:R-:W2:Y:S01]  /*b870*/  R2UR UR33, R4 ;  /* 0x00000000042173c2 */ /* 0x000ea200000e0000 */
[----:B-1----:R-:W-:Y:S07]  /*b880*/  UIMAD.WIDE.U32 UR38, UR15, UR27, URZ ;  /* 0x0000001b0f2672a5 */ /* 0x002fee000f8e003f */
[----:B------:R-:W-:Y:S02]  /*b890*/  UMOV UR35, UR39 ;  /* 0x0000002700237c82 */ /* 0x000fe40008000000 */
[----:B--2---:R-:W-:Y:S02]  /*b8a0*/  UIMAD.WIDE.U32 UR36, UR15, UR33, URZ ;  /* 0x000000210f2472a5 */ /* 0x004fe4000f8e003f */
[----:B------:R-:W-:Y:S02]  /*b8b0*/  UIADD3 UR5, -UR35, URZ, URZ ;  /* 0x0000003f23057290 */ /* 0x000fe4000fffe13f */
[----:B------:R-:W-:Y:S02]  /*b8c0*/  UIADD3 UR32, -UR37, URZ, URZ ;  /* 0x0000003f25207290 */ /* 0x000fe4000fffe13f */
[----:B------:R-:W-:Y:S02]  /*b8d0*/  UIMAD UR27, UR16, UR5, UR27 ;  /* 0x00000005101b72a4 */ /* 0x000fe4000f8e021b */
[----:B------:R-:W-:Y:S02]  /*b8e0*/  UIMAD UR33, UR16, UR32, UR33 ;  /* 0x00000020102172a4 */ /* 0x000fe4000f8e0221 */
[----:B------:R-:W-:Y:S02]  /*b8f0*/  UISETP.GT.U32.AND UP2, UPT, UR16, UR27, UPT ;  /* 0x0000001b1000728c */ /* 0x000fe4000bf44070 */
[----:B------:R-:W-:Y:S09]  /*b900*/  UISETP.GT.U32.AND UP3, UPT, UR16, UR33, UPT ;  /* 0x000000211000728c */ /* 0x000ff2000bf64070 */
[----:B------:R-:W-:Y:S02]  /*b910*/  @!UP2 UIADD3 UR27, UR27, -UR16, URZ ;  /* 0x800000101b1ba290 */ /* 0x000fe4000fffe03f */
[----:B------:R-:W-:Y:S02]  /*b920*/  @!UP3 UIADD3 UR33, UR33, -UR16, URZ ;  /* 0x800000102121b290 */ /* 0x000fe4000fffe03f */
[----:B------:R-:W-:Y:S02]  /*b930*/  UISETP.GE.U32.AND UP4, UPT, UR27, UR16, UPT ;  /* 0x000000101b00728c */ /* 0x000fe4000bf86070 */
[----:B------:R-:W-:Y:S02]  /*b940*/  UISETP.GE.U32.AND UP5, UPT, UR33, UR16, UPT ;  /* 0x000000102100728c */ /* 0x000fe4000bfa6070 */
[----:B------:R-:W-:Y:S02]  /*b950*/  @!UP3 UIADD3 UR37, UR37, 0x1, URZ ;  /* 0x000000012525b890 */ /* 0x000fe4000fffe03f */
[----:B------:R-:W-:Y:S02]  /*b960*/  UISETP.GE.AND UP3, UPT, UR34, URZ, UPT ;  /* 0x0000003f2200728c */ /* 0x000fe4000bf66270 */
[----:B------:R-:W-:Y:S02]  /*b970*/  @!UP2 UIADD3 UR35, UR35, 0x1, URZ ;  /* 0x000000012323a890 */ /* 0x000fe4000fffe03f */
[----:B------:R-:W-:Y:S02]  /*b980*/  UISETP.GE.AND UP2, UPT, UR4, URZ, UPT ;  /* 0x0000003f0400728c */ /* 0x000fe4000bf46270 */
[----:B------:R-:W-:Y:S02]  /*b990*/  @UP4 UIADD3 UR35, UR35, 0x1, URZ ;  /* 0x0000000123234890 */ /* 0x000fe4000fffe03f */
[----:B------:R-:W-:Y:S04]  /*b9a0*/  @UP5 UIADD3 UR37, UR37, 0x1, URZ ;  /* 0x0000000125255890 */ /* 0x000fe8000fffe03f */
[----:B------:R-:W-:Y:S03]  /*b9b0*/  @!UP3 UIADD3 UR37, -UR37, URZ, URZ ;  /* 0x0000003f2525b290 */ /* 0x000fe6000fffe13f */
[----:B------:R-:W-:Y:S02]  /*b9c0*/  @!UP2 UIADD3 UR35, -UR35, URZ, URZ ;  /* 0x0000003f2323a290 */ /* 0x000fe4000fffe13f */
[----:B------:R-:W-:Y:S02]  /*b9d0*/  USEL UR37, UR14, UR37, !UP1 ;  /* 0x000000250e257287 */ /* 0x000fe4000c800000 */
[----:B------:R-:W-:Y:S04]  /*b9e0*/  USEL UR35, UR14, UR35, !UP1 ;  /* 0x000000230e237287 */ /* 0x000fe8000c800000 */
[----:B------:R-:W-:Y:S02]  /*b9f0*/  IMAD.U32 R4, RZ, RZ, UR37 ;  /* 0x00000025ff047e24 */ /* 0x000fe4000f8e00ff */
[----:B------:R-:W-:Y:S01]  /*ba00*/  MOV R3, UR35 ;  /* 0x0000002300037c02 */ /* 0x000fe20008000f00 */
[----:B------:R-:W-:Y:S02]  /*ba10*/  IMAD.U32 R5, RZ, RZ, UR35 ;  /* 0x00000023ff057e24 */ /* 0x000fe4000f8e00ff */
[----:B------:R-:W-:Y:S02]  /*ba20*/  LEA R8, P0, R4, UR30, 0x2 ;  /* 0x0000001e04087c11 */ /* 0x000fe4000f8010ff */
[----:B------:R-:W-:Y:S02]  /*ba30*/  LEA R6, P1, R3, UR30, 0x2 ;  /* 0x0000001e03067c11 */ /* 0x000fe4000f8210ff */
[----:B------:R-:W1:Y:S01]  /*ba40*/  R2UR UR4, R8 ;  /* 0x00000000080473c2 */ /* 0x000e6200000e0000 */
[----:B------:R-:W-:Y:S02]  /*ba50*/  MOV R3, UR37 ;  /* 0x0000002500037c02 */ /* 0x000fe40008000f00 */
[----:B------:R-:W-:Y:S02]  /*ba60*/  LEA.HI.X.SX32 R7, R5, UR31, 0x2, P1 ;  /* 0x0000001f05077c11 */ /* 0x000fe400088f16ff */
[----:B------:R-:W-:Y:S03]  /*ba70*/  LEA.HI.X.SX32 R9, R3, UR31, 0x2, P0 ;  /* 0x0000001f03097c11 */ /* 0x000fe600080f16ff */
[----:B------:R-:W2:Y:S08]  /*ba80*/  R2UR UR32, R6 ;  /* 0x00000000062073c2 */ /* 0x000eb000000e0000 */
[----:B------:R-:W3:Y:S08]  /*ba90*/  R2UR UR5, R9 ;  /* 0x00000000090573c2 */ /* 0x000ef000000e0000 */
[----:B------:R-:W4:Y:S01]  /*baa0*/  R2UR UR33, R7 ;  /* 0x00000000072173c2 */ /* 0x000f2200000e0000 */
[----:B-1----:R-:W-:Y:S02]  /*bab0*/  IMAD.U32 R4, RZ, RZ, UR4 ;  /* 0x00000004ff047e24 */ /* 0x002fe4000f8e00ff */
[----:B--2---:R-:W-:Y:S01]  /*bac0*/  IMAD.U32 R10, RZ, RZ, UR32 ;  /* 0x00000020ff0a7e24 */ /* 0x004fe2000f8e00ff */
[----:B------:R-:W-:Y:S04]  /*bad0*/  UIADD3 UR32, UR37, -UR35, URZ ;  /* 0x8000002325207290 */ /* 0x000fe8000fffe03f */
[----:B------:R-:W-:Y:S01]  /*bae0*/  UIMAD UR32, UR32, UR7, -UR13 ;  /* 0x00000007202072a4 */ /* 0x000fe2000f8e0a0d */
[----:B---3--:R-:W-:Y:S01]  /*baf0*/  MOV R5, UR5 ;  /* 0x0000000500057c02 */ /* 0x008fe20008000f00 */
[----:B------:R-:W-:Y:S04]  /*bb00*/  ULDC.64 UR4, c[0x0][0x1a0] ;  /* 0x0000680000047ab9 */ /* 0x000fe80000000a00 */
[----:B------:R1:W2:Y:S02]  /*bb10*/  LDG.E R4, [R4.64] ;  /* 0x0000001c04047981 */ /* 0x0002a4000c1e1900 */
[----:B------:R-:W-:Y:S01]  /*bb20*/  USHF.R.S32.HI UR27, URZ, 0x1f, UR32 ;  /* 0x0000001f3f1b7899 */ /* 0x000fe20008011420 */
[----:B----4-:R-:W-:Y:S01]  /*bb30*/  MOV R11, UR33 ;  /* 0x00000021000b7c02 */ /* 0x010fe20008000f00 */
[----:B------:R-:W-:Y:S02]  /*bb40*/  UIMAD.WIDE.U32 UR34, UR32, UR4, URZ ;  /* 0x00000004202272a5 */ /* 0x000fe4000f8e003f */
[----:B------:R-:W-:Y:S02]  /*bb50*/  UIMAD UR27, UR27, UR4, URZ ;  /* 0x000000041b1b72a4 */ /* 0x000fe4000f8e023f */
[----:B------:R-:W2:Y:S02]  /*bb60*/  LDG.E R3, [R10.64] ;  /* 0x0000001c0a037981 */ /* 0x000ea4000c1e1900 */
[----:B------:R-:W-:Y:S04]  /*bb70*/  UIMAD UR27, UR32, UR5, UR27 ;  /* 0x00000005201b72a4 */ /* 0x000fe8000f8e021b */
[----:B------:R-:W-:Y:S01]  /*bb80*/  UIADD3 UR27, UR35, UR27, URZ ;  /* 0x0000001b231b7290 */ /* 0x000fe2000fffe03f */
[----:B-1----:R-:W-:Y:S05]  /*bb90*/  IMAD.U32 R5, RZ, RZ, UR35 ;  /* 0x00000023ff057e24 */ /* 0x002fea000f8e00ff */
[----:B------:R-:W-:Y:S01]  /*bba0*/  MOV R5, UR27 ;  /* 0x0000001b00057c02 */ /* 0x000fe20008000f00 */
[----:B--2---:R-:W-:Y:S01]  /*bbb0*/  IMAD.IADD R3, R3, 0x1, -R4 ;  /* 0x0000000103037824 */ /* 0x004fe200078e0a04 */
[----:B------:R-:W-:Y:S04]  /*bbc0*/  MOV R4, UR34 ;  /* 0x0000002200047c02 */ /* 0x000fe80008000f00 */
[----:B------:R-:W-:Y:S01]  /*bbd0*/  SHF.R.S32.HI R210, RZ, 0x1f, R3 ;  /* 0x0000001fffd27819 */ /* 0x000fe20000011403 */
[C---:B------:R-:W-:Y:S04]  /*bbe0*/  IMAD.WIDE.U32 R4, R3.reuse, c[0x0][0x188], R4 ;  /* 0x0000620003047a25 */ /* 0x040fe800078e0004 */
[----:B------:R-:W-:Y:S04]  /*bbf0*/  IMAD R210, R210, c[0x0][0x188], RZ ;  /* 0x00006200d2d27a24 */ /* 0x000fe800078e02ff */
[----:B------:R-:W-:Y:S02]  /*bc00*/  IMAD R210, R3, c[0x0][0x18c], R210 ;  /* 0x0000630003d27a24 */ /* 0x000fe400078e02d2 */
[----:B------:R-:W-:Y:S03]  /*bc10*/  IMAD.MOV.U32 R3, RZ, RZ, R4 ;  /* 0x000000ffff037224 */ /* 0x000fe600078e0004 */
[----:B------:R-:W-:Y:S02]  /*bc20*/  IADD3 R210, R5, R210, RZ ;  /* 0x000000d205d27210 */ /* 0x000fe40007ffe0ff */
.L_x_2104:
[----:B------:R-:W-:Y:S01]  /*bc30*/  ISETP.GE.AND P5, PT, R200, c[0x0][0x220], PT ;  /* 0x00008800c8007a0c */ /* 0x000fe20003fa6270 */
[----:B------:R-:W-:Y:S01]  /*bc40*/  UISETP.GT.AND UP2, UPT, UR25, UR19, UPT ;  /* 0x000000131900728c */ /* 0x000fe2000bf44270 */
[----:B------:R-:W-:Y:S02]  /*bc50*/  ISETP.GE.AND P4, PT, R196, c[0x0][0x220], PT ;  /* 0x00008800c4007a0c */ /* 0x000fe40003f86270 */
[-C--:B------:R-:W-:Y:S02]  /*bc60*/  LEA R214, P0, R3, R212.reuse, 0x1 ;  /* 0x000000d403d67211 */ /* 0x080fe400078008ff */
[----:B------:R-:W-:Y:S02]  /*bc70*/  ISETP.GE.AND P3, PT, R195, c[0x0][0x220], PT ;  /* 0x00008800c3007a0c */ /* 0x000fe40003f66270 */
[CC--:B------:R-:W-:Y:S02]  /*bc80*/  LEA.HI.X R215, R3.reuse, R213.reuse, R210, 0x1, P0 ;  /* 0x000000d503d77211 */ /* 0x0c0fe400000f0cd2 */
[----:B------:R-:W-:Y:S03]  /*bc90*/  IADD3 R3, P0, R3, UR23, RZ ;  /* 0x0000001703037c10 */ /* 0x000fe6000ff1e0ff */
[----:B------:R-:W-:Y:S01]  /*bca0*/  @P5 STS.128 [R198+0xc000], RZ ;  /* 0x00c000ffc6005388 */ /* 0x000fe20000000c00 */
[CC--:B------:R-:W-:Y:S02]  /*bcb0*/  @!P5 LEA R232, P6, R3.reuse, R212.reuse, 0x1 ;  /* 0x000000d403e8d211 */ /* 0x0c0fe400078c08ff */
[----:B------:R-:W-:Y:S01]  /*bcc0*/  IADD3.X R216, R210, UR22, RZ, P0, !PT ;  /* 0x00000016d2d87c10 */ /* 0x000fe200087fe4ff */
        /* <DEDUP_REMOVED lines=8> */
[CC--:B------:R-:W-:Y:S01]  /*bd50*/  @!P3 LEA R224, P0, R3.reuse, R212.reuse, 0x1 ;  /* 0x000000d403e0b211 */ /* 0x0c0fe200078008ff */
[----:B------:R-:W-:Y:S01]  /*bd60*/  @!PT LDS RZ, [RZ] ;  /* 0x00000000fffff984 */ /* 0x000fe20000000800 */
[----:B------:R-:W-:Y:S01]  /*bd70*/  @!PT LDS RZ, [RZ] ;  /* 0x00000000fffff984 */ /* 0x000fe20000000800 */
[----:B------:R-:W-:Y:S01]  /*bd80*/  @!PT LDS RZ, [RZ] ;  /* 0x00000000fffff984 */ /* 0x000fe20000000800 */
[----:B------:R1:W-:Y:S01]  /*bd90*/  @!P4 LDGSTS.E.BYPASS.LTC128B.128 [R198+0xe000], [R214.64+0x80] ;  /* 0x0e000080d6c6cfae */ /* 0x0003e2000b901d5c */
[C---:B------:R-:W-:Y:S02]  /*bda0*/  IADD3 R217, P2, R3.reuse, UR23, RZ ;  /* 0x0000001703d97c10 */ /* 0x040fe4000ff5e0ff */
[-C--:B------:R-:W-:Y:S01]  /*bdb0*/  @!P3 LEA.HI.X R225, R3, R213.reuse, R216, 0x1, P0 ;  /* 0x000000d503e1b211 */ /* 0x080fe200000f0cd8 */
[----:B------:R-:W-:Y:S01]  /*bdc0*/  @P3 STS.128 [R198+0x10000], RZ ;  /* 0x010000ffc6003388 */ /* 0x000fe20000000c00 */
[CC--:B------:R-:W-:Y:S02]  /*bdd0*/  @!P5 LEA R230, P1, R217.reuse, R212.reuse, 0x1 ;  /* 0x000000d4d9e6d211 */ /* 0x0c0fe400078208ff */
[----:B------:R-:W-:Y:S01]  /*bde0*/  IADD3.X R216, R216, UR22, RZ, P2, !PT ;  /* 0x00000016d8d87c10 */ /* 0x000fe200097fe4ff */
[----:B------:R-:W-:Y:S01]  /*bdf0*/  @!PT LDS RZ, [RZ] ;  /* 0x00000000fffff984 */ /* 0x000fe20000000800 */
[----:B------:R-:W-:Y:S01]  /*be00*/  @!PT LDS RZ, [RZ] ;  /* 0x00000000fffff984 */ /* 0x000fe20000000800 */
[----:B------:R-:W-:Y:S01]  /*be10*/  @!PT LDS RZ, [RZ] ;  /* 0x00000000fffff984 */ /* 0x000fe20000000800 */
[----:B------:R1:W-:Y:S01]  /*be20*/  @!P3 LDGSTS.E.BYPASS.LTC128B.128 [R198+0x10000], [R214.64+0x100] ;  /* 0x10000100d6c6bfae */ /* 0x0003e2000b901d5c */
        /* <DEDUP_REMOVED lines=8> */
[----:B------:R1:W-:Y:S01]  /*beb0*/  @!P5 LDGSTS.E.BYPASS.LTC128B.128 [R198+0xc800], [R232.64] ;  /* 0x0c800000e8c6dfae */ /* 0x0003e2000b901d5c */
[C---:B------:R-:W-:Y:S02]  /*bec0*/  IADD3 R3, P6, R217.reuse, UR23, RZ ;  /* 0x00000017d9037c10 */ /* 0x040fe4000ffde0ff */
[-C--:B------:R-:W-:Y:S01]  /*bed0*/  @!P3 LEA.HI.X R221, R217, R213.reuse, R216, 0x1, P2 ;  /* 0x000000d5d9ddb211 */ /* 0x080fe200010f0cd8 */
[----:B------:R-:W-:Y:S01]  /*bee0*/  @P4 STS.128 [R198+0xe800], RZ ;  /* 0x00e800ffc6004388 */ /* 0x000fe20000000c00 */
[----:B------:R-:W-:Y:S02]  /*bef0*/  IADD3.X R210, R216, UR22, RZ, P6, !PT ;  /* 0x00000016d8d27c10 */ /* 0x000fe4000b7fe4ff */
        /* <DEDUP_REMOVED lines=13> */
[----:B------:R1:W-:Y:S03]  /*bfd0*/  @!P3 LDGSTS.E.BYPASS.LTC128B.128 [R198+0x10800], [R224.64+0x100] ;  /* 0x10800100e0c6bfae */ /* 0x0003e6000b901d5c */
[----:B------:R-:W-:Y:S01]  /*bfe0*/  @!P3 LEA.HI.X R213, R3, R213, R210, 0x1, P0 ;  /* 0x000000d503d5b211 */ /* 0x000fe200000f0cd2 */
[----:B------:R-:W-:Y:S01]  /*bff0*/  @P5 STS.128 [R198+0xd000], RZ ;  /* 0x00d000ffc6005388 */ /* 0x000fe20000000c00 */
[----:B------:R-:W-:Y:S03]  /*c000*/  PLOP3.LUT P0, PT, PT, PT, UP2, 0x80, 0x0 ;  /* 0x000000000000781c */ /* 0x000fe60003f0f028 */
        /* <DEDUP_REMOVED lines=191> */
[----:B------:R-:W-:Y:S01]  /*cc00*/  PLOP3.LUT P0, PT, PT, PT, UP6, 0x80, 0x0 ;  /* 0x000000000000781c */ /* 0x000fe20003f0f068 */
[----:B------:R-:W-:Y:S01]  /*cc10*/  IMAD.U32 R132, RZ, RZ, UR17 ;  /* 0x00000011ff847e24 */ /* 0x000fe2000f8e00ff */
[----:B------:R-:W-:Y:S11]  /*cc20*/  MOV R134, UR8 ;  /* 0x0000000800867c02 */ /* 0x000ff60008000f00 */
[----:B------:R-:W-:-:S05]  /*cc30*/  @!P0 BRA `(.L_x_2106) ;  /* 0x0000042000008947 */ /* 0x000fca0003800000 */
[----:B------:R-:W-:Y:S04]  /*cc40*/  USHF.L.U32 UR4, UR25, 0x6, URZ ;  /* 0x0000000619047899 */ /* 0x000fe8000800063f */
[----:B------:R-:W-:Y:S02]  /*cc50*/  UIADD3 UR34, UR4, -0x40, URZ ;  /* 0xffffffc004227890 */ /* 0x000fe4000fffe03f */
[----:B------:R-:W-:Y:S01]  /*cc60*/  IABS R132, UR4 ;  /* 0x0000000400847c13 */ /* 0x000fe20008000000 */
[----:B------:R-:W-:Y:S03]  /*cc70*/  ULOP3.LUT UR4, UR4, UR6, URZ, 0x3c, !UPT ;  /* 0x0000000604047292 */ /* 0x000fe6000f8e3c3f */
[----:B------:R-:W-:Y:S01]  /*cc80*/  IABS R3, UR34 ;  /* 0x0000002200037c13 */ /* 0x000fe20008000000 */
[----:B------:R-:W-:Y:S01]  /*cc90*/  ULOP3.LUT UR34, UR34, UR6, URZ, 0x3c, !UPT ;  /* 0x0000000622227292 */ /* 0x000fe2000f8e3c3f */
[----:B------:R-:W1:Y:S08]  /*cca0*/  R2UR UR33, R132 ;  /* 0x00000000842173c2 */ /* 0x000e7000000e0000 */
[----:B------:R-:W2:Y:S01]  /*ccb0*/  R2UR UR27, R3 ;  /* 0x00000000031b73c2 */ /* 0x000ea200000e0000 */
[----:B-1----:R-:W-:Y:S04]  /*ccc0*/  UIMAD.WIDE.U32 UR36, UR11, UR33, URZ ;  /* 0x000000210b2472a5 */ /* 0x002fe8000f8e003f */
[----:B------:R-:W-:Y:S02]  /*ccd0*/  UIADD3 UR32, -UR37, URZ, URZ ;  /* 0x0000003f25207290 */ /* 0x000fe4000fffe13f */
[----:B--2---:R-:W-:Y:S02]  /*cce0*/  UIMAD.WIDE.U32 UR38, UR11, UR27, URZ ;  /* 0x0000001b0b2672a5 */ /* 0x004fe4000f8e003f */
[----:B------:R-:W-:Y:S04]  /*ccf0*/  UIMAD UR33, UR12, UR32, UR33 ;  /* 0x000000200c2172a4 */ /* 0x000fe8000f8e0221 */
[----:B------:R-:W-:Y:S02]  /*cd00*/  UISETP.GT.U32.AND UP3, UPT, UR12, UR33, UPT ;  /* 0x000000210c00728c */ /* 0x000fe4000bf64070 */
[----:B------:R-:W-:Y:S02]  /*cd10*/  UMOV UR35, UR39 ;  /* 0x0000002700237c82 */ /* 0x000fe40008000000 */
[----:B------:R-:W-:Y:S04]  /*cd20*/  UIADD3 UR5, -UR35, URZ, URZ ;  /* 0x0000003f23057290 */ /* 0x000fe8000fffe13f */
[----:B------:R-:W-:Y:S03]  /*cd30*/  UIMAD UR27, UR12, UR5, UR27 ;  /* 0x000000050c1b72a4 */ /* 0x000fe6000f8e021b */
[----:B------:R-:W-:Y:S02]  /*cd40*/  @!UP3 UIADD3 UR33, UR33, -UR12, URZ ;  /* 0x8000000c2121b290 */ /* 0x000fe4000fffe03f */
[----:B------:R-:W-:Y:S02]  /*cd50*/  UISETP.GT.U32.AND UP2, UPT, UR12, UR27, UPT ;  /* 0x0000001b0c00728c */ /* 0x000fe4000bf44070 */
[----:B------:R-:W-:Y:S02]  /*cd60*/  UISETP.GE.U32.AND UP5, UPT, UR33, UR12, UPT ;  /* 0x0000000c2100728c */ /* 0x000fe4000bfa6070 */
[----:B------:R-:W-:Y:S02]  /*cd70*/  @!UP3 UIADD3 UR37, UR37, 0x1, URZ ;  /* 0x000000012525b890 */ /* 0x000fe4000fffe03f */
[----:B------:R-:W-:Y:S05]  /*cd80*/  UISETP.GE.AND UP3, UPT, UR4, URZ, UPT ;  /* 0x0000003f0400728c */ /* 0x000fea000bf66270 */
[----:B------:R-:W-:Y:S02]  /*cd90*/  @!UP2 UIADD3 UR27, UR27, -UR12, URZ ;  /* 0x8000000c1b1ba290 */ /* 0x000fe4000fffe03f */
[----:B------:R-:W-:Y:S02]  /*cda0*/  @!UP2 UIADD3 UR35, UR35, 0x1, URZ ;  /* 0x000000012323a890 */ /* 0x000fe4000fffe03f */
[----:B------:R-:W-:Y:S02]  /*cdb0*/  UISETP.GE.U32.AND UP4, UPT, UR27, UR12, UPT ;  /* 0x0000000c1b00728c */ /* 0x000fe4000bf86070 */
[----:B------:R-:W-:Y:S02]  /*cdc0*/  UISETP.GE.AND UP2, UPT, UR34, URZ, UPT ;  /* 0x0000003f2200728c */ /* 0x000fe4000bf46270 */
[----:B------:R-:W-:Y:S04]  /*cdd0*/  @UP5 UIADD3 UR37, UR37, 0x1, URZ ;  /* 0x0000000125255890 */ /* 0x000fe8000fffe03f */
[----:B------:R-:W-:Y:S03]  /*cde0*/  @!UP3 UIADD3 UR37, -UR37, URZ, URZ ;  /* 0x0000003f2525b290 */ /* 0x000fe6000fffe13f */
[----:B------:R-:W-:Y:S02]  /*cdf0*/  @UP4 UIADD3 UR35, UR35, 0x1, URZ ;  /* 0x0000000123234890 */ /* 0x000fe4000fffe03f */
[----:B------:R-:W-:Y:S02]  /*ce00*/  USEL UR37, UR10, UR37, !UP0 ;  /* 0x000000250a257287 */ /* 0x000fe4000c000000 */
[----:B------:R-:W-:Y:S04]  /*ce10*/  @!UP2 UIADD3 UR35, -UR35, URZ, URZ ;  /* 0x0000003f2323a290 */ /* 0x000fe8000fffe13f */
[----:B------:R-:W-:Y:S01]  /*ce20*/  USEL UR35, UR10, UR35, !UP0 ;  /* 0x000000230a237287 */ /* 0x000fe2000c000000 */
[----:B------:R-:W-:Y:S01]  /*ce30*/  IMAD.U32 R132, RZ, RZ, UR37 ;  /* 0x00000025ff847e24 */ /* 0x000fe2000f8e00ff */
[----:B------:R-:W-:Y:S04]  /*ce40*/  MOV R3, UR37 ;  /* 0x0000002500037c02 */ /* 0x000fe80008000f00 */
[----:B------:R-:W-:Y:S01]  /*ce50*/  IMAD.U32 R133, RZ, RZ, UR35 ;  /* 0x00000023ff857e24 */ /* 0x000fe2000f8e00ff */
[----:B------:R-:W-:Y:S01]  /*ce60*/  LEA R134, P0, R132, UR30, 0x2 ;  /* 0x0000001e84867c11 */ /* 0x000fe2000f8010ff */
[----:B------:R-:W-:Y:S03]  /*ce70*/  IMAD.U32 R132, RZ, RZ, UR35 ;  /* 0x00000023ff847e24 */ /* 0x000fe6000f8e00ff */
[----:B------:R-:W1:Y:S01]  /*ce80*/  R2UR UR4, R134 ;  /* 0x00000000860473c2 */ /* 0x000e6200000e0000 */
[----:B------:R-:W-:Y:S02]  /*ce90*/  LEA R136, P1, R133, UR30, 0x2 ;  /* 0x0000001e85887c11 */ /* 0x000fe4000f8210ff */
[----:B------:R-:W-:Y:S02]  /*cea0*/  LEA.HI.X.SX32 R135, R3, UR31, 0x2, P0 ;  /* 0x0000001f03877c11 */ /* 0x000fe400080f16ff */
[----:B------:R-:W-:Y:S03]  /*ceb0*/  LEA.HI.X.SX32 R137, R132, UR31, 0x2, P1 ;  /* 0x0000001f84897c11 */ /* 0x000fe600088f16ff */
[----:B------:R-:W2:Y:S08]  /*cec0*/  R2UR UR5, R135 ;  /* 0x00000000870573c2 */ /* 0x000eb000000e0000 */
[----:B------:R-:W3:Y:S08]  /*ced0*/  R2UR UR32, R136 ;  /* 0x00000000882073c2 */ /* 0x000ef000000e0000 */
[----:B------:R-:W4:Y:S01]  /*cee0*/  R2UR UR33, R137 ;  /* 0x00000000892173c2 */ /* 0x000f2200000e0000 */
[----:B-1----:R-:W-:Y:S01]  /*cef0*/  MOV R140, UR4 ;  /* 0x00000004008c7c02 */ /* 0x002fe20008000f00 */
[----:B--2---:R-:W-:Y:S01]  /*cf00*/  IMAD.U32 R141, RZ, RZ, UR5 ;  /* 0x00000005ff8d7e24 */ /* 0x004fe2000f8e00ff */
[----:B------:R-:W-:Y:S04]  /*cf10*/  ULDC.64 UR4, c[0x0][0x198] ;  /* 0x0000660000047ab9 */ /* 0x000fe80000000a00 */
[----:B------:R-:W2:Y:S01]  /*cf20*/  LDG.E R132, [R140.64] ;  /* 0x0000001c8c847981 */ /* 0x000ea2000c1e1900 */
[----:B---3--:R-:W-:Y:S01]  /*cf30*/  MOV R138, UR32 ;  /* 0x00000020008a7c02 */ /* 0x008fe20008000f00 */
[----:B------:R-:W-:Y:S04]  /*cf40*/  UIADD3 UR32, UR37, -UR35, URZ ;  /* 0x8000002325207290 */ /* 0x000fe8000fffe03f */
[----:B------:R-:W-:Y:S01]  /*cf50*/  UIMAD UR32, UR32, UR6, -UR9 ;  /* 0x00000006202072a4 */ /* 0x000fe2000f8e0a09 */
[----:B----4-:R-:W-:Y:S03]  /*cf60*/  IMAD.U32 R139, RZ, RZ, UR33 ;  /* 0x00000021ff8b7e24 */ /* 0x010fe6000f8e00ff */
[----:B------:R-:W-:Y:S02]  /*cf70*/  USHF.R.S32.HI UR27, URZ, 0x1f, UR32 ;  /* 0x0000001f3f1b7899 */ /* 0x000fe40008011420 */
[----:B------:R-:W-:Y:S01]  /*cf80*/  UIMAD.WIDE.U32 UR34, UR32, UR4, URZ ;  /* 0x00000004202272a5 */ /* 0x000fe2000f8e003f */
[----:B------:R-:W2:Y:S01]  /*cf90*/  LDG.E R3, [R138.64] ;  /* 0x0000001c8a037981 */ /* 0x000ea2000c1e1900 */
[----:B------:R-:W-:Y:S04]  /*cfa0*/  UIMAD UR27, UR27, UR4, URZ ;  /* 0x000000041b1b72a4 */ /* 0x000fe8000f8e023f */
[----:B------:R-:W-:Y:S01]  /*cfb0*/  MOV R133, UR35 ;  /* 0x0000002300857c02 */ /* 0x000fe20008000f00 */
[----:B------:R-:W-:Y:S04]  /*cfc0*/  UIMAD UR27, UR32, UR5, UR27 ;  /* 0x00000005201b72a4 */ /* 0x000fe8000f8e021b */
[----:B------:R-:W-:Y:S06]  /*cfd0*/  UIADD3 UR27, UR35, UR27, URZ ;  /* 0x0000001b231b7290 */ /* 0x000fec000fffe03f */
[----:B------:R-:W-:Y:S01]  /*cfe0*/  IMAD.U32 R133, RZ, RZ, UR27 ;  /* 0x0000001bff857e24 */ /* 0x000fe2000f8e00ff */
[----:B--2---:R-:W-:Y:S01]  /*cff0*/  IADD3 R134, -R132, R3, RZ ;  /* 0x0000000384867210 */ /* 0x004fe20007ffe1ff */
[----:B------:R-:W-:Y:S03]  /*d000*/  IMAD.U32 R132, RZ, RZ, UR34 ;  /* 0x00000022ff847e24 */ /* 0x000fe6000f8e00ff */
[----:B------:R-:W-:Y:S01]  /*d010*/  SHF.R.S32.HI R3, RZ, 0x1f, R134 ;  /* 0x0000001fff037819 */ /* 0x000fe20000011486 */
[C---:B------:R-:W-:Y:S04]  /*d020*/  IMAD.WIDE.U32 R132, R134.reuse, c[0x0][0x180], R132 ;  /* 0x0000600086847a25 */ /* 0x040fe800078e0084 */
[----:B------:R-:W-:Y:S04]  /*d030*/  IMAD R3, R3, c[0x0][0x180], RZ ;  /* 0x0000600003037a24 */ /* 0x000fe800078e02ff */
[----:B------:R-:W-:Y:S05]  /*d040*/  IMAD R3, R134, c[0x0][0x184], R3 ;  /* 0x0000610086037a24 */ /* 0x000fea00078e0203 */
[----:B------:R-:W-:Y:S02]  /*d050*/  IADD3 R134, R133, R3, RZ ;  /* 0x0000000385867210 */ /* 0x000fe40007ffe0ff */
.L_x_2106:
[----:B------:R1:W-:Y:S01]  /*d060*/  @P5 STS.128 [R198+0x6000], RZ ;  /* 0x006000ffc6005388 */ /* 0x0003e20000000c00 */
[CC--:B------:R-:W-:Y:S02]  /*d070*/  LEA R152, P1, R132.reuse, R208.reuse, 0x1 ;  /* 0x000000d084987211 */ /* 0x0c0fe400078208ff */
[C---:B------:R-:W-:Y:S02]  /*d080*/  IADD3 R3, P0, R132.reuse, UR21, RZ ;  /* 0x0000001584037c10 */ /* 0x040fe4000ff1e0ff */
[-C--:B------:R-:W-:Y:S02]  /*d090*/  LEA.HI.X R153, R132, R207.reuse, R134, 0x1, P1 ;  /* 0x000000cf84997211 */ /* 0x080fe400008f0c86 */
[CC--:B------:R-:W-:Y:S02]  /*d0a0*/  @!P5 LEA R150, P6, R3.reuse, R208.reuse, 0x1 ;  /* 0x000000d00396d211 */ /* 0x0c0fe400078c08ff */
[CC--:B------:R-:W-:Y:S01]  /*d0b0*/  @!P4 LEA R144, P1, R3.reuse, R208.reuse, 0x1 ;  /* 0x000000d00390c211 */ /* 0x0c0fe200078208ff */
[----:B------:R-:W-:Y:S01]  /*d0c0*/  @!PT LDS RZ, [RZ] ;  /* 0x00000000fffff984 */ /* 0x000fe20000000800 */
[----:B------:R-:W-:Y:S01]  /*d0d0*/  @!PT LDS RZ, [RZ] ;  /* 0x00000000fffff984 */ /* 0x000fe20000000800 */
[----:B------:R-:W-:Y:S01]  /*d0e0*/  @!PT LDS RZ, [RZ] ;  /* 0x00000000fffff984 */ /* 0x000fe20000000800 */
[----:B------:R1:W-:Y:S01]  /*d0f0*/  @!P5 LDGSTS.E.BYPASS.LTC128B.128 [R198+0x6000], [R152.64] ;  /* 0x0600000098c6dfae */ /* 0x0003e2000b901d5c */
[----:B------:R-:W-:Y:S02]  /*d100*/  IADD3.X R134, R134, UR20, RZ, P0, !PT ;  /* 0x0000001486867c10 */ /* 0x000fe400087fe4ff */
[CC--:B------:R-:W-:Y:S01]  /*d110*/  @!P3 LEA R142, P0, R3.reuse, R208.reuse, 0x1 ;  /* 0x000000d0038eb211 */ /* 0x0c0fe200078008ff */
[----:B------:R1:W-:Y:S01]  /*d120*/  @P4 STS.128 [R198+0x8000], RZ ;  /* 0x008000ffc6004388 */ /* 0x0003e20000000c00 */
[CCC-:B------:R-:W-:Y:S02]  /*d130*/  @!P5 LEA.HI.X R151, R3.reuse, R207.reuse, R134.reuse, 0x1, P6 ;  /* 0x000000cf0397d211 */ /* 0x1c0fe400030f0c86 */
[CCC-:B------:R-:W-:Y:S01]  /*d140*/  @!P4 LEA.HI.X R145, R3.reuse, R207.reuse, R134.reuse, 0x1, P1 ;  /* 0x000000cf0391c211 */ /* 0x1c0fe200008f0c86 */
[----:B------:R-:W-:Y:S01]  /*d150*/  @!PT LDS RZ, [RZ] ;  /* 0x00000000fffff984 */ /* 0x000fe20000000800 */
[----:B------:R-:W-:Y:S01]  /*d160*/  @!PT LDS RZ, [RZ] ;  /* 0x00000000fffff984 */ /* 0x000fe20000000800 */
[----:B------:R-:W-:Y:S01]  /*d170*/  @!PT LDS RZ, [RZ] ;  /* 0x00000000fffff984 */ /* 0x000fe20000000800 */
[----:B------:R1:W-:Y:S01]  /*d180*/  @!P4 LDGSTS.E.BYPASS.LTC128B.128 [R198+0x8000], [R152.64+0x80] ;  /* 0x0800008098c6cfae */ /* 0x0003e2000b901d5c */
[CC--:B------:R-:W-:Y:S02]  /*d190*/  @!P3 LEA.HI.X R143, R3.reuse, R207.reuse, R134, 0x1, P0 ;  /* 0x000000cf038fb211 */ /* 0x0c0fe400000f0c86 */
[----:B------:R-:W-:Y:S01]  /*d1a0*/  IADD3 R133, P2, R3, UR21, RZ ;  /* 0x0000001503857c10 */ /* 0x000fe2000ff5e0ff */
[----:B------:R1:W-:Y:S03]  /*d1b0*/  @P3 STS.128 [R198+0xa000], RZ ;  /* 0x00a000ffc6003388 */ /* 0x0003e60000000c00 */
[CC--:B------:R-:W-:Y:S01]  /*d1c0*/  @!P5 LEA R148, P1, R133.reuse, R208.reuse, 0x1 ;  /* 0x000000d08594d211 */ /* 0x0c0fe200078208ff */
[----:B------:R-:W-:Y:S01]  /*d1d0*/  @!PT LDS RZ, [RZ] ;  /* 0x00000000fffff984 */ /* 0x000fe20000000800 */
[----:B------:R-:W-:Y:S01]  /*d1e0*/  @!PT LDS RZ, [RZ] ;  /* 0x00000000fffff984 */ /* 0x000fe20000000800 */
[----:B------:R-:W-:Y:S01]  /*d1f0*/  @!PT LDS RZ, [RZ] ;  /* 0x00000000fffff984 */ /* 0x000fe20000000800 */
[----:B------:R1:W-:Y:S01]  /*d200*/  @!P3 LDGSTS.E.BYPASS.LTC128B.128 [R198+0xa000], [R152.64+0x100] ;  /* 0x0a00010098c6bfae */ /* 0x0003e2000b901d5c */
[CC--:B------:R-:W-:Y:S02]  /*d210*/  @!P4 LEA R140, P0, R133.reuse, R208.reuse, 0x1 ;  /* 0x000000d0858cc211 */ /* 0x0c0fe400078008ff */
[----:B------:R-:W-:Y:S01]  /*d220*/  IADD3.X R134, R134, UR20, RZ, P2, !PT ;  /* 0x0000001486867c10 */ /* 0x000fe200097fe4ff */
[----:B------:R1:W-:Y:S01]  /*d230*/  @P5 STS.128 [R198+0x6800], RZ ;  /* 0x006800ffc6005388 */ /* 0x0003e20000000c00 */
[CC--:B------:R-:W-:Y:S02]  /*d240*/  @!P3 LEA R138, P2, R133.reuse, R208.reuse, 0x1 ;  /* 0x000000d0858ab211 */ /* 0x0c0fe400078408ff */
[CCC-:B------:R-:W-:Y:S01]  /*d250*/  @!P5 LEA.HI.X R149, R133.reuse, R207.reuse, R134.reuse, 0x1, P1 ;  /* 0x000000cf8595d211 */ /* 0x1c0fe200008f0c86 */
[----:B------:R-:W-:Y:S01]  /*d260*/  @!PT LDS RZ, [RZ] ;  /* 0x00000000fffff984 */ /* 0x000fe20000000800 */
[----:B------:R-:W-:Y:S01]  /*d270*/  @!PT LDS RZ, [RZ] ;  /* 0x00000000fffff984 */ /* 0x000fe20000000800 */
[----:B------:R-:W-:Y:S01]  /*d280*/  @!PT LDS RZ, [RZ] ;  /* 0x00000000fffff984 */ /* 0x000fe20000000800 */
[----:B------:R1:W-:Y:S01]  /*d290*/  @!P5 LDGSTS.E.BYPASS.LTC128B.128 [R198+0x6800], [R150.64] ;  /* 0x0680000096c6dfae */ /* 0x0003e2000b901d5c */
[CCC-:B------:R-:W-:Y:S02]  /*d2a0*/  @!P4 LEA.HI.X R141, R133.reuse, R207.reuse, R134.reuse, 0x1, P0 ;  /* 0x000000cf858dc211 */ /* 0x1c0fe400000f0c86 */
[CC--:B------:R-:W-:Y:S01]  /*d2b0*/  @!P3 LEA.HI.X R139, R133.reuse, R207.reuse, R134, 0x1, P2 ;  /* 0x000000cf858bb211 */ /* 0x0c0fe200010f0c86 */
[----:B------:R1:W-:Y:S01]  /*d2c0*/  @P4 STS.128 [R198+0x8800], RZ ;  /* 0x008800ffc6004388 */ /* 0x0003e20000000c00 */
[----:B------:R-:W-:Y:S03]  /*d2d0*/  IADD3 R3, P6, R133, UR21, RZ ;  /* 0x0000001585037c10 */ /* 0x000fe6000ffde0ff */
[----:B------:R-:W-:Y:S01]  /*d2e0*/  @!PT LDS RZ, [RZ] ;  /* 0x00000000fffff984 */ /* 0x000fe20000000800 */
[----:B------:R-:W-:Y:S01]  /*d2f0*/  @!PT LDS RZ, [RZ] ;  /* 0x00000000fffff984 */ /* 0x000fe20000000800 */
[----:B------:R-:W-:Y:S01]  /*d300*/  @!PT LDS RZ, [RZ] ;  /* 0x00000000fffff984 */ /* 0x000fe20000000800 */
[----:B------:R1:W-:Y:S01]  /*d310*/  @!P4 LDGSTS.E.BYPASS.LTC128B.128 [R198+0x8800], [R144.64+0x80] ;  /* 0x0880008090c6cfae */ /* 0x0003e2000b901d5c */
[CC--:B------:R-:W-:Y:S02]  /*d320*/  @!P4 LEA R136, P1, R3.reuse, R208.reuse, 0x1 ;  /* 0x000000d00388c211 */ /* 0x0c0fe400078208ff */
[CC--:B------:R-:W-:Y:S01]  /*d330*/  @!P3 LEA R154, P0, R3.reuse, R208.reuse, 0x1 ;  /* 0x000000d0039ab211 */ /* 0x0c0fe200078008ff */
[----:B------:R1:W-:Y:S01]  /*d340*/  @P3 STS.128 [R198+0xa800], RZ ;  /* 0x00a800ffc6003388 */ /* 0x0003e20000000c00 */
[----:B------:R-:W-:Y:S02]  /*d350*/  IADD3.X R132, R134, UR20, RZ, P6, !PT ;  /* 0x0000001486847c10 */ /* 0x000fe4000b7fe4ff */
[C---:B------:R-:W-:Y:S01]  /*d360*/  @!P5 LEA R146, P6, R3.reuse, R208, 0x1 ;  /* 0x000000d00392d211 */ /* 0x040fe200078c08ff */
[----:B------:R-:W-:Y:S01]  /*d370*/  @!PT LDS RZ, [RZ] ;  /* 0x00000000fffff984 */ /* 0x000fe20000000800 */
[----:B------:R-:W-:Y:S01]  /*d380*/  @!PT LDS RZ, [RZ] ;  /* 0x00000000fffff984 */ /* 0x000fe20000000800 */
[----:B------:R-:W-:Y:S01]  /*d390*/  @!PT LDS RZ, [RZ] ;  /* 0x00000000fffff984 */ /* 0x000fe20000000800 */
[----:B------:R1:W-:Y:S01]  /*d3a0*/  @!P3 LDGSTS.E.BYPASS.LTC128B.128 [R198+0xa800], [R142.64+0x100] ;  /* 0x0a8001008ec6bfae */ /* 0x0003e2000b901d5c */
[CC--:B------:R-:W-:Y:S01]  /*d3b0*/  @!P4 LEA.HI.X R137, R3.reuse, R207.reuse, R132, 0x1, P1 ;  /* 0x000000cf0389c211 */ /* 0x0c0fe200008f0c84 */
[----:B------:R-:W-:Y:S01]  /*d3c0*/  IMAD.MOV.U32 R208, RZ, RZ, R152 ;  /* 0x000000ffffd07224 */ /* 0x000fe200078e0098 */
[CCC-:B------:R-:W-:Y:S01]  /*d3d0*/  @!P5 LEA.HI.X R147, R3.reuse, R207.reuse, R132.reuse, 0x1, P6 ;  /* 0x000000cf0393d211 */ /* 0x1c0fe200030f0c84 */
[----:B------:R1:W-:Y:S01]  /*d3e0*/  @P5 STS.128 [R198+0x7000], RZ ;  /* 0x007000ffc6005388 */ /* 0x0003e20000000c00 */
[----:B------:R-:W-:Y:S01]  /*d3f0*/  @!P3 LEA.HI.X R155, R3, R207, R132, 0x1, P0 ;  /* 0x000000cf039bb211 */ /* 0x000fe200000f0c84 */
[----:B------:R-:W-:Y:S02]  /*d400*/  IMAD.MOV.U32 R207, RZ, RZ, R153 ;  /* 0x000000ffffcf7224 */ /* 0x000fe400078e0099 */
        /* <DEDUP_REMOVED lines=30> */
.L_x_2105:
[----:B------:R-:W-:Y:S01]  /*d5f0*/  IMAD.U32 R132, RZ, RZ, UR25 ;  /* 0x00000019ff847e24 */ /* 0x000fe2000f8e00ff */
[----:B------:R-:W-:Y:S03]  /*d600*/  UISETP.GT.AND UP2, UPT, UR25, UR19, UPT ;  /* 0x000000131900728c */ /* 0x000fe6000bf44270 */
[----:B------:R-:W-:Y:S05]  /*d610*/  IMAD R3, R132, 0x40, R197 ;  /* 0x0000004084037824 */ /* 0x000fea00078e02c5 */
[C---:B------:R-:W-:Y:S02]  /*d620*/  IADD3 R132, R3.reuse, 0x1, RZ ;  /* 0x0000000103847810 */ /* 0x040fe40007ffe0ff */
[C---:B------:R-:W-:Y:S02]  /*d630*/  ISETP.GE.AND P2, PT, R3.reuse, R204, PT ;  /* 0x000000cc0300720c */ /* 0x040fe40003f46270 */
[C---:B------:R-:W-:Y:S02]  /*d640*/  ISETP.GE.AND P1, PT, R132.reuse, R202, PT ;  /* 0x000000ca8400720c */ /* 0x040fe40003f26270 */
[CC--:B------:R-:W-:Y:S02]  /*d650*/  ISETP.GE.AND P6, PT, R132.reuse, R204.reuse, PT ;  /* 0x000000cc8400720c */ /* 0x0c0fe40003fc6270 */
[C---:B------:R-:W-:Y:S02]  /*d660*/  ISETP.GE.OR P1, PT, R132.reuse, R199, !P1 ;  /* 0x000000c78400720c */ /* 0x040fe40004f26670 */
[-C--:B------:R-:W-:Y:S02]  /*d670*/  ISETP.GE.OR P6, PT, R132, R203.reuse, !P6 ;  /* 0x000000cb8400720c */ /* 0x080fe400077c6670 */
[C---:B------:R-:W-:Y:S02]  /*d680*/  IADD3 R132, R3.reuse, 0x9, RZ ;  /* 0x0000000903847810 */ /* 0x040fe40007ffe0ff */
[C---:B------:R-:W-:Y:S02]  /*d690*/  IADD3 R133, R3.reuse, 0x8, RZ ;  /* 0x0000000803857810 */ /* 0x040fe40007ffe0ff */
[-C--:B------:R-:W-:Y:S02]  /*d6a0*/  ISETP.GE.OR P2, PT, R3, R203.reuse, !P2 ;  /* 0x000000cb0300720c */ /* 0x080fe40005746670 */
[-C--:B------:R-:W-:Y:S02]  /*d6b0*/  ISETP.GE.AND P4, PT, R132, R204.reuse, PT ;  /* 0x000000cc8400720c */ /* 0x080fe40003f86270 */
[----:B------:R-:W-:Y:S02]  /*d6c0*/  ISETP.GE.AND P0, PT, R133, R204, PT ;  /* 0x000000cc8500720c */ /* 0x000fe40003f06270 */
[----:B------:R-:W-:Y:S02]  /*d6d0*/  FSEL R134, R4, -INF , !P2 ;  /* 0xff80000004867808 */ /* 0x000fe40005000000 */
[CC--:B------:R-:W-:Y:S02]  /*d6e0*/  ISETP.GE.OR P4, PT, R132.reuse, R203.reuse, !P4 ;  /* 0x000000cb8400720c */ /* 0x0c0fe40006786670 */
[CC--:B------:R-:W-:Y:S02]  /*d6f0*/  ISETP.GE.AND P2, PT, R132.reuse, R202.reuse, PT ;  /* 0x000000ca8400720c */ /* 0x0c0fe40003f46270 */
[----:B------:R-:W-:Y:S02]  /*d700*/  ISETP.GE.AND P5, PT, R3, R202, PT ;  /* 0x000000ca0300720c */ /* 0x000fe40003fa6270 */
[----:B-1----:R-:W-:Y:S02]  /*d710*/  FSEL R136, R9, -INF , !P4 ;  /* 0xff80000009887808 */ /* 0x002fe40006000000 */
[----:B------:R-:W-:Y:S02]  /*d720*/  ISETP.GE.OR P0, PT, R133, R203, !P0 ;  /* 0x000000cb8500720c */ /* 0x000fe40004706670 */
[-C--:B------:R-:W-:Y:S02]  /*d730*/  ISETP.GE.OR P2, PT, R132, R199.reuse, !P2 ;  /* 0x000000c78400720c */ /* 0x080fe40005746670 */
[C---:B------:R-:W-:Y:S02]  /*d740*/  IADD3 R132, R3.reuse, 0x10, RZ ;  /* 0x0000001003847810 */ /* 0x040fe40007ffe0ff */
[----:B------:R-:W-:Y:S02]  /*d750*/  IADD3 R4, R3, 0x11, RZ ;  /* 0x0000001103047810 */ /* 0x000fe40007ffe0ff */
[----:B------:R-:W-:Y:S02]  /*d760*/  FSEL R144, R5, -INF , !P6 ;  /* 0xff80000005907808 */ /* 0x000fe40007000000 */
[----:B------:R-:W-:Y:S02]  /*d770*/  FMNMX.FTZ R9, R134, R2, !PT ;  /* 0x0000000286097209 */ /* 0x000fe40007810000 */
[----:B------:R-:W-:Y:S02]  /*d780*/  ISETP.GE.AND P3, PT, R133, R202, PT ;  /* 0x000000ca8500720c */ /* 0x000fe40003f66270 */
[----:B------:R-:W-:Y:S02]  /*d790*/  ISETP.GE.OR P5, PT, R3, R199, !P5 ;  /* 0x000000c70300720c */ /* 0x000fe40006fa6670 */
[----:B------:R-:W-:Y:S02]  /*d7a0*/  FSEL R7, R7, -INF , !P1 ;  /* 0xff80000007077808 */ /* 0x000fe40004800000 */
[----:B------:R-:W-:Y:S02]  /*d7b0*/  FSEL R138, R8, -INF , !P0 ;  /* 0xff800000088a7808 */ /* 0x000fe40004000000 */
[-C--:B------:R-:W-:Y:S02]  /*d7c0*/  ISETP.GE.AND P1, PT, R132, R204.reuse, PT ;  /* 0x000000cc8400720c */ /* 0x080fe40003f26270 */
[C---:B------:R-:W-:Y:S02]  /*d7d0*/  ISETP.GE.AND P6, PT, R4.reuse, R204, PT ;  /* 0x000000cc0400720c */ /* 0x040fe40003fc6270 */
[----:B------:R-:W-:Y:S02]  /*d7e0*/  ISETP.GE.AND P0, PT, R4, R202, PT ;  /* 0x000000ca0400720c */ /* 0x000fe40003f06270 */
[----:B------:R-:W-:Y:S02]  /*d7f0*/  FMNMX.FTZ R9, R144, R9, !PT ;  /* 0x0000000990097209 */ /* 0x000fe40007810000 */
[----:B------:R-:W-:Y:S02]  /*d800*/  ISETP.GE.OR P3, PT, R133, R199, !P3 ;  /* 0x000000c78500720c */ /* 0x000fe40005f66670 */
[----:B------:R-:W-:Y:S02]  /*d810*/  FSEL R135, R6, -INF , !P5 ;  /* 0xff80000006877808 */ /* 0x000fe40006800000 */
[-C--:B------:R-:W-:Y:S02]  /*d820*/  ISETP.GE.OR P1, PT, R132, R203.reuse, !P1 ;  /* 0x000000cb8400720c */ /* 0x080fe40004f26670 */
[C---:B------:R-:W-:Y:S02]  /*d830*/  ISETP.GE.OR P6, PT, R4.reuse, R203, !P6 ;  /* 0x000000cb0400720c */ /* 0x040fe400077c6670 */
[----:B------:R-:W-:Y:S02]  /*d840*/  ISETP.GE.OR P0, PT, R4, R199, !P0 ;  /* 0x000000c70400720c */ /* 0x000fe40004706670 */
[----:B------:R-:W-:Y:S02]  /*d850*/  FMNMX.FTZ R9, R138, R9, !PT ;  /* 0x000000098a097209 */ /* 0x000fe40007810000 */
[C---:B------:R-:W-:Y:S02]  /*d860*/  IADD3 R6, R3.reuse, 0x18, RZ ;  /* 0x0000001803067810 */ /* 0x040fe40007ffe0ff */
[----:B------:R-:W-:Y:S02]  /*d870*/  IADD3 R4, R3, 0x19, RZ ;  /* 0x0000001903047810 */ /* 0x000fe40007ffe0ff */
[----:B------:R-:W-:Y:S02]  /*d880*/  FSEL R5, R10, -INF , !P3 ;  /* 0xff8000000a057808 */ /* 0x000fe40005800000 */
[----:B------:R-:W-:Y:S02]  /*d890*/  FMNMX.FTZ R10, R135, R0, !PT ;  /* 0x00000000870a7209 */ /* 0x000fe40007810000 */
[----:B------:R-:W-:Y:S02]  /*d8a0*/  FSEL R162, R12, -INF , !P1 ;  /* 0xff8000000ca27808 */ /* 0x000fe40004800000 */
[----:B------:R-:W-:Y:S02]  /*d8b0*/  FSEL R11, R11, -INF , !P2 ;  /* 0xff8000000b0b7808 */ /* 0x000fe40005000000 */
[----:B------:R-:W-:Y:S02]  /*d8c0*/  FMNMX.FTZ R9, R136, R9, !PT ;  /* 0x0000000988097209 */ /* 0x000fe40007810000 */
[C---:B------:R-:W-:Y:S02]  /*d8d0*/  ISETP.GE.AND P4, PT, R6.reuse, R204, PT ;  /* 0x000000cc0600720c */ /* 0x040fe40003f86270 */
[----:B------:R-:W-:Y:S02]  /*d8e0*/  ISETP.GE.AND P2, PT, R6, R202, PT ;  /* 0x000000ca0600720c */ /* 0x000fe40003f46270 */
[C---:B------:R-:W-:Y:S02]  /*d8f0*/  ISETP.GE.AND P3, PT, R4.reuse, R204, PT ;  /* 0x000000cc0400720c */ /* 0x040fe40003f66270 */
[----:B------:R-:W-:Y:S02]  /*d900*/  ISETP.GE.AND P1, PT, R4, R202, PT ;  /* 0x000000ca0400720c */ /* 0x000fe40003f26270 */
[----:B------:R-:W-:Y:S02]  /*d910*/  FMNMX.FTZ R10, R7, R10, !PT ;  /* 0x0000000a070a7209 */ /* 0x000fe40007810000 */
[----:B------:R-:W-:Y:S02]  /*d920*/  ISETP.GE.AND P5, PT, R132, R202, PT ;  /* 0x000000ca8400720c */ /* 0x000fe40003fa6270 */
[----:B------:R-:W-:Y:S02]  /*d930*/  FSEL R160, R13, -INF , !P6 ;  /* 0xff8000000da07808 */ /* 0x000fe40007000000 */
[----:B------:R-:W-:Y:S02]  /*d940*/  FMNMX.FTZ R9, R162, R9, !PT ;  /* 0x00000009a2097209 */ /* 0x000fe40007810000 */
[C---:B------:R-:W-:Y:S02]  /*d950*/  ISETP.GE.OR P4, PT, R6.reuse, R203, !P4 ;  /* 0x000000cb0600720c */ /* 0x040fe40006786670 */
[----:B------:R-:W-:Y:S02]  /*d960*/  ISETP.GE.OR P2, PT, R6, R199, !P2 ;  /* 0x000000c70600720c */ /* 0x000fe40005746670 */
[C---:B------:R-:W-:Y:S02]  /*d970*/  ISETP.GE.OR P3, PT, R4.reuse, R203, !P3 ;  /* 0x000000cb0400720c */ /* 0x040fe40005f66670 */
[-C--:B------:R-:W-:Y:S02]  /*d980*/  ISETP.GE.OR P1, PT, R4, R199.reuse, !P1 ;  /* 0x000000c70400720c */ /* 0x080fe40004f26670 */
[C---:B------:R-:W-:Y:S02]  /*d990*/  IADD3 R6, R3.reuse, 0x20, RZ ;  /* 0x0000002003067810 */ /* 0x040fe40007ffe0ff */
[----:B------:R-:W-:Y:S02]  /*d9a0*/  IADD3 R4, R3, 0x21, RZ ;  /* 0x0000002103047810 */ /* 0x000fe40007ffe0ff */
[----:B------:R-:W-:Y:S02]  /*d9b0*/  ISETP.GE.OR P5, PT, R132, R199, !P5 ;  /* 0x000000c78400720c */ /* 0x000fe40006fa6670 */
[----:B------:R-:W-:Y:S02]  /*d9c0*/  FMNMX.FTZ R10, R5, R10, !PT ;  /* 0x0000000a050a7209 */ /* 0x000fe40007810000 */
[----:B------:R-:W-:Y:S02]  /*d9d0*/  FSEL R163, R15, -INF , !P0 ;  /* 0xff8000000fa37808 */ /* 0x000fe40004000000 */
[----:B------:R-:W-:Y:S02]  /*d9e0*/  FSEL R142, R16, -INF , !P4 ;  /* 0xff800000108e7808 */ /* 0x000fe40006000000 */
[----:B------:R-:W-:Y:S02]  /*d9f0*/  FMNMX.FTZ R9, R160, R9, !PT ;  /* 0x00000009a0097209 */ /* 0x000fe40007810000 */
[-C--:B------:R-:W-:Y:S02]  /*da00*/  ISETP.GE.AND P0, PT, R6, R204.reuse, PT ;  /* 0x000000cc0600720c */ /* 0x080fe40003f06270 */
[C---:B------:R-:W-:Y:S02]  /*da10*/  ISETP.GE.AND P6, PT, R4.reuse, R204, PT ;  /* 0x000000cc0400720c */ /* 0x040fe40003fc6270 */
[----:B------:R-:W-:Y:S02]  /*da20*/  ISETP.GE.AND P4, PT, R4, R202, PT ;  /* 0x000000ca0400720c */ /* 0x000fe40003f86270 */
[----:B------:R-:W-:Y:S02]  /*da30*/  FSEL R165, R14, -INF , !P5 ;  /* 0xff8000000ea57808 */ /* 0x000fe40006800000 */
[----:B------:R-:W-:Y:S02]  /*da40*/  FMNMX.FTZ R10, R11, R10, !PT ;  /* 0x0000000a0b0a7209 */ /* 0x000fe40007810000 */
[----:B------:R-:W-:Y:S02]  /*da50*/  ISETP.GE.AND P5, PT, R6, R202, PT ;  /* 0x000000ca0600720c */ /* 0x000fe40003fa6270 */
[----:B------:R-:W-:Y:S02]  /*da60*/  FSEL R140, R17, -INF , !P3 ;  /* 0xff800000118c7808 */ /* 0x000fe40005800000 */
[----:B------:R-:W-:Y:S02]  /*da70*/  FMNMX.FTZ R9, R142, R9, !PT ;  /* 0x000000098e097209 */ /* 0x000fe40007810000 */
[-C--:B------:R-:W-:Y:S02]  /*da80*/  ISETP.GE.OR P0, PT, R6, R203.reuse, !P0 ;  /* 0x000000cb0600720c */ /* 0x080fe40004706670 */
[C---:B------:R-:W-:Y:S02]  /*da90*/  ISETP.GE.OR P6, PT, R4.reuse, R203, !P6 ;  /* 0x000000cb0400720c */ /* 0x040fe400077c6670 */
[-C--:B------:R-:W-:Y:S02]  /*daa0*/  ISETP.GE.OR P4, PT, R4, R199.reuse, !P4 ;  /* 0x000000c70400720c */ /* 0x080fe40006786670 */
[----:B------:R-:W-:Y:S02]  /*dab0*/  IADD3 R4, R3, 0x28, RZ ;  /* 0x0000002803047810 */ /* 0x000fe40007ffe0ff */
[----:B------:R-:W-:Y:S02]  /*dac0*/  FMNMX.FTZ R10, R165, R10, !PT ;  /* 0x0000000aa50a7209 */ /* 0x000fe40007810000 */
[----:B------:R-:W-:Y:S02]  /*dad0*/  ISETP.GE.OR P5, PT, R6, R199, !P5 ;  /* 0x000000c70600720c */ /* 0x000fe40006fa6670 */
[----:B------:R-:W-:Y:S02]  /*dae0*/  IADD3 R6, R3, 0x29, RZ ;  /* 0x0000002903067810 */ /* 0x000fe40007ffe0ff */
[----:B------:R-:W-:Y:S02]  /*daf0*/  FSEL R158, R20, -INF , !P0 ;  /* 0xff800000149e7808 */ /* 0x000fe40004000000 */
[----:B------:R-:W-:Y:S02]  /*db00*/  FMNMX.FTZ R9, R140, R9, !PT ;  /* 0x000000098c097209 */ /* 0x000fe40007810000 */
[----:B------:R-:W-:Y:S02]  /*db10*/  ISETP.GE.AND P3, PT, R4, R204, PT ;  /* 0x000000cc0400720c */ /* 0x000fe40003f66270 */
[----:B------:R-:W-:Y:S02]  /*db20*/  FSEL R143, R18, -INF , !P2 ;  /* 0xff800000128f7808 */ /* 0x000fe40005000000 */
[----:B------:R-:W-:Y:S02]  /*db30*/  FSEL R141, R19, -INF , !P1 ;  /* 0xff800000138d7808 */ /* 0x000fe40004800000 */
[----:B------:R-:W-:Y:S02]  /*db40*/  FMNMX.FTZ R10, R163, R10, !PT ;  /* 0x0000000aa30a7209 */ /* 0x000fe40007810000 */
[----:B------:R-:W-:Y:S02]  /*db50*/  ISETP.GE.AND P1, PT, R4, R202, PT ;  /* 0x000000ca0400720c */ /* 0x000fe40003f26270 */
[----:B------:R-:W-:Y:S02]  /*db60*/  ISETP.GE.AND P2, PT, R6, R204, PT ;  /* 0x000000cc0600720c */ /* 0x000fe40003f46270 */
[----:B------:R-:W-:Y:S02]  /*db70*/  FSEL R156, R21, -INF , !P6 ;  /* 0xff800000159c7808 */ /* 0x000fe40007000000 */
[----:B------:R-:W-:Y:S02]  /*db80*/  FMNMX.FTZ R9, R158, R9, !PT ;  /* 0x000000099e097209 */ /* 0x000fe40007810000 */
[----:B------:R-:W-:Y:S02]  /*db90*/  ISETP.GE.OR P3, PT, R4, R203, !P3 ;  /* 0x000000cb0400720c */ /* 0x000fe40005f66670 */
[----:B------:R-:W-:Y:S02]  /*dba0*/  IADD3 R8, R3, 0x30, RZ ;  /* 0x0000003003087810 */ /* 0x000fe40007ffe0ff */
[----:B------:R-:W-:Y:S02]  /*dbb0*/  ISETP.GE.AND P0, PT, R6, R202, PT ;  /* 0x000000ca0600720c */ /* 0x000fe40003f06270 */
[----:B------:R-:W-:Y:S02]  /*dbc0*/  FMNMX.FTZ R10, R143, R10, !PT ;  /* 0x0000000a8f0a7209 */ /* 0x000fe40007810000 */
[----:B------:R-:W-:Y:S02]  /*dbd0*/  ISETP.GE.OR P1, PT, R4, R199, !P1 ;  /* 0x000000c70400720c */ /* 0x000fe40004f26670 */
[----:B------:R-:W-:Y:S02]  /*dbe0*/  ISETP.GE.OR P2, PT, R6, R203, !P2 ;  /* 0x000000cb0600720c */ /* 0x000fe40005746670 */
[C---:B------:R-:W-:Y:S02]  /*dbf0*/  IADD3 R4, R3.reuse, 0x38, RZ ;  /* 0x0000003803047810 */ /* 0x040fe40007ffe0ff */
[----:B------:R-:W-:Y:S02]  /*dc00*/  FSEL R154, R24, -INF , !P3 ;  /* 0xff800000189a7808 */ /* 0x000fe40005800000 */
[----:B------:R-:W-:Y:S02]  /*dc10*/  FMNMX.FTZ R9, R156, R9, !PT ;  /* 0x000000099c097209 */ /* 0x000fe40007810000 */
[----:B------:R-:W-:Y:S02]  /*dc20*/  ISETP.GE.OR P0, PT, R6, R199, !P0 ;  /* 0x000000c70600720c */ /* 0x000fe40004706670 */
[----:B------:R-:W-:Y:S02]  /*dc30*/  ISETP.GE.AND P6, PT, R8, R204, PT ;  /* 0x000000cc0800720c */ /* 0x000fe40003fc6270 */
[----:B------:R-:W-:Y:S02]  /*dc40*/  IADD3 R6, R3, 0x31, RZ ;  /* 0x0000003103067810 */ /* 0x000fe40007ffe0ff */
[----:B------:R-:W-:Y:S02]  /*dc50*/  FSEL R152, R25, -INF , !P2 ;  /* 0xff80000019987808 */ /* 0x000fe40005000000 */
[----:B------:R-:W-:Y:S02]  /*dc60*/  FSEL R161, R22, -INF , !P5 ;  /* 0xff80000016a17808 */ /* 0x000fe40006800000 */
[----:B------:R-:W-:Y:S02]  /*dc70*/  FMNMX.FTZ R10, R141, R10, !PT ;  /* 0x0000000a8d0a7209 */ /* 0x000fe40007810000 */
[-C--:B------:R-:W-:Y:S02]  /*dc80*/  ISETP.GE.AND P2, PT, R4, R204.reuse, PT ;  /* 0x000000cc0400720c */ /* 0x080fe40003f46270 */
[----:B------:R-:W-:Y:S02]  /*dc90*/  FMNMX.FTZ R9, R154, R9, !PT ;  /* 0x000000099a097209 */ /* 0x000fe40007810000 */
[-C--:B------:R-:W-:Y:S02]  /*dca0*/  ISETP.GE.OR P6, PT, R8, R203.reuse, !P6 ;  /* 0x000000cb0800720c */ /* 0x080fe400077c6670 */
[----:B------:R-:W-:Y:S02]  /*dcb0*/  ISETP.GE.AND P3, PT, R6, R204, PT ;  /* 0x000000cc0600720c */ /* 0x000fe40003f66270 */
[----:B------:R-:W-:Y:S02]  /*dcc0*/  FSEL R159, R23, -INF , !P4 ;  /* 0xff800000179f7808 */ /* 0x000fe40006000000 */
[----:B------:R-:W-:Y:S01]  /*dcd0*/  FMNMX.FTZ R10, R161, R10, !PT ;  /* 0x0000000aa10a7209 */ /* 0x000fe20007810000 */
[----:B------:R-:W-:Y:S01]  /*dce0*/  LDSM.16.MT88.4 R20, [R186+0xc000] ;  /* 0x00c00000ba14783b */ /* 0x000fe20000004200 */
[----:B------:R-:W-:Y:S02]  /*dcf0*/  ISETP.GE.OR P2, PT, R4, R203, !P2 ;  /* 0x000000cb0400720c */ /* 0x000fe40005746670 */
[----:B------:R-:W-:Y:S02]  /*dd00*/  FSEL R151, R28, -INF , !P6 ;  /* 0xff8000001c977808 */ /* 0x000fe40007000000 */
[----:B------:R-:W-:Y:S02]  /*dd10*/  FMNMX.FTZ R12, R152, R9, !PT ;  /* 0x00000009980c7209 */ /* 0x000fe40007810000 */
[----:B------:R-:W-:Y:S02]  /*dd20*/  ISETP.GE.OR P3, PT, R6, R203, !P3 ;  /* 0x000000cb0600720c */ /* 0x000fe40005f66670 */
[----:B------:R-:W-:Y:S02]  /*dd30*/  IADD3 R3, R3, 0x39, RZ ;  /* 0x0000003903037810 */ /* 0x000fe40007ffe0ff */
[----:B------:R-:W-:Y:S02]  /*dd40*/  FSEL R148, R32, -INF , !P2 ;  /* 0xff80000020947808 */ /* 0x000fe40005000000 */
[----:B------:R-:W-:Y:S02]  /*dd50*/  FSEL R157, R26, -INF , !P1 ;  /* 0xff8000001a9d7808 */ /* 0x000fe40004800000 */
[----:B------:R-:W-:Y:S02]  /*dd60*/  FMNMX.FTZ R10, R159, R10, !PT ;  /* 0x0000000a9f0a7209 */ /* 0x000fe40007810000 */
[C---:B------:R-:W-:Y:S02]  /*dd70*/  ISETP.GE.AND P2, PT, R8.reuse, R202, PT ;  /* 0x000000ca0800720c */ /* 0x040fe40003f46270 */
[----:B------:R-:W-:Y:S02]  /*dd80*/  FSEL R150, R29, -INF , !P3 ;  /* 0xff8000001d967808 */ /* 0x000fe40005800000 */
[----:B------:R-:W-:Y:S02]  /*dd90*/  FMNMX.FTZ R9, R151, R12, !PT ;  /* 0x0000000c97097209 */ /* 0x000fe40007810000 */
[----:B------:R-:W-:Y:S02]  /*dda0*/  ISETP.GE.AND P6, PT, R3, R204, PT ;  /* 0x000000cc0300720c */ /* 0x000fe40003fc6270 */
[----:B------:R-:W-:Y:S02]  /*ddb0*/  FSEL R155, R27, -INF , !P0 ;  /* 0xff8000001b9b7808 */ /* 0x000fe40004000000 */
[----:B------:R-:W-:Y:S02]  /*ddc0*/  ISETP.GE.OR P1, PT, R8, R199, !P2 ;  /* 0x000000c70800720c */ /* 0x000fe40005726670 */
[----:B------:R-:W-:Y:S02]  /*ddd0*/  FMNMX.FTZ R8, R157, R10, !PT ;  /* 0x0000000a9d087209 */ /* 0x000fe40007810000 */
[----:B------:R-:W-:Y:S02]  /*dde0*/  ISETP.GE.AND P2, PT, R6, R202, PT ;  /* 0x000000ca0600720c */ /* 0x000fe40003f46270 */
[----:B------:R-:W-:Y:S02]  /*ddf0*/  FMNMX.FTZ R9, R150, R9, !PT ;  /* 0x0000000996097209 */ /* 0x000fe40007810000 */
[----:B------:R-:W-:Y:S02]  /*de00*/  ISETP.GE.OR P6, PT, R3, R203, !P6 ;  /* 0x000000cb0300720c */ /* 0x000fe400077c6670 */
[----:B------:R-:W-:Y:S02]  /*de10*/  FSEL R149, R30, -INF , !P1 ;  /* 0xff8000001e957808 */ /* 0x000fe40004800000 */
[----:B------:R-:W-:Y:S02]  /*de20*/  FMNMX.FTZ R8, R155, R8, !PT ;  /* 0x000000089b087209 */ /* 0x000fe40007810000 */
[----:B------:R-:W-:Y:S02]  /*de30*/  ISETP.GE.OR P2, PT, R6, R199, !P2 ;  /* 0x000000c70600720c */ /* 0x000fe40005746670 */
[----:B------:R-:W-:Y:S02]  /*de40*/  ISETP.GE.AND P0, PT, R4, R202, PT ;  /* 0x000000ca0400720c */ /* 0x000fe40003f06270 */
[----:B------:R-:W-:Y:S02]  /*de50*/  FSEL R146, R33, -INF , !P6 ;  /* 0xff80000021927808 */ /* 0x000fe40007000000 */
[----:B------:R-:W-:Y:S02]  /*de60*/  FMNMX.FTZ R13, R148, R9, !PT ;  /* 0x00000009940d7209 */ /* 0x000fe40007810000 */
[----:B------:R-:W-:Y:S02]  /*de70*/  FSEL R147, R31, -INF , !P2 ;  /* 0xff8000001f937808 */ /* 0x000fe40005000000 */
[----:B------:R-:W-:Y:S01]  /*de80*/  FMNMX.FTZ R8, R149, R8, !PT ;  /* 0x0000000895087209 */ /* 0x000fe20007810000 */
[----:B------:R-:W-:Y:S01]  /*de90*/  LDSM.16.MT88.4 R28, [R185+0xc000] ;  /* 0x00c00000b91c783b */ /* 0x000fe20000004200 */
[----:B------:R-:W-:Y:S02]  /*dea0*/  ISETP.GE.OR P1, PT, R4, R199, !P0 ;  /* 0x000000c70400720c */ /* 0x000fe40004726670 */
[----:B------:R-:W-:Y:S02]  /*deb0*/  ISETP.GE.AND P0, PT, R3, R202, PT ;  /* 0x000000ca0300720c */ /* 0x000fe40003f06270 */
[----:B------:R-:W-:Y:S02]  /*dec0*/  FMNMX.FTZ R9, R146, R13, !PT ;  /* 0x0000000d92097209 */ /* 0x000fe40007810000 */
[----:B------:R-:W-:Y:S01]  /*ded0*/  FSEL R145, R34, -INF , !P1 ;  /* 0xff80000022917808 */ /* 0x000fe20004800000 */
[----:B------:R-:W-:Y:S01]  /*dee0*/  LDSM.16.MT88.4 R12, [R188+0xc000] ;  /* 0x00c00000bc0c783b */ /* 0x000fe20000004200 */
[----:B------:R-:W-:Y:S02]  /*def0*/  FMNMX.FTZ R8, R147, R8, !PT ;  /* 0x0000000893087209 */ /* 0x000fe40007810000 */
[----:B------:R-:W-:Y:S02]  /*df00*/  ISETP.GE.OR P0, PT, R3, R199, !P0 ;  /* 0x000000c70300720c */ /* 0x000fe40004706670 */
[----:B------:R-:W-:Y:S02]  /*df10*/  FMNMX.FTZ R8, R145, R8, !PT ;  /* 0x0000000891087209 */ /* 0x000fe40007810000 */
[----:B------:R-:W-:Y:S01]  /*df20*/  FSEL R133, R35, -INF , !P0 ;  /* 0xff80000023857808 */ /* 0x000fe20004000000 */
[----:B------:R-:W-:Y:S03]  /*df30*/  SHFL.BFLY PT, R10, R9, 0x2, 0x1f ;  /* 0x0c401f00090a7f89 */ /* 0x000fe600000e0000 */
[----:B------:R-:W-:Y:S05]  /*df40*/  FMNMX.FTZ R6, R133, R8, !PT ;  /* 0x0000000885067209 */ /* 0x000fea0007810000 */
[----:B------:R-:W1:Y:S02]  /*df50*/  SHFL.BFLY PT, R3, R6, 0x2, 0x1f ;  /* 0x0c401f0006037f89 */ /* 0x000e6400000e0000 */
[----:B-1----:R-:W-:Y:S02]  /*df60*/  FMNMX.FTZ R4, R6, R3, !PT ;  /* 0x0000000306047209 */ /* 0x002fe40007810000 */
[----:B------:R-:W-:Y:S04]  /*df70*/  FMNMX.FTZ R9, R9, R10, !PT ;  /* 0x0000000a09097209 */ /* 0x000fe80007810000 */
[----:B------:R-:W1:Y:S08]  /*df80*/  SHFL.BFLY PT, R3, R4, 0x1, 0x1f ;  /* 0x0c201f0004037f89 */ /* 0x000e7000000e0000 */
[----:B------:R-:W2:Y:S01]  /*df90*/  SHFL.BFLY PT, R132, R9, 0x1, 0x1f ;  /* 0x0c201f0009847f89 */ /* 0x000ea200000e0000 */
[----:B-1----:R-:W-:Y:S04]  /*dfa0*/  FMNMX.FTZ R3, R4, R3, !PT ;  /* 0x0000000304037209 */ /* 0x002fe80007810000 */
[----:B------:R-:W-:Y:S02]  /*dfb0*/  FSETP.NEU.FTZ.AND P0, PT, R3, -INF , PT ;  /* 0xff8000000300780b */ /* 0x000fe40003f1d000 */
[----:B--2---:R-:W-:Y:S04]  /*dfc0*/  FMNMX.FTZ R132, R9, R132, !PT ;  /* 0x0000008409847209 */ /* 0x004fe80007810000 */
[C---:B------:R-:W-:Y:S01]  /*dfd0*/  FSETP.NEU.FTZ.AND P1, PT, R132.reuse, -INF , PT ;  /* 0xff8000008400780b */ /* 0x040fe20003f3d000 */
[----:B------:R-:W-:Y:S05]  /*dfe0*/  FMUL.FTZ R153, R132, c[0x0][0x23c] ;  /* 0x00008f0084997a20 */ /* 0x000fea0000410000 */
[----:B------:R-:W-:Y:S05]  /*dff0*/  FSEL R153, R153, RZ, P1 ;  /* 0x000000ff99997208 */ /* 0x000fea0000800000 */
[--C-:B------:R-:W-:Y:S02]  /*e000*/  FFMA.FTZ R215, R134, c[0x0][0x23c], -R153.reuse ;  /* 0x00008f0086d77a23 */ /* 0x100fe40000010899 */
[--C-:B------:R-:W-:Y:S02]  /*e010*/  FFMA.FTZ R134, R144, c[0x0][0x23c], -R153.reuse ;  /* 0x00008f0090867a23 */ /* 0x100fe40000010899 */
[----:B------:R-:W-:Y:S02]  /*e020*/  FMUL.FTZ R144, R3, c[0x0][0x23c] ;  /* 0x00008f0003907a20 */ /* 0x000fe40000410000 */
[--C-:B------:R-:W-:Y:S01]  /*e030*/  FFMA.FTZ R210, R138, c[0x0][0x23c], -R153.reuse ;  /* 0x00008f008ad27a23 */ /* 0x100fe20000010899 */
[----:B------:R-:W-:Y:S01]  /*e040*/  MUFU.EX2 R215, R215 ;  /* 0x000000d700d77308 */ /* 0x000fe20000000800 */
[--C-:B------:R-:W-:Y:S01]  /*e050*/  FFMA.FTZ R171, R136, c[0x0][0x23c], -R153.reuse ;  /* 0x00008f0088ab7a23 */ /* 0x100fe20000010899 */
[----:B------:R-:W-:Y:S01]  /*e060*/  FSEL R144, R144, RZ, P0 ;  /* 0x000000ff90907208 */ /* 0x000fe20000000000 */
[--C-:B------:R-:W-:Y:S02]  /*e070*/  FFMA.FTZ R214, R162, c[0x0][0x23c], -R153.reuse ;  /* 0x00008f00a2d67a23 */ /* 0x100fe40000010899 */
[--C-:B------:R-:W-:Y:S02]  /*e080*/  FFMA.FTZ R217, R160, c[0x0][0x23c], -R153.reuse ;  /* 0x00008f00a0d97a23 */ /* 0x100fe40000010899 */
[--C-:B------:R-:W-:Y:S01]  /*e090*/  FFMA.FTZ R168, R5, c[0x0][0x23c], -R144.reuse ;  /* 0x00008f0005a87a23 */ /* 0x100fe20000010890 */
[----:B------:R-:W-:Y:S01]  /*e0a0*/  FSEL R5, R132, RZ, P1 ;  /* 0x000000ff84057208 */ /* 0x000fe20000800000 */
[--C-:B------:R-:W-:Y:S01]  /*e0b0*/  FFMA.FTZ R170, R135, c[0x0][0x23c], -R144.reuse ;  /* 0x00008f0087aa7a23 */ /* 0x100fe20000010890 */
[----:B------:R-:W1:Y:S01]  /*e0c0*/  MUFU.EX2 R134, R134 ;  /* 0x0000008600867308 */ /* 0x000e620000000800 */
[----:B------:R-:W-:Y:S02]  /*e0d0*/  FFMA.FTZ R169, R7, c[0x0][0x23c], -R144 ;  /* 0x00008f0007a97a23 */ /* 0x000fe40000010890 */
[----:B------:R-:W-:Y:S01]  /*e0e0*/  FADD.FTZ R4, -R5, R2 ;  /* 0x0000000205047221 */ /* 0x000fe20000010100 */
[----:B------:R-:W-:Y:S01]  /*e0f0*/  FSEL R5, R3, RZ, P0 ;  /* 0x000000ff03057208 */ /* 0x000fe20000000000 */
[----:B------:R-:W-:Y:S01]  /*e100*/  FFMA.FTZ R135, R11, c[0x0][0x23c], -R144 ;  /* 0x00008f000b877a23 */ /* 0x000fe20000010890 */
[----:B------:R-:W-:Y:S01]  /*e110*/  PLOP3.LUT P0, PT, PT, PT, UP2, 0x80, 0x0 ;  /* 0x000000000000781c */ /* 0x000fe20003f0f028 */
[----:B------:R-:W-:Y:S02]  /*e120*/  FMUL.FTZ R2, R4, c[0x0][0x23c] ;  /* 0x00008f0004027a20 */ /* 0x000fe40000410000 */
[----:B------:R-:W-:Y:S01]  /*e130*/  FADD.FTZ R5, -R5, R0 ;  /* 0x0000000005057221 */ /* 0x000fe20000010100 */
[----:B------:R-:W-:Y:S01]  /*e140*/  MUFU.EX2 R210, R210 ;  /* 0x000000d200d27308 */ /* 0x000fe20000000800 */
[--C-:B------:R-:W-:Y:S02]  /*e150*/  FFMA.FTZ R216, R142, c[0x0][0x23c], -R153.reuse ;  /* 0x00008f008ed87a23 */ /* 0x100fe40000010899 */
[----:B------:R-:W-:Y:S02]  /*e160*/  FMUL.FTZ R0, R5, c[0x0][0x23c] ;  /* 0x00008f0005007a20 */ /* 0x000fe40000410000 */
[--C-:B------:R-:W-:Y:S02]  /*e170*/  FFMA.FTZ R219, R140, c[0x0][0x23c], -R153.reuse ;  /* 0x00008f008cdb7a23 */ /* 0x100fe40000010899 */
[--C-:B------:R-:W-:Y:S02]  /*e180*/  FFMA.FTZ R218, R165, c[0x0][0x23c], -R144.reuse ;  /* 0x00008f00a5da7a23 */ /* 0x100fe40000010890 */
[----:B------:R-:W-:Y:S01]  /*e190*/  LDSM.16.MT88.4 R164, [R188+0x11800] ;  /* 0x01180000bca4783b */ /* 0x000fe20000004200 */
[----:B------:R-:W2:Y:S01]  /*e1a0*/  MUFU.EX2 R171, R171 ;  /* 0x000000ab00ab7308 */ /* 0x000ea20000000800 */
[--C-:B------:R-:W-:Y:S02]  /*e1b0*/  FFMA.FTZ R221, R163, c[0x0][0x23c], -R144.reuse ;  /* 0x00008f00a3dd7a23 */ /* 0x100fe40000010890 */
[--C-:B------:R-:W-:Y:S01]  /*e1c0*/  FFMA.FTZ R220, R143, c[0x0][0x23c], -R144.reuse ;  /* 0x00008f008fdc7a23 */ /* 0x100fe20000010890 */
[----:B-1----:R-:W-:Y:S01]  /*e1d0*/  F2FP.BF16.PACK_AB R136, R134, R215 ;  /* 0x000000d78688723e */ /* 0x002fe200000010ff */
[--C-:B------:R-:W-:Y:S02]  /*e1e0*/  FFMA.FTZ R223, R141, c[0x0][0x23c], -R144.reuse ;  /* 0x00008f008ddf7a23 */ /* 0x100fe40000010890 */
[----:B------:R-:W-:Y:S01]  /*e1f0*/  LDSM.16.MT88.4 R140, [R185+0xe800] ;  /* 0x00e80000b98c783b */ /* 0x000fe20000004200 */
[--C-:B------:R-:W-:Y:S02]  /*e200*/  FFMA.FTZ R222, R158, c[0x0][0x23c], -R153.reuse ;  /* 0x00008f009ede7a23 */ /* 0x100fe40000010899 */
[----:B------:R-:W-:Y:S01]  /*e210*/  MUFU.EX2 R170, R170 ;  /* 0x000000aa00aa7308 */ /* 0x000fe20000000800 */
[--C-:B------:R-:W-:Y:S02]  /*e220*/  FFMA.FTZ R225, R156, c[0x0][0x23c], -R153.reuse ;  /* 0x00008f009ce17a23 */ /* 0x100fe40000010899 */
[--C-:B------:R-:W-:Y:S02]  /*e230*/  FFMA.FTZ R224, R154, c[0x0][0x23c], -R153.reuse ;  /* 0x00008f009ae07a23 */ /* 0x100fe40000010899 */
[--C-:B------:R-:W-:Y:S02]  /*e240*/  FFMA.FTZ R227, R152, c[0x0][0x23c], -R153.reuse ;  /* 0x00008f0098e37a23 */ /* 0x100fe40000010899 */
[--C-:B------:R-:W-:Y:S02]  /*e250*/  FFMA.FTZ R226, R161, c[0x0][0x23c], -R144.reuse ;  /* 0x00008f00a1e27a23 */ /* 0x100fe40000010890 */
[----:B------:R-:W-:Y:S01]  /*e260*/  LDSM.16.MT88.4 R160, [R184+0xf800] ;  /* 0x00f80000b8a0783b */ /* 0x000fe20000004200 */
[----:B------:R-:W1:Y:S01]  /*e270*/  MUFU.EX2 R169, R169 ;  /* 0x000000a900a97308 */ /* 0x000e620000000800 */
[--C-:B------:R-:W-:Y:S02]  /*e280*/  FFMA.FTZ R229, R159, c[0x0][0x23c], -R144.reuse ;  /* 0x00008f009fe57a23 */ /* 0x100fe40000010890 */
[--C-:B------:R-:W-:Y:S01]  /*e290*/  FFMA.FTZ R228, R157, c[0x0][0x23c], -R144.reuse ;  /* 0x00008f009de47a23 */ /* 0x100fe20000010890 */
[----:B--2---:R-:W-:Y:S01]  /*e2a0*/  F2FP.BF16.PACK_AB R138, R171, R210 ;  /* 0x000000d2ab8a723e */ /* 0x004fe200000010ff */
[--C-:B------:R-:W-:Y:S02]  /*e2b0*/  FFMA.FTZ R231, R155, c[0x0][0x23c], -R144.reuse ;  /* 0x00008f009be77a23 */ /* 0x100fe40000010890 */
[----:B------:R-:W-:Y:S01]  /*e2c0*/  LDSM.16.MT88.4 R156, [R185+0xf800] ;  /* 0x00f80000b99c783b */ /* 0x000fe20000004200 */
[--C-:B------:R-:W-:Y:S02]  /*e2d0*/  FFMA.FTZ R230, R151, c[0x0][0x23c], -R153.reuse ;  /* 0x00008f0097e67a23 */ /* 0x100fe40000010899 */
[----:B------:R-:W-:Y:S01]  /*e2e0*/  MUFU.EX2 R168, R168 ;  /* 0x000000a800a87308 */ /* 0x000fe20000000800 */
[--C-:B------:R-:W-:Y:S02]  /*e2f0*/  FFMA.FTZ R233, R150, c[0x0][0x23c], -R153.reuse ;  /* 0x00008f0096e97a23 */ /* 0x100fe40000010899 */
[--C-:B------:R-:W-:Y:S02]  /*e300*/  FFMA.FTZ R232, R148, c[0x0][0x23c], -R153.reuse ;  /* 0x00008f0094e87a23 */ /* 0x100fe40000010899 */
[--C-:B------:R-:W-:Y:S02]  /*e310*/  FFMA.FTZ R234, R149, c[0x0][0x23c], -R144.reuse ;  /* 0x00008f0095ea7a23 */ /* 0x100fe40000010890 */
[----:B------:R-:W-:Y:S01]  /*e320*/  LDSM.16.MT88.4 R148, [R188+0xf800] ;  /* 0x00f80000bc94783b */ /* 0x000fe20000004200 */
[--C-:B------:R-:W-:Y:S02]  /*e330*/  FFMA.FTZ R237, R147, c[0x0][0x23c], -R144.reuse ;  /* 0x00008f0093ed7a23 */ /* 0x100fe40000010890 */
[----:B------:R-:W2:Y:S01]  /*e340*/  MUFU.EX2 R135, R135 ;  /* 0x0000008700877308 */ /* 0x000ea20000000800 */
[--C-:B------:R-:W-:Y:S02]  /*e350*/  FFMA.FTZ R236, R145, c[0x0][0x23c], -R144.reuse ;  /* 0x00008f0091ec7a23 */ /* 0x100fe40000010890 */
[----:B------:R-:W-:Y:S01]  /*e360*/  FFMA.FTZ R153, R146, c[0x0][0x23c], -R153 ;  /* 0x00008f0092997a23 */ /* 0x000fe20000010899 */
[----:B-1----:R-:W-:Y:S01]  /*e370*/  F2FP.BF16.PACK_AB R137, R169, R170 ;  /* 0x000000aaa989723e */ /* 0x002fe200000010ff */
[----:B------:R-:W-:Y:S05]  /*e380*/  FFMA.FTZ R144, R133, c[0x0][0x23c], -R144 ;  /* 0x00008f0085907a23 */ /* 0x000fea0000010890 */
[----:B------:R-:W1:Y:S10]  /*e390*/  MUFU.EX2 R2, R2 ;  /* 0x0000000200027308 */ /* 0x000e740000000800 */
[----:B------:R-:W3:Y:S01]  /*e3a0*/  MUFU.EX2 R0, R0 ;  /* 0x0000000000007308 */ /* 0x000ee20000000800 */
[----:B--2---:R-:W-:Y:S09]  /*e3b0*/  F2FP.BF16.PACK_AB R139, R135, R168 ;  /* 0x000000a8878b723e */ /* 0x004ff200000010ff */
[----:B------:R2:W-:Y:S01]  /*e3c0*/  MUFU.EX2 R235, R153 ;  /* 0x0000009900eb7308 */ /* 0x0005e20000000800 */
[C---:B-1----:R-:W-:Y:S02]  /*e3d0*/  FMUL.FTZ R4, R2.reuse, R128 ;  /* 0x0000008002047220 */ /* 0x042fe40000410000 */
[C---:B------:R-:W-:Y:S02]  /*e3e0*/  FMUL.FTZ R5, R2.reuse, R129 ;  /* 0x0000008102057220 */ /* 0x040fe40000410000 */
[C---:B------:R-:W-:Y:S02]  /*e3f0*/  FMUL.FTZ R8, R2.reuse, R124 ;  /* 0x0000007c02087220 */ /* 0x040fe40000410000 */
[C---:B------:R-:W-:Y:S03]  /*e400*/  FMUL.FTZ R9, R2.reuse, R125 ;  /* 0x0000007d02097220 */ /* 0x040fe60000410000 */
[----:B------:R1:W-:Y:S01]  /*e410*/  MUFU.EX2 R133, R144 ;  /* 0x0000009000857308 */ /* 0x0003e20000000800 */
[----:B------:R-:W-:Y:S02]  /*e420*/  FMUL.FTZ R16, R2, R116 ;  /* 0x0000007402107220 */ /* 0x000fe40000410000 */
[C---:B---3--:R-:W-:Y:S02]  /*e430*/  FMUL.FTZ R6, R0.reuse, R130 ;  /* 0x0000008200067220 */ /* 0x048fe40000410000 */
[C---:B------:R-:W-:Y:S02]  /*e440*/  FMUL.FTZ R7, R0.reuse, R131 ;  /* 0x0000008300077220 */ /* 0x040fe40000410000 */
[----:B------:R-:W-:Y:S01]  /*e450*/  LDSM.16.MT88.4 R128, [R186+0xe800] ;  /* 0x00e80000ba80783b */ /* 0x000fe20000004200 */
[C---:B------:R-:W-:Y:S02]  /*e460*/  FMUL.FTZ R10, R0.reuse, R126 ;  /* 0x0000007e000a7220 */ /* 0x040fe40000410000 */
[----:B------:R-:W-:Y:S01]  /*e470*/  FMUL.FTZ R11, R0, R127 ;  /* 0x0000007f000b7220 */ /* 0x000fe20000410000 */
[----:B------:R-:W-:Y:S01]  /*e480*/  MUFU.EX2 R214, R214 ;  /* 0x000000d600d67308 */ /* 0x000fe20000000800 */
[C---:B------:R-:W-:Y:S03]  /*e490*/  HMMA.16816.F32.BF16 R4, R136.reuse, R12, R4 ;  /* 0x0000000c8804723c */ /* 0x040fe60000041804 */
[----:B------:R-:W-:Y:S02]  /*e4a0*/  LDSM.16.MT88.4 R124, [R188+0xe800] ;  /* 0x00e80000bc7c783b */ /* 0x000fe40000004200 */
[C---:B------:R-:W-:Y:S02]  /*e4b0*/  FMUL.FTZ R17, R2.reuse, R117 ;  /* 0x0000007502117220 */ /* 0x040fe40000410000 */
[C---:B------:R-:W-:Y:S01]  /*e4c0*/  FMUL.FTZ R12, R2.reuse, R120 ;  /* 0x00000078020c7220 */ /* 0x040fe20000410000 */
[C---:B------:R-:W-:Y:S01]  /*e4d0*/  HMMA.16816.F32.BF16 R8, R136.reuse, R14, R8 ;  /* 0x0000000e8808723c */ /* 0x040fe20000041808 */
[----:B------:R-:W3:Y:S02]  /*e4e0*/  MUFU.EX2 R217, R217 ;  /* 0x000000d900d97308 */ /* 0x000ee40000000800 */
[----:B--2---:R-:W-:Y:S01]  /*e4f0*/  LDSM.16.MT88.4 R152, [R186+0xf800] ;  /* 0x00f80000ba98783b */ /* 0x004fe20000004200 */
[----:B------:R-:W-:Y:S02]  /*e500*/  FMUL.FTZ R13, R2, R121 ;  /* 0x00000079020d7220 */ /* 0x000fe40000410000 */
[C---:B------:R-:W-:Y:S02]  /*e510*/  FMUL.FTZ R18, R0.reuse, R118 ;  /* 0x0000007600127220 */ /* 0x040fe40000410000 */
[C---:B------:R-:W-:Y:S03]  /*e520*/  FMUL.FTZ R14, R0.reuse, R122 ;  /* 0x0000007a000e7220 */ /* 0x040fe60000410000 */
[----:B-1----:R-:W-:Y:S01]  /*e530*/  LDSM.16.MT88.4 R144, [R184+0xd800] ;  /* 0x00d80000b890783b */ /* 0x002fe20000004200 */
[C---:B------:R-:W-:Y:S01]  /*e540*/  FMUL.FTZ R15, R0.reuse, R123 ;  /* 0x0000007b000f7220 */ /* 0x040fe20000410000 */
[----:B------:R-:W-:Y:S01]  /*e550*/  MUFU.EX2 R216, R216 ;  /* 0x000000d800d87308 */ /* 0x000fe20000000800 */
[----:B------:R-:W-:Y:S02]  /*e560*/  FMUL.FTZ R19, R0, R119 ;  /* 0x0000007700137220 */ /* 0x000fe40000410000 */
[C---:B------:R-:W-:Y:S02]  /*e570*/  FMUL.FTZ R24, R2.reuse, R108 ;  /* 0x0000006c02187220 */ /* 0x040fe40000410000 */
[----:B------:R-:W-:Y:S01]  /*e580*/  FMUL.FTZ R25, R2, R109 ;  /* 0x0000006d02197220 */ /* 0x000fe20000410000 */
[C---:B------:R-:W-:Y:S01]  /*e590*/  HMMA.16816.F32.BF16 R12, R136.reuse, R20, R12 ;  /* 0x00000014880c723c */ /* 0x040fe2000004180c */
[----:B------:R-:W1:Y:S02]  /*e5a0*/  LDSM.16.MT88.4 R120, [R184+0xc000] ;  /* 0x00c00000b878783b */ /* 0x000e640000004200 */
[C---:B------:R-:W-:Y:S01]  /*e5b0*/  FMUL.FTZ R26, R0.reuse, R110 ;  /* 0x0000006e001a7220 */ /* 0x040fe20000410000 */
[----:B------:R-:W-:Y:S01]  /*e5c0*/  MUFU.EX2 R219, R219 ;  /* 0x000000db00db7308 */ /* 0x000fe20000000800 */
[----:B------:R-:W-:Y:S02]  /*e5d0*/  FMUL.FTZ R27, R0, R111 ;  /* 0x0000006f001b7220 */ /* 0x000fe40000410000 */
[C---:B------:R-:W-:Y:S01]  /*e5e0*/  FMUL.FTZ R20, R2.reuse, R112 ;  /* 0x0000007002147220 */ /* 0x040fe20000410000 */
[C---:B------:R-:W-:Y:S01]  /*e5f0*/  HMMA.16816.F32.BF16 R16, R136.reuse, R22, R16 ;  /* 0x000000168810723c */ /* 0x040fe20000041810 */
[----:B------:R-:W-:Y:S03]  /*e600*/  LDSM.16.MT88.4 R108, [R184+0xe000] ;  /* 0x00e00000b86c783b */ /* 0x000fe60000004200 */
[C---:B------:R-:W-:Y:S02]  /*e610*/  FMUL.FTZ R21, R2.reuse, R113 ;  /* 0x0000007102157220 */ /* 0x040fe40000410000 */
[----:B------:R-:W-:Y:S01]  /*e620*/  FMUL.FTZ R32, R2, R100 ;  /* 0x0000006402207220 */ /* 0x000fe20000410000 */
[----:B------:R-:W-:Y:S01]  /*e630*/  MUFU.EX2 R218, R218 ;  /* 0x000000da00da7308 */ /* 0x000fe20000000800 */
[C---:B------:R-:W-:Y:S01]  /*e640*/  FMUL.FTZ R22, R0.reuse, R114 ;  /* 0x0000007200167220 */ /* 0x040fe20000410000 */
[----:B------:R-:W-:Y:S03]  /*e650*/  LDSM.16.MT88.4 R116, [R186+0xc800] ;  /* 0x00c80000ba74783b */ /* 0x000fe60000004200 */
[----:B------:R-:W-:Y:S02]  /*e660*/  FMUL.FTZ R23, R0, R115 ;  /* 0x0000007300177220 */ /* 0x000fe40000410000 */
[----:B------:R-:W-:Y:S02]  /*e670*/  FMUL.FTZ R33, R2, R101 ;  /* 0x0000006502217220 */ /* 0x000fe40000410000 */
[C---:B------:R-:W-:Y:S01]  /*e680*/  FMUL.FTZ R34, R0.reuse, R102 ;  /* 0x0000006600227220 */ /* 0x040fe20000410000 */
[----:B------:R-:W2:Y:S01]  /*e690*/  LDSM.16.MT88.4 R112, [R188+0xe000] ;  /* 0x00e00000bc70783b */ /* 0x000ea20000004200 */
[----:B------:R-:W-:Y:S01]  /*e6a0*/  FMUL.FTZ R35, R0, R103 ;  /* 0x0000006700237220 */ /* 0x000fe20000410000 */
[C---:B------:R-:W-:Y:S01]  /*e6b0*/  HMMA.16816.F32.BF16 R20, R136.reuse, R28, R20 ;  /* 0x0000001c8814723c */ /* 0x040fe20000041814 */
[----:B------:R-:W4:Y:S02]  /*e6c0*/  MUFU.EX2 R221, R221 ;  /* 0x000000dd00dd7308 */ /* 0x000f240000000800 */
[C---:B------:R-:W-:Y:S02]  /*e6d0*/  FMUL.FTZ R36, R2.reuse, R36 ;  /* 0x0000002402247220 */ /* 0x040fe40000410000 */
[C---:B------:R-:W-:Y:S01]  /*e6e0*/  FMUL.FTZ R37, R2.reuse, R37 ;  /* 0x0000002502257220 */ /* 0x040fe20000410000 */
[----:B------:R-:W-:Y:S01]  /*e6f0*/  LDSM.16.MT88.4 R100, [R185+0xe000] ;  /* 0x00e00000b964783b */ /* 0x000fe20000004200 */
[C---:B------:R-:W-:Y:S01]  /*e700*/  FMUL.FTZ R28, R2.reuse, R104 ;  /* 0x00000068021c7220 */ /* 0x040fe20000410000 */
[C---:B------:R-:W-:Y:S03]  /*e710*/  HMMA.16816.F32.BF16 R24, R136.reuse, R30, R24 ;  /* 0x0000001e8818723c */ /* 0x040fe60000041818 */
[----:B------:R-:W-:Y:S01]  /*e720*/  MUFU.EX2 R220, R220 ;  /* 0x000000dc00dc7308 */ /* 0x000fe20000000800 */
[----:B------:R-:W-:Y:S02]  /*e730*/  FMUL.FTZ R29, R2, R105 ;  /* 0x00000069021d7220 */ /* 0x000fe40000410000 */
[C---:B------:R-:W-:Y:S02]  /*e740*/  FMUL.FTZ R38, R0.reuse, R38 ;  /* 0x0000002600267220 */ /* 0x040fe40000410000 */
[C---:B------:R-:W-:Y:S04]  /*e750*/  FMUL.FTZ R30, R0.reuse, R106 ;  /* 0x0000006a001e7220 */ /* 0x040fe80000410000 */
[C---:B------:R-:W-:Y:S01]  /*e760*/  FMUL.FTZ R31, R0.reuse, R107 ;  /* 0x0000006b001f7220 */ /* 0x040fe20000410000 */
[----:B------:R-:W5:Y:S01]  /*e770*/  MUFU.EX2 R223, R223 ;  /* 0x000000df00df7308 */ /* 0x000f620000000800 */
[----:B------:R-:W3:Y:S01]  /*e780*/  LDSM.16.MT88.4 R104, [R186+0xe000] ;  /* 0x00e00000ba68783b */ /* 0x000ee20000004200 */
[----:B------:R-:W-:Y:S02]  /*e790*/  FMUL.FTZ R39, R0, R39 ;  /* 0x0000002700277220 */ /* 0x000fe40000410000 */
[C---:B------:R-:W-:Y:S02]  /*e7a0*/  FMUL.FTZ R40, R2.reuse, R40 ;  /* 0x0000002802287220 */ /* 0x040fe40000410000 */
[C---:B-1----:R-:W-:Y:S03]  /*e7b0*/  HMMA.16816.F32.BF16 R28, R136.reuse, R120, R28 ;  /* 0x00000078881c723c */ /* 0x042fe6000004181c */
[----:B------:R-:W-:Y:S01]  /*e7c0*/  FMUL.FTZ R41, R2, R41 ;  /* 0x0000002902297220 */ /* 0x000fe20000410000 */
[----:B------:R-:W-:Y:S01]  /*e7d0*/  MUFU.EX2 R222, R222 ;  /* 0x000000de00de7308 */ /* 0x000fe20000000800 */
[C---:B------:R-:W-:Y:S02]  /*e7e0*/  FMUL.FTZ R42, R0.reuse, R42 ;  /* 0x0000002a002a7220 */ /* 0x040fe40000410000 */
[----:B------:R-:W-:Y:S01]  /*e7f0*/  FMUL.FTZ R43, R0, R43 ;  /* 0x0000002b002b7220 */ /* 0x000fe20000410000 */
[C---:B------:R-:W-:Y:S01]  /*e800*/  HMMA.16816.F32.BF16 R32, R136.reuse, R122, R32 ;  /* 0x0000007a8820723c */ /* 0x040fe20000041820 */
[----:B------:R-:W-:Y:S03]  /*e810*/  LDSM.16.MT88.4 R120, [R184+0xc800] ;  /* 0x00c80000b878783b */ /* 0x000fe60000004200 */
[C---:B------:R-:W-:Y:S02]  /*e820*/  FMUL.FTZ R44, R2.reuse, R44 ;  /* 0x0000002c022c7220 */ /* 0x040fe40000410000 */
[----:B------:R-:W-:Y:S01]  /*e830*/  FMUL.FTZ R45, R2, R45 ;  /* 0x0000002d022d7220 */ /* 0x000fe20000410000 */
[----:B------:R-:W1:Y:S01]  /*e840*/  MUFU.EX2 R225, R225 ;  /* 0x000000e100e17308 */ /* 0x000e620000000800 */
[C---:B--2---:R-:W-:Y:S04]  /*e850*/  HMMA.16816.F32.BF16 R36, R136.reuse, R112, R36 ;  /* 0x000000708824723c */ /* 0x044fe80000041824 */
[C---:B------:R-:W-:Y:S02]  /*e860*/  FMUL.FTZ R46, R0.reuse, R46 ;  /* 0x0000002e002e7220 */ /* 0x040fe40000410000 */
[----:B------:R-:W-:Y:S02]  /*e870*/  FMUL.FTZ R47, R0, R47 ;  /* 0x0000002f002f7220 */ /* 0x000fe40000410000 */
[C---:B------:R-:W-:Y:S01]  /*e880*/  HMMA.16816.F32.BF16 R40, R136.reuse, R114, R40 ;  /* 0x000000728828723c */ /* 0x040fe20000041828 */
[----:B------:R-:W-:Y:S01]  /*e890*/  LDSM.16.MT88.4 R112, [R188+0xc800] ;  /* 0x00c80000bc70783b */ /* 0x000fe20000004200 */
[----:B------:R-:W-:Y:S02]  /*e8a0*/  MUFU.EX2 R224, R224 ;  /* 0x000000e000e07308 */ /* 0x000fe40000000800 */
[C---:B------:R-:W-:Y:S02]  /*e8b0*/  FMUL.FTZ R48, R2.reuse, R48 ;  /* 0x0000003002307220 */ /* 0x040fe40000410000 */
[----:B------:R-:W-:Y:S02]  /*e8c0*/  FMUL.FTZ R49, R2, R49 ;  /* 0x0000003102317220 */ /* 0x000fe40000410000 */
[C---:B------:R-:W-:Y:S01]  /*e8d0*/  FMUL.FTZ R50, R0.reuse, R50 ;  /* 0x0000003200327220 */ /* 0x040fe20000410000 */
[C---:B---3--:R-:W-:Y:S03]  /*e8e0*/  HMMA.16816.F32.BF16 R44, R136.reuse, R104, R44 ;  /* 0x00000068882c723c */ /* 0x048fe6000004182c */
[----:B------:R-:W2:Y:S01]  /*e8f0*/  MUFU.EX2 R227, R227 ;  /* 0x000000e300e37308 */ /* 0x000ea20000000800 */
[----:B------:R-:W-:Y:S02]  /*e900*/  FMUL.FTZ R51, R0, R51 ;  /* 0x0000003300337220 */ /* 0x000fe40000410000 */
[C---:B------:R-:W-:Y:S02]  /*e910*/  FMUL.FTZ R52, R2.reuse, R52 ;  /* 0x0000003402347220 */ /* 0x040fe40000410000 */
[----:B------:R-:W-:Y:S04]  /*e920*/  FMUL.FTZ R53, R2, R53 ;  /* 0x0000003502357220 */ /* 0x000fe80000410000 */
[C---:B------:R-:W-:Y:S01]  /*e930*/  FMUL.FTZ R54, R0.reuse, R54 ;  /* 0x0000003600367220 */ /* 0x040fe20000410000 */
[C---:B------:R-:W-:Y:S01]  /*e940*/  HMMA.16816.F32.BF16 R48, R136.reuse, R106, R48 ;  /* 0x0000006a8830723c */ /* 0x040fe20000041830 */
[----:B------:R-:W3:Y:S01]  /*e950*/  LDSM.16.MT88.4 R104, [R188+0x10000] ;  /* 0x01000000bc68783b */ /* 0x000ee20000004200 */
[----:B------:R-:W-:Y:S01]  /*e960*/  MUFU.EX2 R226, R226 ;  /* 0x000000e200e27308 */ /* 0x000fe20000000800 */
[----:B------:R-:W-:Y:S02]  /*e970*/  FMUL.FTZ R55, R0, R55 ;  /* 0x0000003700377220 */ /* 0x000fe40000410000 */
[C---:B------:R-:W-:Y:S02]  /*e980*/  FMUL.FTZ R56, R2.reuse, R56 ;  /* 0x0000003802387220 */ /* 0x040fe40000410000 */
[----:B------:R-:W-:Y:S02]  /*e990*/  FMUL.FTZ R57, R2, R57 ;  /* 0x0000003902397220 */ /* 0x000fe40000410000 */
[C---:B------:R-:W-:Y:S01]  /*e9a0*/  FMUL.FTZ R58, R0.reuse, R58 ;  /* 0x0000003a003a7220 */ /* 0x040fe20000410000 */
[C---:B------:R-:W-:Y:S02]  /*e9b0*/  HMMA.16816.F32.BF16 R52, R136.reuse, R100, R52 ;  /* 0x000000648834723c */ /* 0x040fe40000041834 */
[----:B------:R-:W1:Y:S01]  /*e9c0*/  MUFU.EX2 R229, R229 ;  /* 0x000000e500e57308 */ /* 0x000e620000000800 */
[----:B------:R-:W-:Y:S02]  /*e9d0*/  FMUL.FTZ R59, R0, R59 ;  /* 0x0000003b003b7220 */ /* 0x000fe40000410000 */
[C---:B------:R-:W-:Y:S02]  /*e9e0*/  FMUL.FTZ R60, R2.reuse, R60 ;  /* 0x0000003c023c7220 */ /* 0x040fe40000410000 */
[----:B------:R-:W-:Y:S02]  /*e9f0*/  FMUL.FTZ R61, R2, R61 ;  /* 0x0000003d023d7220 */ /* 0x000fe40000410000 */
[C---:B------:R-:W-:Y:S01]  /*ea00*/  FMUL.FTZ R62, R0.reuse, R62 ;  /* 0x0000003e003e7220 */ /* 0x040fe20000410000 */
[C---:B------:R-:W-:Y:S01]  /*ea10*/  HMMA.16816.F32.BF16 R56, R136.reuse, R102, R56 ;  /* 0x000000668838723c */ /* 0x040fe20000041838 */
[----:B------:R-:W1:Y:S01]  /*ea20*/  LDSM.16.MT88.4 R100, [R186+0x10000] ;  /* 0x01000000ba64783b */ /* 0x000e620000004200 */
        /* <DEDUP_REMOVED lines=12> */
[----:B------:R-:W2:Y:S01]  /*eaf0*/  LDSM.16.MT88.4 R108, [R185+0x10000] ;  /* 0x01000000b96c783b */ /* 0x000ea20000004200 */
[----:B------:R-:W-:Y:S01]  /*eb00*/  MUFU.EX2 R230, R230 ;  /* 0x000000e600e67308 */ /* 0x000fe20000000800 */
[----:B------:R-:W-:Y:S02]  /*eb10*/  FMUL.FTZ R71, R0, R71 ;  /* 0x0000004700477220 */ /* 0x000fe40000410000 */
[C---:B------:R-:W-:Y:S02]  /*eb20*/  FMUL.FTZ R72, R2.reuse, R72 ;  /* 0x0000004802487220 */ /* 0x040fe40000410000 */
[----:B------:R-:W-:Y:S02]  /*eb30*/  FMUL.FTZ R73, R2, R73 ;  /* 0x0000004902497220 */ /* 0x000fe40000410000 */
[C---:B------:R-:W-:Y:S01]  /*eb40*/  FMUL.FTZ R74, R0.reuse, R74 ;  /* 0x0000004a004a7220 */ /* 0x040fe20000410000 */
[C---:B---3--:R-:W-:Y:S02]  /*eb50*/  HMMA.16816.F32.BF16 R68, R136.reuse, R104, R68 ;  /* 0x000000688844723c */ /* 0x048fe40000041844 */
[----:B------:R-:W3:Y:S01]  /*eb60*/  MUFU.EX2 R233, R233 ;  /* 0x000000e900e97308 */ /* 0x000ee20000000800 */
[----:B------:R-:W-:Y:S02]  /*eb70*/  FMUL.FTZ R75, R0, R75 ;  /* 0x0000004b004b7220 */ /* 0x000fe40000410000 */
[C---:B------:R-:W-:Y:S02]  /*eb80*/  FMUL.FTZ R76, R2.reuse, R76 ;  /* 0x0000004c024c7220 */ /* 0x040fe40000410000 */
[----:B------:R-:W-:Y:S02]  /*eb90*/  FMUL.FTZ R77, R2, R77 ;  /* 0x0000004d024d7220 */ /* 0x000fe40000410000 */
        /* <DEDUP_REMOVED lines=8> */
[C---:B-1----:R-:W-:Y:S02]  /*ec20*/  HMMA.16816.F32.BF16 R76, R136.reuse, R100, R76 ;  /* 0x00000064884c723c */ /* 0x042fe4000004184c */
[----:B------:R-:W-:Y:S01]  /*ec30*/  MUFU.EX2 R234, R234 ;  /* 0x000000ea00ea7308 */ /* 0x000fe20000000800 */
[----:B------:R-:W-:Y:S02]  /*ec40*/  FMUL.FTZ R83, R0, R83 ;  /* 0x0000005300537220 */ /* 0x000fe40000410000 */
[C---:B------:R-:W-:Y:S02]  /*ec50*/  FMUL.FTZ R84, R2.reuse, R84 ;  /* 0x0000005402547220 */ /* 0x040fe40000410000 */
[----:B------:R-:W-:Y:S01]  /*ec60*/  FMUL.FTZ R85, R2, R85 ;  /* 0x0000005502557220 */ /* 0x000fe20000410000 */
[----:B------:R-:W-:Y:S01]  /*ec70*/  F2FP.BF16.PACK_AB R100, R217, R214 ;  /* 0x000000d6d964723e */ /* 0x000fe200000010ff */
[C---:B------:R-:W-:Y:S01]  /*ec80*/  FMUL.FTZ R86, R0.reuse, R86 ;  /* 0x0000005600567220 */ /* 0x040fe20000410000 */
[C---:B------:R-:W-:Y:S02]  /*ec90*/  HMMA.16816.F32.BF16 R80, R136.reuse, R102, R80 ;  /* 0x000000668850723c */ /* 0x040fe40000041850 */
[----:B------:R-:W1:Y:S01]  /*eca0*/  MUFU.EX2 R237, R237 ;  /* 0x000000ed00ed7308 */ /* 0x000e620000000800 */
[----:B------:R-:W-:Y:S01]  /*ecb0*/  FMUL.FTZ R87, R0, R87 ;  /* 0x0000005700577220 */ /* 0x000fe20000410000 */
[----:B----4-:R-:W-:Y:S01]  /*ecc0*/  F2FP.BF16.PACK_AB R101, R221, R218 ;  /* 0x000000dadd65723e */ /* 0x010fe200000010ff */
[C---:B------:R-:W-:Y:S02]  /*ecd0*/  FMUL.FTZ R88, R2.reuse, R88 ;  /* 0x0000005802587220 */ /* 0x040fe40000410000 */
[----:B------:R-:W-:Y:S01]  /*ece0*/  FMUL.FTZ R89, R2, R89 ;  /* 0x0000005902597220 */ /* 0x000fe20000410000 */
[----:B------:R-:W-:Y:S01]  /*ecf0*/  F2FP.BF16.PACK_AB R102, R219, R216 ;  /* 0x000000d8db66723e */ /* 0x000fe200000010ff */
[C---:B------:R-:W-:Y:S01]  /*ed00*/  FMUL.FTZ R90, R0.reuse, R90 ;  /* 0x0000005a005a7220 */ /* 0x040fe20000410000 */
[C---:B--2---:R-:W-:Y:S02]  /*ed10*/  HMMA.16816.F32.BF16 R84, R136.reuse, R108, R84 ;  /* 0x0000006c8854723c */ /* 0x044fe40000041854 */
[----:B------:R-:W2:Y:S01]  /*ed20*/  MUFU.EX2 R236, R236 ;  /* 0x000000ec00ec7308 */ /* 0x000ea20000000800 */
[----:B------:R-:W-:Y:S01]  /*ed30*/  FMUL.FTZ R91, R0, R91 ;  /* 0x0000005b005b7220 */ /* 0x000fe20000410000 */
[----:B-----5:R-:W-:Y:S01]  /*ed40*/  F2FP.BF16.PACK_AB R103, R223, R220 ;  /* 0x000000dcdf67723e */ /* 0x020fe200000010ff */
[C---:B------:R-:W-:Y:S02]  /*ed50*/  FMUL.FTZ R92, R2.reuse, R92 ;  /* 0x0000005c025c7220 */ /* 0x040fe40000410000 */
[----:B------:R-:W-:Y:S02]  /*ed60*/  FMUL.FTZ R93, R2, R93 ;  /* 0x0000005d025d7220 */ /* 0x000fe40000410000 */
[C---:B------:R-:W-:Y:S01]  /*ed70*/  FMUL.FTZ R94, R0.reuse, R94 ;  /* 0x0000005e005e7220 */ /* 0x040fe20000410000 */
[C---:B------:R-:W-:Y:S01]  /*ed80*/  HMMA.16816.F32.BF16 R88, R136.reuse, R110, R88 ;  /* 0x0000006e8858723c */ /* 0x040fe20000041858 */
[----:B------:R-:W4:Y:S02]  /*ed90*/  LDSM.16.MT88.4 R108, [R185+0xc800] ;  /* 0x00c80000b96c783b */ /* 0x000f240000004200 */
[----:B------:R-:W-:Y:S02]  /*eda0*/  FMUL.FTZ R95, R0, R95 ;  /* 0x0000005f005f7220 */ /* 0x000fe40000410000 */
[C---:B------:R-:W-:Y:S02]  /*edb0*/  FMUL.FTZ R96, R2.reuse, R96 ;  /* 0x0000006002607220 */ /* 0x040fe40000410000 */
[----:B------:R-:W-:Y:S02]  /*edc0*/  FMUL.FTZ R97, R2, R97 ;  /* 0x0000006102617220 */ /* 0x000fe40000410000 */
[C---:B------:R-:W-:Y:S01]  /*edd0*/  FMUL.FTZ R98, R0.reuse, R98 ;  /* 0x0000006200627220 */ /* 0x040fe20000410000 */
[C---:B---3--:R-:W-:Y:S03]  /*ede0*/  HMMA.16816.F32.BF16 R92, R136.reuse, R104, R92 ;  /* 0x00000068885c723c */ /* 0x048fe6000004185c */
[----:B------:R-:W-:Y:S02]  /*edf0*/  FMUL.FTZ R99, R0, R99 ;  /* 0x0000006300637220 */ /* 0x000fe40000410000 */
[----:B------:R-:W-:Y:S02]  /*ee00*/  FFMA.FTZ R215, R2, R211, R215 ;  /* 0x000000d302d77223 */ /* 0x000fe400000100d7 */
[----:B------:R-:W-:Y:S02]  /*ee10*/  FFMA.FTZ R170, R0, R209, R170 ;  /* 0x000000d100aa7223 */ /* 0x000fe400000100aa */
[----:B------:R-:W-:Y:S01]  /*ee20*/  FADD.FTZ R215, R134, R215 ;  /* 0x000000d786d77221 */ /* 0x000fe20000010000 */
[----:B------:R-:W-:Y:S01]  /*ee30*/  HMMA.16816.F32.BF16 R96, R136, R106, R96 ;  /* 0x0000006a8860723c */ /* 0x000fe20000041860 */
[----:B------:R-:W3:Y:S02]  /*ee40*/  LDSM.16.MT88.4 R104, [R184+0xe800] ;  /* 0x00e80000b868783b */ /* 0x000ee40000004200 */
[----:B------:R-:W-:Y:S02]  /*ee50*/  FADD.FTZ R169, R169, R170 ;  /* 0x000000aaa9a97221 */ /* 0x000fe40000010000 */
[----:B------:R-:W-:Y:S02]  /*ee60*/  FADD.FTZ R210, R210, R215 ;  /* 0x000000d7d2d27221 */ /* 0x000fe40000010000 */
[----:B------:R-:W-:Y:S01]  /*ee70*/  FADD.FTZ R168, R168, R169 ;  /* 0x000000a9a8a87221 */ /* 0x000fe20000010000 */
[C---:B------:R-:W-:Y:S01]  /*ee80*/  HMMA.16816.F32.BF16 R4, R100.reuse, R112, R4 ;  /* 0x000000706404723c */ /* 0x040fe20000041804 */
[----:B------:R-:W-:Y:S04]  /*ee90*/  LDSM.16.MT88.4 R136, [R185+0xf000] ;  /* 0x00f00000b988783b */ /* 0x000fe80000004200 */
[----:B------:R-:W-:Y:S02]  /*eea0*/  FADD.FTZ R171, R171, R210 ;  /* 0x000000d2abab7221 */ /* 0x000fe40000010000 */
[----:B------:R-:W-:Y:S01]  /*eeb0*/  FADD.FTZ R135, R135, R168 ;  /* 0x000000a887877221 */ /* 0x000fe20000010000 */
[C---:B------:R-:W-:Y:S01]  /*eec0*/  HMMA.16816.F32.BF16 R8, R100.reuse, R114, R8 ;  /* 0x000000726408723c */ /* 0x040fe20000041808 */
[----:B------:R-:W-:Y:S03]  /*eed0*/  LDSM.16.MT88.4 R112, [R186+0x10800] ;  /* 0x01080000ba70783b */ /* 0x000fe60000004200 */
        /* <DEDUP_REMOVED lines=9> */
[C---:B----4-:R-:W-:Y:S04]  /*ef70*/  HMMA.16816.F32.BF16 R20, R100.reuse, R108, R20 ;  /* 0x0000006c6414723c */ /* 0x050fe80000041814 */
[----:B------:R-:W-:Y:S02]  /*ef80*/  FADD.FTZ R219, R219, R216 ;  /* 0x000000d8dbdb7221 */ /* 0x000fe40000010000 */
[----:B------:R-:W-:Y:S02]  /*ef90*/  FADD.FTZ R223, R223, R220 ;  /* 0x000000dcdfdf7221 */ /* 0x000fe40000010000 */
[C---:B------:R-:W-:Y:S01]  /*efa0*/  HMMA.16816.F32.BF16 R24, R100.reuse, R110, R24 ;  /* 0x0000006e6418723c */ /* 0x040fe20000041818 */
[----:B------:R-:W4:Y:S03]  /*efb0*/  LDSM.16.MT88.4 R108, [R188+0x10800] ;  /* 0x01080000bc6c783b */ /* 0x000f260000004200 */
[----:B------:R-:W-:Y:S02]  /*efc0*/  IMAD.MOV.U32 R0, RZ, RZ, R3 ;  /* 0x000000ffff007224 */ /* 0x000fe400078e0003 */
[----:B------:R-:W-:Y:S02]  /*efd0*/  IMAD.MOV.U32 R2, RZ, RZ, R132 ;  /* 0x000000ffff027224 */ /* 0x000fe400078e0084 */
        /* <DEDUP_REMOVED lines=20> */
[----:B------:R-:W5:Y:S07]  /*f120*/  LDSM.16.MT88.4 R112, [R185+0xd000] ;  /* 0x00d00000b970783b */ /* 0x000f6e0000004200 */
[C---:B------:R-:W-:Y:S08]  /*f130*/  HMMA.16816.F32.BF16 R84, R100.reuse, R116, R84 ;  /* 0x000000746454723c */ /* 0x040ff00000041854 */
[C---:B------:R-:W-:Y:S01]  /*f140*/  HMMA.16816.F32.BF16 R88, R100.reuse, R118, R88 ;  /* 0x000000766458723c */ /* 0x040fe20000041858 */
[----:B------:R-:W1:Y:S07]  /*f150*/  LDSM.16.MT88.4 R116, [R188+0xf000] ;  /* 0x00f00000bc74783b */ /* 0x000e6e0000004200 */
[C---:B---3--:R-:W-:Y:S08]  /*f160*/  HMMA.16816.F32.BF16 R92, R100.reuse, R104, R92 ;  /* 0x00000068645c723c */ /* 0x048ff0000004185c */
[----:B------:R-:W-:Y:S01]  /*f170*/  HMMA.16816.F32.BF16 R96, R100, R106, R96 ;  /* 0x0000006a6460723c */ /* 0x000fe20000041860 */
[----:B------:R-:W3:Y:S06]  /*f180*/  LDSM.16.MT88.4 R104, [R184+0xf000] ;  /* 0x00f00000b868783b */ /* 0x000eec0000004200 */
[----:B------:R-:W-:Y:S01]  /*f190*/  F2FP.BF16.PACK_AB R100, R225, R222 ;  /* 0x000000dee164723e */ /* 0x000fe200000010ff */
[----:B------:R-:W-:Y:S01]  /*f1a0*/  FADD.FTZ R222, R222, R219 ;  /* 0x000000dbdede7221 */ /* 0x000fe20000010000 */
[----:B------:R-:W-:Y:S03]  /*f1b0*/  F2FP.BF16.PACK_AB R102, R227, R224 ;  /* 0x000000e0e366723e */ /* 0x000fe600000010ff */
[----:B------:R-:W-:Y:S01]  /*f1c0*/  F2FP.BF16.PACK_AB R101, R229, R226 ;  /* 0x000000e2e565723e */ /* 0x000fe200000010ff */
[----:B------:R-:W-:Y:S01]  /*f1d0*/  FADD.FTZ R226, R226, R223 ;  /* 0x000000dfe2e27221 */ /* 0x000fe20000010000 */
[----:B------:R-:W-:Y:S01]  /*f1e0*/  F2FP.BF16.PACK_AB R103, R231, R228 ;  /* 0x000000e4e767723e */ /* 0x000fe200000010ff */
[----:B------:R-:W-:Y:S02]  /*f1f0*/  FADD.FTZ R225, R225, R222 ;  /* 0x000000dee1e17221 */ /* 0x000fe40000010000 */
[----:B------:R-:W-:Y:S02]  /*f200*/  FADD.FTZ R229, R229, R226 ;  /* 0x000000e2e5e57221 */ /* 0x000fe40000010000 */
[----:B------:R-:W-:Y:S02]  /*f210*/  FADD.FTZ R224, R224, R225 ;  /* 0x000000e1e0e07221 */ /* 0x000fe40000010000 */
[C---:B----4-:R-:W-:Y:S03]  /*f220*/  HMMA.16816.F32.BF16 R4, R100.reuse, R108, R4 ;  /* 0x0000006c6404723c */ /* 0x050fe60000041804 */
[----:B------:R-:W-:Y:S02]  /*f230*/  FADD.FTZ R228, R228, R229 ;  /* 0x000000e5e4e47221 */ /* 0x000fe40000010000 */
[----:B------:R-:W-:Y:S02]  /*f240*/  FADD.FTZ R227, R227, R224 ;  /* 0x000000e0e3e37221 */ /* 0x000fe40000010000 */
[----:B------:R-:W-:Y:S01]  /*f250*/  FADD.FTZ R231, R231, R228 ;  /* 0x000000e4e7e77221 */ /* 0x000fe20000010000 */
[C---:B------:R-:W-:Y:S01]  /*f260*/  HMMA.16816.F32.BF16 R8, R100.reuse, R110, R8 ;  /* 0x0000006e6408723c */ /* 0x040fe20000041808 */
[----:B------:R-:W4:Y:S07]  /*f270*/  LDSM.16.MT88.4 R108, [R188+0x11000] ;  /* 0x01100000bc6c783b */ /* 0x000f2e0000004200 */
[C---:B------:R-:W-:Y:S08]  /*f280*/  HMMA.16816.F32.BF16 R12, R100.reuse, R120, R12 ;  /* 0x00000078640c723c */ /* 0x040ff0000004180c */
[C---:B------:R-:W-:Y:S08]  /*f290*/  HMMA.16816.F32.BF16 R16, R100.reuse, R122, R16 ;  /* 0x0000007a6410723c */ /* 0x040ff00000041810 */
[C---:B-----5:R-:W-:Y:S08]  /*f2a0*/  HMMA.16816.F32.BF16 R20, R100.reuse, R112, R20 ;  /* 0x000000706414723c */ /* 0x060ff00000041814 */
[C---:B------:R-:W-:Y:S01]  /*f2b0*/  HMMA.16816.F32.BF16 R24, R100.reuse, R114, R24 ;  /* 0x000000726418723c */ /* 0x040fe20000041818 */
[----:B------:R-:W5:Y:S07]  /*f2c0*/  LDSM.16.MT88.4 R112, [R186+0x11000] ;  /* 0x01100000ba70783b */ /* 0x000f6e0000004200 */
[C---:B------:R-:W-:Y:S08]  /*f2d0*/  HMMA.16816.F32.BF16 R28, R100.reuse, R124, R28 ;  /* 0x0000007c641c723c */ /* 0x040ff0000004181c */
[C---:B------:R-:W-:Y:S01]  /*f2e0*/  HMMA.16816.F32.BF16 R32, R100.reuse, R126, R32 ;  /* 0x0000007e6420723c */ /* 0x040fe20000041820 */
[----:B------:R-:W-:Y:S07]  /*f2f0*/  LDSM.16.MT88.4 R124, [R188+0xd800] ;  /* 0x00d80000bc7c783b */ /* 0x000fee0000004200 */
[C---:B-1----:R-:W-:Y:S08]  /*f300*/  HMMA.16816.F32.BF16 R36, R100.reuse, R116, R36 ;  /* 0x000000746424723c */ /* 0x042ff00000041824 */
[C---:B------:R-:W-:Y:S01]  /*f310*/  HMMA.16816.F32.BF16 R40, R100.reuse, R118, R40 ;  /* 0x000000766428723c */ /* 0x040fe20000041828 */
[----:B------:R-:W1:Y:S07]  /*f320*/  LDSM.16.MT88.4 R116, [R185+0x11000] ;  /* 0x01100000b974783b */ /* 0x000e6e0000004200 */
        /* <DEDUP_REMOVED lines=8> */
[C---:B---3--:R-:W-:Y:S04]  /*f3b0*/  HMMA.16816.F32.BF16 R60, R100.reuse, R104, R60 ;  /* 0x00000068643c723c */ /* 0x048fe8000004183c */
[----:B--2---:R-:W-:Y:S01]  /*f3c0*/  F2FP.BF16.PACK_AB R139, R133, R236 ;  /* 0x000000ec858b723e */ /* 0x004fe200000010ff */
[----:B------:R-:W-:Y:S02]  /*f3d0*/  FADD.FTZ R234, R234, R231 ;  /* 0x000000e7eaea7221 */ /* 0x000fe40000010000 */
[----:B------:R-:W-:Y:S01]  /*f3e0*/  FADD.FTZ R233, R233, R230 ;  /* 0x000000e6e9e97221 */ /* 0x000fe20000010000 */
[C---:B------:R-:W-:Y:S01]  /*f3f0*/  HMMA.16816.F32.BF16 R64, R100.reuse, R106, R64 ;  /* 0x0000006a6440723c */ /* 0x040fe20000041840 */
[----:B------:R-:W2:Y:S03]  /*f400*/  LDSM.16.MT88.4 R104, [R184+0x11000] ;  /* 0x01100000b868783b */ /* 0x000ea60000004200 */
[----:B------:R-:W-:Y:S02]  /*f410*/  FADD.FTZ R237, R237, R234 ;  /* 0x000000eaeded7221 */ /* 0x000fe40000010000 */
[----:B------:R-:W-:Y:S02]  /*f420*/  FADD.FTZ R232, R232, R233 ;  /* 0x000000e9e8e87221 */ /* 0x000fe40000010000 */
[C---:B----4-:R-:W-:Y:S04]  /*f430*/  HMMA.16816.F32.BF16 R68, R100.reuse, R108, R68 ;  /* 0x0000006c6444723c */ /* 0x050fe80000041844 */
[----:B------:R-:W-:Y:S02]  /*f440*/  FADD.FTZ R236, R236, R237 ;  /* 0x000000edecec7221 */ /* 0x000fe40000010000 */
[----:B------:R-:W-:Y:S02]  /*f450*/  FADD.FTZ R211, R235, R232 ;  /* 0x000000e8ebd37221 */ /* 0x000fe40000010000 */
[C---:B------:R-:W-:Y:S01]  /*f460*/  HMMA.16816.F32.BF16 R72, R100.reuse, R110, R72 ;  /* 0x0000006e6448723c */ /* 0x040fe20000041848 */
[----:B------:R-:W3:Y:S03]  /*f470*/  LDSM.16.MT88.4 R108, [R186+0xd800] ;  /* 0x00d80000ba6c783b */ /* 0x000ee60000004200 */
[----:B------:R-:W-:Y:S04]  /*f480*/  FADD.FTZ R209, R133, R236 ;  /* 0x000000ec85d17221 */ /* 0x000fe80000010000 */
[C---:B-----5:R-:W-:Y:S08]  /*f490*/  HMMA.16816.F32.BF16 R76, R100.reuse, R112, R76 ;  /* 0x00000070644c723c */ /* 0x060ff0000004184c */
[C---:B------:R-:W-:Y:S08]  /*f4a0*/  HMMA.16816.F32.BF16 R80, R100.reuse, R114, R80 ;  /* 0x000000726450723c */ /* 0x040ff00000041850 */
[C---:B-1----:R-:W-:Y:S08]  /*f4b0*/  HMMA.16816.F32.BF16 R84, R100.reuse, R116, R84 ;  /* 0x000000746454723c */ /* 0x042ff00000041854 */
[C---:B------:R-:W-:Y:S08]  /*f4c0*/  HMMA.16816.F32.BF16 R88, R100.reuse, R118, R88 ;  /* 0x000000766458723c */ /* 0x040ff00000041858 */
[C---:B--2---:R-:W-:Y:S08]  /*f4d0*/  HMMA.16816.F32.BF16 R92, R100.reuse, R104, R92 ;  /* 0x00000068645c723c */ /* 0x044ff0000004185c */
[----:B------:R-:W-:Y:S08]  /*f4e0*/  HMMA.16816.F32.BF16 R96, R100, R106, R96 ;  /* 0x0000006a6460723c */ /* 0x000ff00000041860 */
[C---:B------:R-:W-:Y:S01]  /*f4f0*/  HMMA.16816.F32.BF16 R128, R136.reuse, R124, R4 ;  /* 0x0000007c8880723c */ /* 0x040fe20000041804 */
[----:B------:R-:W1:Y:S07]  /*f500*/  LDSM.16.MT88.4 R4, [R186+0x11800] ;  /* 0x01180000ba04783b */ /* 0x000e6e0000004200 */
[C---:B------:R-:W-:Y:S01]  /*f510*/  HMMA.16816.F32.BF16 R124, R136.reuse, R126, R8 ;  /* 0x0000007e887c723c */ /* 0x040fe20000041808 */
[----:B------:R-:W2:Y:S07]  /*f520*/  LDSM.16.MT88.4 R8, [R185+0x11800] ;  /* 0x01180000b908783b */ /* 0x000eae0000004200 */
[C---:B---3--:R-:W-:Y:S01]  /*f530*/  HMMA.16816.F32.BF16 R120, R136.reuse, R108, R12 ;  /* 0x0000006c8878723c */ /* 0x048fe2000004180c */
[----:B------:R-:W3:Y:S07]  /*f540*/  LDSM.16.MT88.4 R12, [R184+0x11800] ;  /* 0x01180000b80c783b */ /* 0x000eee0000004200 */
        /* <DEDUP_REMOVED lines=21> */
[----:B------:R-:W-:-:S07]  /*f6a0*/  @P0 BRA `(.L_x_2107) ;  /* 0xffffc0c000000947 */ /* 0x000fce000383ffff */
.L_x_2103:
[----:B------:R-:W1:Y:S01]  /*f6b0*/  SHFL.BFLY PT, R2, R211, 0x2, 0x1f ;  /* 0x0c401f00d3027f89 */ /* 0x000e6200000e0000 */
[----:B------:R-:W-:Y:S01]  /*f6c0*/  MOV R4, 0x3f800000 ;  /* 0x3f80000000047802 */ /* 0x000fe20000000f00 */
[----:B------:R-:W2:Y:S01]  /*f6d0*/  S2UR UR7, SR_CTAID.Y ;  /* 0x00000000000779c3 */ /* 0x000ea20000002600 */
[----:B------:R-:W-:Y:S01]  /*f6e0*/  MOV R5, 0x3f800000 ;  /* 0x3f80000000057802 */ /* 0x000fe20000000f00 */
[----:B------:R-:W3:Y:S01]  /*f6f0*/  SHFL.BFLY PT, R0, R209, 0x2, 0x1f ;  /* 0x0c401f00d1007f89 */ /* 0x000ee200000e0000 */
[----:B------:R-:W-:Y:S01]  /*f700*/  UISETP.NE.AND UP1, UPT, UR24, -0x1, UPT ;  /* 0xffffffff1800788c */ /* 0x000fe2000bf25270 */
[----:B------:R-:W-:Y:S01]  /*f710*/  BSSY B0, `(.L_x_2108) ;  /* 0x0000136000007945 */ /* 0x000fe20003800000 */
[----:B------:R-:W-:-:S02]  /*f720*/  ULDC.64 UR4, c[0x0][0x1e8] ;  /* 0x00007a0000047ab9 */ /* 0x000fc40000000a00 */
[----:B------:R-:W-:Y:S01]  /*f730*/  ULDC.U8 UR12, c[0x0][0x328] ;  /* 0x0000ca00000c7ab9 */ /* 0x000fe20000000000 */
[----:B------:R-:W4:Y:S01]  /*f740*/  S2UR UR6, SR_CTAID.Z ;  /* 0x00000000000679c3 */ /* 0x000f220000002700 */
[----:B------:R-:W-:-:S04]  /*f750*/  UISETP.NE.AND UP2, UPT, UR12, URZ, UPT ;  /* 0x0000003f0c00728c */ /* 0x000fc8000bf45270 */
[----:B------:R-:W-:Y:S02]  /*f760*/  UISETP.NE.OR UP0, UPT, UR24, -0x1, !UP2 ;  /* 0xffffffff1800788c */ /* 0x000fe4000d705670 */
[----:B------:R-:W-:-:S04]  /*f770*/  @UP1 UIMAD.WIDE.U32 UR14, UR24, UR4, URZ ;  /* 0x00000004180e12a5 */ /* 0x000fc8000f8e003f */
[----:B------:R-:W-:Y:S01]  /*f780*/  @UP1 UIMAD UR8, UR24, UR5, UR15 ;  /* 0x00000005180812a4 */ /* 0x000fe2000f8e020f */
[----:B-1----:R-:W-:Y:S02]  /*f790*/  FADD.FTZ R9, R2, R211 ;  /* 0x000000d302097221 */ /* 0x002fe40000010000 */
[----:B------:R-:W-:Y:S02]  /*f7a0*/  ULDC.64 UR4, c[0x0][0x1e0] ;  /* 0x0000780000047ab9 */ /* 0x000fe40000000a00 */
[----:B--2---:R-:W-:Y:S01]  /*f7b0*/  @!UP1 USHF.R.S32.HI UR9, URZ, 0x1f, UR7 ;  /* 0x0000001f3f099899 */ /* 0x004fe20008011407 */
[----:B---3--:R-:W-:Y:S01]  /*f7c0*/  FADD.FTZ R7, R0, R209 ;  /* 0x000000d100077221 */ /* 0x008fe20000010000 */
[----:B------:R-:W1:Y:S01]  /*f7d0*/  SHFL.BFLY PT, R2, R9, 0x1, 0x1f ;  /* 0x0c201f0009027f89 */ /* 0x000e6200000e0000 */
[----:B------:R-:W-:Y:S02]  /*f7e0*/  @!UP1 UIMAD.WIDE.U32 UR10, UR7, UR4, URZ ;  /* 0x00000004070a92a5 */ /* 0x000fe4000f8e003f */
[----:B------:R-:W-:Y:S01]  /*f7f0*/  @!UP1 UIMAD UR9, UR9, UR4, URZ ;  /* 0x00000004090992a4 */ /* 0x000fe2000f8e023f */
[----:B------:R-:W2:Y:S01]  /*f800*/  SHFL.BFLY PT, R0, R7, 0x1, 0x1f ;  /* 0x0c201f0007007f89 */ /* 0x000ea200000e0000 */
[----:B----4-:R-:W-:-:S02]  /*f810*/  @UP2 UMOV UR12, UR6 ;  /* 0x00000006000c2c82 */ /* 0x010fc40008000000 */
[----:B------:R-:W-:Y:S02]  /*f820*/  @!UP1 UIMAD UR13, UR7, UR5, UR9 ;  /* 0x00000005070d92a4 */ /* 0x000fe4000f8e0209 */
[----:B------:R-:W-:Y:S02]  /*f830*/  ULDC UR4, c[0x0][0x1c0] ;  /* 0x0000700000047ab9 */ /* 0x000fe40000000800 */
[----:B------:R-:W-:Y:S02]  /*f840*/  ULDC UR9, c[0x0][0x214] ;  /* 0x0000850000097ab9 */ /* 0x000fe40000000800 */
[----:B------:R-:W-:Y:S02]  /*f850*/  @!UP0 UIMAD UR24, UR7, UR9, URZ ;  /* 0x00000009071882a4 */ /* 0x000fe4000f8e023f */
[----:B------:R-:W-:Y:S02]  /*f860*/  ULDC UR5, c[0x0][0x234] ;  /* 0x00008d0000057ab9 */ /* 0x000fe40000000800 */
[----:B------:R-:W-:-:S02]  /*f870*/  @UP2 UIMAD UR5, UR12, UR5, UR24 ;  /* 0x000000050c0522a4 */ /* 0x000fc4000f8e0218 */
[----:B------:R-:W-:Y:S02]  /*f880*/  @!UP1 UIADD3 UR8, UR11, UR13, URZ ;  /* 0x0000000d0b089290 */ /* 0x000fe4000fffe03f */
[----:B------:R-:W-:Y:S02]  /*f890*/  @!UP2 UMOV UR12, UR6 ;  /* 0x00000006000cac82 */ /* 0x000fe40008000000 */
[----:B------:R-:W-:Y:S01]  /*f8a0*/  @!UP2 UIMAD UR4, UR7, UR4, UR12 ;  /* 0x000000040704a2a4 */ /* 0x000fe2000f8e020c */
[----:B-1----:R-:W-:Y:S01]  /*f8b0*/  FADD.FTZ R2, R9, R2 ;  /* 0x0000000209027221 */ /* 0x002fe20000010000 */
[----:B------:R-:W-:Y:S02]  /*f8c0*/  @!UP1 UMOV UR14, UR10 ;  /* 0x0000000a000e9c82 */ /* 0x000fe40008000000 */
[----:B------:R-:W-:Y:S01]  /*f8d0*/  @!UP2 UIMAD UR5, UR4, UR9, URZ ;  /* 0x000000090405a2a4 */ /* 0x000fe2000f8e023f */
[----:B--2---:R-:W-:Y:S01]  /*f8e0*/  FADD.FTZ R0, R7, R0 ;  /* 0x0000000007007221 */ /* 0x004fe20000010000 */
[----:B------:R-:W-:Y:S01]  /*f8f0*/  FSETP.NE.FTZ.AND P4, PT, R2, RZ, PT ;  /* 0x000000ff0200720b */ /* 0x000fe20003f95000 */
[----:B------:R-:W-:-:S03]  /*f900*/  ULDC.64 UR6, c[0x0][0x118] ;  /* 0x0000460000067ab9 */ /* 0x000fc60000000a00 */
[----:B------:R-:W-:-:S09]  /*f910*/  FSETP.NE.FTZ.AND P3, PT, R0, RZ, PT ;  /* 0x000000ff0000720b */ /* 0x000fd20003f75000 */
[----:B------:R-:W1:Y:S08]  /*f920*/  @P4 MUFU.RCP R4, R2 ;  /* 0x0000000200044308 */ /* 0x000e700000001000 */
[----:B------:R-:W2:Y:S01]  /*f930*/  @P3 MUFU.RCP R5, R0 ;  /* 0x0000000000053308 */ /* 0x000ea20000001000 */
[----:B-1----:R-:W-:-:S07]  /*f940*/  FMUL.FTZ R128, R4, R128 ;  /* 0x0000008004807220 */ /* 0x002fce0000410000 */
[----:B------:R-:W1:Y:S01]  /*f950*/  @P4 MUFU.LG2 R2, R2 ;  /* 0x0000000200024308 */ /* 0x000e620000000c00 */
[C---:B------:R-:W-:Y:S02]  /*f960*/  FMUL.FTZ R129, R4.reuse, R129 ;  /* 0x0000008104817220 */ /* 0x040fe40000410000 */
[C---:B------:R-:W-:Y:S02]  /*f970*/  FMUL.FTZ R124, R4.reuse, R124 ;  /* 0x0000007c047c7220 */ /* 0x040fe40000410000 */
[C---:B------:R-:W-:Y:S01]  /*f980*/  FMUL.FTZ R125, R4.reuse, R125 ;  /* 0x0000007d047d7220 */ /* 0x040fe20000410000 */
[----:B------:R-:W-:Y:S01]  /*f990*/  F2FP.BF16.PACK_AB R128, R129, R128 ;  /* 0x000000808180723e */ /* 0x000fe200000010ff */
[C---:B------:R-:W-:Y:S01]  /*f9a0*/  FMUL.FTZ R120, R4.reuse, R120 ;  /* 0x0000007804787220 */ /* 0x040fe20000410000 */
[----:B------:R-:W3:Y:S01]  /*f9b0*/  @P3 MUFU.LG2 R0, R0 ;  /* 0x0000000000003308 */ /* 0x000ee20000000c00 */
        /* <DEDUP_REMOVED lines=156> */
[----:B------:R-:W-:Y:S01]  /*10380*/  F2FP.BF16.PACK_AB R94, R95, R94 ;  /* 0x0000005e5f5e723e */ /* 0x000fe200000010ff */
[----:B---3--:R-:W-:Y:S01]  /*10390*/  @P3 FMUL.FTZ R0, R0, 0.69314718246459960938 ;  /* 0x3f31721800003820 */ /* 0x008fe20000410000 */
[----:B------:R-:W-:Y:S02]  /*103a0*/  SHF.R.S32.HI R6, RZ, 0x5, R5 ;  /* 0x00000005ff067819 */ /* 0x000fe40000011405 */
[----:B------:R-:W-:Y:S02]  /*103b0*/  F2FP.BF16.PACK_AB R98, R99, R98 ;  /* 0x000000626362723e */ /* 0x000fe400000010ff */
[----:B------:R-:W-:Y:S02]  /*103c0*/  LEA R9, R6, R9, 0x9 ;  /* 0x0000000906097211 */ /* 0x000fe400078e48ff */
[----:B------:R-:W-:-:S02]  /*103d0*/  LOP3.LUT R57, R5, 0xffffffe0, RZ, 0xc0, !PT ;  /* 0xffffffe005397812 */ /* 0x000fc400078ec0ff */
        /* <DEDUP_REMOVED lines=12> */
[----:B------:R-:W-:Y:S02]  /*104a0*/  IADD3 R19, R10, R11, RZ ;  /* 0x0000000b0a137210 */ /* 0x000fe40007ffe0ff */
[-C--:B------:R-:W-:Y:S01]  /*104b0*/  IADD3 R21, R13, R10.reuse, RZ ;  /* 0x0000000a0d157210 */ /* 0x080fe20007ffe0ff */
[----:B------:R-:W-:Y:S01]  /*104c0*/  STS [R11+0x400], R126 ;  /* 0x0004007e0b007388 */ /* 0x000fe20000000800 */
[----:B------:R-:W-:-:S02]  /*104d0*/  IADD3 R23, R15, R10, RZ ;  /* 0x0000000a0f177210 */ /* 0x000fc40007ffe0ff */
[----:B------:R-:W-:Y:S01]  /*104e0*/  IADD3 R57, -R57, R4, RZ ;  /* 0x0000000439397210 */ /* 0x000fe20007ffe1ff */
[----:B------:R-:W-:Y:S01]  /*104f0*/  STS [R13], R120 ;  /* 0x000000780d007388 */ /* 0x000fe20000000800 */
[----:B------:R-:W-:Y:S02]  /*10500*/  SHF.R.S32.HI R59, RZ, 0x1f, R6 ;  /* 0x0000001fff3b7819 */ /* 0x000fe40000011406 */
[----:B------:R-:W-:Y:S01]  /*10510*/  LOP3.LUT P0, RZ, R57, 0x3, RZ, 0xc0, !PT ;  /* 0x0000000339ff7812 */ /* 0x000fe2000780c0ff */
[----:B------:R-:W-:Y:S01]  /*10520*/  STS [R13+0x400], R122 ;  /* 0x0004007a0d007388 */ /* 0x000fe20000000800 */
[----:B------:R-:W-:-:S03]  /*10530*/  LEA.HI R59, R59, R6, RZ, 0x2 ;  /* 0x000000063b3b7211 */ /* 0x000fc600078f10ff */
[----:B------:R-:W-:Y:S01]  /*10540*/  STS [R15], R116 ;  /* 0x000000740f007388 */ /* 0x000fe20000000800 */
[----:B------:R-:W-:-:S03]  /*10550*/  LOP3.LUT R59, R59, 0xffffffc, RZ, 0xc0, !PT ;  /* 0x0ffffffc3b3b7812 */ /* 0x000fc600078ec0ff */
[----:B------:R-:W-:Y:S01]  /*10560*/  STS [R15+0x400], R118 ;  /* 0x000400760f007388 */ /* 0x000fe20000000800 */
[----:B------:R-:W-:Y:S02]  /*10570*/  IADD3 R6, R6, -R59, RZ ;  /* 0x8000003b06067210 */ /* 0x000fe40007ffe0ff */
[----:B------:R-:W-:Y:S01]  /*10580*/  MOV R59, 0x7f800000 ;  /* 0x7f800000003b7802 */ /* 0x000fe20000000f00 */
[----:B------:R-:W-:Y:S01]  /*10590*/  STS [R17], R112 ;  /* 0x0000007011007388 */ /* 0x000fe20000000800 */
[----:B------:R-:W-:-:S03]  /*105a0*/  @P3 FFMA.FTZ R59, R3, c[0x0][0x238], R0 ;  /* 0x00008e00033b3a23 */ /* 0x000fc60000010000 */
[----:B------:R-:W-:Y:S04]  /*105b0*/  STS [R17+0x400], R114 ;  /* 0x0004007211007388 */ /* 0x000fe80000000800 */
        /* <DEDUP_REMOVED lines=39> */
[----:B-1----:R-:W1:Y:S04]  /*10830*/  S2R R56, SR_TID.X ;  /* 0x0000000000387919 */ /* 0x002e680000002100 */
[----:B------:R3:W4:Y:S04]  /*10840*/  LDS.128 R48, [R198] ;  /* 0x00000000c6307984 */ /* 0x0007280000000c00 */
[----:B------:R3:W3:Y:S01]  /*10850*/  LDS.128 R44, [R198+0x800] ;  /* 0x00080000c62c7984 */ /* 0x0006e20000000c00 */
[----:B-1----:R-:W-:-:S03]  /*10860*/  SHF.R.S32.HI R5, RZ, 0x1f, R56 ;  /* 0x0000001fff057819 */ /* 0x002fc60000011438 */
[----:B------:R1:W1:Y:S01]  /*10870*/  LDS.128 R40, [R198+0x1000] ;  /* 0x00100000c6287984 */ /* 0x0002620000000c00 */
[----:B--2---:R-:W-:-:S03]  /*10880*/  LEA.HI R58, R5, R56, RZ, 0x5 ;  /* 0x00000038053a7211 */ /* 0x004fc600078f28ff */
[----:B------:R2:W1:Y:S01]  /*10890*/  LDS.128 R36, [R198+0x1800] ;  /* 0x00180000c6247984 */ /* 0x0004620000000c00 */
[----:B------:R-:W-:-:S03]  /*108a0*/  LOP3.LUT R57, R58, 0xffffffe0, RZ, 0xc0, !PT ;  /* 0xffffffe03a397812 */ /* 0x000fc600078ec0ff */
[----:B------:R2:W1:Y:S01]  /*108b0*/  LDS.128 R32, [R198+0x2000] ;  /* 0x00200000c6207984 */ /* 0x0004620000000c00 */
[----:B------:R-:W-:-:S03]  /*108c0*/  IADD3 R57, -R57, R56, RZ ;  /* 0x0000003839397210 */ /* 0x000fc60007ffe1ff */
[----:B------:R2:W1:Y:S01]  /*108d0*/  LDS.128 R28, [R198+0x2800] ;  /* 0x00280000c61c7984 */ /* 0x0004620000000c00 */
[----:B------:R-:W-:-:S03]  /*108e0*/  SHF.R.S32.HI R58, RZ, 0x1f, R57 ;  /* 0x0000001fff3a7819 */ /* 0x000fc60000011439 */
[----:B------:R2:W1:Y:S01]  /*108f0*/  LDS.128 R24, [R198+0x3000] ;  /* 0x00300000c6187984 */ /* 0x0004620000000c00 */
[----:B------:R-:W-:-:S03]  /*10900*/  LEA.HI R57, R58, R57, RZ, 0x2 ;  /* 0x000000393a397211 */ /* 0x000fc600078f10ff */
[----:B------:R2:W1:Y:S01]  /*10910*/  LDS.128 R20, [R198+0x3800] ;  /* 0x00380000c6147984 */ /* 0x0004620000000c00 */
[----:B------:R-:W-:Y:S01]  /*10920*/  MOV R58, 0x7f800000 ;  /* 0x7f800000003a7802 */ /* 0x000fe20000000f00 */
[----:B------:R-:W-:Y:S01]  /*10930*/  @P4 FFMA.FTZ R58, R132, c[0x0][0x238], R61 ;  /* 0x00008e00843a4a23 */ /* 0x000fe2000001003d */
[----:B------:R-:W-:Y:S01]  /*10940*/  SHF.R.S32.HI R57, RZ, 0x2, R57 ;  /* 0x00000002ff397819 */ /* 0x000fe20000011439 */
[----:B------:R2:W1:Y:S03]  /*10950*/  LDS.128 R16, [R198+0x4000] ;  /* 0x00400000c6107984 */ /* 0x0004660000000c00 */
[----:B------:R-:W-:Y:S01]  /*10960*/  LEA R6, R6, R57, 0x4 ;  /* 0x0000003906067211 */ /* 0x000fe200078e20ff */
[----:B------:R2:W1:Y:S04]  /*10970*/  LDS.128 R12, [R198+0x4800] ;  /* 0x00480000c60c7984 */ /* 0x0004680000000c00 */
[----:B------:R2:W1:Y:S04]  /*10980*/  LDS.128 R8, [R198+0x5000] ;  /* 0x00500000c6087984 */ /* 0x0004680000000c00 */
[----:B------:R2:W1:Y:S01]  /*10990*/  LDS.128 R52, [R198+0x5800] ;  /* 0x00580000c6347984 */ /* 0x0004620000000c00 */
[----:B------:R-:W-:Y:S05]  /*109a0*/  @P0 BRA `(.L_x_2109) ;  /* 0x000000c000000947 */ /* 0x000fea0003800000 */
[----:B---34-:R-:W3:Y:S01]  /*109b0*/  S2UR UR9, SR_CTAID.X ;  /* 0x00000000000979c3 */ /* 0x018ee20000002500 */
[----:B------:R-:W-:-:S02]  /*109c0*/  IADD3 R2, R6, 0x8, RZ ;  /* 0x0000000806027810 */ /* 0x000fc40007ffe0ff */
[----:B------:R-:W-:Y:S02]  /*109d0*/  ISETP.GE.AND P2, PT, R6, UR18, PT ;  /* 0x0000001206007c0c */ /* 0x000fe4000bf46270 */
[----:B------:R-:W-:Y:S01]  /*109e0*/  ISETP.GE.AND P1, PT, R2, UR18, PT ;  /* 0x0000001202007c0c */ /* 0x000fe2000bf26270 */
[----:B---3--:R-:W-:-:S04]  /*109f0*/  ULEA UR9, UR9, UR5, 0x6 ;  /* 0x0000000509097291 */ /* 0x008fc8000f8e303f */
[----:B------:R-:W-:Y:S02]  /*10a00*/  USHF.R.S32.HI UR4, URZ, 0x1f, UR9 ;  /* 0x0000001f3f047899 */ /* 0x000fe40008011409 */
[----:B------:R-:W-:-:S04]  /*10a10*/  IADD3 R0, P0, R6, UR9, RZ ;  /* 0x0000000906007c10 */ /* 0x000fc8000ff1e0ff */
[----:B------:R-:W-:Y:S02]  /*10a20*/  LEA.HI.X.SX32 R3, R6, UR4, 0x1, P0 ;  /* 0x0000000406037c11 */ /* 0x000fe400080f0eff */
[----:B------:R-:W-:-:S04]  /*10a30*/  LEA R2, P0, R0, c[0x0][0x200], 0x2 ;  /* 0x0000800000027a11 */ /* 0x000fc800078010ff */
[----:B------:R-:W-:-:S05]  /*10a40*/  LEA.HI.X R3, R0, c[0x0][0x204], R3, 0x2, P0 ;  /* 0x0000810000037a11 */ /* 0x000fca00000f1403 */
[----:B------:R3:W-:Y:S04]  /*10a50*/  @!P2 STG.E [R2.64], R58 ;  /* 0x0000003a0200a986 */ /* 0x0007e8000c101906 */
[----:B------:R3:W-:Y:S02]  /*10a60*/  @!P1 STG.E [R2.64+0x20], R59 ;  /* 0x0000203b02009986 */ /* 0x0007e4000c101906 */
.L_x_2109:
[----:B---34-:R-:W-:Y:S05]  /*10a70*/  BSYNC B0 ;  /* 0x0000000000007941 */ /* 0x018fea0003800000 */
.L_x_2108:
[----:B------:R-:W3:Y:S01]  /*10a80*/  S2R R3, SR_CTAID.X ;  /* 0x0000000000037919 */ /* 0x000ee20000002500 */
[----:B------:R-:W-:Y:S01]  /*10a90*/  SHF.R.S32.HI R201, RZ, 0x1f, R200 ;  /* 0x0000001fffc97819 */ /* 0x000fe200000114c8 */
[----:B------:R-:W-:Y:S01]  /*10aa0*/  USHF.R.S32.HI UR9, URZ, 0x1f, UR12 ;  /* 0x0000001f3f097899 */ /* 0x000fe2000801140c */
[----:B------:R-:W-:Y:S01]  /*10ab0*/  LEA.HI R4, R7, R4, RZ, 0x3 ;  /* 0x0000000407047211 */ /* 0x000fe200078f18ff */
[----:B------:R-:W-:Y:S01]  /*10ac0*/  ULDC.64 UR4, c[0x0][0x1f0] ;  /* 0x00007c0000047ab9 */ /* 0x000fe20000000a00 */
[----:B------:R-:W-:Y:S01]  /*10ad0*/  LEA.HI R5, R5, R56, RZ, 0x3 ;  /* 0x0000003805057211 */ /* 0x000fe200078f18ff */
[----:B------:R-:W-:Y:S01]  /*10ae0*/  UIMAD UR4, UR9, UR4, URZ ;  /* 0x00000004090472a4 */ /* 0x000fe2000f8e023f */
[----:B------:R-:W-:Y:S01]  /*10af0*/  SHF.R.S32.HI R4, RZ, 0x3, R4 ;  /* 0x00000003ff047819 */ /* 0x000fe20000011404 */
[----:B------:R-:W-:Y:S02]  /*10b00*/  BSSY B0, `(.L_x_2110) ;  /* 0x000001e000007945 */ /* 0x000fe40003800000 */
[----:B------:R-:W-:Y:S01]  /*10b10*/  UIMAD UR4, UR12, UR5, UR4 ;  /* 0x000000050c0472a4 */ /* 0x000fe2000f8e0204 */
[----:B---3--:R-:W-:-:S04]  /*10b20*/  IMAD.SHL.U32 R3, R3, 0x40, RZ ;  /* 0x0000004003037824 */ /* 0x008fc800078e00ff */
[----:B------:R-:W-:Y:S01]  /*10b30*/  IMAD.WIDE.U32 R58, R3, c[0x0][0x1e8], R200 ;  /* 0x00007a00033a7a25 */ /* 0x000fe200078e00c8 */
[----:B------:R-:W-:-:S04]  /*10b40*/  SHF.R.S32.HI R0, RZ, 0x1f, R3 ;  /* 0x0000001fff007819 */ /* 0x000fc80000011403 */
[----:B------:R-:W-:Y:S01]  /*10b50*/  IADD3 R6, P0, R58, UR14, RZ ;  /* 0x0000000e3a067c10 */ /* 0x000fe2000ff1e0ff */
[----:B------:R-:W-:-:S04]  /*10b60*/  IMAD R0, R0, c[0x0][0x1e8], RZ ;  /* 0x00007a0000007a24 */ /* 0x000fc800078e02ff */
[C---:B------:R-:W-:Y:S01]  /*10b70*/  IMAD R0, R3.reuse, c[0x0][0x1ec], R0 ;  /* 0x00007b0003007a24 */ /* 0x040fe200078e0200 */
[----:B------:R-:W-:-:S04]  /*10b80*/  IADD3 R3, -R3, UR26, RZ ;  /* 0x0000001a03037c10 */ /* 0x000fc8000fffe1ff */
[----:B------:R-:W-:Y:S01]  /*10b90*/  IADD3.X R7, R59, UR8, R0, P0, !PT ;  /* 0x000000083b077c10 */ /* 0x000fe200087fe400 */
[----:B------:R-:W-:Y:S01]  /*10ba0*/  IMAD.U32 R0, RZ, RZ, UR12 ;  /* 0x0000000cff007e24 */ /* 0x000fe2000f8e00ff */
[----:B------:R-:W-:-:S03]  /*10bb0*/  ISETP.GE.AND P0, PT, R4, R3, PT ;  /* 0x000000030400720c */ /* 0x000fc60003f06270 */
[----:B------:R-:W-:Y:S01]  /*10bc0*/  IMAD.WIDE.U32 R6, R0, c[0x0][0x1f0], R6 ;  /* 0x00007c0000067a25 */ /* 0x000fe200078e0006 */
[----:B------:R-:W-:-:S04]  /*10bd0*/  SHF.R.S32.HI R0, RZ, 0x3, R5 ;  /* 0x00000003ff007819 */ /* 0x000fc80000011405 */
[----:B------:R-:W-:Y:S02]  /*10be0*/  IADD3 R57, R7, UR4, RZ ;  /* 0x0000000407397c10 */ /* 0x000fe4000fffe0ff */
[----:B------:R-:W-:-:S03]  /*10bf0*/  SHF.R.S32.HI R0, RZ, 0x1f, R0 ;  /* 0x0000001fff007819 */ /* 0x000fc60000011400 */
        /* <DEDUP_REMOVED lines=14> */
.L_x_2111:
[----:B------:R-:W-:Y:S05]  /*10ce0*/  BSYNC B0 ;  /* 0x0000000000007941 */ /* 0x000fea0003800000 */
.L_x_2110:
[----:B------:R-:W-:Y:S01]  /*10cf0*/  IADD3 R2, R4, 0x10, RZ ;  /* 0x0000001004027810 */ /* 0x000fe20007ffe0ff */
[----:B------:R-:W-:Y:S03]  /*10d00*/  BSSY B0, `(.L_x_2112) ;  /* 0x0000013000007945 */ /* 0x000fe60003800000 */
[----:B------:R-:W-:-:S13]  /*10d10*/  ISETP.GE.AND P0, PT, R2, UR18, PT ;  /* 0x0000001202007c0c */ /* 0x000fda000bf06270 */
[----:B------:R-:W-:Y:S05]  /*10d20*/  @P0 BRA `(.L_x_2113) ;  /* 0x0000010000000947 */ /* 0x000fea0003800000 */
[----:B------:R-:W-:Y:S01]  /*10d30*/  IADD3 R3, P0, R4, 0x10, RZ ;  /* 0x0000001004037810 */ /* 0x000fe20007f1e0ff */
[----:B-1-3--:R-:W-:Y:S01]  /*10d40*/  IMAD.MOV.U32 R16, RZ, RZ, R6 ;  /* 0x000000ffff107224 */ /* 0x00afe200078e0006 */
        /* <DEDUP_REMOVED lines=11> */
[----:B------:R1:W-:Y:S04]  /*10e00*/  @!P2 STG.E.128 [R18.64], R44 ;  /* 0x0000002c1200a986 */ /* 0x0003e8000c101d06 */
[----:B------:R1:W-:Y:S04]  /*10e10*/  @!P1 STG.E.128 [R18.64+0x80], R28 ;  /* 0x0000801c12009986 */ /* 0x0003e8000c101d06 */
[----:B------:R1:W-:Y:S02]  /*10e20*/  @!P0 STG.E.128 [R18.64+0x100], R12 ;  /* 0x0001000c12008986 */ /* 0x0003e4000c101d06 */
.L_x_2113:
[----:B------:R-:W-:Y:S05]  /*10e30*/  BSYNC B0 ;  /* 0x0000000000007941 */ /* 0x000fea0003800000 */
.L_x_2112:
        /* <DEDUP_REMOVED lines=20> */
.L_x_2115:
[----:B------:R-:W-:Y:S05]  /*10f80*/  BSYNC B0 ;  /* 0x0000000000007941 */ /* 0x000fea0003800000 */
.L_x_2114:
[----:B------:R-:W-:-:S04]  /*10f90*/  IADD3 R2, R4, 0x30, RZ ;  /* 0x0000003004027810 */ /* 0x000fc80007ffe0ff */
[----:B------:R-:W-:-:S13]  /*10fa0*/  ISETP.GE.AND P0, PT, R2, UR18, PT ;  /* 0x0000001202007c0c */ /* 0x000fda000bf06270 */
[----:B------:R-:W-:Y:S05]  /*10fb0*/  @P0 EXIT ;  /* 0x000000000000094d */ /* 0x000fea0003800000 */
[----:B------:R-:W-:Y:S01]  /*10fc0*/  IADD3 R4, P0, R4, 0x30, RZ ;  /* 0x0000003004047810 */ /* 0x000fe20007f1e0ff */
[----:B------:R-:W-:Y:S01]  /*10fd0*/  IMAD.MOV.U32 R7, RZ, RZ, R57 ;  /* 0x000000ffff077224 */ /* 0x000fe200078e0039 */
[----:B------:R-:W-:-:S03]  /*10fe0*/  ISETP.GE.AND P1, PT, R200, c[0x0][0x220], PT ;  /* 0x00008800c8007a0c */ /* 0x000fc60003f26270 */
        /* <DEDUP_REMOVED lines=8> */
[----:B-1----:R1:W-:Y:S01]  /*11070*/  @!P0 STG.E.128 [R2.64+0x80], R20 ;  /* 0x0000801402008986 */ /* 0x0023e2000c101d06 */
[----:B------:R-:W-:-:S03]  /*11080*/  ISETP.GE.AND P0, PT, R195, c[0x0][0x220], PT ;  /* 0x00008800c3007a0c */ /* 0x000fc60003f06270 */
[----:B------:R1:W-:Y:S10]  /*11090*/  @!P1 STG.E.128 [R2.64], R36 ;  /* 0x0000002402009986 */ /* 0x0003f4000c101d06 */
[----:B------:R-:W-:Y:S05]  /*110a0*/  @P0 EXIT ;  /* 0x000000000000094d */ /* 0x000fea0003800000 */
[----:B------:R-:W-:Y:S01]  /*110b0*/  STG.E.128 [R2.64+0x100], R52 ;  /* 0x0001003402007986 */ /* 0x000fe2000c101d06 */
[----:B------:R-:W-:Y:S05]  /*110c0*/  EXIT ;  /* 0x000000000000794d */ /* 0x000fea0003800000 */
.L_x_2116:
        /* <DEDUP_REMOVED lines=11> */
.L_x_7844:


//--------------------- .text._ZN5flash24flash_fwd_splitkv_kernelI23Flash_fwd_kernel_traitsILi192ELi64ELi64ELi4ELb0ELb0EN7cutlass10bfloat16_tE19Flash_kernel_traitsILi192ELi64ELi64ELi4ES3_EELb0ELb1ELb0ELb0ELb0ELb1ELb0ELb0EEEvNS_16Flash_fwd_paramsE --------------------------
	.section	.text._ZN5flash24flash_fwd_splitkv_kernelI23Flash_fwd_kernel_traitsILi192ELi64ELi64ELi4ELb0ELb0EN7cutlass10bfloat16_tE19Flash_kernel_traitsILi192ELi64ELi64ELi4ES3_EELb0ELb1ELb0ELb0ELb0ELb1ELb0ELb0EEEvNS_16Flash_fwd_paramsE,"ax",@progbits
	.sectioninfo	@"SHI_REGISTERS=255"
	.align	128
        .global         _ZN5flash24flash_fwd_splitkv_kernelI23Flash_fwd_kernel_traitsILi192ELi64ELi64ELi4ELb0ELb0EN7cutlass10bfloat16_tE19Flash_kernel_traitsILi192ELi64ELi64ELi4ES3_EELb0ELb1ELb0ELb0ELb0ELb1ELb0ELb0EEEvNS_16Flash_fwd_paramsE
        .type           _ZN5flash24flash_fwd_splitkv_kernelI23Flash_fwd_kernel_traitsILi192ELi64ELi64ELi4ELb0ELb0EN7cutlass10bfloat16_tE19Flash_kernel_traitsILi192ELi64ELi64ELi4ES3_EELb0ELb1ELb0ELb0ELb0ELb1ELb0ELb0EEEvNS_16Flash_fwd_paramsE,@function
        .size           _ZN5flash24flash_fwd_splitkv_kernelI23Flash_fwd_kernel_traitsILi192ELi64ELi64ELi4ELb0ELb0EN7cutlass10bfloat16_tE19Flash_kernel_traitsILi192ELi64ELi64ELi4ES3_EELb0ELb1ELb0ELb0ELb0ELb1ELb0ELb0EEEvNS_16Flash_fwd_paramsE,(.L_x_7845 - _ZN5flash24flash_fwd_splitkv_kernelI23Flash_fwd_kernel_traitsILi192ELi64ELi64ELi4ELb0ELb0EN7cutlass10bfloat16_tE19Flash_kernel_traitsILi192ELi64ELi64ELi4ES3_EELb0ELb1ELb0ELb0ELb0ELb1ELb0ELb0EEEvNS_16Flash_fwd_paramsE)
        .other          _ZN5flash24flash_fwd_splitkv_kernelI23Flash_fwd_kernel_traitsILi192ELi64ELi64ELi4ELb0ELb0EN7cutlass10bfloat16_tE19Flash_kernel_traitsILi192ELi64ELi64ELi4ES3_EELb0ELb1ELb0ELb0ELb0ELb1ELb0ELb0EEEvNS_16Flash_fwd_paramsE,@"STO_CUDA_ENTRY STV_DEFAULT"
_ZN5flash24flash_fwd_splitkv_kernelI23Flash_fwd_kernel_traitsILi192ELi64ELi64ELi4ELb0ELb0EN7cutlass10bfloat16_tE19Flash_kernel_traitsILi192ELi64ELi64ELi4ES3_EELb0ELb1ELb0ELb0ELb0ELb1ELb0ELb0EEEvNS_16Flash_fwd_paramsE:
.text._ZN5flash24flash_fwd_splitkv_kernelI23Flash_fwd_kernel_traitsILi192ELi64ELi64ELi4ELb0ELb0EN7cutlass10bfloat16_tE19Flash_kernel_traitsILi192ELi64ELi64ELi4ES3_EELb0ELb1ELb0ELb0ELb0ELb1ELb0ELb0EEEvNS_16Flash_fwd_paramsE:
        /* <DEDUP_REMOVED lines=55> */
.L_x_2117:
[----:B------:R-:W-:Y:S02]  /*0370*/  ULDC UR6, c[0x0][0x218] ;  /* 0x0000860000067ab9 */ /* 0x000fe40000000800 */
.L_x_2118:
        /* <DEDUP_REMOVED lines=110> */
.L_x_2121:
[----:B------:R-:W-:Y:S05]  /*0a60*/  BSYNC B0 ;  /* 0x0000000000007941 */ /* 0x000fea0003800000 */
.L_x_2120:
        /* <DEDUP_REMOVED lines=20> */
.L_x_2123:
[----:B------:R-:W-:Y:S05]  /*0bb0*/  BSYNC B0 ;  /* 0x0000000000007941 */ /* 0x000fea0003800000 */
.L_x_2122:
        /* <DEDUP_REMOVED lines=20> */
.L_x_2125:
[----:B------:R-:W-:Y:S05]  /*0d00*/  BSYNC B0 ;  /* 0x0000000000007941 */ /* 0x000fea0003800000 */
.L_x_2124:
        /* <DEDUP_REMOVED lines=19> */
.L_x_2127:
[----:B------:R-:W-:Y:S05]  /*0e40*/  BSYNC B0 ;  /* 0x0000000000007941 */ /* 0x000fea0003800000 */
.L_x_2126:
        /* <DEDUP_REMOVED lines=20> */
.L_x_2119:
        /* <DEDUP_REMOVED lines=120> */
.L_x_2128:
        /* <DEDUP_REMOVED lines=19> */
.L_x_2130:
        /* <DEDUP_REMOVED lines=60> */
.L_x_2129:
        /* <DEDUP_REMOVED lines=122> */
.L_x_2132:
[----:B------:R-:W-:Y:S05]  /*23a0*/  BSYNC B0 ;  /* 0x0000000000007941 */ /* 0x000fea0003800000 */
.L_x_2131:
        /* <DEDUP_REMOVED lines=37> */
.L_x_2134:
[----:B------:R-:W-:Y:S05]  /*2600*/  BSYNC B0 ;  /* 0x0000000000007941 */ /* 0x000fea0003800000 */
.L_x_2133:
        /* <DEDUP_REMOVED lines=37> */
.L_x_2136:
[----:B------:R-:W-:Y:S05]  /*2860*/  BSYNC B0 ;  /* 0x0000000000007941 */ /* 0x000fea0003800000 */
.L_x_2135:
        /* <DEDUP_REMOVED lines=36> */
.L_x_2138:
[----:B------:R-:W-:Y:S05]  /*2ab0*/  BSYNC B0 ;  /* 0x0000000000007941 */ /* 0x000fea0003800000 */
.L_x_2137:
        /* <DEDUP_REMOVED lines=31> */
.L_x_2140:
[----:B------:R-:W-:Y:S05]  /*2cb0*/  BSYNC B0 ;  /* 0x0000000000007941 */ /* 0x000fea0003800000 */
.L_x_2139:
        /* <DEDUP_REMOVED lines=33> */
.L_x_2142:
[----:B------:R-:W-:Y:S05]  /*2ed0*/  BSYNC B0 ;  /* 0x0000000000007941 */ /* 0x000fea0003800000 */
.L_x_2141:
        /* <DEDUP_REMOVED lines=32> */
.L_x_2144:
[----:B------:R-:W-:Y:S05]  /*30e0*/  BSYNC B0 ;  /* 0x0000000000007941 */ /* 0x000fea0003800000 */
.L_x_2143:
        /* <DEDUP_REMOVED lines=34> */
.L_x_2146:
[----:B------:R-:W-:Y:S05]  /*3310*/  BSYNC B0 ;  /* 0x0000000000007941 */ /* 0x000fea0003800000 */
.L_x_2145:
        /* <DEDUP_REMOVED lines=34> */
.L_x_2148:
[----:B------:R-:W-:Y:S05]  /*3540*/  BSYNC B0 ;  /* 0x0000000000007941 */ /* 0x000fea0003800000 */
.L_x_2147:
        /* <DEDUP_REMOVED lines=43> */
.L_x_2150:
[----:B------:R-:W-:Y:S05]  /*3800*/  BSYNC B0 ;  /* 0x0000000000007941 */ /* 0x000fea0003800000 */
.L_x_2149:
        /* <DEDUP_REMOVED lines=35> */
.L_x_2152:
[----:B------:R-:W-:Y:S05]  /*3a40*/  BSYNC B0 ;  /* 0x0000000000007941 */ /* 0x000fea0003800000 */
.L_x_2151:
        /* <DEDUP_REMOVED lines=43> */
.L_x_2154:
[----:B------:R-:W-:Y:S05]  /*3d00*/  BSYNC B0 ;  /* 0x0000000000007941 */ /* 0x000fea0003800000 */
.L_x_2153:
[----:B------:R-:W-:Y:S01]  /*3d10*/  SHF.L.U32 R4, R2, 0x6, RZ ;  /* 0x0000000602047819 */ /* 0x000fe200000006ff */
[----:B------:R-:W-:Y:S01]  /*3d20*/  IMAD R202, R93, 0x400, R0 ;  /* 0x000004005dca7824 */ /* 0x000fe200078e0200 */
[----:B------:R-:W-:Y:S01]  /*3d30*/  SHF.L.U32 R14, R14, 0x3, RZ ;  /* 0x000000030e0e7819 */ /* 0x000fe200000006ff */
[----:B------:R-:W0:Y:S01]  /*3d40*/  LDGDEPBAR ;  /* 0x00000000000079af */ /* 0x000e220000000000 */
[----:B-12---:R-:W-:Y:S01]  /*3d50*/  LOP3.LUT R9, R4, 0x1c0, RZ, 0xc0, !PT ;  /* 0x000001c004097812 */ /* 0x006fe200078ec0ff */
[----:B------:R-:W-:Y:S01]  /*3d60*/  IMAD.SHL.U32 R202, R202, 0x2, RZ ;  /* 0x00000002caca7824 */ /* 0x000fe200078e00ff */
[----:B------:R-:W-:Y:S01]  /*3d70*/  R2P PR, R2, 0x6 ;  /* 0x0000000602007804 */ /* 0x000fe20000000000 */
[----:B------:R-:W-:Y:S01]  /*3d80*/  UISETP.GT.AND UP0, UPT, UR25, UR19, UPT ;  /* 0x000000131900728c */ /* 0x000fe2000bf04270 */
[----:B------:R-:W-:Y:S01]  /*3d90*/  LOP3.LUT R4, R9, 0x8, R14, 0xf8, !PT ;  /* 0x0000000809047812 */ /* 0x000fe200078ef80e */
[--C-:B------:R-:W-:Y:S01]  /*3da0*/  IMAD R200, R7, 0x2, R202.reuse ;  /* 0x0000000207c87824 */ /* 0x100fe200078e02ca */
[----:B------:R-:W-:Y:S01]  /*3db0*/  SHF.R.U32.HI R9, RZ, 0x3, R9 ;  /* 0x00000003ff097819 */ /* 0x000fe20000011609 */
[----:B------:R-:W-:Y:S01]  /*3dc0*/  LDSM.16.M88.4 R56, [R202] ;  /* 0x00000000ca38783b */ /* 0x000fe20000000200 */
[C---:B------:R-:W-:Y:S01]  /*3dd0*/  IMAD R198, R5.reuse, 0x2, R202 ;  /* 0x0000000205c67824 */ /* 0x040fe200078e02ca */
[----:B------:R-:W-:Y:S01]  /*3de0*/  PLOP3.LUT P4, PT, PT, PT, UP0, 0x80, 0x0 ;  /* 0x000000000000781c */ /* 0x000fe20003f8f008 */
[----:B------:R-:W-:Y:S01]  /*3df0*/  IMAD R197, R5, 0x2, R200 ;  /* 0x0000000205c57824 */ /* 0x000fe200078e02c8 */
[----:B------:R-:W-:Y:S01]  /*3e00*/  LOP3.LUT R4, R4, R9, RZ, 0x3c, !PT ;  /* 0x0000000904047212 */ /* 0x000fe200078e3cff */
[----:B------:R-:W-:Y:S01]  /*3e10*/  LDSM.16.M88.4 R36, [R200] ;  /* 0x00000000c824783b */ /* 0x000fe20000000200 */
[----:B------:R-:W-:-:S02]  /*3e20*/  UIADD3 UR5, UR11, 0x1, -UR26 ;  /* 0x000000010b057890 */ /* 0x000fc4000fffe81a */
[----:B------:R-:W-:Y:S01]  /*3e30*/  LEA R201, R201, R4, 0x9 ;  /* 0x00000004c9c97211 */ /* 0x000fe200078e48ff */
[----:B------:R-:W-:Y:S01]  /*3e40*/  LDSM.16.M88.4 R8, [R198] ;  /* 0x00000000c608783b */ /* 0x000fe20000000200 */
[----:B------:R-:W-:Y:S02]  /*3e50*/  ULDC UR4, c[0x0][0x2e4] ;  /* 0x0000b90000047ab9 */ /* 0x000fe40000000800 */
[----:B------:R-:W-:Y:S01]  /*3e60*/  SHF.L.U32 R201, R201, 0x1, RZ ;  /* 0x00000001c9c97819 */ /* 0x000fe200000006ff */
[----:B------:R-:W-:Y:S01]  /*3e70*/  LDSM.16.M88.4 R80, [R197+0x2000] ;  /* 0x00200000c550783b */ /* 0x000fe20000000200 */
[----:B------:R-:W-:Y:S02]  /*3e80*/  ULDC UR7, c[0x0][0x2e8] ;  /* 0x0000ba0000077ab9 */ /* 0x000fe40000000800 */
[C---:B------:R-:W-:Y:S01]  /*3e90*/  IADD3 R2, R201.reuse, 0x6000, RZ ;  /* 0x00006000c9027810 */ /* 0x040fe20007ffe0ff */
[----:B------:R-:W1:Y:S01]  /*3ea0*/  LDSM.16.M88.4 R16, [R201+0x6000] ;  /* 0x00600000c910783b */ /* 0x000e620000000200 */
[----:B------:R-:W-:Y:S01]  /*3eb0*/  IADD3 R199, R201, 0x6020, RZ ;  /* 0x00006020c9c77810 */ /* 0x000fe20007ffe0ff */
[----:B------:R-:W-:Y:S01]  /*3ec0*/  UIADD3 UR4, UR11, -UR4, -UR26 ;  /* 0x800000040b047290 */ /* 0x000fe2000fffe81a */
[----:B------:R-:W-:Y:S01]  /*3ed0*/  @P1 IADD3 R199, R2, -0x20, RZ ;  /* 0xffffffe002c71810 */ /* 0x000fe20007ffe0ff */
[----:B------:R-:W2:Y:S01]  /*3ee0*/  LDSM.16.M88.4 R44, [R201+0x6800] ;  /* 0x00680000c92c783b */ /* 0x000ea20000000200 */
[----:B------:R-:W-:Y:S01]  /*3ef0*/  MOV R2, 0x40 ;  /* 0x0000004000027802 */ /* 0x000fe20000000f00 */
[----:B------:R-:W-:Y:S01]  /*3f00*/  UIADD3 UR5, UR5, UR7, URZ ;  /* 0x0000000705057290 */ /* 0x000fe2000fffe03f */
[----:B------:R-:W-:Y:S01]  /*3f10*/  IADD3 R191, R199, 0x800, RZ ;  /* 0x00000800c7bf7810 */ /* 0x000fe20007ffe0ff */
[----:B------:R-:W5:Y:S01]  /*3f20*/  LDSM.16.M88.4 R64, [R201+0x7000] ;  /* 0x00700000c940783b */ /* 0x000f620000000200 */
[----:B------:R-:W-:-:S02]  /*3f30*/  SEL R2, R2, 0xffffffc0, !P2 ;  /* 0xffffffc002027807 */ /* 0x000fc40005000000 */
[----:B------:R-:W-:Y:S01]  /*3f40*/  IADD3 R190, R199, 0x1000, RZ ;  /* 0x00001000c7be7810 */ /* 0x000fe20007ffe0ff */
[----:B------:R-:W3:Y:S01]  /*3f50*/  LDSM.16.M88.4 R52, [R199] ;  /* 0x00000000c734783b */ /* 0x000ee20000000200 */
[----:B------:R-:W-:Y:S02]  /*3f60*/  IADD3 R195, R201, R2, RZ ;  /* 0x00000002c9c37210 */ /* 0x000fe40007ffe0ff */
[----:B------:R-:W-:Y:S01]  /*3f70*/  IADD3 R188, R2, R199, RZ ;  /* 0x000000c702bc7210 */ /* 0x000fe20007ffe0ff */
        /* <DEDUP_REMOVED lines=18> */
[C---:B------:R-:W-:Y:S03]  /*40a0*/  HMMA.16816.F32.BF16 R16, R56.reuse, R18, RZ ;  /* 0x000000123810723c */ /* 0x040fe600000418ff */
[----:B------:R-:W-:Y:S05]  /*40b0*/  LDSM.16.M88.4 R84, [R201+0xa800] ;  /* 0x00a80000c954783b */ /* 0x000fea0000000200 */
[C---:B--2---:R-:W-:Y:S08]  /*40c0*/  HMMA.16816.F32.BF16 R32, R56.reuse, R44, RZ ;  /* 0x0000002c3820723c */ /* 0x044ff000000418ff */
[C---:B------:R-:W-:Y:S08]  /*40d0*/  HMMA.16816.F32.BF16 R44, R56.reuse, R46, RZ ;  /* 0x0000002e382c723c */ /* 0x040ff000000418ff */
[C---:B-----5:R-:W-:Y:S08]  /*40e0*/  HMMA.16816.F32.BF16 R68, R56.reuse, R64, RZ ;  /* 0x000000403844723c */ /* 0x060ff000000418ff */
[----:B------:R-:W-:Y:S08]  /*40f0*/  HMMA.16816.F32.BF16 R64, R56, R66, RZ ;  /* 0x000000423840723c */ /* 0x000ff000000418ff */
[C---:B---3--:R-:W-:Y:S08]  /*4100*/  HMMA.16816.F32.BF16 R20, R36.reuse, R52, R20 ;  /* 0x000000342414723c */ /* 0x048ff00000041814 */
[----:B------:R-:W-:Y:S01]  /*4110*/  HMMA.16816.F32.BF16 R16, R36, R54, R16 ;  /* 0x000000362410723c */ /* 0x000fe20000041810 */
[----:B------:R-:W-:Y:S07]  /*4120*/  LDSM.16.M88.4 R52, [R188+0x800] ;  /* 0x00080000bc34783b */ /* 0x000fee0000000200 */
[C---:B----4-:R-:W-:Y:S08]  /*4130*/  HMMA.16816.F32.BF16 R60, R56.reuse, R72, RZ ;  /* 0x00000048383c723c */ /* 0x050ff000000418ff */
[----:B------:R-:W-:Y:S01]  /*4140*/  HMMA.16816.F32.BF16 R56, R56, R74, RZ ;  /* 0x0000004a3838723c */ /* 0x000fe200000418ff */
[----:B------:R-:W-:Y:S07]  /*4150*/  LDSM.16.M88.4 R72, [R188] ;  /* 0x00000000bc48783b */ /* 0x000fee0000000200 */
[C---:B------:R-:W-:Y:S08]  /*4160*/  HMMA.16816.F32.BF16 R32, R36.reuse, R12, R32 ;  /* 0x0000000c2420723c */ /* 0x040ff00000041820 */
[C---:B------:R-:W-:Y:S01]  /*4170*/  HMMA.16816.F32.BF16 R44, R36.reuse, R14, R44 ;  /* 0x0000000e242c723c */ /* 0x040fe2000004182c */
[----:B------:R-:W1:Y:S07]  /*4180*/  LDSM.16.M88.4 R12, [R195+0x7000] ;  /* 0x00700000c30c783b */ /* 0x000e6e0000000200 */
[C---:B------:R-:W-:Y:S08]  /*4190*/  HMMA.16816.F32.BF16 R68, R36.reuse, R48, R68 ;  /* 0x000000302444723c */ /* 0x040ff00000041844 */
[----:B------:R-:W-:Y:S01]  /*41a0*/  HMMA.16816.F32.BF16 R64, R36, R50, R64 ;  /* 0x000000322440723c */ /* 0x000fe20000041840 */
[----:B------:R-:W2:Y:S07]  /*41b0*/  LDSM.16.M88.4 R48, [R195+0x7800] ;  /* 0x00780000c330783b */ /* 0x000eae0000000200 */
[C---:B------:R-:W-:Y:S08]  /*41c0*/  HMMA.16816.F32.BF16 R20, R8.reuse, R24, R20 ;  /* 0x000000180814723c */ /* 0x040ff00000041814 */
[----:B------:R-:W-:Y:S01]  /*41d0*/  HMMA.16816.F32.BF16 R16, R8, R26, R16 ;  /* 0x0000001a0810723c */ /* 0x000fe20000041810 */
[----:B------:R-:W3:Y:S07]  /*41e0*/  LDSM.16.M88.4 R24, [R197] ;  /* 0x00000000c518783b */ /* 0x000eee0000000200 */
[C---:B------:R-:W-:Y:S08]  /*41f0*/  HMMA.16816.F32.BF16 R60, R36.reuse, R40, R60 ;  /* 0x00000028243c723c */ /* 0x040ff0000004183c */
[----:B------:R-:W-:Y:S01]  /*4200*/  HMMA.16816.F32.BF16 R56, R36, R42, R56 ;  /* 0x0000002a2438723c */ /* 0x000fe20000041838 */
[----:B------:R-:W4:Y:S04]  /*4210*/  LDSM.16.M88.4 R40, [R188+0x1000] ;  /* 0x00100000bc28783b */ /* 0x000f280000000200 */
[----:B------:R-:W-:Y:S03]  /*4220*/  LDSM.16.M88.4 R36, [R202+0x2000] ;  /* 0x00200000ca24783b */ /* 0x000fe60000000200 */
[C---:B------:R-:W-:Y:S08]  /*4230*/  HMMA.16816.F32.BF16 R32, R8.reuse, R28, R32 ;  /* 0x0000001c0820723c */ /* 0x040ff00000041820 */
[C---:B------:R-:W-:Y:S01]  /*4240*/  HMMA.16816.F32.BF16 R44, R8.reuse, R30, R44 ;  /* 0x0000001e082c723c */ /* 0x040fe2000004182c */
[----:B------:R-:W-:Y:S07]  /*4250*/  LDSM.16.M88.4 R28, [R188+0x1800] ;  /* 0x00180000bc1c783b */ /* 0x000fee0000000200 */
[C---:B-1----:R-:W-:Y:S08]  /*4260*/  HMMA.16816.F32.BF16 R68, R8.reuse, R12, R68 ;  /* 0x0000000c0844723c */ /* 0x042ff00000041844 */
[C---:B------:R-:W-:Y:S01]  /*4270*/  HMMA.16816.F32.BF16 R64, R8.reuse, R14, R64 ;  /* 0x0000000e0840723c */ /* 0x040fe20000041840 */
[----:B------:R-:W1:Y:S07]  /*4280*/  LDSM.16.M88.4 R12, [R201+0x8000] ;  /* 0x00800000c90c783b */ /* 0x000e6e0000000200 */
[C---:B--2---:R-:W-:Y:S08]  /*4290*/  HMMA.16816.F32.BF16 R60, R8.reuse, R48, R60 ;  /* 0x00000030083c723c */ /* 0x044ff0000004183c */
[----:B------:R-:W-:Y:S01]  /*42a0*/  HMMA.16816.F32.BF16 R56, R8, R50, R56 ;  /* 0x000000320838723c */ /* 0x000fe20000041838 */
[----:B------:R-:W2:Y:S04]  /*42b0*/  LDSM.16.M88.4 R8, [R201+0x8800] ;  /* 0x00880000c908783b */ /* 0x000ea80000000200 */
[----:B------:R-:W-:Y:S03]  /*42c0*/  LDSM.16.M88.4 R48, [R201+0x9000] ;  /* 0x00900000c930783b */ /* 0x000fe60000000200 */
[C---:B---3--:R-:W-:Y:S08]  /*42d0*/  HMMA.16816.F32.BF16 R20, R24.reuse, R72, R20 ;  /* 0x000000481814723c */ /* 0x048ff00000041814 */
[C---:B------:R-:W-:Y:S01]  /*42e0*/  HMMA.16816.F32.BF16 R16, R24.reuse, R74, R16 ;  /* 0x0000004a1810723c */ /* 0x040fe20000041810 */
[----:B------:R-:W-:Y:S07]  /*42f0*/  LDSM.16.M88.4 R72, [R188+0x2000] ;  /* 0x00200000bc48783b */ /* 0x000fee0000000200 */
[C---:B------:R-:W-:Y:S08]  /*4300*/  HMMA.16816.F32.BF16 R32, R24.reuse, R52, R32 ;  /* 0x000000341820723c */ /* 0x040ff00000041820 */
[C---:B------:R-:W-:Y:S01]  /*4310*/  HMMA.16816.F32.BF16 R44, R24.reuse, R54, R44 ;  /* 0x00000036182c723c */ /* 0x040fe2000004182c */
[----:B------:R-:W-:Y:S07]  /*4320*/  LDSM.16.M88.4 R52, [R201+0x9800] ;  /* 0x00980000c934783b */ /* 0x000fee0000000200 */
[C---:B----4-:R-:W-:Y:S08]  /*4330*/  HMMA.16816.F32.BF16 R68, R24.reuse, R40, R68 ;  /* 0x000000281844723c */ /* 0x050ff00000041844 */
[----:B------:R-:W-:Y:S01]  /*4340*/  HMMA.16816.F32.BF16 R64, R24, R42, R64 ;  /* 0x0000002a1840723c */ /* 0x000fe20000041840 */
[----:B------:R-:W3:Y:S07]  /*4350*/  LDSM.16.M88.4 R40, [R200+0x2000] ;  /* 0x00200000c828783b */ /* 0x000eee0000000200 */
[C---:B-1----:R-:W-:Y:S08]  /*4360*/  HMMA.16816.F32.BF16 R20, R36.reuse, R12, R20 ;  /* 0x0000000c2414723c */ /* 0x042ff00000041814 */
[C---:B------:R-:W-:Y:S01]  /*4370*/  HMMA.16816.F32.BF16 R16, R36.reuse, R14, R16 ;  /* 0x0000000e2410723c */ /* 0x040fe20000041810 */
[----:B------:R-:W-:Y:S07]  /*4380*/  LDSM.16.M88.4 R12, [R195+0x8000] ;  /* 0x00800000c30c783b */ /* 0x000fee0000000200 */
[C---:B--2---:R-:W-:Y:S08]  /*4390*/  HMMA.16816.F32.BF16 R32, R36.reuse, R8, R32 ;  /* 0x000000082420723c */ /* 0x044ff00000041820 */
[----:B------:R-:W-:Y:S01]  /*43a0*/  HMMA.16816.F32.BF16 R44, R36, R10, R44 ;  /* 0x0000000a242c723c */ /* 0x000fe2000004182c */
[----:B------:R-:W1:Y:S07]  /*43b0*/  LDSM.16.M88.4 R8, [R198+0x2000] ;  /* 0x00200000c608783b */ /* 0x000e6e0000000200 */
[C---:B------:R-:W-:Y:S08]  /*43c0*/  HMMA.16816.F32.BF16 R60, R24.reuse, R28, R60 ;  /* 0x0000001c183c723c */ /* 0x040ff0000004183c */
[----:B------:R-:W-:Y:S01]  /*43d0*/  HMMA.16816.F32.BF16 R56, R24, R30, R56 ;  /* 0x0000001e1838723c */ /* 0x000fe20000041838 */
[----:B------:R-:W2:Y:S04]  /*43e0*/  LDSM.16.M88.4 R28, [R199+0x2800] ;  /* 0x00280000c71c783b */ /* 0x000ea80000000200 */
[----:B------:R-:W4:Y:S03]  /*43f0*/  LDSM.16.M88.4 R24, [R199+0x3000] ;  /* 0x00300000c718783b */ /* 0x000f260000000200 */
[C---:B---3--:R-:W-:Y:S08]  /*4400*/  HMMA.16816.F32.BF16 R20, R40.reuse, R76, R20 ;  /* 0x0000004c2814723c */ /* 0x048ff00000041814 */
[----:B------:R-:W-:Y:S01]  /*4410*/  HMMA.16816.F32.BF16 R16, R40, R78, R16 ;  /* 0x0000004e2810723c */ /* 0x000fe20000041810 */
[----:B------:R-:W-:Y:S07]  /*4420*/  LDSM.16.M88.4 R76, [R188+0x3000] ;  /* 0x00300000bc4c783b */ /* 0x000fee0000000200 */
[C---:B------:R-:W-:Y:S08]  /*4430*/  HMMA.16816.F32.BF16 R68, R36.reuse, R48, R68 ;  /* 0x000000302444723c */ /* 0x040ff00000041844 */
[----:B------:R-:W-:Y:S01]  /*4440*/  HMMA.16816.F32.BF16 R64, R36, R50, R64 ;  /* 0x000000322440723c */ /* 0x000fe20000041840 */
[----:B------:R-:W3:Y:S07]  /*4450*/  LDSM.16.M88.4 R48, [R199+0x3800] ;  /* 0x00380000c730783b */ /* 0x000eee0000000200 */
[C---:B-1----:R-:W-:Y:S08]  /*4460*/  HMMA.16816.F32.BF16 R20, R8.reuse, R12, R20 ;  /* 0x0000000c0814723c */ /* 0x042ff00000041814 */
[----:B------:R-:W-:Y:S01]  /*4470*/  HMMA.16816.F32.BF16 R16, R8, R14, R16 ;  /* 0x0000000e0810723c */ /* 0x000fe20000041810 */
[----:B------:R-:W-:Y:S07]  /*4480*/  LDSM.16.M88.4 R12, [R195+0x9800] ;  /* 0x00980000c30c783b */ /* 0x000fee0000000200 */
[C---:B------:R-:W-:Y:S08]  /*4490*/  HMMA.16816.F32.BF16 R60, R36.reuse, R52, R60 ;  /* 0x00000034243c723c */ /* 0x040ff0000004183c */
[----:B------:R-:W-:Y:S01]  /*44a0*/  HMMA.16816.F32.BF16 R56, R36, R54, R56 ;  /* 0x000000362438723c */ /* 0x000fe20000041838 */
[----:B------:R-:W-:Y:S04]  /*44b0*/  LDSM.16.M88.4 R52, [R202+0x4000] ;  /* 0x00400000ca34783b */ /* 0x000fe80000000200 */
[----:B------:R-:W1:Y:S03]  /*44c0*/  LDSM.16.M88.4 R36, [R201+0xa000] ;  /* 0x00a00000c924783b */ /* 0x000e660000000200 */
[C---:B--2---:R-:W-:Y:S08]  /*44d0*/  HMMA.16816.F32.BF16 R32, R40.reuse, R28, R32 ;  /* 0x0000001c2820723c */ /* 0x044ff00000041820 */
[C---:B------:R-:W-:Y:S01]  /*44e0*/  HMMA.16816.F32.BF16 R44, R40.reuse, R30, R44 ;  /* 0x0000001e282c723c */ /* 0x040fe2000004182c */
[----:B------:R-:W2:Y:S07]  /*44f0*/  LDSM.16.M88.4 R28, [R195+0x8800] ;  /* 0x00880000c31c783b */ /* 0x000eae0000000200 */
[C---:B----4-:R-:W-:Y:S08]  /*4500*/  HMMA.16816.F32.BF16 R68, R40.reuse, R24, R68 ;  /* 0x000000182844723c */ /* 0x050ff00000041844 */
[----:B------:R-:W-:Y:S01]  /*4510*/  HMMA.16816.F32.BF16 R64, R40, R26, R64 ;  /* 0x0000001a2840723c */ /* 0x000fe20000041840 */
[----:B------:R-:W4:Y:S07]  /*4520*/  LDSM.16.M88.4 R24, [R195+0x9000] ;  /* 0x00900000c318783b */ /* 0x000f2e0000000200 */
[C---:B------:R-:W-:Y:S08]  /*4530*/  HMMA.16816.F32.BF16 R20, R80.reuse, R72, R20 ;  /* 0x000000485014723c */ /* 0x040ff00000041814 */
[----:B------:R-:W-:Y:S01]  /*4540*/  HMMA.16816.F32.BF16 R16, R80, R74, R16 ;  /* 0x0000004a5010723c */ /* 0x000fe20000041810 */
[----:B------:R-:W-:Y:S07]  /*4550*/  LDSM.16.M88.4 R72, [R188+0x3800] ;  /* 0x00380000bc48783b */ /* 0x000fee0000000200 */
[C---:B---3--:R-:W-:Y:S08]  /*4560*/  HMMA.16816.F32.BF16 R60, R40.reuse, R48, R60 ;  /* 0x00000030283c723c */ /* 0x048ff0000004183c */
[----:B------:R-:W-:Y:S01]  /*4570*/  HMMA.16816.F32.BF16 R56, R40, R50, R56 ;  /* 0x000000322838723c */ /* 0x000fe20000041838 */
[----:B------:R-:W-:Y:S04]  /*4580*/  LDSM.16.M88.4 R40, [R200+0x4000] ;  /* 0x00400000c828783b */ /* 0x000fe80000000200 */
[----:B------:R-:W3:Y:S03]  /*4590*/  LDSM.16.M88.4 R48, [R199+0x4000] ;  /* 0x00400000c730783b */ /* 0x000ee60000000200 */
[C---:B-1----:R-:W-:Y:S08]  /*45a0*/  HMMA.16816.F32.BF16 R20, R52.reuse, R36, R20 ;  /* 0x000000243414723c */ /* 0x042ff00000041814 */
[----:B------:R-:W-:Y:S01]  /*45b0*/  HMMA.16816.F32.BF16 R16, R52, R38, R16 ;  /* 0x000000263410723c */ /* 0x000fe20000041810 */
[----:B------:R-:W-:Y:S07]  /*45c0*/  LDSM.16.M88.4 R36, [R199+0x4800] ;  /* 0x00480000c724783b */ /* 0x000fee0000000200 */
[C---:B--2---:R-:W-:Y:S08]  /*45d0*/  HMMA.16816.F32.BF16 R32, R8.reuse, R28, R32 ;  /* 0x0000001c0820723c */ /* 0x044ff00000041820 */
[C---:B------:R-:W-:Y:S01]  /*45e0*/  HMMA.16816.F32.BF16 R44, R8.reuse, R30, R44 ;  /* 0x0000001e082c723c */ /* 0x040fe2000004182c */
[----:B------:R-:W-:Y:S07]  /*45f0*/  LDSM.16.M88.4 R28, [R198+0x4000] ;  /* 0x00400000c61c783b */ /* 0x000fee0000000200 */
[C---:B----4-:R-:W-:Y:S08]  /*4600*/  HMMA.16816.F32.BF16 R68, R8.reuse, R24, R68 ;  /* 0x000000180844723c */ /* 0x050ff00000041844 */
[----:B------:R-:W-:Y:S01]  /*4610*/  HMMA.16816.F32.BF16 R64, R8, R26, R64 ;  /* 0x0000001a0840723c */ /* 0x000fe20000041840 */
[----:B------:R-:W1:Y:S07]  /*4620*/  LDSM.16.M88.4 R24, [R195+0xa000] ;  /* 0x00a00000c318783b */ /* 0x000e6e0000000200 */
[C---:B---3--:R-:W-:Y:S08]  /*4630*/  HMMA.16816.F32.BF16 R20, R40.reuse, R48, R20 ;  /* 0x000000302814723c */ /* 0x048ff00000041814 */
[----:B------:R-:W-:Y:S01]  /*4640*/  HMMA.16816.F32.BF16 R16, R40, R50, R16 ;  /* 0x000000322810723c */ /* 0x000fe20000041810 */
[----:B------:R-:W2:Y:S07]  /*4650*/  LDSM.16.M88.4 R48, [R201+0xb000] ;  /* 0x00b00000c930783b */ /* 0x000eae0000000200 */
[C---:B------:R-:W-:Y:S08]  /*4660*/  HMMA.16816.F32.BF16 R60, R8.reuse, R12, R60 ;  /* 0x0000000c083c723c */ /* 0x040ff0000004183c */
[----:B------:R-:W-:Y:S01]  /*4670*/  HMMA.16816.F32.BF16 R56, R8, R14, R56 ;  /* 0x0000000e0838723c */ /* 0x000fe20000041838 */
[----:B------:R-:W-:Y:S04]  /*4680*/  LDSM.16.M88.4 R12, [R197+0x4000] ;  /* 0x00400000c50c783b */ /* 0x000fe80000000200 */
[----:B------:R-:W3:Y:S03]  /*4690*/  LDSM.16.M88.4 R8, [R188+0x4000] ;  /* 0x00400000bc08783b */ /* 0x000ee60000000200 */
[C---:B------:R-:W-:Y:S08]  /*46a0*/  HMMA.16816.F32.BF16 R32, R80.reuse, R88, R32 ;  /* 0x000000585020723c */ /* 0x040ff00000041820 */
[C---:B------:R-:W-:Y:S08]  /*46b0*/  HMMA.16816.F32.BF16 R44, R80.reuse, R90, R44 ;  /* 0x0000005a502c723c */ /* 0x040ff0000004182c */
[----:B------:R-:W-:Y:S01]  /*46c0*/  HMMA.16816.F32.BF16 R88, R80, R76, R68 ;  /* 0x0000004c5058723c */ /* 0x000fe20000041844 */
[----:B------:R-:W-:Y:S07]  /*46d0*/  LDSM.16.M88.4 R68, [R195+0xa800] ;  /* 0x00a80000c344783b */ /* 0x000fee0000000200 */
[C---:B-1----:R-:W-:Y:S08]  /*46e0*/  HMMA.16816.F32.BF16 R20, R28.reuse, R24, R20 ;  /* 0x000000181c14723c */ /* 0x042ff00000041814 */
[----:B------:R-:W-:Y:S01]  /*46f0*/  HMMA.16816.F32.BF16 R16, R28, R26, R16 ;  /* 0x0000001a1c10723c */ /* 0x000fe20000041810 */
[----:B------:R-:W1:Y:S07]  /*4700*/  LDSM.16.M88.4 R24, [R199+0x5000] ;  /* 0x00500000c718783b */ /* 0x000e6e0000000200 */
[----:B------:R-:W-:Y:S01]  /*4710*/  HMMA.16816.F32.BF16 R64, R80, R78, R64 ;  /* 0x0000004e5040723c */ /* 0x000fe20000041840 */
[----:B------:R-:W4:Y:S07]  /*4720*/  LDSM.16.M88.4 R76, [R201+0xb800] ;  /* 0x00b80000c94c783b */ /* 0x000f2e0000000200 */
[----:B--2---:R-:W-:Y:S08]  /*4730*/  HMMA.16816.F32.BF16 R88, R52, R48, R88 ;  /* 0x000000303458723c */ /* 0x004ff00000041858 */
[----:B---3--:R-:W-:Y:S08]  /*4740*/  HMMA.16816.F32.BF16 R20, R12, R8, R20 ;  /* 0x000000080c14723c */ /* 0x008ff00000041814 */
[C---:B------:R-:W-:Y:S08]  /*4750*/  HMMA.16816.F32.BF16 R60, R80.reuse, R72, R60 ;  /* 0x00000048503c723c */ /* 0x040ff0000004183c */
[----:B------:R-:W-:Y:S01]  /*4760*/  HMMA.16816.F32.BF16 R72, R80, R74, R56 ;  /* 0x0000004a5048723c */ /* 0x000fe20000041838 */
[----:B------:R-:W-:Y:S07]  /*4770*/  LDSM.16.M88.4 R56, [R188+0x4800] ;  /* 0x00480000bc38783b */ /* 0x000fee0000000200 */
[----:B------:R-:W-:Y:S01]  /*4780*/  HMMA.16816.F32.BF16 R16, R12, R10, R16 ;  /* 0x0000000a0c10723c */ /* 0x000fe20000041810 */
[----:B------:R-:W-:Y:S01]  /*4790*/  FMUL.FTZ R2, R20, c[0x0][0x2ec] ;  /* 0x0000bb0014027a20 */ /* 0x000fe20000410000 */
[----:B------:R-:W-:Y:S01]  /*47a0*/  LDSM.16.M88.4 R8, [R195+0xb000] ;  /* 0x00b00000c308783b */ /* 0x000fe20000000200 */
[----:B------:R-:W-:-:S02]  /*47b0*/  FMUL.FTZ R4, R21, c[0x0][0x2ec] ;  /* 0x0000bb0015047a20 */ /* 0x000fc40000410000 */
[----:B------:R-:W-:Y:S02]  /*47c0*/  FMUL.FTZ R6, R22, c[0x0][0x2ec] ;  /* 0x0000bb0016067a20 */ /* 0x000fe40000410000 */
[----:B------:R-:W2:Y:S01]  /*47d0*/  MUFU.TANH R2, R2 ;  /* 0x0000000200027308 */ /* 0x000ea20000002400 */
[----:B------:R-:W-:Y:S07]  /*47e0*/  HMMA.16816.F32.BF16 R64, R52, R50, R64 ;  /* 0x000000323440723c */ /* 0x000fee0000041840 */
[----:B------:R-:W3:Y:S01]  /*47f0*/  MUFU.TANH R4, R4 ;  /* 0x0000000400047308 */ /* 0x000ee20000002400 */
[----:B-1----:R-:W-:Y:S07]  /*4800*/  HMMA.16816.F32.BF16 R88, R40, R24, R88 ;  /* 0x000000182858723c */ /* 0x002fee0000041858 */
[----:B------:R-:W-:Y:S01]  /*4810*/  FMUL.FTZ R24, R23, c[0x0][0x2ec] ;  /* 0x0000bb0017187a20 */ /* 0x000fe20000410000 */
[----:B------:R-:W-:Y:S01]  /*4820*/  HMMA.16816.F32.BF16 R32, R52, R84, R32 ;  /* 0x000000543420723c */ /* 0x000fe20000041820 */
[----:B------:R-:W1:Y:S01]  /*4830*/  LDSM.16.M88.4 R20, [R199+0x5800] ;  /* 0x00580000c714783b */ /* 0x000e620000000200 */
[----:B------:R-:W-:Y:S01]  /*4840*/  FMUL.FTZ R16, R16, c[0x0][0x2ec] ;  /* 0x0000bb0010107a20 */ /* 0x000fe20000410000 */
[----:B------:R-:W1:Y:S01]  /*4850*/  MUFU.TANH R6, R6 ;  /* 0x0000000600067308 */ /* 0x000e620000002400 */
[----:B------:R-:W-:-:S04]  /*4860*/  FMUL.FTZ R48, R17, c[0x0][0x2ec] ;  /* 0x0000bb0011307a20 */ /* 0x000fc80000410000 */
[C---:B------:R-:W-:Y:S03]  /*4870*/  HMMA.16816.F32.BF16 R44, R52.reuse, R86, R44 ;  /* 0x00000056342c723c */ /* 0x040fe6000004182c */
[----:B------:R5:W1:Y:S05]  /*4880*/  MUFU.TANH R25, R16 ;  /* 0x0000001000197308 */ /* 0x000a6a0000002400 */
[C---:B----4-:R-:W-:Y:S03]  /*4890*/  HMMA.16816.F32.BF16 R60, R52.reuse, R76, R60 ;  /* 0x0000004c343c723c */ /* 0x050fe6000004183c */
[----:B------:R-:W4:Y:S05]  /*48a0*/  MUFU.TANH R24, R24 ;  /* 0x0000001800187308 */ /* 0x000f2a0000002400 */
[----:B------:R-:W-:Y:S03]  /*48b0*/  HMMA.16816.F32.BF16 R72, R52, R78, R72 ;  /* 0x0000004e3448723c */ /* 0x000fe60000041848 */
[----:B------:R-:W1:Y:S05]  /*48c0*/  MUFU.TANH R48, R48 ;  /* 0x0000003000307308 */ /* 0x000e6a0000002400 */
[C---:B------:R-:W-:Y:S07]  /*48d0*/  HMMA.16816.F32.BF16 R64, R40.reuse, R26, R64 ;  /* 0x0000001a2840723c */ /* 0x040fee0000041840 */
[----:B------:R-:W-:Y:S01]  /*48e0*/  FMUL.FTZ R26, R18, c[0x0][0x2ec] ;  /* 0x0000bb00121a7a20 */ /* 0x000fe20000410000 */
[----:B------:R-:W-:Y:S01]  /*48f0*/  HMMA.16816.F32.BF16 R32, R40, R36, R32 ;  /* 0x000000242820723c */ /* 0x000fe20000041820 */
[----:B------:R-:W-:-:S02]  /*4900*/  FMUL.FTZ R27, R19, c[0x0][0x2ec] ;  /* 0x0000bb00131b7a20 */ /* 0x000fc40000410000 */
[----:B-----5:R-:W5:Y:S02]  /*4910*/  LDSM.16.M88.4 R16, [R195+0xb800] ;  /* 0x00b80000c310783b */ /* 0x020f640000000200 */
[----:B------:R-:W2:Y:S03]  /*4920*/  MUFU.TANH R26, R26 ;  /* 0x0000001a001a7308 */ /* 0x000ea60000002400 */
[C---:B------:R-:W-:Y:S01]  /*4930*/  HMMA.16816.F32.BF16 R44, R40.reuse, R38, R44 ;  /* 0x00000026282c723c */ /* 0x040fe2000004182c */
[----:B------:R-:W2:Y:S04]  /*4940*/  LDSM.16.M88.4 R36, [R188+0x5000] ;  /* 0x00500000bc24783b */ /* 0x000ea80000000200 */
[----:B------:R-:W2:Y:S03]  /*4950*/  MUFU.TANH R27, R27 ;  /* 0x0000001b001b7308 */ /* 0x000ea60000002400 */
[C---:B-1----:R-:W-:Y:S08]  /*4960*/  HMMA.16816.F32.BF16 R60, R40.reuse, R20, R60 ;  /* 0x00000014283c723c */ /* 0x042ff0000004183c */
[----:B------:R-:W-:Y:S08]  /*4970*/  HMMA.16816.F32.BF16 R72, R40, R22, R72 ;  /* 0x000000162848723c */ /* 0x000ff00000041848 */
[C---:B------:R-:W-:Y:S08]  /*4980*/  HMMA.16816.F32.BF16 R88, R28.reuse, R8, R88 ;  /* 0x000000081c58723c */ /* 0x040ff00000041858 */
[----:B------:R-:W-:Y:S01]  /*4990*/  HMMA.16816.F32.BF16 R64, R28, R10, R64 ;  /* 0x0000000a1c40723c */ /* 0x000fe20000041840 */
[----:B------:R-:W1:Y:S01]  /*49a0*/  LDSM.16.M88.4 R8, [R188+0x5800] ;  /* 0x00580000bc08783b */ /* 0x000e620000000200 */
[----:B------:R-:W-:-:S06]  /*49b0*/  DEPBAR.LE SB0, 0x0 ;  /* 0x000080000000791a */ /* 0x000fcc0000000000 */
[C---:B------:R-:W-:Y:S08]  /*49c0*/  HMMA.16816.F32.BF16 R32, R28.reuse, R68, R32 ;  /* 0x000000441c20723c */ /* 0x040ff00000041820 */
[C---:B------:R-:W-:Y:S08]  /*49d0*/  HMMA.16816.F32.BF16 R44, R28.reuse, R70, R44 ;  /* 0x000000461c2c723c */ /* 0x040ff0000004182c */
[C---:B-----5:R-:W-:Y:S08]  /*49e0*/  HMMA.16816.F32.BF16 R60, R28.reuse, R16, R60 ;  /* 0x000000101c3c723c */ /* 0x060ff0000004183c */
[----:B------:R-:W-:Y:S08]  /*49f0*/  HMMA.16816.F32.BF16 R72, R28, R18, R72 ;  /* 0x000000121c48723c */ /* 0x000ff00000041848 */
[C---:B------:R-:W-:Y:S08]  /*4a00*/  HMMA.16816.F32.BF16 R32, R12.reuse, R56, R32 ;  /* 0x000000380c20723c */ /* 0x040ff00000041820 */
[C---:B------:R-:W-:Y:S08]  /*4a10*/  HMMA.16816.F32.BF16 R44, R12.reuse, R58, R44 ;  /* 0x0000003a0c2c723c */ /* 0x040ff0000004182c */
[C---:B--2---:R-:W-:Y:S08]  /*4a20*/  HMMA.16816.F32.BF16 R88, R12.reuse, R36, R88 ;  /* 0x000000240c58723c */ /* 0x044ff00000041858 */
[----:B------:R-:W-:Y:S01]  /*4a30*/  HMMA.16816.F32.BF16 R64, R12, R38, R64 ;  /* 0x000000260c40723c */ /* 0x000fe20000041840 */
[----:B------:R-:W-:-:S02]  /*4a40*/  FMUL.FTZ R20, R34, c[0x0][0x2ec] ;  /* 0x0000bb0022147a20 */ /* 0x000fc40000410000 */
[----:B------:R-:W-:Y:S02]  /*4a50*/  FMUL.FTZ R34, R35, c[0x0][0x2ec] ;  /* 0x0000bb0023227a20 */ /* 0x000fe40000410000 */
[----:B------:R-:W-:Y:S02]  /*4a60*/  FMUL.FTZ R32, R32, c[0x0][0x2ec] ;  /* 0x0000bb0020207a20 */ /* 0x000fe40000410000 */
[----:B------:R-:W-:Y:S01]  /*4a70*/  FMUL.FTZ R33, R33, c[0x0][0x2ec] ;  /* 0x0000bb0021217a20 */ /* 0x000fe20000410000 */
[----:B-1----:R-:W-:Y:S01]  /*4a80*/  HMMA.16816.F32.BF16 R60, R12, R8, R60 ;  /* 0x000000080c3c723c */ /* 0x002fe2000004183c */
[----:B------:R-:W-:Y:S01]  /*4a90*/  FMUL.FTZ R36, R44, c[0x0][0x2ec] ;  /* 0x0000bb002c247a20 */ /* 0x000fe20000410000 */
[----:B------:R-:W1:Y:S01]  /*4aa0*/  MUFU.TANH R20, R20 ;  /* 0x0000001400147308 */ /* 0x000e620000002400 */
[----:B------:R-:W-:Y:S02]  /*4ab0*/  FMUL.FTZ R35, R45, c[0x0][0x2ec] ;  /* 0x0000bb002d237a20 */ /* 0x000fe40000410000 */
[----:B------:R-:W-:-:S02]  /*4ac0*/  FMUL.FTZ R22, R46, c[0x0][0x2ec] ;  /* 0x0000bb002e167a20 */ /* 0x000fc40000410000 */
[----:B------:R-:W-:Y:S01]  /*4ad0*/  LEA R8, R93, UR10, 0x4 ;  /* 0x0000000a5d087c11 */ /* 0x000fe2000f8e20ff */
[----:B------:R-:W-:Y:S01]  /*4ae0*/  HMMA.16816.F32.BF16 R72, R12, R10, R72 ;  /* 0x0000000a0c48723c */ /* 0x000fe20000041848 */
[----:B------:R-:W-:Y:S01]  /*4af0*/  FMUL.FTZ R16, R47, c[0x0][0x2ec] ;  /* 0x0000bb002f107a20 */ /* 0x000fe20000410000 */
[----:B------:R-:W2:Y:S01]  /*4b00*/  MUFU.TANH R32, R32 ;  /* 0x0000002000207308 */ /* 0x000ea20000002400 */
[----:B------:R-:W-:Y:S02]  /*4b10*/  FMUL.FTZ R88, R88, c[0x0][0x2ec] ;  /* 0x0000bb0058587a20 */ /* 0x000fe40000410000 */
[----:B------:R-:W-:Y:S02]  /*4b20*/  FMUL.FTZ R89, R89, c[0x0][0x2ec] ;  /* 0x0000bb0059597a20 */ /* 0x000fe40000410000 */
[----:B------:R-:W-:Y:S02]  /*4b30*/  FMUL.FTZ R90, R90, c[0x0][0x2ec] ;  /* 0x0000bb005a5a7a20 */ /* 0x000fe40000410000 */
[----:B------:R-:W-:Y:S01]  /*4b40*/  FMUL.FTZ R91, R91, c[0x0][0x2ec] ;  /* 0x0000bb005b5b7a20 */ /* 0x000fe20000410000 */
[----:B------:R-:W1:Y:S01]  /*4b50*/  MUFU.TANH R33, R33 ;  /* 0x0000002100217308 */ /* 0x000e620000002400 */
[----:B------:R-:W-:-:S02]  /*4b60*/  FMUL.FTZ R64, R64, c[0x0][0x2ec] ;  /* 0x0000bb0040407a20 */ /* 0x000fc40000410000 */
[----:B------:R-:W-:Y:S02]  /*4b70*/  FMUL.FTZ R65, R65, c[0x0][0x2ec] ;  /* 0x0000bb0041417a20 */ /* 0x000fe40000410000 */
[----:B------:R-:W-:Y:S02]  /*4b80*/  FMUL.FTZ R66, R66, c[0x0][0x2ec] ;  /* 0x0000bb0042427a20 */ /* 0x000fe40000410000 */
[----:B------:R-:W-:Y:S01]  /*4b90*/  FMUL.FTZ R67, R67, c[0x0][0x2ec] ;  /* 0x0000bb0043437a20 */ /* 0x000fe20000410000 */
[----:B------:R-:W1:Y:S01]  /*4ba0*/  MUFU.TANH R34, R34 ;  /* 0x0000002200227308 */ /* 0x000e620000002400 */
[----:B------:R-:W-:Y:S02]  /*4bb0*/  FMUL.FTZ R60, R60, c[0x0][0x2ec] ;  /* 0x0000bb003c3c7a20 */ /* 0x000fe40000410000 */
[----:B------:R-:W-:Y:S02]  /*4bc0*/  FMUL.FTZ R61, R61, c[0x0][0x2ec] ;  /* 0x0000bb003d3d7a20 */ /* 0x000fe40000410000 */
[----:B------:R-:W-:-:S02]  /*4bd0*/  FMUL.FTZ R62, R62, c[0x0][0x2ec] ;  /* 0x0000bb003e3e7a20 */ /* 0x000fc40000410000 */
[----:B------:R-:W-:Y:S01]  /*4be0*/  FMUL.FTZ R63, R63, c[0x0][0x2ec] ;  /* 0x0000bb003f3f7a20 */ /* 0x000fe20000410000 */
[----:B------:R-:W1:Y:S01]  /*4bf0*/  MUFU.TANH R36, R36 ;  /* 0x0000002400247308 */ /* 0x000e620000002400 */
[----:B------:R-:W-:Y:S02]  /*4c00*/  FMUL.FTZ R72, R72, c[0x0][0x2ec] ;  /* 0x0000bb0048487a20 */ /* 0x000fe40000410000 */
[----:B------:R-:W-:Y:S02]  /*4c10*/  FMUL.FTZ R73, R73, c[0x0][0x2ec] ;  /* 0x0000bb0049497a20 */ /* 0x000fe40000410000 */
[----:B------:R-:W-:Y:S02]  /*4c20*/  FMUL.FTZ R74, R74, c[0x0][0x2ec] ;  /* 0x0000bb004a4a7a20 */ /* 0x000fe40000410000 */
[----:B------:R-:W-:Y:S01]  /*4c30*/  FMUL.FTZ R75, R75, c[0x0][0x2ec] ;  /* 0x0000bb004b4b7a20 */ /* 0x000fe20000410000 */
[----:B------:R-:W1:Y:S01]  /*4c40*/  MUFU.TANH R35, R35 ;  /* 0x0000002300237308 */ /* 0x000e620000002400 */
[----:B------:R-:W-:-:S05]  /*4c50*/  IMAD.IADD R3, R8, 0x1, R3 ;  /* 0x0000000108037824 */ /* 0x000fca00078e0203 */
[C---:B------:R-:W-:Y:S02]  /*4c60*/  IADD3 R207, R3.reuse, 0x8, RZ ;  /* 0x0000000803cf7810 */ /* 0x040fe40007ffe0ff */
[----:B------:R-:W1:Y:S01]  /*4c70*/  MUFU.TANH R22, R22 ;  /* 0x0000001600167308 */ /* 0x000e620000002400 */
[----:B------:R-:W-:Y:S02]  /*4c80*/  IADD3 R212, R3, UR4, RZ ;  /* 0x0000000403d47c10 */ /* 0x000fe4000fffe0ff */
[----:B------:R-:W-:Y:S02]  /*4c90*/  IADD3 R210, R207, UR4, RZ ;  /* 0x00000004cfd27c10 */ /* 0x000fe4000fffe0ff */
[----:B------:R-:W-:Y:S02]  /*4ca0*/  IADD3 R211, R3, UR5, RZ ;  /* 0x0000000503d37c10 */ /* 0x000fe4000fffe0ff */
[----:B------:R-:W-:Y:S01]  /*4cb0*/  IADD3 R207, R207, UR5, RZ ;  /* 0x00000005cfcf7c10 */ /* 0x000fe2000fffe0ff */
[----:B------:R-:W1:Y:S01]  /*4cc0*/  MUFU.TANH R16, R16 ;  /* 0x0000001000107308 */ /* 0x000e620000002400 */
[----:B------:R-:W-:-:S02]  /*4cd0*/  IMNMX R212, RZ, R212, !PT ;  /* 0x000000d4ffd47217 */ /* 0x000fc40007800200 */
[----:B------:R-:W-:Y:S02]  /*4ce0*/  IMNMX R211, R211, UR11, PT ;  /* 0x0000000bd3d37c17 */ /* 0x000fe4000b800200 */
[----:B------:R-:W-:Y:S02]  /*4cf0*/  IMNMX R210, RZ, R210, !PT ;  /* 0x000000d2ffd27217 */ /* 0x000fe40007800200 */
[----:B------:R-:W-:Y:S01]  /*4d00*/  IMNMX R207, R207, UR11, PT ;  /* 0x0000000bcfcf7c17 */ /* 0x000fe2000b800200 */
[----:B------:R1:W1:Y:S08]  /*4d10*/  MUFU.TANH R223, R88 ;  /* 0x0000005800df7308 */ /* 0x0002700000002400 */
        /* <DEDUP_REMOVED lines=14> */
[----:B------:R1:W1:Y:S01]  /*4e00*/  MUFU.TANH R167, R75 ;  /* 0x0000004b00a77308 */ /* 0x0002620000002400 */
[----:B------:R-:W-:Y:S06]  /*4e10*/  BAR.SYNC.DEFER_BLOCKING 0x0 ;  /* 0x0000000000007b1d */ /* 0x000fec0000010000 */
[----:B------:R-:W-:Y:S05]  /*4e20*/  @!P4 BRA `(.L_x_2155) ;  /* 0x00000ca00000c947 */ /* 0x000fea0003800000 */
[----:B--234-:R-:W-:-:S13]  /*4e30*/  PLOP3.LUT P0, PT, PT, PT, UP6, 0x80, 0x0 ;  /* 0x000000000000781c */ /* 0x01cfda0003f0f068 */
[----:B------:R-:W-:Y:S05]  /*4e40*/  @!P0 BRA `(.L_x_2156) ;  /* 0x0000049000008947 */ /* 0x000fea0003800000 */
[----:B------:R-:W2:Y:S01]  /*4e50*/  I2F.RP R10, UR9 ;  /* 0x00000009000a7d06 */ /* 0x000ea20008209400 */
[----:B------:R-:W-:Y:S01]  /*4e60*/  UIADD3 UR10, UR14, -0x40, URZ ;  /* 0xffffffc00e0a7890 */ /* 0x000fe2000fffe03f */
[----:B------:R-:W-:Y:S01]  /*4e70*/  IMAD.U32 R8, RZ, RZ, UR14 ;  /* 0x0000000eff087e24 */ /* 0x000fe2000f8e00ff */
[----:B------:R-:W-:-:S04]  /*4e80*/  UMOV UR16, URZ ;  /* 0x0000003f00107c82 */ /* 0x000fc80008000000 */
[----:B------:R-:W-:Y:S01]  /*4e90*/  IMAD.U32 R3, RZ, RZ, UR10 ;  /* 0x0000000aff037e24 */ /* 0x000fe2000f8e00ff */
[----:B------:R-:W-:-:S04]  /*4ea0*/  IABS R8, R8 ;  /* 0x0000000800087213 */ /* 0x000fc80000000000 */
[----:B------:R-:W-:Y:S01]  /*4eb0*/  IABS R3, R3 ;  /* 0x0000000300037213 */ /* 0x000fe20000000000 */
[----:B------:R-:W3:Y:S01]  /*4ec0*/  R2UR UR7, R8 ;  /* 0x00000000080773c2 */ /* 0x000ee200000e0000 */
[----:B--2---:R-:W2:Y:S07]  /*4ed0*/  MUFU.RCP R9, R10 ;  /* 0x0000000a00097308 */ /* 0x004eae0000001000 */
[----:B------:R-:W4:Y:S01]  /*4ee0*/  R2UR UR5, R3 ;  /* 0x00000000030573c2 */ /* 0x000f2200000e0000 */
[----:B--2---:R-:W-:-:S06]  /*4ef0*/  IADD3 R9, R9, 0xffffffe, RZ ;  /* 0x0ffffffe09097810 */ /* 0x004fcc0007ffe0ff */
[----:B------:R-:W2:Y:S02]  /*4f00*/  F2I.FTZ.U32.TRUNC.NTZ R9, R9 ;  /* 0x0000000900097305 */ /* 0x000ea4000021f000 */
[----:B--2---:R-:W2:Y:S02]  /*4f10*/  R2UR UR17, R9 ;  /* 0x00000000091173c2 */ /* 0x004ea400000e0000 */
[----:B--2---:R-:W-:-:S04]  /*4f20*/  UIADD3 UR4, URZ, -UR17, URZ ;  /* 0x800000113f047290 */ /* 0x004fc8000fffe03f */
[----:B------:R-:W-:-:S04]  /*4f30*/  UIMAD UR4, UR4, UR9, URZ ;  /* 0x00000009040472a4 */ /* 0x000fc8000f8e023f */
[----:B------:R-:W-:-:S04]  /*4f40*/  UIMAD.WIDE.U32 UR16, UR17, UR4, UR16 ;  /* 0x00000004111072a5 */ /* 0x000fc8000f8e0010 */
[----:B---3--:R-:W-:Y:S02]  /*4f50*/  UIMAD.WIDE.U32 UR28, UR17, UR7, URZ ;  /* 0x00000007111c72a5 */ /* 0x008fe4000f8e003f */
[----:B----4-:R-:W-:-:S05]  /*4f60*/  UIMAD.WIDE.U32 UR16, UR17, UR5, URZ ;  /* 0x00000005111072a5 */ /* 0x010fca000f8e003f */
        /* <DEDUP_REMOVED lines=33> */
[----:B------:R2:W3:Y:S04]  /*5180*/  LDG.E R8, [R8.64] ;  /* 0x0000000c08087981 */ /* 0x0004e8000c1e1900 */
        /* <DEDUP_REMOVED lines=8> */
[----:B------:R-:W-:Y:S01]  /*5210*/  UIMAD UR5, UR7, UR5, UR6 ;  /* 0x00000005070572a4 */ /* 0x000fe2000f8e0206 */
[----:B--2---:R-:W-:-:S03]  /*5220*/  MOV R9, UR11 ;  /* 0x0000000b00097c02 */ /* 0x004fc60008000f00 */
[----:B------:R-:W-:-:S06]  /*5230*/  UIADD3 UR5, UR11, UR5, URZ ;  /* 0x000000050b057290 */ /* 0x000fcc000fffe03f */
[----:B------:R-:W-:Y:S01]  /*5240*/  IMAD.U32 R9, RZ, RZ, UR5 ;  /* 0x00000005ff097e24 */ /* 0x000fe2000f8e00ff */
[----:B---3--:R-:W-:Y:S01]  /*5250*/  IADD3 R3, -R8, R3, RZ ;  /* 0x0000000308037210 */ /* 0x008fe20007ffe1ff */
[----:B------:R-:W-:-:S03]  /*5260*/  IMAD.U32 R8, RZ, RZ, UR10 ;  /* 0x0000000aff087e24 */ /* 0x000fc6000f8e00ff */
[----:B------:R-:W-:Y:S01]  /*5270*/  SHF.R.S32.HI R12, RZ, 0x1f, R3 ;  /* 0x0000001fff0c7819 */ /* 0x000fe20000011403 */
[----:B------:R-:W-:-:S04]  /*5280*/  IMAD.WIDE.U32 R8, R3, c[0x0][0x180], R8 ;  /* 0x0000600003087a25 */ /* 0x000fc800078e0008 */
[----:B------:R-:W-:Y:S01]  /*5290*/  IMAD R12, R12, c[0x0][0x180], RZ ;  /* 0x000060000c0c7a24 */ /* 0x000fe200078e02ff */
[----:B------:R-:W-:-:S03]  /*52a0*/  MOV R11, R8 ;  /* 0x00000008000b7202 */ /* 0x000fc60000000f00 */
[----:B------:R-:W-:-:S05]  /*52b0*/  IMAD R12, R3, c[0x0][0x184], R12 ;  /* 0x00006100030c7a24 */ /* 0x000fca00078e020c */
[----:B------:R-:W-:Y:S01]  /*52c0*/  IADD3 R12, R9, R12, RZ ;  /* 0x0000000c090c7210 */ /* 0x000fe20007ffe0ff */
[----:B------:R-:W-:Y:S05]  /*52d0*/  BRA `(.L_x_2157) ;  /* 0x0000004000007947 */ /* 0x000fea0003800000 */
.L_x_2156:
[----:B------:R-:W-:-:S04]  /*52e0*/  ULEA UR6, -UR6, URZ, 0x6 ;  /* 0x0000003f06067291 */ /* 0x000fc8000f8e313f */
[----:B------:R-:W-:Y:S02]  /*52f0*/  USHF.R.S32.HI UR4, URZ, 0x1f, UR6 ;  /* 0x0000001f3f047899 */ /* 0x000fe40008011406 */
[----:B------:R-:W-:-:S04]  /*5300*/  MOV R11, UR6 ;  /* 0x00000006000b7c02 */ /* 0x000fc80008000f00 */
[----:B------:R-:W-:Y:S02]  /*5310*/  MOV R12, UR4 ;  /* 0x00000004000c7c02 */ /* 0x000fe40008000f00 */
.L_x_2157:
        /* <DEDUP_REMOVED lines=10> */
[C---:B------:R-:W-:Y:S02]  /*53c0*/  @!P2 IADD3 R14, P0, R11.reuse, R134, RZ ;  /* 0x000000860b0ea210 */ /* 0x040fe40007f1e0ff */
[----:B------:R-:W-:Y:S02]  /*53d0*/  @!P5 LEA.HI.X R47, R10, c[0x0][0x16c], R9, 0x1, P1 ;  /* 0x00005b000a2fda11 */ /* 0x000fe400008f0c09 */
[C---:B------:R-:W-:Y:S02]  /*53e0*/  @!P3 LEA R40, P1, R8.reuse, c[0x0][0x168], 0x1 ;  /* 0x00005a000828ba11 */ /* 0x040fe400078208ff */
        /* <DEDUP_REMOVED lines=10> */
[CC--:B------:R-:W-:Y:S01]  /*5490*/  @!P5 IADD3 R8, P1, R9.reuse, R134.reuse, RZ ;  /* 0x000000860908d210 */ /* 0x0c0fe20007f3e0ff */
[----:B------:R-:W-:Y:S01]  /*54a0*/  @!PT LDS RZ, [RZ] ;  /* 0x00000000fffff984 */ /* 0x000fe20000000800 */
[----:B------:R-:W-:Y:S01]  /*54b0*/  @!PT LDS RZ, [RZ] ;  /* 0x00000000fffff984 */ /* 0x000fe20000000800 */
[----:B------:R-:W-:Y:S01]  /*54c0*/  @!PT LDS RZ, [RZ] ;  /* 0x00000000fffff984 */ /* 0x000fe20000000800 */
[----:B------:R2:W-:Y:S01]  /*54d0*/  @!P3 LDGSTS.E.BYPASS.LTC128B.128 [R206+0x8000], [R40.64+0x80] ;  /* 0x0800008028cebfae */ /* 0x0005e2000b901d4c */
[----:B------:R-:W-:Y:S02]  /*54e0*/  @!P2 LEA.HI.X R39, R14, c[0x0][0x16c], R3, 0x1, P0 ;  /* 0x00005b000e27aa11 */ /* 0x000fe400000f0c03 */
[CC--:B------:R-:W-:Y:S01]  /*54f0*/  @!P3 IADD3 R14, P0, R9.reuse, R134.reuse, RZ ;  /* 0x00000086090eb210 */ /* 0x0c0fe20007f1e0ff */
[----:B------:R-:W-:Y:S01]  /*5500*/  @!P5 IMAD.X R3, R10, 0x1, R133, P1 ;  /* 0x000000010a03d824 */ /* 0x000fe200008e0685 */
        /* <DEDUP_REMOVED lines=13> */
[----:B------:R-:W-:Y:S01]  /*55e0*/  @!P2 IMAD.X R3, R10, 0x1, R133, P0 ;  /* 0x000000010a03a824 */ /* 0x000fe200000e0685 */
        /* <DEDUP_REMOVED lines=9> */
[CC--:B------:R-:W-:Y:S01]  /*5680*/  @!P3 IADD3 R8, P0, R9.reuse, R134.reuse, RZ ;  /* 0x000000860908b210 */ /* 0x0c0fe20007f1e0ff */
[--C-:B------:R-:W-:Y:S01]  /*5690*/  @!P5 IMAD.X R13, R10, 0x1, R133.reuse, P1 ;  /* 0x000000010a0dd824 */ /* 0x100fe200008e0685 */
        /* <DEDUP_REMOVED lines=16> */
[C-C-:B------:R-:W-:Y:S01]  /*57a0*/  @!P2 IMAD.X R8, R10.reuse, 0x1, R133.reuse, P1 ;  /* 0x000000010a08a824 */ /* 0x140fe200008e0685 */
[----:B------:R-:W-:Y:S01]  /*57b0*/  @!P2 LEA R50, P1, R13, c[0x0][0x168], 0x1 ;  /* 0x00005a000d32aa11 */ /* 0x000fe200078208ff */
[----:B------:R2:W-:Y:S01]  /*57c0*/  @P5 STS.128 [R206+0x7000], RZ ;  /* 0x007000ffce005388 */ /* 0x0005e20000000c00 */
[----:B------:R-:W-:Y:S02]  /*57d0*/  IADD3.X R10, R10, UR20, RZ, P0, !PT ;  /* 0x000000140a0a7c10 */ /* 0x000fe400087fe4ff */
[-C--:B------:R-:W-:Y:S01]  /*57e0*/  @!P5 IADD3 R3, P0, R9, R134.reuse, RZ ;  /* 0x000000860903d210 */ /* 0x080fe20007f1e0ff */
[----:B------:R-:W-:Y:S01]  /*57f0*/  @!PT LDS RZ, [RZ] ;  /* 0x00000000fffff984 */ /* 0x000fe20000000800 */
[----:B------:R-:W-:Y:S01]  /*5800*/  @!PT LDS RZ, [RZ] ;  /* 0x00000000fffff984 */ /* 0x000fe20000000800 */
[----:B------:R-:W-:Y:S01]  /*5810*/  @!PT LDS RZ, [RZ] ;  /* 0x00000000fffff984 */ /* 0x000fe20000000800 */
[----:B------:R2:W-:Y:S01]  /*5820*/  @!P5 LDGSTS.E.BYPASS.LTC128B.128 [R206+0x7000], [R42.64] ;  /* 0x070000002acedfae */ /* 0x0005e2000b901d4c */
[----:B------:R-:W-:Y:S02]  /*5830*/  @!P2 LEA.HI.X R51, R13, c[0x0][0x16c], R8, 0x1, P1 ;  /* 0x00005b000d33aa11 */ /* 0x000fe400008f0c08 */
[----:B------:R-:W-:Y:S01]  /*5840*/  @!P3 IADD3 R13, P1, R9, R134, RZ ;  /* 0x00000086090db210 */ /* 0x000fe20007f3e0ff */
[C-C-:B------:R-:W-:Y:S01]  /*5850*/  @!P5 IMAD.X R14, R10.reuse, 0x1, R133.reuse, P0 ;  /* 0x000000010a0ed824 */ /* 0x140fe200000e0685 */
        /* <DEDUP_REMOVED lines=35> */
.L_x_2159:
[----:B------:R-:W-:Y:S05]  /*5a90*/  BSYNC B0 ;  /* 0x0000000000007941 */ /* 0x000fea0003800000 */
.L_x_2158:
[----:B------:R-:W0:Y:S01]  /*5aa0*/  LDGDEPBAR ;  /* 0x00000000000079af */ /* 0x000e220000000000 */
[----:B------:R-:W-:-:S04]  /*5ab0*/  IADD3 R134, P0, R11, R134, RZ ;  /* 0x000000860b867210 */ /* 0x000fc80007f1e0ff */
[----:B------:R-:W-:Y:S02]  /*5ac0*/  IADD3.X R133, R12, R133, RZ, P0, !PT ;  /* 0x000000850c857210 */ /* 0x000fe400007fe4ff */
.L_x_2155:
[----:B--234-:R-:W-:Y:S01]  /*5ad0*/  IADD3 R3, R205, UR14, RZ ;  /* 0x0000000ecd037c10 */ /* 0x01cfe2000fffe0ff */
[----:B------:R-:W-:-:S03]  /*5ae0*/  IMAD.SHL.U32 R196, R0, 0x2, RZ ;  /* 0x0000000200c47824 */ /* 0x000fc600078e00ff */
[----:B------:R-:W-:Y:S01]  /*5af0*/  IADD3 R8, R3, 0x8, RZ ;  /* 0x0000000803087810 */ /* 0x000fe20007ffe0ff */
[--C-:B------:R-:W-:Y:S01]  /*5b00*/  IMAD R194, R7, 0x2, R196.reuse ;  /* 0x0000000207c27824 */ /* 0x100fe200078e02c4 */
[-C--:B------:R-:W-:Y:S01]  /*5b10*/  ISETP.GE.AND P6, PT, R3, R211.reuse, PT ;  /* 0x000000d30300720c */ /* 0x080fe20003fc6270 */
[----:B------:R-:W-:Y:S01]  /*5b20*/  LDSM.16.MT88.4 R40, [R196+0xe000] ;  /* 0x00e00000c428783b */ /* 0x000fe20000004200 */
[C---:B------:R-:W-:Y:S01]  /*5b30*/  ISETP.GE.AND P0, PT, R8.reuse, R211, PT ;  /* 0x000000d30800720c */ /* 0x040fe20003f06270 */
[C---:B------:R-:W-:Y:S01]  /*5b40*/  IMAD R193, R5.reuse, 0x2, R196 ;  /* 0x0000000205c17824 */ /* 0x040fe200078e02c4 */
[-C--:B------:R-:W-:Y:S01]  /*5b50*/  ISETP.GE.AND P2, PT, R8, R207.reuse, PT ;  /* 0x000000cf0800720c */ /* 0x080fe20003f46270 */
[----:B------:R-:W-:Y:S01]  /*5b60*/  IMAD R192, R5, 0x2, R194 ;  /* 0x0000000205c07824 */ /* 0x000fe200078e02c2 */
[C---:B------:R-:W-:Y:S01]  /*5b70*/  ISETP.GE.AND P1, PT, R3.reuse, R207, PT ;  /* 0x000000cf0300720c */ /* 0x040fe20003f26270 */
[----:B------:R-:W-:Y:S01]  /*5b80*/  LDSM.16.MT88.4 R124, [R196+0xc000] ;  /* 0x00c00000c47c783b */ /* 0x000fe20000004200 */
[----:B------:R-:W-:-:S02]  /*5b90*/  IADD3 R9, R3, 0x1, RZ ;  /* 0x0000000103097810 */ /* 0x000fc40007ffe0ff */
[C---:B------:R-:W-:Y:S01]  /*5ba0*/  ISETP.LT.OR P0, PT, R8.reuse, R212, P0 ;  /* 0x000000d40800720c */ /* 0x040fe20000701670 */
[----:B------:R-:W-:Y:S01]  /*5bb0*/  LDSM.16.MT88.4 R116, [R194+0xc000] ;  /* 0x00c00000c274783b */ /* 0x000fe20000004200 */
[----:B------:R-:W-:Y:S02]  /*5bc0*/  ISETP.LT.OR P2, PT, R8, R210, P2 ;  /* 0x000000d20800720c */ /* 0x000fe40001741670 */
[C---:B------:R-:W-:Y:S01]  /*5bd0*/  ISETP.LT.OR P6, PT, R3.reuse, R212, P6 ;  /* 0x000000d40300720c */ /* 0x040fe200037c1670 */
[----:B------:R-:W-:Y:S01]  /*5be0*/  LDSM.16.MT88.4 R108, [R193+0xc000] ;  /* 0x00c00000c16c783b */ /* 0x000fe20000004200 */
[C---:B------:R-:W-:Y:S02]  /*5bf0*/  ISETP.LT.OR P1, PT, R3.reuse, R210, P1 ;  /* 0x000000d20300720c */ /* 0x040fe40000f21670 */
[----:B------:R-:W-:Y:S01]  /*5c00*/  IADD3 R8, R3, 0x9, RZ ;  /* 0x0000000903087810 */ /* 0x000fe20007ffe0ff */
[----:B------:R-:W-:Y:S01]  /*5c10*/  LDSM.16.MT88.4 R100, [R192+0xc000] ;  /* 0x00c00000c064783b */ /* 0x000fe20000004200 */
[----:B------:R-:W-:-:S02]  /*5c20*/  ISETP.GE.AND P5, PT, R9, R211, PT ;  /* 0x000000d30900720c */ /* 0x000fc40003fa6270 */
[----:B------:R-:W-:Y:S01]  /*5c30*/  FSEL R2, R2, -INF , !P6 ;  /* 0xff80000002027808 */ /* 0x000fe20007000000 */
[----:B------:R-:W-:Y:S01]  /*5c40*/  LDSM.16.MT88.4 R56, [R193+0xe000] ;  /* 0x00e00000c138783b */ /* 0x000fe20000004200 */
[----:B------:R-:W-:Y:S02]  /*5c50*/  FSEL R6, R6, -INF , !P1 ;  /* 0xff80000006067808 */ /* 0x000fe40004800000 */
[C---:B------:R-:W-:Y:S01]  /*5c60*/  ISETP.GE.AND P3, PT, R9.reuse, R207, PT ;  /* 0x000000cf0900720c */ /* 0x040fe20003f66270 */
[----:B-1----:R-:W-:Y:S01]  /*5c70*/  LDSM.16.MT88.4 R64, [R192+0xe000] ;  /* 0x00e00000c040783b */ /* 0x002fe20000004200 */
[C---:B------:R-:W-:Y:S02]  /*5c80*/  ISETP.GE.AND P6, PT, R8.reuse, R211, PT ;  /* 0x000000d30800720c */ /* 0x040fe40003fc6270 */
[----:B------:R-:W-:Y:S01]  /*5c90*/  ISETP.GE.AND P1, PT, R8, R207, PT ;  /* 0x000000cf0800720c */ /* 0x000fe20003f26270 */
[----:B------:R-:W-:Y:S01]  /*5ca0*/  LDSM.16.MT88.4 R72, [R196+0x10000] ;  /* 0x01000000c448783b */ /* 0x000fe20000004200 */
[----:B------:R-:W-:-:S02]  /*5cb0*/  ISETP.LT.OR P5, PT, R9, R212, P5 ;  /* 0x000000d40900720c */ /* 0x000fc40002fa1670 */
[----:B------:R-:W-:Y:S01]  /*5cc0*/  ISETP.LT.OR P3, PT, R9, R210, P3 ;  /* 0x000000d20900720c */ /* 0x000fe20001f61670 */
[----:B------:R-:W-:Y:S01]  /*5cd0*/  LDSM.16.MT88.4 R80, [R194+0x10000] ;  /* 0x01000000c250783b */ /* 0x000fe20000004200 */
[C---:B------:R-:W-:Y:S02]  /*5ce0*/  ISETP.LT.OR P6, PT, R8.reuse, R212, P6 ;  /* 0x000000d40800720c */ /* 0x040fe400037c1670 */
[----:B------:R-:W-:Y:S01]  /*5cf0*/  ISETP.LT.OR P1, PT, R8, R210, P1 ;  /* 0x000000d20800720c */ /* 0x000fe20000f21670 */
[----:B------:R-:W-:Y:S01]  /*5d00*/  LDSM.16.MT88.4 R88, [R193+0x10000] ;  /* 0x01000000c158783b */ /* 0x000fe20000004200 */
[C---:B------:R-:W-:Y:S02]  /*5d10*/  IADD3 R9, R3.reuse, 0x10, RZ ;  /* 0x0000001003097810 */ /* 0x040fe40007ffe0ff */
[----:B------:R-:W-:Y:S01]  /*5d20*/  FSEL R31, R4, -INF , !P5 ;  /* 0xff800000041f7808 */ /* 0x000fe20006800000 */
[----:B------:R-:W-:Y:S01]  /*5d30*/  LDSM.16.MT88.4 R136, [R194+0xc800] ;  /* 0x00c80000c288783b */ /* 0x000fe20000004200 */
[----:B------:R-:W-:-:S02]  /*5d40*/  IADD3 R8, R3, 0x11, RZ ;  /* 0x0000001103087810 */ /* 0x000fc40007ffe0ff */
[----:B------:R-:W-:Y:S02]  /*5d50*/  FSEL R39, R25, -INF , !P0 ;  /* 0xff80000019277808 */ /* 0x000fe40004000000 */
[----:B------:R-:W-:Y:S02]  /*5d60*/  FSEL R29, R24, -INF , !P3 ;  /* 0xff800000181d7808 */ /* 0x000fe40005800000 */
[----:B------:R-:W-:Y:S02]  /*5d70*/  FSEL R25, R26, -INF , !P2 ;  /* 0xff8000001a197808 */ /* 0x000fe40005000000 */
[C---:B------:R-:W-:Y:S02]  /*5d80*/  ISETP.GE.AND P5, PT, R9.reuse, R211, PT ;  /* 0x000000d30900720c */ /* 0x040fe40003fa6270 */
[----:B------:R-:W-:Y:S02]  /*5d90*/  ISETP.GE.AND P3, PT, R9, R207, PT ;  /* 0x000000cf0900720c */ /* 0x000fe40003f66270 */
[----:B------:R-:W-:-:S02]  /*5da0*/  IADD3 R4, R3, 0x18, RZ ;  /* 0x0000001803047810 */ /* 0x000fc40007ffe0ff */
[C---:B------:R-:W-:Y:S02]  /*5db0*/  ISETP.GE.AND P0, PT, R8.reuse, R211, PT ;  /* 0x000000d30800720c */ /* 0x040fe40003f06270 */
[----:B------:R-:W-:Y:S02]  /*5dc0*/  ISETP.GE.AND P2, PT, R8, R207, PT ;  /* 0x000000cf0800720c */ /* 0x000fe40003f46270 */
[----:B------:R-:W-:Y:S02]  /*5dd0*/  FMNMX.FTZ R10, R2, R31, !PT ;  /* 0x0000001f020a7209 */ /* 0x000fe40007810000 */
[----:B------:R-:W-:Y:S02]  /*5de0*/  FSEL R37, R48, -INF , !P6 ;  /* 0xff80000030257808 */ /* 0x000fe40007000000 */
[----:B------:R-:W-:Y:S01]  /*5df0*/  FSEL R27, R27, -INF , !P1 ;  /* 0xff8000001b1b7808 */ /* 0x000fe20004800000 */
[----:B------:R-:W-:Y:S01]  /*5e00*/  LDSM.16.MT88.4 R48, [R194+0xe000] ;  /* 0x00e00000c230783b */ /* 0x000fe20000004200 */
[----:B------:R-:W-:-:S02]  /*5e10*/  ISETP.LT.OR P5, PT, R9, R212, P5 ;  /* 0x000000d40900720c */ /* 0x000fc40002fa1670 */
[----:B------:R-:W-:Y:S02]  /*5e20*/  ISETP.LT.OR P3, PT, R9, R210, P3 ;  /* 0x000000d20900720c */ /* 0x000fe40001f61670 */
[C---:B------:R-:W-:Y:S02]  /*5e30*/  ISETP.GE.AND P6, PT, R4.reuse, R211, PT ;  /* 0x000000d30400720c */ /* 0x040fe40003fc6270 */
[----:B------:R-:W-:Y:S02]  /*5e40*/  ISETP.GE.AND P1, PT, R4, R207, PT ;  /* 0x000000cf0400720c */ /* 0x000fe40003f26270 */
[C---:B------:R-:W-:Y:S02]  /*5e50*/  ISETP.LT.OR P0, PT, R8.reuse, R212, P0 ;  /* 0x000000d40800720c */ /* 0x040fe40000701670 */
[----:B------:R-:W-:Y:S02]  /*5e60*/  ISETP.LT.OR P2, PT, R8, R210, P2 ;  /* 0x000000d20800720c */ /* 0x000fe40001741670 */
[----:B------:R-:W-:-:S02]  /*5e70*/  FMNMX.FTZ R10, R39, R10, !PT ;  /* 0x0000000a270a7209 */ /* 0x000fc40007810000 */
[----:B------:R-:W-:Y:S02]  /*5e80*/  IADD3 R8, R3, 0x19, RZ ;  /* 0x0000001903087810 */ /* 0x000fe40007ffe0ff */
[C---:B------:R-:W-:Y:S02]  /*5e90*/  ISETP.LT.OR P6, PT, R4.reuse, R212, P6 ;  /* 0x000000d40400720c */ /* 0x040fe400037c1670 */
[----:B------:R-:W-:Y:S02]  /*5ea0*/  ISETP.LT.OR P1, PT, R4, R210, P1 ;  /* 0x000000d20400720c */ /* 0x000fe40000f21670 */
[----:B------:R-:W-:Y:S02]  /*5eb0*/  FSEL R23, R32, -INF , !P5 ;  /* 0xff80000020177808 */ /* 0x000fe40006800000 */
[----:B------:R-:W-:Y:S02]  /*5ec0*/  FSEL R15, R20, -INF , !P3 ;  /* 0xff800000140f7808 */ /* 0x000fe40005800000 */
[----:B------:R-:W-:-:S02]  /*5ed0*/  FMNMX.FTZ R10, R37, R10, !PT ;  /* 0x0000000a250a7209 */ /* 0x000fc40007810000 */
[----:B------:R-:W-:Y:S02]  /*5ee0*/  IADD3 R4, R3, 0x20, RZ ;  /* 0x0000002003047810 */ /* 0x000fe40007ffe0ff */
[C---:B------:R-:W-:Y:S02]  /*5ef0*/  ISETP.GE.AND P5, PT, R8.reuse, R211, PT ;  /* 0x000000d30800720c */ /* 0x040fe40003fa6270 */
[----:B------:R-:W-:Y:S02]  /*5f00*/  ISETP.GE.AND P3, PT, R8, R207, PT ;  /* 0x000000cf0800720c */ /* 0x000fe40003f66270 */
[----:B------:R-:W-:Y:S02]  /*5f10*/  FSEL R21, R33, -INF , !P0 ;  /* 0xff80000021157808 */ /* 0x000fe40004000000 */
[----:B------:R-:W-:Y:S02]  /*5f20*/  FSEL R13, R34, -INF , !P2 ;  /* 0xff800000220d7808 */ /* 0x000fe40005000000 */
[----:B------:R-:W-:-:S02]  /*5f30*/  FMNMX.FTZ R10, R23, R10, !PT ;  /* 0x0000000a170a7209 */ /* 0x000fc40007810000 */
[C---:B------:R-:W-:Y:S02]  /*5f40*/  ISETP.GE.AND P0, PT, R4.reuse, R211, PT ;  /* 0x000000d30400720c */ /* 0x040fe40003f06270 */
[----:B------:R-:W-:Y:S02]  /*5f50*/  ISETP.GE.AND P2, PT, R4, R207, PT ;  /* 0x000000cf0400720c */ /* 0x000fe40003f46270 */
[C---:B------:R-:W-:Y:S02]  /*5f60*/  ISETP.LT.OR P5, PT, R8.reuse, R212, P5 ;  /* 0x000000d40800720c */ /* 0x040fe40002fa1670 */
[----:B------:R-:W-:Y:S02]  /*5f70*/  ISETP.LT.OR P3, PT, R8, R210, P3 ;  /* 0x000000d20800720c */ /* 0x000fe40001f61670 */
[----:B------:R-:W-:Y:S02]  /*5f80*/  IADD3 R8, R3, 0x21, RZ ;  /* 0x0000002103087810 */ /* 0x000fe40007ffe0ff */
[----:B------:R-:W-:-:S02]  /*5f90*/  FSEL R19, R36, -INF , !P6 ;  /* 0xff80000024137808 */ /* 0x000fc40007000000 */
[----:B------:R-:W-:Y:S02]  /*5fa0*/  FMNMX.FTZ R12, R21, R10, !PT ;  /* 0x0000000a150c7209 */ /* 0x000fe40007810000 */
[C---:B------:R-:W-:Y:S02]  /*5fb0*/  ISETP.LT.OR P0, PT, R4.reuse, R212, P0 ;  /* 0x000000d40400720c */ /* 0x040fe40000701670 */
[----:B------:R-:W-:Y:S02]  /*5fc0*/  ISETP.LT.OR P2, PT, R4, R210, P2 ;  /* 0x000000d20400720c */ /* 0x000fe40001741670 */
[----:B------:R-:W-:Y:S02]  /*5fd0*/  FSEL R11, R22, -INF , !P1 ;  /* 0xff800000160b7808 */ /* 0x000fe40004800000 */
[----:B------:R-:W-:Y:S02]  /*5fe0*/  FMNMX.FTZ R10, R6, R29, !PT ;  /* 0x0000001d060a7209 */ /* 0x000fe40007810000 */
[----:B------:R-:W-:-:S02]  /*5ff0*/  IADD3 R4, R3, 0x28, RZ ;  /* 0x0000002803047810 */ /* 0x000fc40007ffe0ff */
[C---:B------:R-:W-:Y:S02]  /*6000*/  ISETP.GE.AND P6, PT, R8.reuse, R211, PT ;  /* 0x000000d30800720c */ /* 0x040fe40003fc6270 */
[----:B------:R-:W-:Y:S02]  /*6010*/  ISETP.GE.AND P1, PT, R8, R207, PT ;  /* 0x000000cf0800720c */ /* 0x000fe40003f26270 */
[----:B------:R-:W-:Y:S02]  /*6020*/  FSEL R17, R35, -INF , !P5 ;  /* 0xff80000023117808 */ /* 0x000fe40006800000 */
[----:B------:R-:W-:Y:S02]  /*6030*/  FMNMX.FTZ R12, R19, R12, !PT ;  /* 0x0000000c130c7209 */ /* 0x000fe40007810000 */
        /* <DEDUP_REMOVED lines=9> */
[----:B------:R-:W-:Y:S02]  /*60d0*/  FMNMX.FTZ R10, R27, R10, !PT ;  /* 0x0000000a1b0a7209 */ /* 0x000fe40007810000 */
[C---:B------:R-:W-:Y:S02]  /*60e0*/  ISETP.LT.OR P5, PT, R4.reuse, R212, P5 ;  /* 0x000000d40400720c */ /* 0x040fe40002fa1670 */
[----:B------:R-:W-:Y:S02]  /*60f0*/  ISETP.LT.OR P3, PT, R4, R210, P3 ;  /* 0x000000d20400720c */ /* 0x000fe40001f61670 */
[----:B------:R-:W-:Y:S02]  /*6100*/  FSEL R217, R217, -INF , !P2 ;  /* 0xff800000d9d97808 */ /* 0x000fe40005000000 */
[----:B------:R-:W-:-:S02]  /*6110*/  IADD3 R4, R3, 0x30, RZ ;  /* 0x0000003003047810 */ /* 0x000fc40007ffe0ff */
[C---:B------:R-:W-:Y:S02]  /*6120*/  ISETP.GE.AND P0, PT, R8.reuse, R211, PT ;  /* 0x000000d30800720c */ /* 0x040fe40003f06270 */
[----:B------:R-:W-:Y:S02]  /*6130*/  ISETP.GE.AND P2, PT, R8, R207, PT ;  /* 0x000000cf0800720c */ /* 0x000fe40003f46270 */
[----:B------:R-:W-:Y:S02]  /*6140*/  FSEL R163, R163, -INF , !P6 ;  /* 0xff800000a3a37808 */ /* 0x000fe40007000000 */
[----:B------:R-:W-:Y:S02]  /*6150*/  FMNMX.FTZ R12, R223, R12, !PT ;  /* 0x0000000cdf0c7209 */ /* 0x000fe40007810000 */
[----:B------:R-:W-:Y:S02]  /*6160*/  FMNMX.FTZ R10, R15, R10, !PT ;  /* 0x0000000a0f0a7209 */ /* 0x000fe40007810000 */
[----:B------:R-:W-:-:S02]  /*6170*/  FSEL R169, R169, -INF , !P1 ;  /* 0xff800000a9a97808 */ /* 0x000fc40004800000 */
        /* <DEDUP_REMOVED lines=10> */
[----:B------:R-:W-:Y:S02]  /*6220*/  IADD3 R4, R3, 0x38, RZ ;  /* 0x0000003803047810 */ /* 0x000fe40007ffe0ff */
[----:B------:R-:W-:-:S02]  /*6230*/  ISETP.GE.AND P5, PT, R8, R211, PT ;  /* 0x000000d30800720c */ /* 0x000fc40003fa6270 */
[----:B------:R-:W-:Y:S02]  /*6240*/  FSEL R165, R165, -INF , !P0 ;  /* 0xff800000a5a57808 */ /* 0x000fe40004000000 */
[----:B------:R-:W-:Y:S02]  /*6250*/  FMNMX.FTZ R12, R219, R12, !PT ;  /* 0x0000000cdb0c7209 */ /* 0x000fe40007810000 */
[----:B------:R-:W-:Y:S02]  /*6260*/  FMNMX.FTZ R10, R11, R10, !PT ;  /* 0x0000000a0b0a7209 */ /* 0x000fe40007810000 */
[----:B------:R-:W-:Y:S02]  /*6270*/  FSEL R213, R213, -INF , !P6 ;  /* 0xff800000d5d57808 */ /* 0x000fe40007000000 */
[----:B------:R-:W-:Y:S02]  /*6280*/  ISETP.LT.OR P5, PT, R8, R212, P5 ;  /* 0x000000d40800720c */ /* 0x000fe40002fa1670 */
[----:B------:R-:W-:-:S02]  /*6290*/  ISETP.GE.AND P6, PT, R4, R211, PT ;  /* 0x000000d30400720c */ /* 0x000fc40003fc6270 */
[----:B------:R-:W-:Y:S02]  /*62a0*/  FMNMX.FTZ R12, R165, R12, !PT ;  /* 0x0000000ca50c7209 */ /* 0x000fe40007810000 */
[----:B------:R-:W-:Y:S02]  /*62b0*/  FMNMX.FTZ R10, R9, R10, !PT ;  /* 0x0000000a090a7209 */ /* 0x000fe40007810000 */
[----:B------:R-:W-:Y:S02]  /*62c0*/  FSEL R179, R179, -INF , !P5 ;  /* 0xff800000b3b37808 */ /* 0x000fe40006800000 */
[----:B------:R-:W-:Y:S02]  /*62d0*/  ISETP.LT.OR P6, PT, R4, R212, P6 ;  /* 0x000000d40400720c */ /* 0x000fe400037c1670 */
        /* <DEDUP_REMOVED lines=8> */
[-C--:B------:R-:W-:Y:S02]  /*6360*/  ISETP.GE.AND P3, PT, R4, R207.reuse, PT ;  /* 0x000000cf0400720c */ /* 0x080fe40003f66270 */
[----:B------:R-:W-:Y:S02]  /*6370*/  ISETP.GE.AND P0, PT, R8, R207, PT ;  /* 0x000000cf0800720c */ /* 0x000fe40003f06270 */
[----:B------:R-:W-:Y:S02]  /*6380*/  FSEL R171, R171, -INF , !P2 ;  /* 0xff800000abab7808 */ /* 0x000fe40005000000 */
[----:B------:R-:W-:Y:S02]  /*6390*/  FMNMX.FTZ R12, R215, R10, !PT ;  /* 0x0000000ad70c7209 */ /* 0x000fe40007810000 */
[----:B------:R-:W-:Y:S02]  /*63a0*/  ISETP.GE.AND P5, PT, R3, R211, PT ;  /* 0x000000d30300720c */ /* 0x000fe40003fa6270 */
[----:B------:R-:W-:-:S02]  /*63b0*/  ISETP.LT.OR P3, PT, R4, R210, P3 ;  /* 0x000000d20400720c */ /* 0x000fc40001f61670 */
[----:B------:R-:W-:Y:S02]  /*63c0*/  ISETP.LT.OR P0, PT, R8, R210, P0 ;  /* 0x000000d20800720c */ /* 0x000fe40000701670 */
[----:B------:R-:W-:Y:S02]  /*63d0*/  FSEL R173, R173, -INF , !P1 ;  /* 0xff800000adad7808 */ /* 0x000fe40004800000 */
[----:B------:R-:W-:Y:S02]  /*63e0*/  FMNMX.FTZ R4, R171, R12, !PT ;  /* 0x0000000cab047209 */ /* 0x000fe40007810000 */
[C---:B------:R-:W-:Y:S02]  /*63f0*/  ISETP.LT.OR P5, PT, R3.reuse, R212, P5 ;  /* 0x000000d40300720c */ /* 0x040fe40002fa1670 */
[----:B------:R-:W-:Y:S02]  /*6400*/  ISETP.GE.AND P1, PT, R3, R207, PT ;  /* 0x000000cf0300720c */ /* 0x000fe40003f26270 */
[----:B------:R-:W-:-:S02]  /*6410*/  FSEL R143, R143, -INF , !P0 ;  /* 0xff8000008f8f7808 */ /* 0x000fc40004000000 */
[----:B------:R-:W-:Y:S02]  /*6420*/  FMNMX.FTZ R4, R173, R4, !PT ;  /* 0x00000004ad047209 */ /* 0x000fe40007810000 */
        /* <DEDUP_REMOVED lines=10> */
[----:B-1----:R-:W-:-:S05]  /*64d0*/  FMNMX.FTZ R33, R10, R33, !PT ;  /* 0x000000210a217209 */ /* 0x002fca0007810000 */
[----:B------:R-:W1:Y:S01]  /*64e0*/  SHFL.BFLY PT, R132, R33, 0x1, 0x1f ;  /* 0x0c201f0021847f89 */ /* 0x000e6200000e0000 */
[----:B--2---:R-:W-:-:S05]  /*64f0*/  FMNMX.FTZ R4, R35, R4, !PT ;  /* 0x0000000423047209 */ /* 0x004fca0007810000 */
[----:B------:R-:W2:Y:S01]  /*6500*/  SHFL.BFLY PT, R3, R4, 0x1, 0x1f ;  /* 0x0c201f0004037f89 */ /* 0x000ea200000e0000 */
[----:B-1----:R-:W-:-:S03]  /*6510*/  FMNMX.FTZ R132, R33, R132, !PT ;  /* 0x0000008421847209 */ /* 0x002fc60007810000 */
[----:B------:R-:W-:Y:S01]  /*6520*/  LDSM.16.MT88.4 R32, [R193+0xc800] ;  /* 0x00c80000c120783b */ /* 0x000fe20000004200 */
[C---:B------:R-:W-:Y:S01]  /*6530*/  FSETP.NEU.FTZ.AND P0, PT, R132.reuse, -INF , PT ;  /* 0xff8000008400780b */ /* 0x040fe20003f1d000 */
[----:B------:R-:W-:Y:S01]  /*6540*/  FMUL.FTZ R140, R132, c[0x0][0x23c] ;  /* 0x00008f00848c7a20 */ /* 0x000fe20000410000 */
[----:B--2---:R-:W-:-:S04]  /*6550*/  FMNMX.FTZ R3, R4, R3, !PT ;  /* 0x0000000304037209 */ /* 0x004fc80007810000 */
[----:B------:R-:W-:Y:S02]  /*6560*/  FSEL R140, R140, RZ, P0 ;  /* 0x000000ff8c8c7208 */ /* 0x000fe40000000000 */
[C---:B------:R-:W-:Y:S01]  /*6570*/  FSETP.NEU.FTZ.AND P0, PT, R3.reuse, -INF , PT ;  /* 0xff8000000300780b */ /* 0x040fe20003f1d000 */
[----:B------:R-:W-:Y:S02]  /*6580*/  FMUL.FTZ R162, R3, c[0x0][0x23c] ;  /* 0x00008f0003a27a20 */ /* 0x000fe40000410000 */
[--C-:B------:R-:W-:Y:S02]  /*6590*/  FFMA.FTZ R161, R2, c[0x0][0x23c], -R140.reuse ;  /* 0x00008f0002a17a23 */ /* 0x100fe4000001088c */
[--C-:B------:R-:W-:Y:S01]  /*65a0*/  FFMA.FTZ R156, R31, c[0x0][0x23c], -R140.reuse ;  /* 0x00008f001f9c7a23 */ /* 0x100fe2000001088c */
[----:B------:R-:W-:Y:S01]  /*65b0*/  FSEL R162, R162, RZ, P0 ;  /* 0x000000ffa2a27208 */ /* 0x000fe20000000000 */
[--C-:B------:R-:W-:Y:S01]  /*65c0*/  FFMA.FTZ R155, R39, c[0x0][0x23c], -R140.reuse ;  /* 0x00008f00279b7a23 */ /* 0x100fe2000001088c */
[----:B------:R-:W-:Y:S01]  /*65d0*/  LEA R216, P0, R134, c[0x0][0x168], 0x1 ;  /* 0x00005a0086d87a11 */ /* 0x000fe200078008ff */
[----:B------:R-:W-:Y:S01]  /*65e0*/  FFMA.FTZ R152, R37, c[0x0][0x23c], -R140 ;  /* 0x00008f0025987a23 */ /* 0x000fe2000001088c */
[----:B------:R-:W-:Y:S01]  /*65f0*/  MUFU.EX2 R161, R161 ;  /* 0x000000a100a17308 */ /* 0x000fe20000000800 */
[----:B------:R-:W-:-:S02]  /*6600*/  FFMA.FTZ R154, R6, c[0x0][0x23c], -R162 ;  /* 0x00008f00069a7a23 */ /* 0x000fc400000108a2 */
[--C-:B------:R-:W-:Y:S01]  /*6610*/  FFMA.FTZ R157, R29, c[0x0][0x23c], -R162.reuse ;  /* 0x00008f001d9d7a23 */ /* 0x100fe200000108a2 */
[----:B------:R-:W1:Y:S01]  /*6620*/  LDSM.16.MT88.4 R4, [R192+0x10000] ;  /* 0x01000000c004783b */ /* 0x000e620000004200 */
[--C-:B------:R-:W-:Y:S02]  /*6630*/  FFMA.FTZ R159, R25, c[0x0][0x23c], -R162.reuse ;  /* 0x00008f00199f7a23 */ /* 0x100fe400000108a2 */
[--C-:B------:R-:W-:Y:S01]  /*6640*/  FFMA.FTZ R148, R27, c[0x0][0x23c], -R162.reuse ;  /* 0x00008f001b947a23 */ /* 0x100fe200000108a2 */
[----:B------:R-:W2:Y:S01]  /*6650*/  MUFU.EX2 R156, R156 ;  /* 0x0000009c009c7308 */ /* 0x000ea20000000800 */
[--C-:B------:R-:W-:Y:S01]  /*6660*/  FFMA.FTZ R147, R11, c[0x0][0x23c], -R162.reuse ;  /* 0x00008f000b937a23 */ /* 0x100fe200000108a2 */
[----:B------:R-:W-:Y:S01]  /*6670*/  LDSM.16.MT88.4 R28, [R192+0xc800] ;  /* 0x00c80000c01c783b */ /* 0x000fe20000004200 */
[----:B------:R-:W-:Y:S02]  /*6680*/  FFMA.FTZ R0, R9, c[0x0][0x23c], -R162 ;  /* 0x00008f0009007a23 */ /* 0x000fe400000108a2 */
[--C-:B------:R-:W-:Y:S01]  /*6690*/  FFMA.FTZ R153, R23, c[0x0][0x23c], -R140.reuse ;  /* 0x00008f0017997a23 */ /* 0x100fe2000001088c */
[----:B------:R-:W3:Y:S01]  /*66a0*/  LDSM.16.MT88.4 R8, [R196+0xe800] ;  /* 0x00e80000c408783b */ /* 0x000ee20000004200 */
[--C-:B------:R-:W-:Y:S01]  /*66b0*/  FFMA.FTZ R150, R21, c[0x0][0x23c], -R140.reuse ;  /* 0x00008f0015967a23 */ /* 0x100fe2000001088c */
[----:B------:R-:W-:Y:S01]  /*66c0*/  MUFU.EX2 R155, R155 ;  /* 0x0000009b009b7308 */ /* 0x000fe20000000800 */
[--C-:B------:R-:W-:Y:S01]  /*66d0*/  FFMA.FTZ R149, R19, c[0x0][0x23c], -R140.reuse ;  /* 0x00008f0013957a23 */ /* 0x100fe2000001088c */
[----:B------:R-:W4:Y:S01]  /*66e0*/  LDSM.16.MT88.4 R20, [R196+0xc800] ;  /* 0x00c80000c414783b */ /* 0x000f220000004200 */
[----:B------:R-:W-:-:S02]  /*66f0*/  FFMA.FTZ R146, R17, c[0x0][0x23c], -R140 ;  /* 0x00008f0011927a23 */ /* 0x000fc4000001088c */
[--C-:B------:R-:W-:Y:S01]  /*6700*/  FFMA.FTZ R151, R15, c[0x0][0x23c], -R162.reuse ;  /* 0x00008f000f977a23 */ /* 0x100fe200000108a2 */
[----:B------:R-:W5:Y:S01]  /*6710*/  LDSM.16.MT88.4 R16, [R193+0xe800] ;  /* 0x00e80000c110783b */ /* 0x000f620000004200 */
[----:B------:R-:W-:Y:S01]  /*6720*/  FFMA.FTZ R2, R13, c[0x0][0x23c], -R162 ;  /* 0x00008f000d027a23 */ /* 0x000fe200000108a2 */
[----:B------:R-:W1:Y:S01]  /*6730*/  MUFU.EX2 R152, R152 ;  /* 0x0000009800987308 */ /* 0x000e620000000800 */
[----:B--2---:R-:W-:Y:S01]  /*6740*/  F2FP.BF16.PACK_AB R96, R156, R161 ;  /* 0x000000a19c60723e */ /* 0x004fe200000010ff */
[----:B------:R-:W2:Y:S01]  /*6750*/  LDSM.16.MT88.4 R12, [R192+0xe800] ;  /* 0x00e80000c00c783b */ /* 0x000ea20000004200 */
[--C-:B------:R-:W-:Y:S02]  /*6760*/  FFMA.FTZ R158, R223, c[0x0][0x23c], -R140.reuse ;  /* 0x00008f00df9e7a23 */ /* 0x100fe4000001088c */
[--C-:B------:R-:W-:Y:S01]  /*6770*/  FFMA.FTZ R163, R163, c[0x0][0x23c], -R140.reuse ;  /* 0x00008f00a3a37a23 */ /* 0x100fe2000001088c */
[----:B------:R-:W-:Y:S01]  /*6780*/  LDSM.16.MT88.4 R24, [R194+0xe800] ;  /* 0x00e80000c218783b */ /* 0x000fe20000004200 */
[--C-:B------:R-:W-:Y:S01]  /*6790*/  FFMA.FTZ R160, R219, c[0x0][0x23c], -R140.reuse ;  /* 0x00008f00dba07a23 */ /* 0x100fe2000001088c */
[----:B------:R-:W-:Y:S01]  /*67a0*/  MUFU.EX2 R154, R154 ;  /* 0x0000009a009a7308 */ /* 0x000fe20000000800 */
[----:B------:R-:W-:-:S02]  /*67b0*/  FFMA.FTZ R165, R165, c[0x0][0x23c], -R140 ;  /* 0x00008f00a5a57a23 */ /* 0x000fc4000001088c */
[--C-:B------:R-:W-:Y:S02]  /*67c0*/  FFMA.FTZ R164, R217, c[0x0][0x23c], -R162.reuse ;  /* 0x00008f00d9a47a23 */ /* 0x100fe400000108a2 */
[--C-:B------:R-:W-:Y:S02]  /*67d0*/  FFMA.FTZ R169, R169, c[0x0][0x23c], -R162.reuse ;  /* 0x00008f00a9a97a23 */ /* 0x100fe400000108a2 */
[--C-:B------:R-:W-:Y:S01]  /*67e0*/  FFMA.FTZ R166, R215, c[0x0][0x23c], -R162.reuse ;  /* 0x00008f00d7a67a23 */ /* 0x100fe200000108a2 */
[----:B------:R-:W3:Y:S01]  /*67f0*/  MUFU.EX2 R157, R157 ;  /* 0x0000009d009d7308 */ /* 0x000ee20000000800 */
[----:B-1----:R-:W-:Y:S01]  /*6800*/  F2FP.BF16.PACK_AB R98, R152, R155 ;  /* 0x0000009b9862723e */ /* 0x002fe200000010ff */
[--C-:B------:R-:W-:Y:S01]  /*6810*/  FFMA.FTZ R171, R171, c[0x0][0x23c], -R162.reuse ;  /* 0x00008f00abab7a23 */ /* 0x100fe200000108a2 */
[----:B------:R-:W-:Y:S01]  /*6820*/  LEA.HI.X R215, R134, c[0x0][0x16c], R133, 0x1, P0 ;  /* 0x00005b0086d77a11 */ /* 0x000fe200000f0c85 */
[----:B------:R-:W-:Y:S02]  /*6830*/  FFMA.FTZ R172, R173, c[0x0][0x23c], -R162 ;  /* 0x00008f00adac7a23 */ /* 0x000fe400000108a2 */
[----:B------:R-:W-:-:S02]  /*6840*/  FFMA.FTZ R168, R213, c[0x0][0x23c], -R140 ;  /* 0x00008f00d5a87a23 */ /* 0x000fc4000001088c */
[----:B------:R-:W-:Y:S01]  /*6850*/  MUFU.EX2 R159, R159 ;  /* 0x0000009f009f7308 */ /* 0x000fe20000000800 */
[--C-:B------:R-:W-:Y:S02]  /*6860*/  FFMA.FTZ R179, R179, c[0x0][0x23c], -R140.reuse ;  /* 0x00008f00b3b37a23 */ /* 0x100fe4000001088c */
[--C-:B------:R-:W-:Y:S02]  /*6870*/  FFMA.FTZ R170, R177, c[0x0][0x23c], -R140.reuse ;  /* 0x00008f00b1aa7a23 */ /* 0x100fe4000001088c */
[----:B------:R-:W-:Y:S02]  /*6880*/  FFMA.FTZ R219, R175, c[0x0][0x23c], -R140 ;  /* 0x00008f00afdb7a23 */ /* 0x000fe4000001088c */
[--C-:B------:R-:W-:Y:S01]  /*6890*/  FFMA.FTZ R173, R143, c[0x0][0x23c], -R162.reuse ;  /* 0x00008f008fad7a23 */ /* 0x100fe200000108a2 */
[----:B------:R-:W1:Y:S01]  /*68a0*/  MUFU.EX2 R148, R148 ;  /* 0x0000009400947308 */ /* 0x000e620000000800 */
[----:B---3--:R-:W-:Y:S01]  /*68b0*/  F2FP.BF16.PACK_AB R97, R157, R154 ;  /* 0x0000009a9d61723e */ /* 0x008fe200000010ff */
        /* <DEDUP_REMOVED lines=8> */
[----:B-1----:R-:W-:Y:S01]  /*6940*/  F2FP.BF16.PACK_AB R99, R148, R159 ;  /* 0x0000009f9463723e */ /* 0x002fe200000010ff */
        /* <DEDUP_REMOVED lines=10> */
[----:B------:R-:W3:Y:S06]  /*69f0*/  MUFU.EX2 R2, R2 ;  /* 0x0000000200027308 */ /* 0x000eec0000000800 */
        /* <DEDUP_REMOVED lines=39> */
[----:B---3--:R-:W-:Y:S01]  /*6c70*/  F2FP.BF16.PACK_AB R5, R2, R151 ;  /* 0x000000970205723e */ /* 0x008fe200000010ff */
[----:B------:R-:W-:-:S02]  /*6c80*/  FADD.FTZ R153, R153, R152 ;  /* 0x0000009899997221 */ /* 0x000fc40000010000 */
[----:B------:R-:W-:Y:S02]  /*6c90*/  FADD.FTZ R151, R151, R148 ;  /* 0x0000009497977221 */ /* 0x000fe40000010000 */
[----:B------:R-:W-:Y:S01]  /*6ca0*/  FADD.FTZ R150, R150, R153 ;  /* 0x0000009996967221 */ /* 0x000fe20000010000 */
[----:B------:R-:W-:Y:S01]  /*6cb0*/  F2FP.BF16.PACK_AB R6, R146, R149 ;  /* 0x000000959206723e */ /* 0x000fe200000010ff */
[----:B------:R-:W-:Y:S01]  /*6cc0*/  FADD.FTZ R2, R2, R151 ;  /* 0x0000009702027221 */ /* 0x000fe20000010000 */
[----:B------:R-:W-:-:S03]  /*6cd0*/  F2FP.BF16.PACK_AB R7, R0, R147 ;  /* 0x000000930007723e */ /* 0x000fc600000010ff */
[----:B------:R-:W-:-:S04]  /*6ce0*/  FADD.FTZ R147, R147, R2 ;  /* 0x0000000293937221 */ /* 0x000fc80000010000 */
[----:B------:R-:W-:Y:S01]  /*6cf0*/  HMMA.16816.F32.BF16 R36, R4, R8, R36 ;  /* 0x000000080424723c */ /* 0x000fe20000041824 */
[----:B------:R-:W-:-:S07]  /*6d00*/  FADD.FTZ R147, R0, R147 ;  /* 0x0000009300937221 */ /* 0x000fce0000010000 */
[C---:B------:R-:W-:Y:S01]  /*6d10*/  HMMA.16816.F32.BF16 R40, R4.reuse, R10, R40 ;  /* 0x0000000a0428723c */ /* 0x040fe20000041828 */
[----:B------:R-:W1:Y:S07]  /*6d20*/  LDSM.16.MT88.4 R8, [R194+0x10800] ;  /* 0x01080000c208783b */ /* 0x000e6e0000004200 */
[C---:B----4-:R-:W-:Y:S08]  /*6d30*/  HMMA.16816.F32.BF16 R128, R4.reuse, R20, R128 ;  /* 0x000000140480723c */ /* 0x050ff00000041880 */
[C---:B------:R-:W-:Y:S01]  /*6d40*/  HMMA.16816.F32.BF16 R124, R4.reuse, R22, R124 ;  /* 0x00000016047c723c */ /* 0x040fe2000004187c */
[----:B------:R-:W3:Y:S07]  /*6d50*/  LDSM.16.MT88.4 R20, [R196+0x10800] ;  /* 0x01080000c414783b */ /* 0x000eee0000004200 */
[C---:B-----5:R-:W-:Y:S08]  /*6d60*/  HMMA.16816.F32.BF16 R52, R4.reuse, R16, R52 ;  /* 0x000000100434723c */ /* 0x060ff00000041834 */
        /* <DEDUP_REMOVED lines=45> */
[----:B------:R-:W-:Y:S07]  /*7040*/  LDSM.16.MT88.4 R12, [R194+0x11000] ;  /* 0x01100000c20c783b */ /* 0x000fee0000004200 */
[C---:B------:R-:W-:Y:S08]  /*7050*/  HMMA.16816.F32.BF16 R112, R4.reuse, R32, R112 ;  /* 0x000000200470723c */ /* 0x040ff00000041870 */
[C---:B-1----:R-:W-:Y:S08]  /*7060*/  HMMA.16816.F32.BF16 R52, R4.reuse, R8, R52 ;  /* 0x000000080434723c */ /* 0x042ff00000041834 */
[C---:B------:R-:W-:Y:S01]  /*7070*/  HMMA.16816.F32.BF16 R56, R4.reuse, R10, R56 ;  /* 0x0000000a0438723c */ /* 0x040fe20000041838 */
[----:B------:R-:W1:Y:S07]  /*7080*/  LDSM.16.MT88.4 R8, [R193+0x11000] ;  /* 0x01100000c108783b */ /* 0x000e6e0000004200 */
[C---:B---3--:R-:W-:Y:S08]  /*7090*/  HMMA.16816.F32.BF16 R60, R4.reuse, R16, R60 ;  /* 0x00000010043c723c */ /* 0x048ff0000004183c */
        /* <DEDUP_REMOVED lines=55> */
[----:B------:R-:W-:-:S05]  /*7410*/  FADD.FTZ R219, R219, R170 ;  /* 0x000000aadbdb7221 */ /* 0x000fca0000010000 */
        /* <DEDUP_REMOVED lines=94> */
.L_x_2161:
[----:B------:R-:W-:-:S05]  /*7a00*/  IMAD.MOV.U32 R7, RZ, RZ, c[0x0][0x1a0] ;  /* 0x00006800ff077624 */ /* 0x000fca00078e00ff */
[----:B------:R-:W-:-:S04]  /*7a10*/  LEA R7, -R7, RZ, 0x6 ;  /* 0x000000ff07077211 */ /* 0x000fc800078e31ff */
[----:B------:R-:W-:Y:S02]  /*7a20*/  SHF.R.S32.HI R2, RZ, 0x1f, R7 ;  /* 0x0000001fff027819 */ /* 0x000fe40000011407 */
.L_x_2162:
        /* <DEDUP_REMOVED lines=89> */
[----:B------:R-:W-:Y:S01]  /*7fc0*/  IMAD.MOV.U32 R220, RZ, RZ, R176 ;  /* 0x000000ffffdc7224 */ /* 0x000fe200078e00b0 */
[----:B------:R-:W-:Y:S01]  /*7fd0*/  @!P1 LEA.HI.X R33, R144, c[0x0][0x174], R135, 0x1, P0 ;  /* 0x00005d0090219a11 */ /* 0x000fe200000f0c87 */
[----:B------:R-:W-:Y:S01]  /*7fe0*/  @P1 STS.128 [R206+0x11000], RZ ;  /* 0x011000ffce001388 */ /* 0x000fe20000000c00 */
[----:B------:R-:W-:-:S03]  /*7ff0*/  IMAD.MOV.U32 R221, RZ, RZ, R177 ;  /* 0x000000ffffdd7224 */ /* 0x000fc600078e00b1 */
        /* <DEDUP_REMOVED lines=20> */
[----:B---3--:R-:W4:Y:S04]  /*8140*/  LDSM.16.M88.4 R12, [R201+0x6800] ;  /* 0x00680000c90c783b */ /* 0x008f280000000200 */
[----:B--2---:R-:W2:Y:S04]  /*8150*/  LDSM.16.M88.4 R20, [R201+0x6000] ;  /* 0x00600000c914783b */ /* 0x004ea80000000200 */
[----:B------:R-:W3:Y:S04]  /*8160*/  LDSM.16.M88.4 R156, [R201+0x7000] ;  /* 0x00700000c99c783b */ /* 0x000ee80000000200 */
[----:B------:R-:W2:Y:S04]  /*8170*/  LDSM.16.M88.4 R140, [R201+0x7800] ;  /* 0x00780000c98c783b */ /* 0x000ea80000000200 */
[----:B-----5:R-:W-:Y:S04]  /*8180*/  LDSM.16.M88.4 R8, [R200] ;  /* 0x00000000c808783b */ /* 0x020fe80000000200 */
[----:B------:R-:W5:Y:S04]  /*8190*/  LDSM.16.M88.4 R28, [R191] ;  /* 0x00000000bf1c783b */ /* 0x000f680000000200 */
[----:B------:R-:W3:Y:S04]  /*81a0*/  LDSM.16.M88.4 R136, [R199] ;  /* 0x00000000c788783b */ /* 0x000ee80000000200 */
[----:B-1----:R-:W1:Y:S04]  /*81b0*/  LDSM.16.M88.4 R4, [R190] ;  /* 0x00000000be04783b */ /* 0x002e680000000200 */
[----:B------:R-:W1:Y:S04]  /*81c0*/  LDSM.16.M88.4 R164, [R189] ;  /* 0x00000000bda4783b */ /* 0x000e680000000200 */
[----:B------:R-:W-:Y:S01]  /*81d0*/  LDSM.16.M88.4 R32, [R198] ;  /* 0x00000000c620783b */ /* 0x000fe20000000200 */
[C---:B----4-:R-:W-:Y:S03]  /*81e0*/  HMMA.16816.F32.BF16 R16, R148.reuse, R12, RZ ;  /* 0x0000000c9410723c */ /* 0x050fe600000418ff */
[----:B------:R-:W4:Y:S04]  /*81f0*/  LDSM.16.M88.4 R144, [R195+0x6000] ;  /* 0x00600000c390783b */ /* 0x000f280000000200 */
[----:B------:R-:W-:Y:S01]  /*8200*/  LDSM.16.M88.4 R172, [R188] ;  /* 0x00000000bcac783b */ /* 0x000fe20000000200 */
[C---:B------:R-:W-:Y:S03]  /*8210*/  HMMA.16816.F32.BF16 R12, R148.reuse, R14, RZ ;  /* 0x0000000e940c723c */ /* 0x040fe600000418ff */
[----:B------:R-:W-:Y:S04]  /*8220*/  LDSM.16.M88.4 R168, [R188+0x800] ;  /* 0x00080000bca8783b */ /* 0x000fe80000000200 */
[----:B------:R-:W0:Y:S01]  /*8230*/  LDGDEPBAR ;  /* 0x00000000000079af */ /* 0x000e220000000000 */
[C---:B--2---:R-:W-:Y:S08]  /*8240*/  HMMA.16816.F32.BF16 R24, R148.reuse, R20, RZ ;  /* 0x000000149418723c */ /* 0x044ff000000418ff */
[C---:B------:R-:W-:Y:S08]  /*8250*/  HMMA.16816.F32.BF16 R20, R148.reuse, R22, RZ ;  /* 0x000000169414723c */ /* 0x040ff000000418ff */
[C---:B---3--:R-:W-:Y:S08]  /*8260*/  HMMA.16816.F32.BF16 R160, R148.reuse, R156, RZ ;  /* 0x0000009c94a0723c */ /* 0x048ff000000418ff */
[C---:B------:R-:W-:Y:S08]  /*8270*/  HMMA.16816.F32.BF16 R156, R148.reuse, R158, RZ ;  /* 0x0000009e949c723c */ /* 0x040ff000000418ff */
[C---:B------:R-:W-:Y:S08]  /*8280*/  HMMA.16816.F32.BF16 R152, R148.reuse, R140, RZ ;  /* 0x0000008c9498723c */ /* 0x040ff000000418ff */
[----:B------:R-:W-:Y:S01]  /*8290*/  HMMA.16816.F32.BF16 R148, R148, R142, RZ ;  /* 0x0000008e9494723c */ /* 0x000fe200000418ff */
[----:B------:R-:W2:Y:S07]  /*82a0*/  LDSM.16.M88.4 R140, [R195+0x6800] ;  /* 0x00680000c38c783b */ /* 0x000eae0000000200 */
[C---:B-----5:R-:W-:Y:S08]  /*82b0*/  HMMA.16816.F32.BF16 R16, R8.reuse, R28, R16 ;  /* 0x0000001c0810723c */ /* 0x060ff00000041810 */
[C---:B------:R-:W-:Y:S01]  /*82c0*/  HMMA.16816.F32.BF16 R12, R8.reuse, R30, R12 ;  /* 0x0000001e080c723c */ /* 0x040fe2000004180c */
[----:B------:R-:W3:Y:S07]  /*82d0*/  LDSM.16.M88.4 R28, [R195+0x7000] ;  /* 0x00700000c31c783b */ /* 0x000eee0000000200 */
[C---:B------:R-:W-:Y:S08]  /*82e0*/  HMMA.16816.F32.BF16 R24, R8.reuse, R136, R24 ;  /* 0x000000880818723c */ /* 0x040ff00000041818 */
[C---:B------:R-:W-:Y:S01]  /*82f0*/  HMMA.16816.F32.BF16 R20, R8.reuse, R138, R20 ;  /* 0x0000008a0814723c */ /* 0x040fe20000041814 */
[----:B------:R-:W5:Y:S07]  /*8300*/  LDSM.16.M88.4 R136, [R195+0x7800] ;  /* 0x00780000c388783b */ /* 0x000f6e0000000200 */
[C---:B-1----:R-:W-:Y:S08]  /*8310*/  HMMA.16816.F32.BF16 R160, R8.reuse, R4, R160 ;  /* 0x0000000408a0723c */ /* 0x042ff000000418a0 */
[C---:B------:R-:W-:Y:S01]  /*8320*/  HMMA.16816.F32.BF16 R156, R8.reuse, R6, R156 ;  /* 0x00000006089c723c */ /* 0x040fe2000004189c */
[----:B------:R-:W1:Y:S07]  /*8330*/  LDSM.16.M88.4 R4, [R197] ;  /* 0x00000000c504783b */ /* 0x000e6e0000000200 */
[C---:B------:R-:W-:Y:S08]  /*8340*/  HMMA.16816.F32.BF16 R152, R8.reuse, R164, R152 ;  /* 0x000000a40898723c */ /* 0x040ff00000041898 */
[----:B------:R-:W-:Y:S01]  /*8350*/  HMMA.16816.F32.BF16 R148, R8, R166, R148 ;  /* 0x000000a60894723c */ /* 0x000fe20000041894 */
[----:B------:R-:W1:Y:S04]  /*8360*/  LDSM.16.M88.4 R8, [R188+0x1000] ;  /* 0x00100000bc08783b */ /* 0x000e680000000200 */
[----:B------:R-:W1:Y:S03]  /*8370*/  LDSM.16.M88.4 R164, [R188+0x1800] ;  /* 0x00180000bca4783b */ /* 0x000e660000000200 */
[C---:B----4-:R-:W-:Y:S08]  /*8380*/  HMMA.16816.F32.BF16 R24, R32.reuse, R144, R24 ;  /* 0x000000902018723c */ /* 0x050ff00000041818 */
[C---:B------:R-:W-:Y:S01]  /*8390*/  HMMA.16816.F32.BF16 R20, R32.reuse, R146, R20 ;  /* 0x000000922014723c */ /* 0x040fe20000041814 */
[----:B------:R-:W-:Y:S07]  /*83a0*/  LDSM.16.M88.4 R144, [R201+0x8000] ;  /* 0x00800000c990783b */ /* 0x000fee0000000200 */
[C---:B--2---:R-:W-:Y:S08]  /*83b0*/  HMMA.16816.F32.BF16 R16, R32.reuse, R140, R16 ;  /* 0x0000008c2010723c */ /* 0x044ff00000041810 */
[C---:B------:R-:W-:Y:S01]  /*83c0*/  HMMA.16816.F32.BF16 R12, R32.reuse, R142, R12 ;  /* 0x0000008e200c723c */ /* 0x040fe2000004180c */
[----:B------:R-:W-:Y:S07]  /*83d0*/  LDSM.16.M88.4 R140, [R201+0x8800] ;  /* 0x00880000c98c783b */ /* 0x000fee0000000200 */
[C---:B---3--:R-:W-:Y:S08]  /*83e0*/  HMMA.16816.F32.BF16 R160, R32.reuse, R28, R160 ;  /* 0x0000001c20a0723c */ /* 0x048ff000000418a0 */
[C---:B------:R-:W-:Y:S01]  /*83f0*/  HMMA.16816.F32.BF16 R156, R32.reuse, R30, R156 ;  /* 0x0000001e209c723c */ /* 0x040fe2000004189c */
[----:B------:R-:W2:Y:S07]  /*8400*/  LDSM.16.M88.4 R28, [R202+0x2000] ;  /* 0x00200000ca1c783b */ /* 0x000eae0000000200 */
[C---:B-----5:R-:W-:Y:S08]  /*8410*/  HMMA.16816.F32.BF16 R152, R32.reuse, R136, R152 ;  /* 0x000000882098723c */ /* 0x060ff00000041898 */
[----:B------:R-:W-:Y:S01]  /*8420*/  HMMA.16816.F32.BF16 R148, R32, R138, R148 ;  /* 0x0000008a2094723c */ /* 0x000fe20000041894 */
[----:B------:R-:W3:Y:S04]  /*8430*/  LDSM.16.M88.4 R136, [R201+0x9000] ;  /* 0x00900000c988783b */ /* 0x000ee80000000200 */
[----:B------:R-:W-:Y:S03]  /*8440*/  LDSM.16.M88.4 R32, [R201+0x9800] ;  /* 0x00980000c920783b */ /* 0x000fe60000000200 */
[C---:B-1----:R-:W-:Y:S08]  /*8450*/  HMMA.16816.F32.BF16 R24, R4.reuse, R172, R24 ;  /* 0x000000ac0418723c */ /* 0x042ff00000041818 */
[C---:B------:R-:W-:Y:S01]  /*8460*/  HMMA.16816.F32.BF16 R20, R4.reuse, R174, R20 ;  /* 0x000000ae0414723c */ /* 0x040fe20000041814 */
[----:B------:R-:W-:Y:S07]  /*8470*/  LDSM.16.M88.4 R172, [R200+0x2000] ;  /* 0x00200000c8ac783b */ /* 0x000fee0000000200 */
[C---:B------:R-:W-:Y:S08]  /*8480*/  HMMA.16816.F32.BF16 R16, R4.reuse, R168, R16 ;  /* 0x000000a80410723c */ /* 0x040ff00000041810 */
[C---:B------:R-:W-:Y:S01]  /*8490*/  HMMA.16816.F32.BF16 R12, R4.reuse, R170, R12 ;  /* 0x000000aa040c723c */ /* 0x040fe2000004180c */
[----:B------:R-:W-:Y:S07]  /*84a0*/  LDSM.16.M88.4 R168, [R185] ;  /* 0x00000000b9a8783b */ /* 0x000fee0000000200 */
[C---:B------:R-:W-:Y:S08]  /*84b0*/  HMMA.16816.F32.BF16 R160, R4.reuse, R8, R160 ;  /* 0x0000000804a0723c */ /* 0x040ff000000418a0 */
[C---:B------:R-:W-:Y:S01]  /*84c0*/  HMMA.16816.F32.BF16 R156, R4.reuse, R10, R156 ;  /* 0x0000000a049c723c */ /* 0x040fe2000004189c */
[----:B------:R-:W1:Y:S07]  /*84d0*/  LDSM.16.M88.4 R8, [R187] ;  /* 0x00000000bb08783b */ /* 0x000e6e0000000200 */
[C---:B------:R-:W-:Y:S08]  /*84e0*/  HMMA.16816.F32.BF16 R152, R4.reuse, R164, R152 ;  /* 0x000000a40498723c */ /* 0x040ff00000041898 */
[----:B------:R-:W-:Y:S01]  /*84f0*/  HMMA.16816.F32.BF16 R148, R4, R166, R148 ;  /* 0x000000a60494723c */ /* 0x000fe20000041894 */
[----:B------:R-:W4:Y:S04]  /*8500*/  LDSM.16.M88.4 R4, [R186] ;  /* 0x00000000ba04783b */ /* 0x000f280000000200 */
[----:B------:R-:W-:Y:S03]  /*8510*/  LDSM.16.M88.4 R164, [R184] ;  /* 0x00000000b8a4783b */ /* 0x000fe60000000200 */
[C---:B--2---:R-:W-:Y:S08]  /*8520*/  HMMA.16816.F32.BF16 R24, R28.reuse, R144, R24 ;  /* 0x000000901c18723c */ /* 0x044ff00000041818 */
[C---:B------:R-:W-:Y:S01]  /*8530*/  HMMA.16816.F32.BF16 R20, R28.reuse, R146, R20 ;  /* 0x000000921c14723c */ /* 0x040fe20000041814 */
[----:B------:R-:W-:Y:S07]  /*8540*/  LDSM.16.M88.4 R144, [R198+0x2000] ;  /* 0x00200000c690783b */ /* 0x000fee0000000200 */
[C---:B------:R-:W-:Y:S08]  /*8550*/  HMMA.16816.F32.BF16 R16, R28.reuse, R140, R16 ;  /* 0x0000008c1c10723c */ /* 0x040ff00000041810 */
[C---:B------:R-:W-:Y:S01]  /*8560*/  HMMA.16816.F32.BF16 R12, R28.reuse, R142, R12 ;  /* 0x0000008e1c0c723c */ /* 0x040fe2000004180c */
[----:B------:R-:W2:Y:S07]  /*8570*/  LDSM.16.M88.4 R140, [R195+0x8000] ;  /* 0x00800000c38c783b */ /* 0x000eae0000000200 */
[C---:B---3--:R-:W-:Y:S08]  /*8580*/  HMMA.16816.F32.BF16 R160, R28.reuse, R136, R160 ;  /* 0x000000881ca0723c */ /* 0x048ff000000418a0 */
        /* <DEDUP_REMOVED lines=8> */
[----:B------:R-:W-:Y:S03]  /*8610*/  LDSM.16.M88.4 R28, [R195+0x9800] ;  /* 0x00980000c31c783b */ /* 0x000fe60000000200 */
[C---:B----4-:R-:W-:Y:S08]  /*8620*/  HMMA.16816.F32.BF16 R16, R172.reuse, R4, R16 ;  /* 0x00000004ac10723c */ /* 0x050ff00000041810 */
[----:B------:R-:W-:Y:S01]  /*8630*/  HMMA.16816.F32.BF16 R12, R172, R6, R12 ;  /* 0x00000006ac0c723c */ /* 0x000fe2000004180c */
[----:B------:R-:W1:Y:S07]  /*8640*/  LDSM.16.M88.4 R4, [R188+0x2000] ;  /* 0x00200000bc04783b */ /* 0x000e6e0000000200 */
[C---:B--2---:R-:W-:Y:S08]  /*8650*/  HMMA.16816.F32.BF16 R24, R144.reuse, R140, R24 ;  /* 0x0000008c9018723c */ /* 0x044ff00000041818 */
[----:B------:R-:W-:Y:S01]  /*8660*/  HMMA.16816.F32.BF16 R20, R144, R142, R20 ;  /* 0x0000008e9014723c */ /* 0x000fe20000041814 */
[----:B------:R-:W-:Y:S07]  /*8670*/  LDSM.16.M88.4 R140, [R188+0x2800] ;  /* 0x00280000bc8c783b */ /* 0x000fee0000000200 */
[C---:B------:R-:W-:Y:S08]  /*8680*/  HMMA.16816.F32.BF16 R152, R172.reuse, R164, R152 ;  /* 0x000000a4ac98723c */ /* 0x040ff00000041898 */
[C---:B------:R-:W-:Y:S08]  /*8690*/  HMMA.16816.F32.BF16 R148, R172.reuse, R166, R148 ;  /* 0x000000a6ac94723c */ /* 0x040ff00000041894 */
[C---:B------:R-:W-:Y:S08]  /*86a0*/  HMMA.16816.F32.BF16 R160, R172.reuse, R168, R160 ;  /* 0x000000a8aca0723c */ /* 0x040ff000000418a0 */
[----:B------:R-:W-:Y:S01]  /*86b0*/  HMMA.16816.F32.BF16 R156, R172, R170, R156 ;  /* 0x000000aaac9c723c */ /* 0x000fe2000004189c */
[----:B------:R-:W-:Y:S04]  /*86c0*/  LDSM.16.M88.4 R168, [R188+0x3000] ;  /* 0x00300000bca8783b */ /* 0x000fe80000000200 */
[----:B------:R-:W-:Y:S03]  /*86d0*/  LDSM.16.M88.4 R172, [R188+0x3800] ;  /* 0x00380000bcac783b */ /* 0x000fe60000000200 */
[C---:B---3--:R-:W-:Y:S08]  /*86e0*/  HMMA.16816.F32.BF16 R16, R144.reuse, R136, R16 ;  /* 0x000000889010723c */ /* 0x048ff00000041810 */
[----:B------:R-:W-:Y:S01]  /*86f0*/  HMMA.16816.F32.BF16 R164, R144, R138, R12 ;  /* 0x0000008a90a4723c */ /* 0x000fe2000004180c */
[----:B------:R-:W-:Y:S04]  /*8700*/  LDSM.16.M88.4 R136, [R202+0x4000] ;  /* 0x00400000ca88783b */ /* 0x000fe80000000200 */
[----:B------:R-:W2:Y:S03]  /*8710*/  LDSM.16.M88.4 R12, [R201+0xa000] ;  /* 0x00a00000c90c783b */ /* 0x000ea60000000200 */
[C---:B-1----:R-:W-:Y:S08]  /*8720*/  HMMA.16816.F32.BF16 R24, R8.reuse, R4, R24 ;  /* 0x000000040818723c */ /* 0x042ff00000041818 */
[----:B------:R-:W-:Y:S01]  /*8730*/  HMMA.16816.F32.BF16 R20, R8, R6, R20 ;  /* 0x000000060814723c */ /* 0x000fe20000041814 */
[----:B------:R-:W-:Y:S07]  /*8740*/  LDSM.16.M88.4 R4, [R195+0xa000] ;  /* 0x00a00000c304783b */ /* 0x000fee0000000200 */
[C---:B------:R-:W-:Y:S08]  /*8750*/  HMMA.16816.F32.BF16 R160, R144.reuse, R32, R160 ;  /* 0x0000002090a0723c */ /* 0x040ff000000418a0 */
[C---:B------:R-:W-:Y:S01]  /*8760*/  HMMA.16816.F32.BF16 R156, R144.reuse, R34, R156 ;  /* 0x00000022909c723c */ /* 0x040fe2000004189c */
[----:B------:R-:W-:Y:S07]  /*8770*/  LDSM.16.M88.4 R32, [R200+0x4000] ;  /* 0x00400000c820783b */ /* 0x000fee0000000200 */
[C---:B------:R-:W-:Y:S08]  /*8780*/  HMMA.16816.F32.BF16 R152, R144.reuse, R28, R152 ;  /* 0x0000001c9098723c */ /* 0x040ff00000041898 */
[----:B------:R-:W-:Y:S01]  /*8790*/  HMMA.16816.F32.BF16 R148, R144, R30, R148 ;  /* 0x0000001e9094723c */ /* 0x000fe20000041894 */
[----:B------:R-:W1:Y:S04]  /*87a0*/  LDSM.16.M88.4 R28, [R183] ;  /* 0x00000000b71c783b */ /* 0x000e680000000200 */
[----:B------:R-:W-:Y:S03]  /*87b0*/  LDSM.16.M88.4 R144, [R197+0x4000] ;  /* 0x00400000c590783b */ /* 0x000fe60000000200 */
[C---:B--2---:R-:W-:Y:S08]  /*87c0*/  HMMA.16816.F32.BF16 R24, R136.reuse, R12, R24 ;  /* 0x0000000c8818723c */ /* 0x044ff00000041818 */
[----:B------:R-:W-:Y:S01]  /*87d0*/  HMMA.16816.F32.BF16 R20, R136, R14, R20 ;  /* 0x0000000e8814723c */ /* 0x000fe20000041814 */
[----:B------:R-:W-:Y:S07]  /*87e0*/  LDSM.16.M88.4 R12, [R201+0xa800] ;  /* 0x00a80000c90c783b */ /* 0x000fee0000000200 */
[C---:B------:R-:W-:Y:S08]  /*87f0*/  HMMA.16816.F32.BF16 R16, R8.reuse, R140, R16 ;  /* 0x0000008c0810723c */ /* 0x040ff00000041810 */
[C---:B------:R-:W-:Y:S01]  /*8800*/  HMMA.16816.F32.BF16 R164, R8.reuse, R142, R164 ;  /* 0x0000008e08a4723c */ /* 0x040fe200000418a4 */
[----:B------:R-:W2:Y:S07]  /*8810*/  LDSM.16.M88.4 R140, [R198+0x4000] ;  /* 0x00400000c68c783b */ /* 0x000eae0000000200 */
[C---:B------:R-:W-:Y:S08]  /*8820*/  HMMA.16816.F32.BF16 R160, R8.reuse, R168, R160 ;  /* 0x000000a808a0723c */ /* 0x040ff000000418a0 */
[----:B------:R-:W-:Y:S01]  /*8830*/  HMMA.16816.F32.BF16 R156, R8, R170, R156 ;  /* 0x000000aa089c723c */ /* 0x000fe2000004189c */
[----:B------:R-:W3:Y:S07]  /*8840*/  LDSM.16.M88.4 R168, [R201+0xb000] ;  /* 0x00b00000c9a8783b */ /* 0x000eee0000000200 */
[C---:B-1----:R-:W-:Y:S08]  /*8850*/  HMMA.16816.F32.BF16 R24, R32.reuse, R28, R24 ;  /* 0x0000001c2018723c */ /* 0x042ff00000041818 */
[----:B------:R-:W-:Y:S01]  /*8860*/  HMMA.16816.F32.BF16 R20, R32, R30, R20 ;  /* 0x0000001e2014723c */ /* 0x000fe20000041814 */
[----:B------:R-:W-:Y:S07]  /*8870*/  LDSM.16.M88.4 R28, [R182] ;  /* 0x00000000b61c783b */ /* 0x000fee0000000200 */
[C---:B------:R-:W-:Y:S08]  /*8880*/  HMMA.16816.F32.BF16 R152, R8.reuse, R172, R152 ;  /* 0x000000ac0898723c */ /* 0x040ff00000041898 */
[----:B------:R-:W-:Y:S01]  /*8890*/  HMMA.16816.F32.BF16 R148, R8, R174, R148 ;  /* 0x000000ae0894723c */ /* 0x000fe20000041894 */
[----:B------:R-:W1:Y:S04]  /*88a0*/  LDSM.16.M88.4 R8, [R188+0x4000] ;  /* 0x00400000bc08783b */ /* 0x000e680000000200 */
[----:B------:R-:W-:Y:S03]  /*88b0*/  LDSM.16.M88.4 R172, [R201+0xb800] ;  /* 0x00b80000c9ac783b */ /* 0x000fe60000000200 */
[C---:B--2---:R-:W-:Y:S08]  /*88c0*/  HMMA.16816.F32.BF16 R24, R140.reuse, R4, R24 ;  /* 0x000000048c18723c */ /* 0x044ff00000041818 */
[----:B------:R-:W-:Y:S01]  /*88d0*/  HMMA.16816.F32.BF16 R20, R140, R6, R20 ;  /* 0x000000068c14723c */ /* 0x000fe20000041814 */
[----:B------:R-:W2:Y:S07]  /*88e0*/  LDSM.16.M88.4 R4, [R181] ;  /* 0x00000000b504783b */ /* 0x000eae0000000200 */
[C---:B---3--:R-:W-:Y:S08]  /*88f0*/  HMMA.16816.F32.BF16 R160, R136.reuse, R168, R160 ;  /* 0x000000a888a0723c */ /* 0x048ff000000418a0 */
[C---:B------:R-:W-:Y:S08]  /*8900*/  HMMA.16816.F32.BF16 R156, R136.reuse, R170, R156 ;  /* 0x000000aa889c723c */ /* 0x040ff0000004189c */
[----:B------:R-:W-:Y:S08]  /*8910*/  HMMA.16816.F32.BF16 R16, R136, R12, R16 ;  /* 0x0000000c8810723c */ /* 0x000ff00000041810 */
[C---:B-1----:R-:W-:Y:S08]  /*8920*/  HMMA.16816.F32.BF16 R24, R144.reuse, R8, R24 ;  /* 0x000000089018723c */ /* 0x042ff00000041818 */
[----:B------:R-:W-:Y:S01]  /*8930*/  HMMA.16816.F32.BF16 R20, R144, R10, R20 ;  /* 0x0000000a9014723c */ /* 0x000fe20000041814 */
[----:B------:R-:W1:Y:S07]  /*8940*/  LDSM.16.M88.4 R8, [R195+0xb000] ;  /* 0x00b00000c308783b */ /* 0x000e6e0000000200 */
[----:B------:R-:W-:Y:S01]  /*8950*/  HMMA.16816.F32.BF16 R164, R136, R14, R164 ;  /* 0x0000000e88a4723c */ /* 0x000fe200000418a4 */
[----:B------:R-:W3:Y:S07]  /*8960*/  LDSM.16.M88.4 R12, [R195+0xa800] ;  /* 0x00a80000c30c783b */ /* 0x000eee0000000200 */
[----:B--2---:R-:W-:Y:S01]  /*8970*/  HMMA.16816.F32.BF16 R160, R32, R4, R160 ;  /* 0x0000000420a0723c */ /* 0x004fe200000418a0 */
[----:B------:R-:W-:-:S02]  /*8980*/  FMUL.FTZ R0, R24, c[0x0][0x2ec] ;  /* 0x0000bb0018007a20 */ /* 0x000fc40000410000 */
[----:B------:R-:W-:Y:S02]  /*8990*/  FMUL.FTZ R2, R25, c[0x0][0x2ec] ;  /* 0x0000bb0019027a20 */ /* 0x000fe40000410000 */
[----:B------:R-:W-:Y:S02]  /*89a0*/  FMUL.FTZ R135, R26, c[0x0][0x2ec] ;  /* 0x0000bb001a877a20 */ /* 0x000fe40000410000 */
[----:B------:R-:W2:Y:S01]  /*89b0*/  MUFU.TANH R0, R0 ;  /* 0x0000000000007308 */ /* 0x000ea20000002400 */
[----:B------:R-:W-:Y:S01]  /*89c0*/  HMMA.16816.F32.BF16 R156, R32, R6, R156 ;  /* 0x00000006209c723c */ /* 0x000fe2000004189c */
[----:B------:R-:W4:Y:S01]  /*89d0*/  LDSM.16.M88.4 R4, [R188+0x5000] ;  /* 0x00500000bc04783b */ /* 0x000f220000000200 */
[----:B------:R-:W-:Y:S02]  /*89e0*/  FMUL.FTZ R20, R20, c[0x0][0x2ec] ;  /* 0x0000bb0014147a20 */ /* 0x000fe40000410000 */
[----:B------:R-:W-:Y:S02]  /*89f0*/  FMUL.FTZ R21, R21, c[0x0][0x2ec] ;  /* 0x0000bb0015157a20 */ /* 0x000fe40000410000 */
[----:B------:R-:W-:Y:S01]  /*8a00*/  FMUL.FTZ R22, R22, c[0x0][0x2ec] ;  /* 0x0000bb0016167a20 */ /* 0x000fe20000410000 */
[----:B------:R-:W-:Y:S01]  /*8a10*/  MUFU.TANH R2, R2 ;  /* 0x0000000200027308 */ /* 0x000fe20000002400 */
[C---:B------:R-:W-:Y:S07]  /*8a20*/  HMMA.16816.F32.BF16 R152, R136.reuse, R172, R152 ;  /* 0x000000ac8898723c */ /* 0x040fee0000041898 */
[----:B------:R-:W5:Y:S01]  /*8a30*/  MUFU.TANH R135, R135 ;  /* 0x0000008700877308 */ /* 0x000f620000002400 */
[----:B------:R-:W-:Y:S07]  /*8a40*/  HMMA.16816.F32.BF16 R148, R136, R174, R148 ;  /* 0x000000ae8894723c */ /* 0x000fee0000041894 */
[----:B------:R-:W-:Y:S01]  /*8a50*/  FMUL.FTZ R136, R27, c[0x0][0x2ec] ;  /* 0x0000bb001b887a20 */ /* 0x000fe20000410000 */
[C---:B------:R-:W-:Y:S01]  /*8a60*/  HMMA.16816.F32.BF16 R16, R32.reuse, R28, R16 ;  /* 0x0000001c2010723c */ /* 0x040fe20000041810 */
[----:B------:R-:W2:Y:S01]  /*8a70*/  LDSM.16.M88.4 R24, [R180] ;  /* 0x00000000b418783b */ /* 0x000ea20000000200 */
[----:B------:R-:W-:Y:S06]  /*8a80*/  MUFU.TANH R20, R20 ;  /* 0x0000001400147308 */ /* 0x000fec0000002400 */
[----:B------:R-:W-:Y:S01]  /*8a90*/  HMMA.16816.F32.BF16 R164, R32, R30, R164 ;  /* 0x0000001e20a4723c */ /* 0x000fe200000418a4 */
[----:B------:R-:W2:Y:S01]  /*8aa0*/  LDSM.16.M88.4 R28, [R188+0x4800] ;  /* 0x00480000bc1c783b */ /* 0x000ea20000000200 */
[----:B------:R-:W2:Y:S06]  /*8ab0*/  MUFU.TANH R136, R136 ;  /* 0x0000008800887308 */ /* 0x000eac0000002400 */
[C---:B-1----:R-:W-:Y:S02]  /*8ac0*/  HMMA.16816.F32.BF16 R160, R140.reuse, R8, R160 ;  /* 0x000000088ca0723c */ /* 0x042fe400000418a0 */
[----:B------:R-:W-:Y:S05]  /*8ad0*/  MUFU.TANH R21, R21 ;  /* 0x0000001500157308 */ /* 0x000fea0000002400 */
[----:B------:R-:W-:Y:S01]  /*8ae0*/  FMUL.FTZ R8, R23, c[0x0][0x2ec] ;  /* 0x0000bb0017087a20 */ /* 0x000fe20000410000 */
[C---:B---3--:R-:W-:Y:S02]  /*8af0*/  HMMA.16816.F32.BF16 R16, R140.reuse, R12, R16 ;  /* 0x0000000c8c10723c */ /* 0x048fe40000041810 */
[----:B------:R-:W1:Y:S06]  /*8b00*/  MUFU.TANH R22, R22 ;  /* 0x0000001600167308 */ /* 0x000e6c0000002400 */
[C---:B------:R-:W-:Y:S01]  /*8b10*/  HMMA.16816.F32.BF16 R164, R140.reuse, R14, R164 ;  /* 0x0000000e8ca4723c */ /* 0x040fe200000418a4 */
[----:B------:R-:W3:Y:S01]  /*8b20*/  LDSM.16.M88.4 R12, [R195+0xb800] ;  /* 0x00b80000c30c783b */ /* 0x000ee20000000200 */
[----:B------:R-:W1:Y:S06]  /*8b30*/  MUFU.TANH R8, R8 ;  /* 0x0000000800087308 */ /* 0x000e6c0000002400 */
[----:B------:R-:W-:Y:S07]  /*8b40*/  HMMA.16816.F32.BF16 R156, R140, R10, R156 ;  /* 0x0000000a8c9c723c */ /* 0x000fee000004189c */
[----:B------:R-:W-:Y:S01]  /*8b50*/  IMAD.U32 R10, RZ, RZ, UR25 ;  /* 0x00000019ff0a7e24 */ /* 0x000fe2000f8e00ff */
[----:B----4-:R-:W-:Y:S03]  /*8b60*/  HMMA.16816.F32.BF16 R160, R144, R4, R160 ;  /* 0x0000000490a0723c */ /* 0x010fe600000418a0 */
[----:B------:R-:W-:-:S05]  /*8b70*/  IMAD R10, R10, 0x40, R205 ;  /* 0x000000400a0a7824 */ /* 0x000fca00078e02cd */
[C---:B------:R-:W-:Y:S01]  /*8b80*/  IADD3 R4, R10.reuse, 0x1, RZ ;  /* 0x000000010a047810 */ /* 0x040fe20007ffe0ff */
[C---:B--2---:R-:W-:Y:S01]  /*8b90*/  HMMA.16816.F32.BF16 R152, R32.reuse, R24, R152 ;  /* 0x000000182098723c */ /* 0x044fe20000041898 */
[-C--:B------:R-:W-:Y:S02]  /*8ba0*/  ISETP.GE.AND P4, PT, R10, R211.reuse, PT ;  /* 0x000000d30a00720c */ /* 0x080fe40003f86270 */
[C---:B------:R-:W-:Y:S02]  /*8bb0*/  ISETP.GE.AND P6, PT, R4.reuse, R211, PT ;  /* 0x000000d30400720c */ /* 0x040fe40003fc6270 */
[C---:B------:R-:W-:Y:S02]  /*8bc0*/  ISETP.GE.AND P0, PT, R4.reuse, R207, PT ;  /* 0x000000cf0400720c */ /* 0x040fe40003f06270 */
[C---:B------:R-:W-:Y:S01]  /*8bd0*/  ISETP.LT.OR P6, PT, R4.reuse, R212, P6 ;  /* 0x000000d40400720c */ /* 0x040fe200037c1670 */
[----:B------:R-:W-:Y:S01]  /*8be0*/  HMMA.16816.F32.BF16 R148, R32, R26, R148 ;  /* 0x0000001a2094723c */ /* 0x000fe20000041894 */
[----:B------:R-:W-:-:S02]  /*8bf0*/  ISETP.LT.OR P0, PT, R4, R210, P0 ;  /* 0x000000d20400720c */ /* 0x000fc40000701670 */
[C---:B------:R-:W-:Y:S02]  /*8c00*/  ISETP.GE.AND P5, PT, R10.reuse, R207, PT ;  /* 0x000000cf0a00720c */ /* 0x040fe40003fa6270 */
[C---:B------:R-:W-:Y:S02]  /*8c10*/  ISETP.LT.OR P4, PT, R10.reuse, R212, P4 ;  /* 0x000000d40a00720c */ /* 0x040fe40002781670 */
[----:B------:R-:W-:Y:S01]  /*8c20*/  ISETP.LT.OR P5, PT, R10, R210, P5 ;  /* 0x000000d20a00720c */ /* 0x000fe20002fa1670 */
[C---:B------:R-:W-:Y:S01]  /*8c30*/  HMMA.16816.F32.BF16 R156, R144.reuse, R6, R156 ;  /* 0x00000006909c723c */ /* 0x040fe2000004189c */
[----:B------:R-:W2:Y:S01]  /*8c40*/  LDSM.16.M88.4 R4, [R188+0x5800] ;  /* 0x00580000bc04783b */ /* 0x000ea20000000200 */
[----:B------:R-:W-:Y:S01]  /*8c50*/  FSEL R0, R0, -INF , !P4 ;  /* 0xff80000000007808 */ /* 0x000fe20006000000 */
[----:B------:R-:W-:Y:S01]  /*8c60*/  FMUL.FTZ R160, R160, c[0x0][0x2ec] ;  /* 0x0000bb00a0a07a20 */ /* 0x000fe20000410000 */
[----:B-----5:R-:W-:Y:S01]  /*8c70*/  FSEL R135, R135, -INF , !P5 ;  /* 0xff80000087877808 */ /* 0x020fe20006800000 */
[----:B------:R-:W-:Y:S01]  /*8c80*/  FMUL.FTZ R161, R161, c[0x0][0x2ec] ;  /* 0x0000bb00a1a17a20 */ /* 0x000fe20000410000 */
[----:B------:R-:W-:Y:S01]  /*8c90*/  FSEL R2, R2, -INF , !P6 ;  /* 0xff80000002027808 */ /* 0x000fe20007000000 */
[----:B------:R-:W-:Y:S01]  /*8ca0*/  FMUL.FTZ R162, R162, c[0x0][0x2ec] ;  /* 0x0000bb00a2a27a20 */ /* 0x000fe20000410000 */
[----:B------:R-:W-:Y:S01]  /*8cb0*/  HMMA.16816.F32.BF16 R16, R144, R28, R16 ;  /* 0x0000001c9010723c */ /* 0x000fe20000041810 */
[----:B------:R-:W-:Y:S01]  /*8cc0*/  FSEL R11, R136, -INF , !P0 ;  /* 0xff800000880b7808 */ /* 0x000fe20004000000 */
[----:B------:R-:W-:Y:S01]  /*8cd0*/  FMUL.FTZ R163, R163, c[0x0][0x2ec] ;  /* 0x0000bb00a3a37a20 */ /* 0x000fe20000410000 */
[----:B------:R-:W-:Y:S01]  /*8ce0*/  IADD3 R26, R10, 0x11, RZ ;  /* 0x000000110a1a7810 */ /* 0x000fe20007ffe0ff */
[----:B------:R-:W-:Y:S01]  /*8cf0*/  MUFU.TANH R168, R160 ;  /* 0x000000a000a87308 */ /* 0x000fe20000002400 */
[----:B------:R-:W-:-:S04]  /*8d00*/  DEPBAR.LE SB0, 0x0 ;  /* 0x000080000000791a */ /* 0x000fc80000000000 */
[----:B------:R-:W-:Y:S03]  /*8d10*/  HMMA.16816.F32.BF16 R164, R144, R30, R164 ;  /* 0x0000001e90a4723c */ /* 0x000fe600000418a4 */
[----:B------:R-:W-:Y:S04]  /*8d20*/  MUFU.TANH R170, R161 ;  /* 0x000000a100aa7308 */ /* 0x000fe80000002400 */
[----:B------:R-:W-:Y:S01]  /*8d30*/  FMUL.FTZ R156, R156, c[0x0][0x2ec] ;  /* 0x0000bb009c9c7a20 */ /* 0x000fe20000410000 */
[----:B---3--:R-:W-:Y:S01]  /*8d40*/  HMMA.16816.F32.BF16 R152, R140, R12, R152 ;  /* 0x0000000c8c98723c */ /* 0x008fe20000041898 */
[----:B------:R-:W-:Y:S02]  /*8d50*/  FMUL.FTZ R157, R157, c[0x0][0x2ec] ;  /* 0x0000bb009d9d7a20 */ /* 0x000fe40000410000 */
[----:B------:R-:W-:Y:S01]  /*8d60*/  MUFU.TANH R169, R162 ;  /* 0x000000a200a97308 */ /* 0x000fe20000002400 */
[----:B------:R-:W-:-:S02]  /*8d70*/  FMUL.FTZ R159, R159, c[0x0][0x2ec] ;  /* 0x0000bb009f9f7a20 */ /* 0x000fc40000410000 */
[----:B------:R-:W-:Y:S01]  /*8d80*/  FMUL.FTZ R158, R158, c[0x0][0x2ec] ;  /* 0x0000bb009e9e7a20 */ /* 0x000fe20000410000 */
[----:B------:R-:W-:Y:S01]  /*8d90*/  IADD3 R13, R10, 0x8, RZ ;  /* 0x000000080a0d7810 */ /* 0x000fe20007ffe0ff */
[----:B------:R-:W-:Y:S01]  /*8da0*/  HMMA.16816.F32.BF16 R148, R140, R14, R148 ;  /* 0x0000000e8c94723c */ /* 0x000fe20000041894 */
[----:B------:R-:W-:Y:S01]  /*8db0*/  FMUL.FTZ R9, R16, c[0x0][0x2ec] ;  /* 0x0000bb0010097a20 */ /* 0x000fe20000410000 */
[----:B------:R-:W-:Y:S01]  /*8dc0*/  IADD3 R12, R10, 0x9, RZ ;  /* 0x000000090a0c7810 */ /* 0x000fe20007ffe0ff */
[----:B------:R-:W-:Y:S01]  /*8dd0*/  FMUL.FTZ R17, R17, c[0x0][0x2ec] ;  /* 0x0000bb0011117a20 */ /* 0x000fe20000410000 */
[C---:B------:R-:W-:Y:S01]  /*8de0*/  ISETP.GE.AND P4, PT, R13.reuse, R211, PT ;  /* 0x000000d30d00720c */ /* 0x040fe20003f86270 */
[----:B------:R-:W-:Y:S01]  /*8df0*/  FMUL.FTZ R18, R18, c[0x0][0x2ec] ;  /* 0x0000bb0012127a20 */ /* 0x000fe20000410000 */
[----:B------:R-:W-:Y:S01]  /*8e00*/  ISETP.GE.AND P5, PT, R13, R207, PT ;  /* 0x000000cf0d00720c */ /* 0x000fe20003fa6270 */
[----:B------:R-:W-:Y:S01]  /*8e10*/  FMUL.FTZ R19, R19, c[0x0][0x2ec] ;  /* 0x0000bb0013137a20 */ /* 0x000fe20000410000 */
[C---:B------:R-:W-:Y:S01]  /*8e20*/  ISETP.GE.AND P6, PT, R12.reuse, R211, PT ;  /* 0x000000d30c00720c */ /* 0x040fe20003fc6270 */
[----:B------:R-:W-:Y:S01]  /*8e30*/  MUFU.TANH R9, R9 ;  /* 0x0000000900097308 */ /* 0x000fe20000002400 */
[----:B------:R-:W-:Y:S01]  /*8e40*/  ISETP.GE.AND P0, PT, R12, R207, PT ;  /* 0x000000cf0c00720c */ /* 0x000fe20003f06270 */
[----:B------:R-:W-:Y:S01]  /*8e50*/  FMUL.FTZ R16, R164, c[0x0][0x2ec] ;  /* 0x0000bb00a4107a20 */ /* 0x000fe20000410000 */
[C---:B------:R-:W-:Y:S01]  /*8e60*/  ISETP.LT.OR P4, PT, R13.reuse, R212, P4 ;  /* 0x000000d40d00720c */ /* 0x040fe20002781670 */
[----:B------:R-:W-:Y:S01]  /*8e70*/  FMUL.FTZ R23, R166, c[0x0][0x2ec] ;  /* 0x0000bb00a6177a20 */ /* 0x000fe20000410000 */
[----:B------:R-:W-:-:S02]  /*8e80*/  ISETP.LT.OR P5, PT, R13, R210, P5 ;  /* 0x000000d20d00720c */ /* 0x000fc40002fa1670 */
[C---:B------:R-:W-:Y:S01]  /*8e90*/  ISETP.LT.OR P6, PT, R12.reuse, R212, P6 ;  /* 0x000000d40c00720c */ /* 0x040fe200037c1670 */
[----:B------:R3:W4:Y:S01]  /*8ea0*/  MUFU.TANH R24, R17 ;  /* 0x0000001100187308 */ /* 0x0007220000002400 */
[----:B------:R-:W-:Y:S01]  /*8eb0*/  ISETP.LT.OR P0, PT, R12, R210, P0 ;  /* 0x000000d20c00720c */ /* 0x000fe20000701670 */
[C---:B--2---:R-:W-:Y:S01]  /*8ec0*/  HMMA.16816.F32.BF16 R152, R144.reuse, R4, R152 ;  /* 0x000000049098723c */ /* 0x044fe20000041898 */
[----:B------:R-:W-:Y:S02]  /*8ed0*/  FSEL R14, R20, -INF , !P4 ;  /* 0xff800000140e7808 */ /* 0x000fe40006000000 */
[----:B-1----:R-:W-:Y:S02]  /*8ee0*/  FSEL R15, R22, -INF , !P5 ;  /* 0xff800000160f7808 */ /* 0x002fe40006800000 */
[----:B------:R-:W-:Y:S01]  /*8ef0*/  FSEL R12, R21, -INF , !P6 ;  /* 0xff800000150c7808 */ /* 0x000fe20007000000 */
[----:B------:R1:W-:Y:S01]  /*8f00*/  MUFU.TANH R27, R18 ;  /* 0x00000012001b7308 */ /* 0x0003e20000002400 */
[----:B------:R-:W-:Y:S01]  /*8f10*/  FSEL R13, R8, -INF , !P0 ;  /* 0xff800000080d7808 */ /* 0x000fe20004000000 */
[----:B------:R-:W-:Y:S01]  /*8f20*/  HMMA.16816.F32.BF16 R148, R144, R6, R148 ;  /* 0x000000069094723c */ /* 0x000fe20000041894 */
[----:B------:R-:W-:-:S02]  /*8f30*/  ISETP.GE.AND P6, PT, R26, R211, PT ;  /* 0x000000d31a00720c */ /* 0x000fc40003fc6270 */
[C---:B------:R-:W-:Y:S02]  /*8f40*/  ISETP.GE.AND P0, PT, R26.reuse, R207, PT ;  /* 0x000000cf1a00720c */ /* 0x040fe40003f06270 */
[C---:B------:R-:W-:Y:S01]  /*8f50*/  ISETP.LT.OR P6, PT, R26.reuse, R212, P6 ;  /* 0x000000d41a00720c */ /* 0x040fe200037c1670 */
[----:B------:R2:W5:Y:S01]  /*8f60*/  MUFU.TANH R25, R19 ;  /* 0x0000001300197308 */ /* 0x0005620000002400 */
[----:B---3--:R-:W-:Y:S01]  /*8f70*/  FMUL.FTZ R17, R165, c[0x0][0x2ec] ;  /* 0x0000bb00a5117a20 */ /* 0x008fe20000410000 */
[----:B------:R-:W-:Y:S02]  /*8f80*/  ISETP.LT.OR P0, PT, R26, R210, P0 ;  /* 0x000000d21a00720c */ /* 0x000fe40000701670 */
[C---:B------:R-:W-:Y:S02]  /*8f90*/  IADD3 R5, R10.reuse, 0x18, RZ ;  /* 0x000000180a057810 */ /* 0x040fe40007ffe0ff */
[----:B------:R-:W-:Y:S01]  /*8fa0*/  IADD3 R4, R10, 0x19, RZ ;  /* 0x000000190a047810 */ /* 0x000fe20007ffe0ff */
[----:B-1----:R-:W-:Y:S01]  /*8fb0*/  FMUL.FTZ R18, R167, c[0x0][0x2ec] ;  /* 0x0000bb00a7127a20 */ /* 0x002fe20000410000 */
[----:B------:R-:W1:Y:S01]  /*8fc0*/  MUFU.TANH R16, R16 ;  /* 0x0000001000107308 */ /* 0x000e620000002400 */
[----:B----4-:R-:W-:Y:S01]  /*8fd0*/  FSEL R24, R24, -INF , !P6 ;  /* 0xff80000018187808 */ /* 0x010fe20007000000 */
[----:B------:R-:W-:Y:S01]  /*8fe0*/  FMUL.FTZ R8, R152, c[0x0][0x2ec] ;  /* 0x0000bb0098087a20 */ /* 0x000fe20000410000 */
[-C--:B------:R-:W-:Y:S01]  /*8ff0*/  ISETP.GE.AND P6, PT, R4, R211.reuse, PT ;  /* 0x000000d30400720c */ /* 0x080fe20003fc6270 */
[----:B------:R-:W-:Y:S01]  /*9000*/  FMUL.FTZ R152, R153, c[0x0][0x2ec] ;  /* 0x0000bb0099987a20 */ /* 0x000fe20000410000 */
[C---:B------:R-:W-:Y:S01]  /*9010*/  IADD3 R6, R10.reuse, 0x28, RZ ;  /* 0x000000280a067810 */ /* 0x040fe20007ffe0ff */
[----:B------:R-:W-:Y:S01]  /*9020*/  FMUL.FTZ R137, R155, c[0x0][0x2ec] ;  /* 0x0000bb009b897a20 */ /* 0x000fe20000410000 */
[----:B--2---:R-:W-:Y:S01]  /*9030*/  IADD3 R19, R10, 0x10, RZ ;  /* 0x000000100a137810 */ /* 0x004fe20007ffe0ff */
[----:B------:R-:W-:Y:S01]  /*9040*/  MUFU.TANH R17, R17 ;  /* 0x0000001100117308 */ /* 0x000fe20000002400 */
[----:B-----5:R-:W-:Y:S01]  /*9050*/  FSEL R25, R25, -INF , !P0 ;  /* 0xff80000019197808 */ /* 0x020fe20004000000 */
[----:B------:R-:W-:Y:S01]  /*9060*/  FMUL.FTZ R138, R148, c[0x0][0x2ec] ;  /* 0x0000bb00948a7a20 */ /* 0x000fe20000410000 */
[----:B------:R-:W-:Y:S01]  /*9070*/  ISETP.GE.AND P4, PT, R19, R211, PT ;  /* 0x000000d31300720c */ /* 0x000fe20003f86270 */
[----:B------:R-:W-:Y:S01]  /*9080*/  FMUL.FTZ R136, R149, c[0x0][0x2ec] ;  /* 0x0000bb0095887a20 */ /* 0x000fe20000410000 */
[C---:B------:R-:W-:Y:S01]  /*9090*/  ISETP.GE.AND P5, PT, R19.reuse, R207, PT ;  /* 0x000000cf1300720c */ /* 0x040fe20003fa6270 */
[----:B------:R-:W-:Y:S01]  /*90a0*/  FMUL.FTZ R139, R150, c[0x0][0x2ec] ;  /* 0x0000bb00968b7a20 */ /* 0x000fe20000410000 */
[C---:B------:R-:W-:Y:S01]  /*90b0*/  ISETP.LT.OR P4, PT, R19.reuse, R212, P4 ;  /* 0x000000d41300720c */ /* 0x040fe20002781670 */
[----:B------:R-:W2:Y:S01]  /*90c0*/  MUFU.TANH R23, R23 ;  /* 0x0000001700177308 */ /* 0x000ea20000002400 */
[----:B------:R-:W-:Y:S01]  /*90d0*/  ISETP.LT.OR P5, PT, R19, R210, P5 ;  /* 0x000000d21300720c */ /* 0x000fe20002fa1670 */
[----:B------:R-:W-:Y:S01]  /*90e0*/  FMUL.FTZ R149, R151, c[0x0][0x2ec] ;  /* 0x0000bb0097957a20 */ /* 0x000fe20000410000 */
[----:B------:R-:W-:-:S02]  /*90f0*/  FSEL R26, R9, -INF , !P4 ;  /* 0xff800000091a7808 */ /* 0x000fc40006000000 */
[----:B------:R-:W-:Y:S02]  /*9100*/  FSEL R27, R27, -INF , !P5 ;  /* 0xff8000001b1b7808 */ /* 0x000fe40006800000 */
[C---:B------:R-:W-:Y:S01]  /*9110*/  ISETP.GE.AND P4, PT, R5.reuse, R211, PT ;  /* 0x000000d30500720c */ /* 0x040fe20003f86270 */
[----:B------:R-:W3:Y:S01]  /*9120*/  MUFU.TANH R18, R18 ;  /* 0x0000001200127308 */ /* 0x000ee20000002400 */
[CC--:B------:R-:W-:Y:S02]  /*9130*/  ISETP.GE.AND P5, PT, R5.reuse, R207.reuse, PT ;  /* 0x000000cf0500720c */ /* 0x0c0fe40003fa6270 */
[C---:B------:R-:W-:Y:S02]  /*9140*/  ISETP.GE.AND P0, PT, R4.reuse, R207, PT ;  /* 0x000000cf0400720c */ /* 0x040fe40003f06270 */
[C---:B------:R-:W-:Y:S02]  /*9150*/  ISETP.LT.OR P4, PT, R5.reuse, R212, P4 ;  /* 0x000000d40500720c */ /* 0x040fe40002781670 */
[----:B------:R-:W-:Y:S01]  /*9160*/  ISETP.LT.OR P5, PT, R5, R210, P5 ;  /* 0x000000d20500720c */ /* 0x000fe20002fa1670 */
[----:B------:R-:W4:Y:S01]  /*9170*/  MUFU.TANH R167, R163 ;  /* 0x000000a300a77308 */ /* 0x000f220000002400 */
[----:B------:R-:W-:-:S02]  /*9180*/  ISETP.LT.OR P6, PT, R4, R212, P6 ;  /* 0x000000d40400720c */ /* 0x000fc400037c1670 */
[----:B------:R-:W-:Y:S02]  /*9190*/  ISETP.LT.OR P0, PT, R4, R210, P0 ;  /* 0x000000d20400720c */ /* 0x000fe40000701670 */
[C---:B------:R-:W-:Y:S02]  /*91a0*/  IADD3 R4, R10.reuse, 0x20, RZ ;  /* 0x000000200a047810 */ /* 0x040fe40007ffe0ff */
[----:B------:R-:W-:Y:S01]  /*91b0*/  IADD3 R5, R10, 0x21, RZ ;  /* 0x000000210a057810 */ /* 0x000fe20007ffe0ff */
[----:B------:R-:W5:Y:S01]  /*91c0*/  MUFU.TANH R166, R156 ;  /* 0x0000009c00a67308 */ /* 0x000f620000002400 */
[----:B-1----:R-:W-:Y:S02]  /*91d0*/  FSEL R22, R16, -INF , !P4 ;  /* 0xff80000010167808 */ /* 0x002fe40006000000 */
[----:B--2---:R-:W-:Y:S02]  /*91e0*/  FSEL R23, R23, -INF , !P5 ;  /* 0xff80000017177808 */ /* 0x004fe40006800000 */
[----:B------:R-:W-:-:S02]  /*91f0*/  FSEL R20, R17, -INF , !P6 ;  /* 0xff80000011147808 */ /* 0x000fc40007000000 */
[----:B---3--:R-:W-:Y:S01]  /*9200*/  FSEL R21, R18, -INF , !P0 ;  /* 0xff80000012157808 */ /* 0x008fe20004000000 */
[----:B------:R-:W1:Y:S01]  /*9210*/  MUFU.TANH R164, R157 ;  /* 0x0000009d00a47308 */ /* 0x000e620000002400 */
[C---:B------:R-:W-:Y:S02]  /*9220*/  ISETP.GE.AND P4, PT, R4.reuse, R211, PT ;  /* 0x000000d30400720c */ /* 0x040fe40003f86270 */
[C---:B------:R-:W-:Y:S02]  /*9230*/  ISETP.GE.AND P5, PT, R4.reuse, R207, PT ;  /* 0x000000cf0400720c */ /* 0x040fe40003fa6270 */
[C---:B------:R-:W-:Y:S02]  /*9240*/  ISETP.GE.AND P6, PT, R5.reuse, R211, PT ;  /* 0x000000d30500720c */ /* 0x040fe40003fc6270 */
[----:B------:R-:W-:Y:S01]  /*9250*/  ISETP.GE.AND P0, PT, R5, R207, PT ;  /* 0x000000cf0500720c */ /* 0x000fe20003f06270 */
[----:B------:R-:W2:Y:S01]  /*9260*/  MUFU.TANH R163, R159 ;  /* 0x0000009f00a37308 */ /* 0x000ea20000002400 */
[----:B------:R-:W-:-:S02]  /*9270*/  ISETP.LT.OR P4, PT, R4, R212, P4 ;  /* 0x000000d40400720c */ /* 0x000fc40002781670 */
[----:B------:R-:W-:Y:S02]  /*9280*/  ISETP.LT.OR P5, PT, R4, R210, P5 ;  /* 0x000000d20400720c */ /* 0x000fe40002fa1670 */
[C---:B------:R-:W-:Y:S02]  /*9290*/  ISETP.LT.OR P6, PT, R5.reuse, R212, P6 ;  /* 0x000000d40500720c */ /* 0x040fe400037c1670 */
[----:B------:R-:W-:Y:S01]  /*92a0*/  ISETP.LT.OR P0, PT, R5, R210, P0 ;  /* 0x000000d20500720c */ /* 0x000fe20000701670 */
[----:B------:R-:W3:Y:S01]  /*92b0*/  MUFU.TANH R4, R8 ;  /* 0x0000000800047308 */ /* 0x000ee20000002400 */
[----:B------:R-:W-:Y:S01]  /*92c0*/  IADD3 R7, R10, 0x29, RZ ;  /* 0x000000290a077810 */ /* 0x000fe20007ffe0ff */
[----:B------:R-:W-:Y:S01]  /*92d0*/  FMUL.FTZ R5, R154, c[0x0][0x2ec] ;  /* 0x0000bb009a057a20 */ /* 0x000fe20000410000 */
[----:B------:R-:W-:Y:S02]  /*92e0*/  FSEL R168, R168, -INF , !P4 ;  /* 0xff800000a8a87808 */ /* 0x000fe40006000000 */
[----:B------:R-:W-:-:S02]  /*92f0*/  FSEL R169, R169, -INF , !P5 ;  /* 0xff800000a9a97808 */ /* 0x000fc40006800000 */
[----:B------:R-:W-:Y:S01]  /*9300*/  FSEL R170, R170, -INF , !P6 ;  /* 0xff800000aaaa7808 */ /* 0x000fe20007000000 */
[----:B------:R-:W1:Y:S01]  /*9310*/  MUFU.TANH R165, R158 ;  /* 0x0000009e00a57308 */ /* 0x000e620000002400 */
[----:B----4-:R-:W-:Y:S02]  /*9320*/  FSEL R167, R167, -INF , !P0 ;  /* 0xff800000a7a77808 */ /* 0x010fe40004000000 */
[C---:B------:R-:W-:Y:S02]  /*9330*/  ISETP.GE.AND P4, PT, R6.reuse, R211, PT ;  /* 0x000000d30600720c */ /* 0x040fe40003f86270 */
[----:B------:R-:W-:Y:S02]  /*9340*/  ISETP.GE.AND P5, PT, R6, R207, PT ;  /* 0x000000cf0600720c */ /* 0x000fe40003fa6270 */
[C---:B------:R-:W-:Y:S01]  /*9350*/  ISETP.GE.AND P6, PT, R7.reuse, R211, PT ;  /* 0x000000d30700720c */ /* 0x040fe20003fc6270 */
[----:B------:R-:W4:Y:S01]  /*9360*/  MUFU.TANH R138, R138 ;  /* 0x0000008a008a7308 */ /* 0x000f220000002400 */
[----:B------:R-:W-:-:S02]  /*9370*/  ISETP.GE.AND P0, PT, R7, R207, PT ;  /* 0x000000cf0700720c */ /* 0x000fc40003f06270 */
[C---:B------:R-:W-:Y:S02]  /*9380*/  ISETP.LT.OR P4, PT, R6.reuse, R212, P4 ;  /* 0x000000d40600720c */ /* 0x040fe40002781670 */
[----:B------:R-:W-:Y:S02]  /*9390*/  ISETP.LT.OR P5, PT, R6, R210, P5 ;  /* 0x000000d20600720c */ /* 0x000fe40002fa1670 */
[C---:B------:R-:W-:Y:S01]  /*93a0*/  ISETP.LT.OR P6, PT, R7.reuse, R212, P6 ;  /* 0x000000d40700720c */ /* 0x040fe200037c1670 */
[----:B------:R-:W-:Y:S01]  /*93b0*/  MUFU.TANH R152, R152 ;  /* 0x0000009800987308 */ /* 0x000fe20000002400 */
[----:B------:R-:W-:Y:S02]  /*93c0*/  ISETP.LT.OR P0, PT, R7, R210, P0 ;  /* 0x000000d20700720c */ /* 0x000fe40000701670 */
[C---:B------:R-:W-:Y:S02]  /*93d0*/  IADD3 R7, R10.reuse, 0x30, RZ ;  /* 0x000000300a077810 */ /* 0x040fe40007ffe0ff */
[----:B------:R-:W-:-:S02]  /*93e0*/  IADD3 R6, R10, 0x31, RZ ;  /* 0x000000310a067810 */ /* 0x000fc40007ffe0ff */
[----:B-----5:R-:W-:Y:S01]  /*93f0*/  FSEL R166, R166, -INF , !P4 ;  /* 0xff800000a6a67808 */ /* 0x020fe20006000000 */
[----:B------:R-:W5:Y:S01]  /*9400*/  MUFU.TANH R5, R5 ;  /* 0x0000000500057308 */ /* 0x000f620000002400 */
[----:B-1----:R-:W-:Y:S02]  /*9410*/  FSEL R164, R164, -INF , !P6 ;  /* 0xff800000a4a47808 */ /* 0x002fe40007000000 */
[----:B--2---:R-:W-:Y:S02]  /*9420*/  FSEL R163, R163, -INF , !P0 ;  /* 0xff800000a3a37808 */ /* 0x004fe40004000000 */
[-C--:B------:R-:W-:Y:S02]  /*9430*/  ISETP.GE.AND P4, PT, R7, R211.reuse, PT ;  /* 0x000000d30700720c */ /* 0x080fe40003f86270 */
[C---:B------:R-:W-:Y:S01]  /*9440*/  ISETP.GE.AND P6, PT, R6.reuse, R211, PT ;  /* 0x000000d30600720c */ /* 0x040fe20003fc6270 */
[----:B------:R-:W1:Y:S01]  /*9450*/  MUFU.TANH R137, R137 ;  /* 0x0000008900897308 */ /* 0x000e620000002400 */
[----:B------:R-:W-:Y:S01]  /*9460*/  BAR.SYNC.DEFER_BLOCKING 0x0 ;  /* 0x0000000000007b1d */ /* 0x000fe20000010000 */
[----:B------:R-:W-:-:S02]  /*9470*/  ISETP.GE.AND P0, PT, R6, R207, PT ;  /* 0x000000cf0600720c */ /* 0x000fc40003f06270 */
[-C--:B------:R-:W-:Y:S02]  /*9480*/  ISETP.LT.OR P4, PT, R7, R212.reuse, P4 ;  /* 0x000000d40700720c */ /* 0x080fe40002781670 */
[C---:B------:R-:W-:Y:S02]  /*9490*/  ISETP.LT.OR P6, PT, R6.reuse, R212, P6 ;  /* 0x000000d40600720c */ /* 0x040fe400037c1670 */
[----:B------:R-:W-:Y:S01]  /*94a0*/  ISETP.LT.OR P0, PT, R6, R210, P0 ;  /* 0x000000d20600720c */ /* 0x000fe20000701670 */
[----:B------:R-:W-:Y:S01]  /*94b0*/  MUFU.TANH R136, R136 ;  /* 0x0000008800887308 */ /* 0x000fe20000002400 */
[----:B------:R-:W-:Y:S02]  /*94c0*/  IADD3 R6, R10, 0x38, RZ ;  /* 0x000000380a067810 */ /* 0x000fe40007ffe0ff */
[----:B---3--:R-:W-:Y:S02]  /*94d0*/  FSEL R154, R4, -INF , !P4 ;  /* 0xff800000049a7808 */ /* 0x008fe40006000000 */
[----:B------:R-:W-:-:S02]  /*94e0*/  ISETP.GE.AND P4, PT, R6, R211, PT ;  /* 0x000000d30600720c */ /* 0x000fc40003f86270 */
[----:B------:R-:W-:Y:S01]  /*94f0*/  FSEL R165, R165, -INF , !P5 ;  /* 0xff800000a5a57808 */ /* 0x000fe20006800000 */
[----:B------:R-:W2:Y:S01]  /*9500*/  MUFU.TANH R139, R139 ;  /* 0x0000008b008b7308 */ /* 0x000ea20000002400 */
[----:B------:R-:W-:Y:S02]  /*9510*/  ISETP.LT.OR P4, PT, R6, R212, P4 ;  /* 0x000000d40600720c */ /* 0x000fe40002781670 */
[C---:B------:R-:W-:Y:S02]  /*9520*/  ISETP.GE.AND P5, PT, R7.reuse, R207, PT ;  /* 0x000000cf0700720c */ /* 0x040fe40003fa6270 */
[----:B----4-:R-:W-:Y:S02]  /*9530*/  FSEL R138, R138, -INF , !P4 ;  /* 0xff8000008a8a7808 */ /* 0x010fe40006000000 */
[----:B------:R-:W-:Y:S01]  /*9540*/  PLOP3.LUT P4, PT, PT, PT, UP0, 0x80, 0x0 ;  /* 0x000000000000781c */ /* 0x000fe20003f8f008 */
[----:B------:R-:W3:Y:S01]  /*9550*/  MUFU.TANH R149, R149 ;  /* 0x0000009500957308 */ /* 0x000ee20000002400 */
[----:B------:R-:W-:-:S02]  /*9560*/  ISETP.LT.OR P5, PT, R7, R210, P5 ;  /* 0x000000d20700720c */ /* 0x000fc40002fa1670 */
[----:B------:R-:W-:Y:S02]  /*9570*/  IADD3 R10, R10, 0x39, RZ ;  /* 0x000000390a0a7810 */ /* 0x000fe40007ffe0ff */
[----:B-----5:R-:W-:Y:S02]  /*9580*/  FSEL R151, R5, -INF , !P5 ;  /* 0xff80000005977808 */ /* 0x020fe40006800000 */
[----:B------:R-:W-:Y:S02]  /*9590*/  FSEL R152, R152, -INF , !P6 ;  /* 0xff80000098987808 */ /* 0x000fe40007000000 */
[----:B-1----:R-:W-:Y:S02]  /*95a0*/  FSEL R137, R137, -INF , !P0 ;  /* 0xff80000089897808 */ /* 0x002fe40004000000 */
[----:B------:R-:W-:Y:S02]  /*95b0*/  ISETP.GE.AND P5, PT, R6, R207, PT ;  /* 0x000000cf0600720c */ /* 0x000fe40003fa6270 */
[----:B------:R-:W-:-:S02]  /*95c0*/  ISETP.GE.AND P6, PT, R10, R211, PT ;  /* 0x000000d30a00720c */ /* 0x000fc40003fc6270 */
[----:B------:R-:W-:Y:S02]  /*95d0*/  ISETP.GE.AND P0, PT, R10, R207, PT ;  /* 0x000000cf0a00720c */ /* 0x000fe40003f06270 */
[----:B------:R-:W-:Y:S02]  /*95e0*/  ISETP.LT.OR P5, PT, R6, R210, P5 ;  /* 0x000000d20600720c */ /* 0x000fe40002fa1670 */
[C---:B------:R-:W-:Y:S02]  /*95f0*/  ISETP.LT.OR P6, PT, R10.reuse, R212, P6 ;  /* 0x000000d40a00720c */ /* 0x040fe400037c1670 */
[----:B------:R-:W-:Y:S02]  /*9600*/  ISETP.LT.OR P0, PT, R10, R210, P0 ;  /* 0x000000d20a00720c */ /* 0x000fe40000701670 */
[----:B--2---:R-:W-:Y:S02]  /*9610*/  FSEL R139, R139, -INF , !P5 ;  /* 0xff8000008b8b7808 */ /* 0x004fe40006800000 */
[----:B------:R-:W-:-:S02]  /*9620*/  FSEL R136, R136, -INF , !P6 ;  /* 0xff80000088887808 */ /* 0x000fc40007000000 */
[----:B---3--:R-:W-:Y:S01]  /*9630*/  FSEL R149, R149, -INF , !P0 ;  /* 0xff80000095957808 */ /* 0x008fe20004000000 */
        /* <DEDUP_REMOVED lines=73> */
.L_x_2164:
[----:B------:R-:W-:Y:S02]  /*9ad0*/  ULDC UR10, c[0x0][0x198] ;  /* 0x00006600000a7ab9 */ /* 0x000fe40000000800 */
[----:B------:R-:W-:-:S04]  /*9ae0*/  ULEA UR10, -UR10, URZ, 0x6 ;  /* 0x0000003f0a0a7291 */ /* 0x000fc8000f8e313f */
[----:B------:R-:W-:Y:S02]  /*9af0*/  USHF.R.S32.HI UR8, URZ, 0x1f, UR10 ;  /* 0x0000001f3f087899 */ /* 0x000fe4000801140a */
.L_x_2165:
[----:B------:R-:W-:Y:S01]  /*9b00*/  IMAD.U32 R35, RZ, RZ, UR10 ;  /* 0x0000000aff237e24 */ /* 0x000fe2000f8e00ff */
[C---:B------:R-:W-:Y:S01]  /*9b10*/  @!P2 IADD3 R9, P5, R134.reuse, UR10, RZ ;  /* 0x0000000a8609ac10 */ /* 0x040fe2000ffbe0ff */
[----:B------:R-:W-:Y:S01]  /*9b20*/  IMAD.U32 R5, RZ, RZ, UR10 ;  /* 0x0000000aff057e24 */ /* 0x000fe2000f8e00ff */
[----:B------:R-:W-:Y:S01]  /*9b30*/  @!P1 IADD3 R7, P0, R134, UR10, RZ ;  /* 0x0000000a86079c10 */ /* 0x000fe2000ff1e0ff */
[----:B------:R-:W-:Y:S01]  /*9b40*/  IMAD.U32 R6, RZ, RZ, UR8 ;  /* 0x00000008ff067e24 */ /* 0x000fe2000f8e00ff */
[-C--:B------:R-:W-:Y:S01]  /*9b50*/  @!P3 LEA R34, P6, R35, R216.reuse, 0x1 ;  /* 0x000000d82322b211 */ /* 0x080fe200078c08ff */
[----:B------:R-:W-:Y:S01]  /*9b60*/  IMAD.U32 R8, RZ, RZ, UR20 ;  /* 0x00000014ff087e24 */ /* 0x000fe2000f8e00ff */
[----:B------:R-:W-:Y:S01]  /*9b70*/  @!P2 IADD3.X R4, R133, UR8, RZ, P5, !PT ;  /* 0x000000088504ac10 */ /* 0x000fe2000affe4ff */
[----:B------:R-:W-:Y:S01]  /*9b80*/  UIADD3 UR5, UP1, UP0, UR21, UR10, UR21 ;  /* 0x0000000a15057290 */ /* 0x000fe2000f83e015 */
[----:B------:R-:W-:Y:S01]  /*9b90*/  @!P3 LEA.HI.X R35, R5, R215, R6, 0x1, P6 ;  /* 0x000000d70523b211 */ /* 0x000fe200030f0c06 */
[----:B------:R-:W-:Y:S01]  /*9ba0*/  IMAD.U32 R5, RZ, RZ, UR21 ;  /* 0x00000015ff057e24 */ /* 0x000fe2000f8e00ff */
[----:B------:R-:W-:Y:S01]  /*9bb0*/  @!P2 LEA R32, P5, R9, c[0x0][0x168], 0x1 ;  /* 0x00005a000920aa11 */ /* 0x000fe200078a08ff */
[----:B------:R-:W-:Y:S01]  /*9bc0*/  UIADD3.X UR4, UR20, UR8, UR20, UP1, UP0 ;  /* 0x0000000814047290 */ /* 0x000fe20008fe0414 */
[----:B------:R-:W-:Y:S01]  /*9bd0*/  @!P1 IADD3.X R6, R133, UR8, RZ, P0, !PT ;  /* 0x0000000885069c10 */ /* 0x000fe200087fe4ff */
[----:B------:R-:W-:Y:S01]  /*9be0*/  IMAD.U32 R17, RZ, RZ, UR5 ;  /* 0x00000005ff117e24 */ /* 0x000fe2000f8e00ff */
[----:B------:R-:W-:Y:S01]  /*9bf0*/  @!P2 LEA.HI.X R33, R9, c[0x0][0x16c], R4, 0x1, P5 ;  /* 0x00005b000921aa11 */ /* 0x000fe200028f0c04 */
[----:B------:R-:W-:Y:S01]  /*9c00*/  IMAD.U32 R4, RZ, RZ, UR20 ;  /* 0x00000014ff047e24 */ /* 0x000fe2000f8e00ff */
[----:B------:R-:W-:Y:S01]  /*9c10*/  @!P1 LEA R18, P0, R7, c[0x0][0x168], 0x1 ;  /* 0x00005a0007129a11 */ /* 0x000fe200078008ff */
[----:B------:R-:W-:Y:S01]  /*9c20*/  IMAD.U32 R9, RZ, RZ, UR21 ;  /* 0x00000015ff097e24 */ /* 0x000fe2000f8e00ff */
[----:B------:R-:W-:Y:S01]  /*9c30*/  @!P3 IADD3 R5, P5, R5, UR10, RZ ;  /* 0x0000000a0505bc10 */ /* 0x000fe2000ffbe0ff */
[----:B------:R1:W-:Y:S01]  /*9c40*/  @P3 STS.128 [R206+0x6000], RZ ;  /* 0x006000ffce003388 */ /* 0x0003e20000000c00 */
[----:B------:R-:W-:Y:S01]  /*9c50*/  @!P1 LEA.HI.X R19, R7, c[0x0][0x16c], R6, 0x1, P0 ;  /* 0x00005b0007139a11 */ /* 0x000fe200000f0c06 */
[----:B------:R-:W-:Y:S01]  /*9c60*/  IMAD.U32 R7, RZ, RZ, UR21 ;  /* 0x00000015ff077e24 */ /* 0x000fe2000f8e00ff */
[----:B------:R-:W-:Y:S01]  /*9c70*/  @!P3 IADD3.X R4, R4, UR8, RZ, P5, !PT ;  /* 0x000000080404bc10 */ /* 0x000fe2000affe4ff */
[----:B------:R-:W-:Y:S01]  /*9c80*/  IMAD.U32 R6, RZ, RZ, UR20 ;  /* 0x00000014ff067e24 */ /* 0x000fe2000f8e00ff */
[C---:B------:R-:W-:Y:S01]  /*9c90*/  @!P2 IADD3 R9, P5, P0, R134.reuse, UR10, R9 ;  /* 0x0000000a8609ac10 */ /* 0x040fe2000f8be009 */
[----:B------:R-:W-:Y:S01]  /*9ca0*/  @!PT LDS RZ, [RZ] ;  /* 0x00000000fffff984 */ /* 0x000fe20000000800 */
[----:B------:R-:W-:Y:S01]  /*9cb0*/  @!PT LDS RZ, [RZ] ;  /* 0x00000000fffff984 */ /* 0x000fe20000000800 */
[----:B------:R-:W-:Y:S01]  /*9cc0*/  @!PT LDS RZ, [RZ] ;  /* 0x00000000fffff984 */ /* 0x000fe20000000800 */
[----:B------:R1:W-:Y:S01]  /*9cd0*/  @!P3 LDGSTS.E.BYPASS.LTC128B.128 [R206+0x6000], [R34.64] ;  /* 0x0600000022cebfae */ /* 0x0003e2000b901d46 */
[----:B------:R-:W-:Y:S01]  /*9ce0*/  @!P3 LEA R30, P6, R5, R216, 0x1 ;  /* 0x000000d8051eb211 */ /* 0x000fe200078c08ff */
[----:B------:R-:W-:Y:S01]  /*9cf0*/  BSSY B0, `(.L_x_2166) ;  /* 0x000005c000007945 */ /* 0x000fe20003800000 */
[----:B------:R-:W-:Y:S01]  /*9d00*/  @!P2 IADD3.X R8, R133, UR8, R8, P5, P0 ;  /* 0x000000088508ac10 */ /* 0x000fe2000afe0408 */
[----:B------:R1:W-:Y:S01]  /*9d10*/  @P2 STS.128 [R206+0x8000], RZ ;  /* 0x008000ffce002388 */ /* 0x0003e20000000c00 */
[----:B------:R-:W-:-:S02]  /*9d20*/  @!P1 IADD3 R7, P5, P0, R134, UR10, R7 ;  /* 0x0000000a86079c10 */ /* 0x000fc4000f8be007 */
[----:B------:R-:W-:Y:S01]  /*9d30*/  @!P3 LEA.HI.X R31, R5, R215, R4, 0x1, P6 ;  /* 0x000000d7051fb211 */ /* 0x000fe200030f0c04 */
[----:B------:R-:W-:Y:S01]  /*9d40*/  IMAD.U32 R5, RZ, RZ, UR5 ;  /* 0x00000005ff057e24 */ /* 0x000fe2000f8e00ff */
[----:B------:R-:W-:Y:S01]  /*9d50*/  @!P1 IADD3.X R6, R133, UR8, R6, P5, P0 ;  /* 0x0000000885069c10 */ /* 0x000fe2000afe0406 */
[----:B------:R-:W-:Y:S01]  /*9d60*/  IMAD.U32 R4, RZ, RZ, UR4 ;  /* 0x00000004ff047e24 */ /* 0x000fe2000f8e00ff */
[----:B------:R-:W-:Y:S01]  /*9d70*/  @!P1 LEA R16, P0, R7, c[0x0][0x168], 0x1 ;  /* 0x00005a0007109a11 */ /* 0x000fe200078008ff */
[----:B------:R-:W-:Y:S01]  /*9d80*/  @!PT LDS RZ, [RZ] ;  /* 0x00000000fffff984 */ /* 0x000fe20000000800 */
[----:B------:R-:W-:Y:S01]  /*9d90*/  @!PT LDS RZ, [RZ] ;  /* 0x00000000fffff984 */ /* 0x000fe20000000800 */
[----:B------:R-:W-:Y:S01]  /*9da0*/  @!PT LDS RZ, [RZ] ;  /* 0x00000000fffff984 */ /* 0x000fe20000000800 */
[----:B------:R1:W-:Y:S01]  /*9db0*/  @!P2 LDGSTS.E.BYPASS.LTC128B.128 [R206+0x8000], [R32.64+0x80] ;  /* 0x0800008020ceafae */ /* 0x0003e2000b901d46 */
[----:B------:R-:W-:Y:S02]  /*9dc0*/  @!P3 LEA R140, P5, R17, R216, 0x1 ;  /* 0x000000d8118cb211 */ /* 0x000fe400078a08ff */
[----:B------:R-:W-:Y:S01]  /*9dd0*/  @!P1 LEA.HI.X R17, R7, c[0x0][0x16c], R6, 0x1, P0 ;  /* 0x00005b0007119a11 */ /* 0x000fe200000f0c06 */
[----:B------:R1:W-:Y:S01]  /*9de0*/  @P1 STS.128 [R206+0xa000], RZ ;  /* 0x00a000ffce001388 */ /* 0x0003e20000000c00 */
[----:B------:R-:W-:-:S02]  /*9df0*/  @!P2 IADD3 R6, P0, R134, UR5, RZ ;  /* 0x000000058606ac10 */ /* 0x000fc4000ff1e0ff */
[----:B------:R-:W-:Y:S01]  /*9e00*/  @!P3 LEA.HI.X R141, R5, R215, R4, 0x1, P5 ;  /* 0x000000d7058db211 */ /* 0x000fe200028f0c04 */
[----:B------:R-:W-:Y:S01]  /*9e10*/  @!PT LDS RZ, [RZ] ;  /* 0x00000000fffff984 */ /* 0x000fe20000000800 */
[----:B------:R-:W-:Y:S01]  /*9e20*/  @!PT LDS RZ, [RZ] ;  /* 0x00000000fffff984 */ /* 0x000fe20000000800 */
[----:B------:R-:W-:Y:S01]  /*9e30*/  @!PT LDS RZ, [RZ] ;  /* 0x00000000fffff984 */ /* 0x000fe20000000800 */
[----:B------:R1:W-:Y:S01]  /*9e40*/  @!P1 LDGSTS.E.BYPASS.LTC128B.128 [R206+0xa000], [R18.64+0x100] ;  /* 0x0a00010012ce9fae */ /* 0x0003e2000b901d46 */
[----:B------:R-:W-:Y:S01]  /*9e50*/  @!P1 IADD3 R5, P5, R134, UR5, RZ ;  /* 0x0000000586059c10 */ /* 0x000fe2000ffbe0ff */
[----:B------:R-:W-:Y:S01]  /*9e60*/  UIADD3 UR5, UP0, UR21, UR5, URZ ;  /* 0x0000000515057290 */ /* 0x000fe2000ff1e03f */
[----:B------:R-:W-:Y:S01]  /*9e70*/  @!P2 LEA R28, P6, R9, c[0x0][0x168], 0x1 ;  /* 0x00005a00091caa11 */ /* 0x000fe200078c08ff */
[----:B------:R1:W-:Y:S01]  /*9e80*/  @P3 STS.128 [R206+0x6800], RZ ;  /* 0x006800ffce003388 */ /* 0x0003e20000000c00 */
[C---:B------:R-:W-:Y:S02]  /*9e90*/  @!P2 IADD3.X R7, R133.reuse, UR4, RZ, P0, !PT ;  /* 0x000000048507ac10 */ /* 0x040fe400087fe4ff */
[C---:B------:R-:W-:Y:S01]  /*9ea0*/  @!P2 LEA R144, P0, R6.reuse, c[0x0][0x168], 0x1 ;  /* 0x00005a000690aa11 */ /* 0x040fe200078008ff */
[----:B------:R-:W-:Y:S01]  /*9eb0*/  @!PT LDS RZ, [RZ] ;  /* 0x00000000fffff984 */ /* 0x000fe20000000800 */
[----:B------:R-:W-:Y:S01]  /*9ec0*/  @!PT LDS RZ, [RZ] ;  /* 0x00000000fffff984 */ /* 0x000fe20000000800 */
[----:B------:R-:W-:Y:S01]  /*9ed0*/  @!PT LDS RZ, [RZ] ;  /* 0x00000000fffff984 */ /* 0x000fe20000000800 */
[----:B------:R1:W-:Y:S01]  /*9ee0*/  @!P3 LDGSTS.E.BYPASS.LTC128B.128 [R206+0x6800], [R30.64] ;  /* 0x068000001ecebfae */ /* 0x0003e2000b901d46 */
[----:B------:R-:W-:Y:S01]  /*9ef0*/  @!P1 IADD3.X R4, R133, UR4, RZ, P5, !PT ;  /* 0x0000000485049c10 */ /* 0x000fe2000affe4ff */
[----:B------:R-:W-:Y:S01]  /*9f00*/  UIADD3.X UR4, UR20, UR4, URZ, UP0, !UPT ;  /* 0x0000000414047290 */ /* 0x000fe200087fe43f */
[----:B------:R-:W-:Y:S01]  /*9f10*/  @!P2 LEA.HI.X R29, R9, c[0x0][0x16c], R8, 0x1, P6 ;  /* 0x00005b00091daa11 */ /* 0x000fe200030f0c08 */
[----:B------:R-:W-:Y:S01]  /*9f20*/  IMAD.U32 R9, RZ, RZ, UR5 ;  /* 0x00000005ff097e24 */ /* 0x000fe2000f8e00ff */
[----:B------:R-:W-:Y:S01]  /*9f30*/  @!P1 LEA R142, P5, R5, c[0x0][0x168], 0x1 ;  /* 0x00005a00058e9a11 */ /* 0x000fe200078a08ff */
[----:B------:R1:W-:Y:S01]  /*9f40*/  @P2 STS.128 [R206+0x8800], RZ ;  /* 0x008800ffce002388 */ /* 0x0003e20000000c00 */
[----:B------:R-:W-:-:S02]  /*9f50*/  @!P2 LEA.HI.X R145, R6, c[0x0][0x16c], R7, 0x1, P0 ;  /* 0x00005b000691aa11 */ /* 0x000fc400000f0c07 */
[----:B------:R-:W-:Y:S01]  /*9f60*/  @!P2 IADD3 R7, P0, R134, UR5, RZ ;  /* 0x000000058607ac10 */ /* 0x000fe2000ff1e0ff */
[----:B------:R-:W-:Y:S01]  /*9f70*/  @!PT LDS RZ, [RZ] ;  /* 0x00000000fffff984 */ /* 0x000fe20000000800 */
[----:B------:R-:W-:Y:S01]  /*9f80*/  @!PT LDS RZ, [RZ] ;  /* 0x00000000fffff984 */ /* 0x000fe20000000800 */
[----:B------:R-:W-:Y:S01]  /*9f90*/  @!PT LDS RZ, [RZ] ;  /* 0x00000000fffff984 */ /* 0x000fe20000000800 */
[----:B------:R1:W-:Y:S01]  /*9fa0*/  @!P2 LDGSTS.E.BYPASS.LTC128B.128 [R206+0x8800], [R28.64+0x80] ;  /* 0x088000801cceafae */ /* 0x0003e2000b901d46 */
[----:B------:R-:W-:Y:S01]  /*9fb0*/  @!P1 LEA.HI.X R143, R5, c[0x0][0x16c], R4, 0x1, P5 ;  /* 0x00005b00058f9a11 */ /* 0x000fe200028f0c04 */
[----:B------:R-:W-:Y:S01]  /*9fc0*/  IMAD.U32 R5, RZ, RZ, UR5 ;  /* 0x00000005ff057e24 */ /* 0x000fe2000f8e00ff */
[----:B------:R-:W-:Y:S01]  /*9fd0*/  @!P3 LEA R146, P5, R9, R216, 0x1 ;  /* 0x000000d80992b211 */ /* 0x000fe200078a08ff */
[----:B------:R-:W-:Y:S01]  /*9fe0*/  IMAD.U32 R4, RZ, RZ, UR4 ;  /* 0x00000004ff047e24 */ /* 0x000fe2000f8e00ff */
[----:B------:R1:W-:Y:S01]  /*9ff0*/  @P1 STS.128 [R206+0xa800], RZ ;  /* 0x00a800ffce001388 */ /* 0x0003e20000000c00 */
[----:B------:R-:W-:Y:S02]  /*a000*/  @!P2 IADD3.X R6, R133, UR4, RZ, P0, !PT ;  /* 0x000000048506ac10 */ /* 0x000fe400087fe4ff */
[----:B------:R-:W-:Y:S01]  /*a010*/  @!P2 LEA R8, P0, R7, c[0x0][0x168], 0x1 ;  /* 0x00005a000708aa11 */ /* 0x000fe200078008ff */
[----:B------:R-:W-:Y:S01]  /*a020*/  @!PT LDS RZ, [RZ] ;  /* 0x00000000fffff984 */ /* 0x000fe20000000800 */
[----:B------:R-:W-:Y:S01]  /*a030*/  @!PT LDS RZ, [RZ] ;  /* 0x00000000fffff984 */ /* 0x000fe20000000800 */
[----:B------:R-:W-:Y:S01]  /*a040*/  @!PT LDS RZ, [RZ] ;  /* 0x00000000fffff984 */ /* 0x000fe20000000800 */
[----:B------:R1:W-:Y:S01]  /*a050*/  @!P1 LDGSTS.E.BYPASS.LTC128B.128 [R206+0xa800], [R16.64+0x100] ;  /* 0x0a80010010ce9fae */ /* 0x0003e2000b901d46 */
[----:B------:R-:W-:-:S02]  /*a060*/  @!P3 LEA.HI.X R147, R5, R215, R4, 0x1, P5 ;  /* 0x000000d70593b211 */ /* 0x000fc400028f0c04 */
        /* <DEDUP_REMOVED lines=36> */
.L_x_2167:
[----:B------:R-:W-:Y:S05]  /*a2b0*/  BSYNC B0 ;  /* 0x0000000000007941 */ /* 0x000fea0003800000 */
.L_x_2166:
[----:B------:R-:W0:Y:S01]  /*a2c0*/  LDGDEPBAR ;  /* 0x00000000000079af */ /* 0x000e220000000000 */
[----:B--2---:R-:W-:Y:S02]  /*a2d0*/  IMAD.U32 R5, RZ, RZ, UR10 ;  /* 0x0000000aff057e24 */ /* 0x004fe4000f8e00ff */
[----:B------:R-:W-:-:S03]  /*a2e0*/  IMAD.U32 R4, RZ, RZ, UR8 ;  /* 0x00000008ff047e24 */ /* 0x000fc6000f8e00ff */
[----:B------:R-:W-:-:S04]  /*a2f0*/  LEA R216, P0, R5, R216, 0x1 ;  /* 0x000000d805d87211 */ /* 0x000fc800078008ff */
[----:B------:R-:W-:Y:S02]  /*a300*/  LEA.HI.X R215, R5, R215, R4, 0x1, P0 ;  /* 0x000000d705d77211 */ /* 0x000fe400000f0c04 */
.L_x_2163:
        /* <DEDUP_REMOVED lines=50> */
[--C-:B------:R-:W-:Y:S01]  /*a630*/  FFMA.FTZ R144, R0, c[0x0][0x23c], -R153.reuse ;  /* 0x00008f0000907a23 */ /* 0x100fe20000010899 */
[----:B------:R-:W-:Y:S01]  /*a640*/  FSEL R6, R145, RZ, P0 ;  /* 0x000000ff91067208 */ /* 0x000fe20000000000 */
[----:B------:R-:W-:-:S02]  /*a650*/  FFMA.FTZ R142, R14, c[0x0][0x23c], -R153 ;  /* 0x00008f000e8e7a23 */ /* 0x000fc40000010899 */
[----:B------:R-:W-:Y:S02]  /*a660*/  FFMA.FTZ R141, R12, c[0x0][0x23c], -R153 ;  /* 0x00008f000c8d7a23 */ /* 0x000fe40000010899 */
[--C-:B------:R-:W-:Y:S01]  /*a670*/  FFMA.FTZ R0, R15, c[0x0][0x23c], -R150.reuse ;  /* 0x00008f000f007a23 */ /* 0x100fe20000010896 */
[----:B------:R-:W-:Y:S01]  /*a680*/  MUFU.EX2 R144, R144 ;  /* 0x0000009000907308 */ /* 0x000fe20000000800 */
[----:B------:R-:W-:Y:S02]  /*a690*/  FFMA.FTZ R147, R13, c[0x0][0x23c], -R150 ;  /* 0x00008f000d937a23 */ /* 0x000fe40000010896 */
[----:B------:R-:W1:Y:S01]  /*a6a0*/  LDSM.16.MT88.4 R12, [R194+0xc000] ;  /* 0x00c00000c20c783b */ /* 0x000e620000004200 */
[----:B------:R-:W-:Y:S02]  /*a6b0*/  FADD.FTZ R4, R132, -R5 ;  /* 0x8000000584047221 */ /* 0x000fe40000010000 */
[----:B------:R-:W-:Y:S02]  /*a6c0*/  FADD.FTZ R6, R3, -R6 ;  /* 0x8000000603067221 */ /* 0x000fe40000010000 */
[----:B------:R-:W-:Y:S01]  /*a6d0*/  FFMA.FTZ R143, R2, c[0x0][0x23c], -R153 ;  /* 0x00008f00028f7a23 */ /* 0x000fe20000010899 */
[----:B------:R-:W-:Y:S01]  /*a6e0*/  MUFU.EX2 R142, R142 ;  /* 0x0000008e008e7308 */ /* 0x000fe20000000800 */
[----:B------:R-:W-:-:S02]  /*a6f0*/  FFMA.FTZ R140, R135, c[0x0][0x23c], -R150 ;  /* 0x00008f00878c7a23 */ /* 0x000fc40000010896 */
[----:B------:R-:W-:Y:S01]  /*a700*/  FFMA.FTZ R2, R11, c[0x0][0x23c], -R150 ;  /* 0x00008f000b027a23 */ /* 0x000fe20000010896 */
[----:B------:R-:W-:Y:S01]  /*a710*/  LDSM.16.MT88.4 R132, [R194+0xc800] ;  /* 0x00c80000c284783b */ /* 0x000fe20000004200 */
[----:B------:R-:W-:Y:S02]  /*a720*/  FMUL.FTZ R148, R4, c[0x0][0x23c] ;  /* 0x00008f0004947a20 */ /* 0x000fe40000410000 */
[----:B------:R-:W-:Y:S01]  /*a730*/  FMUL.FTZ R3, R6, c[0x0][0x23c] ;  /* 0x00008f0006037a20 */ /* 0x000fe20000410000 */
[----:B------:R-:W2:Y:S01]  /*a740*/  MUFU.EX2 R143, R143 ;  /* 0x0000008f008f7308 */ /* 0x000ea20000000800 */
[----:B------:R-:W3:Y:S01]  /*a750*/  LDSM.16.MT88.4 R8, [R193+0xc000] ;  /* 0x00c00000c108783b */ /* 0x000ee20000004200 */
[--C-:B------:R-:W-:Y:S02]  /*a760*/  FFMA.FTZ R155, R26, c[0x0][0x23c], -R153.reuse ;  /* 0x00008f001a9b7a23 */ /* 0x100fe40000010899 */
[--C-:B------:R-:W-:Y:S02]  /*a770*/  FFMA.FTZ R156, R24, c[0x0][0x23c], -R153.reuse ;  /* 0x00008f00189c7a23 */ /* 0x100fe40000010899 */
[----:B------:R-:W-:-:S02]  /*a780*/  FFMA.FTZ R157, R22, c[0x0][0x23c], -R153 ;  /* 0x00008f00169d7a23 */ /* 0x000fc40000010899 */
[----:B------:R-:W4:Y:S01]  /*a790*/  MUFU.EX2 R141, R141 ;  /* 0x0000008d008d7308 */ /* 0x000f220000000800 */
[--C-:B------:R-:W-:Y:S02]  /*a7a0*/  FFMA.FTZ R158, R20, c[0x0][0x23c], -R153.reuse ;  /* 0x00008f00149e7a23 */ /* 0x100fe40000010899 */
[--C-:B------:R-:W-:Y:S02]  /*a7b0*/  FFMA.FTZ R159, R27, c[0x0][0x23c], -R150.reuse ;  /* 0x00008f001b9f7a23 */ /* 0x100fe40000010896 */
[--C-:B------:R-:W-:Y:S02]  /*a7c0*/  FFMA.FTZ R162, R25, c[0x0][0x23c], -R150.reuse ;  /* 0x00008f0019a27a23 */ /* 0x100fe40000010896 */
[--C-:B------:R-:W-:Y:S01]  /*a7d0*/  FFMA.FTZ R160, R23, c[0x0][0x23c], -R150.reuse ;  /* 0x00008f0017a07a23 */ /* 0x100fe20000010896 */
[----:B------:R-:W-:Y:S01]  /*a7e0*/  MUFU.EX2 R140, R140 ;  /* 0x0000008c008c7308 */ /* 0x000fe20000000800 */
[----:B--2---:R-:W-:Y:S01]  /*a7f0*/  F2FP.BF16.PACK_AB R4, R143, R144 ;  /* 0x000000908f04723e */ /* 0x004fe200000010ff */
[----:B------:R-:W-:Y:S01]  /*a800*/  FFMA.FTZ R161, R21, c[0x0][0x23c], -R150 ;  /* 0x00008f0015a17a23 */ /* 0x000fe20000010896 */
[----:B------:R-:W-:Y:S01]  /*a810*/  LDSM.16.MT88.4 R24, [R196+0xe800] ;  /* 0x00e80000c418783b */ /* 0x000fe20000004200 */
[----:B------:R-:W-:-:S02]  /*a820*/  FFMA.FTZ R171, R170, c[0x0][0x23c], -R153 ;  /* 0x00008f00aaab7a23 */ /* 0x000fc40000010899 */
[--C-:B------:R-:W-:Y:S01]  /*a830*/  FFMA.FTZ R173, R164, c[0x0][0x23c], -R153.reuse ;  /* 0x00008f00a4ad7a23 */ /* 0x100fe20000010899 */
[----:B------:R-:W-:Y:S01]  /*a840*/  LDSM.16.MT88.4 R20, [R194+0xe800] ;  /* 0x00e80000c214783b */ /* 0x000fe20000004200 */
[----:B------:R-:W2:Y:S01]  /*a850*/  MUFU.EX2 R2, R2 ;  /* 0x0000000200027308 */ /* 0x000ea20000000800 */
[----:B----4-:R-:W-:Y:S01]  /*a860*/  F2FP.BF16.PACK_AB R6, R141, R142 ;  /* 0x0000008e8d06723e */ /* 0x010fe200000010ff */
[--C-:B------:R-:W-:Y:S02]  /*a870*/  FFMA.FTZ R168, R168, c[0x0][0x23c], -R153.reuse ;  /* 0x00008f00a8a87a23 */ /* 0x100fe40000010899 */
[----:B------:R-:W-:Y:S02]  /*a880*/  FFMA.FTZ R166, R166, c[0x0][0x23c], -R153 ;  /* 0x00008f00a6a67a23 */ /* 0x000fe40000010899 */
[--C-:B------:R-:W-:Y:S02]  /*a890*/  FFMA.FTZ R164, R169, c[0x0][0x23c], -R150.reuse ;  /* 0x00008f00a9a47a23 */ /* 0x100fe40000010896 */
[----:B------:R-:W-:Y:S01]  /*a8a0*/  MUFU.EX2 R0, R0 ;  /* 0x0000000000007308 */ /* 0x000fe20000000800 */
[----:B------:R-:W-:-:S02]  /*a8b0*/  FFMA.FTZ R167, R167, c[0x0][0x23c], -R150 ;  /* 0x00008f00a7a77a23 */ /* 0x000fc40000010896 */
[--C-:B------:R-:W-:Y:S02]  /*a8c0*/  FFMA.FTZ R165, R165, c[0x0][0x23c], -R150.reuse ;  /* 0x00008f00a5a57a23 */ /* 0x100fe40000010896 */
[--C-:B------:R-:W-:Y:S02]  /*a8d0*/  FFMA.FTZ R170, R163, c[0x0][0x23c], -R150.reuse ;  /* 0x00008f00a3aa7a23 */ /* 0x100fe40000010896 */
[--C-:B------:R-:W-:Y:S01]  /*a8e0*/  FFMA.FTZ R163, R152, c[0x0][0x23c], -R153.reuse ;  /* 0x00008f0098a37a23 */ /* 0x100fe20000010899 */
[----:B------:R-:W4:Y:S01]  /*a8f0*/  MUFU.EX2 R147, R147 ;  /* 0x0000009300937308 */ /* 0x000f220000000800 */
[----:B--2---:R-:W-:Y:S01]  /*a900*/  F2FP.BF16.PACK_AB R5, R2, R140 ;  /* 0x0000008c0205723e */ /* 0x004fe200000010ff */
[--C-:B------:R-:W-:Y:S02]  /*a910*/  FFMA.FTZ R154, R154, c[0x0][0x23c], -R153.reuse ;  /* 0x00008f009a9a7a23 */ /* 0x100fe40000010899 */
[----:B------:R-:W-:Y:S02]  /*a920*/  FFMA.FTZ R152, R138, c[0x0][0x23c], -R153 ;  /* 0x00008f008a987a23 */ /* 0x000fe40000010899 */
[----:B------:R-:W-:-:S02]  /*a930*/  FFMA.FTZ R151, R151, c[0x0][0x23c], -R150 ;  /* 0x00008f0097977a23 */ /* 0x000fc40000010896 */
[----:B------:R-:W2:Y:S01]  /*a940*/  MUFU.EX2 R148, R148 ;  /* 0x0000009400947308 */ /* 0x000ea20000000800 */
[--C-:B------:R-:W-:Y:S02]  /*a950*/  FFMA.FTZ R172, R137, c[0x0][0x23c], -R150.reuse ;  /* 0x00008f0089ac7a23 */ /* 0x100fe40000010896 */
[--C-:B------:R-:W-:Y:S02]  /*a960*/  FFMA.FTZ R169, R139, c[0x0][0x23c], -R150.reuse ;  /* 0x00008f008ba97a23 */ /* 0x100fe40000010896 */
[----:B------:R-:W-:Y:S02]  /*a970*/  FFMA.FTZ R153, R136, c[0x0][0x23c], -R153 ;  /* 0x00008f0088997a23 */ /* 0x000fe40000010899 */
[----:B------:R-:W-:Y:S01]  /*a980*/  FFMA.FTZ R150, R149, c[0x0][0x23c], -R150 ;  /* 0x00008f0095967a23 */ /* 0x000fe20000010896 */
[----:B------:R-:W5:Y:S01]  /*a990*/  MUFU.EX2 R3, R3 ;  /* 0x0000000300037308 */ /* 0x000f620000000800 */
[----:B----4-:R-:W-:Y:S01]  /*a9a0*/  F2FP.BF16.PACK_AB R7, R147, R0 ;  /* 0x000000009307723e */ /* 0x010fe200000010ff */
[----:B------:R-:W-:Y:S01]  /*a9b0*/  LDSM.16.MT88.4 R136, [R194+0xd800] ;  /* 0x00d80000c288783b */ /* 0x000fe20000004200 */
[----:B--2---:R-:W-:-:S05]  /*a9c0*/  FMUL.FTZ R120, R120, R148 ;  /* 0x0000009478787220 */ /* 0x004fca0000410000 */
[----:B------:R-:W-:Y:S01]  /*a9d0*/  MUFU.EX2 R155, R155 ;  /* 0x0000009b009b7308 */ /* 0x000fe20000000800 */
[-C--:B------:R-:W-:Y:S02]  /*a9e0*/  FMUL.FTZ R121, R121, R148.reuse ;  /* 0x0000009479797220 */ /* 0x080fe40000410000 */
[-C--:B------:R-:W-:Y:S02]  /*a9f0*/  FMUL.FTZ R116, R116, R148.reuse ;  /* 0x0000009474747220 */ /* 0x080fe40000410000 */
[----:B------:R-:W-:Y:S02]  /*aa00*/  FMUL.FTZ R117, R117, R148 ;  /* 0x0000009475757220 */ /* 0x000fe40000410000 */
[-C--:B-----5:R-:W-:Y:S01]  /*aa10*/  FMUL.FTZ R122, R122, R3.reuse ;  /* 0x000000037a7a7220 */ /* 0x0a0fe20000410000 */
        /* <DEDUP_REMOVED lines=26> */
[----:B------:R-:W4:Y:S01]  /*abc0*/  LDSM.16.MT88.4 R16, [R192+0xc000] ;  /* 0x00c00000c010783b */ /* 0x000f220000004200 */
[-C--:B------:R-:W-:Y:S01]  /*abd0*/  FMUL.FTZ R110, R110, R3.reuse ;  /* 0x000000036e6e7220 */ /* 0x080fe20000410000 */
[----:B------:R-:W5:Y:S01]  /*abe0*/  MUFU.EX2 R162, R162 ;  /* 0x000000a200a27308 */ /* 0x000f620000000800 */
[----:B------:R-:W-:-:S02]  /*abf0*/  FMUL.FTZ R111, R111, R3 ;  /* 0x000000036f6f7220 */ /* 0x000fc40000410000 */
[-C--:B------:R-:W-:Y:S01]  /*ac00*/  FMUL.FTZ R36, R36, R148.reuse ;  /* 0x0000009424247220 */ /* 0x080fe20000410000 */
[C---:B---3--:R-:W-:Y:S01]  /*ac10*/  HMMA.16816.F32.BF16 R112, R4.reuse, R8, R112 ;  /* 0x000000080470723c */ /* 0x048fe20000041870 */
[-C--:B------:R-:W-:Y:S02]  /*ac20*/  FMUL.FTZ R37, R37, R148.reuse ;  /* 0x0000009425257220 */ /* 0x080fe40000410000 */
[-C--:B------:R-:W-:Y:S01]  /*ac30*/  FMUL.FTZ R38, R38, R3.reuse ;  /* 0x0000000326267220 */ /* 0x080fe20000410000 */
[----:B------:R-:W-:Y:S01]  /*ac40*/  MUFU.EX2 R160, R160 ;  /* 0x000000a000a07308 */ /* 0x000fe20000000800 */
[----:B------:R-:W-:Y:S02]  /*ac50*/  FMUL.FTZ R39, R39, R3 ;  /* 0x0000000327277220 */ /* 0x000fe40000410000 */
[-C--:B------:R-:W-:Y:S01]  /*ac60*/  FMUL.FTZ R40, R40, R148.reuse ;  /* 0x0000009428287220 */ /* 0x080fe20000410000 */
[----:B------:R-:W-:Y:S01]  /*ac70*/  HMMA.16816.F32.BF16 R108, R4, R10, R108 ;  /* 0x0000000a046c723c */ /* 0x000fe2000004186c */
[----:B------:R-:W3:Y:S01]  /*ac80*/  LDSM.16.MT88.4 R8, [R194+0xe000] ;  /* 0x00e00000c208783b */ /* 0x000ee20000004200 */
        /* <DEDUP_REMOVED lines=15> */
[----:B------:R-:W-:Y:S01]  /*ad80*/  MUFU.EX2 R171, R171 ;  /* 0x000000ab00ab7308 */ /* 0x000fe20000000800 */
[-C--:B------:R-:W-:Y:S02]  /*ad90*/  FMUL.FTZ R103, R103, R3.reuse ;  /* 0x0000000367677220 */ /* 0x080fe40000410000 */
[-C--:B------:R-:W-:Y:S01]  /*ada0*/  FMUL.FTZ R44, R44, R148.reuse ;  /* 0x000000942c2c7220 */ /* 0x080fe20000410000 */
[----:B----4-:R-:W-:Y:S01]  /*adb0*/  HMMA.16816.F32.BF16 R104, R4, R16, R104 ;  /* 0x000000100468723c */ /* 0x010fe20000041868 */
[----:B------:R-:W-:Y:S02]  /*adc0*/  FMUL.FTZ R45, R45, R148 ;  /* 0x000000942d2d7220 */ /* 0x000fe40000410000 */
[-C--:B------:R-:W-:Y:S01]  /*add0*/  FMUL.FTZ R46, R46, R3.reuse ;  /* 0x000000032e2e7220 */ /* 0x080fe20000410000 */
[----:B------:R-:W-:Y:S01]  /*ade0*/  MUFU.EX2 R166, R166 ;  /* 0x000000a600a67308 */ /* 0x000fe20000000800 */
[----:B------:R-:W-:-:S02]  /*adf0*/  FMUL.FTZ R47, R47, R3 ;  /* 0x000000032f2f7220 */ /* 0x000fc40000410000 */
[-C--:B------:R-:W-:Y:S01]  /*ae00*/  FMUL.FTZ R48, R48, R148.reuse ;  /* 0x0000009430307220 */ /* 0x080fe20000410000 */
[C---:B------:R-:W-:Y:S01]  /*ae10*/  HMMA.16816.F32.BF16 R100, R4.reuse, R18, R100 ;  /* 0x000000120464723c */ /* 0x040fe20000041864 */
[-C--:B------:R-:W-:Y:S01]  /*ae20*/  FMUL.FTZ R49, R49, R148.reuse ;  /* 0x0000009431317220 */ /* 0x080fe20000410000 */
[----:B------:R-:W4:Y:S01]  /*ae30*/  LDSM.16.MT88.4 R16, [R193+0xe000] ;  /* 0x00e00000c110783b */ /* 0x000f220000004200 */
[-C--:B------:R-:W-:Y:S01]  /*ae40*/  FMUL.FTZ R50, R50, R3.reuse ;  /* 0x0000000332327220 */ /* 0x080fe20000410000 */
[----:B------:R-:W-:Y:S01]  /*ae50*/  MUFU.EX2 R173, R173 ;  /* 0x000000ad00ad7308 */ /* 0x000fe20000000800 */
[----:B------:R-:W-:Y:S02]  /*ae60*/  FMUL.FTZ R51, R51, R3 ;  /* 0x0000000333337220 */ /* 0x000fe40000410000 */
[-C--:B------:R-:W-:Y:S01]  /*ae70*/  FMUL.FTZ R60, R60, R148.reuse ;  /* 0x000000943c3c7220 */ /* 0x080fe20000410000 */
[----:B---3--:R-:W-:Y:S01]  /*ae80*/  HMMA.16816.F32.BF16 R44, R4, R8, R44 ;  /* 0x00000008042c723c */ /* 0x008fe2000004182c */
[----:B------:R-:W-:-:S02]  /*ae90*/  FMUL.FTZ R61, R61, R148 ;  /* 0x000000943d3d7220 */ /* 0x000fc40000410000 */
[-C--:B------:R-:W-:Y:S01]  /*aea0*/  FMUL.FTZ R62, R62, R3.reuse ;  /* 0x000000033e3e7220 */ /* 0x080fe20000410000 */
[----:B------:R-:W3:Y:S01]  /*aeb0*/  MUFU.EX2 R164, R164 ;  /* 0x000000a400a47308 */ /* 0x000ee20000000800 */
[-C--:B------:R-:W-:Y:S02]  /*aec0*/  FMUL.FTZ R63, R63, R3.reuse ;  /* 0x000000033f3f7220 */ /* 0x080fe40000410000 */
[-C--:B------:R-:W-:Y:S01]  /*aed0*/  FMUL.FTZ R64, R64, R148.reuse ;  /* 0x0000009440407220 */ /* 0x080fe20000410000 */
[----:B------:R-:W-:Y:S01]  /*aee0*/  HMMA.16816.F32.BF16 R48, R4, R10, R48 ;  /* 0x0000000a0430723c */ /* 0x000fe20000041830 */
[----:B------:R-:W2:Y:S01]  /*aef0*/  LDSM.16.MT88.4 R8, [R196+0x10000] ;  /* 0x01000000c408783b */ /* 0x000ea20000004200 */
        /* <DEDUP_REMOVED lines=28> */
[----:B------:R-:W1:Y:S01]  /*b0c0*/  MUFU.EX2 R163, R163 ;  /* 0x000000a300a37308 */ /* 0x000e620000000800 */
[----:B------:R-:W-:Y:S02]  /*b0d0*/  FMUL.FTZ R75, R75, R3 ;  /* 0x000000034b4b7220 */ /* 0x000fe40000410000 */
[-C--:B------:R-:W-:Y:S01]  /*b0e0*/  FMUL.FTZ R84, R84, R148.reuse ;  /* 0x0000009454547220 */ /* 0x080fe20000410000 */
[----:B--2---:R-:W-:Y:S01]  /*b0f0*/  HMMA.16816.F32.BF16 R68, R4, R8, R68 ;  /* 0x000000080444723c */ /* 0x004fe20000041844 */
[----:B------:R-:W-:-:S02]  /*b100*/  FMUL.FTZ R85, R85, R148 ;  /* 0x0000009455557220 */ /* 0x000fc40000410000 */
[-C--:B------:R-:W-:Y:S01]  /*b110*/  FMUL.FTZ R86, R86, R3.reuse ;  /* 0x0000000356567220 */ /* 0x080fe20000410000 */
[----:B------:R-:W-:Y:S01]  /*b120*/  MUFU.EX2 R152, R152 ;  /* 0x0000009800987308 */ /* 0x000fe20000000800 */
[-C--:B------:R-:W-:Y:S02]  /*b130*/  FMUL.FTZ R87, R87, R3.reuse ;  /* 0x0000000357577220 */ /* 0x080fe40000410000 */
[-C--:B------:R-:W-:Y:S01]  /*b140*/  FMUL.FTZ R88, R88, R148.reuse ;  /* 0x0000009458587220 */ /* 0x080fe20000410000 */
[----:B------:R-:W-:Y:S01]  /*b150*/  HMMA.16816.F32.BF16 R72, R4, R10, R72 ;  /* 0x0000000a0448723c */ /* 0x000fe20000041848 */
[----:B------:R-:W2:Y:S01]  /*b160*/  LDSM.16.MT88.4 R8, [R192+0x10000] ;  /* 0x01000000c008783b */ /* 0x000ea20000004200 */
        /* <DEDUP_REMOVED lines=29> */
[-C--:B------:R-:W-:Y:S02]  /*b340*/  FMUL.FTZ R99, R99, R3.reuse ;  /* 0x0000000363637220 */ /* 0x080fe40000410000 */
[----:B------:R-:W-:Y:S01]  /*b350*/  FFMA.FTZ R144, R219, R148, R144 ;  /* 0x00000094db907223 */ /* 0x000fe20000010090 */
[----:B--2---:R-:W-:Y:S01]  /*b360*/  HMMA.16816.F32.BF16 R92, R4, R8, R92 ;  /* 0x00000008045c723c */ /* 0x004fe2000004185c */
        /* <DEDUP_REMOVED lines=11> */
[----:B-----5:R-:W-:Y:S01]  /*b420*/  F2FP.BF16.PACK_AB R5, R162, R159 ;  /* 0x0000009fa205723e */ /* 0x020fe200000010ff */
        /* <DEDUP_REMOVED lines=9> */
[----:B------:R-:W-:-:S04]  /*b4c0*/  FADD.FTZ R161, R161, R160 ;  /* 0x000000a0a1a17221 */ /* 0x000fc80000010000 */
[----:B---3--:R-:W-:Y:S01]  /*b4d0*/  FADD.FTZ R0, R164, R161 ;  /* 0x000000a1a4007221 */ /* 0x008fe20000010000 */
[----:B------:R-:W-:Y:S01]  /*b4e0*/  HMMA.16816.F32.BF16 R124, R4, R14, R124 ;  /* 0x0000000e047c723c */ /* 0x000fe2000004187c */
[----:B------:R-:W1:Y:S02]  /*b4f0*/  LDSM.16.MT88.4 R12, [R196+0x10800] ;  /* 0x01080000c40c783b */ /* 0x000e640000004200 */
[----:B------:R-:W-:-:S05]  /*b500*/  FADD.FTZ R0, R167, R0 ;  /* 0x00000000a7007221 */ /* 0x000fca0000010000 */
[C---:B------:R-:W-:Y:S08]  /*b510*/  HMMA.16816.F32.BF16 R36, R4.reuse, R24, R36 ;  /* 0x000000180424723c */ /* 0x040ff00000041824 */
[C---:B------:R-:W-:Y:S01]  /*b520*/  HMMA.16816.F32.BF16 R40, R4.reuse, R26, R40 ;  /* 0x0000001a0428723c */ /* 0x040fe20000041828 */
[----:B------:R-:W2:Y:S07]  /*b530*/  LDSM.16.MT88.4 R24, [R194+0x10800] ;  /* 0x01080000c218783b */ /* 0x000eae0000004200 */
[C---:B------:R-:W-:Y:S08]  /*b540*/  HMMA.16816.F32.BF16 R44, R4.reuse, R20, R44 ;  /* 0x00000014042c723c */ /* 0x040ff0000004182c */
[C---:B------:R-:W-:Y:S01]  /*b550*/  HMMA.16816.F32.BF16 R48, R4.reuse, R22, R48 ;  /* 0x000000160430723c */ /* 0x040fe20000041830 */
[----:B------:R-:W3:Y:S07]  /*b560*/  LDSM.16.MT88.4 R20, [R193+0x10800] ;  /* 0x01080000c114783b */ /* 0x000eee0000004200 */
[C---:B----4-:R-:W-:Y:S08]  /*b570*/  HMMA.16816.F32.BF16 R52, R4.reuse, R16, R52 ;  /* 0x000000100434723c */ /* 0x050ff00000041834 */
        /* <DEDUP_REMOVED lines=28> */
[----:B------:R-:W-:-:S02]  /*b740*/  F2FP.BF16.PACK_AB R5, R167, R164 ;  /* 0x000000a4a705723e */ /* 0x000fc400000010ff */
[----:B------:R-:W-:Y:S01]  /*b750*/  F2FP.BF16.PACK_AB R6, R173, R166 ;  /* 0x000000a6ad06723e */ /* 0x000fe200000010ff */
[----:B------:R-:W-:Y:S01]  /*b760*/  FADD.FTZ R171, R171, R168 ;  /* 0x000000a8abab7221 */ /* 0x000fe20000010000 */
[----:B------:R-:W-:Y:S01]  /*b770*/  F2FP.BF16.PACK_AB R7, R170, R165 ;  /* 0x000000a5aa07723e */ /* 0x000fe200000010ff */
[----:B------:R-:W-:Y:S01]  /*b780*/  FADD.FTZ R165, R165, R0 ;  /* 0x00000000a5a57221 */ /* 0x000fe20000010000 */
[----:B------:R-:W-:Y:S01]  /*b790*/  MOV R3, R145 ;  /* 0x0000009100037202 */ /* 0x000fe20000000f00 */
[----:B------:R-:W-:Y:S02]  /*b7a0*/  FADD.FTZ R166, R166, R171 ;  /* 0x000000aba6a67221 */ /* 0x000fe40000010000 */
[----:B------:R-:W-:Y:S02]  /*b7b0*/  FADD.FTZ R170, R170, R165 ;  /* 0x000000a5aaaa7221 */ /* 0x000fe40000010000 */
[----:B-1----:R-:W-:Y:S01]  /*b7c0*/  HMMA.16816.F32.BF16 R128, R4, R12, R128 ;  /* 0x0000000c0480723c */ /* 0x002fe20000041880 */
[----:B------:R-:W-:-:S07]  /*b7d0*/  FADD.FTZ R173, R173, R166 ;  /* 0x000000a6adad7221 */ /* 0x000fce0000010000 */
[C---:B------:R-:W-:Y:S01]  /*b7e0*/  HMMA.16816.F32.BF16 R124, R4.reuse, R14, R124 ;  /* 0x0000000e047c723c */ /* 0x040fe2000004187c */
[----:B------:R-:W1:Y:S07]  /*b7f0*/  LDSM.16.MT88.4 R12, [R192+0xf000] ;  /* 0x00f00000c00c783b */ /* 0x000e6e0000004200 */
[C---:B-----5:R-:W-:Y:S08]  /*b800*/  HMMA.16816.F32.BF16 R120, R4.reuse, R8, R120 ;  /* 0x000000080478723c */ /* 0x060ff00000041878 */
[C---:B------:R-:W-:Y:S01]  /*b810*/  HMMA.16816.F32.BF16 R116, R4.reuse, R10, R116 ;  /* 0x0000000a0474723c */ /* 0x040fe20000041874 */
[----:B------:R-:W4:Y:S07]  /*b820*/  LDSM.16.MT88.4 R8, [R196+0x11000] ;  /* 0x01100000c408783b */ /* 0x000f2e0000004200 */
[C---:B--2---:R-:W-:Y:S08]  /*b830*/  HMMA.16816.F32.BF16 R36, R4.reuse, R24, R36 ;  /* 0x000000180424723c */ /* 0x044ff00000041824 */
[C---:B------:R-:W-:Y:S01]  /*b840*/  HMMA.16816.F32.BF16 R40, R4.reuse, R26, R40 ;  /* 0x0000001a0428723c */ /* 0x040fe20000041828 */
[----:B------:R-:W2:Y:S07]  /*b850*/  LDSM.16.MT88.4 R24, [R194+0x11000] ;  /* 0x01100000c218783b */ /* 0x000eae0000004200 */
[C---:B---3--:R-:W-:Y:S08]  /*b860*/  HMMA.16816.F32.BF16 R52, R4.reuse, R16, R52 ;  /* 0x000000100434723c */ /* 0x048ff00000041834 */
[C---:B-1----:R-:W-:Y:S08]  /*b870*/  HMMA.16816.F32.BF16 R60, R4.reuse, R12, R60 ;  /* 0x0000000c043c723c */ /* 0x042ff0000004183c */
[C---:B------:R-:W-:Y:S01]  /*b880*/  HMMA.16816.F32.BF16 R64, R4.reuse, R14, R64 ;  /* 0x0000000e0440723c */ /* 0x040fe20000041840 */
[----:B------:R-:W1:Y:S07]  /*b890*/  LDSM.16.MT88.4 R12, [R192+0x11000] ;  /* 0x01100000c00c783b */ /* 0x000e6e0000004200 */
[C---:B------:R-:W-:Y:S01]  /*b8a0*/  HMMA.16816.F32.BF16 R56, R4.reuse, R18, R56 ;  /* 0x000000120438723c */ /* 0x040fe20000041838 */
[----:B------:R-:W3:Y:S07]  /*b8b0*/  LDSM.16.MT88.4 R16, [R193+0x11000] ;  /* 0x01100000c110783b */ /* 0x000eee0000004200 */
[C---:B----4-:R-:W-:Y:S08]  /*b8c0*/  HMMA.16816.F32.BF16 R68, R4.reuse, R8, R68 ;  /* 0x000000080444723c */ /* 0x050ff00000041844 */
        /* <DEDUP_REMOVED lines=30> */
[----:B----4-:R-:W-:Y:S01]  /*bab0*/  HMMA.16816.F32.BF16 R128, R4, R8, R128 ;  /* 0x000000080480723c */ /* 0x010fe20000041880 */
[----:B------:R-:W-:Y:S02]  /*bac0*/  FADD.FTZ R219, R153, R152 ;  /* 0x0000009899db7221 */ /* 0x000fe40000010000 */
[----:B------:R-:W-:-:S05]  /*bad0*/  FADD.FTZ R217, R150, R169 ;  /* 0x000000a996d97221 */ /* 0x000fca0000010000 */
        /* <DEDUP_REMOVED lines=19> */
[C---:B----4-:R-:W-:Y:S08]  /*bc10*/  HMMA.16816.F32.BF16 R76, R4.reuse, R8, R76 ;  /* 0x00000008044c723c */ /* 0x050ff0000004184c */
[C---:B------:R-:W-:Y:S08]  /*bc20*/  HMMA.16816.F32.BF16 R80, R4.reuse, R10, R80 ;  /* 0x0000000a0450723c */ /* 0x040ff00000041850 */
[C---:B--2---:R-:W-:Y:S08]  /*bc30*/  HMMA.16816.F32.BF16 R84, R4.reuse, R24, R84 ;  /* 0x000000180454723c */ /* 0x044ff00000041854 */
[C---:B------:R-:W-:Y:S08]  /*bc40*/  HMMA.16816.F32.BF16 R88, R4.reuse, R26, R88 ;  /* 0x0000001a0458723c */ /* 0x040ff00000041858 */
[C---:B-1----:R-:W-:Y:S08]  /*bc50*/  HMMA.16816.F32.BF16 R92, R4.reuse, R12, R92 ;  /* 0x0000000c045c723c */ /* 0x042ff0000004185c */
[C---:B------:R-:W-:Y:S08]  /*bc60*/  HMMA.16816.F32.BF16 R96, R4.reuse, R14, R96 ;  /* 0x0000000e0460723c */ /* 0x040ff00000041860 */
[----:B------:R-:W-:Y:S07]  /*bc70*/  HMMA.16816.F32.BF16 R112, R4, R132, R112 ;  /* 0x000000840470723c */ /* 0x000fee0000041870 */
[----:B------:R-:W-:Y:S11]  /*bc80*/  MOV R132, R146 ;  /* 0x0000009200847202 */ /* 0x000ff60000000f00 */
[----:B------:R-:W-:Y:S01]  /*bc90*/  @!UPT UIADD3 URZ, URZ, URZ, URZ ;  /* 0x0000003f3f3ff290 */ /* 0x000fe2000fffe03f */
.L_x_2160:
        /* <DEDUP_REMOVED lines=45> */
.L_x_2172:
        /* <DEDUP_REMOVED lines=76> */
.L_x_2169:
[----:B------:R-:W-:Y:S01]  /*c430*/  ISETP.GE.AND P5, PT, R208, c[0x0][0x220], PT ;  /* 0x00008800d0007a0c */ /* 0x000fe20003fa6270 */
[----:B------:R-:W-:Y:S01]  /*c440*/  UISETP.GT.AND UP2, UPT, UR25, UR19, UPT ;  /* 0x000000131900728c */ /* 0x000fe2000bf44270 */
[CC--:B------:R-:W-:Y:S02]  /*c450*/  LEA R222, P0, R3.reuse, R220.reuse, 0x1 ;  /* 0x000000dc03de7211 */ /* 0x0c0fe400078008ff */
[----:B------:R-:W-:Y:S02]  /*c460*/  ISETP.GE.AND P4, PT, R204, c[0x0][0x220], PT ;  /* 0x00008800cc007a0c */ /* 0x000fe40003f86270 */
[-C--:B------:R-:W-:Y:S02]  /*c470*/  LEA.HI.X R223, R3, R221.reuse, R218, 0x1, P0 ;  /* 0x000000dd03df7211 */ /* 0x080fe400000f0cda */
[----:B------:R-:W-:Y:S02]  /*c480*/  ISETP.GE.AND P3, PT, R203, c[0x0][0x220], PT ;  /* 0x00008800cb007a0c */ /* 0x000fe40003f66270 */
[----:B------:R-:W-:Y:S03]  /*c490*/  IADD3 R3, P0, R3, UR23, RZ ;  /* 0x0000001703037c10 */ /* 0x000fe6000ff1e0ff */
[----:B------:R-:W-:Y:S01]  /*c4a0*/  @P5 STS.128 [R206+0xc000], RZ ;  /* 0x00c000ffce005388 */ /* 0x000fe20000000c00 */
[CC--:B------:R-:W-:Y:S02]  /*c4b0*/  @!P5 LEA R240, P6, R3.reuse, R220.reuse, 0x1 ;  /* 0x000000dc03f0d211 */ /* 0x0c0fe400078c08ff */
[----:B------:R-:W-:Y:S02]  /*c4c0*/  IADD3.X R224, R218, UR22, RZ, P0, !PT ;  /* 0x00000016dae07c10 */ /* 0x000fe400087fe4ff */
[CC--:B------:R-:W-:Y:S01]  /*c4d0*/  @!P4 LEA R234, P1, R3.reuse, R220.reuse, 0x1 ;  /* 0x000000dc03eac211 */ /* 0x0c0fe200078208ff */
[----:B------:R-:W-:Y:S01]  /*c4e0*/  @!PT LDS RZ, [RZ] ;  /* 0x00000000fffff984 */ /* 0x000fe20000000800 */
[----:B------:R-:W-:Y:S01]  /*c4f0*/  @!PT LDS RZ, [RZ] ;  /* 0x00000000fffff984 */ /* 0x000fe20000000800 */
[----:B------:R-:W-:Y:S01]  /*c500*/  @!PT LDS RZ, [RZ] ;  /* 0x00000000fffff984 */ /* 0x000fe20000000800 */
[----:B------:R1:W-:Y:S01]  /*c510*/  @!P5 LDGSTS.E.BYPASS.LTC128B.128 [R206+0xc000], [R222.64] ;  /* 0x0c000000decedfae */ /* 0x0003e2000b901d5c */
[CCC-:B------:R-:W-:Y:S02]  /*c520*/  @!P5 LEA.HI.X R241, R3.reuse, R221.reuse, R224.reuse, 0x1, P6 ;  /* 0x000000dd03f1d211 */ /* 0x1c0fe400030f0ce0 */
[CCC-:B------:R-:W-:Y:S02]  /*c530*/  @!P4 LEA.HI.X R235, R3.reuse, R221.reuse, R224.reuse, 0x1, P1 ;  /* 0x000000dd03ebc211 */ /* 0x1c0fe400008f0ce0 */
[CC--:B------:R-:W-:Y:S01]  /*c540*/  @!P3 LEA R232, P0, R3.reuse, R220.reuse, 0x1 ;  /* 0x000000dc03e8b211 */ /* 0x0c0fe200078008ff */
[----:B------:R-:W-:Y:S01]  /*c550*/  @P4 STS.128 [R206+0xe000], RZ ;  /* 0x00e000ffce004388 */ /* 0x000fe20000000c00 */
[C---:B------:R-:W-:Y:S02]  /*c560*/  IADD3 R225, P2, R3.reuse, UR23, RZ ;  /* 0x0000001703e17c10 */ /* 0x040fe4000ff5e0ff */
[-C--:B------:R-:W-:Y:S02]  /*c570*/  @!P3 LEA.HI.X R233, R3, R221.reuse, R224, 0x1, P0 ;  /* 0x000000dd03e9b211 */ /* 0x080fe400000f0ce0 */
[CC--:B------:R-:W-:Y:S01]  /*c580*/  @!P5 LEA R238, P1, R225.reuse, R220.reuse, 0x1 ;  /* 0x000000dce1eed211 */ /* 0x0c0fe200078208ff */
[----:B------:R-:W-:Y:S01]  /*c590*/  @!PT LDS RZ, [RZ] ;  /* 0x00000000fffff984 */ /* 0x000fe20000000800 */
[----:B------:R-:W-:Y:S01]  /*c5a0*/  @!PT LDS RZ, [RZ] ;  /* 0x00000000fffff984 */ /* 0x000fe20000000800 */
[----:B------:R-:W-:Y:S01]  /*c5b0*/  @!PT LDS RZ, [RZ] ;  /* 0x00000000fffff984 */ /* 0x000fe20000000800 */
[----:B------:R1:W-:Y:S01]  /*c5c0*/  @!P4 LDGSTS.E.BYPASS.LTC128B.128 [R206+0xe000], [R222.64+0x80] ;  /* 0x0e000080dececfae */ /* 0x0003e2000b901d5c */
[----:B------:R-:W-:Y:S02]  /*c5d0*/  IADD3.X R224, R224, UR22, RZ, P2, !PT ;  /* 0x00000016e0e07c10 */ /* 0x000fe400097fe4ff */
[CC--:B------:R-:W-:Y:S02]  /*c5e0*/  @!P4 LEA R230, P0, R225.reuse, R220.reuse, 0x1 ;  /* 0x000000dce1e6c211 */ /* 0x0c0fe400078008ff */
[CCC-:B------:R-:W-:Y:S01]  /*c5f0*/  @!P5 LEA.HI.X R239, R225.reuse, R221.reuse, R224.reuse, 0x1, P1 ;  /* 0x000000dde1efd211 */ /* 0x1c0fe200008f0ce0 */
[----:B------:R-:W-:Y:S01]  /*c600*/  @P3 STS.128 [R206+0x10000], RZ ;  /* 0x010000ffce003388 */ /* 0x000fe20000000c00 */
[CCC-:B------:R-:W-:Y:S02]  /*c610*/  @!P4 LEA.HI.X R231, R225.reuse, R221.reuse, R224.reuse, 0x1, P0 ;  /* 0x000000dde1e7c211 */ /* 0x1c0fe400000f0ce0 */
[CC--:B------:R-:W-:Y:S02]  /*c620*/  @!P3 LEA R228, P2, R225.reuse, R220.reuse, 0x1 ;  /* 0x000000dce1e4b211 */ /* 0x0c0fe400078408ff */
[C---:B------:R-:W-:Y:S01]  /*c630*/  IADD3 R3, P6, R225.reuse, UR23, RZ ;  /* 0x00000017e1037c10 */ /* 0x040fe2000ffde0ff */
[----:B------:R-:W-:Y:S01]  /*c640*/  @!PT LDS RZ, [RZ] ;  /* 0x00000000fffff984 */ /* 0x000fe20000000800 */
[----:B------:R-:W-:Y:S01]  /*c650*/  @!PT LDS RZ, [RZ] ;  /* 0x00000000fffff984 */ /* 0x000fe20000000800 */
[----:B------:R-:W-:Y:S01]  /*c660*/  @!PT LDS RZ, [RZ] ;  /* 0x00000000fffff984 */ /* 0x000fe20000000800 */
[----:B------:R1:W-:Y:S01]  /*c670*/  @!P3 LDGSTS.E.BYPASS.LTC128B.128 [R206+0x10000], [R222.64+0x100] ;  /* 0x10000100decebfae */ /* 0x0003e2000b901d5c */
[-C--:B------:R-:W-:Y:S02]  /*c680*/  @!P3 LEA.HI.X R229, R225, R221.reuse, R224, 0x1, P2 ;  /* 0x000000dde1e5b211 */ /* 0x080fe400010f0ce0 */
[----:B------:R-:W-:Y:S02]  /*c690*/  IADD3.X R218, R224, UR22, RZ, P6, !PT ;  /* 0x00000016e0da7c10 */ /* 0x000fe4000b7fe4ff */
        /* <DEDUP_REMOVED lines=12> */
[----:B------:R-:W-:Y:S05]  /*c760*/  PLOP3.LUT P0, PT, PT, PT, UP2, 0x80, 0x0 ;  /* 0x000000000000781c */ /* 0x000fea0003f0f028 */
        /* <DEDUP_REMOVED lines=43> */
[----:B-1----:R-:W-:Y:S05]  /*ca20*/  MOV R221, R223 ;  /* 0x000000df00dd7202 */ /* 0x002fea0000000f00 */
        /* <DEDUP_REMOVED lines=151> */
[C---:B--2---:R-:W-:Y:S04]  /*d3a0*/  HMMA.16816.F32.BF16 R20, R172.reuse, R136, R20 ;  /* 0x00000088ac14723c */ /* 0x044fe80000041814 */
[----:B------:R-:W2:Y:S01]  /*d3b0*/  MUFU.TANH R218, R218 ;  /* 0x000000da00da7308 */ /* 0x000ea20000002400 */
[----:B------:R-:W-:Y:S01]  /*d3c0*/  BAR.SYNC.DEFER_BLOCKING 0x0 ;  /* 0x0000000000007b1d */ /* 0x000fe20000010000 */
[----:B------:R-:W-:Y:S02]  /*d3d0*/  FMUL.FTZ R224, R5, c[0x0][0x2ec] ;  /* 0x0000bb0005e07a20 */ /* 0x000fe40000410000 */
[C---:B------:R-:W-:Y:S04]  /*d3e0*/  HMMA.16816.F32.BF16 R24, R172.reuse, R138, R24 ;  /* 0x0000008aac18723c */ /* 0x040fe80000041818 */
[----:B------:R-:W-:Y:S02]  /*d3f0*/  FMUL.FTZ R225, R6, c[0x0][0x2ec] ;  /* 0x0000bb0006e17a20 */ /* 0x000fe40000410000 */
[----:B------:R-:W3:Y:S01]  /*d400*/  MUFU.TANH R224, R224 ;  /* 0x000000e000e07308 */ /* 0x000ee20000002400 */
[----:B------:R-:W-:Y:S02]  /*d410*/  FMUL.FTZ R3, R7, c[0x0][0x2ec] ;  /* 0x0000bb0007037a20 */ /* 0x000fe40000410000 */
[----:B------:R-:W-:Y:S03]  /*d420*/  FMUL.FTZ R226, R8, c[0x0][0x2ec] ;  /* 0x0000bb0008e27a20 */ /* 0x000fe60000410000 */
[----:B------:R-:W-:Y:S02]  /*d430*/  FMUL.FTZ R229, R9, c[0x0][0x2ec] ;  /* 0x0000bb0009e57a20 */ /* 0x000fe40000410000 */
[----:B------:R-:W-:Y:S02]  /*d440*/  FMUL.FTZ R228, R10, c[0x0][0x2ec] ;  /* 0x0000bb000ae47a20 */ /* 0x000fe40000410000 */
[----:B------:R-:W2:Y:S01]  /*d450*/  MUFU.TANH R225, R225 ;  /* 0x000000e100e17308 */ /* 0x000ea20000002400 */
[----:B------:R-:W-:Y:S02]  /*d460*/  FMUL.FTZ R227, R11, c[0x0][0x2ec] ;  /* 0x0000bb000be37a20 */ /* 0x000fe40000410000 */
[----:B----4-:R-:W-:Y:S02]  /*d470*/  FMUL.FTZ R233, R12, c[0x0][0x2ec] ;  /* 0x0000bb000ce97a20 */ /* 0x010fe40000410000 */
[----:B------:R-:W-:Y:S02]  /*d480*/  FMUL.FTZ R232, R13, c[0x0][0x2ec] ;  /* 0x0000bb000de87a20 */ /* 0x000fe40000410000 */
[----:B------:R-:W-:Y:S01]  /*d490*/  FMUL.FTZ R231, R14, c[0x0][0x2ec] ;  /* 0x0000bb000ee77a20 */ /* 0x000fe20000410000 */
[C---:B-1----:R-:W-:Y:S02]  /*d4a0*/  HMMA.16816.F32.BF16 R28, R172.reuse, R132, R28 ;  /* 0x00000084ac1c723c */ /* 0x042fe4000004181c */
[----:B------:R-:W1:Y:S01]  /*d4b0*/  MUFU.TANH R3, R3 ;  /* 0x0000000300037308 */ /* 0x000e620000002400 */
[----:B------:R-:W-:Y:S02]  /*d4c0*/  FMUL.FTZ R230, R15, c[0x0][0x2ec] ;  /* 0x0000bb000fe67a20 */ /* 0x000fe40000410000 */
[----:B------:R-:W-:Y:S02]  /*d4d0*/  FMUL.FTZ R236, R16, c[0x0][0x2ec] ;  /* 0x0000bb0010ec7a20 */ /* 0x000fe40000410000 */
[----:B-----5:R-:W-:Y:S01]  /*d4e0*/  FMUL.FTZ R239, R17, c[0x0][0x2ec] ;  /* 0x0000bb0011ef7a20 */ /* 0x020fe20000410000 */
[----:B------:R-:W-:Y:S04]  /*d4f0*/  HMMA.16816.F32.BF16 R32, R172, R134, R32 ;  /* 0x00000086ac20723c */ /* 0x000fe80000041820 */
[----:B------:R-:W4:Y:S01]  /*d500*/  MUFU.TANH R226, R226 ;  /* 0x000000e200e27308 */ /* 0x000f220000002400 */
[----:B------:R-:W-:Y:S02]  /*d510*/  FMUL.FTZ R235, R18, c[0x0][0x2ec] ;  /* 0x0000bb0012eb7a20 */ /* 0x000fe40000410000 */
[----:B------:R-:W-:Y:S02]  /*d520*/  FMUL.FTZ R234, R19, c[0x0][0x2ec] ;  /* 0x0000bb0013ea7a20 */ /* 0x000fe40000410000 */
[----:B------:R-:W-:Y:S03]  /*d530*/  FMUL.FTZ R240, R20, c[0x0][0x2ec] ;  /* 0x0000bb0014f07a20 */ /* 0x000fe60000410000 */
[----:B------:R-:W-:Y:S02]  /*d540*/  FMUL.FTZ R243, R21, c[0x0][0x2ec] ;  /* 0x0000bb0015f37a20 */ /* 0x000fe40000410000 */
[----:B------:R-:W1:Y:S01]  /*d550*/  MUFU.TANH R229, R229 ;  /* 0x000000e500e57308 */ /* 0x000e620000002400 */
[----:B------:R-:W-:Y:S02]  /*d560*/  FMUL.FTZ R238, R22, c[0x0][0x2ec] ;  /* 0x0000bb0016ee7a20 */ /* 0x000fe40000410000 */
[----:B------:R-:W-:Y:S02]  /*d570*/  FMUL.FTZ R237, R23, c[0x0][0x2ec] ;  /* 0x0000bb0017ed7a20 */ /* 0x000fe40000410000 */
[----:B------:R-:W-:Y:S02]  /*d580*/  FMUL.FTZ R246, R24, c[0x0][0x2ec] ;  /* 0x0000bb0018f67a20 */ /* 0x000fe40000410000 */
[----:B------:R-:W-:Y:S02]  /*d590*/  FMUL.FTZ R244, R25, c[0x0][0x2ec] ;  /* 0x0000bb0019f47a20 */ /* 0x000fe40000410000 */
[----:B------:R-:W-:Y:S01]  /*d5a0*/  FMUL.FTZ R242, R26, c[0x0][0x2ec] ;  /* 0x0000bb001af27a20 */ /* 0x000fe20000410000 */
        /* <DEDUP_REMOVED lines=8> */
[----:B------:R-:W-:Y:S02]  /*d630*/  FMUL.FTZ R251, R33, c[0x0][0x2ec] ;  /* 0x0000bb0021fb7a20 */ /* 0x000fe40000410000 */
[----:B------:R-:W-:Y:S02]  /*d640*/  FMUL.FTZ R250, R34, c[0x0][0x2ec] ;  /* 0x0000bb0022fa7a20 */ /* 0x000fe40000410000 */
[----:B------:R-:W-:Y:S03]  /*d650*/  FMUL.FTZ R249, R35, c[0x0][0x2ec] ;  /* 0x0000bb0023f97a20 */ /* 0x000fe60000410000 */
[----:B------:R-:W1:Y:S10]  /*d660*/  MUFU.TANH R227, R227 ;  /* 0x000000e300e37308 */ /* 0x000e740000002400 */
[----:B------:R-:W1:Y:S01]  /*d670*/  MUFU.TANH R233, R233 ;  /* 0x000000e900e97308 */ /* 0x000e620000002400 */
[----:B-----5:R-:W-:Y:S09]  /*d680*/  MOV R220, R222 ;  /* 0x000000de00dc7202 */ /* 0x020ff20000000f00 */
        /* <DEDUP_REMOVED lines=21> */
[----:B------:R-:W1:Y:S01]  /*d7e0*/  MUFU.TANH R249, R249 ;  /* 0x000000f900f97308 */ /* 0x000e620000002400 */
[----:B------:R-:W-:-:S05]  /*d7f0*/  @!P0 BRA `(.L_x_2170) ;  /* 0x000009f000008947 */ /* 0x000fca0003800000 */
[----:B--234-:R-:W-:Y:S01]  /*d800*/  PLOP3.LUT P0, PT, PT, PT, UP6, 0x80, 0x0 ;  /* 0x000000000000781c */ /* 0x01cfe20003f0f068 */
        /* <DEDUP_REMOVED lines=9> */
[----:B------:R-:W2:Y:S08]  /*d8a0*/  R2UR UR33, R5 ;  /* 0x00000000052173c2 */ /* 0x000eb000000e0000 */
[----:B------:R-:W3:Y:S01]  /*d8b0*/  R2UR UR27, R4 ;  /* 0x00000000041b73c2 */ /* 0x000ee200000e0000 */
[----:B--2---:R-:W-:Y:S04]  /*d8c0*/  UIMAD.WIDE.U32 UR36, UR11, UR33, URZ ;  /* 0x000000210b2472a5 */ /* 0x004fe8000f8e003f */
[----:B------:R-:W-:Y:S02]  /*d8d0*/  UIADD3 UR32, -UR37, URZ, URZ ;  /* 0x0000003f25207290 */ /* 0x000fe4000fffe13f */
[----:B---3--:R-:W-:Y:S02]  /*d8e0*/  UIMAD.WIDE.U32 UR38, UR11, UR27, URZ ;  /* 0x0000001b0b2672a5 */ /* 0x008fe4000f8e003f */
        /* <DEDUP_REMOVED lines=25> */
[----:B------:R-:W2:Y:S01]  /*da80*/  R2UR UR4, R8 ;  /* 0x00000000080473c2 */ /* 0x000ea200000e0000 */
[----:B------:R-:W-:Y:S02]  /*da90*/  LEA R10, P1, R6, UR30, 0x2 ;  /* 0x0000001e060a7c11 */ /* 0x000fe4000f8210ff */
[----:B------:R-:W-:Y:S02]  /*daa0*/  LEA.HI.X.SX32 R9, R4, UR31, 0x2, P0 ;  /* 0x0000001f04097c11 */ /* 0x000fe400080f16ff */
[----:B------:R-:W-:Y:S03]  /*dab0*/  LEA.HI.X.SX32 R11, R5, UR31, 0x2, P1 ;  /* 0x0000001f050b7c11 */ /* 0x000fe600088f16ff */
[----:B------:R-:W3:Y:S08]  /*dac0*/  R2UR UR5, R9 ;  /* 0x00000000090573c2 */ /* 0x000ef000000e0000 */
[----:B------:R-:W4:Y:S08]  /*dad0*/  R2UR UR32, R10 ;  /* 0x000000000a2073c2 */ /* 0x000f3000000e0000 */
[----:B------:R-:W5:Y:S01]  /*dae0*/  R2UR UR33, R11 ;  /* 0x000000000b2173c2 */ /* 0x000f6200000e0000 */
[----:B--2---:R-:W-:Y:S01]  /*daf0*/  MOV R14, UR4 ;  /* 0x00000004000e7c02 */ /* 0x004fe20008000f00 */
[----:B---3--:R-:W-:Y:S01]  /*db00*/  IMAD.U32 R15, RZ, RZ, UR5 ;  /* 0x00000005ff0f7e24 */ /* 0x008fe2000f8e00ff */
[----:B------:R-:W-:Y:S04]  /*db10*/  ULDC.64 UR4, c[0x0][0x198] ;  /* 0x0000660000047ab9 */ /* 0x000fe80000000a00 */
[----:B------:R-:W2:Y:S01]  /*db20*/  LDG.E R5, [R14.64] ;  /* 0x0000001c0e057981 */ /* 0x000ea2000c1e1900 */
[----:B----4-:R-:W-:Y:S01]  /*db30*/  MOV R12, UR32 ;  /* 0x00000020000c7c02 */ /* 0x010fe20008000f00 */
[----:B------:R-:W-:Y:S04]  /*db40*/  UIADD3 UR32, UR37, -UR35, URZ ;  /* 0x8000002325207290 */ /* 0x000fe8000fffe03f */
[----:B------:R-:W-:Y:S01]  /*db50*/  UIMAD UR32, UR32, UR6, -UR9 ;  /* 0x00000006202072a4 */ /* 0x000fe2000f8e0a09 */
[----:B-----5:R-:W-:Y:S03]  /*db60*/  IMAD.U32 R13, RZ, RZ, UR33 ;  /* 0x00000021ff0d7e24 */ /* 0x020fe6000f8e00ff */
[----:B------:R-:W-:Y:S02]  /*db70*/  USHF.R.S32.HI UR27, URZ, 0x1f, UR32 ;  /* 0x0000001f3f1b7899 */ /* 0x000fe40008011420 */
[----:B------:R-:W-:Y:S01]  /*db80*/  UIMAD.WIDE.U32 UR34, UR32, UR4, URZ ;  /* 0x00000004202272a5 */ /* 0x000fe2000f8e003f */
[----:B------:R-:W2:Y:S01]  /*db90*/  LDG.E R6, [R12.64] ;  /* 0x0000001c0c067981 */ /* 0x000ea2000c1e1900 */
[----:B------:R-:W-:Y:S04]  /*dba0*/  UIMAD UR27, UR27, UR4, URZ ;  /* 0x000000041b1b72a4 */ /* 0x000fe8000f8e023f */
[----:B------:R-:W-:Y:S01]  /*dbb0*/  IMAD.U32 R4, RZ, RZ, UR34 ;  /* 0x00000022ff047e24 */ /* 0x000fe2000f8e00ff */
[----:B------:R-:W-:Y:S04]  /*dbc0*/  UIMAD UR27, UR32, UR5, UR27 ;  /* 0x00000005201b72a4 */ /* 0x000fe8000f8e021b */
[----:B------:R-:W-:Y:S01]  /*dbd0*/  UIADD3 UR27, UR35, UR27, URZ ;  /* 0x0000001b231b7290 */ /* 0x000fe2000fffe03f */
[----:B--2---:R-:W-:Y:S02]  /*dbe0*/  IADD3 R6, -R5, R6, RZ ;  /* 0x0000000605067210 */ /* 0x004fe40007ffe1ff */
[----:B------:R-:W-:Y:S03]  /*dbf0*/  MOV R5, UR35 ;  /* 0x0000002300057c02 */ /* 0x000fe60008000f00 */
[----:B------:R-:W-:Y:S01]  /*dc00*/  IMAD.U32 R5, RZ, RZ, UR27 ;  /* 0x0000001bff057e24 */ /* 0x000fe2000f8e00ff */
[----:B------:R-:W-:Y:S03]  /*dc10*/  SHF.R.S32.HI R7, RZ, 0x1f, R6 ;  /* 0x0000001fff077819 */ /* 0x000fe60000011406 */
[C---:B------:R-:W-:Y:S04]  /*dc20*/  IMAD.WIDE.U32 R4, R6.reuse, c[0x0][0x180], R4 ;  /* 0x0000600006047a25 */ /* 0x040fe800078e0004 */
[----:B------:R-:W-:Y:S04]  /*dc30*/  IMAD R7, R7, c[0x0][0x180], RZ ;  /* 0x0000600007077a24 */ /* 0x000fe800078e02ff */
[----:B------:R-:W-:Y:S05]  /*dc40*/  IMAD R7, R6, c[0x0][0x184], R7 ;  /* 0x0000610006077a24 */ /* 0x000fea00078e0207 */
[----:B------:R-:W-:Y:S02]  /*dc50*/  IADD3 R6, R5, R7, RZ ;  /* 0x0000000705067210 */ /* 0x000fe40007ffe0ff */
.L_x_2171:
        /* <DEDUP_REMOVED lines=89> */
.L_x_2170:
[----:B--234-:R-:W-:Y:S01]  /*e1f0*/  IMAD.U32 R4, RZ, RZ, UR25 ;  /* 0x00000019ff047e24 */ /* 0x01cfe2000f8e00ff */
[----:B------:R-:W-:Y:S01]  /*e200*/  LDSM.16.MT88.4 R20, [R194+0xc000] ;  /* 0x00c00000c214783b */ /* 0x000fe20000004200 */
[----:B------:R-:W-:Y:S02]  /*e210*/  UISETP.GT.AND UP2, UPT, UR25, UR19, UPT ;  /* 0x000000131900728c */ /* 0x000fe4000bf44270 */
[----:B------:R-:W-:Y:S05]  /*e220*/  IMAD R4, R4, 0x40, R205 ;  /* 0x0000004004047824 */ /* 0x000fea00078e02cd */
[C---:B------:R-:W-:Y:S01]  /*e230*/  IADD3 R6, R4.reuse, 0x1, RZ ;  /* 0x0000000104067810 */ /* 0x040fe20007ffe0ff */
[----:B------:R-:W-:Y:S01]  /*e240*/  LDSM.16.MT88.4 R28, [R193+0xc000] ;  /* 0x00c00000c11c783b */ /* 0x000fe20000004200 */
[----:B------:R-:W-:Y:S02]  /*e250*/  ISETP.GE.AND P2, PT, R4, R210, PT ;  /* 0x000000d20400720c */ /* 0x000fe40003f46270 */
[C---:B------:R-:W-:Y:S02]  /*e260*/  ISETP.GE.AND P1, PT, R6.reuse, R212, PT ;  /* 0x000000d40600720c */ /* 0x040fe40003f26270 */
[C---:B------:R-:W-:Y:S02]  /*e270*/  ISETP.GE.AND P6, PT, R6.reuse, R210, PT ;  /* 0x000000d20600720c */ /* 0x040fe40003fc6270 */
[----:B------:R-:W-:Y:S02]  /*e280*/  ISETP.GE.OR P1, PT, R6, R211, !P1 ;  /* 0x000000d30600720c */ /* 0x000fe40004f26670 */
[-C--:B------:R-:W-:Y:S02]  /*e290*/  ISETP.GE.OR P2, PT, R4, R207.reuse, !P2 ;  /* 0x000000cf0400720c */ /* 0x080fe40005746670 */
[----:B------:R-:W-:Y:S02]  /*e2a0*/  ISETP.GE.OR P6, PT, R6, R207, !P6 ;  /* 0x000000cf0600720c */ /* 0x000fe400077c6670 */
[----:B------:R-:W-:Y:S02]  /*e2b0*/  IADD3 R6, R4, 0x10, RZ ;  /* 0x0000001004067810 */ /* 0x000fe40007ffe0ff */
[----:B------:R-:W-:Y:S02]  /*e2c0*/  FSEL R225, R225, -INF , !P2 ;  /* 0xff800000e1e17808 */ /* 0x000fe40005000000 */
[----:B------:R-:W-:Y:S02]  /*e2d0*/  FSEL R224, R224, -INF , !P1 ;  /* 0xff800000e0e07808 */ /* 0x000fe40004800000 */
[C---:B------:R-:W-:Y:S02]  /*e2e0*/  ISETP.GE.AND P2, PT, R6.reuse, R212, PT ;  /* 0x000000d40600720c */ /* 0x040fe40003f46270 */
[C---:B------:R-:W-:Y:S02]  /*e2f0*/  ISETP.GE.AND P1, PT, R6.reuse, R210, PT ;  /* 0x000000d20600720c */ /* 0x040fe40003f26270 */
[C---:B------:R-:W-:Y:S02]  /*e300*/  ISETP.GE.OR P2, PT, R6.reuse, R211, !P2 ;  /* 0x000000d30600720c */ /* 0x040fe40005746670 */
[----:B------:R-:W-:Y:S02]  /*e310*/  ISETP.GE.OR P1, PT, R6, R207, !P1 ;  /* 0x000000cf0600720c */ /* 0x000fe40004f26670 */
[C---:B------:R-:W-:Y:S02]  /*e320*/  IADD3 R6, R4.reuse, 0x18, RZ ;  /* 0x0000001804067810 */ /* 0x040fe40007ffe0ff */
[----:B------:R-:W-:Y:S02]  /*e330*/  IADD3 R5, R4, 0x8, RZ ;  /* 0x0000000804057810 */ /* 0x000fe40007ffe0ff */
[----:B-1----:R-:W-:Y:S02]  /*e340*/  FSEL R164, R233, -INF , !P2 ;  /* 0xff800000e9a47808 */ /* 0x002fe40005000000 */
[-C--:B------:R-:W-:Y:S02]  /*e350*/  ISETP.GE.AND P2, PT, R6, R212.reuse, PT ;  /* 0x000000d40600720c */ /* 0x080fe40003f46270 */
[C---:B------:R-:W-:Y:S02]  /*e360*/  ISETP.GE.AND P5, PT, R5.reuse, R212, PT ;  /* 0x000000d40500720c */ /* 0x040fe40003fa6270 */
[C---:B------:R-:W-:Y:S02]  /*e370*/  ISETP.GE.AND P4, PT, R5.reuse, R210, PT ;  /* 0x000000d20500720c */ /* 0x040fe40003f86270 */
[-C--:B------:R-:W-:Y:S02]  /*e380*/  ISETP.GE.AND P3, PT, R4, R212.reuse, PT ;  /* 0x000000d40400720c */ /* 0x080fe40003f66270 */
[-C--:B------:R-:W-:Y:S02]  /*e390*/  ISETP.GE.OR P2, PT, R6, R211.reuse, !P2 ;  /* 0x000000d30600720c */ /* 0x080fe40005746670 */
[C---:B------:R-:W-:Y:S02]  /*e3a0*/  ISETP.GE.OR P5, PT, R5.reuse, R211, !P5 ;  /* 0x000000d30500720c */ /* 0x040fe40006fa6670 */
[----:B------:R-:W-:Y:S02]  /*e3b0*/  ISETP.GE.OR P4, PT, R5, R207, !P4 ;  /* 0x000000cf0500720c */ /* 0x000fe40006786670 */
[CC--:B------:R-:W-:Y:S02]  /*e3c0*/  ISETP.GE.OR P3, PT, R4.reuse, R211.reuse, !P3 ;  /* 0x000000d30400720c */ /* 0x0c0fe40005f66670 */
[C---:B------:R-:W-:Y:S02]  /*e3d0*/  IADD3 R9, R4.reuse, 0x20, RZ ;  /* 0x0000002004097810 */ /* 0x040fe40007ffe0ff */
[----:B------:R-:W-:Y:S02]  /*e3e0*/  IADD3 R5, R4, 0x9, RZ ;  /* 0x0000000904057810 */ /* 0x000fe40007ffe0ff */
[----:B------:R-:W-:Y:S02]  /*e3f0*/  FSEL R142, R236, -INF , !P2 ;  /* 0xff800000ec8e7808 */ /* 0x000fe40005000000 */
[----:B------:R-:W-:Y:S02]  /*e400*/  FSEL R218, R218, -INF , !P3 ;  /* 0xff800000dada7808 */ /* 0x000fe40005800000 */
[-C--:B------:R-:W-:Y:S02]  /*e410*/  ISETP.GE.AND P2, PT, R9, R212.reuse, PT ;  /* 0x000000d40900720c */ /* 0x080fe40003f46270 */
[C---:B------:R-:W-:Y:S02]  /*e420*/  ISETP.GE.AND P0, PT, R5.reuse, R212, PT ;  /* 0x000000d40500720c */ /* 0x040fe40003f06270 */
[----:B------:R-:W-:Y:S02]  /*e430*/  ISETP.GE.AND P3, PT, R5, R210, PT ;  /* 0x000000d20500720c */ /* 0x000fe40003f66270 */
[-C--:B------:R-:W-:Y:S02]  /*e440*/  ISETP.GE.OR P2, PT, R9, R211.reuse, !P2 ;  /* 0x000000d30900720c */ /* 0x080fe40005746670 */
[C---:B------:R-:W-:Y:S02]  /*e450*/  ISETP.GE.OR P0, PT, R5.reuse, R211, !P0 ;  /* 0x000000d30500720c */ /* 0x040fe40004706670 */
[----:B------:R-:W-:Y:S02]  /*e460*/  ISETP.GE.OR P3, PT, R5, R207, !P3 ;  /* 0x000000cf0500720c */ /* 0x000fe40005f66670 */
[C---:B------:R-:W-:Y:S02]  /*e470*/  IADD3 R5, R4.reuse, 0x11, RZ ;  /* 0x0000001104057810 */ /* 0x040fe40007ffe0ff */
[----:B------:R-:W-:Y:S02]  /*e480*/  IADD3 R8, R4, 0x21, RZ ;  /* 0x0000002104087810 */ /* 0x000fe40007ffe0ff */
[----:B------:R-:W-:Y:S02]  /*e490*/  FSEL R160, R240, -INF , !P2 ;  /* 0xff800000f0a07808 */ /* 0x000fe40005000000 */
[----:B------:R-:W-:Y:S02]  /*e4a0*/  FSEL R226, R226, -INF , !P5 ;  /* 0xff800000e2e27808 */ /* 0x000fe40006800000 */
[----:B------:R-:W-:Y:S02]  /*e4b0*/  FSEL R10, R229, -INF , !P0 ;  /* 0xff800000e50a7808 */ /* 0x000fe40004000000 */
[C---:B------:R-:W-:Y:S02]  /*e4c0*/  ISETP.GE.AND P5, PT, R5.reuse, R212, PT ;  /* 0x000000d40500720c */ /* 0x040fe40003fa6270 */
[C---:B------:R-:W-:Y:S02]  /*e4d0*/  ISETP.GE.AND P0, PT, R5.reuse, R210, PT ;  /* 0x000000d20500720c */ /* 0x040fe40003f06270 */
[C---:B------:R-:W-:Y:S02]  /*e4e0*/  ISETP.GE.AND P2, PT, R8.reuse, R212, PT ;  /* 0x000000d40800720c */ /* 0x040fe40003f46270 */
[C---:B------:R-:W-:Y:S02]  /*e4f0*/  ISETP.GE.OR P5, PT, R5.reuse, R211, !P5 ;  /* 0x000000d30500720c */ /* 0x040fe40006fa6670 */
[----:B------:R-:W-:Y:S02]  /*e500*/  ISETP.GE.OR P0, PT, R5, R207, !P0 ;  /* 0x000000cf0500720c */ /* 0x000fe40004706670 */
[----:B------:R-:W-:Y:S02]  /*e510*/  ISETP.GE.OR P2, PT, R8, R211, !P2 ;  /* 0x000000d30800720c */ /* 0x000fe40005746670 */
[----:B------:R-:W-:Y:S02]  /*e520*/  FMNMX.FTZ R12, R225, R0, !PT ;  /* 0x00000000e10c7209 */ /* 0x000fe40007810000 */
[----:B------:R-:W-:Y:S02]  /*e530*/  FSEL R5, R3, -INF , !P6 ;  /* 0xff80000003057808 */ /* 0x000fe40007000000 */
[----:B------:R-:W-:Y:S02]  /*e540*/  IADD3 R3, R4, 0x28, RZ ;  /* 0x0000002804037810 */ /* 0x000fe40007ffe0ff */
[----:B------:R-:W-:Y:S02]  /*e550*/  FSEL R7, R228, -INF , !P4 ;  /* 0xff800000e4077808 */ /* 0x000fe40006000000 */
[-C--:B------:R-:W-:Y:S02]  /*e560*/  ISETP.GE.AND P4, PT, R9, R210.reuse, PT ;  /* 0x000000d20900720c */ /* 0x080fe40003f86270 */
[----:B------:R-:W-:Y:S02]  /*e570*/  FSEL R158, R243, -INF , !P2 ;  /* 0xff800000f39e7808 */ /* 0x000fe40005000000 */
[----:B------:R-:W-:Y:S02]  /*e580*/  IADD3 R11, R4, 0x19, RZ ;  /* 0x00000019040b7810 */ /* 0x000fe40007ffe0ff */
[----:B------:R-:W-:Y:S02]  /*e590*/  ISETP.GE.AND P6, PT, R6, R210, PT ;  /* 0x000000d20600720c */ /* 0x000fe40003fc6270 */
[----:B------:R-:W-:Y:S02]  /*e5a0*/  ISETP.GE.AND P2, PT, R3, R212, PT ;  /* 0x000000d40300720c */ /* 0x000fe40003f46270 */
[----:B------:R-:W-:Y:S02]  /*e5b0*/  FMNMX.FTZ R12, R5, R12, !PT ;  /* 0x0000000c050c7209 */ /* 0x000fe40007810000 */
[-C--:B------:R-:W-:Y:S02]  /*e5c0*/  ISETP.GE.OR P4, PT, R9, R207.reuse, !P4 ;  /* 0x000000cf0900720c */ /* 0x080fe40006786670 */
[----:B------:R-:W-:Y:S02]  /*e5d0*/  FMNMX.FTZ R9, R218, R2, !PT ;  /* 0x00000002da097209 */ /* 0x000fe40007810000 */
[----:B------:R-:W-:Y:S02]  /*e5e0*/  FSEL R162, R232, -INF , !P5 ;  /* 0xff800000e8a27808 */ /* 0x000fe40006800000 */
[----:B------:R-:W-:Y:S02]  /*e5f0*/  ISETP.GE.AND P5, PT, R11, R212, PT ;  /* 0x000000d40b00720c */ /* 0x000fe40003fa6270 */
[----:B------:R-:W-:Y:S02]  /*e600*/  ISETP.GE.OR P6, PT, R6, R207, !P6 ;  /* 0x000000cf0600720c */ /* 0x000fe400077c6670 */
[----:B------:R-:W-:Y:S02]  /*e610*/  FSEL R227, R227, -INF , !P3 ;  /* 0xff800000e3e37808 */ /* 0x000fe40005800000 */
[----:B------:R-:W-:Y:S02]  /*e620*/  ISETP.GE.OR P2, PT, R3, R211, !P2 ;  /* 0x000000d30300720c */ /* 0x000fe40005746670 */
[----:B------:R-:W-:Y:S02]  /*e630*/  FMNMX.FTZ R12, R7, R12, !PT ;  /* 0x0000000c070c7209 */ /* 0x000fe40007810000 */
[----:B------:R-:W-:Y:S02]  /*e640*/  IADD3 R6, R4, 0x29, RZ ;  /* 0x0000002904067810 */ /* 0x000fe40007ffe0ff */
[----:B------:R-:W-:Y:S02]  /*e650*/  FMNMX.FTZ R9, R224, R9, !PT ;  /* 0x00000009e0097209 */ /* 0x000fe40007810000 */
[----:B------:R-:W-:Y:S02]  /*e660*/  FSEL R163, R231, -INF , !P1 ;  /* 0xff800000e7a37808 */ /* 0x000fe40004800000 */
[----:B------:R-:W-:Y:S02]  /*e670*/  FSEL R156, R246, -INF , !P2 ;  /* 0xff800000f69c7808 */ /* 0x000fe40005000000 */
[----:B------:R-:W-:Y:S02]  /*e680*/  ISETP.GE.OR P5, PT, R11, R211, !P5 ;  /* 0x000000d30b00720c */ /* 0x000fe40006fa6670 */
[----:B------:R-:W-:Y:S02]  /*e690*/  FMNMX.FTZ R12, R227, R12, !PT ;  /* 0x0000000ce30c7209 */ /* 0x000fe40007810000 */
[----:B------:R-:W-:Y:S02]  /*e6a0*/  ISETP.GE.AND P3, PT, R8, R210, PT ;  /* 0x000000d20800720c */ /* 0x000fe40003f66270 */
[----:B------:R-:W-:Y:S02]  /*e6b0*/  ISETP.GE.AND P2, PT, R6, R212, PT ;  /* 0x000000d40600720c */ /* 0x000fe40003f46270 */
[----:B------:R-:W-:Y:S02]  /*e6c0*/  FMNMX.FTZ R9, R226, R9, !PT ;  /* 0x00000009e2097209 */ /* 0x000fe40007810000 */
[----:B------:R-:W-:Y:S02]  /*e6d0*/  FSEL R140, R239, -INF , !P5 ;  /* 0xff800000ef8c7808 */ /* 0x000fe40006800000 */
[----:B------:R-:W-:Y:S02]  /*e6e0*/  FSEL R161, R230, -INF , !P0 ;  /* 0xff800000e6a17808 */ /* 0x000fe40004000000 */
[----:B------:R-:W-:Y:S02]  /*e6f0*/  FMNMX.FTZ R12, R163, R12, !PT ;  /* 0x0000000ca30c7209 */ /* 0x000fe40007810000 */
[----:B------:R-:W-:Y:S02]  /*e700*/  ISETP.GE.AND P5, PT, R11, R210, PT ;  /* 0x000000d20b00720c */ /* 0x000fe40003fa6270 */
[----:B------:R-:W-:Y:S02]  /*e710*/  ISETP.GE.OR P3, PT, R8, R207, !P3 ;  /* 0x000000cf0800720c */ /* 0x000fe40005f66670 */
[----:B------:R-:W-:Y:S02]  /*e720*/  ISETP.GE.OR P2, PT, R6, R211, !P2 ;  /* 0x000000d30600720c */ /* 0x000fe40005746670 */
[----:B------:R-:W-:Y:S02]  /*e730*/  IADD3 R8, R4, 0x30, RZ ;  /* 0x0000003004087810 */ /* 0x000fe40007ffe0ff */
[----:B------:R-:W-:Y:S02]  /*e740*/  FMNMX.FTZ R9, R10, R9, !PT ;  /* 0x000000090a097209 */ /* 0x000fe40007810000 */
[----:B------:R-:W-:Y:S02]  /*e750*/  FSEL R154, R244, -INF , !P2 ;  /* 0xff800000f49a7808 */ /* 0x000fe40005000000 */
[----:B------:R-:W-:Y:S02]  /*e760*/  FSEL R143, R235, -INF , !P6 ;  /* 0xff800000eb8f7808 */ /* 0x000fe40007000000 */
[----:B------:R-:W-:Y:S02]  /*e770*/  FMNMX.FTZ R12, R161, R12, !PT ;  /* 0x0000000ca10c7209 */ /* 0x000fe40007810000 */
[----:B------:R-:W-:Y:S02]  /*e780*/  ISETP.GE.OR P5, PT, R11, R207, !P5 ;  /* 0x000000cf0b00720c */ /* 0x000fe40006fa6670 */
[----:B------:R-:W-:Y:S02]  /*e790*/  ISETP.GE.AND P2, PT, R8, R212, PT ;  /* 0x000000d40800720c */ /* 0x000fe40003f46270 */
[----:B------:R-:W-:Y:S02]  /*e7a0*/  ISETP.GE.AND P1, PT, R3, R210, PT ;  /* 0x000000d20300720c */ /* 0x000fe40003f26270 */
[----:B------:R-:W-:Y:S02]  /*e7b0*/  FMNMX.FTZ R9, R164, R9, !PT ;  /* 0x00000009a4097209 */ /* 0x000fe40007810000 */
[----:B------:R-:W-:Y:S02]  /*e7c0*/  FSEL R141, R234, -INF , !P5 ;  /* 0xff800000ea8d7808 */ /* 0x000fe40006800000 */
[----:B------:R-:W-:Y:S02]  /*e7d0*/  FMNMX.FTZ R12, R143, R12, !PT ;  /* 0x0000000c8f0c7209 */ /* 0x000fe40007810000 */
[----:B------:R-:W-:Y:S02]  /*e7e0*/  ISETP.GE.OR P1, PT, R3, R207, !P1 ;  /* 0x000000cf0300720c */ /* 0x000fe40004f26670 */
[----:B------:R-:W-:Y:S02]  /*e7f0*/  ISETP.GE.OR P2, PT, R8, R211, !P2 ;  /* 0x000000d30800720c */ /* 0x000fe40005746670 */
[----:B------:R-:W-:Y:S02]  /*e800*/  IADD3 R3, R4, 0x38, RZ ;  /* 0x0000003804037810 */ /* 0x000fe40007ffe0ff */
[----:B------:R-:W-:Y:S02]  /*e810*/  FMNMX.FTZ R9, R162, R9, !PT ;  /* 0x00000009a2097209 */ /* 0x000fe40007810000 */
[----:B------:R-:W-:Y:S02]  /*e820*/  FSEL R152, R245, -INF , !P2 ;  /* 0xff800000f5987808 */ /* 0x000fe40005000000 */
[----:B------:R-:W-:Y:S02]  /*e830*/  FSEL R159, R238, -INF , !P4 ;  /* 0xff800000ee9f7808 */ /* 0x000fe40006000000 */
[----:B------:R-:W-:Y:S02]  /*e840*/  FMNMX.FTZ R12, R141, R12, !PT ;  /* 0x0000000c8d0c7209 */ /* 0x000fe40007810000 */
[----:B------:R-:W-:Y:S02]  /*e850*/  ISETP.GE.AND P2, PT, R3, R212, PT ;  /* 0x000000d40300720c */ /* 0x000fe40003f46270 */
[----:B------:R-:W-:Y:S02]  /*e860*/  FMNMX.FTZ R9, R142, R9, !PT ;  /* 0x000000098e097209 */ /* 0x000fe40007810000 */
[----:B------:R-:W-:Y:S02]  /*e870*/  FSEL R157, R237, -INF , !P3 ;  /* 0xff800000ed9d7808 */ /* 0x000fe40005800000 */
[----:B------:R-:W-:Y:S02]  /*e880*/  FMNMX.FTZ R12, R159, R12, !PT ;  /* 0x0000000c9f0c7209 */ /* 0x000fe40007810000 */
[----:B------:R-:W-:Y:S02]  /*e890*/  ISETP.GE.OR P2, PT, R3, R211, !P2 ;  /* 0x000000d30300720c */ /* 0x000fe40005746670 */
[----:B------:R-:W-:Y:S02]  /*e8a0*/  ISETP.GE.AND P0, PT, R6, R210, PT ;  /* 0x000000d20600720c */ /* 0x000fe40003f06270 */
[----:B------:R-:W-:Y:S02]  /*e8b0*/  FMNMX.FTZ R9, R140, R9, !PT ;  /* 0x000000098c097209 */ /* 0x000fe40007810000 */
[----:B------:R-:W-:Y:S02]  /*e8c0*/  FSEL R148, R17, -INF , !P2 ;  /* 0xff80000011947808 */ /* 0x000fe40005000000 */
[----:B------:R-:W-:Y:S02]  /*e8d0*/  FSEL R155, R242, -INF , !P1 ;  /* 0xff800000f29b7808 */ /* 0x000fe40004800000 */
[----:B------:R-:W-:Y:S02]  /*e8e0*/  FMNMX.FTZ R12, R157, R12, !PT ;  /* 0x0000000c9d0c7209 */ /* 0x000fe40007810000 */
[----:B------:R-:W-:Y:S02]  /*e8f0*/  ISETP.GE.OR P0, PT, R6, R207, !P0 ;  /* 0x000000cf0600720c */ /* 0x000fe40004706670 */
[----:B------:R-:W-:Y:S02]  /*e900*/  ISETP.GE.AND P2, PT, R8, R210, PT ;  /* 0x000000d20800720c */ /* 0x000fe40003f46270 */
[----:B------:R-:W-:Y:S02]  /*e910*/  IADD3 R6, R4, 0x31, RZ ;  /* 0x0000003104067810 */ /* 0x000fe40007ffe0ff */
[----:B------:R-:W-:Y:S02]  /*e920*/  FMNMX.FTZ R9, R160, R9, !PT ;  /* 0x00000009a0097209 */ /* 0x000fe40007810000 */
[----:B------:R-:W-:Y:S02]  /*e930*/  FSEL R153, R241, -INF , !P0 ;  /* 0xff800000f1997808 */ /* 0x000fe40004000000 */
[----:B------:R-:W-:Y:S02]  /*e940*/  ISETP.GE.OR P2, PT, R8, R207, !P2 ;  /* 0x000000cf0800720c */ /* 0x000fe40005746670 */
[----:B------:R-:W-:Y:S02]  /*e950*/  FMNMX.FTZ R8, R155, R12, !PT ;  /* 0x0000000c9b087209 */ /* 0x000fe40007810000 */
[----:B------:R-:W-:Y:S02]  /*e960*/  ISETP.GE.AND P1, PT, R6, R210, PT ;  /* 0x000000d20600720c */ /* 0x000fe40003f26270 */
[----:B------:R-:W-:Y:S02]  /*e970*/  FMNMX.FTZ R9, R158, R9, !PT ;  /* 0x000000099e097209 */ /* 0x000fe40007810000 */
[----:B------:R-:W-:Y:S02]  /*e980*/  FSEL R149, R248, -INF , !P2 ;  /* 0xff800000f8957808 */ /* 0x000fe40005000000 */
[----:B------:R-:W-:Y:S02]  /*e990*/  FMNMX.FTZ R8, R153, R8, !PT ;  /* 0x0000000899087209 */ /* 0x000fe40007810000 */
[----:B------:R-:W-:Y:S02]  /*e9a0*/  ISETP.GE.OR P1, PT, R6, R207, !P1 ;  /* 0x000000cf0600720c */ /* 0x000fe40004f26670 */
[----:B------:R-:W-:Y:S02]  /*e9b0*/  IADD3 R4, R4, 0x39, RZ ;  /* 0x0000003904047810 */ /* 0x000fe40007ffe0ff */
[----:B------:R-:W-:Y:S02]  /*e9c0*/  ISETP.GE.AND P0, PT, R3, R210, PT ;  /* 0x000000d20300720c */ /* 0x000fe40003f06270 */
[----:B------:R-:W-:Y:S02]  /*e9d0*/  FMNMX.FTZ R9, R156, R9, !PT ;  /* 0x000000099c097209 */ /* 0x000fe40007810000 */
[----:B------:R-:W-:Y:S02]  /*e9e0*/  ISETP.GE.AND P6, PT, R6, R212, PT ;  /* 0x000000d40600720c */ /* 0x000fe40003fc6270 */
[----:B------:R-:W-:Y:S02]  /*e9f0*/  FSEL R147, R247, -INF , !P1 ;  /* 0xff800000f7937808 */ /* 0x000fe40004800000 */
[----:B------:R-:W-:Y:S02]  /*ea00*/  FMNMX.FTZ R8, R149, R8, !PT ;  /* 0x0000000895087209 */ /* 0x000fe40007810000 */
[----:B------:R-:W-:Y:S02]  /*ea10*/  ISETP.GE.OR P2, PT, R3, R207, !P0 ;  /* 0x000000cf0300720c */ /* 0x000fe40004746670 */
[----:B------:R-:W-:Y:S02]  /*ea20*/  ISETP.GE.AND P0, PT, R4, R210, PT ;  /* 0x000000d20400720c */ /* 0x000fe40003f06270 */
[----:B------:R-:W-:Y:S02]  /*ea30*/  FMNMX.FTZ R9, R154, R9, !PT ;  /* 0x000000099a097209 */ /* 0x000fe40007810000 */
[----:B------:R-:W-:Y:S02]  /*ea40*/  ISETP.GE.OR P6, PT, R6, R211, !P6 ;  /* 0x000000d30600720c */ /* 0x000fe400077c6670 */
[----:B------:R-:W-:Y:S02]  /*ea50*/  FSEL R145, R250, -INF , !P2 ;  /* 0xff800000fa917808 */ /* 0x000fe40005000000 */
[----:B------:R-:W-:Y:S02]  /*ea60*/  FMNMX.FTZ R8, R147, R8, !PT ;  /* 0x0000000893087209 */ /* 0x000fe40007810000 */
[----:B------:R-:W-:Y:S02]  /*ea70*/  ISETP.GE.OR P0, PT, R4, R207, !P0 ;  /* 0x000000cf0400720c */ /* 0x000fe40004706670 */
[----:B------:R-:W-:Y:S02]  /*ea80*/  FSEL R150, R252, -INF , !P6 ;  /* 0xff800000fc967808 */ /* 0x000fe40007000000 */
[----:B------:R-:W-:Y:S02]  /*ea90*/  FMNMX.FTZ R9, R152, R9, !PT ;  /* 0x0000000998097209 */ /* 0x000fe40007810000 */
[----:B------:R-:W-:Y:S02]  /*eaa0*/  ISETP.GE.AND P5, PT, R4, R212, PT ;  /* 0x000000d40400720c */ /* 0x000fe40003fa6270 */
[----:B------:R-:W-:Y:S02]  /*eab0*/  FMNMX.FTZ R8, R145, R8, !PT ;  /* 0x0000000891087209 */ /* 0x000fe40007810000 */
[----:B------:R-:W-:Y:S02]  /*eac0*/  FSEL R133, R249, -INF , !P0 ;  /* 0xff800000f9857808 */ /* 0x000fe40004000000 */
[----:B------:R-:W-:Y:S02]  /*ead0*/  FMNMX.FTZ R9, R150, R9, !PT ;  /* 0x0000000996097209 */ /* 0x000fe40007810000 */
[----:B------:R-:W-:Y:S02]  /*eae0*/  ISETP.GE.OR P5, PT, R4, R211, !P5 ;  /* 0x000000d30400720c */ /* 0x000fe40006fa6670 */
[----:B------:R-:W-:Y:S02]  /*eaf0*/  FMNMX.FTZ R6, R133, R8, !PT ;  /* 0x0000000885067209 */ /* 0x000fe40007810000 */
[----:B------:R-:W-:Y:S02]  /*eb00*/  FSEL R146, R251, -INF , !P5 ;  /* 0xff800000fb927808 */ /* 0x000fe40006800000 */
[----:B------:R-:W-:Y:S01]  /*eb10*/  FMNMX.FTZ R11, R148, R9, !PT ;  /* 0x00000009940b7209 */ /* 0x000fe20007810000 */
[----:B------:R-:W-:Y:S03]  /*eb20*/  SHFL.BFLY PT, R3, R6, 0x2, 0x1f ;  /* 0x0c401f0006037f89 */ /* 0x000fe600000e0000 */
[----:B------:R-:W-:Y:S05]  /*eb30*/  FMNMX.FTZ R9, R146, R11, !PT ;  /* 0x0000000b92097209 */ /* 0x000fea0007810000 */
[----:B------:R-:W1:Y:S02]  /*eb40*/  SHFL.BFLY PT, R12, R9, 0x2, 0x1f ;  /* 0x0c401f00090c7f89 */ /* 0x000e6400000e0000 */
[----:B-1----:R-:W-:Y:S02]  /*eb50*/  FMNMX.FTZ R9, R9, R12, !PT ;  /* 0x0000000c09097209 */ /* 0x002fe40007810000 */
[----:B------:R-:W-:Y:S04]  /*eb60*/  FMNMX.FTZ R4, R6, R3, !PT ;  /* 0x0000000306047209 */ /* 0x000fe80007810000 */
[----:B------:R-:W-:Y:S08]  /*eb70*/  LDSM.16.MT88.4 R12, [R196+0xc000] ;  /* 0x00c00000c40c783b */ /* 0x000ff00000004200 */
[----:B------:R-:W1:Y:S08]  /*eb80*/  SHFL.BFLY PT, R3, R4, 0x1, 0x1f ;  /* 0x0c201f0004037f89 */ /* 0x000e7000000e0000 */
[----:B------:R-:W2:Y:S01]  /*eb90*/  SHFL.BFLY PT, R132, R9, 0x1, 0x1f ;  /* 0x0c201f0009847f89 */ /* 0x000ea200000e0000 */
[----:B-1----:R-:W-:Y:S04]  /*eba0*/  FMNMX.FTZ R3, R4, R3, !PT ;  /* 0x0000000304037209 */ /* 0x002fe80007810000 */
[C---:B------:R-:W-:Y:S01]  /*ebb0*/  FSETP.NEU.FTZ.AND P0, PT, R3.reuse, -INF , PT ;  /* 0xff8000000300780b */ /* 0x040fe20003f1d000 */
[----:B------:R-:W-:Y:S01]  /*ebc0*/  FMUL.FTZ R144, R3, c[0x0][0x23c] ;  /* 0x00008f0003907a20 */ /* 0x000fe20000410000 */
[----:B--2---:R-:W-:Y:S04]  /*ebd0*/  FMNMX.FTZ R132, R9, R132, !PT ;  /* 0x0000008409847209 */ /* 0x004fe80007810000 */
[----:B------:R-:W-:Y:S02]  /*ebe0*/  FSEL R144, R144, RZ, P0 ;  /* 0x000000ff90907208 */ /* 0x000fe40000000000 */
[C---:B------:R-:W-:Y:S01]  /*ebf0*/  FSETP.NEU.FTZ.AND P1, PT, R132.reuse, -INF , PT ;  /* 0xff8000008400780b */ /* 0x040fe20003f3d000 */
[C---:B------:R-:W-:Y:S02]  /*ec00*/  FMUL.FTZ R151, R132.reuse, c[0x0][0x23c] ;  /* 0x00008f0084977a20 */ /* 0x040fe40000410000 */
[--C-:B------:R-:W-:Y:S01]  /*ec10*/  FFMA.FTZ R169, R5, c[0x0][0x23c], -R144.reuse ;  /* 0x00008f0005a97a23 */ /* 0x100fe20000010890 */
[----:B------:R-:W-:Y:S01]  /*ec20*/  FSEL R5, R132, RZ, P1 ;  /* 0x000000ff84057208 */ /* 0x000fe20000800000 */
[--C-:B------:R-:W-:Y:S01]  /*ec30*/  FFMA.FTZ R170, R225, c[0x0][0x23c], -R144.reuse ;  /* 0x00008f00e1aa7a23 */ /* 0x100fe20000010890 */
[----:B------:R-:W-:Y:S01]  /*ec40*/  FSEL R151, R151, RZ, P1 ;  /* 0x000000ff97977208 */ /* 0x000fe20000800000 */
[----:B------:R-:W-:Y:S02]  /*ec50*/  FFMA.FTZ R168, R7, c[0x0][0x23c], -R144 ;  /* 0x00008f0007a87a23 */ /* 0x000fe40000010890 */
[----:B------:R-:W-:Y:S01]  /*ec60*/  FADD.FTZ R4, -R5, R2 ;  /* 0x0000000205047221 */ /* 0x000fe20000010100 */
[----:B------:R-:W-:Y:S01]  /*ec70*/  FSEL R5, R3, RZ, P0 ;  /* 0x000000ff03057208 */ /* 0x000fe20000000000 */
[--C-:B------:R-:W-:Y:S01]  /*ec80*/  FFMA.FTZ R173, R218, c[0x0][0x23c], -R151.reuse ;  /* 0x00008f00daad7a23 */ /* 0x100fe20000010897 */
[----:B------:R-:W-:Y:S01]  /*ec90*/  MUFU.EX2 R170, R170 ;  /* 0x000000aa00aa7308 */ /* 0x000fe20000000800 */
[--C-:B------:R-:W-:Y:S01]  /*eca0*/  FFMA.FTZ R134, R224, c[0x0][0x23c], -R151.reuse ;  /* 0x00008f00e0867a23 */ /* 0x100fe20000010897 */
[----:B------:R-:W-:Y:S01]  /*ecb0*/  PLOP3.LUT P0, PT, PT, PT, UP2, 0x80, 0x0 ;  /* 0x000000000000781c */ /* 0x000fe20003f0f028 */
[----:B------:R-:W-:Y:S02]  /*ecc0*/  FADD.FTZ R5, -R5, R0 ;  /* 0x0000000005057221 */ /* 0x000fe40000010100 */
[--C-:B------:R-:W-:Y:S02]  /*ecd0*/  FFMA.FTZ R172, R226, c[0x0][0x23c], -R151.reuse ;  /* 0x00008f00e2ac7a23 */ /* 0x100fe40000010897 */
[--C-:B------:R-:W-:Y:S02]  /*ece0*/  FFMA.FTZ R171, R10, c[0x0][0x23c], -R151.reuse ;  /* 0x00008f000aab7a23 */ /* 0x100fe40000010897 */
[--C-:B------:R-:W-:Y:S01]  /*ecf0*/  FFMA.FTZ R135, R227, c[0x0][0x23c], -R144.reuse ;  /* 0x00008f00e3877a23 */ /* 0x100fe20000010890 */
[----:B------:R-:W-:Y:S01]  /*ed00*/  MUFU.EX2 R173, R173 ;  /* 0x000000ad00ad7308 */ /* 0x000fe20000000800 */
[----:B------:R-:W-:Y:S02]  /*ed10*/  FMUL.FTZ R2, R4, c[0x0][0x23c] ;  /* 0x00008f0004027a20 */ /* 0x000fe40000410000 */
[----:B------:R-:W-:Y:S02]  /*ed20*/  FMUL.FTZ R0, R5, c[0x0][0x23c] ;  /* 0x00008f0005007a20 */ /* 0x000fe40000410000 */
[--C-:B------:R-:W-:Y:S02]  /*ed30*/  FFMA.FTZ R174, R164, c[0x0][0x23c], -R151.reuse ;  /* 0x00008f00a4ae7a23 */ /* 0x100fe40000010897 */
[----:B------:R-:W-:Y:S01]  /*ed40*/  LDSM.16.MT88.4 R164, [R196+0x11800] ;  /* 0x01180000c4a4783b */ /* 0x000fe20000004200 */
[--C-:B------:R-:W-:Y:S02]  /*ed50*/  FFMA.FTZ R175, R162, c[0x0][0x23c], -R151.reuse ;  /* 0x00008f00a2af7a23 */ /* 0x100fe40000010897 */
[----:B------:R-:W1:Y:S01]  /*ed60*/  MUFU.EX2 R134, R134 ;  /* 0x0000008600867308 */ /* 0x000e620000000800 */
[--C-:B------:R-:W-:Y:S02]  /*ed70*/  FFMA.FTZ R176, R142, c[0x0][0x23c], -R151.reuse ;  /* 0x00008f008eb07a23 */ /* 0x100fe40000010897 */
[--C-:B------:R-:W-:Y:S02]  /*ed80*/  FFMA.FTZ R177, R140, c[0x0][0x23c], -R151.reuse ;  /* 0x00008f008cb17a23 */ /* 0x100fe40000010897 */
[--C-:B------:R-:W-:Y:S02]  /*ed90*/  FFMA.FTZ R178, R163, c[0x0][0x23c], -R144.reuse ;  /* 0x00008f00a3b27a23 */ /* 0x100fe40000010890 */
[--C-:B------:R-:W-:Y:S02]  /*eda0*/  FFMA.FTZ R179, R161, c[0x0][0x23c], -R144.reuse ;  /* 0x00008f00a1b37a23 */ /* 0x100fe40000010890 */
[--C-:B------:R-:W-:Y:S01]  /*edb0*/  FFMA.FTZ R218, R143, c[0x0][0x23c], -R144.reuse ;  /* 0x00008f008fda7a23 */ /* 0x100fe20000010890 */
[----:B------:R-:W-:Y:S01]  /*edc0*/  MUFU.EX2 R172, R172 ;  /* 0x000000ac00ac7308 */ /* 0x000fe20000000800 */
[--C-:B------:R-:W-:Y:S02]  /*edd0*/  FFMA.FTZ R223, R141, c[0x0][0x23c], -R144.reuse ;  /* 0x00008f008ddf7a23 */ /* 0x100fe40000010890 */
[----:B------:R-:W-:Y:S01]  /*ede0*/  LDSM.16.MT88.4 R140, [R193+0xe800] ;  /* 0x00e80000c18c783b */ /* 0x000fe20000004200 */
[--C-:B------:R-:W-:Y:S02]  /*edf0*/  FFMA.FTZ R222, R160, c[0x0][0x23c], -R151.reuse ;  /* 0x00008f00a0de7a23 */ /* 0x100fe40000010897 */
[--C-:B------:R-:W-:Y:S02]  /*ee00*/  FFMA.FTZ R225, R158, c[0x0][0x23c], -R151.reuse ;  /* 0x00008f009ee17a23 */ /* 0x100fe40000010897 */
[--C-:B------:R-:W-:Y:S02]  /*ee10*/  FFMA.FTZ R224, R156, c[0x0][0x23c], -R151.reuse ;  /* 0x00008f009ce07a23 */ /* 0x100fe40000010897 */
[----:B------:R-:W2:Y:S01]  /*ee20*/  MUFU.EX2 R171, R171 ;  /* 0x000000ab00ab7308 */ /* 0x000ea20000000800 */
[----:B------:R-:W-:Y:S01]  /*ee30*/  LDSM.16.MT88.4 R160, [R192+0xf800] ;  /* 0x00f80000c0a0783b */ /* 0x000fe20000004200 */
[--C-:B------:R-:W-:Y:S01]  /*ee40*/  FFMA.FTZ R227, R154, c[0x0][0x23c], -R151.reuse ;  /* 0x00008f009ae37a23 */ /* 0x100fe20000010897 */
[----:B-1----:R-:W-:Y:S01]  /*ee50*/  F2FP.BF16.PACK_AB R136, R134, R173 ;  /* 0x000000ad8688723e */ /* 0x002fe200000010ff */
[--C-:B------:R-:W-:Y:S02]  /*ee60*/  FFMA.FTZ R226, R159, c[0x0][0x23c], -R144.reuse ;  /* 0x00008f009fe27a23 */ /* 0x100fe40000010890 */
[--C-:B------:R-:W-:Y:S03]  /*ee70*/  FFMA.FTZ R229, R157, c[0x0][0x23c], -R144.reuse ;  /* 0x00008f009de57a23 */ /* 0x100fe60000010890 */
[----:B------:R-:W-:Y:S01]  /*ee80*/  LDSM.16.MT88.4 R156, [R193+0xf800] ;  /* 0x00f80000c19c783b */ /* 0x000fe20000004200 */
[----:B------:R-:W1:Y:S01]  /*ee90*/  MUFU.EX2 R169, R169 ;  /* 0x000000a900a97308 */ /* 0x000e620000000800 */
[--C-:B------:R-:W-:Y:S02]  /*eea0*/  FFMA.FTZ R228, R155, c[0x0][0x23c], -R144.reuse ;  /* 0x00008f009be47a23 */ /* 0x100fe40000010890 */
[--C-:B------:R-:W-:Y:S02]  /*eeb0*/  FFMA.FTZ R231, R153, c[0x0][0x23c], -R144.reuse ;  /* 0x00008f0099e77a23 */ /* 0x100fe40000010890 */
[--C-:B------:R-:W-:Y:S02]  /*eec0*/  FFMA.FTZ R230, R152, c[0x0][0x23c], -R151.reuse ;  /* 0x00008f0098e67a23 */ /* 0x100fe40000010897 */
[----:B------:R-:W-:Y:S01]  /*eed0*/  LDSM.16.MT88.4 R152, [R194+0xf800] ;  /* 0x00f80000c298783b */ /* 0x000fe20000004200 */
[--C-:B------:R-:W-:Y:S02]  /*eee0*/  FFMA.FTZ R233, R150, c[0x0][0x23c], -R151.reuse ;  /* 0x00008f0096e97a23 */ /* 0x100fe40000010897 */
[----:B------:R-:W-:Y:S01]  /*eef0*/  MUFU.EX2 R168, R168 ;  /* 0x000000a800a87308 */ /* 0x000fe20000000800 */
[--C-:B------:R-:W-:Y:S02]  /*ef00*/  FFMA.FTZ R232, R148, c[0x0][0x23c], -R151.reuse ;  /* 0x00008f0094e87a23 */ /* 0x100fe40000010897 */
[--C-:B------:R-:W-:Y:S01]  /*ef10*/  FFMA.FTZ R234, R149, c[0x0][0x23c], -R144.reuse ;  /* 0x00008f0095ea7a23 */ /* 0x100fe20000010890 */
[----:B--2---:R-:W-:Y:S01]  /*ef20*/  F2FP.BF16.PACK_AB R138, R171, R172 ;  /* 0x000000acab8a723e */ /* 0x004fe200000010ff */
[--C-:B------:R-:W-:Y:S02]  /*ef30*/  FFMA.FTZ R237, R147, c[0x0][0x23c], -R144.reuse ;  /* 0x00008f0093ed7a23 */ /* 0x100fe40000010890 */
[--C-:B------:R-:W-:Y:S02]  /*ef40*/  FFMA.FTZ R236, R145, c[0x0][0x23c], -R144.reuse ;  /* 0x00008f0091ec7a23 */ /* 0x100fe40000010890 */
[----:B------:R-:W-:Y:S01]  /*ef50*/  FFMA.FTZ R151, R146, c[0x0][0x23c], -R151 ;  /* 0x00008f0092977a23 */ /* 0x000fe20000010897 */
[----:B------:R-:W2:Y:S01]  /*ef60*/  MUFU.EX2 R135, R135 ;  /* 0x0000008700877308 */ /* 0x000ea20000000800 */
[----:B------:R-:W-:Y:S01]  /*ef70*/  FFMA.FTZ R144, R133, c[0x0][0x23c], -R144 ;  /* 0x00008f0085907a23 */ /* 0x000fe20000010890 */
[----:B-1----:R-:W-:Y:S08]  /*ef80*/  F2FP.BF16.PACK_AB R137, R169, R170 ;  /* 0x000000aaa989723e */ /* 0x002ff000000010ff */
        /* <DEDUP_REMOVED lines=306> */
.L_x_2168:
        /* <DEDUP_REMOVED lines=316> */
.L_x_2174:
[----:B---34-:R-:W-:Y:S05]  /*11670*/  BSYNC B0 ;  /* 0x0000000000007941 */ /* 0x018fea0003800000 */
.L_x_2173:
        /* <DEDUP_REMOVED lines=38> */
.L_x_2176:
[----:B------:R-:W-:Y:S05]  /*118e0*/  BSYNC B0 ;  /* 0x0000000000007941 */ /* 0x000fea0003800000 */
.L_x_2175:
        /* <DEDUP_REMOVED lines=20> */
.L_x_2178:
[----:B------:R-:W-:Y:S05]  /*11a30*/  BSYNC B0 ;  /* 0x0000000000007941 */ /* 0x000fea0003800000 */
.L_x_2177:
        /* <DEDUP_REMOVED lines=20> */
.L_x_2180:
[----:B------:R-:W-:Y:S05]  /*11b80*/  BSYNC B0 ;  /* 0x0000000000007941 */ /* 0x000fea0003800000 */
.L_x_2179:
        /* <DEDUP_REMOVED lines=20> */
.L_x_2181:
        /* <DEDUP_REMOVED lines=11> */
.L_x_7845:


//--------------------- .text._ZN5flash24flash_fwd_splitkv_kernelI23Flash_fwd_kernel_traitsILi192ELi64ELi64ELi4ELb0ELb0EN7cutlass10bfloat16_tE19Flash_kernel_traitsILi192ELi64ELi64ELi4ES3_EELb0ELb1ELb0ELb0ELb0ELb0ELb0ELb1EEEvNS_16Flash_fwd_paramsE --------------------------
	.section	.text._ZN5flash24flash_fwd_splitkv_kernelI23Flash_fwd_kernel_traitsILi192ELi64ELi64ELi4ELb0ELb0EN7cutlass10bfloat16_tE19Flash_kernel_traitsILi192ELi64ELi64ELi4ES3_EELb0ELb1ELb0ELb0ELb0ELb0ELb0ELb1EEEvNS_16Flash_fwd_paramsE,"ax",@progbits
	.sectioninfo	@"SHI_REGISTERS=246"
	.align	128
        .global         _ZN5flash24flash_fwd_splitkv_kernelI23Flash_fwd_kernel_traitsILi192ELi64ELi64ELi4ELb0ELb0EN7cutlass10bfloat16_tE19Flash_kernel_traitsILi192ELi64ELi64ELi4ES3_EELb0ELb1ELb0ELb0ELb0ELb0ELb0ELb1EEEvNS_16Flash_fwd_paramsE
        .type           _ZN5flash24flash_fwd_splitkv_kernelI23Flash_fwd_kernel_traitsILi192ELi64ELi64ELi4ELb0ELb0EN7cutlass10bfloat16_tE19Flash_kernel_traitsILi192ELi64ELi64ELi4ES3_EELb0ELb1ELb0ELb0ELb0ELb0ELb0ELb1EEEvNS_16Flash_fwd_paramsE,@function
        .size           _ZN5flash24flash_fwd_splitkv_kernelI23Flash_fwd_kernel_traitsILi192ELi64ELi64ELi4ELb0ELb0EN7cutlass10bfloat16_tE19Flash_kernel_traitsILi192ELi64ELi64ELi4ES3_EELb0ELb1ELb0ELb0ELb0ELb0ELb0ELb1EEEvNS_16Flash_fwd_paramsE,(.L_x_7791 - _ZN5flash24flash_fwd_splitkv_kernelI23Flash_fwd_kernel_traitsILi192ELi64ELi64ELi4ELb0ELb0EN7cutlass10bfloat16_tE19Flash_kernel_traitsILi192ELi64ELi64ELi4ES3_EELb0ELb1ELb0ELb0ELb0ELb0ELb0ELb1EEEvNS_16Flash_fwd_paramsE)
        .other          _ZN5flash24flash_fwd_splitkv_kernelI23Flash_fwd_kernel_traitsILi192ELi64ELi64ELi4ELb0ELb0EN7cutlass10bfloat16_tE19Flash_kernel_traitsILi192ELi64ELi64ELi4ES3_EELb0ELb1ELb0ELb0ELb0ELb0ELb0ELb1EEEvNS_16Flash_fwd_paramsE,@"STO_CUDA_ENTRY STV_DEFAULT"
_ZN5flash24flash_fwd_splitkv_kernelI23Flash_fwd_kernel_traitsILi192ELi64ELi64ELi4ELb0ELb0EN7cutlass10bfloat16_tE19Flash_kernel_traitsILi192ELi64ELi64ELi4ES3_EELb0ELb1ELb0ELb0ELb0ELb0ELb0ELb1EEEvNS_16Flash_fwd_paramsE:
.text._ZN5flash24flash_fwd_splitkv_kernelI23Flash_fwd_kernel_traitsILi192ELi64ELi64ELi4ELb0ELb0EN7cutlass10bfloat16_tE19Flash_kernel_traitsILi192ELi64ELi64ELi4ES3_EELb0ELb1ELb0ELb0ELb0ELb0ELb0ELb1EEEvNS_16Flash_fwd_paramsE:
        /* <DEDUP_REMOVED lines=9> */
[----:B-123--:R-:W-:Y:S05]  /*0090*/  CALL.REL.NOINC `($_ZN5flash24flash_fwd_splitkv_kernelI23Flash_fwd_kernel_traitsILi192ELi64ELi64ELi4ELb0ELb0EN7cutlass10bfloat16_tE19Flash_kernel_traitsILi192ELi64ELi64ELi4ES3_EELb0ELb1ELb0ELb0ELb0ELb0ELb0ELb1EEEvNS_16Flash_fwd_paramsE$_ZN5flash30compute_attn_1rowblock_splitkvI23Flash_fwd_kernel_traitsILi192ELi64ELi64ELi4ELb0ELb0EN7cutlass10bfloat16_tE19Flash_kernel_traitsILi192ELi64ELi64ELi4ES3_EELb0ELb1ELb0ELb0ELb0ELb0ELb0ELb1ENS_16Flash_fwd_paramsEEEvRKT8_iiiii) ;  /* 0x0000002000007944 */ /* 0x00efea0003c00000 */
[----:B------:R-:W-:Y:S05]  /*00a0*/  BSYNC B4 ;  /* 0x0000000000047941 */ /* 0x000fea0003800000 */
.L_x_2182:
[----:B------:R-:W-:Y:S05]  /*00b0*/  EXIT ;  /* 0x000000000000794d */ /* 0x000fea0003800000 */
        .type           $_ZN5flash24flash_fwd_splitkv_kernelI23Flash_fwd_kernel_traitsILi192ELi64ELi64ELi4ELb0ELb0EN7cutlass10bfloat16_tE19Flash_kernel_traitsILi192ELi64ELi64ELi4ES3_EELb0ELb1ELb0ELb0ELb0ELb0ELb0ELb1EEEvNS_16Flash_fwd_paramsE$_ZN5flash30compute_attn_1rowblock_splitkvI23Flash_fwd_kernel_traitsILi192ELi64ELi64ELi4ELb0ELb0EN7cutlass10bfloat16_tE19Flash_kernel_traitsILi192ELi64ELi64ELi4ES3_EELb0ELb1ELb0ELb0ELb0ELb0ELb0ELb1ENS_16Flash_fwd_paramsEEEvRKT8_iiiii,@function
        .size           $_ZN5flash24flash_fwd_splitkv_kernelI23Flash_fwd_kernel_traitsILi192ELi64ELi64ELi4ELb0ELb0EN7cutlass10bfloat16_tE19Flash_kernel_traitsILi192ELi64ELi64ELi4ES3_EELb0ELb1ELb0ELb0ELb0ELb0ELb0ELb1EEEvNS_16Flash_fwd_paramsE$_ZN5flash30compute_attn_1rowblock_splitkvI23Flash_fwd_kernel_traitsILi192ELi64ELi64ELi4ELb0ELb0EN7cutlass10bfloat16_tE19Flash_kernel_traitsILi192ELi64ELi64ELi4ES3_EELb0ELb1ELb0ELb0ELb0ELb0ELb0ELb1ENS_16Flash_fwd_paramsEEEvRKT8_iiiii,($__internal_18_$__cuda_sm70_shflsync_bfly_p - $_ZN5flash24flash_fwd_splitkv_kernelI23Flash_fwd_kernel_traitsILi192ELi64ELi64ELi4ELb0ELb0EN7cutlass10bfloat16_tE19Flash_kernel_traitsILi192ELi64ELi64ELi4ES3_EELb0ELb1ELb0ELb0ELb0ELb0ELb0ELb1EEEvNS_16Flash_fwd_paramsE$_ZN5flash30compute_attn_1rowblock_splitkvI23Flash_fwd_kernel_traitsILi192ELi64ELi64ELi4ELb0ELb0EN7cutlass10bfloat16_tE19Flash_kernel_traitsILi192ELi64ELi64ELi4ES3_EELb0ELb1ELb0ELb0ELb0ELb0ELb0ELb1ENS_16Flash_fwd_paramsEEEvRKT8_iiiii)
$_ZN5flash24flash_fwd_splitkv_kernelI23Flash_fwd_kernel_traitsILi192ELi64ELi64ELi4ELb0ELb0EN7cutlass10bfloat16_tE19Flash_kernel_traitsILi192ELi64ELi64ELi4ES3_EELb0ELb1ELb0ELb0ELb0ELb0ELb0ELb1EEEvNS_16Flash_fwd_paramsE$_ZN5flash30compute_attn_1rowblock_splitkvI23Flash_fwd_kernel_traitsILi192ELi64ELi64ELi4ELb0ELb0EN7cutlass10bfloat16_tE19Flash_kernel_traitsILi192ELi64ELi64ELi4ES3_EELb0ELb1ELb0ELb0ELb0ELb0ELb0ELb1ENS_16Flash_fwd_paramsEEEvRKT8_iiiii:
        /* <DEDUP_REMOVED lines=12> */
[----:B------:R-:W-:Y:S02]  /*0180*/  IMAD.MOV.U32 R13, RZ, RZ, -0x1 ;  /* 0xffffffffff0d7424 */ /* 0x000fe400078e00ff */
[----:B------:R-:W-:Y:S01]  /*0190*/  ISETP.NE.AND.EX P0, PT, R3, RZ, PT, P0 ;  /* 0x000000ff0300720c */ /* 0x000fe20003f05300 */
[----:B------:R-:W-:-:S12]  /*01a0*/  IMAD.WIDE R2, R207, 0x4, R2 ;  /* 0x00000004cf027825 */ /* 0x000fd800078e0202 */
[----:B------:R-:W-:Y:S05]  /*01b0*/  @!P0 BRA `(.L_x_2184) ;  /* 0x0000004000008947 */ /* 0x000fea0003800000 */
[----:B------:R-:W2:Y:S02]  /*01c0*/  LD.E.U8 R0, [R18.64+0x1b2] ;  /* 0x0001b20612007980 */ /* 0x000ea4000c101100 */
[----:B--2---:R-:W-:-:S13]  /*01d0*/  ISETP.NE.AND P2, PT, R0, RZ, PT ;  /* 0x000000ff0000720c */ /* 0x004fda0003f45270 */
[----:B------:R-:W-:Y:S05]  /*01e0*/  @!P2 BRA `(.L_x_2184) ;  /* 0x000000100000a947 */ /* 0x000fea0003800000 */
[----:B------:R2:W5:Y:S02]  /*01f0*/  LD.E R13, [R2.64] ;  /* 0x00000006020d7980 */ /* 0x000564000c101900 */
.L_x_2184:
[----:B------:R-:W-:Y:S05]  /*0200*/  BSYNC B0 ;  /* 0x0000000000007941 */ /* 0x000fea0003800000 */
.L_x_2183:
[----:B------:R-:W3:Y:S04]  /*0210*/  LD.E.64 R20, [R18.64+0xf0] ;  /* 0x0000f00612147980 */ /* 0x000ee8000c101b00 */
[----:B------:R-:W4:Y:S01]  /*0220*/  @P1 LD.E R209, [R4.64+0x4] ;  /* 0x0000040604d11980 */ /* 0x000f22000c101900 */
[----:B------:R-:W-:Y:S01]  /*0230*/  IMAD.MOV.U32 R12, RZ, RZ, RZ ;  /* 0x000000ffff0c7224 */ /* 0x000fe200078e00ff */
[----:B---3--:R-:W-:-:S04]  /*0240*/  ISETP.NE.U32.AND P4, PT, R20, RZ, PT ;  /* 0x000000ff1400720c */ /* 0x008fc80003f85070 */
[----:B------:R-:W-:Y:S01]  /*0250*/  ISETP.NE.AND.EX P4, PT, R21, RZ, PT, P4 ;  /* 0x000000ff1500720c */ /* 0x000fe20003f85340 */
[----:B------:R-:W-:Y:S01]  /*0260*/  IMAD.WIDE R20, R207, 0x4, R20 ;  /* 0x00000004cf147825 */ /* 0x000fe200078e0214 */
[----:B----45:R-:W-:-:S06]  /*0270*/  @P1 IADD3 R209, -R210, R209, RZ ;  /* 0x000000d1d2d11210 */ /* 0x030fcc0007ffe1ff */
        /* <DEDUP_REMOVED lines=10> */
.L_x_2186:
[----:B------:R4:W5:Y:S02]  /*0320*/  LD.E R75, [R18.64+0xb8] ;  /* 0x0000b806124b7980 */ /* 0x000964000c101900 */
.L_x_2187:
[----:B------:R-:W-:Y:S05]  /*0330*/  BSYNC B0 ;  /* 0x0000000000007941 */ /* 0x000fea0003800000 */
.L_x_2185:
[----:B--2-4-:R-:W2:Y:S01]  /*0340*/  LD.E.64 R2, [R18.64+0xf8] ;  /* 0x0000f80612027980 */ /* 0x014ea2000c101b00 */
[----:B------:R-:W-:Y:S01]  /*0350*/  BSSY B1, `(.L_x_2188) ;  /* 0x0000012000017945 */ /* 0x000fe20003800000 */
[----:B-----5:R-:W-:Y:S01]  /*0360*/  IMAD.IADD R75, R75, 0x1, -R12 ;  /* 0x000000014b4b7824 */ /* 0x020fe200078e0a0c */
[----:B--2---:R-:W-:-:S04]  /*0370*/  ISETP.NE.U32.AND P0, PT, R2, RZ, PT ;  /* 0x000000ff0200720c */ /* 0x004fc80003f05070 */
[----:B------:R-:W-:-:S13]  /*0380*/  ISETP.NE.AND.EX P0, PT, R3, RZ, PT, P0 ;  /* 0x000000ff0300720c */ /* 0x000fda0003f05300 */
[----:B------:R-:W-:Y:S05]  /*0390*/  @!P0 BRA `(.L_x_2189) ;  /* 0x0000004000008947 */ /* 0x000fea0003800000 */
[----:B------:R-:W-:-:S06]  /*03a0*/  IMAD.WIDE R2, R207, 0x4, R2 ;  /* 0x00000004cf027825 */ /* 0x000fcc00078e0202 */
[----:B------:R-:W2:Y:S02]  /*03b0*/  LD.E R3, [R2.64] ;  /* 0x0000000602037980 */ /* 0x000ea4000c101900 */
[----:B--2---:R-:W-:Y:S01]  /*03c0*/  IADD3 R68, R3, -R12, RZ ;  /* 0x8000000c03447210 */ /* 0x004fe20007ffe0ff */
[----:B------:R-:W-:Y:S05]  /*03d0*/  BRA `(.L_x_2190) ;  /* 0x0000009000007947 */ /* 0x000fea0003800000 */
.L_x_2189:
[----:B------:R-:W2:Y:S01]  /*03e0*/  LD.E.64 R2, [R18.64+0x108] ;  /* 0x0001080612027980 */ /* 0x000ea2000c101b00 */
[----:B------:R-:W-:Y:S01]  /*03f0*/  BSSY B0, `(.L_x_2191) ;  /* 0x0000006000007945 */ /* 0x000fe20003800000 */
[----:B------:R-:W-:Y:S01]  /*0400*/  IMAD.MOV.U32 R68, RZ, RZ, RZ ;  /* 0x000000ffff447224 */ /* 0x000fe200078e00ff */
[----:B--2---:R-:W-:-:S04]  /*0410*/  ISETP.NE.U32.AND P0, PT, R2, RZ, PT ;  /* 0x000000ff0200720c */ /* 0x004fc80003f05070 */
[----:B------:R-:W-:-:S13]  /*0420*/  ISETP.NE.AND.EX P0, PT, R3, RZ, PT, P0 ;  /* 0x000000ff0300720c */ /* 0x000fda0003f05300 */
[----:B------:R-:W-:Y:S05]  /*0430*/  @!P0 BRA `(.L_x_2192) ;  /* 0x0000001000008947 */ /* 0x000fea0003800000 */
[----:B------:R2:W5:Y:S02]  /*0440*/  LD.E R68, [R18.64+0xbc] ;  /* 0x0000bc0612447980 */ /* 0x000564000c101900 */
.L_x_2192:
[----:B------:R-:W-:Y:S05]  /*0450*/  BSYNC B0 ;  /* 0x0000000000007941 */ /* 0x000fea0003800000 */
.L_x_2191:
[----:B-----5:R-:W-:Y:S02]  /*0460*/  IADD3 R68, R75, R68, RZ ;  /* 0x000000444b447210 */ /* 0x020fe40007ffe0ff */
.L_x_2190:
[----:B------:R-:W-:Y:S05]  /*0470*/  BSYNC B1 ;  /* 0x0000000000017941 */ /* 0x000fea0003800000 */
.L_x_2188:
[----:B------:R-:W-:Y:S01]  /*0480*/  IMAD.SHL.U32 R72, R208, 0x40, RZ ;  /* 0x00000040d0487824 */ /* 0x000fe200078e00ff */
[----:B------:R-:W-:Y:S01]  /*0490*/  MOV R2, R206 ;  /* 0x000000ce00027202 */ /* 0x000fe20000000f00 */
[----:B------:R-:W-:-:S03]  /*04a0*/  IMAD.MOV.U32 R3, RZ, RZ, 0x0 ;  /* 0x00000000ff037424 */ /* 0x000fc600078e00ff */
[----:B------:R-:W-:-:S13]  /*04b0*/  ISETP.GT.AND P0, PT, R209, R72, PT ;  /* 0x00000048d100720c */ /* 0x000fda0003f04270 */
[----:B------:R-:W-:Y:S05]  /*04c0*/  @!P0 RET.REL.NODEC R2 `(_ZN5flash24flash_fwd_splitkv_kernelI23Flash_fwd_kernel_traitsILi192ELi64ELi64ELi4ELb0ELb0EN7cutlass10bfloat16_tE19Flash_kernel_traitsILi192ELi64ELi64ELi4ES3_EELb0ELb1ELb0ELb0ELb0ELb0ELb0ELb1EEEvNS_16Flash_fwd_paramsE) ;  /* 0xfffffb3002008950 */ /* 0x000fea0003c3ffff */
[----:B------:R-:W4:Y:S04]  /*04d0*/  LD.E R9, [R18.64+0xb8] ;  /* 0x0000b80612097980 */ /* 0x000f28000c101900 */
[----:B-1----:R-:W5:Y:S04]  /*04e0*/  LD.E R4, [R18.64+0x184] ;  /* 0x0001840612047980 */ /* 0x002f68000c101900 */
[----:B--2---:R-:W2:Y:S01]  /*04f0*/  LD.E R3, [R18.64+0x188] ;  /* 0x0001880612037980 */ /* 0x004ea2000c101900 */
[C---:B------:R-:W-:Y:S02]  /*0500*/  IADD3 R7, R68.reuse, R72, -R209 ;  /* 0x0000004844077210 */ /* 0x040fe40007ffe8d1 */
[----:B------:R-:W-:Y:S01]  /*0510*/  IADD3 R5, R68, 0x3f, RZ ;  /* 0x0000003f44057810 */ /* 0x000fe20007ffe0ff */
[----:B------:R-:W1:Y:S01]  /*0520*/  S2R R71, SR_TID.X ;  /* 0x0000000000477919 */ /* 0x000e620000002100 */
[----:B------:R-:W-:-:S02]  /*0530*/  IADD3 R0, -R209, 0x7f, R72 ;  /* 0x0000007fd1007810 */ /* 0x000fc40007ffe148 */
[----:B------:R-:W-:-:S04]  /*0540*/  SHF.R.S32.HI R2, RZ, 0x1f, R5 ;  /* 0x0000001fff027819 */ /* 0x000fc80000011405 */
[----:B------:R-:W-:-:S04]  /*0550*/  LEA.HI R2, R2, R5, RZ, 0x6 ;  /* 0x0000000502027211 */ /* 0x000fc800078f30ff */
[----:B------:R-:W-:Y:S02]  /*0560*/  SHF.R.S32.HI R2, RZ, 0x6, R2 ;  /* 0x00000006ff027819 */ /* 0x000fe40000011402 */
[----:B----4-:R-:W-:Y:S01]  /*0570*/  IADD3 R9, R9, 0x3f, RZ ;  /* 0x0000003f09097810 */ /* 0x010fe20007ffe0ff */
[----:B-----5:R-:W-:-:S03]  /*0580*/  IMAD.IADD R4, R7, 0x1, -R4 ;  /* 0x0000000107047824 */ /* 0x020fc600078e0a04 */
[----:B------:R-:W-:Y:S02]  /*0590*/  SHF.R.S32.HI R6, RZ, 0x1f, R9 ;  /* 0x0000001fff067819 */ /* 0x000fe40000011409 */
[----:B--2---:R-:W-:Y:S02]  /*05a0*/  IADD3 R0, R3, R0, R68 ;  /* 0x0000000003007210 */ /* 0x004fe40007ffe044 */
[----:B------:R-:W-:Y:S02]  /*05b0*/  LEA.HI R6, R6, R9, RZ, 0x6 ;  /* 0x0000000906067211 */ /* 0x000fe400078f30ff */
[----:B------:R-:W-:Y:S02]  /*05c0*/  SHF.R.S32.HI R5, RZ, 0x1f, R4 ;  /* 0x0000001fff057819 */ /* 0x000fe40000011404 */
[----:B------:R-:W-:Y:S02]  /*05d0*/  SHF.R.S32.HI R3, RZ, 0x1f, R0 ;  /* 0x0000001fff037819 */ /* 0x000fe40000011400 */
[----:B------:R-:W-:-:S02]  /*05e0*/  SHF.R.S32.HI R7, RZ, 0x6, R6 ;  /* 0x00000006ff077819 */ /* 0x000fc40000011406 */
[----:B------:R-:W-:Y:S02]  /*05f0*/  LEA.HI R5, R5, R4, RZ, 0x6 ;  /* 0x0000000405057211 */ /* 0x000fe400078f30ff */
[----:B------:R-:W-:Y:S02]  /*0600*/  LEA.HI R3, R3, R0, RZ, 0x6 ;  /* 0x0000000003037211 */ /* 0x000fe400078f30ff */
[----:B------:R-:W-:Y:S02]  /*0610*/  IMNMX R2, R7, R2, PT ;  /* 0x0000000207027217 */ /* 0x000fe40003800200 */
[----:B------:R-:W-:Y:S02]  /*0620*/  SHF.R.S32.HI R5, RZ, 0x6, R5 ;  /* 0x00000006ff057819 */ /* 0x000fe40000011405 */
[----:B------:R-:W-:Y:S02]  /*0630*/  SHF.R.S32.HI R3, RZ, 0x6, R3 ;  /* 0x00000006ff037819 */ /* 0x000fe40000011403 */
[----:B------:R-:W-:-:S02]  /*0640*/  IMNMX R202, RZ, R5, !PT ;  /* 0x00000005ffca7217 */ /* 0x000fc40007800200 */
[----:B------:R-:W-:-:S04]  /*0650*/  IMNMX R133, R2, R3, PT ;  /* 0x0000000302857217 */ /* 0x000fc80003800200 */
[----:B------:R-:W-:-:S13]  /*0660*/  ISETP.GE.AND P0, PT, R202, R133, PT ;  /* 0x00000085ca00720c */ /* 0x000fda0003f06270 */
[----:B------:R-:W-:Y:S05]  /*0670*/  @!P0 BRA `(.L_x_2193) ;  /* 0x000008f000008947 */ /* 0x000fea0003800000 */
[----:B-1----:R-:W-:Y:S01]  /*0680*/  ISETP.NE.AND P0, PT, R210, -0x1, PT ;  /* 0xffffffffd200780c */ /* 0x002fe20003f05270 */
[----:B------:R-:W2:Y:S04]  /*0690*/  LD.E.64 R14, [R18.64+0x88] ;  /* 0x00008806120e7980 */ /* 0x000ea8000c101b00 */
[----:B------:R1:W4:Y:S04]  /*06a0*/  LD.E.64 R4, [R18.64+0x90] ;  /* 0x0000900612047980 */ /* 0x000328000c101b00 */
[----:B---3--:R1:W3:Y:S04]  /*06b0*/  LD.E R2, [R18.64+0x60] ;  /* 0x0000600612027980 */ /* 0x0082e8000c101900 */
[----:B------:R1:W3:Y:S04]  /*06c0*/  @!P0 LD.E.64 R12, [R18.64+0x80] ;  /* 0x00008006120c8980 */ /* 0x0002e8000c101b00 */
        /* <DEDUP_REMOVED lines=14> */
[-C--:B--2---:R-:W-:Y:S02]  /*07b0*/  @P0 IMAD R7, R15, R210.reuse, RZ ;  /* 0x000000d20f070224 */ /* 0x084fe400078e02ff */
[----:B------:R-:W-:-:S04]  /*07c0*/  @P0 IMAD.WIDE.U32 R16, R14, R210, RZ ;  /* 0x000000d20e100225 */ /* 0x000fc800078e00ff */
[----:B-1----:R-:W-:-:S04]  /*07d0*/  IMAD.WIDE.U32 R18, R72, R14, R22 ;  /* 0x0000000e48127225 */ /* 0x002fc800078e0016 */
[-C--:B---3--:R-:W-:Y:S02]  /*07e0*/  @!P0 IMAD R9, R13, R207.reuse, RZ ;  /* 0x000000cf0d098224 */ /* 0x088fe400078e02ff */
        /* <DEDUP_REMOVED lines=35> */
.L_x_2195:
[----:B------:R-:W-:Y:S05]  /*0a20*/  BSYNC B0 ;  /* 0x0000000000007941 */ /* 0x000fea0003800000 */
.L_x_2194:
        /* <DEDUP_REMOVED lines=20> */
.L_x_2197:
[----:B------:R-:W-:Y:S05]  /*0b70*/  BSYNC B0 ;  /* 0x0000000000007941 */ /* 0x000fea0003800000 */
.L_x_2196:
        /* <DEDUP_REMOVED lines=20> */
.L_x_2199:
[----:B------:R-:W-:Y:S05]  /*0cc0*/  BSYNC B0 ;  /* 0x0000000000007941 */ /* 0x000fea0003800000 */
.L_x_2198:
        /* <DEDUP_REMOVED lines=20> */
.L_x_2201:
[----:B------:R-:W-:Y:S05]  /*0e10*/  BSYNC B0 ;  /* 0x0000000000007941 */ /* 0x000fea0003800000 */
.L_x_2200:
        /* <DEDUP_REMOVED lines=16> */
[----:B------:R-:W-:Y:S05]  /*0f20*/  @P4 RET.REL.NODEC R206 `(_ZN5flash24flash_fwd_splitkv_kernelI23Flash_fwd_kernel_traitsILi192ELi64ELi64ELi4ELb0ELb0EN7cutlass10bfloat16_tE19Flash_kernel_traitsILi192ELi64ELi64ELi4ES3_EELb0ELb1ELb0ELb0ELb0ELb0ELb0ELb1EEEvNS_16Flash_fwd_paramsE) ;  /* 0xfffff0d0ce004950 */ /* 0x000fea0003c3ffff */
[----:B--2---:R-:W-:Y:S02]  /*0f30*/  MOV R3, 0x7f800000 ;  /* 0x7f80000000037802 */ /* 0x004fe40000000f00 */
[----:B------:R-:W-:-:S03]  /*0f40*/  MOV R207, 0x0 ;  /* 0x0000000000cf7802 */ /* 0x000fc60000000f00 */
[----:B------:R2:W-:Y:S01]  /*0f50*/  ST.E [R4.64+0xc0], R3 ;  /* 0x0000c00304007985 */ /* 0x0005e2000c101906 */
[----:B------:R-:W-:Y:S05]  /*0f60*/  RET.REL.NODEC R206 `(_ZN5flash24flash_fwd_splitkv_kernelI23Flash_fwd_kernel_traitsILi192ELi64ELi64ELi4ELb0ELb0EN7cutlass10bfloat16_tE19Flash_kernel_traitsILi192ELi64ELi64ELi4ES3_EELb0ELb1ELb0ELb0ELb0ELb0ELb0ELb1EEEvNS_16Flash_fwd_paramsE) ;  /* 0xfffff090ce007950 */ /* 0x000fea0003c3ffff */
.L_x_2193:
[----:B-1----:R-:W2:Y:S04]  /*0f70*/  LD.E.64 R6, [R18.64+0x160] ;  /* 0x0001600612067980 */ /* 0x002ea8000c101b00 */
[----:B------:R-:W4:Y:S01]  /*0f80*/  LD.E.64 R8, [R18.64+0x158] ;  /* 0x0001580612087980 */ /* 0x000f22000c101b00 */
[----:B--2---:R-:W-:-:S04]  /*0f90*/  ISETP.NE.U32.AND P1, PT, R6, RZ, PT ;  /* 0x000000ff0600720c */ /* 0x004fc80003f25070 */
[----:B------:R-:W-:-:S13]  /*0fa0*/  ISETP.NE.AND.EX P1, PT, R7, RZ, PT, P1 ;  /* 0x000000ff0700720c */ /* 0x000fda0003f25310 */
[----:B------:R-:W2:Y:S01]  /*0fb0*/  @P1 LD.E.64 R4, [R18.64+0x168] ;  /* 0x0001680612041980 */ /* 0x000ea2000c101b00 */
        /* <DEDUP_REMOVED lines=8> */
[-C--:B--2---:R-:W-:Y:S02]  /*1040*/  @P1 IMAD R5, R5, R207.reuse, RZ ;  /* 0x000000cf05051224 */ /* 0x084fe400078e02ff */
        /* <DEDUP_REMOVED lines=8> */
[----:B-1----:R-:W2:Y:S04]  /*10d0*/  LD.E R6, [R18.64+0x170] ;  /* 0x0001700612067980 */ /* 0x002ea8000c101900 */
[----:B------:R-:W4:Y:S01]  /*10e0*/  LD.E R4, [R18.64+0x68] ;  /* 0x0000680612047980 */ /* 0x000f22000c101900 */
[----:B------:R-:W-:-:S03]  /*10f0*/  LEA R5, R133, 0xffffffc0, 0x6 ;  /* 0xffffffc085057811 */ /* 0x000fc600078e30ff */
[----:B---3--:R-:W2:Y:S01]  /*1100*/  LD.E.64 R16, [R18.64+0x20] ;  /* 0x0000200612107980 */ /* 0x008ea2000c101b00 */
[----:B------:R-:W-:-:S03]  /*1110*/  IABS R2, R5 ;  /* 0x0000000500027213 */ /* 0x000fc60000000000 */
[----:B------:R-:W2:Y:S04]  /*1120*/  LD.E.64 R64, [R18.64+0x38] ;  /* 0x0000380612407980 */ /* 0x000ea8000c101b00 */
[----:B------:R-:W2:Y:S04]  /*1130*/  LD.E.64 R12, [R18.64+0x28] ;  /* 0x00002806120c7980 */ /* 0x000ea8000c101b00 */
[----:B------:R-:W2:Y:S04]  /*1140*/  LD.E.64 R14, [R18.64+0x50] ;  /* 0x00005006120e7980 */ /* 0x000ea8000c101b00 */
[----:B------:R1:W5:Y:S04]  /*1150*/  LD.E.64 R26, [R18.64+0x58] ;  /* 0x00005806121a7980 */ /* 0x000368000c101b00 */
[----:B------:R1:W5:Y:S01]  /*1160*/  LD.E.64 R66, [R18.64+0x40] ;  /* 0x0000400612427980 */ /* 0x000362000c101b00 */
[----:B--2---:R-:W-:-:S04]  /*1170*/  IABS R3, R6 ;  /* 0x0000000600037213 */ /* 0x004fc80000000000 */
[----:B------:R-:W2:Y:S08]  /*1180*/  I2F.RP R10, R3 ;  /* 0x00000003000a7306 */ /* 0x000eb00000209400 */
[----:B--2---:R-:W2:Y:S02]  /*1190*/  MUFU.RCP R8, R10 ;  /* 0x0000000a00087308 */ /* 0x004ea40000001000 */
[----:B--2---:R-:W-:-:S06]  /*11a0*/  IADD3 R8, R8, 0xffffffe, RZ ;  /* 0x0ffffffe08087810 */ /* 0x004fcc0007ffe0ff */
[----:B------:R-:W2:Y:S02]  /*11b0*/  F2I.FTZ.U32.TRUNC.NTZ R9, R8 ;  /* 0x0000000800097305 */ /* 0x000ea4000021f000 */
[----:B--2---:R-:W-:Y:S02]  /*11c0*/  IMAD.MOV R0, RZ, RZ, -R9 ;  /* 0x000000ffff007224 */ /* 0x004fe400078e0a09 */
        /* <DEDUP_REMOVED lines=20> */
[----:B-----5:R-:W4:Y:S08]  /*1310*/  I2F.RP R11, R7 ;  /* 0x00000007000b7306 */ /* 0x020f300000209400 */
[----:B----4-:R-:W4:Y:S02]  /*1320*/  MUFU.RCP R10, R11 ;  /* 0x0000000b000a7308 */ /* 0x010f240000001000 */
[----:B----4-:R-:W-:-:S06]  /*1330*/  IADD3 R10, R10, 0xffffffe, RZ ;  /* 0x0ffffffe0a0a7810 */ /* 0x010fcc0007ffe0ff */
[----:B------:R-:W4:Y:S01]  /*1340*/  F2I.FTZ.U32.TRUNC.NTZ R23, R10 ;  /* 0x0000000a00177305 */ /* 0x000f22000021f000 */
[----:B------:R-:W-:Y:S01]  /*1350*/  IMAD.MOV.U32 R22, RZ, RZ, RZ ;  /* 0x000000ffff167224 */ /* 0x000fe200078e00ff */
[----:B--2---:R-:W-:Y:S02]  /*1360*/  IABS R3, R205 ;  /* 0x000000cd00037213 */ /* 0x004fe40000000000 */
        /* <DEDUP_REMOVED lines=13> */
[----:B------:R-:W-:Y:S01]  /*1440*/  ISETP.GE.AND P0, PT, R7, RZ, PT ;  /* 0x000000ff0700720c */ /* 0x000fe20003f06270 */
[----:B------:R-:W-:Y:S01]  /*1450*/  IMAD R6, R6, R9, R5 ;  /* 0x0000000906067224 */ /* 0x000fe200078e0205 */
[----:B------:R-:W-:-:S03]  /*1460*/  ISETP.NE.AND P1, PT, R4, RZ, PT ;  /* 0x000000ff0400720c */ /* 0x000fc60003f25270 */
[----:B------:R-:W-:Y:S02]  /*1470*/  IMAD R8, R65, R6, RZ ;  /* 0x0000000641087224 */ /* 0x000fe400078e02ff */
[----:B------:R-:W-:-:S06]  /*1480*/  @P2 IADD3 R11, R11, 0x1, RZ ;  /* 0x000000010b0b2810 */ /* 0x000fcc0007ffe0ff */
[----:B------:R-:W-:Y:S02]  /*1490*/  @!P0 IMAD.MOV R11, RZ, RZ, -R11 ;  /* 0x000000ffff0b8224 */ /* 0x000fe400078e0a0b */
[----:B------:R-:W-:-:S05]  /*14a0*/  @!P1 LOP3.LUT R11, RZ, R4, RZ, 0x33, !PT ;  /* 0x00000004ff0b9212 */ /* 0x000fca00078e33ff */
[----:B------:R-:W-:Y:S01]  /*14b0*/  IMAD R9, R15, R11, RZ ;  /* 0x0000000b0f097224 */ /* 0x000fe200078e02ff */
[----:B---3--:R-:W-:Y:S01]  /*14c0*/  SHF.R.S32.HI R0, RZ, 0x1f, R2 ;  /* 0x0000001fff007819 */ /* 0x008fe20000011402 */
[----:B------:R-:W-:-:S04]  /*14d0*/  IMAD R3, R17, R2, RZ ;  /* 0x0000000211037224 */ /* 0x000fc800078e02ff */
[C---:B------:R-:W-:Y:S02]  /*14e0*/  IMAD R3, R16.reuse, R0, R3 ;  /* 0x0000000010037224 */ /* 0x040fe400078e0203 */
[----:B------:R-:W-:-:S05]  /*14f0*/  IMAD.WIDE.U32 R16, R16, R2, RZ ;  /* 0x0000000210107225 */ /* 0x000fca00078e00ff */
[----:B------:R-:W-:Y:S02]  /*1500*/  IADD3 R17, R17, R3, RZ ;  /* 0x0000000311117210 */ /* 0x000fe40007ffe0ff */
[----:B------:R-:W-:-:S03]  /*1510*/  SHF.R.S32.HI R3, RZ, 0x1f, R6 ;  /* 0x0000001fff037819 */ /* 0x000fc60000011406 */
[----:B------:R-:W-:-:S04]  /*1520*/  IMAD.WIDE.U32 R16, R6, R64, R16 ;  /* 0x0000004006107225 */ /* 0x000fc800078e0010 */
[----:B------:R-:W-:Y:S02]  /*1530*/  IMAD R8, R64, R3, R8 ;  /* 0x0000000340087224 */ /* 0x000fe400078e0208 */
[----:B------:R-:W-:-:S03]  /*1540*/  IMAD R7, R13, R2, RZ ;  /* 0x000000020d077224 */ /* 0x000fc600078e02ff */
[----:B------:R-:W-:Y:S02]  /*1550*/  IADD3 R17, R17, R8, RZ ;  /* 0x0000000811117210 */ /* 0x000fe40007ffe0ff */
[----:B------:R-:W-:Y:S01]  /*1560*/  SHF.R.S32.HI R8, RZ, 0x1f, R11 ;  /* 0x0000001fff087819 */ /* 0x000fe2000001140b */
        /* <DEDUP_REMOVED lines=9> */
.L_x_2203:
[----:B-1----:R-:W2:Y:S01]  /*1600*/  LD.E R4, [R18.64+0x68] ;  /* 0x0000680612047980 */ /* 0x002ea2000c101900 */
[----:B------:R-:W-:-:S03]  /*1610*/  ISETP.NE.AND P3, PT, R13, -0x1, PT ;  /* 0xffffffff0d00780c */ /* 0x000fc60003f65270 */
[----:B------:R-:W4:Y:S04]  /*1620*/  LD.E.64 R64, [R18.64+0x38] ;  /* 0x0000380612407980 */ /* 0x000f28000c101b00 */
[----:B---3--:R-:W3:Y:S04]  /*1630*/  LD.E.64 R66, [R18.64+0x40] ;  /* 0x0000400612427980 */ /* 0x008ee8000c101b00 */
[----:B------:R-:W3:Y:S04]  /*1640*/  LD.E.64 R14, [R18.64+0x50] ;  /* 0x00005006120e7980 */ /* 0x000ee8000c101b00 */
[----:B------:R-:W3:Y:S04]  /*1650*/  @!P3 LD.E.64 R22, [R18.64+0x20] ;  /* 0x000020061216b980 */ /* 0x000ee8000c101b00 */
[----:B------:R-:W3:Y:S04]  /*1660*/  @!P3 LD.E.64 R16, [R18.64+0x28] ;  /* 0x000028061210b980 */ /* 0x000ee8000c101b00 */
[----:B------:R1:W5:Y:S01]  /*1670*/  LD.E.64 R26, [R18.64+0x58] ;  /* 0x00005806121a7980 */ /* 0x000362000c101b00 */
[----:B------:R-:W-:Y:S01]  /*1680*/  IMAD.MOV.U32 R8, RZ, RZ, RZ ;  /* 0x000000ffff087224 */ /* 0x000fe200078e00ff */
[----:B--2---:R-:W-:-:S04]  /*1690*/  IABS R3, R4 ;  /* 0x0000000400037213 */ /* 0x004fc80000000000 */
[----:B------:R-:W2:Y:S08]  /*16a0*/  I2F.RP R6, R3 ;  /* 0x0000000300067306 */ /* 0x000eb00000209400 */
[----:B--2---:R-:W2:Y:S02]  /*16b0*/  MUFU.RCP R2, R6 ;  /* 0x0000000600027308 */ /* 0x004ea40000001000 */
[----:B--2---:R-:W-:-:S06]  /*16c0*/  IADD3 R2, R2, 0xffffffe, RZ ;  /* 0x0ffffffe02027810 */ /* 0x004fcc0007ffe0ff */
[----:B------:R-:W2:Y:S01]  /*16d0*/  F2I.FTZ.U32.TRUNC.NTZ R9, R2 ;  /* 0x0000000200097305 */ /* 0x000ea2000021f000 */
[----:B------:R-:W-:Y:S02]  /*16e0*/  IABS R7, R4 ;  /* 0x0000000400077213 */ /* 0x000fe40000000000 */
[----:B--2---:R-:W-:-:S05]  /*16f0*/  IADD3 R0, RZ, -R9, RZ ;  /* 0x80000009ff007210 */ /* 0x004fca0007ffe0ff */
        /* <DEDUP_REMOVED lines=10> */
[----:B------:R-:W-:Y:S01]  /*17a0*/  @!P3 IMAD R5, R6, R64, R5 ;  /* 0x000000400605b224 */ /* 0x000fe200078e0205 */
[----:B-----5:R-:W-:-:S05]  /*17b0*/  @!P3 SHF.R.S32.HI R6, RZ, 0x1f, R11 ;  /* 0x0000001fff06b819 */ /* 0x020fca000001140b */
[----:B------:R-:W-:Y:S01]  /*17c0*/  @!P0 IMAD.IADD R0, R0, 0x1, -R3 ;  /* 0x0000000100008824 */ /* 0x000fe200078e0a03 */
[----:B------:R-:W-:Y:S01]  /*17d0*/  @!P3 IADD3 R25, R25, R5, RZ ;  /* 0x000000051919b210 */ /* 0x000fe20007ffe0ff */
[----:B------:R-:W-:Y:S02]  /*17e0*/  @P3 IMAD.IADD R7, R12, 0x1, R13 ;  /* 0x000000010c073824 */ /* 0x000fe400078e020d */
[----:B---3--:R-:W-:Y:S01]  /*17f0*/  @!P3 IMAD R5, R23, R11, RZ ;  /* 0x0000000b1705b224 */ /* 0x008fe200078e02ff */
[----:B------:R-:W-:Y:S01]  /*1800*/  ISETP.GE.U32.AND P2, PT, R0, R3, PT ;  /* 0x000000030000720c */ /* 0x000fe20003f46070 */
[----:B------:R-:W-:Y:S01]  /*1810*/  @P3 IMAD.WIDE.U32 R28, R64, R7, RZ ;  /* 0x00000007401c3225 */ /* 0x000fe200078e00ff */
[----:B------:R-:W-:-:S03]  /*1820*/  LOP3.LUT R0, R205, R4, RZ, 0x3c, !PT ;  /* 0x00000004cd007212 */ /* 0x000fc600078e3cff */
[C---:B------:R-:W-:Y:S02]  /*1830*/  @!P3 IMAD R5, R22.reuse, R6, R5 ;  /* 0x000000061605b224 */ /* 0x040fe400078e0205 */
[----:B------:R-:W-:Y:S02]  /*1840*/  @P3 IMAD R9, R65, R7, RZ ;  /* 0x0000000741093224 */ /* 0x000fe400078e02ff */
[----:B------:R-:W-:Y:S01]  /*1850*/  @!P3 IMAD.WIDE.U32 R22, R22, R11, R24 ;  /* 0x0000000b1616b225 */ /* 0x000fe200078e0018 */
[----:B------:R-:W-:Y:S02]  /*1860*/  ISETP.GE.AND P1, PT, R0, RZ, PT ;  /* 0x000000ff0000720c */ /* 0x000fe40003f26270 */
[----:B------:R-:W-:Y:S01]  /*1870*/  @!P0 IADD3 R2, R2, 0x1, RZ ;  /* 0x0000000102028810 */ /* 0x000fe20007ffe0ff */
[----:B------:R-:W-:Y:S01]  /*1880*/  @P3 IMAD.IADD R9, R29, 0x1, R9 ;  /* 0x000000011d093824 */ /* 0x000fe200078e0209 */
[----:B------:R-:W-:Y:S01]  /*1890*/  @P3 MOV R10, R28 ;  /* 0x0000001c000a3202 */ /* 0x000fe20000000f00 */
[----:B------:R-:W-:Y:S01]  /*18a0*/  @!P3 IMAD.MOV.U32 R10, RZ, RZ, R22 ;  /* 0x000000ffff0ab224 */ /* 0x000fe200078e0016 */
[----:B------:R-:W-:-:S02]  /*18b0*/  ISETP.NE.AND P0, PT, R4, RZ, PT ;  /* 0x000000ff0400720c */ /* 0x000fc40003f05270 */
[----:B------:R-:W-:Y:S01]  /*18c0*/  @!P3 IADD3 R9, R23, R5, RZ ;  /* 0x000000051709b210 */ /* 0x000fe20007ffe0ff */
[----:B------:R-:W-:Y:S01]  /*18d0*/  @!P3 IMAD R6, R67, R12, RZ ;  /* 0x0000000c4306b224 */ /* 0x000fe200078e02ff */
[----:B------:R-:W-:Y:S02]  /*18e0*/  LEA R5, R133, 0xffffffc0, 0x6 ;  /* 0xffffffc085057811 */ /* 0x000fe400078e30ff */
[----:B------:R-:W-:Y:S02]  /*18f0*/  @!P3 SHF.R.S32.HI R7, RZ, 0x1f, R12 ;  /* 0x0000001fff07b819 */ /* 0x000fe4000001140c */
[----:B------:R-:W-:Y:S01]  /*1900*/  @P2 IADD3 R2, R2, 0x1, RZ ;  /* 0x0000000102022810 */ /* 0x000fe20007ffe0ff */
[----:B------:R-:W-:Y:S01]  /*1910*/  IMAD R8, R65, R5, RZ ;  /* 0x0000000541087224 */ /* 0x000fe200078e02ff */
[----:B------:R-:W-:Y:S01]  /*1920*/  SHF.R.S32.HI R3, RZ, 0x1f, R5 ;  /* 0x0000001fff037819 */ /* 0x000fe20000011405 */
[----:B------:R-:W-:Y:S01]  /*1930*/  @!P3 IMAD R6, R7, R66, R6 ;  /* 0x000000420706b224 */ /* 0x000fe200078e0206 */
[----:B------:R-:W-:Y:S01]  /*1940*/  MOV R24, R10 ;  /* 0x0000000a00187202 */ /* 0x000fe20000000f00 */
[----:B------:R-:W-:-:S02]  /*1950*/  IMAD.MOV.U32 R25, RZ, RZ, R9 ;  /* 0x000000ffff197224 */ /* 0x000fc400078e0009 */
[----:B------:R-:W-:-:S04]  /*1960*/  @!P3 IMAD.WIDE.U32 R22, R66, R12, RZ ;  /* 0x0000000c4216b225 */ /* 0x000fc800078e00ff */
[----:B------:R-:W-:Y:S01]  /*1970*/  IMAD.MOV.U32 R9, RZ, RZ, R2 ;  /* 0x000000ffff097224 */ /* 0x000fe200078e0002 */
[----:B------:R-:W-:Y:S01]  /*1980*/  @!P3 IADD3 R23, R23, R6, RZ ;  /* 0x000000061717b210 */ /* 0x000fe20007ffe0ff */
[----:B------:R-:W-:Y:S02]  /*1990*/  IMAD R8, R3, R64, R8 ;  /* 0x0000004003087224 */ /* 0x000fe400078e0208 */
[----:B------:R-:W-:Y:S01]  /*19a0*/  IMAD.WIDE.U32 R24, R64, R5, R24 ;  /* 0x0000000540187225 */ /* 0x000fe200078e0018 */
[----:B------:R-:W-:-:S03]  /*19b0*/  @P3 IADD3 R12, R12, R13, RZ ;  /* 0x0000000d0c0c3210 */ /* 0x000fc60007ffe0ff */
[----:B------:R-:W-:Y:S01]  /*19c0*/  @!P1 IMAD.MOV R9, RZ, RZ, -R9 ;  /* 0x000000ffff099224 */ /* 0x000fe200078e0a09 */
[----:B------:R-:W-:Y:S01]  /*19d0*/  @!P0 LOP3.LUT R9, RZ, R4, RZ, 0x33, !PT ;  /* 0x00000004ff098212 */ /* 0x000fe200078e33ff */
[-C--:B------:R-:W-:Y:S01]  /*19e0*/  @!P3 IMAD R0, R17, R11.reuse, RZ ;  /* 0x0000000b1100b224 */ /* 0x080fe200078e02ff */
[----:B------:R-:W-:Y:S01]  /*19f0*/  IADD3 R7, R25, R8, RZ ;  /* 0x0000000819077210 */ /* 0x000fe20007ffe0ff */
[----:B------:R-:W-:Y:S01]  /*1a00*/  @!P3 IMAD.WIDE.U32 R22, R16, R11, R22 ;  /* 0x0000000b1016b225 */ /* 0x000fe200078e0016 */
[----:B------:R-:W-:Y:S02]  /*1a10*/  MOV R6, R24 ;  /* 0x0000001800067202 */ /* 0x000fe40000000f00 */
[----:B------:R-:W-:Y:S01]  /*1a20*/  @!P3 SHF.R.S32.HI R13, RZ, 0x1f, R11 ;  /* 0x0000001fff0db819 */ /* 0x000fe2000001140b */
[----:B------:R-:W-:Y:S01]  /*1a30*/  IMAD R11, R15, R9, RZ ;  /* 0x000000090f0b7224 */ /* 0x000fe200078e02ff */
[----:B------:R-:W-:Y:S01]  /*1a40*/  SHF.R.S32.HI R8, RZ, 0x1f, R9 ;  /* 0x0000001fff087819 */ /* 0x000fe20000011409 */
[----:B------:R-:W-:-:S02]  /*1a50*/  @P3 IMAD R17, R67, R12, RZ ;  /* 0x0000000c43113224 */ /* 0x000fc400078e02ff */
[----:B------:R-:W-:-:S04]  /*1a60*/  @P3 IMAD.WIDE.U32 R24, R66, R12, RZ ;  /* 0x0000000c42183225 */ /* 0x000fc800078e00ff */
[----:B------:R-:W-:Y:S02]  /*1a70*/  @!P3 IMAD R0, R16, R13, R0 ;  /* 0x0000000d1000b224 */ /* 0x000fe400078e0200 */
[----:B------:R-:W-:Y:S01]  /*1a80*/  IMAD.WIDE.U32 R6, R14, R9, R6 ;  /* 0x000000090e067225 */ /* 0x000fe200078e0006 */
[----:B------:R-:W-:-:S03]  /*1a90*/  @P3 IADD3 R17, R25, R17, RZ ;  /* 0x0000001119113210 */ /* 0x000fc60007ffe0ff */
[----:B------:R-:W-:Y:S01]  /*1aa0*/  IMAD R11, R14, R8, R11 ;  /* 0x000000080e0b7224 */ /* 0x000fe200078e020b */
[----:B------:R-:W-:Y:S01]  /*1ab0*/  @P3 MOV R2, R24 ;  /* 0x0000001800023202 */ /* 0x000fe20000000f00 */
[----:B------:R-:W-:Y:S01]  /*1ac0*/  @!P3 IMAD.IADD R17, R23, 0x1, R0 ;  /* 0x000000011711b824 */ /* 0x000fe200078e0200 */
[----:B------:R-:W-:Y:S01]  /*1ad0*/  MOV R0, R6 ;  /* 0x0000000600007202 */ /* 0x000fe20000000f00 */
[----:B------:R-:W-:Y:S01]  /*1ae0*/  IMAD.IADD R7, R7, 0x1, R11 ;  /* 0x0000000107077824 */ /* 0x000fe200078e020b */
[----:B------:R-:W-:Y:S02]  /*1af0*/  @!P3 MOV R2, R22 ;  /* 0x000000160002b202 */ /* 0x000fe40000000f00 */
[----:B------:R-:W-:Y:S02]  /*1b00*/  MOV R6, R5 ;  /* 0x0000000500067202 */ /* 0x000fe40000000f00 */
[----:B------:R-:W-:Y:S02]  /*1b10*/  MOV R11, R9 ;  /* 0x00000009000b7202 */ /* 0x000fe40000000f00 */
.L_x_2204:
[----:B-1----:R-:W-:Y:S05]  /*1b20*/  BSYNC B0 ;  /* 0x0000000000007941 */ /* 0x002fea0003800000 */
.L_x_2202:
[----:B------:R-:W-:Y:S01]  /*1b30*/  ISETP.NE.AND P0, PT, R210, -0x1, PT ;  /* 0xffffffffd200780c */ /* 0x000fe20003f05270 */
[----:B------:R-:W2:Y:S04]  /*1b40*/  LD.E.64 R170, [R18.64+0x30] ;  /* 0x0000300612aa7980 */ /* 0x000ea8000c101b00 */
[----:B------:R-:W3:Y:S04]  /*1b50*/  LD.E.64 R22, [R18.64+0x48] ;  /* 0x0000480612167980 */ /* 0x000ee8000c101b00 */
[----:B------:R-:W4:Y:S04]  /*1b60*/  LD.E R79, [R18.64+0xc0] ;  /* 0x0000c006124f7980 */ /* 0x000f28000c101900 */
[----:B------:R-:W3:Y:S04]  /*1b70*/  @!P0 LD.E.64 R24, [R18.64+0x18] ;  /* 0x0000180612188980 */ /* 0x000ee8000c101b00 */
[----:B------:R-:W4:Y:S04]  /*1b80*/  LD.E.64 R14, [R18.64+0x10] ;  /* 0x00001006120e7980 */ /* 0x000f28000c101b00 */
[----:B------:R-:W4:Y:S04]  /*1b90*/  LD.E.64 R162, [R18.64+0x8] ;  /* 0x0000080612a27980 */ /* 0x000f28000c101b00 */
[----:B------:R1:W5:Y:S04]  /*1ba0*/  @P4 LD.E R20, [R20.64] ;  /* 0x0000000614144980 */ /* 0x000368000c101900 */
[----:B------:R1:W5:Y:S01]  /*1bb0*/  LD.E.64 R172, [R18.64] ;  /* 0x0000000612ac7980 */ /* 0x000362000c101b00 */
[----:B------:R-:W-:-:S04]  /*1bc0*/  SHF.R.S32.HI R70, RZ, 0x1f, R71 ;  /* 0x0000001fff467819 */ /* 0x000fc80000011447 */
[----:B------:R-:W-:-:S04]  /*1bd0*/  LEA.HI R160, R70, R71, RZ, 0x3 ;  /* 0x0000004746a07211 */ /* 0x000fc800078f18ff */
[----:B------:R-:W-:-:S05]  /*1be0*/  LOP3.LUT R4, R160, 0xfffffff8, RZ, 0xc0, !PT ;  /* 0xfffffff8a0047812 */ /* 0x000fca00078ec0ff */
[----:B------:R-:W-:Y:S01]  /*1bf0*/  IMAD.IADD R57, R71, 0x1, -R4 ;  /* 0x0000000147397824 */ /* 0x000fe200078e0a04 */
[----:B------:R-:W-:-:S03]  /*1c00*/  LEA.HI R4, R70, R71, RZ, 0x4 ;  /* 0x0000004746047211 */ /* 0x000fc600078f20ff */
[----:B------:R-:W-:Y:S01]  /*1c10*/  IMAD.SHL.U32 R12, R57, 0x8, RZ ;  /* 0x00000008390c7824 */ /* 0x000fe200078e00ff */
[----:B------:R-:W-:Y:S02]  /*1c20*/  LOP3.LUT R10, R4, 0xfffffff0, RZ, 0xc0, !PT ;  /* 0xfffffff0040a7812 */ /* 0x000fe400078ec0ff */
[----:B------:R-:W-:Y:S02]  /*1c30*/  SHF.R.S32.HI R160, RZ, 0x3, R160 ;  /* 0x00000003ffa07819 */ /* 0x000fe400000114a0 */
[----:B------:R-:W-:Y:S01]  /*1c40*/  IADD3 R28, P1, R12, R2, RZ ;  /* 0x000000020c1c7210 */ /* 0x000fe20007f3e0ff */
[----:B------:R-:W-:Y:S02]  /*1c50*/  IMAD.IADD R9, R71, 0x1, -R10 ;  /* 0x0000000147097824 */ /* 0x000fe400078e0a0a */
[----:B------:R-:W-:Y:S02]  /*1c60*/  IMAD R2, R3, R66, RZ ;  /* 0x0000004203027224 */ /* 0x000fe400078e02ff */
[----:B------:R-:W-:Y:S01]  /*1c70*/  IMAD.SHL.U32 R3, R160, 0x40, RZ ;  /* 0x00000040a0037824 */ /* 0x000fe200078e00ff */
[----:B------:R-:W-:-:S02]  /*1c80*/  SHF.R.S32.HI R13, RZ, 0x1f, R12 ;  /* 0x0000001fff0d7819 */ /* 0x000fc4000001140c */
[----:B------:R-:W-:Y:S02]  /*1c90*/  SHF.R.S32.HI R16, RZ, 0x1f, R9 ;  /* 0x0000001fff107819 */ /* 0x000fe40000011409 */
[----:B------:R-:W-:Y:S02]  /*1ca0*/  LOP3.LUT R3, R3, 0x1c0, RZ, 0xc0, !PT ;  /* 0x000001c003037812 */ /* 0x000fe400078ec0ff */
[----:B------:R-:W-:Y:S01]  /*1cb0*/  SHF.R.S32.HI R69, RZ, 0x4, R4 ;  /* 0x00000004ff457819 */ /* 0x000fe20000011404 */
[----:B------:R-:W-:Y:S01]  /*1cc0*/  IMAD.X R29, R13, 0x1, R17, P1 ;  /* 0x000000010d1d7824 */ /* 0x000fe200008e0611 */
[----:B------:R-:W-:Y:S02]  /*1cd0*/  LEA.HI R16, R16, R9, RZ, 0x3 ;  /* 0x0000000910107211 */ /* 0x000fe400078f18ff */
[----:B------:R-:W-:Y:S02]  /*1ce0*/  LOP3.LUT R17, R3, 0x38, R12, 0xf8, !PT ;  /* 0x0000003803117812 */ /* 0x000fe400078ef80c */
[----:B------:R-:W-:-:S02]  /*1cf0*/  SHF.R.U32.HI R156, RZ, 0x3, R3 ;  /* 0x00000003ff9c7819 */ /* 0x000fc40000011603 */
[----:B------:R-:W-:Y:S02]  /*1d00*/  LEA.HI R3, R4, R69, RZ, 0x1 ;  /* 0x0000004504037211 */ /* 0x000fe400078f08ff */
[----:B------:R-:W-:Y:S01]  /*1d10*/  LOP3.LUT R10, R16, 0xfffffff8, RZ, 0xc0, !PT ;  /* 0xfffffff8100a7812 */ /* 0x000fe200078ec0ff */
[----:B------:R-:W-:Y:S01]  /*1d20*/  IMAD R2, R6, R67, R2 ;  /* 0x0000004306027224 */ /* 0x000fe200078e0202 */
[----:B------:R-:W-:Y:S01]  /*1d30*/  LEA.HI R4, R70, R71, RZ, 0x6 ;  /* 0x0000004746047211 */ /* 0x000fe200078f30ff */
[----:B------:R-:W-:Y:S01]  /*1d40*/  IMAD.WIDE.U32 R28, R6, R66, R28 ;  /* 0x00000042061c7225 */ /* 0x000fe200078e001c */
[----:B------:R-:W-:-:S03]  /*1d50*/  LOP3.LUT R6, R3, 0xfffffffe, RZ, 0xc0, !PT ;  /* 0xfffffffe03067812 */ /* 0x000fc600078ec0ff */
[----:B------:R-:W-:Y:S01]  /*1d60*/  IMAD.IADD R10, R9, 0x1, -R10 ;  /* 0x00000001090a7824 */ /* 0x000fe200078e0a0a */
[----:B------:R-:W-:Y:S01]  /*1d70*/  LOP3.LUT R156, R17, R156, RZ, 0x3c, !PT ;  /* 0x0000009c119c7212 */ /* 0x000fe200078e3cff */
[----:B------:R-:W-:Y:S02]  /*1d80*/  IMAD.SHL.U32 R3, R4, 0x8, RZ ;  /* 0x0000000804037824 */ /* 0x000fe400078e00ff */
[----:B------:R-:W-:Y:S02]  /*1d90*/  IMAD.IADD R69, R69, 0x1, -R6 ;  /* 0x0000000145457824 */ /* 0x000fe400078e0a06 */
[----:B------:R-:W-:Y:S01]  /*1da0*/  IMAD.SHL.U32 R6, R10, 0x40, RZ ;  /* 0x000000400a067824 */ /* 0x000fe200078e00ff */
[----:B------:R-:W-:Y:S01]  /*1db0*/  LOP3.LUT R156, R156, 0xfffffe00, R3, 0xf8, !PT ;  /* 0xfffffe009c9c7812 */ /* 0x000fe200078ef803 */
[----:B------:R-:W-:Y:S02]  /*1dc0*/  IMAD R3, R27, R11, RZ ;  /* 0x0000000b1b037224 */ /* 0x000fe400078e02ff */
[----:B------:R-:W-:Y:S01]  /*1dd0*/  IMAD.SHL.U32 R9, R69, 0x8, RZ ;  /* 0x0000000845097824 */ /* 0x000fe200078e00ff */
[----:B------:R-:W-:Y:S01]  /*1de0*/  LOP3.LUT R6, R6, 0x1c0, RZ, 0xc0, !PT ;  /* 0x000001c006067812 */ /* 0x000fe200078ec0ff */
[----:B------:R-:W-:Y:S01]  /*1df0*/  IMAD.IADD R29, R29, 0x1, R2 ;  /* 0x000000011d1d7824 */ /* 0x000fe200078e0202 */
[----:B------:R-:W-:Y:S01]  /*1e00*/  SHF.R.S32.HI R76, RZ, 0x1f, R207 ;  /* 0x0000001fff4c7819 */ /* 0x000fe200000114cf */
[----:B------:R-:W-:Y:S01]  /*1e10*/  IMAD R2, R8, R26, R3 ;  /* 0x0000001a08027224 */ /* 0x000fe200078e0203 */
[----:B------:R-:W-:-:S02]  /*1e20*/  LOP3.LUT R9, R6, 0x8, R9, 0xf8, !PT ;  /* 0x0000000806097812 */ /* 0x000fc400078ef809 */
[----:B------:R-:W-:-:S04]  /*1e30*/  SHF.R.U32.HI R6, RZ, 0x3, R6 ;  /* 0x00000003ff067819 */ /* 0x000fc80000011606 */
[----:B------:R-:W-:Y:S01]  /*1e40*/  LOP3.LUT R6, R9, R6, RZ, 0x3c, !PT ;  /* 0x0000000609067212 */ /* 0x000fe200078e3cff */
[----:B------:R-:W-:Y:S01]  /*1e50*/  IMAD.WIDE.U32 R26, R11, R26, R28 ;  /* 0x0000001a0b1a7225 */ /* 0x000fe200078e001c */
[C---:B------:R-:W-:Y:S02]  /*1e60*/  LOP3.LUT P3, RZ, R10.reuse, 0x4, RZ, 0xc0, !PT ;  /* 0x000000040aff7812 */ /* 0x040fe4000786c0ff */
[----:B------:R-:W-:Y:S01]  /*1e70*/  LOP3.LUT P2, RZ, R10, 0x2, RZ, 0xc0, !PT ;  /* 0x000000020aff7812 */ /* 0x000fe2000784c0ff */
[----:B------:R-:W-:Y:S01]  /*1e80*/  IMAD.SHL.U32 R55, R16, 0x40, RZ ;  /* 0x0000004010377824 */ /* 0x000fe200078e00ff */
[----:B------:R-:W-:Y:S01]  /*1e90*/  IADD3 R10, R12, 0x40, RZ ;  /* 0x000000400c0a7810 */ /* 0x000fe20007ffe0ff */
[----:B------:R-:W-:Y:S01]  /*1ea0*/  IMAD.IADD R27, R27, 0x1, R2 ;  /* 0x000000011b1b7824 */ /* 0x000fe200078e0202 */
[----:B------:R-:W-:Y:S01]  /*1eb0*/  SHF.R.S32.HI R161, RZ, 0x1f, R160 ;  /* 0x0000001fffa17819 */ /* 0x000fe200000114a0 */
[----:B------:R-:W-:Y:S02]  /*1ec0*/  IMAD R165, R67, R160, RZ ;  /* 0x000000a043a57224 */ /* 0x000fe400078e02ff */
[----:B------:R-:W-:-:S04]  /*1ed0*/  IMAD.WIDE.U32 R26, R160, R66, R26 ;  /* 0x00000042a01a7225 */ /* 0x000fc800078e001a */
[----:B------:R-:W-:-:S04]  /*1ee0*/  IMAD R165, R161, R66, R165 ;  /* 0x00000042a1a57224 */ /* 0x000fc800078e02a5 */
[----:B------:R-:W-:Y:S02]  /*1ef0*/  IMAD.IADD R165, R27, 0x1, R165 ;  /* 0x000000011ba57824 */ /* 0x000fe400078e02a5 */
[----:B------:R-:W-:-:S04]  /*1f00*/  IMAD.WIDE R166, R208, 0x40, R160 ;  /* 0x00000040d0a67825 */ /* 0x000fc800078e02a0 */
[----:B------:R-:W-:Y:S01]  /*1f10*/  IMAD R157, R65, R160, RZ ;  /* 0x000000a0419d7224 */ /* 0x000fe200078e02ff */
[----:B------:R-:W-:-:S03]  /*1f20*/  LEA.HI R70, R70, R71, RZ, 0x5 ;  /* 0x0000004746467211 */ /* 0x000fc600078f28ff */
[----:B------:R-:W-:Y:S02]  /*1f30*/  IMAD R157, R161, R64, R157 ;  /* 0x00000040a19d7224 */ /* 0x000fe400078e029d */
[----:B------:R-:W-:Y:S02]  /*1f40*/  IMAD.MOV.U32 R56, RZ, RZ, 0x10 ;  /* 0x00000010ff387424 */ /* 0x000fe400078e00ff */
[----:B------:R-:W-:Y:S01]  /*1f50*/  IMAD.MOV.U32 R54, RZ, RZ, 0x20 ;  /* 0x00000020ff367424 */ /* 0x000fe200078e00ff */
[----:B------:R-:W-:Y:S01]  /*1f60*/  LOP3.LUT R55, R6, 0xfffffe00, R55, 0xf8, !PT ;  /* 0xfffffe0006377812 */ /* 0x000fe200078ef837 */
[C---:B------:R-:W-:Y:S01]  /*1f70*/  IMAD.SHL.U32 R200, R64.reuse, 0x10, RZ ;  /* 0x0000001040c87824 */ /* 0x040fe200078e00ff */
[----:B------:R-:W-:Y:S01]  /*1f80*/  SHF.L.U64.HI R201, R64, 0x4, R65 ;  /* 0x0000000440c97819 */ /* 0x000fe20000010241 */
[C---:B------:R-:W-:Y:S01]  /*1f90*/  IMAD.SHL.U32 R198, R66.reuse, 0x10, RZ ;  /* 0x0000001042c67824 */ /* 0x040fe200078e00ff */
[----:B------:R-:W-:Y:S01]  /*1fa0*/  SHF.L.U64.HI R199, R66, 0x4, R67 ;  /* 0x0000000442c77819 */ /* 0x000fe20000010243 */
[----:B------:R-:W-:Y:S01]  /*1fb0*/  IMAD.SHL.U32 R77, R57, 0x4, RZ ;  /* 0x00000004394d7824 */ /* 0x000fe200078e00ff */
[----:B------:R-:W-:-:S02]  /*1fc0*/  SEL R56, R56, 0xfffffff0, !P2 ;  /* 0xfffffff038387807 */ /* 0x000fc40005000000 */
[----:B------:R-:W-:Y:S01]  /*1fd0*/  SEL R54, R54, 0xffffffe0, !P3 ;  /* 0xffffffe036367807 */ /* 0x000fe20005800000 */
[-C--:B--2---:R-:W-:Y:S02]  /*1fe0*/  @P0 IMAD R4, R171, R210.reuse, RZ ;  /* 0x000000d2ab040224 */ /* 0x084fe400078e02ff */
[----:B------:R-:W-:-:S04]  /*1ff0*/  @P0 IMAD.WIDE.U32 R30, R170, R210, RZ ;  /* 0x000000d2aa1e0225 */ /* 0x000fc800078e00ff */
[----:B---3--:R-:W-:-:S04]  /*2000*/  @!P0 IMAD R3, R25, R207, RZ ;  /* 0x000000cf19038224 */ /* 0x008fc800078e02ff */
[C---:B------:R-:W-:Y:S02]  /*2010*/  @!P0 IMAD R3, R24.reuse, R76, R3 ;  /* 0x0000004c18038224 */ /* 0x040fe400078e0203 */
[----:B------:R-:W-:-:S04]  /*2020*/  @!P0 IMAD.WIDE.U32 R24, R24, R207, RZ ;  /* 0x000000cf18188225 */ /* 0x000fc800078e00ff */
[----:B------:R-:W-:Y:S02]  /*2030*/  @P0 IMAD.IADD R9, R31, 0x1, R4 ;  /* 0x000000011f090824 */ /* 0x000fe400078e0204 */
[----:B------:R-:W-:Y:S02]  /*2040*/  @P0 IMAD.MOV.U32 R4, RZ, RZ, R30 ;  /* 0x000000ffff040224 */ /* 0x000fe400078e001e */
[----:B------:R-:W-:Y:S02]  /*2050*/  @!P0 IMAD.MOV.U32 R4, RZ, RZ, R24 ;  /* 0x000000ffff048224 */ /* 0x000fe400078e0018 */
[----:B------:R-:W-:-:S03]  /*2060*/  @!P0 IMAD.IADD R9, R25, 0x1, R3 ;  /* 0x0000000119098824 */ /* 0x000fc600078e0203 */
[----:B------:R-:W-:Y:S01]  /*2070*/  IADD3 R16, P1, R12, R4, RZ ;  /* 0x000000040c107210 */ /* 0x000fe20007f3e0ff */
[----:B------:R-:W-:Y:S01]  /*2080*/  IMAD R2, R23, R205, RZ ;  /* 0x000000cd17027224 */ /* 0x000fe200078e02ff */
[----:B------:R-:W-:Y:S02]  /*2090*/  SHF.R.S32.HI R3, RZ, 0x1f, R205 ;  /* 0x0000001fff037819 */ /* 0x000fe400000114cd */
[----:B----4-:R-:W-:Y:S01]  /*20a0*/  ISETP.GE.AND P0, PT, R10, R79, PT ;  /* 0x0000004f0a00720c */ /* 0x010fe20003f06270 */
[----:B------:R-:W-:Y:S02]  /*20b0*/  IMAD.X R17, R13, 0x1, R9, P1 ;  /* 0x000000010d117824 */ /* 0x000fe400008e0609 */
[----:B------:R-:W-:Y:S01]  /*20c0*/  IMAD R2, R22, R3, R2 ;  /* 0x0000000316027224 */ /* 0x000fe200078e0202 */
[----:B------:R-:W-:Y:S01]  /*20d0*/  SEL R3, RZ, 0xffffffff, P0 ;  /* 0xffffffffff037807 */ /* 0x000fe20000000000 */
[----:B------:R-:W-:Y:S01]  /*20e0*/  IMAD.WIDE.U32 R16, R205, R22, R16 ;  /* 0x00000016cd107225 */ /* 0x000fe200078e0010 */
[----:B------:R-:W-:-:S02]  /*20f0*/  ISETP.GE.AND P1, PT, R12, R79, PT ;  /* 0x0000004f0c00720c */ /* 0x000fc40003f26270 */
[----:B------:R-:W-:Y:S01]  /*2100*/  IADD3 R9, R12, 0x80, RZ ;  /* 0x000000800c097810 */ /* 0x000fe20007ffe0ff */
[----:B------:R-:W-:Y:S01]  /*2110*/  IMAD.IADD R17, R17, 0x1, R2 ;  /* 0x0000000111117824 */ /* 0x000fe200078e0202 */
[----:B------:R-:W-:Y:S01]  /*2120*/  SEL R2, RZ, 0x1, P1 ;  /* 0x00000001ff027807 */ /* 0x000fe20000800000 */
[----:B------:R-:W-:Y:S01]  /*2130*/  IMAD.SHL.U32 R3, R3, 0x2, RZ ;  /* 0x0000000203037824 */ /* 0x000fe200078e00ff */
[----:B------:R-:W-:-:S04]  /*2140*/  ISETP.GE.AND P1, PT, R9, R79, PT ;  /* 0x0000004f0900720c */ /* 0x000fc80003f26270 */
[----:B------:R-:W-:Y:S02]  /*2150*/  LOP3.LUT R3, R3, 0x2, R2, 0xe2, !PT ;  /* 0x0000000203037812 */ /* 0x000fe400078ee202 */
[----:B------:R-:W-:Y:S02]  /*2160*/  SEL R74, RZ, 0x4, P1 ;  /* 0x00000004ff4a7807 */ /* 0x000fe40000800000 */
[----:B------:R-:W-:Y:S02]  /*2170*/  SHF.R.S32.HI R2, RZ, 0x1f, R75 ;  /* 0x0000001fff027819 */ /* 0x000fe4000001144b */
[----:B------:R-:W-:Y:S02]  /*2180*/  LOP3.LUT R74, R3, R74, RZ, 0xfc, !PT ;  /* 0x0000004a034a7212 */ /* 0x000fe400078efcff */
[----:B------:R-:W-:Y:S02]  /*2190*/  LEA.HI R3, R2, R75, RZ, 0x6 ;  /* 0x0000004b02037211 */ /* 0x000fe400078f30ff */
[----:B------:R-:W-:-:S02]  /*21a0*/  LEA R164, P0, R26, R14, 0x1 ;  /* 0x0000000e1aa47211 */ /* 0x000fc400078008ff */
[----:B------:R-:W-:Y:S02]  /*21b0*/  SHF.R.S32.HI R3, RZ, 0x6, R3 ;  /* 0x00000006ff037819 */ /* 0x000fe40000011403 */
[----:B------:R-:W-:Y:S02]  /*21c0*/  LEA.HI.X R165, R26, R15, R165, 0x1, P0 ;  /* 0x0000000f1aa57211 */ /* 0x000fe400000f0ca5 */
[----:B------:R-:W-:Y:S02]  /*21d0*/  IMNMX R100, R202, R3, !PT ;  /* 0x00000003ca647217 */ /* 0x000fe40007800200 */
[----:B------:R-:W-:Y:S02]  /*21e0*/  IADD3 R158, P0, R12, R0, RZ ;  /* 0x000000000c9e7210 */ /* 0x000fe40007f1e0ff */
[----:B------:R-:W-:-:S03]  /*21f0*/  ISETP.GT.AND P1, PT, R133, R100, PT ;  /* 0x000000648500720c */ /* 0x000fc60003f24270 */
[----:B------:R-:W-:Y:S02]  /*2200*/  IMAD.X R159, R13, 0x1, R7, P0 ;  /* 0x000000010d9f7824 */ /* 0x000fe400000e0607 */
[----:B------:R-:W-:Y:S02]  /*2210*/  IMAD R169, R167, R170, RZ ;  /* 0x000000aaa7a97224 */ /* 0x000fe400078e02ff */
[----:B------:R-:W-:Y:S01]  /*2220*/  IMAD.WIDE.U32 R158, R160, R64, R158 ;  /* 0x00000040a09e7225 */ /* 0x000fe200078e009e */
[----:B------:R-:W-:-:S03]  /*2230*/  LOP3.LUT R0, R70, 0xffffffe0, RZ, 0xc0, !PT ;  /* 0xffffffe046007812 */ /* 0x000fc600078ec0ff */
[----:B------:R-:W-:Y:S01]  /*2240*/  IMAD R169, R166, R171, R169 ;  /* 0x000000aba6a97224 */ /* 0x000fe200078e02a9 */
[----:B------:R-:W-:Y:S01]  /*2250*/  LEA R204, P0, R158, R162, 0x1 ;  /* 0x000000a29ecc7211 */ /* 0x000fe200078008ff */
[----:B------:R-:W-:Y:S02]  /*2260*/  IMAD.IADD R157, R159, 0x1, R157 ;  /* 0x000000019f9d7824 */ /* 0x000fe400078e029d */
[----:B------:R-:W-:Y:S01]  /*2270*/  IMAD.WIDE.U32 R166, R166, R170, R16 ;  /* 0x000000aaa6a67225 */ /* 0x000fe200078e0010 */
[----:B------:R-:W-:Y:S02]  /*2280*/  SHF.R.S32.HI R70, RZ, 0x5, R70 ;  /* 0x00000005ff467819 */ /* 0x000fe40000011446 */
[----:B------:R-:W-:Y:S01]  /*2290*/  LEA.HI.X R203, R158, R163, R157, 0x1, P0 ;  /* 0x000000a39ecb7211 */ /* 0x000fe200000f0c9d */
[----:B------:R-:W-:Y:S02]  /*22a0*/  @!P4 IMAD.MOV.U32 R20, RZ, RZ, RZ ;  /* 0x000000ffff14c224 */ /* 0x000fe400078e00ff */
[----:B------:R-:W-:-:S02]  /*22b0*/  IMAD.IADD R73, R71, 0x1, -R0 ;  /* 0x0000000147497824 */ /* 0x000fc400078e0a00 */
[----:B------:R-:W-:Y:S01]  /*22c0*/  IMAD.IADD R169, R167, 0x1, R169 ;  /* 0x00000001a7a97824 */ /* 0x000fe200078e02a9 */
        /* <DEDUP_REMOVED lines=13> */
[----:B-----5:R-:W-:-:S02]  /*23a0*/  IMAD.IADD R20, R20, 0x1, R5 ;  /* 0x0000000114147824 */ /* 0x020fc400078e0205 */
        /* <DEDUP_REMOVED lines=20> */
[----:B---3--:R-:W-:Y:S02]  /*24f0*/  IMAD R3, R35, R207, RZ ;  /* 0x000000cf23037224 */ /* 0x008fe400078e02ff */
[----:B------:R-:W-:-:S04]  /*2500*/  IMAD.WIDE.U32 R32, R207, R32, R12 ;  /* 0x00000020cf207225 */ /* 0x000fc800078e000c */
[----:B------:R-:W-:-:S04]  /*2510*/  IMAD.WIDE.U32 R30, R207, R34, R12 ;  /* 0x00000022cf1e7225 */ /* 0x000fc800078e000c */
[----:B------:R-:W-:Y:S01]  /*2520*/  IMAD R2, R34, R76, R3 ;  /* 0x0000004c22027224 */ /* 0x000fe200078e0203 */
[----:B------:R-:W-:Y:S01]  /*2530*/  SHF.R.S32.HI R3, RZ, 0x1f, R5 ;  /* 0x0000001fff037819 */ /* 0x000fe20000011405 */
[----:B------:R-:W-:Y:S02]  /*2540*/  IMAD.IADD R33, R33, 0x1, R0 ;  /* 0x0000000121217824 */ /* 0x000fe400078e0200 */
[-C--:B----4-:R-:W-:Y:S02]  /*2550*/  IMAD R4, R177, R5.reuse, RZ ;  /* 0x00000005b1047224 */ /* 0x090fe400078e02ff */
[----:B------:R-:W-:Y:S02]  /*2560*/  IMAD R0, R179, R5, RZ ;  /* 0x00000005b3007224 */ /* 0x000fe400078e02ff */
[----:B------:R-:W-:Y:S02]  /*2570*/  IMAD.IADD R31, R31, 0x1, R2 ;  /* 0x000000011f1f7824 */ /* 0x000fe400078e0202 */
[----:B------:R-:W-:-:S02]  /*2580*/  IMAD R4, R176, R3, R4 ;  /* 0x00000003b0047224 */ /* 0x000fc400078e0204 */
[C---:B------:R-:W-:Y:S02]  /*2590*/  IMAD R3, R178.reuse, R3, R0 ;  /* 0x00000003b2037224 */ /* 0x040fe400078e0200 */
[----:B------:R-:W-:-:S04]  /*25a0*/  IMAD.WIDE.U32 R30, R178, R5, R30 ;  /* 0x00000005b21e7225 */ /* 0x000fc800078e001e */
[----:B------:R-:W-:Y:S01]  /*25b0*/  IMAD.WIDE.U32 R32, R176, R5, R32 ;  /* 0x00000005b0207225 */ /* 0x000fe200078e0020 */
[----:B------:R-:W-:-:S03]  /*25c0*/  IADD3 R31, R31, R3, RZ ;  /* 0x000000031f1f7210 */ /* 0x000fc60007ffe0ff */
[-C--:B------:R-:W-:Y:S01]  /*25d0*/  IMAD R17, R29, R11.reuse, RZ ;  /* 0x0000000b1d117224 */ /* 0x080fe200078e02ff */
[----:B------:R-:W-:Y:S01]  /*25e0*/  IADD3 R3, P0, -R75, R160, RZ ;  /* 0x000000a04b037210 */ /* 0x000fe20007f1e1ff */
[----:B------:R-:W-:Y:S02]  /*25f0*/  IMAD.IADD R33, R33, 0x1, R4 ;  /* 0x0000000121217824 */ /* 0x000fe400078e0204 */
[----:B------:R-:W-:Y:S02]  /*2600*/  IMAD R0, R28, R8, R17 ;  /* 0x000000081c007224 */ /* 0x000fe400078e0211 */
[-C--:B------:R-:W-:Y:S01]  /*2610*/  IMAD R17, R27, R11.reuse, RZ ;  /* 0x0000000b1b117224 */ /* 0x080fe200078e02ff */
[----:B------:R-:W-:Y:S01]  /*2620*/  LEA.HI R149, R16, R16, RZ, 0x1 ;  /* 0x0000001010957211 */ /* 0x000fe200078f08ff */
[----:B------:R-:W-:-:S04]  /*2630*/  IMAD.WIDE.U32 R28, R28, R11, R32 ;  /* 0x0000000b1c1c7225 */ /* 0x000fc800078e0020 */
[----:B------:R-:W-:Y:S02]  /*2640*/  IMAD.X R21, R161, 0x1, ~R21, P0 ;  /* 0x00000001a1157824 */ /* 0x000fe400000e0e15 */
[C---:B------:R-:W-:Y:S02]  /*2650*/  IMAD R17, R26.reuse, R8, R17 ;  /* 0x000000081a117224 */ /* 0x040fe400078e0211 */
[----:B------:R-:W-:Y:S01]  /*2660*/  IMAD.WIDE.U32 R26, R26, R11, R30 ;  /* 0x0000000b1a1a7225 */ /* 0x000fe200078e001e */
[----:B------:R-:W-:-:S03]  /*2670*/  SHF.R.S32.HI R149, RZ, 0x1, R149 ;  /* 0x00000001ff957819 */ /* 0x000fc60000011495 */
[----:B------:R-:W-:Y:S02]  /*2680*/  IMAD.IADD R29, R29, 0x1, R0 ;  /* 0x000000011d1d7824 */ /* 0x000fe400078e0200 */
[----:B------:R-:W-:Y:S01]  /*2690*/  IMAD R121, R21, R176, RZ ;  /* 0x000000b015797224 */ /* 0x000fe200078e02ff */
[----:B------:R-:W-:Y:S01]  /*26a0*/  IADD3 R27, R27, R17, RZ ;  /* 0x000000111b1b7210 */ /* 0x000fe20007ffe0ff */
[----:B------:R-:W-:-:S04]  /*26b0*/  IMAD.WIDE.U32 R16, R176, R3, R28 ;  /* 0x00000003b0107225 */ /* 0x000fc800078e001c */
[----:B------:R-:W-:Y:S02]  /*26c0*/  IMAD R121, R177, R3, R121 ;  /* 0x00000003b1797224 */ /* 0x000fe400078e0279 */
[----:B------:R-:W-:Y:S02]  /*26d0*/  IMAD R129, R149, R20, RZ ;  /* 0x0000001495817224 */ /* 0x000fe400078e02ff */
[----:B------:R-:W-:Y:S02]  /*26e0*/  IMAD R4, R160, R149, R77 ;  /* 0x00000095a0047224 */ /* 0x000fe400078e024d */
        /* <DEDUP_REMOVED lines=19> */
[C---:B------:R-:W-:Y:S01]  /*2820*/  IADD3 R95, P1, R200.reuse, 0x40, RZ ;  /* 0x00000040c85f7810 */ /* 0x040fe20007f3e0ff */
        /* <DEDUP_REMOVED lines=67> */
.L_x_2299:
        /* <DEDUP_REMOVED lines=19> */
.L_x_2207:
[----:B------:R-:W-:Y:S05]  /*2d90*/  BSYNC B0 ;  /* 0x0000000000007941 */ /* 0x000fea0003800000 */
.L_x_2206:
        /* <DEDUP_REMOVED lines=18> */
.L_x_2209:
[----:B------:R-:W-:Y:S05]  /*2ec0*/  BSYNC B0 ;  /* 0x0000000000007941 */ /* 0x000fea0003800000 */
.L_x_2208:
        /* <DEDUP_REMOVED lines=18> */
.L_x_2211:
[----:B------:R-:W-:Y:S05]  /*2ff0*/  BSYNC B0 ;  /* 0x0000000000007941 */ /* 0x000fea0003800000 */
.L_x_2210:
        /* <DEDUP_REMOVED lines=18> */
.L_x_2213:
[----:B------:R-:W-:Y:S05]  /*3120*/  BSYNC B0 ;  /* 0x0000000000007941 */ /* 0x000fea0003800000 */
.L_x_2212:
        /* <DEDUP_REMOVED lines=65> */
.L_x_2220:
[----:B------:R-:W-:Y:S05]  /*3540*/  BSYNC B0 ;  /* 0x0000000000007941 */ /* 0x000fea0003800000 */
.L_x_2219:
        /* <DEDUP_REMOVED lines=50> */
.L_x_2222:
[----:B------:R-:W-:Y:S05]  /*3870*/  BSYNC B0 ;  /* 0x0000000000007941 */ /* 0x000fea0003800000 */
.L_x_2221:
        /* <DEDUP_REMOVED lines=49> */
.L_x_2218:
[----:B------:R-:W-:Y:S05]  /*3b90*/  BSYNC B1 ;  /* 0x0000000000017941 */ /* 0x000fea0003800000 */
.L_x_2217:
        /* <DEDUP_REMOVED lines=63> */
.L_x_2226:
[----:B------:R-:W-:Y:S05]  /*3f90*/  BSYNC B0 ;  /* 0x0000000000007941 */ /* 0x000fea0003800000 */
.L_x_2225:
        /* <DEDUP_REMOVED lines=53> */
.L_x_2228:
[----:B------:R-:W-:Y:S05]  /*42f0*/  BSYNC B0 ;  /* 0x0000000000007941 */ /* 0x000fea0003800000 */
.L_x_2227:
        /* <DEDUP_REMOVED lines=52> */
.L_x_2224:
[----:B------:R-:W-:Y:S05]  /*4640*/  BSYNC B1 ;  /* 0x0000000000017941 */ /* 0x000fea0003800000 */
.L_x_2223:
        /* <DEDUP_REMOVED lines=63> */
.L_x_2232:
[----:B------:R-:W-:Y:S05]  /*4a40*/  BSYNC B0 ;  /* 0x0000000000007941 */ /* 0x000fea0003800000 */
.L_x_2231:
        /* <DEDUP_REMOVED lines=53> */
.L_x_2234:
[----:B------:R-:W-:Y:S05]  /*4da0*/  BSYNC B0 ;  /* 0x0000000000007941 */ /* 0x000fea0003800000 */
.L_x_2233:
        /* <DEDUP_REMOVED lines=52> */
.L_x_2230:
[----:B------:R-:W-:Y:S05]  /*50f0*/  BSYNC B1 ;  /* 0x0000000000017941 */ /* 0x000fea0003800000 */
.L_x_2229:
        /* <DEDUP_REMOVED lines=65> */
.L_x_2238:
[----:B------:R-:W-:Y:S05]  /*5510*/  BSYNC B0 ;  /* 0x0000000000007941 */ /* 0x000fea0003800000 */
.L_x_2237:
        /* <DEDUP_REMOVED lines=53> */
.L_x_2240:
[----:B------:R-:W-:Y:S05]  /*5870*/  BSYNC B0 ;  /* 0x0000000000007941 */ /* 0x000fea0003800000 */
.L_x_2239:
        /* <DEDUP_REMOVED lines=52> */
.L_x_2236:
[----:B------:R-:W-:Y:S05]  /*5bc0*/  BSYNC B1 ;  /* 0x0000000000017941 */ /* 0x000fea0003800000 */
.L_x_2235:
[----:B------:R-:W2:Y:S02]  /*5bd0*/  LD.E R3, [R18.64+0xd0] ;  /* 0x0000d00612037980 */ /* 0x000ea4000c101900 */
[----:B--2---:R-:W-:Y:S05]  /*5be0*/  IMAD.U32 R3, R3, -0x20, RZ ;  /* 0xffffffe003037824 */ /* 0x004fea00078e00ff */
[C---:B------:R-:W-:Y:S02]  /*5bf0*/  LEA R16, P1, R3.reuse, R16, 0x1 ;  /* 0x0000001003107211 */ /* 0x040fe400078208ff */
[C---:B------:R-:W-:Y:S02]  /*5c00*/  LEA R58, P0, R3.reuse, R58, 0x1 ;  /* 0x0000003a033a7211 */ /* 0x040fe400078008ff */
[C---:B------:R-:W-:Y:S02]  /*5c10*/  LEA.HI.X.SX32 R17, R3.reuse, R17, 0x1, P1 ;  /* 0x0000001103117211 */ /* 0x040fe400008f0eff */
[----:B------:R-:W-:Y:S01]  /*5c20*/  LEA.HI.X.SX32 R59, R3, R59, 0x1, P0 ;  /* 0x0000003b033b7211 */ /* 0x000fe200000f0eff */
[----:B------:R-:W-:-:S05]  /*5c30*/  BRA `(.L_x_2241) ;  /* 0x00004ec000007947 */ /* 0x000fca0003800000 */
.L_x_2216:
        /* <DEDUP_REMOVED lines=89> */
.L_x_2247:
[----:B------:R-:W-:Y:S05]  /*61d0*/  BSYNC B0 ;  /* 0x0000000000007941 */ /* 0x000fea0003800000 */
.L_x_2246:
[----:B-----5:R2:W-:Y:S02]  /*61e0*/  ST.E.128 [R130.64], R48 ;  /* 0x0000003082007985 */ /* 0x0205e4000c101d06 */
.L_x_2245:
[----:B------:R-:W-:Y:S05]  /*61f0*/  BSYNC B1 ;  /* 0x0000000000017941 */ /* 0x000fea0003800000 */
.L_x_2244:
        /* <DEDUP_REMOVED lines=87> */
.L_x_2251:
[----:B------:R-:W-:Y:S05]  /*6770*/  BSYNC B0 ;  /* 0x0000000000007941 */ /* 0x000fea0003800000 */
.L_x_2250:
[----:B-----5:R3:W-:Y:S02]  /*6780*/  ST.E.128 [R130.64+0x80], R48 ;  /* 0x0000803082007985 */ /* 0x0207e4000c101d06 */
.L_x_2249:
[----:B------:R-:W-:Y:S05]  /*6790*/  BSYNC B1 ;  /* 0x0000000000017941 */ /* 0x000fea0003800000 */
.L_x_2248:
        /* <DEDUP_REMOVED lines=86> */
.L_x_2253:
[----:B------:R-:W-:Y:S05]  /*6d00*/  BSYNC B0 ;  /* 0x0000000000007941 */ /* 0x000fea0003800000 */
.L_x_2252:
[----:B-----5:R3:W-:Y:S02]  /*6d10*/  ST.E.128 [R130.64+0x100], R48 ;  /* 0x0001003082007985 */ /* 0x0207e4000c101d06 */
.L_x_2243:
[----:B------:R-:W-:Y:S05]  /*6d20*/  BSYNC B2 ;  /* 0x0000000000027941 */ /* 0x000fea0003800000 */
.L_x_2242:
        /* <DEDUP_REMOVED lines=97> */
.L_x_2259:
[----:B------:R-:W-:Y:S05]  /*7340*/  BSYNC B0 ;  /* 0x0000000000007941 */ /* 0x000fea0003800000 */
.L_x_2258:
[C---:B------:R-:W-:Y:S04]  /*7350*/  LEA R2, P0, R200.reuse, R130, 0x1 ;  /* 0x00000082c8027211 */ /* 0x040fe800078008ff */
[----:B------:R-:W-:Y:S05]  /*7360*/  LEA.HI.X R3, R200, R131, R201, 0x1, P0 ;  /* 0x00000083c8037211 */ /* 0x000fea00000f0cc9 */
[----:B-----5:R3:W-:Y:S04]  /*7370*/  ST.E.128 [R2.64], R48 ;  /* 0x0000003002007985 */ /* 0x0207e8000c101d06 */
.L_x_2257:
[----:B------:R-:W-:Y:S05]  /*7380*/  BSYNC B1 ;  /* 0x0000000000017941 */ /* 0x000fea0003800000 */
.L_x_2256:
        /* <DEDUP_REMOVED lines=92> */
.L_x_2263:
[----:B------:R-:W-:Y:S05]  /*7950*/  BSYNC B0 ;  /* 0x0000000000007941 */ /* 0x000fea0003800000 */
.L_x_2262:
[C---:B------:R-:W-:Y:S04]  /*7960*/  LEA R2, P0, R95.reuse, R130, 0x1 ;  /* 0x000000825f027211 */ /* 0x040fe800078008ff */
[----:B------:R-:W-:Y:S05]  /*7970*/  LEA.HI.X R3, R95, R131, R96, 0x1, P0 ;  /* 0x000000835f037211 */ /* 0x000fea00000f0c60 */
[----:B-----5:R3:W-:Y:S04]  /*7980*/  ST.E.128 [R2.64], R48 ;  /* 0x0000003002007985 */ /* 0x0207e8000c101d06 */
.L_x_2261:
[----:B------:R-:W-:Y:S05]  /*7990*/  BSYNC B1 ;  /* 0x0000000000017941 */ /* 0x000fea0003800000 */
.L_x_2260:
        /* <DEDUP_REMOVED lines=91> */
.L_x_2265:
[----:B------:R-:W-:Y:S05]  /*7f50*/  BSYNC B0 ;  /* 0x0000000000007941 */ /* 0x000fea0003800000 */
.L_x_2264:
[C---:B------:R-:W-:Y:S04]  /*7f60*/  LEA R2, P0, R91.reuse, R130, 0x1 ;  /* 0x000000825b027211 */ /* 0x040fe800078008ff */
[----:B------:R-:W-:Y:S05]  /*7f70*/  LEA.HI.X R3, R91, R131, R92, 0x1, P0 ;  /* 0x000000835b037211 */ /* 0x000fea00000f0c5c */
[----:B-----5:R3:W-:Y:S04]  /*7f80*/  ST.E.128 [R2.64], R48 ;  /* 0x0000003002007985 */ /* 0x0207e8000c101d06 */
.L_x_2255:
[----:B------:R-:W-:Y:S05]  /*7f90*/  BSYNC B2 ;  /* 0x0000000000027941 */ /* 0x000fea0003800000 */
.L_x_2254:
        /* <DEDUP_REMOVED lines=97> */
.L_x_2271:
[----:B------:R-:W-:Y:S05]  /*85b0*/  BSYNC B0 ;  /* 0x0000000000007941 */ /* 0x000fea0003800000 */
.L_x_2270:
[C---:B------:R-:W-:Y:S04]  /*85c0*/  LEA R2, P0, R97.reuse, R130, 0x1 ;  /* 0x0000008261027211 */ /* 0x040fe800078008ff */
[----:B------:R-:W-:Y:S05]  /*85d0*/  LEA.HI.X R3, R97, R131, R98, 0x1, P0 ;  /* 0x0000008361037211 */ /* 0x000fea00000f0c62 */
[----:B-----5:R3:W-:Y:S04]  /*85e0*/  ST.E.128 [R2.64], R48 ;  /* 0x0000003002007985 */ /* 0x0207e8000c101d06 */
.L_x_2269:
[----:B------:R-:W-:Y:S05]  /*85f0*/  BSYNC B1 ;  /* 0x0000000000017941 */ /* 0x000fea0003800000 */
.L_x_2268:
        /* <DEDUP_REMOVED lines=92> */
.L_x_2275:
[----:B------:R-:W-:Y:S05]  /*8bc0*/  BSYNC B0 ;  /* 0x0000000000007941 */ /* 0x000fea0003800000 */
.L_x_2274:
[C---:B------:R-:W-:Y:S04]  /*8bd0*/  LEA R2, P0, R93.reuse, R130, 0x1 ;  /* 0x000000825d027211 */ /* 0x040fe800078008ff */
[----:B------:R-:W-:Y:S05]  /*8be0*/  LEA.HI.X R3, R93, R131, R94, 0x1, P0 ;  /* 0x000000835d037211 */ /* 0x000fea00000f0c5e */
[----:B-----5:R3:W-:Y:S04]  /*8bf0*/  ST.E.128 [R2.64], R48 ;  /* 0x0000003002007985 */ /* 0x0207e8000c101d06 */
.L_x_2273:
[----:B------:R-:W-:Y:S05]  /*8c00*/  BSYNC B1 ;  /* 0x0000000000017941 */ /* 0x000fea0003800000 */
.L_x_2272:
        /* <DEDUP_REMOVED lines=91> */
.L_x_2277:
[----:B------:R-:W-:Y:S05]  /*91c0*/  BSYNC B0 ;  /* 0x0000000000007941 */ /* 0x000fea0003800000 */
.L_x_2276:
[C---:B------:R-:W-:Y:S04]  /*91d0*/  LEA R2, P0, R89.reuse, R130, 0x1 ;  /* 0x0000008259027211 */ /* 0x040fe800078008ff */
[----:B------:R-:W-:Y:S05]  /*91e0*/  LEA.HI.X R3, R89, R131, R90, 0x1, P0 ;  /* 0x0000008359037211 */ /* 0x000fea00000f0c5a */
[----:B-----5:R3:W-:Y:S04]  /*91f0*/  ST.E.128 [R2.64], R48 ;  /* 0x0000003002007985 */ /* 0x0207e8000c101d06 */
.L_x_2267:
[----:B------:R-:W-:Y:S05]  /*9200*/  BSYNC B2 ;  /* 0x0000000000027941 */ /* 0x000fea0003800000 */
.L_x_2266:
        /* <DEDUP_REMOVED lines=98> */
.L_x_2283:
[----:B------:R-:W-:Y:S05]  /*9830*/  BSYNC B0 ;  /* 0x0000000000007941 */ /* 0x000fea0003800000 */
.L_x_2282:
[----:B------:R-:W-:Y:S02]  /*9840*/  IMAD R0, R65, 0x60, RZ ;  /* 0x0000006041007824 */ /* 0x000fe400078e02ff */
[----:B------:R-:W-:Y:S05]  /*9850*/  IMAD.WIDE.U32 R2, R64, 0x60, R130 ;  /* 0x0000006040027825 */ /* 0x000fea00078e0082 */
[----:B------:R-:W-:Y:S05]  /*9860*/  IADD3 R3, R3, R0, RZ ;  /* 0x0000000003037210 */ /* 0x000fea0007ffe0ff */
[----:B-----5:R3:W-:Y:S02]  /*9870*/  ST.E.128 [R2.64], R48 ;  /* 0x0000003002007985 */ /* 0x0207e4000c101d06 */
.L_x_2281:
[----:B------:R-:W-:Y:S05]  /*9880*/  BSYNC B1 ;  /* 0x0000000000017941 */ /* 0x000fea0003800000 */
.L_x_2280:
        /* <DEDUP_REMOVED lines=92> */
.L_x_2287:
[----:B------:R-:W-:Y:S05]  /*9e50*/  BSYNC B0 ;  /* 0x0000000000007941 */ /* 0x000fea0003800000 */
.L_x_2286:
[C---:B------:R-:W-:Y:S04]  /*9e60*/  LEA R2, P0, R88.reuse, R130, 0x1 ;  /* 0x0000008258027211 */ /* 0x040fe800078008ff */
[----:B------:R-:W-:Y:S05]  /*9e70*/  LEA.HI.X R3, R88, R131, R87, 0x1, P0 ;  /* 0x0000008358037211 */ /* 0x000fea00000f0c57 */
[----:B-----5:R3:W-:Y:S04]  /*9e80*/  ST.E.128 [R2.64], R48 ;  /* 0x0000003002007985 */ /* 0x0207e8000c101d06 */
.L_x_2285:
[----:B------:R-:W-:Y:S05]  /*9e90*/  BSYNC B1 ;  /* 0x0000000000017941 */ /* 0x000fea0003800000 */
.L_x_2284:
        /* <DEDUP_REMOVED lines=91> */
.L_x_2289:
[----:B------:R-:W-:Y:S05]  /*a450*/  BSYNC B0 ;  /* 0x0000000000007941 */ /* 0x000fea0003800000 */
.L_x_2288:
[C---:B------:R-:W-:Y:S04]  /*a460*/  LEA R2, P0, R86.reuse, R130, 0x1 ;  /* 0x0000008256027211 */ /* 0x040fe800078008ff */
[----:B------:R-:W-:Y:S05]  /*a470*/  LEA.HI.X R3, R86, R131, R85, 0x1, P0 ;  /* 0x0000008356037211 */ /* 0x000fea00000f0c55 */
[----:B-----5:R3:W-:Y:S04]  /*a480*/  ST.E.128 [R2.64], R48 ;  /* 0x0000003002007985 */ /* 0x0207e8000c101d06 */
.L_x_2279:
[----:B------:R-:W-:Y:S05]  /*a490*/  BSYNC B2 ;  /* 0x0000000000027941 */ /* 0x000fea0003800000 */
.L_x_2278:
[----:B---3--:R-:W3:Y:S02]  /*a4a0*/  LD.E R3, [R18.64+0xd0] ;  /* 0x0000d00612037980 */ /* 0x008ee4000c101900 */
[----:B---3--:R-:W-:Y:S05]  /*a4b0*/  IMAD.U32 R3, R3, -0x20, RZ ;  /* 0xffffffe003037824 */ /* 0x008fea00078e00ff */
[C---:B------:R-:W-:Y:S02]  /*a4c0*/  LEA R128, P1, R3.reuse, R128, 0x1 ;  /* 0x0000008003807211 */ /* 0x040fe400078208ff */
[C---:B------:R-:W-:Y:S02]  /*a4d0*/  LEA R126, P0, R3.reuse, R126, 0x1 ;  /* 0x0000007e037e7211 */ /* 0x040fe400078008ff */
[C---:B------:R-:W-:Y:S02]  /*a4e0*/  LEA.HI.X.SX32 R129, R3.reuse, R129, 0x1, P1 ;  /* 0x0000008103817211 */ /* 0x040fe400008f0eff */
[----:B------:R-:W-:Y:S01]  /*a4f0*/  LEA.HI.X.SX32 R127, R3, R127, 0x1, P0 ;  /* 0x0000007f037f7211 */ /* 0x000fe200000f0eff */
[----:B------:R-:W-:-:S05]  /*a500*/  BRA `(.L_x_2241) ;  /* 0x000005f000007947 */ /* 0x000fca0003800000 */
.L_x_2215:
        /* <DEDUP_REMOVED lines=11> */
.L_x_2291:
[----:B------:R-:W-:Y:S05]  /*a5c0*/  BSYNC B0 ;  /* 0x0000000000007941 */ /* 0x000fea0003800000 */
.L_x_2290:
        /* <DEDUP_REMOVED lines=27> */
.L_x_2293:
[----:B------:R-:W-:Y:S05]  /*a780*/  BSYNC B0 ;  /* 0x0000000000007941 */ /* 0x000fea0003800000 */
.L_x_2292:
        /* <DEDUP_REMOVED lines=27> */
.L_x_2295:
[----:B------:R-:W-:Y:S05]  /*a940*/  BSYNC B0 ;  /* 0x0000000000007941 */ /* 0x000fea0003800000 */
.L_x_2294:
        /* <DEDUP_REMOVED lines=27> */
.L_x_2241:
[----:B------:R-:W-:Y:S05]  /*ab00*/  BSYNC B3 ;  /* 0x0000000000037941 */ /* 0x000fea0003800000 */
.L_x_2214:
        /* <DEDUP_REMOVED lines=89> */
.L_x_2297:
        /* <DEDUP_REMOVED lines=8> */
.L_x_2298:
[----:B------:R-:W-:Y:S05]  /*b120*/  BSYNC B0 ;  /* 0x0000000000007941 */ /* 0x000fea0003800000 */
.L_x_2296:
[----:B------:R-:W-:Y:S04]  /*b130*/  IADD3 R11, R11, -0x1, RZ ;  /* 0xffffffff0b0b7810 */ /* 0x000fe80007ffe0ff */
[----:B------:R-:W-:Y:S11]  /*b140*/  ISETP.GT.AND P0, PT, R11, R100, PT ;  /* 0x000000640b00720c */ /* 0x000ff60003f04270 */
[----:B------:R-:W-:Y:S02]  /*b150*/  @!UPT UIADD3 URZ, URZ, URZ, URZ ;  /* 0x0000003f3f3ff290 */ /* 0x000fe4000fffe03f */
[----:B------:R-:W-:-:S05]  /*b160*/  @P0 BRA `(.L_x_2299) ;  /* 0xffff7af000000947 */ /* 0x000fca000383ffff */
.L_x_2205:
        /* <DEDUP_REMOVED lines=9> */
[----:B------:R-:W2:Y:S01]  /*b200*/  LD.E.64 R4, [R18.64+0xf0] ;  /* 0x0000f00612047980 */ /* 0x000ea2000c101b00 */
[----:B------:R-:W-:-:S03]  /*b210*/  IMAD.MOV.U32 R2, RZ, RZ, RZ ;  /* 0x000000ffff027224 */ /* 0x000fc600078e00ff */
[----:B------:R-:W3:Y:S04]  /*b220*/  LD.E.U8 R0, [R18.64+0x1b3] ;  /* 0x0001b30612007980 */ /* 0x000ee8000c101100 */
[----:B------:R1:W5:Y:S04]  /*b230*/  LD.E R11, [R18.64+0xc0] ;  /* 0x0000c006120b7980 */ /* 0x000368000c101900 */
[----:B------:R1:W5:Y:S04]  /*b240*/  LD.E.64 R38, [R18.64+0x148] ;  /* 0x0001480612267980 */ /* 0x000368000c101b00 */
[----:B------:R1:W5:Y:S01]  /*b250*/  LD.E.64 R36, [R18.64+0x150] ;  /* 0x0001500612247980 */ /* 0x000362000c101b00 */
[----:B--2---:R-:W-:-:S04]  /*b260*/  ISETP.NE.U32.AND P1, PT, R4, RZ, PT ;  /* 0x000000ff0400720c */ /* 0x004fc80003f25070 */
[----:B------:R-:W-:-:S13]  /*b270*/  ISETP.NE.AND.EX P1, PT, R5, RZ, PT, P1 ;  /* 0x000000ff0500720c */ /* 0x000fda0003f25310 */
[----:B------:R-:W-:-:S04]  /*b280*/  @P1 LEA R14, P0, R207, R4, 0x2 ;  /* 0x00000004cf0e1211 */ /* 0x000fc800078010ff */
[----:B------:R-:W-:-:S05]  /*b290*/  @P1 LEA.HI.X R15, R207, R5, R76, 0x2, P0 ;  /* 0x00000005cf0f1211 */ /* 0x000fca00000f144c */
[----:B------:R2:W4:Y:S01]  /*b2a0*/  @P1 LD.E R2, [R14.64] ;  /* 0x000000060e021980 */ /* 0x000522000c101900 */
[----:B------:R-:W-:Y:S02]  /*b2b0*/  IADD3 R3, P1, R3, R166, RZ ;  /* 0x000000a603037210 */ /* 0x000fe40007f3e0ff */
[----:B---3--:R-:W-:Y:S01]  /*b2c0*/  ISETP.NE.AND P4, PT, R0, RZ, PT ;  /* 0x000000ff0000720c */ /* 0x008fe20003f85270 */
[----:B------:R-:W-:Y:S01]  /*b2d0*/  IMAD.MOV.U32 R168, RZ, RZ, R166 ;  /* 0x000000ffffa87224 */ /* 0x000fe200078e00a6 */
[----:B-----5:R-:W-:Y:S02]  /*b2e0*/  LEA R48, P2, R166, R172, 0x1 ;  /* 0x000000aca6307211 */ /* 0x020fe400078408ff */
[----:B------:R-:W-:Y:S01]  /*b2f0*/  LEA R5, P0, R170, R166, 0x5 ;  /* 0x000000a6aa057211 */ /* 0x000fe200078028ff */
[--C-:B------:R-:W-:Y:S01]  /*b300*/  IMAD.X R6, R17, 0x1, R169.reuse, P1 ;  /* 0x0000000111067824 */ /* 0x100fe200008e06a9 */
[----:B------:R-:W-:Y:S01]  /*b310*/  LEA.HI.X R49, R166, R173, R169, 0x1, P2 ;  /* 0x000000ada6317211 */ /* 0x000fe200010f0ca9 */
[----:B------:R-:W-:Y:S01]  /*b320*/  IMAD R4, R171, 0x30, RZ ;  /* 0x00000030ab047824 */ /* 0x000fe200078e02ff */
[C---:B------:R-:W-:Y:S01]  /*b330*/  LEA.HI.X R8, R170.reuse, R169, R171, 0x5, P0 ;  /* 0x000000a9aa087211 */ /* 0x040fe200000f2cab */
[----:B------:R-:W-:Y:S01]  /*b340*/  IMAD.WIDE.U32 R168, R170, 0x30, R168 ;  /* 0x00000030aaa87825 */ /* 0x000fe200078e00a8 */
[----:B------:R-:W-:-:S02]  /*b350*/  LEA R46, P1, R3, R172, 0x1 ;  /* 0x000000ac032e7211 */ /* 0x000fc400078208ff */
[----:B--2---:R-:W-:-:S04]  /*b360*/  LEA.HI R15, R7, R7, RZ, 0x1 ;  /* 0x00000007070f7211 */ /* 0x004fc800078f08ff */
[----:B------:R-:W-:Y:S01]  /*b370*/  SHF.R.S32.HI R15, RZ, 0x1, R15 ;  /* 0x00000001ff0f7819 */ /* 0x000fe2000001140f */
[----:B------:R-:W-:-:S04]  /*b380*/  IMAD.IADD R17, R209, 0x1, -R72 ;  /* 0x00000001d1117824 */ /* 0x000fc800078e0a48 */
[C---:B------:R-:W-:Y:S01]  /*b390*/  IMAD R16, R160.reuse, R15, R77 ;  /* 0x0000000fa0107224 */ /* 0x040fe200078e024d */
[-C--:B------:R-:W-:Y:S02]  /*b3a0*/  LEA R42, P0, R5, R172.reuse, 0x1 ;  /* 0x000000ac052a7211 */ /* 0x080fe400078008ff */
[-C--:B------:R-:W-:Y:S01]  /*b3b0*/  LEA.HI.X R47, R3, R173.reuse, R6, 0x1, P1 ;  /* 0x000000ad032f7211 */ /* 0x080fe200008f0c06 */
[----:B------:R-:W-:Y:S01]  /*b3c0*/  IMAD.IADD R3, R169, 0x1, R4 ;  /* 0x00000001a9037824 */ /* 0x000fe200078e0204 */
[----:B------:R-:W-:Y:S02]  /*b3d0*/  LEA.HI.X R43, R5, R173, R8, 0x1, P0 ;  /* 0x000000ad052b7211 */ /* 0x000fe400000f0c08 */
[----:B------:R-:W-:Y:S02]  /*b3e0*/  ISETP.GE.AND P0, PT, R160, R17, PT ;  /* 0x00000011a000720c */ /* 0x000fe40003f06270 */
[----:B------:R-:W-:Y:S01]  /*b3f0*/  LEA R40, P1, R168, R172, 0x1 ;  /* 0x000000aca8287211 */ /* 0x000fe200078208ff */
[----:B------:R-:W-:Y:S01]  /*b400*/  IMAD.SHL.U32 R45, R15, 0x10, RZ ;  /* 0x000000100f2d7824 */ /* 0x000fe200078e00ff */
[----:B------:R-:W-:-:S02]  /*b410*/  ISETP.GT.AND P0, PT, R71, -0x8, !P0 ;  /* 0xfffffff84700780c */ /* 0x000fc40004704270 */
[----:B------:R-:W-:Y:S02]  /*b420*/  LEA.HI.X R41, R168, R173, R3, 0x1, P1 ;  /* 0x000000ada8297211 */ /* 0x000fe400008f0c03 */
[----:B----4-:R-:W-:-:S05]  /*b430*/  IADD3 R2, R2, R75, R72 ;  /* 0x0000004b02027210 */ /* 0x010fca0007ffe048 */
[----:B------:R-:W-:Y:S02]  /*b440*/  IMAD R21, R2, R15, RZ ;  /* 0x0000000f02157224 */ /* 0x000fe400078e02ff */
[----:B------:R-:W-:-:S03]  /*b450*/  IMAD.IADD R2, R77, 0x1, R16 ;  /* 0x000000014d027824 */ /* 0x000fc600078e0210 */
[----:B------:R-:W-:Y:S02]  /*b460*/  SHF.R.S32.HI R5, RZ, 0x1f, R21 ;  /* 0x0000001fff057819 */ /* 0x000fe40000011415 */
[C---:B------:R-:W-:Y:S02]  /*b470*/  IADD3 R14, P3, R21.reuse, R16, RZ ;  /* 0x00000010150e7210 */ /* 0x040fe40007f7e0ff */
[----:B------:R-:W-:Y:S02]  /*b480*/  IADD3 R0, P2, R21, R2, RZ ;  /* 0x0000000215007210 */ /* 0x000fe40007f5e0ff */
[-C--:B------:R-:W-:Y:S02]  /*b490*/  LEA.HI.X.SX32 R16, R16, R5.reuse, 0x1, P3 ;  /* 0x0000000510107211 */ /* 0x080fe400018f0eff */
[----:B------:R-:W-:Y:S01]  /*b4a0*/  LEA.HI.X.SX32 R2, R2, R5, 0x1, P2 ;  /* 0x0000000502027211 */ /* 0x000fe200010f0eff */
[----:B------:R-:W-:Y:S05]  /*b4b0*/  @!P4 BRA `(.L_x_2302) ;  /* 0x000028300000c947 */ /* 0x000fea0003800000 */
[----:B-1----:R-:W-:Y:S01]  /*b4c0*/  BSSY B2, `(.L_x_2303) ;  /* 0x000009c000027945 */ /* 0x002fe20003800000 */
[----:B------:R-:W-:Y:S05]  /*b4d0*/  @!P0 BRA `(.L_x_2304) ;  /* 0x000009a000008947 */ /* 0x000fea0003800000 */
[----:B------:R-:W-:Y:S01]  /*b4e0*/  ISETP.GE.AND P2, PT, R12, R11, PT ;  /* 0x0000000b0c00720c */ /* 0x000fe20003f46270 */
[C---:B------:R-:W-:Y:S01]  /*b4f0*/  IMAD.SHL.U32 R35, R14.reuse, 0x2, RZ ;  /* 0x000000020e237824 */ /* 0x040fe200078e00ff */
[----:B------:R-:W-:Y:S01]  /*b500*/  SHF.L.U64.HI R3, R14, 0x1, R16 ;  /* 0x000000010e037819 */ /* 0x000fe20000010210 */
[----:B------:R-:W-:Y:S03]  /*b510*/  BSSY B1, `(.L_x_2305) ;  /* 0x0000034000017945 */ /* 0x000fe60003800000 */
[----:B------:R-:W-:-:S02]  /*b520*/  IADD3 R32, P1, R38, R35, RZ ;  /* 0x0000002326207210 */ /* 0x000fc40007f3e0ff */
[----:B------:R-:W-:-:S03]  /*b530*/  IADD3 R34, P0, R36, R35, RZ ;  /* 0x0000002324227210 */ /* 0x000fc60007f1e0ff */
[--C-:B------:R-:W-:Y:S02]  /*b540*/  IMAD.X R33, R39, 0x1, R3.reuse, P1 ;  /* 0x0000000127217824 */ /* 0x100fe400008e0603 */
[----:B------:R1:W-:Y:S01]  /*b550*/  @P2 STS.128 [R211], RZ ;  /* 0x000000ffd3002388 */ /* 0x0003e20000000c00 */
[----:B------:R-:W-:Y:S01]  /*b560*/  IMAD.X R35, R37, 0x1, R3, P0 ;  /* 0x0000000125237824 */ /* 0x000fe200000e0603 */
        /* <DEDUP_REMOVED lines=44> */
.L_x_2308:
[----:B------:R-:W-:Y:S05]  /*b830*/  BSYNC B0 ;  /* 0x0000000000007941 */ /* 0x000fea0003800000 */
.L_x_2307:
[----:B-----5:R3:W-:Y:S02]  /*b840*/  STS.128 [R211], R20 ;  /* 0x00000014d3007388 */ /* 0x0207e40000000c00 */
.L_x_2306:
[----:B------:R-:W-:Y:S05]  /*b850*/  BSYNC B1 ;  /* 0x0000000000017941 */ /* 0x000fea0003800000 */
.L_x_2305:
        /* <DEDUP_REMOVED lines=47> */
.L_x_2312:
[----:B------:R-:W-:Y:S05]  /*bb50*/  BSYNC B0 ;  /* 0x0000000000007941 */ /* 0x000fea0003800000 */
.L_x_2311:
[----:B-----5:R1:W-:Y:S02]  /*bb60*/  STS.128 [R211+0x2000], R20 ;  /* 0x00200014d3007388 */ /* 0x0203e40000000c00 */
.L_x_2310:
[----:B------:R-:W-:Y:S05]  /*bb70*/  BSYNC B1 ;  /* 0x0000000000017941 */ /* 0x000fea0003800000 */
.L_x_2309:
        /* <DEDUP_REMOVED lines=46> */
.L_x_2314:
[----:B------:R-:W-:Y:S05]  /*be60*/  BSYNC B0 ;  /* 0x0000000000007941 */ /* 0x000fea0003800000 */
.L_x_2313:
[----:B-----5:R3:W-:Y:S02]  /*be70*/  STS.128 [R211+0x4000], R20 ;  /* 0x00400014d3007388 */ /* 0x0207e40000000c00 */
.L_x_2304:
[----:B------:R-:W-:Y:S05]  /*be80*/  BSYNC B2 ;  /* 0x0000000000027941 */ /* 0x000fea0003800000 */
.L_x_2303:
[----:B------:R-:W-:Y:S01]  /*be90*/  IADD3 R6, R160, 0x10, RZ ;  /* 0x00000010a0067810 */ /* 0x000fe20007ffe0ff */
[----:B------:R-:W-:Y:S03]  /*bea0*/  BSSY B2, `(.L_x_2315) ;  /* 0x00000a1000027945 */ /* 0x000fe60003800000 */
[----:B------:R-:W-:-:S04]  /*beb0*/  ISETP.GE.AND P0, PT, R6, R17, PT ;  /* 0x000000110600720c */ /* 0x000fc80003f06270 */
[----:B------:R-:W-:-:S13]  /*bec0*/  ISETP.LT.OR P0, PT, R71, -0x87, P0 ;  /* 0xffffff794700780c */ /* 0x000fda0000701670 */
[----:B------:R-:W-:Y:S05]  /*bed0*/  @P0 BRA `(.L_x_2316) ;  /* 0x000009d000000947 */ /* 0x000fea0003800000 */
[----:B------:R-:W-:Y:S01]  /*bee0*/  ISETP.GE.AND P0, PT, R12, R11, PT ;  /* 0x0000000b0c00720c */ /* 0x000fe20003f06270 */
[----:B------:R-:W-:Y:S01]  /*bef0*/  BSSY B1, `(.L_x_2317) ;  /* 0x0000039000017945 */ /* 0x000fe20003800000 */
[----:B------:R-:W-:-:S04]  /*bf00*/  IADD3 R3, P1, R45, R14, RZ ;  /* 0x0000000e2d037210 */ /* 0x000fc80007f3e0ff */
[----:B------:R-:W-:Y:S01]  /*bf10*/  LEA.HI.X.SX32 R0, R45, R16, 0x1, P1 ;  /* 0x000000102d007211 */ /* 0x000fe200008f0eff */
[----:B------:R-:W-:-:S03]  /*bf20*/  IMAD.SHL.U32 R35, R3, 0x2, RZ ;  /* 0x0000000203237824 */ /* 0x000fc600078e00ff */
[----:B------:R-:W-:Y:S02]  /*bf30*/  SHF.L.U64.HI R3, R3, 0x1, R0 ;  /* 0x0000000103037819 */ /* 0x000fe40000010200 */
[-C--:B------:R-:W-:Y:S01]  /*bf40*/  IADD3 R32, P2, R38, R35.reuse, RZ ;  /* 0x0000002326207210 */ /* 0x080fe20007f5e0ff */
[----:B------:R1:W-:Y:S01]  /*bf50*/  @P0 STS.128 [R211+0x800], RZ ;  /* 0x000800ffd3000388 */ /* 0x0003e20000000c00 */
[----:B------:R-:W-:-:S03]  /*bf60*/  IADD3 R34, P1, R36, R35, RZ ;  /* 0x0000002324227210 */ /* 0x000fc60007f3e0ff */
[--C-:B------:R-:W-:Y:S02]  /*bf70*/  IMAD.X R33, R39, 0x1, R3.reuse, P2 ;  /* 0x0000000127217824 */ /* 0x100fe400010e0603 */
[----:B------:R-:W-:Y:S01]  /*bf80*/  IMAD.X R35, R37, 0x1, R3, P1 ;  /* 0x0000000125237824 */ /* 0x000fe200008e0603 */
        /* <DEDUP_REMOVED lines=45> */
.L_x_2320:
[----:B------:R-:W-:Y:S05]  /*c260*/  BSYNC B0 ;  /* 0x0000000000007941 */ /* 0x000fea0003800000 */
.L_x_2319:
[----:B-----5:R3:W-:Y:S02]  /*c270*/  STS.128 [R211+0x800], R20 ;  /* 0x00080014d3007388 */ /* 0x0207e40000000c00 */
.L_x_2318:
[----:B------:R-:W-:Y:S05]  /*c280*/  BSYNC B1 ;  /* 0x0000000000017941 */ /* 0x000fea0003800000 */
.L_x_2317:
        /* <DEDUP_REMOVED lines=48> */
.L_x_2324:
[----:B------:R-:W-:Y:S05]  /*c590*/  BSYNC B0 ;  /* 0x0000000000007941 */ /* 0x000fea0003800000 */
.L_x_2323:
[----:B-----5:R3:W-:Y:S02]  /*c5a0*/  STS.128 [R211+0x2800], R20 ;  /* 0x00280014d3007388 */ /* 0x0207e40000000c00 */
.L_x_2322:
[----:B------:R-:W-:Y:S05]  /*c5b0*/  BSYNC B1 ;  /* 0x0000000000017941 */ /* 0x000fea0003800000 */
.L_x_2321:
        /* <DEDUP_REMOVED lines=45> */
.L_x_2326:
[----:B------:R-:W-:Y:S05]  /*c890*/  BSYNC B0 ;  /* 0x0000000000007941 */ /* 0x000fea0003800000 */
.L_x_2325:
[----:B-----5:R1:W-:Y:S02]  /*c8a0*/  STS.128 [R211+0x4800], R44 ;  /* 0x0048002cd3007388 */ /* 0x0203e40000000c00 */
.L_x_2316:
[----:B------:R-:W-:Y:S05]  /*c8b0*/  BSYNC B2 ;  /* 0x0000000000027941 */ /* 0x000fea0003800000 */
.L_x_2315:
[----:B------:R-:W-:Y:S01]  /*c8c0*/  IADD3 R8, R160, 0x20, RZ ;  /* 0x00000020a0087810 */ /* 0x000fe20007ffe0ff */
[----:B------:R-:W-:Y:S03]  /*c8d0*/  BSSY B2, `(.L_x_2327) ;  /* 0x00000a1000027945 */ /* 0x000fe60003800000 */
[----:B------:R-:W-:-:S04]  /*c8e0*/  ISETP.GE.AND P0, PT, R8, R17, PT ;  /* 0x000000110800720c */ /* 0x000fc80003f06270 */
[----:B------:R-:W-:-:S13]  /*c8f0*/  ISETP.LT.OR P0, PT, R71, -0x107, P0 ;  /* 0xfffffef94700780c */ /* 0x000fda0000701670 */
[----:B------:R-:W-:Y:S05]  /*c900*/  @P0 BRA `(.L_x_2328) ;  /* 0x000009d000000947 */ /* 0x000fea0003800000 */
[----:B------:R-:W-:Y:S01]  /*c910*/  ISETP.GE.AND P0, PT, R12, R11, PT ;  /* 0x0000000b0c00720c */ /* 0x000fe20003f06270 */
[----:B------:R-:W-:Y:S01]  /*c920*/  IMAD.SHL.U32 R3, R15, 0x20, RZ ;  /* 0x000000200f037824 */ /* 0x000fe200078e00ff */
[----:B------:R-:W-:Y:S04]  /*c930*/  BSSY B1, `(.L_x_2329) ;  /* 0x0000038000017945 */ /* 0x000fe80003800000 */
[----:B------:R-:W-:-:S04]  /*c940*/  IADD3 R0, P1, R3, R14, RZ ;  /* 0x0000000e03007210 */ /* 0x000fc80007f3e0ff */
[----:B------:R-:W-:Y:S01]  /*c950*/  LEA.HI.X.SX32 R3, R3, R16, 0x1, P1 ;  /* 0x0000001003037211 */ /* 0x000fe200008f0eff */
[C---:B-1----:R-:W-:Y:S02]  /*c960*/  IMAD.SHL.U32 R45, R0.reuse, 0x2, RZ ;  /* 0x00000002002d7824 */ /* 0x042fe400078e00ff */
[----:B------:R1:W-:Y:S01]  /*c970*/  @P0 STS.128 [R211+0x1000], RZ ;  /* 0x001000ffd3000388 */ /* 0x0003e20000000c00 */
[----:B------:R-:W-:Y:S02]  /*c980*/  SHF.L.U64.HI R3, R0, 0x1, R3 ;  /* 0x0000000100037819 */ /* 0x000fe40000010203 */
[-C--:B------:R-:W-:Y:S02]  /*c990*/  IADD3 R32, P2, R38, R45.reuse, RZ ;  /* 0x0000002d26207210 */ /* 0x080fe40007f5e0ff */
[----:B------:R-:W-:-:S03]  /*c9a0*/  IADD3 R44, P1, R36, R45, RZ ;  /* 0x0000002d242c7210 */ /* 0x000fc60007f3e0ff */
[--C-:B------:R-:W-:Y:S02]  /*c9b0*/  IMAD.X R33, R39, 0x1, R3.reuse, P2 ;  /* 0x0000000127217824 */ /* 0x100fe400010e0603 */
[----:B------:R-:W-:Y:S01]  /*c9c0*/  IMAD.X R45, R37, 0x1, R3, P1 ;  /* 0x00000001252d7824 */ /* 0x000fe200008e0603 */
[----:B------:R-:W-:Y:S05]  /*c9d0*/  @P0 BRA `(.L_x_2330) ;  /* 0x000002d000000947 */ /* 0x000fea0003800000 */
[----:B---3--:R3:W5:Y:S01]  /*c9e0*/  LD.E.128 R20, [R42.64] ;  /* 0x000000062a147980 */ /* 0x008762000c101d00 */
[----:B------:R-:W-:Y:S01]  /*c9f0*/  ISETP.GE.AND P0, PT, R12, R7, PT ;  /* 0x000000070c00720c */ /* 0x000fe20003f06270 */
[----:B------:R-:W-:-:S12]  /*ca00*/  BSSY B0, `(.L_x_2331) ;  /* 0x0000029000007945 */ /* 0x000fd80003800000 */
[----:B------:R-:W-:Y:S05]  /*ca10*/  @P0 BRA `(.L_x_2332) ;  /* 0x0000027000000947 */ /* 0x000fea0003800000 */
[----:B--2---:R-:W2:Y:S04]  /*ca20*/  LD.E.64 R2, [R44.64] ;  /* 0x000000062c027980 */ /* 0x004ea8000c101b00 */
[----:B---3--:R-:W3:Y:S01]  /*ca30*/  LD.E.64 R4, [R32.64] ;  /* 0x0000000620047980 */ /* 0x008ee2000c101b00 */
[C---:B-----5:R-:W-:Y:S01]  /*ca40*/  SHF.L.U32 R24, R21.reuse, 0x10, RZ ;  /* 0x0000001015187819 */ /* 0x060fe200000006ff */
        /* <DEDUP_REMOVED lines=36> */
.L_x_2332:
[----:B------:R-:W-:Y:S05]  /*cc90*/  BSYNC B0 ;  /* 0x0000000000007941 */ /* 0x000fea0003800000 */
.L_x_2331:
[----:B-----5:R1:W-:Y:S02]  /*cca0*/  STS.128 [R211+0x1000], R20 ;  /* 0x00100014d3007388 */ /* 0x0203e40000000c00 */
.L_x_2330:
[----:B------:R-:W-:Y:S05]  /*ccb0*/  BSYNC B1 ;  /* 0x0000000000017941 */ /* 0x000fea0003800000 */
.L_x_2329:
        /* <DEDUP_REMOVED lines=18> */
[C---:B---3--:R-:W-:Y:S01]  /*cde0*/  LOP3.LUT R20, R3.reuse, 0xffff0000, RZ, 0xc0, !PT ;  /* 0xffff000003147812 */ /* 0x048fe200078ec0ff */
[----:B------:R-:W-:Y:S01]  /*cdf0*/  IMAD.U32 R3, R3, 0x10000, RZ ;  /* 0x0001000003037824 */ /* 0x000fe200078e00ff */
[----:B------:R-:W-:Y:S02]  /*ce00*/  LOP3.LUT R25, R2, 0xffff0000, RZ, 0xc0, !PT ;  /* 0xffff000002197812 */ /* 0x000fe400078ec0ff */
[----:B--2---:R-:W-:Y:S01]  /*ce10*/  LOP3.LUT R26, R5, 0xffff0000, RZ, 0xc0, !PT ;  /* 0xffff0000051a7812 */ /* 0x004fe200078ec0ff */
        /* <DEDUP_REMOVED lines=25> */
.L_x_2336:
[----:B------:R-:W-:Y:S05]  /*cfb0*/  BSYNC B0 ;  /* 0x0000000000007941 */ /* 0x000fea0003800000 */
.L_x_2335:
[----:B-----5:R3:W-:Y:S02]  /*cfc0*/  STS.128 [R211+0x3000], R20 ;  /* 0x00300014d3007388 */ /* 0x0207e40000000c00 */
.L_x_2334:
[----:B------:R-:W-:Y:S05]  /*cfd0*/  BSYNC B1 ;  /* 0x0000000000017941 */ /* 0x000fea0003800000 */
.L_x_2333:
        /* <DEDUP_REMOVED lines=8> */
[----:B--2---:R1:W2:Y:S01]  /*d060*/  LD.E.64 R4, [R32.64+0x80] ;  /* 0x0000800620047980 */ /* 0x0042a2000c101b00 */
[C---:B-----5:R-:W-:Y:S01]  /*d070*/  SHF.L.U32 R24, R21.reuse, 0x10, RZ ;  /* 0x0000001015187819 */ /* 0x060fe200000006ff */
[----:B------:R-:W-:Y:S01]  /*d080*/  IMAD.U32 R28, R22, 0x10000, RZ ;  /* 0x00010000161c7824 */ /* 0x000fe200078e00ff */
[----:B------:R-:W-:Y:S02]  /*d090*/  LOP3.LUT R0, R21, 0xffff0000, RZ, 0xc0, !PT ;  /* 0xffff000015007812 */ /* 0x000fe400078ec0ff */
[C---:B------:R-:W-:Y:S02]  /*d0a0*/  SHF.L.U32 R21, R20.reuse, 0x10, RZ ;  /* 0x0000001014157819 */ /* 0x040fe400000006ff */
[----:B------:R-:W-:-:S02]  /*d0b0*/  LOP3.LUT R30, R20, 0xffff0000, RZ, 0xc0, !PT ;  /* 0xffff0000141e7812 */ /* 0x000fc400078ec0ff */
[C---:B------:R-:W-:Y:S02]  /*d0c0*/  LOP3.LUT R29, R23.reuse, 0xffff0000, RZ, 0xc0, !PT ;  /* 0xffff0000171d7812 */ /* 0x040fe400078ec0ff */
[----:B------:R-:W-:Y:S02]  /*d0d0*/  SHF.L.U32 R31, R23, 0x10, RZ ;  /* 0x00000010171f7819 */ /* 0x000fe400000006ff */
[----:B-1----:R-:W-:Y:S02]  /*d0e0*/  LOP3.LUT R32, R22, 0xffff0000, RZ, 0xc0, !PT ;  /* 0xffff000016207812 */ /* 0x002fe400078ec0ff */
        /* <DEDUP_REMOVED lines=29> */
.L_x_2338:
[----:B------:R-:W-:Y:S05]  /*d2c0*/  BSYNC B0 ;  /* 0x0000000000007941 */ /* 0x000fea0003800000 */
.L_x_2337:
[----:B-----5:R3:W-:Y:S02]  /*d2d0*/  STS.128 [R211+0x5000], R20 ;  /* 0x00500014d3007388 */ /* 0x0207e40000000c00 */
.L_x_2328:
[----:B------:R-:W-:Y:S05]  /*d2e0*/  BSYNC B2 ;  /* 0x0000000000027941 */ /* 0x000fea0003800000 */
.L_x_2327:
[----:B------:R-:W-:-:S04]  /*d2f0*/  IADD3 R4, R160, 0x30, RZ ;  /* 0x00000030a0047810 */ /* 0x000fc80007ffe0ff */
[----:B------:R-:W-:-:S04]  /*d300*/  ISETP.GE.AND P0, PT, R4, R17, PT ;  /* 0x000000110400720c */ /* 0x000fc80003f06270 */
[----:B------:R-:W-:-:S13]  /*d310*/  ISETP.LT.OR P0, PT, R71, -0x187, P0 ;  /* 0xfffffe794700780c */ /* 0x000fda0000701670 */
[----:B------:R-:W-:Y:S05]  /*d320*/  @P0 BRA `(.L_x_2339) ;  /* 0x0000578000000947 */ /* 0x000fea0003800000 */
[----:B------:R-:W-:Y:S01]  /*d330*/  ISETP.GE.AND P0, PT, R12, R11, PT ;  /* 0x0000000b0c00720c */ /* 0x000fe20003f06270 */
[----:B------:R-:W-:Y:S01]  /*d340*/  IMAD R15, R15, 0x30, RZ ;  /* 0x000000300f0f7824 */ /* 0x000fe200078e02ff */
[----:B------:R-:W-:Y:S04]  /*d350*/  BSSY B1, `(.L_x_2340) ;  /* 0x0000037000017945 */ /* 0x000fe80003800000 */
[----:B------:R-:W-:-:S04]  /*d360*/  IADD3 R3, P1, R15, R14, RZ ;  /* 0x0000000e0f037210 */ /* 0x000fc80007f3e0ff */
[----:B------:R-:W-:Y:S01]  /*d370*/  LEA.HI.X.SX32 R16, R15, R16, 0x1, P1 ;  /* 0x000000100f107211 */ /* 0x000fe200008f0eff */
[C---:B------:R-:W-:Y:S02]  /*d380*/  IMAD.SHL.U32 R25, R3.reuse, 0x2, RZ ;  /* 0x0000000203197824 */ /* 0x040fe400078e00ff */
[----:B------:R1:W-:Y:S01]  /*d390*/  @P0 STS.128 [R211+0x1800], RZ ;  /* 0x001800ffd3000388 */ /* 0x0003e20000000c00 */
[----:B------:R-:W-:Y:S02]  /*d3a0*/  SHF.L.U64.HI R3, R3, 0x1, R16 ;  /* 0x0000000103037819 */ /* 0x000fe40000010210 */
[-C--:B------:R-:W-:Y:S02]  /*d3b0*/  IADD3 R14, P2, R38, R25.reuse, RZ ;  /* 0x00000019260e7210 */ /* 0x080fe40007f5e0ff */
        /* <DEDUP_REMOVED lines=30> */
[----:B------:R-:W-:Y:S01]  /*d5a0*/  FFMA.FTZ R22, R28, R23, -R22 ;  /* 0x000000171c167223 */ /* 0x000fe20000010816 */
[----:B------:R-:W-:Y:S01]  /*d5b0*/  SHF.L.U32 R2, R13, 0x10, RZ ;  /* 0x000000100d027819 */ /* 0x000fe200000006ff */
[----:B------:R-:W-:-:S02]  /*d5c0*/  IMAD.U32 R23, R12, 0x10000, RZ ;  /* 0x000100000c177824 */ /* 0x000fc400078e00ff */
[C---:B------:R-:W-:Y:S02]  /*d5d0*/  FMUL.FTZ R3, R30.reuse, R21 ;  /* 0x000000151e037220 */ /* 0x040fe40000410000 */
[C---:B------:R-:W-:Y:S02]  /*d5e0*/  FMUL.FTZ R12, R31.reuse, R0 ;  /* 0x000000001f0c7220 */ /* 0x040fe40000410000 */
[----:B------:R-:W-:Y:S02]  /*d5f0*/  FMUL.FTZ R30, R30, R23 ;  /* 0x000000171e1e7220 */ /* 0x000fe40000410000 */
[----:B------:R-:W-:Y:S02]  /*d600*/  FMUL.FTZ R31, R31, R2 ;  /* 0x000000021f1f7220 */ /* 0x000fe40000410000 */
[----:B------:R-:W-:Y:S02]  /*d610*/  FFMA.FTZ R17, R28, R17, R26 ;  /* 0x000000111c117223 */ /* 0x000fe4000001001a */
[----:B------:R-:W-:-:S02]  /*d620*/  FFMA.FTZ R3, R16, R23, -R3 ;  /* 0x0000001710037223 */ /* 0x000fc40000010803 */
[----:B------:R-:W-:Y:S01]  /*d630*/  FFMA.FTZ R30, R16, R21, R30 ;  /* 0x00000015101e7223 */ /* 0x000fe2000001001e */
[----:B------:R-:W-:Y:S01]  /*d640*/  F2FP.BF16.PACK_AB R21, R5, R20 ;  /* 0x000000140515723e */ /* 0x000fe200000010ff */
[----:B------:R-:W-:Y:S01]  /*d650*/  FFMA.FTZ R12, R29, R2, -R12 ;  /* 0x000000021d0c7223 */ /* 0x000fe2000001080c */
[----:B------:R-:W-:Y:S01]  /*d660*/  F2FP.BF16.PACK_AB R23, R17, R22 ;  /* 0x000000161117723e */ /* 0x000fe200000010ff */
[----:B------:R-:W-:Y:S01]  /*d670*/  FFMA.FTZ R31, R29, R0, R31 ;  /* 0x000000001d1f7223 */ /* 0x000fe2000001001f */
[----:B------:R-:W-:-:S04]  /*d680*/  F2FP.BF16.PACK_AB R20, R30, R3 ;  /* 0x000000031e14723e */ /* 0x000fc800000010ff */
[----:B------:R-:W-:Y:S02]  /*d690*/  F2FP.BF16.PACK_AB R22, R31, R12 ;  /* 0x0000000c1f16723e */ /* 0x000fe400000010ff */
.L_x_2343:
[----:B------:R-:W-:Y:S05]  /*d6a0*/  BSYNC B0 ;  /* 0x0000000000007941 */ /* 0x000fea0003800000 */
.L_x_2342:
[----:B-----5:R3:W-:Y:S02]  /*d6b0*/  STS.128 [R211+0x1800], R20 ;  /* 0x00180014d3007388 */ /* 0x0207e40000000c00 */
.L_x_2341:
[----:B------:R-:W-:Y:S05]  /*d6c0*/  BSYNC B1 ;  /* 0x0000000000017941 */ /* 0x000fea0003800000 */
.L_x_2340:
        /* <DEDUP_REMOVED lines=10> */
[----:B-----5:R-:W-:Y:S01]  /*d770*/  SHF.L.U32 R10, R20, 0x10, RZ ;  /* 0x00000010140a7819 */ /* 0x020fe200000006ff */
        /* <DEDUP_REMOVED lines=8> */
[C---:B------:R-:W-:Y:S01]  /*d800*/  LOP3.LUT R17, R3.reuse, 0xffff0000, RZ, 0xc0, !PT ;  /* 0xffff000003117812 */ /* 0x040fe200078ec0ff */
[----:B------:R-:W-:Y:S01]  /*d810*/  IMAD.U32 R3, R3, 0x10000, RZ ;  /* 0x0001000003037824 */ /* 0x000fe200078e00ff */
[----:B--2---:R-:W-:Y:S01]  /*d820*/  LOP3.LUT R23, R12, 0xffff0000, RZ, 0xc0, !PT ;  /* 0xffff00000c177812 */ /* 0x004fe200078ec0ff */
        /* <DEDUP_REMOVED lines=9> */
[----:B------:R-:W-:Y:S02]  /*d8c0*/  FFMA.FTZ R22, R28, R21, -R22 ;  /* 0x000000151c167223 */ /* 0x000fe40000010816 */
[----:B------:R-:W-:Y:S02]  /*d8d0*/  FFMA.FTZ R5, R5, R20, R0 ;  /* 0x0000001405057223 */ /* 0x000fe40000010000 */
[C---:B------:R-:W-:Y:S02]  /*d8e0*/  FMUL.FTZ R21, R29.reuse, R2 ;  /* 0x000000021d157220 */ /* 0x040fe40000410000 */
[----:B------:R-:W-:Y:S01]  /*d8f0*/  FMUL.FTZ R29, R29, R12 ;  /* 0x0000000c1d1d7220 */ /* 0x000fe20000410000 */
[----:B------:R-:W-:Y:S01]  /*d900*/  F2FP.BF16.PACK_AB R5, R5, R16 ;  /* 0x000000100505723e */ /* 0x000fe200000010ff */
[C---:B------:R-:W-:Y:S02]  /*d910*/  FMUL.FTZ R0, R30.reuse, R3 ;  /* 0x000000031e007220 */ /* 0x040fe40000410000 */
[----:B------:R-:W-:-:S02]  /*d920*/  FMUL.FTZ R30, R30, R13 ;  /* 0x0000000d1e1e7220 */ /* 0x000fc40000410000 */
[----:B------:R-:W-:Y:S02]  /*d930*/  FFMA.FTZ R17, R28, R17, R26 ;  /* 0x000000111c117223 */ /* 0x000fe4000001001a */
[C---:B------:R-:W-:Y:S02]  /*d940*/  FFMA.FTZ R21, R10.reuse, R12, -R21 ;  /* 0x0000000c0a157223 */ /* 0x040fe40000010815 */
[----:B------:R-:W-:Y:S01]  /*d950*/  FFMA.FTZ R2, R10, R2, R29 ;  /* 0x000000020a027223 */ /* 0x000fe2000001001d */
[----:B------:R-:W-:Y:S01]  /*d960*/  F2FP.BF16.PACK_AB R23, R17, R22 ;  /* 0x000000161117723e */ /* 0x000fe200000010ff */
[C---:B------:R-:W-:Y:S02]  /*d970*/  FFMA.FTZ R0, R27.reuse, R13, -R0 ;  /* 0x0000000d1b007223 */ /* 0x040fe40000010800 */
[----:B------:R-:W-:Y:S01]  /*d980*/  FFMA.FTZ R3, R27, R3, R30 ;  /* 0x000000031b037223 */ /* 0x000fe2000001001e */
[----:B------:R-:W-:Y:S02]  /*d990*/  F2FP.BF16.PACK_AB R20, R2, R21 ;  /* 0x000000150214723e */ /* 0x000fe400000010ff */
[----:B------:R-:W-:-:S02]  /*d9a0*/  MOV R21, R5 ;  /* 0x0000000500157202 */ /* 0x000fc40000000f00 */
[----:B------:R-:W-:Y:S02]  /*d9b0*/  F2FP.BF16.PACK_AB R22, R3, R0 ;  /* 0x000000000316723e */ /* 0x000fe400000010ff */
.L_x_2347:
[----:B------:R-:W-:Y:S05]  /*d9c0*/  BSYNC B0 ;  /* 0x0000000000007941 */ /* 0x000fea0003800000 */
.L_x_2346:
[----:B-----5:R3:W-:Y:S02]  /*d9d0*/  STS.128 [R211+0x3800], R20 ;  /* 0x00380014d3007388 */ /* 0x0207e40000000c00 */
.L_x_2345:
[----:B------:R-:W-:Y:S05]  /*d9e0*/  BSYNC B1 ;  /* 0x0000000000017941 */ /* 0x000fea0003800000 */
.L_x_2344:
[----:B------:R-:W-:-:S13]  /*d9f0*/  ISETP.GE.AND P0, PT, R9, R11, PT ;  /* 0x0000000b0900720c */ /* 0x000fda0003f06270 */
[----:B------:R1:W-:Y:S01]  /*da00*/  @P0 STS.128 [R211+0x5800], RZ ;  /* 0x005800ffd3000388 */ /* 0x0003e20000000c00 */
[----:B------:R-:W-:Y:S05]  /*da10*/  @P0 BRA `(.L_x_2339) ;  /* 0x0000509000000947 */ /* 0x000fea0003800000 */
[----:B-1-3--:R-:W5:Y:S01]  /*da20*/  LD.E.128 R40, [R40.64+0x100] ;  /* 0x0001000628287980 */ /* 0x00af62000c101d00 */
[----:B------:R-:W-:Y:S01]  /*da30*/  ISETP.GE.AND P0, PT, R9, R7, PT ;  /* 0x000000070900720c */ /* 0x000fe20003f06270 */
[----:B------:R-:W-:-:S12]  /*da40*/  BSSY B0, `(.L_x_2348) ;  /* 0x0000028000007945 */ /* 0x000fd80003800000 */
[----:B------:R-:W-:Y:S05]  /*da50*/  @P0 BRA `(.L_x_2349) ;  /* 0x0000026000000947 */ /* 0x000fea0003800000 */
[----:B------:R-:W3:Y:S04]  /*da60*/  LD.E.64 R2, [R24.64+0x80] ;  /* 0x0000800618027980 */ /* 0x000ee8000c101b00 */
[----:B--2---:R-:W2:Y:S01]  /*da70*/  LD.E.64 R10, [R14.64+0x80] ;  /* 0x000080060e0a7980 */ /* 0x004ea2000c101b00 */
[----:B-----5:R-:W-:Y:S01]  /*da80*/  LOP3.LUT R0, R41, 0xffff0000, RZ, 0xc0, !PT ;  /* 0xffff000029007812 */ /* 0x020fe200078ec0ff */
[----:B------:R-:W-:Y:S01]  /*da90*/  IMAD.U32 R21, R42, 0x10000, RZ ;  /* 0x000100002a157824 */ /* 0x000fe200078e00ff */
[----:B------:R-:W-:Y:S02]  /*daa0*/  LOP3.LUT R16, R43, 0xffff0000, RZ, 0xc0, !PT ;  /* 0xffff00002b107812 */ /* 0x000fe400078ec0ff */
[----:B------:R-:W-:Y:S02]  /*dab0*/  SHF.L.U32 R5, R41, 0x10, RZ ;  /* 0x0000001029057819 */ /* 0x000fe400000006ff */
[----:B------:R-:W-:-:S02]  /*dac0*/  SHF.L.U32 R7, R40, 0x10, RZ ;  /* 0x0000001028077819 */ /* 0x000fc400000006ff */
[----:B------:R-:W-:Y:S02]  /*dad0*/  SHF.L.U32 R20, R43, 0x10, RZ ;  /* 0x000000102b147819 */ /* 0x000fe400000006ff */
[----:B------:R-:W-:Y:S02]  /*dae0*/  LOP3.LUT R40, R40, 0xffff0000, RZ, 0xc0, !PT ;  /* 0xffff000028287812 */ /* 0x000fe400078ec0ff */
[----:B------:R-:W-:Y:S02]  /*daf0*/  LOP3.LUT R42, R42, 0xffff0000, RZ, 0xc0, !PT ;  /* 0xffff00002a2a7812 */ /* 0x000fe400078ec0ff */
[----:B---3--:R-:W-:Y:S02]  /*db00*/  LOP3.LUT R13, R2, 0xffff0000, RZ, 0xc0, !PT ;  /* 0xffff0000020d7812 */ /* 0x008fe400078ec0ff */
[----:B------:R-:W-:Y:S02]  /*db10*/  LOP3.LUT R9, R3, 0xffff0000, RZ, 0xc0, !PT ;  /* 0xffff000003097812 */ /* 0x000fe400078ec0ff */
[----:B--2---:R-:W-:Y:S01]  /*db20*/  LOP3.LUT R17, R10, 0xffff0000, RZ, 0xc0, !PT ;  /* 0xffff00000a117812 */ /* 0x004fe200078ec0ff */
[----:B------:R-:W-:Y:S01]  /*db30*/  FMUL.FTZ R12, R0, R13 ;  /* 0x0000000d000c7220 */ /* 0x000fe20000410000 */
[----:B------:R-:W-:Y:S01]  /*db40*/  LOP3.LUT R14, R11, 0xffff0000, RZ, 0xc0, !PT ;  /* 0xffff00000b0e7812 */ /* 0x000fe200078ec0ff */
[----:B------:R-:W-:Y:S01]  /*db50*/  FMUL.FTZ R15, R16, R9 ;  /* 0x00000009100f7220 */ /* 0x000fe20000410000 */
[----:B------:R-:W-:Y:S01]  /*db60*/  SHF.L.U32 R2, R2, 0x10, RZ ;  /* 0x0000001002027819 */ /* 0x000fe200000006ff */
[-C--:B------:R-:W-:Y:S01]  /*db70*/  FMUL.FTZ R0, R0, R17.reuse ;  /* 0x0000001100007220 */ /* 0x080fe20000410000 */
[----:B------:R-:W-:Y:S01]  /*db80*/  SHF.L.U32 R3, R3, 0x10, RZ ;  /* 0x0000001003037819 */ /* 0x000fe200000006ff */
[----:B------:R-:W-:Y:S01]  /*db90*/  IMAD.U32 R10, R10, 0x10000, RZ ;  /* 0x000100000a0a7824 */ /* 0x000fe200078e00ff */
[----:B------:R-:W-:Y:S01]  /*dba0*/  SHF.L.U32 R11, R11, 0x10, RZ ;  /* 0x000000100b0b7819 */ /* 0x000fe200000006ff */
[----:B------:R-:W-:-:S02]  /*dbb0*/  FFMA.FTZ R12, R5, R17, -R12 ;  /* 0x00000011050c7223 */ /* 0x000fc4000001080c */
[----:B------:R-:W-:Y:S02]  /*dbc0*/  FFMA.FTZ R5, R5, R13, R0 ;  /* 0x0000000d05057223 */ /* 0x000fe40000010000 */
[-C--:B------:R-:W-:Y:S02]  /*dbd0*/  FMUL.FTZ R16, R16, R14.reuse ;  /* 0x0000000e10107220 */ /* 0x080fe40000410000 */
[----:B------:R-:W-:Y:S01]  /*dbe0*/  FFMA.FTZ R15, R20, R14, -R15 ;  /* 0x0000000e140f7223 */ /* 0x000fe2000001080f */
[----:B------:R-:W-:Y:S01]  /*dbf0*/  F2FP.BF16.PACK_AB R41, R5, R12 ;  /* 0x0000000c0529723e */ /* 0x000fe200000010ff */
[----:B------:R-:W-:Y:S02]  /*dc00*/  FMUL.FTZ R0, R40, R2 ;  /* 0x0000000228007220 */ /* 0x000fe40000410000 */
[----:B------:R-:W-:Y:S02]  /*dc10*/  FMUL.FTZ R14, R42, R3 ;  /* 0x000000032a0e7220 */ /* 0x000fe40000410000 */
[----:B------:R-:W-:-:S02]  /*dc20*/  FMUL.FTZ R40, R40, R10 ;  /* 0x0000000a28287220 */ /* 0x000fc40000410000 */
[----:B------:R-:W-:Y:S02]  /*dc30*/  FMUL.FTZ R42, R42, R11 ;  /* 0x0000000b2a2a7220 */ /* 0x000fe40000410000 */
[C---:B------:R-:W-:Y:S02]  /*dc40*/  FFMA.FTZ R0, R7.reuse, R10, -R0 ;  /* 0x0000000a07007223 */ /* 0x040fe40000010800 */
[----:B------:R-:W-:Y:S02]  /*dc50*/  FFMA.FTZ R16, R20, R9, R16 ;  /* 0x0000000914107223 */ /* 0x000fe40000010010 */
[----:B------:R-:W-:Y:S02]  /*dc60*/  FFMA.FTZ R7, R7, R2, R40 ;  /* 0x0000000207077223 */ /* 0x000fe40000010028 */
[C---:B------:R-:W-:Y:S01]  /*dc70*/  FFMA.FTZ R14, R21.reuse, R11, -R14 ;  /* 0x0000000b150e7223 */ /* 0x040fe2000001080e */
[----:B------:R-:W-:Y:S01]  /*dc80*/  F2FP.BF16.PACK_AB R43, R16, R15 ;  /* 0x0000000f102b723e */ /* 0x000fe200000010ff */
[----:B------:R-:W-:Y:S01]  /*dc90*/  FFMA.FTZ R3, R21, R3, R42 ;  /* 0x0000000315037223 */ /* 0x000fe2000001002a */
[----:B------:R-:W-:-:S04]  /*dca0*/  F2FP.BF16.PACK_AB R40, R7, R0 ;  /* 0x000000000728723e */ /* 0x000fc800000010ff */
[----:B------:R-:W-:Y:S02]  /*dcb0*/  F2FP.BF16.PACK_AB R42, R3, R14 ;  /* 0x0000000e032a723e */ /* 0x000fe400000010ff */
.L_x_2349:
[----:B------:R-:W-:Y:S05]  /*dcc0*/  BSYNC B0 ;  /* 0x0000000000007941 */ /* 0x000fea0003800000 */
.L_x_2348:
[----:B-----5:R1:W-:Y:S01]  /*dcd0*/  STS.128 [R211+0x5800], R40 ;  /* 0x00580028d3007388 */ /* 0x0203e20000000c00 */
[----:B------:R-:W-:Y:S05]  /*dce0*/  BRA `(.L_x_2339) ;  /* 0x00004dc000007947 */ /* 0x000fea0003800000 */
.L_x_2302:
        /* <DEDUP_REMOVED lines=17> */
[----:B------:R-:W-:Y:S02]  /*de00*/  LEA.HI.X.SX32 R3, R3, R2, 0x1, P0 ;  /* 0x0000000203037211 */ /* 0x000fe400000f0eff */
[C---:B------:R-:W-:Y:S01]  /*de10*/  LEA R24, P0, R5.reuse, R36, 0x1 ;  /* 0x0000002405187211 */ /* 0x040fe200078008ff */
[----:B------:R-:W3:Y:S03]  /*de20*/  LD.E.128 R20, [R20.64] ;  /* 0x0000000614147980 */ /* 0x000ee6000c101d00 */
[----:B------:R-:W-:Y:S01]  /*de30*/  LEA.HI.X R25, R5, R37, R3, 0x1, P0 ;  /* 0x0000002505197211 */ /* 0x000fe200000f0c03 */
[----:B------:R-:W-:Y:S01]  /*de40*/  IMAD.MOV.U32 R3, RZ, RZ, RZ ;  /* 0x000000ffff037224 */ /* 0x000fe200078e00ff */
[----:B------:R-:W-:-:S04]  /*de50*/  @P1 IADD3 R3, -R15, RZ, RZ ;  /* 0x000000ff0f031210 */ /* 0x000fc80007ffe1ff */
[C---:B------:R-:W-:Y:S01]  /*de60*/  IADD3 R5, P0, R3.reuse, R0, RZ ;  /* 0x0000000003057210 */ /* 0x040fe20007f1e0ff */
[----:B------:R-:W4:Y:S03]  /*de70*/  LD.E.128 R24, [R24.64] ;  /* 0x0000000618187980 */ /* 0x000f26000c101d00 */
[----:B------:R-:W-:Y:S02]  /*de80*/  LEA.HI.X.SX32 R3, R3, R2, 0x1, P0 ;  /* 0x0000000203037211 */ /* 0x000fe400000f0eff */
[----:B------:R-:W-:-:S04]  /*de90*/  LEA R28, P0, R5, R38, 0x1 ;  /* 0x00000026051c7211 */ /* 0x000fc800078008ff */
[----:B------:R-:W-:-:S06]  /*dea0*/  LEA.HI.X R29, R5, R39, R3, 0x1, P0 ;  /* 0x00000027051d7211 */ /* 0x000fcc00000f0c03 */
[----:B--2---:R-:W2:Y:S01]  /*deb0*/  LD.E.128 R28, [R28.64] ;  /* 0x000000061c1c7980 */ /* 0x004ea2000c101d00 */
[C---:B-----5:R-:W-:Y:S01]  /*dec0*/  IMAD.U32 R5, R32.reuse, 0x10000, RZ ;  /* 0x0001000020057824 */ /* 0x060fe200078e00ff */
[----:B------:R-:W-:Y:S01]  /*ded0*/  LOP3.LUT R4, R32, 0xffff0000, RZ, 0xc0, !PT ;  /* 0xffff000020047812 */ /* 0x000fe200078ec0ff */
[C---:B------:R-:W-:Y:S01]  /*dee0*/  IMAD.U32 R14, R34.reuse, 0x10000, RZ ;  /* 0x00010000220e7824 */ /* 0x040fe200078e00ff */
[----:B------:R-:W-:Y:S02]  /*def0*/  LOP3.LUT R8, R34, 0xffff0000, RZ, 0xc0, !PT ;  /* 0xffff000022087812 */ /* 0x000fe400078ec0ff */
[C---:B------:R-:W-:Y:S02]  /*df00*/  LOP3.LUT R3, R33.reuse, 0xffff0000, RZ, 0xc0, !PT ;  /* 0xffff000021037812 */ /* 0x040fe400078ec0ff */
[----:B------:R-:W-:Y:S02]  /*df10*/  SHF.L.U32 R32, R33, 0x10, RZ ;  /* 0x0000001021207819 */ /* 0x000fe400000006ff */
[----:B------:R-:W-:-:S02]  /*df20*/  LOP3.LUT R6, R35, 0xffff0000, RZ, 0xc0, !PT ;  /* 0xffff000023067812 */ /* 0x000fc400078ec0ff */
[----:B------:R-:W-:Y:S02]  /*df30*/  SHF.L.U32 R34, R35, 0x10, RZ ;  /* 0x0000001023227819 */ /* 0x000fe400000006ff */
[C---:B---3--:R-:W-:Y:S01]  /*df40*/  SHF.L.U32 R16, R21.reuse, 0x10, RZ ;  /* 0x0000001015107819 */ /* 0x048fe200000006ff */
[----:B------:R-:W-:Y:S01]  /*df50*/  IMAD.U32 R33, R20, 0x10000, RZ ;  /* 0x0001000014217824 */ /* 0x000fe200078e00ff */
[----:B------:R-:W-:Y:S01]  /*df60*/  LOP3.LUT R44, R21, 0xffff0000, RZ, 0xc0, !PT ;  /* 0xffff0000152c7812 */ /* 0x000fe200078ec0ff */
[----:B------:R-:W-:Y:S01]  /*df70*/  IMAD.U32 R35, R22, 0x10000, RZ ;  /* 0x0001000016237824 */ /* 0x000fe200078e00ff */
[C---:B------:R-:W-:Y:S02]  /*df80*/  SHF.L.U32 R21, R23.reuse, 0x10, RZ ;  /* 0x0000001017157819 */ /* 0x040fe400000006ff */
[----:B------:R-:W-:Y:S02]  /*df90*/  LOP3.LUT R52, R23, 0xffff0000, RZ, 0xc0, !PT ;  /* 0xffff000017347812 */ /* 0x000fe400078ec0ff */
[----:B------:R-:W-:-:S02]  /*dfa0*/  LOP3.LUT R20, R20, 0xffff0000, RZ, 0xc0, !PT ;  /* 0xffff000014147812 */ /* 0x000fc400078ec0ff */
[C---:B----4-:R-:W-:Y:S01]  /*dfb0*/  SHF.L.U32 R23, R25.reuse, 0x10, RZ ;  /* 0x0000001019177819 */ /* 0x050fe200000006ff */
[----:B------:R-:W-:Y:S01]  /*dfc0*/  IMAD.U32 R50, R24, 0x10000, RZ ;  /* 0x0001000018327824 */ /* 0x000fe200078e00ff */
[----:B------:R-:W-:Y:S01]  /*dfd0*/  LOP3.LUT R53, R25, 0xffff0000, RZ, 0xc0, !PT ;  /* 0xffff000019357812 */ /* 0x000fe200078ec0ff */
[----:B------:R-:W-:Y:S01]  /*dfe0*/  IMAD.U32 R58, R26, 0x10000, RZ ;  /* 0x000100001a3a7824 */ /* 0x000fe200078e00ff */
        /* <DEDUP_REMOVED lines=10> */
[----:B------:R-:W-:Y:S01]  /*e090*/  @!P1 FADD.FTZ R53, -R53, -RZ ;  /* 0x800000ff35359221 */ /* 0x000fe20000010100 */
[----:B--2---:R-:W-:Y:S01]  /*e0a0*/  LOP3.LUT R26, R30, 0xffff0000, RZ, 0xc0, !PT ;  /* 0xffff00001e1a7812 */ /* 0x004fe200078ec0ff */
[----:B------:R-:W-:Y:S01]  /*e0b0*/  FMUL.FTZ R51, R20, R51 ;  /* 0x0000003314337220 */ /* 0x000fe20000410000 */
[----:B------:R-:W-:Y:S01]  /*e0c0*/  LOP3.LUT R20, R28, 0xffff0000, RZ, 0xc0, !PT ;  /* 0xffff00001c147812 */ /* 0x000fe200078ec0ff */
[----:B------:R-:W-:Y:S02]  /*e0d0*/  @!P1 FADD.FTZ R58, -R58, -RZ ;  /* 0x800000ff3a3a9221 */ /* 0x000fe40000010100 */
[----:B------:R-:W-:Y:S02]  /*e0e0*/  @!P1 FADD.FTZ R27, -R27, -RZ ;  /* 0x800000ff1b1b9221 */ /* 0x000fe40000010100 */
[----:B------:R-:W-:Y:S02]  /*e0f0*/  FMUL.FTZ R25, R22, R25 ;  /* 0x0000001916197220 */ /* 0x000fe40000410000 */
        /* <DEDUP_REMOVED lines=15> */
[----:B------:R-:W-:Y:S01]  /*e1f0*/  FFMA.FTZ R3, R3, R29, R44 ;  /* 0x0000001d03037223 */ /* 0x000fe2000001002c */
[----:B------:R-:W-:Y:S01]  /*e200*/  F2FP.BF16.PACK_AB R32, R4, R5 ;  /* 0x000000050420723e */ /* 0x000fe200000010ff */
[----:B------:R-:W-:Y:S02]  /*e210*/  FFMA.FTZ R14, R14, R28, R35 ;  /* 0x0000001c0e0e7223 */ /* 0x000fe40000010023 */
[----:B------:R-:W-:Y:S01]  /*e220*/  FFMA.FTZ R21, R34, R24, R21 ;  /* 0x0000001822157223 */ /* 0x000fe20000010015 */
[----:B------:R-:W-:Y:S01]  /*e230*/  F2FP.BF16.PACK_AB R33, R3, R16 ;  /* 0x000000100321723e */ /* 0x000fe200000010ff */
[----:B------:R-:W-:Y:S02]  /*e240*/  FFMA.FTZ R6, R6, R30, R27 ;  /* 0x0000001e06067223 */ /* 0x000fe4000001001b */
[----:B------:R-:W-:-:S03]  /*e250*/  FFMA.FTZ R25, R8, R26, R25 ;  /* 0x0000001a08197223 */ /* 0x000fc60000010019 */
[----:B------:R-:W-:Y:S02]  /*e260*/  F2FP.BF16.PACK_AB R35, R6, R21 ;  /* 0x000000150623723e */ /* 0x000fe400000010ff */
[----:B------:R-:W-:Y:S02]  /*e270*/  F2FP.BF16.PACK_AB R34, R25, R14 ;  /* 0x0000000e1922723e */ /* 0x000fe400000010ff */
.L_x_2355:
[----:B------:R-:W-:Y:S05]  /*e280*/  BSYNC B0 ;  /* 0x0000000000007941 */ /* 0x000fea0003800000 */
.L_x_2354:
[----:B-----5:R3:W-:Y:S02]  /*e290*/  STS.128 [R211], R32 ;  /* 0x00000020d3007388 */ /* 0x0207e40000000c00 */
.L_x_2353:
[----:B------:R-:W-:Y:S05]  /*e2a0*/  BSYNC B1 ;  /* 0x0000000000017941 */ /* 0x000fea0003800000 */
.L_x_2352:
        /* <DEDUP_REMOVED lines=35> */
[C---:B--2---:R-:W-:Y:S01]  /*e4e0*/  SHF.L.U32 R16, R21.reuse, 0x10, RZ ;  /* 0x0000001015107819 */ /* 0x044fe200000006ff */
[----:B------:R-:W-:Y:S01]  /*e4f0*/  IMAD.U32 R33, R20, 0x10000, RZ ;  /* 0x0001000014217824 */ /* 0x000fe200078e00ff */
[----:B------:R-:W-:Y:S01]  /*e500*/  LOP3.LUT R44, R21, 0xffff0000, RZ, 0xc0, !PT ;  /* 0xffff0000152c7812 */ /* 0x000fe200078ec0ff */
[----:B------:R-:W-:Y:S01]  /*e510*/  IMAD.U32 R35, R22, 0x10000, RZ ;  /* 0x0001000016237824 */ /* 0x000fe200078e00ff */
[C---:B------:R-:W-:Y:S02]  /*e520*/  SHF.L.U32 R21, R23.reuse, 0x10, RZ ;  /* 0x0000001017157819 */ /* 0x040fe400000006ff */
[----:B------:R-:W-:Y:S02]  /*e530*/  LOP3.LUT R52, R23, 0xffff0000, RZ, 0xc0, !PT ;  /* 0xffff000017347812 */ /* 0x000fe400078ec0ff */
[----:B------:R-:W-:-:S02]  /*e540*/  LOP3.LUT R20, R20, 0xffff0000, RZ, 0xc0, !PT ;  /* 0xffff000014147812 */ /* 0x000fc400078ec0ff */
[C---:B---3--:R-:W-:Y:S01]  /*e550*/  SHF.L.U32 R23, R25.reuse, 0x10, RZ ;  /* 0x0000001019177819 */ /* 0x048fe200000006ff */
        /* <DEDUP_REMOVED lines=14> */
[----:B----4-:R-:W-:Y:S01]  /*e640*/  LOP3.LUT R26, R30, 0xffff0000, RZ, 0xc0, !PT ;  /* 0xffff00001e1a7812 */ /* 0x010fe200078ec0ff */
        /* <DEDUP_REMOVED lines=29> */
.L_x_2359:
[----:B------:R-:W-:Y:S05]  /*e820*/  BSYNC B0 ;  /* 0x0000000000007941 */ /* 0x000fea0003800000 */
.L_x_2358:
[----:B-----5:R1:W-:Y:S02]  /*e830*/  STS.128 [R211+0x2000], R32 ;  /* 0x00200020d3007388 */ /* 0x0203e40000000c00 */
.L_x_2357:
[----:B------:R-:W-:Y:S05]  /*e840*/  BSYNC B1 ;  /* 0x0000000000017941 */ /* 0x000fea0003800000 */
.L_x_2356:
        /* <DEDUP_REMOVED lines=16> */
[----:B------:R-:W3:Y:S03]  /*e950*/  LD.E.128 R20, [R20.64+0x100] ;  /* 0x0001000614147980 */ /* 0x000ee6000c101d00 */
[----:B------:R-:W-:Y:S01]  /*e960*/  LEA.HI.X R25, R3, R37, R4, 0x1, P0 ;  /* 0x0000002503197211 */ /* 0x000fe200000f0c04 */
[----:B------:R-:W-:Y:S01]  /*e970*/  IMAD.MOV.U32 R3, RZ, RZ, RZ ;  /* 0x000000ffff037224 */ /* 0x000fe200078e00ff */
[----:B------:R-:W-:-:S04]  /*e980*/  @P1 IADD3 R3, -R15, RZ, RZ ;  /* 0x000000ff0f031210 */ /* 0x000fc80007ffe1ff */
[C---:B------:R-:W-:Y:S01]  /*e990*/  IADD3 R5, P0, R3.reuse, R0, RZ ;  /* 0x0000000003057210 */ /* 0x040fe20007f1e0ff */
[----:B--2---:R-:W2:Y:S03]  /*e9a0*/  LD.E.128 R24, [R24.64+0x100] ;  /* 0x0001000618187980 */ /* 0x004ea6000c101d00 */
        /* <DEDUP_REMOVED lines=19> */
[C---:B--2---:R-:W-:Y:S01]  /*eae0*/  SHF.L.U32 R23, R25.reuse, 0x10, RZ ;  /* 0x0000001019177819 */ /* 0x044fe200000006ff */
[----:B-1----:R-:W-:Y:S01]  /*eaf0*/  IMAD.U32 R48, R24, 0x10000, RZ ;  /* 0x0001000018307824 */ /* 0x002fe200078e00ff */
        /* <DEDUP_REMOVED lines=43> */
.L_x_2361:
[----:B------:R-:W-:Y:S05]  /*edb0*/  BSYNC B0 ;  /* 0x0000000000007941 */ /* 0x000fea0003800000 */
.L_x_2360:
[----:B-----5:R3:W-:Y:S02]  /*edc0*/  STS.128 [R211+0x4000], R32 ;  /* 0x00400020d3007388 */ /* 0x0207e40000000c00 */
.L_x_2351:
[----:B------:R-:W-:Y:S05]  /*edd0*/  BSYNC B2 ;  /* 0x0000000000027941 */ /* 0x000fea0003800000 */
.L_x_2350:
        /* <DEDUP_REMOVED lines=13> */
[-C--:B------:R-:W-:Y:S01]  /*eeb0*/  ISETP.GE.AND P0, PT, R12, R15.reuse, PT ;  /* 0x0000000f0c00720c */ /* 0x080fe20003f06270 */
[----:B------:R-:W-:Y:S01]  /*eec0*/  IMAD.MOV.U32 R21, RZ, RZ, RZ ;  /* 0x000000ffff157224 */ /* 0x000fe200078e00ff */
[C---:B------:R-:W-:Y:S02]  /*eed0*/  IADD3 R4, P1, R45.reuse, R0, RZ ;  /* 0x000000002d047210 */ /* 0x040fe40007f3e0ff */
[----:B------:R-:W-:Y:S02]  /*eee0*/  MOV R5, R15 ;  /* 0x0000000f00057202 */ /* 0x000fe40000000f00 */
[----:B------:R-:W-:-:S07]  /*eef0*/  LEA.HI.X.SX32 R3, R45, R2, 0x1, P1 ;  /* 0x000000022d037211 */ /* 0x000fce00008f0eff */
[--C-:B------:R-:W-:Y:S02]  /*ef00*/  @P0 IMAD.MOV R21, RZ, RZ, -R15.reuse ;  /* 0x000000ffff150224 */ /* 0x100fe400078e0a0f */
[----:B------:R-:W-:-:S03]  /*ef10*/  @P0 IMAD.MOV R5, RZ, RZ, -R15 ;  /* 0x000000ffff050224 */ /* 0x000fc600078e0a0f */
[----:B------:R-:W-:-:S04]  /*ef20*/  IADD3 R23, P1, R21, R4, RZ ;  /* 0x0000000415177210 */ /* 0x000fc80007f3e0ff */
[----:B------:R-:W-:Y:S02]  /*ef30*/  LEA.HI.X.SX32 R21, R21, R3, 0x1, P1 ;  /* 0x0000000315157211 */ /* 0x000fe400008f0eff */
[----:B------:R-:W-:-:S04]  /*ef40*/  LEA R24, P1, R23, R36, 0x1 ;  /* 0x0000002417187211 */ /* 0x000fc800078208ff */
[----:B------:R-:W-:Y:S01]  /*ef50*/  LEA.HI.X R25, R23, R37, R21, 0x1, P1 ;  /* 0x0000002517197211 */ /* 0x000fe200008f0c15 */
[----:B------:R-:W-:-:S04]  /*ef60*/  IMAD.WIDE R20, R5, 0x2, R46 ;  /* 0x0000000205147825 */ /* 0x000fc800078e022e */
[----:B------:R-:W-:Y:S01]  /*ef70*/  IMAD.MOV.U32 R5, RZ, RZ, RZ ;  /* 0x000000ffff057224 */ /* 0x000fe200078e00ff */
[----:B------:R-:W-:Y:S01]  /*ef80*/  @P0 IADD3 R5, -R15, RZ, RZ ;  /* 0x000000ff0f050210 */ /* 0x000fe20007ffe1ff */
[----:B------:R-:W3:Y:S03]  /*ef90*/  LD.E.128 R24, [R24.64] ;  /* 0x0000000618187980 */ /* 0x000ee6000c101d00 */
[C---:B------:R-:W-:Y:S01]  /*efa0*/  IADD3 R29, P1, R5.reuse, R4, RZ ;  /* 0x00000004051d7210 */ /* 0x040fe20007f3e0ff */
[----:B--2---:R-:W2:Y:S03]  /*efb0*/  LD.E.128 R20, [R20.64] ;  /* 0x0000000614147980 */ /* 0x004ea6000c101d00 */
[----:B------:R-:W-:Y:S02]  /*efc0*/  LEA.HI.X.SX32 R3, R5, R3, 0x1, P1 ;  /* 0x0000000305037211 */ /* 0x000fe400008f0eff */
[----:B------:R-:W-:-:S04]  /*efd0*/  LEA R28, P1, R29, R38, 0x1 ;  /* 0x000000261d1c7211 */ /* 0x000fc800078208ff */
[----:B------:R-:W-:-:S06]  /*efe0*/  LEA.HI.X R29, R29, R39, R3, 0x1, P1 ;  /* 0x000000271d1d7211 */ /* 0x000fcc00008f0c03 */
[----:B----4-:R-:W4:Y:S01]  /*eff0*/  LD.E.128 R28, [R28.64] ;  /* 0x000000061c1c7980 */ /* 0x010f22000c101d00 */
[C---:B-----5:R-:W-:Y:S01]  /*f000*/  IMAD.U32 R5, R32.reuse, 0x10000, RZ ;  /* 0x0001000020057824 */ /* 0x060fe200078e00ff */
[----:B------:R-:W-:Y:S01]  /*f010*/  LOP3.LUT R4, R32, 0xffff0000, RZ, 0xc0, !PT ;  /* 0xffff000020047812 */ /* 0x000fe200078ec0ff */
[C---:B------:R-:W-:Y:S01]  /*f020*/  IMAD.U32 R32, R33.reuse, 0x10000, RZ ;  /* 0x0001000021207824 */ /* 0x040fe200078e00ff */
[----:B------:R-:W-:Y:S02]  /*f030*/  LOP3.LUT R3, R33, 0xffff0000, RZ, 0xc0, !PT ;  /* 0xffff000021037812 */ /* 0x000fe400078ec0ff */
[C---:B------:R-:W-:Y:S02]  /*f040*/  SHF.L.U32 R16, R34.reuse, 0x10, RZ ;  /* 0x0000001022107819 */ /* 0x040fe400000006ff */
[----:B------:R-:W-:Y:S02]  /*f050*/  LOP3.LUT R14, R34, 0xffff0000, RZ, 0xc0, !PT ;  /* 0xffff0000220e7812 */ /* 0x000fe400078ec0ff */
[C---:B------:R-:W-:Y:S01]  /*f060*/  LOP3.LUT R8, R35.reuse, 0xffff0000, RZ, 0xc0, !PT ;  /* 0xffff000023087812 */ /* 0x040fe200078ec0ff */
[----:B------:R-:W-:-:S02]  /*f070*/  IMAD.U32 R35, R35, 0x10000, RZ ;  /* 0x0001000023237824 */ /* 0x000fc400078e00ff */
[C---:B---3--:R-:W-:Y:S01]  /*f080*/  IMAD.U32 R34, R24.reuse, 0x10000, RZ ;  /* 0x0001000018227824 */ /* 0x048fe200078e00ff */
[----:B------:R-:W-:Y:S01]  /*f090*/  LOP3.LUT R33, R24, 0xffff0000, RZ, 0xc0, !PT ;  /* 0xffff000018217812 */ /* 0x000fe200078ec0ff */
[----:B------:R-:W-:Y:S01]  /*f0a0*/  IMAD.U32 R44, R26, 0x10000, RZ ;  /* 0x000100001a2c7824 */ /* 0x000fe200078e00ff */
[C---:B------:R-:W-:Y:S01]  /*f0b0*/  SHF.L.U32 R24, R25.reuse, 0x10, RZ ;  /* 0x0000001019187819 */ /* 0x040fe200000006ff */
[----:B--2---:R-:W-:Y:S01]  /*f0c0*/  IMAD.U32 R51, R20, 0x10000, RZ ;  /* 0x0001000014337824 */ /* 0x004fe200078e00ff */
[----:B------:R-:W-:Y:S01]  /*f0d0*/  LOP3.LUT R48, R25, 0xffff0000, RZ, 0xc0, !PT ;  /* 0xffff000019307812 */ /* 0x000fe200078ec0ff */
[----:B------:R-:W-:Y:S01]  /*f0e0*/  IMAD.U32 R53, R22, 0x10000, RZ ;  /* 0x0001000016357824 */ /* 0x000fe200078e00ff */
[----:B------:R-:W-:Y:S01]  /*f0f0*/  LOP3.LUT R26, R26, 0xffff0000, RZ, 0xc0, !PT ;  /* 0xffff00001a1a7812 */ /* 0x000fe200078ec0ff */
[----:B------:R-:W-:Y:S01]  /*f100*/  @!P0 FADD.FTZ R24, -R24, -RZ ;  /* 0x800000ff18188221 */ /* 0x000fe20000010100 */
[----:B------:R-:W-:Y:S01]  /*f110*/  SHF.L.U32 R25, R27, 0x10, RZ ;  /* 0x000000101b197819 */ /* 0x000fe200000006ff */
        /* <DEDUP_REMOVED lines=11> */
[C---:B------:R-:W-:Y:S01]  /*f1d0*/  SHF.L.U32 R22, R23.reuse, 0x10, RZ ;  /* 0x0000001017167819 */ /* 0x040fe200000006ff */
        /* <DEDUP_REMOVED lines=27> */
[----:B------:R-:W-:Y:S01]  /*f390*/  FFMA.FTZ R27, R8, R30, R27 ;  /* 0x0000001e081b7223 */ /* 0x000fe2000001001b */
[----:B------:R-:W-:-:S04]  /*f3a0*/  F2FP.BF16.PACK_AB R34, R21, R16 ;  /* 0x000000101522723e */ /* 0x000fc800000010ff */
[----:B------:R-:W-:Y:S02]  /*f3b0*/  F2FP.BF16.PACK_AB R35, R27, R22 ;  /* 0x000000161b23723e */ /* 0x000fe400000010ff */
.L_x_2367:
[----:B------:R-:W-:Y:S05]  /*f3c0*/  BSYNC B0 ;  /* 0x0000000000007941 */ /* 0x000fea0003800000 */
.L_x_2366:
[----:B-----5:R3:W-:Y:S02]  /*f3d0*/  STS.128 [R211+0x800], R32 ;  /* 0x00080020d3007388 */ /* 0x0207e40000000c00 */
.L_x_2365:
[----:B------:R-:W-:Y:S05]  /*f3e0*/  BSYNC B1 ;  /* 0x0000000000017941 */ /* 0x000fea0003800000 */
.L_x_2364:
        /* <DEDUP_REMOVED lines=8> */
[-C--:B------:R-:W-:Y:S01]  /*f470*/  ISETP.GE.AND P0, PT, R10, R15.reuse, PT ;  /* 0x0000000f0a00720c */ /* 0x080fe20003f06270 */
[----:B------:R-:W-:Y:S01]  /*f480*/  IMAD.MOV.U32 R21, RZ, RZ, RZ ;  /* 0x000000ffff157224 */ /* 0x000fe200078e00ff */
[----:B------:R-:W-:Y:S02]  /*f490*/  IADD3 R3, R45, 0x40, RZ ;  /* 0x000000402d037810 */ /* 0x000fe40007ffe0ff */
[----:B------:R-:W-:Y:S02]  /*f4a0*/  MOV R5, R15 ;  /* 0x0000000f00057202 */ /* 0x000fe40000000f00 */
[----:B------:R-:W-:-:S04]  /*f4b0*/  IADD3 R4, P1, R3, R0, RZ ;  /* 0x0000000003047210 */ /* 0x000fc80007f3e0ff */
[----:B------:R-:W-:-:S03]  /*f4c0*/  LEA.HI.X.SX32 R3, R3, R2, 0x1, P1 ;  /* 0x0000000203037211 */ /* 0x000fc600008f0eff */
        /* <DEDUP_REMOVED lines=11> */
[----:B--2---:R-:W2:Y:S03]  /*f580*/  LD.E.128 R20, [R20.64+0x80] ;  /* 0x0000800614147980 */ /* 0x004ea6000c101d00 */
        /* <DEDUP_REMOVED lines=64> */
.L_x_2371:
[----:B------:R-:W-:Y:S05]  /*f990*/  BSYNC B0 ;  /* 0x0000000000007941 */ /* 0x000fea0003800000 */
.L_x_2370:
[----:B-----5:R3:W-:Y:S02]  /*f9a0*/  STS.128 [R211+0x2800], R32 ;  /* 0x00280020d3007388 */ /* 0x0207e40000000c00 */
.L_x_2369:
[----:B------:R-:W-:Y:S05]  /*f9b0*/  BSYNC B1 ;  /* 0x0000000000017941 */ /* 0x000fea0003800000 */
.L_x_2368:
[----:B------:R-:W-:-:S13]  /*f9c0*/  ISETP.GE.AND P0, PT, R9, R11, PT ;  /* 0x0000000b0900720c */ /* 0x000fda0003f06270 */
[----:B------:R1:W-:Y:S01]  /*f9d0*/  @P0 STS.128 [R211+0x4800], RZ ;  /* 0x004800ffd3000388 */ /* 0x0003e20000000c00 */
[----:B------:R-:W-:Y:S05]  /*f9e0*/  @P0 BRA `(.L_x_2363) ;  /* 0x0000059000000947 */ /* 0x000fea0003800000 */
[----:B------:R1:W5:Y:S01]  /*f9f0*/  LD.E.128 R20, [R46.64+0x100] ;  /* 0x000100062e147980 */ /* 0x000362000c101d00 */
        /* <DEDUP_REMOVED lines=11> */
[----:B------:R-:W-:Y:S01]  /*fab0*/  IADD3 R27, P1, R25, R4, RZ ;  /* 0x00000004191b7210 */ /* 0x000fe20007f3e0ff */
[----:B------:R-:W-:-:S03]  /*fac0*/  IMAD.WIDE R28, R5, 0x2, R46 ;  /* 0x00000002051c7825 */ /* 0x000fc600078e022e */
[----:B------:R-:W-:Y:S01]  /*fad0*/  LEA.HI.X.SX32 R25, R25, R3, 0x1, P1 ;  /* 0x0000000319197211 */ /* 0x000fe200008f0eff */
[----:B------:R-:W-:Y:S01]  /*fae0*/  IMAD.MOV.U32 R5, RZ, RZ, RZ ;  /* 0x000000ffff057224 */ /* 0x000fe200078e00ff */
[----:B------:R-:W-:Y:S01]  /*faf0*/  LEA R24, P1, R27, R36, 0x1 ;  /* 0x000000241b187211 */ /* 0x000fe200078208ff */
[----:B--2---:R-:W2:Y:S01]  /*fb00*/  LD.E.128 R28, [R28.64+0x100] ;  /* 0x000100061c1c7980 */ /* 0x004ea2000c101d00 */
[----:B------:R-:W-:Y:S02]  /*fb10*/  @P0 IADD3 R5, -R15, RZ, RZ ;  /* 0x000000ff0f050210 */ /* 0x000fe40007ffe1ff */
[----:B------:R-:W-:Y:S02]  /*fb20*/  LEA.HI.X R25, R27, R37, R25, 0x1, P1 ;  /* 0x000000251b197211 */ /* 0x000fe400008f0c19 */
[----:B-1-3--:R-:W-:-:S04]  /*fb30*/  IADD3 R33, P1, R5, R4, RZ ;  /* 0x0000000405217210 */ /* 0x00afc80007f3e0ff */
[----:B------:R-:W-:Y:S01]  /*fb40*/  LEA.HI.X.SX32 R3, R5, R3, 0x1, P1 ;  /* 0x0000000305037211 */ /* 0x000fe200008f0eff */
[----:B------:R-:W3:Y:S01]  /*fb50*/  LD.E.128 R24, [R24.64] ;  /* 0x0000000618187980 */ /* 0x000ee2000c101d00 */
[----:B------:R-:W-:-:S04]  /*fb60*/  LEA R32, P1, R33, R38, 0x1 ;  /* 0x0000002621207211 */ /* 0x000fc800078208ff */
[----:B------:R-:W-:-:S06]  /*fb70*/  LEA.HI.X R33, R33, R39, R3, 0x1, P1 ;  /* 0x0000002721217211 */ /* 0x000fcc00008f0c03 */
[----:B----4-:R-:W4:Y:S01]  /*fb80*/  LD.E.128 R32, [R32.64] ;  /* 0x0000000620207980 */ /* 0x010f22000c101d00 */
[C---:B-----5:R-:W-:Y:S01]  /*fb90*/  IMAD.U32 R5, R20.reuse, 0x10000, RZ ;  /* 0x0001000014057824 */ /* 0x060fe200078e00ff */
[----:B------:R-:W-:Y:S01]  /*fba0*/  LOP3.LUT R4, R20, 0xffff0000, RZ, 0xc0, !PT ;  /* 0xffff000014047812 */ /* 0x000fe200078ec0ff */
[C---:B------:R-:W-:Y:S01]  /*fbb0*/  IMAD.U32 R20, R21.reuse, 0x10000, RZ ;  /* 0x0001000015147824 */ /* 0x040fe200078e00ff */
[----:B------:R-:W-:Y:S01]  /*fbc0*/  LOP3.LUT R3, R21, 0xffff0000, RZ, 0xc0, !PT ;  /* 0xffff000015037812 */ /* 0x000fe200078ec0ff */
[C---:B------:R-:W-:Y:S01]  /*fbd0*/  IMAD.U32 R44, R23.reuse, 0x10000, RZ ;  /* 0x00010000172c7824 */ /* 0x040fe200078e00ff */
[C---:B------:R-:W-:Y:S02]  /*fbe0*/  SHF.L.U32 R16, R22.reuse, 0x10, RZ ;  /* 0x0000001016107819 */ /* 0x040fe400000006ff */
[----:B------:R-:W-:Y:S02]  /*fbf0*/  LOP3.LUT R14, R22, 0xffff0000, RZ, 0xc0, !PT ;  /* 0xffff0000160e7812 */ /* 0x000fe400078ec0ff */
[----:B------:R-:W-:-:S02]  /*fc00*/  LOP3.LUT R8, R23, 0xffff0000, RZ, 0xc0, !PT ;  /* 0xffff000017087812 */ /* 0x000fc400078ec0ff */
[----:B--2---:R-:W-:Y:S02]  /*fc10*/  SHF.L.U32 R48, R28, 0x10, RZ ;  /* 0x000000101c307819 */ /* 0x004fe400000006ff */
[----:B------:R-:W-:Y:S02]  /*fc20*/  LOP3.LUT R47, R29, 0xffff0000, RZ, 0xc0, !PT ;  /* 0xffff00001d2f7812 */ /* 0x000fe400078ec0ff */
[----:B------:R-:W-:Y:S01]  /*fc30*/  SHF.L.U32 R50, R30, 0x10, RZ ;  /* 0x000000101e327819 */ /* 0x000fe200000006ff */
[C---:B---3--:R-:W-:Y:S01]  /*fc40*/  IMAD.U32 R23, R24.reuse, 0x10000, RZ ;  /* 0x0001000018177824 */ /* 0x048fe200078e00ff */
[----:B------:R-:W-:Y:S01]  /*fc50*/  LOP3.LUT R22, R24, 0xffff0000, RZ, 0xc0, !PT ;  /* 0xffff000018167812 */ /* 0x000fe200078ec0ff */
[----:B------:R-:W-:Y:S01]  /*fc60*/  IMAD.U32 R45, R26, 0x10000, RZ ;  /* 0x000100001a2d7824 */ /* 0x000fe200078e00ff */
[----:B------:R-:W-:Y:S01]  /*fc70*/  SHF.L.U32 R21, R25, 0x10, RZ ;  /* 0x0000001019157819 */ /* 0x000fe200000006ff */
[----:B------:R-:W-:Y:S01]  /*fc80*/  IMAD.U32 R24, R27, 0x10000, RZ ;  /* 0x000100001b187824 */ /* 0x000fe200078e00ff */
[----:B------:R-:W-:-:S02]  /*fc90*/  LOP3.LUT R46, R25, 0xffff0000, RZ, 0xc0, !PT ;  /* 0xffff0000192e7812 */ /* 0x000fc400078ec0ff */
[----:B------:R-:W-:Y:S02]  /*fca0*/  LOP3.LUT R25, R26, 0xffff0000, RZ, 0xc0, !PT ;  /* 0xffff00001a197812 */ /* 0x000fe400078ec0ff */
[----:B------:R-:W-:Y:S02]  /*fcb0*/  LOP3.LUT R26, R27, 0xffff0000, RZ, 0xc0, !PT ;  /* 0xffff00001b1a7812 */ /* 0x000fe400078ec0ff */
[----:B------:R-:W-:Y:S01]  /*fcc0*/  LOP3.LUT R27, R28, 0xffff0000, RZ, 0xc0, !PT ;  /* 0xffff00001c1b7812 */ /* 0x000fe200078ec0ff */
[----:B------:R-:W-:Y:S02]  /*fcd0*/  IMAD.U32 R28, R29, 0x10000, RZ ;  /* 0x000100001d1c7824 */ /* 0x000fe400078e00ff */
[----:B------:R-:W-:Y:S02]  /*fce0*/  IMAD.U32 R29, R31, 0x10000, RZ ;  /* 0x000100001f1d7824 */ /* 0x000fe400078e00ff */
[----:B------:R-:W-:Y:S02]  /*fcf0*/  @!P0 FADD.FTZ R23, -R23, -RZ ;  /* 0x800000ff17178221 */ /* 0x000fe40000010100 */
[----:B------:R-:W-:Y:S01]  /*fd00*/  @!P0 FADD.FTZ R24, -R24, -RZ ;  /* 0x800000ff18188221 */ /* 0x000fe20000010100 */
[----:B------:R-:W-:Y:S01]  /*fd10*/  LOP3.LUT R30, R30, 0xffff0000, RZ, 0xc0, !PT ;  /* 0xffff00001e1e7812 */ /* 0x000fe200078ec0ff */
[----:B------:R-:W-:Y:S01]  /*fd20*/  @!P0 FADD.FTZ R22, -R22, -RZ ;  /* 0x800000ff16168221 */ /* 0x000fe20000010100 */
[----:B------:R-:W-:Y:S01]  /*fd30*/  LOP3.LUT R31, R31, 0xffff0000, RZ, 0xc0, !PT ;  /* 0xffff00001f1f7812 */ /* 0x000fe200078ec0ff */
[----:B------:R-:W-:-:S02]  /*fd40*/  @!P0 FADD.FTZ R21, -R21, -RZ ;  /* 0x800000ff15158221 */ /* 0x000fc40000010100 */
[----:B------:R-:W-:Y:S02]  /*fd50*/  @!P0 FADD.FTZ R25, -R25, -RZ ;  /* 0x800000ff19198221 */ /* 0x000fe40000010100 */
[----:B------:R-:W-:Y:S01]  /*fd60*/  FMUL.FTZ R48, R48, R23 ;  /* 0x0000001730307220 */ /* 0x000fe20000410000 */
[C---:B----4-:R-:W-:Y:S01]  /*fd70*/  LOP3.LUT R23, R32.reuse, 0xffff0000, RZ, 0xc0, !PT ;  /* 0xffff000020177812 */ /* 0x050fe200078ec0ff */
[----:B------:R-:W-:Y:S01]  /*fd80*/  FMUL.FTZ R29, R29, R24 ;  /* 0x000000181d1d7220 */ /* 0x000fe20000410000 */
[----:B------:R-:W-:Y:S01]  /*fd90*/  SHF.L.U32 R24, R32, 0x10, RZ ;  /* 0x0000001020187819 */ /* 0x000fe200000006ff */
[----:B------:R-:W-:Y:S02]  /*fda0*/  @!P0 FADD.FTZ R46, -R46, -RZ ;  /* 0x800000ff2e2e8221 */ /* 0x000fe40000010100 */
[----:B------:R-:W-:Y:S02]  /*fdb0*/  @!P0 FADD.FTZ R26, -R26, -RZ ;  /* 0x800000ff1a1a8221 */ /* 0x000fe40000010100 */
[----:B------:R-:W-:-:S02]  /*fdc0*/  FMUL.FTZ R27, R27, R22 ;  /* 0x000000161b1b7220 */ /* 0x000fc40000410000 */
[----:B------:R-:W-:Y:S01]  /*fdd0*/  @!P0 FADD.FTZ R45, -R45, -RZ ;  /* 0x800000ff2d2d8221 */ /* 0x000fe20000010100 */
[----:B------:R-:W-:Y:S01]  /*fde0*/  LOP3.LUT R32, R33, 0xffff0000, RZ, 0xc0, !PT ;  /* 0xffff000021207812 */ /* 0x000fe200078ec0ff */
[----:B------:R-:W-:Y:S01]  /*fdf0*/  FMUL.FTZ R21, R28, R21 ;  /* 0x000000151c157220 */ /* 0x000fe20000410000 */
[----:B------:R-:W-:Y:S01]  /*fe00*/  LOP3.LUT R28, R34, 0xffff0000, RZ, 0xc0, !PT ;  /* 0xffff0000221c7812 */ /* 0x000fe200078ec0ff */
[----:B------:R-:W-:Y:S01]  /*fe10*/  FMUL.FTZ R25, R30, R25 ;  /* 0x000000191e197220 */ /* 0x000fe20000410000 */
[----:B------:R-:W-:Y:S01]  /*fe20*/  SHF.L.U32 R30, R34, 0x10, RZ ;  /* 0x00000010221e7819 */ /* 0x000fe200000006ff */
[----:B------:R-:W-:Y:S01]  /*fe30*/  FMUL.FTZ R46, R47, R46 ;  /* 0x0000002e2f2e7220 */ /* 0x000fe20000410000 */
[----:B------:R-:W-:Y:S01]  /*fe40*/  LOP3.LUT R34, R35, 0xffff0000, RZ, 0xc0, !PT ;  /* 0xffff000023227812 */ /* 0x000fe200078ec0ff */
[----:B------:R-:W-:Y:S02]  /*fe50*/  FMUL.FTZ R31, R31, R26 ;  /* 0x0000001a1f1f7220 */ /* 0x000fe40000410000 */
[----:B------:R-:W-:-:S02]  /*fe60*/  IMAD.U32 R22, R33, 0x10000, RZ ;  /* 0x0001000021167824 */ /* 0x000fc400078e00ff */
[----:B------:R-:W-:Y:S02]  /*fe70*/  FMUL.FTZ R45, R50, R45 ;  /* 0x0000002d322d7220 */ /* 0x000fe40000410000 */
[----:B------:R-:W-:Y:S02]  /*fe80*/  IMAD.U32 R26, R35, 0x10000, RZ ;  /* 0x00010000231a7824 */ /* 0x000fe400078e00ff */
[----:B------:R-:W-:Y:S02]  /*fe90*/  FFMA.FTZ R5, R5, R24, R48 ;  /* 0x0000001805057223 */ /* 0x000fe40000010030 */
[----:B------:R-:W-:Y:S02]  /*fea0*/  FFMA.FTZ R4, R4, R23, R27 ;  /* 0x0000001704047223 */ /* 0x000fe4000001001b */
[----:B------:R-:W-:Y:S02]  /*feb0*/  FFMA.FTZ R20, R20, R22, R21 ;  /* 0x0000001614147223 */ /* 0x000fe40000010015 */
[----:B------:R-:W-:Y:S01]  /*fec0*/  FFMA.FTZ R3, R3, R32, R46 ;  /* 0x0000002003037223 */ /* 0x000fe2000001002e */
[----:B------:R-:W-:Y:S01]  /*fed0*/  F2FP.BF16.PACK_AB R4, R4, R5 ;  /* 0x000000050404723e */ /* 0x000fe200000010ff */
[----:B------:R-:W-:-:S02]  /*fee0*/  FFMA.FTZ R16, R16, R30, R45 ;  /* 0x0000001e10107223 */ /* 0x000fc4000001002d */
[----:B------:R-:W-:Y:S02]  /*fef0*/  FFMA.FTZ R25, R14, R28, R25 ;  /* 0x0000001c0e197223 */ /* 0x000fe40000010019 */
[----:B------:R-:W-:Y:S02]  /*ff00*/  FFMA.FTZ R26, R44, R26, R29 ;  /* 0x0000001a2c1a7223 */ /* 0x000fe4000001001d */
[----:B------:R-:W-:Y:S01]  /*ff10*/  FFMA.FTZ R31, R8, R34, R31 ;  /* 0x00000022081f7223 */ /* 0x000fe2000001001f */
[----:B------:R-:W-:Y:S02]  /*ff20*/  F2FP.BF16.PACK_AB R21, R3, R20 ;  /* 0x000000140315723e */ /* 0x000fe400000010ff */
[----:B------:R-:W-:Y:S02]  /*ff30*/  F2FP.BF16.PACK_AB R22, R25, R16 ;  /* 0x000000101916723e */ /* 0x000fe400000010ff */
[----:B------:R-:W-:Y:S02]  /*ff40*/  F2FP.BF16.PACK_AB R23, R31, R26 ;  /* 0x0000001a1f17723e */ /* 0x000fe400000010ff */
[----:B------:R-:W-:-:S02]  /*ff50*/  MOV R20, R4 ;  /* 0x0000000400147202 */ /* 0x000fc40000000f00 */
.L_x_2373:
[----:B------:R-:W-:Y:S05]  /*ff60*/  BSYNC B0 ;  /* 0x0000000000007941 */ /* 0x000fea0003800000 */
.L_x_2372:
[----:B-----5:R1:W-:Y:S02]  /*ff70*/  STS.128 [R211+0x4800], R20 ;  /* 0x00480014d3007388 */ /* 0x0203e40000000c00 */
.L_x_2363:
[----:B------:R-:W-:Y:S05]  /*ff80*/  BSYNC B2 ;  /* 0x0000000000027941 */ /* 0x000fea0003800000 */
.L_x_2362:
        /* <DEDUP_REMOVED lines=14> */
[----:B------:R-:W-:Y:S02]  /*10070*/  IMAD.SHL.U32 R3, R15, 0x20, RZ ;  /* 0x000000200f037824 */ /* 0x000fe400078e00ff */
[----:B------:R-:W-:Y:S02]  /*10080*/  IMAD.MOV.U32 R21, RZ, RZ, RZ ;  /* 0x000000ffff157224 */ /* 0x000fe400078e00ff */
[----:B------:R-:W-:Y:S01]  /*10090*/  IMAD.MOV.U32 R5, RZ, RZ, R15 ;  /* 0x000000ffff057224 */ /* 0x000fe200078e000f */
[----:B------:R-:W-:-:S04]  /*100a0*/  IADD3 R4, P1, R3, R0, RZ ;  /* 0x0000000003047210 */ /* 0x000fc80007f3e0ff */
[----:B------:R-:W-:-:S03]  /*100b0*/  LEA.HI.X.SX32 R3, R3, R2, 0x1, P1 ;  /* 0x0000000203037211 */ /* 0x000fc600008f0eff */
[----:B------:R-:W-:Y:S01]  /*100c0*/  @P0 IADD3 R21, -R15, RZ, RZ ;  /* 0x000000ff0f150210 */ /* 0x000fe20007ffe1ff */
[----:B------:R-:W-:-:S03]  /*100d0*/  @P0 IMAD.MOV R5, RZ, RZ, -R15 ;  /* 0x000000ffff050224 */ /* 0x000fc600078e0a0f */
[----:B------:R-:W-:-:S04]  /*100e0*/  IADD3 R23, P1, R21, R4, RZ ;  /* 0x0000000415177210 */ /* 0x000fc80007f3e0ff */
[----:B------:R-:W-:Y:S02]  /*100f0*/  LEA.HI.X.SX32 R21, R21, R3, 0x1, P1 ;  /* 0x0000000315157211 */ /* 0x000fe400008f0eff */
[----:B------:R-:W-:-:S04]  /*10100*/  LEA R24, P1, R23, R36, 0x1 ;  /* 0x0000002417187211 */ /* 0x000fc800078208ff */
[----:B------:R-:W-:Y:S01]  /*10110*/  LEA.HI.X R25, R23, R37, R21, 0x1, P1 ;  /* 0x0000002517197211 */ /* 0x000fe200008f0c15 */
[----:B------:R-:W-:Y:S01]  /*10120*/  IMAD.WIDE R20, R5, 0x2, R42 ;  /* 0x0000000205147825 */ /* 0x000fe200078e022a */
[----:B------:R-:W-:-:S03]  /*10130*/  MOV R5, RZ ;  /* 0x000000ff00057202 */ /* 0x000fc60000000f00 */
[----:B------:R-:W-:Y:S01]  /*10140*/  @P0 IMAD.MOV R5, RZ, RZ, -R15 ;  /* 0x000000ffff050224 */ /* 0x000fe200078e0a0f */
[----:B------:R-:W3:Y:S04]  /*10150*/  LD.E.128 R24, [R24.64] ;  /* 0x0000000618187980 */ /* 0x000ee8000c101d00 */
        /* <DEDUP_REMOVED lines=10> */
[C---:B------:R-:W-:Y:S02]  /*10200*/  LOP3.LUT R14, R35.reuse, 0xffff0000, RZ, 0xc0, !PT ;  /* 0xffff0000230e7812 */ /* 0x040fe400078ec0ff */
[----:B------:R-:W-:Y:S02]  /*10210*/  SHF.L.U32 R44, R35, 0x10, RZ ;  /* 0x00000010232c7819 */ /* 0x000fe400000006ff */
[----:B------:R-:W-:-:S02]  /*10220*/  LOP3.LUT R3, R33, 0xffff0000, RZ, 0xc0, !PT ;  /* 0xffff000021037812 */ /* 0x000fc400078ec0ff */
[----:B------:R-:W-:Y:S01]  /*10230*/  SHF.L.U32 R33, R33, 0x10, RZ ;  /* 0x0000001021217819 */ /* 0x000fe200000006ff */
[C---:B---3--:R-:W-:Y:S01]  /*10240*/  IMAD.U32 R35, R24.reuse, 0x10000, RZ ;  /* 0x0001000018237824 */ /* 0x048fe200078e00ff */
[----:B------:R-:W-:Y:S01]  /*10250*/  LOP3.LUT R34, R24, 0xffff0000, RZ, 0xc0, !PT ;  /* 0xffff000018227812 */ /* 0x000fe200078ec0ff */
[----:B------:R-:W-:Y:S01]  /*10260*/  IMAD.U32 R45, R26, 0x10000, RZ ;  /* 0x000100001a2d7824 */ /* 0x000fe200078e00ff */
[----:B------:R-:W-:Y:S01]  /*10270*/  SHF.L.U32 R24, R25, 0x10, RZ ;  /* 0x0000001019187819 */ /* 0x000fe200000006ff */
[----:B------:R-:W-:Y:S01]  /*10280*/  @!P0 FADD.FTZ R35, -R35, -RZ ;  /* 0x800000ff23238221 */ /* 0x000fe20000010100 */
[----:B------:R-:W-:Y:S01]  /*10290*/  LOP3.LUT R46, R25, 0xffff0000, RZ, 0xc0, !PT ;  /* 0xffff0000192e7812 */ /* 0x000fe200078ec0ff */
[----:B--2---:R-:W-:Y:S01]  /*102a0*/  IMAD.U32 R48, R20, 0x10000, RZ ;  /* 0x0001000014307824 */ /* 0x004fe200078e00ff */
[C---:B------:R-:W-:Y:S01]  /*102b0*/  SHF.L.U32 R25, R27.reuse, 0x10, RZ ;  /* 0x000000101b197819 */ /* 0x040fe200000006ff */
        /* <DEDUP_REMOVED lines=12> */
[----:B------:R-:W-:Y:S01]  /*10380*/  @!P0 FADD.FTZ R46, -R46, -RZ ;  /* 0x800000ff2e2e8221 */ /* 0x000fe20000010100 */
[----:B------:R-:W-:Y:S01]  /*10390*/  SHF.L.U32 R20, R23, 0x10, RZ ;  /* 0x0000001017147819 */ /* 0x000fe200000006ff */
[----:B------:R-:W-:Y:S01]  /*103a0*/  FMUL.FTZ R49, R49, R34 ;  /* 0x0000002231317220 */ /* 0x000fe20000410000 */
[----:B------:R-:W-:Y:S01]  /*103b0*/  LOP3.LUT R22, R23, 0xffff0000, RZ, 0xc0, !PT ;  /* 0xffff000017167812 */ /* 0x000fe200078ec0ff */
[----:B------:R-:W-:Y:S01]  /*103c0*/  @!P0 FADD.FTZ R45, -R45, -RZ ;  /* 0x800000ff2d2d8221 */ /* 0x000fe20000010100 */
[C---:B----4-:R-:W-:Y:S01]  /*103d0*/  LOP3.LUT R34, R29.reuse, 0xffff0000, RZ, 0xc0, !PT ;  /* 0xffff00001d227812 */ /* 0x050fe200078ec0ff */
[----:B------:R-:W-:Y:S01]  /*103e0*/  FMUL.FTZ R25, R20, R25 ;  /* 0x0000001914197220 */ /* 0x000fe20000410000 */
[----:B------:R-:W-:Y:S01]  /*103f0*/  SHF.L.U32 R20, R29, 0x10, RZ ;  /* 0x000000101d147819 */ /* 0x000fe200000006ff */
[----:B------:R-:W-:Y:S01]  /*10400*/  FMUL.FTZ R27, R22, R27 ;  /* 0x0000001b161b7220 */ /* 0x000fe20000410000 */
[C---:B------:R-:W-:Y:S01]  /*10410*/  LOP3.LUT R22, R28.reuse, 0xffff0000, RZ, 0xc0, !PT ;  /* 0xffff00001c167812 */ /* 0x040fe200078ec0ff */
[----:B------:R-:W-:Y:S01]  /*10420*/  IMAD.U32 R23, R28, 0x10000, RZ ;  /* 0x000100001c177824 */ /* 0x000fe200078e00ff */
[C---:B------:R-:W-:Y:S01]  /*10430*/  LOP3.LUT R28, R30.reuse, 0xffff0000, RZ, 0xc0, !PT ;  /* 0xffff00001e1c7812 */ /* 0x040fe200078ec0ff */
        /* <DEDUP_REMOVED lines=16> */
[----:B------:R-:W-:Y:S02]  /*10540*/  FFMA.FTZ R25, R44, R26, R25 ;  /* 0x0000001a2c197223 */ /* 0x000fe40000010019 */
[----:B------:R-:W-:Y:S01]  /*10550*/  FFMA.FTZ R14, R14, R30, R27 ;  /* 0x0000001e0e0e7223 */ /* 0x000fe2000001001b */
[----:B------:R-:W-:-:S04]  /*10560*/  F2FP.BF16.PACK_AB R34, R16, R29 ;  /* 0x0000001d1022723e */ /* 0x000fc800000010ff */
[----:B------:R-:W-:Y:S02]  /*10570*/  F2FP.BF16.PACK_AB R35, R14, R25 ;  /* 0x000000190e23723e */ /* 0x000fe400000010ff */
.L_x_2379:
[----:B------:R-:W-:Y:S05]  /*10580*/  BSYNC B0 ;  /* 0x0000000000007941 */ /* 0x000fea0003800000 */
.L_x_2378:
[----:B-----5:R3:W-:Y:S02]  /*10590*/  STS.128 [R211+0x1000], R32 ;  /* 0x00100020d3007388 */ /* 0x0207e40000000c00 */
.L_x_2377:
[----:B------:R-:W-:Y:S05]  /*105a0*/  BSYNC B1 ;  /* 0x0000000000017941 */ /* 0x000fea0003800000 */
.L_x_2376:
        /* <DEDUP_REMOVED lines=10> */
[----:B------:R-:W-:Y:S02]  /*10650*/  LEA R3, R15, 0x40, 0x5 ;  /* 0x000000400f037811 */ /* 0x000fe400078e28ff */
        /* <DEDUP_REMOVED lines=22> */
[C---:B------:R-:W-:Y:S02]  /*107c0*/  SHF.L.U32 R32, R34.reuse, 0x10, RZ ;  /* 0x0000001022207819 */ /* 0x040fe400000006ff */
[----:B------:R-:W-:Y:S02]  /*107d0*/  LOP3.LUT R16, R34, 0xffff0000, RZ, 0xc0, !PT ;  /* 0xffff000022107812 */ /* 0x000fe400078ec0ff */
        /* <DEDUP_REMOVED lines=55> */
.L_x_2383:
[----:B------:R-:W-:Y:S05]  /*10b50*/  BSYNC B0 ;  /* 0x0000000000007941 */ /* 0x000fea0003800000 */
.L_x_2382:
[----:B-----5:R3:W-:Y:S02]  /*10b60*/  STS.128 [R211+0x3000], R32 ;  /* 0x00300020d3007388 */ /* 0x0207e40000000c00 */
.L_x_2381:
[----:B------:R-:W-:Y:S05]  /*10b70*/  BSYNC B1 ;  /* 0x0000000000017941 */ /* 0x000fea0003800000 */
.L_x_2380:
[----:B------:R-:W-:-:S13]  /*10b80*/  ISETP.GE.AND P0, PT, R9, R11, PT ;  /* 0x0000000b0900720c */ /* 0x000fda0003f06270 */
        /* <DEDUP_REMOVED lines=30> */
[C---:B-1----:R-:W-:Y:S01]  /*10d70*/  IMAD.U32 R42, R35.reuse, 0x10000, RZ ;  /* 0x00010000232a7824 */ /* 0x042fe200078e00ff */
        /* <DEDUP_REMOVED lines=57> */
.L_x_2385:
[----:B------:R-:W-:Y:S05]  /*11110*/  BSYNC B0 ;  /* 0x0000000000007941 */ /* 0x000fea0003800000 */
.L_x_2384:
[----:B-----5:R3:W-:Y:S02]  /*11120*/  STS.128 [R211+0x5000], R32 ;  /* 0x00500020d3007388 */ /* 0x0207e40000000c00 */
.L_x_2375:
[----:B------:R-:W-:Y:S05]  /*11130*/  BSYNC B2 ;  /* 0x0000000000027941 */ /* 0x000fea0003800000 */
.L_x_2374:
        /* <DEDUP_REMOVED lines=8> */
[----:B-1----:R1:W5:Y:S01]  /*111c0*/  LD.E.128 R20, [R40.64] ;  /* 0x0000000628147980 */ /* 0x002362000c101d00 */
[----:B------:R-:W-:Y:S01]  /*111d0*/  ISETP.GE.AND P0, PT, R12, R7, PT ;  /* 0x000000070c00720c */ /* 0x000fe20003f06270 */
[----:B------:R-:W-:-:S12]  /*111e0*/  BSSY B0, `(.L_x_2388) ;  /* 0x0000054000007945 */ /* 0x000fd80003800000 */
[----:B------:R-:W-:Y:S05]  /*111f0*/  @P0 BRA `(.L_x_2389) ;  /* 0x0000052000000947 */ /* 0x000fea0003800000 */
[-C--:B------:R-:W-:Y:S01]  /*11200*/  ISETP.GE.AND P0, PT, R12, R15.reuse, PT ;  /* 0x0000000f0c00720c */ /* 0x080fe20003f06270 */
[----:B------:R-:W-:Y:S01]  /*11210*/  IMAD R3, R15, 0x30, RZ ;  /* 0x000000300f037824 */ /* 0x000fe200078e02ff */
[----:B------:R-:W-:Y:S01]  /*11220*/  MOV R13, R15 ;  /* 0x0000000f000d7202 */ /* 0x000fe20000000f00 */
[----:B------:R-:W-:-:S03]  /*11230*/  IMAD.MOV.U32 R12, RZ, RZ, RZ ;  /* 0x000000ffff0c7224 */ /* 0x000fc600078e00ff */
[----:B------:R-:W-:-:S04]  /*11240*/  IADD3 R5, P1, R3, R0, RZ ;  /* 0x0000000003057210 */ /* 0x000fc80007f3e0ff */
[----:B------:R-:W-:-:S03]  /*11250*/  LEA.HI.X.SX32 R3, R3, R2, 0x1, P1 ;  /* 0x0000000203037211 */ /* 0x000fc600008f0eff */
[--C-:B------:R-:W-:Y:S02]  /*11260*/  @P0 IMAD.MOV R12, RZ, RZ, -R15.reuse ;  /* 0x000000ffff0c0224 */ /* 0x100fe400078e0a0f */
[----:B------:R-:W-:-:S03]  /*11270*/  @P0 IMAD.MOV R13, RZ, RZ, -R15 ;  /* 0x000000ffff0d0224 */ /* 0x000fc600078e0a0f */
[----:B------:R-:W-:-:S04]  /*11280*/  IADD3 R25, P1, R12, R5, RZ ;  /* 0x000000050c197210 */ /* 0x000fc80007f3e0ff */
[----:B------:R-:W-:Y:S02]  /*11290*/  LEA.HI.X.SX32 R17, R12, R3, 0x1, P1 ;  /* 0x000000030c117211 */ /* 0x000fe400008f0eff */
[----:B------:R-:W-:Y:S01]  /*112a0*/  LEA R28, P1, R25, R36, 0x1 ;  /* 0x00000024191c7211 */ /* 0x000fe200078208ff */
[----:B------:R-:W-:Y:S01]  /*112b0*/  IMAD.MOV.U32 R12, RZ, RZ, RZ ;  /* 0x000000ffff0c7224 */ /* 0x000fe200078e00ff */
[----:B------:R-:W-:Y:S02]  /*112c0*/  @P0 IADD3 R12, -R15, RZ, RZ ;  /* 0x000000ff0f0c0210 */ /* 0x000fe40007ffe1ff */
[----:B------:R-:W-:Y:S01]  /*112d0*/  LEA.HI.X R29, R25, R37, R17, 0x1, P1 ;  /* 0x00000025191d7211 */ /* 0x000fe200008f0c11 */
[----:B------:R-:W-:Y:S01]  /*112e0*/  IMAD.WIDE R24, R13, 0x2, R40 ;  /* 0x000000020d187825 */ /* 0x000fe200078e0228 */
[----:B------:R-:W-:-:S04]  /*112f0*/  IADD3 R5, P1, R12, R5, RZ ;  /* 0x000000050c057210 */ /* 0x000fc80007f3e0ff */
[----:B--2---:R-:W2:Y:S01]  /*11300*/  LD.E.128 R28, [R28.64] ;  /* 0x000000061c1c7980 */ /* 0x004ea2000c101d00 */
[----:B------:R-:W-:Y:S02]  /*11310*/  LEA.HI.X.SX32 R3, R12, R3, 0x1, P1 ;  /* 0x000000030c037211 */ /* 0x000fe400008f0eff */
[C---:B---3--:R-:W-:Y:S01]  /*11320*/  LEA R32, P1, R5.reuse, R38, 0x1 ;  /* 0x0000002605207211 */ /* 0x048fe200078208ff */
[----:B------:R-:W3:Y:S03]  /*11330*/  LD.E.128 R24, [R24.64] ;  /* 0x0000000618187980 */ /* 0x000ee6000c101d00 */
        /* <DEDUP_REMOVED lines=9> */
[----:B------:R-:W-:Y:S02]  /*113d0*/  SHF.L.U32 R23, R23, 0x10, RZ ;  /* 0x0000001017177819 */ /* 0x000fe400000006ff */
[C---:B--2---:R-:W-:Y:S01]  /*113e0*/  SHF.L.U32 R17, R29.reuse, 0x10, RZ ;  /* 0x000000101d117819 */ /* 0x044fe200000006ff */
[----:B------:R-:W-:Y:S01]  /*113f0*/  IMAD.U32 R22, R28, 0x10000, RZ ;  /* 0x000100001c167824 */ /* 0x000fe200078e00ff */
[----:B------:R-:W-:Y:S01]  /*11400*/  LOP3.LUT R43, R29, 0xffff0000, RZ, 0xc0, !PT ;  /* 0xffff00001d2b7812 */ /* 0x000fe200078ec0ff */
[----:B------:R-:W-:Y:S01]  /*11410*/  IMAD.U32 R42, R30, 0x10000, RZ ;  /* 0x000100001e2a7824 */ /* 0x000fe200078e00ff */
[----:B------:R-:W-:Y:S01]  /*11420*/  LOP3.LUT R21, R28, 0xffff0000, RZ, 0xc0, !PT ;  /* 0xffff00001c157812 */ /* 0x000fe200078ec0ff */
[----:B---3--:R-:W-:Y:S01]  /*11430*/  IMAD.U32 R45, R26, 0x10000, RZ ;  /* 0x000100001a2d7824 */ /* 0x008fe200078e00ff */
[----:B------:R-:W-:Y:S01]  /*11440*/  LOP3.LUT R29, R30, 0xffff0000, RZ, 0xc0, !PT ;  /* 0xffff00001e1d7812 */ /* 0x000fe200078ec0ff */
[----:B------:R-:W-:Y:S01]  /*11450*/  @!P0 FADD.FTZ R22, -R22, -RZ ;  /* 0x800000ff16168221 */ /* 0x000fe20000010100 */
[----:B------:R-:W-:Y:S01]  /*11460*/  SHF.L.U32 R28, R31, 0x10, RZ ;  /* 0x000000101f1c7819 */ /* 0x000fe200000006ff */
[----:B------:R-:W-:Y:S01]  /*11470*/  @!P0 FADD.FTZ R17, -R17, -RZ ;  /* 0x800000ff11118221 */ /* 0x000fe20000010100 */
[----:B------:R-:W-:Y:S01]  /*11480*/  LOP3.LUT R30, R31, 0xffff0000, RZ, 0xc0, !PT ;  /* 0xffff00001f1e7812 */ /* 0x000fe200078ec0ff */
[C---:B------:R-:W-:Y:S01]  /*11490*/  IMAD.U32 R31, R24.reuse, 0x10000, RZ ;  /* 0x00010000181f7824 */ /* 0x040fe200078e00ff */
[----:B------:R-:W-:Y:S01]  /*114a0*/  LOP3.LUT R44, R24, 0xffff0000, RZ, 0xc0, !PT ;  /* 0xffff0000182c7812 */ /* 0x000fe200078ec0ff */
[----:B------:R-:W-:Y:S01]  /*114b0*/  @!P0 FADD.FTZ R29, -R29, -RZ ;  /* 0x800000ff1d1d8221 */ /* 0x000fe20000010100 */
[C---:B------:R-:W-:Y:S01]  /*114c0*/  SHF.L.U32 R24, R25.reuse, 0x10, RZ ;  /* 0x0000001019187819 */ /* 0x040fe200000006ff */
        /* <DEDUP_REMOVED lines=9> */
[----:B------:R-:W-:Y:S01]  /*11560*/  FMUL.FTZ R31, R31, R22 ;  /* 0x000000161f1f7220 */ /* 0x000fe20000410000 */
[----:B----4-:R-:W-:Y:S01]  /*11570*/  LOP3.LUT R22, R32, 0xffff0000, RZ, 0xc0, !PT ;  /* 0xffff000020167812 */ /* 0x010fe200078ec0ff */
[----:B------:R-:W-:Y:S02]  /*11580*/  FMUL.FTZ R17, R24, R17 ;  /* 0x0000001118117220 */ /* 0x000fe40000410000 */
[----:B------:R-:W-:Y:S01]  /*11590*/  FMUL.FTZ R29, R26, R29 ;  /* 0x0000001d1a1d7220 */ /* 0x000fe20000410000 */
[----:B------:R-:W-:Y:S01]  /*115a0*/  LOP3.LUT R26, R34, 0xffff0000, RZ, 0xc0, !PT ;  /* 0xffff0000221a7812 */ /* 0x000fe200078ec0ff */
[----:B------:R-:W-:Y:S02]  /*115b0*/  FMUL.FTZ R30, R27, R30 ;  /* 0x0000001e1b1e7220 */ /* 0x000fe40000410000 */
[----:B------:R-:W-:Y:S01]  /*115c0*/  FMUL.FTZ R44, R44, R21 ;  /* 0x000000152c2c7220 */ /* 0x000fe20000410000 */
[----:B------:R-:W-:Y:S01]  /*115d0*/  SHF.L.U32 R21, R33, 0x10, RZ ;  /* 0x0000001021157819 */ /* 0x000fe200000006ff */
[----:B------:R-:W-:Y:S01]  /*115e0*/  FMUL.FTZ R28, R25, R28 ;  /* 0x0000001c191c7220 */ /* 0x000fe20000410000 */
[----:B------:R-:W-:Y:S01]  /*115f0*/  SHF.L.U32 R25, R35, 0x10, RZ ;  /* 0x0000001023197819 */ /* 0x000fe200000006ff */
[----:B------:R-:W-:Y:S01]  /*11600*/  IMAD.U32 R24, R32, 0x10000, RZ ;  /* 0x0001000020187824 */ /* 0x000fe200078e00ff */
[----:B------:R-:W-:Y:S01]  /*11610*/  LOP3.LUT R32, R33, 0xffff0000, RZ, 0xc0, !PT ;  /* 0xffff000021207812 */ /* 0x000fe200078ec0ff */
[----:B------:R-:W-:Y:S01]  /*11620*/  IMAD.U32 R27, R34, 0x10000, RZ ;  /* 0x00010000221b7824 */ /* 0x000fe200078e00ff */
[----:B------:R-:W-:Y:S01]  /*11630*/  LOP3.LUT R34, R35, 0xffff0000, RZ, 0xc0, !PT ;  /* 0xffff000023227812 */ /* 0x000fe200078ec0ff */
[----:B------:R-:W-:-:S02]  /*11640*/  FMUL.FTZ R46, R46, R43 ;  /* 0x0000002b2e2e7220 */ /* 0x000fc40000410000 */
[----:B------:R-:W-:Y:S02]  /*11650*/  FMUL.FTZ R45, R45, R42 ;  /* 0x0000002a2d2d7220 */ /* 0x000fe40000410000 */
[----:B------:R-:W-:Y:S02]  /*11660*/  FFMA.FTZ R12, R12, R24, R31 ;  /* 0x000000180c0c7223 */ /* 0x000fe4000001001f */
[----:B------:R-:W-:Y:S02]  /*11670*/  FFMA.FTZ R5, R5, R22, R44 ;  /* 0x0000001605057223 */ /* 0x000fe4000001002c */
[----:B------:R-:W-:Y:S02]  /*11680*/  FFMA.FTZ R17, R20, R21, R17 ;  /* 0x0000001514117223 */ /* 0x000fe40000010011 */
[----:B------:R-:W-:Y:S01]  /*11690*/  FFMA.FTZ R32, R3, R32, R46 ;  /* 0x0000002003207223 */ /* 0x000fe2000001002e */
[----:B------:R-:W-:Y:S01]  /*116a0*/  F2FP.BF16.PACK_AB R20, R5, R12 ;  /* 0x0000000c0514723e */ /* 0x000fe200000010ff */
[----:B------:R-:W-:-:S02]  /*116b0*/  FFMA.FTZ R16, R16, R27, R45 ;  /* 0x0000001b10107223 */ /* 0x000fc4000001002d */
[----:B------:R-:W-:Y:S01]  /*116c0*/  FFMA.FTZ R29, R14, R26, R29 ;  /* 0x0000001a0e1d7223 */ /* 0x000fe2000001001d */
[----:B------:R-:W-:Y:S01]  /*116d0*/  F2FP.BF16.PACK_AB R21, R32, R17 ;  /* 0x000000112015723e */ /* 0x000fe200000010ff */
[----:B------:R-:W-:Y:S02]  /*116e0*/  FFMA.FTZ R23, R23, R25, R28 ;  /* 0x0000001917177223 */ /* 0x000fe4000001001c */
[----:B------:R-:W-:Y:S01]  /*116f0*/  FFMA.FTZ R30, R13, R34, R30 ;  /* 0x000000220d1e7223 */ /* 0x000fe2000001001e */
[----:B------:R-:W-:-:S04]  /*11700*/  F2FP.BF16.PACK_AB R22, R29, R16 ;  /* 0x000000101d16723e */ /* 0x000fc800000010ff */
[----:B------:R-:W-:Y:S02]  /*11710*/  F2FP.BF16.PACK_AB R23, R30, R23 ;  /* 0x000000171e17723e */ /* 0x000fe400000010ff */
.L_x_2389:
[----:B------:R-:W-:Y:S05]  /*11720*/  BSYNC B0 ;  /* 0x0000000000007941 */ /* 0x000fea0003800000 */
.L_x_2388:
[----:B-----5:R1:W-:Y:S02]  /*11730*/  STS.128 [R211+0x1800], R20 ;  /* 0x00180014d3007388 */ /* 0x0203e40000000c00 */
.L_x_2387:
[----:B------:R-:W-:Y:S05]  /*11740*/  BSYNC B1 ;  /* 0x0000000000017941 */ /* 0x000fea0003800000 */
.L_x_2386:
[----:B------:R-:W-:Y:S01]  /*11750*/  ISETP.GE.AND P0, PT, R10, R11, PT ;  /* 0x0000000b0a00720c */ /* 0x000fe20003f06270 */
[----:B------:R-:W-:-:S12]  /*11760*/  BSSY B1, `(.L_x_2390) ;  /* 0x000005d000017945 */ /* 0x000fd80003800000 */
[----:B------:R1:W-:Y:S01]  /*11770*/  @P0 STS.128 [R211+0x3800], RZ ;  /* 0x003800ffd3000388 */ /* 0x0003e20000000c00 */
[----:B------:R-:W-:Y:S05]  /*11780*/  @P0 BRA `(.L_x_2391) ;  /* 0x000005a000000947 */ /* 0x000fea0003800000 */
[----:B-1----:R1:W5:Y:S01]  /*11790*/  LD.E.128 R20, [R40.64+0x80] ;  /* 0x0000800628147980 */ /* 0x002362000c101d00 */
[----:B------:R-:W-:Y:S01]  /*117a0*/  ISETP.GE.AND P0, PT, R10, R7, PT ;  /* 0x000000070a00720c */ /* 0x000fe20003f06270 */
[----:B------:R-:W-:-:S12]  /*117b0*/  BSSY B0, `(.L_x_2392) ;  /* 0x0000056000007945 */ /* 0x000fd80003800000 */
[----:B------:R-:W-:Y:S05]  /*117c0*/  @P0 BRA `(.L_x_2393) ;  /* 0x0000054000000947 */ /* 0x000fea0003800000 */
[----:B------:R-:W-:Y:S01]  /*117d0*/  ISETP.GE.AND P0, PT, R10, R15, PT ;  /* 0x0000000f0a00720c */ /* 0x000fe20003f06270 */
[----:B------:R-:W-:Y:S02]  /*117e0*/  IMAD.MOV.U32 R10, RZ, RZ, 0x30 ;  /* 0x00000030ff0a7424 */ /* 0x000fe400078e00ff */
[----:B------:R-:W-:Y:S02]  /*117f0*/  IMAD.MOV.U32 R13, RZ, RZ, R15 ;  /* 0x000000ffff0d7224 */ /* 0x000fe400078e000f */
[----:B------:R-:W-:Y:S02]  /*11800*/  IMAD R3, R15, R10, 0x40 ;  /* 0x000000400f037424 */ /* 0x000fe400078e020a */
[----:B------:R-:W-:-:S03]  /*11810*/  IMAD.MOV.U32 R10, RZ, RZ, RZ ;  /* 0x000000ffff0a7224 */ /* 0x000fc600078e00ff */
[----:B------:R-:W-:-:S03]  /*11820*/  IADD3 R5, P1, R3, R0, RZ ;  /* 0x0000000003057210 */ /* 0x000fc60007f3e0ff */
[----:B------:R-:W-:Y:S01]  /*11830*/  @P0 IADD3 R10, -R15, RZ, RZ ;  /* 0x000000ff0f0a0210 */ /* 0x000fe20007ffe1ff */
[----:B------:R-:W-:Y:S01]  /*11840*/  @P0 IMAD.MOV R13, RZ, RZ, -R15 ;  /* 0x000000ffff0d0224 */ /* 0x000fe200078e0a0f */
[----:B------:R-:W-:Y:S02]  /*11850*/  LEA.HI.X.SX32 R3, R3, R2, 0x1, P1 ;  /* 0x0000000203037211 */ /* 0x000fe400008f0eff */
[----:B------:R-:W-:-:S04]  /*11860*/  IADD3 R25, P1, R10, R5, RZ ;  /* 0x000000050a197210 */ /* 0x000fc80007f3e0ff */
[----:B------:R-:W-:Y:S02]  /*11870*/  LEA.HI.X.SX32 R17, R10, R3, 0x1, P1 ;  /* 0x000000030a117211 */ /* 0x000fe400008f0eff */
[C---:B------:R-:W-:Y:S02]  /*11880*/  LEA R28, P1, R25.reuse, R36, 0x1 ;  /* 0x00000024191c7211 */ /* 0x040fe400078208ff */
[----:B------:R-:W-:Y:S01]  /*11890*/  MOV R10, RZ ;  /* 0x000000ff000a7202 */ /* 0x000fe20000000f00 */
[----:B------:R-:W-:Y:S01]  /*118a0*/  @P0 IMAD.MOV R10, RZ, RZ, -R15 ;  /* 0x000000ffff0a0224 */ /* 0x000fe200078e0a0f */
[----:B------:R-:W-:Y:S01]  /*118b0*/  LEA.HI.X R29, R25, R37, R17, 0x1, P1 ;  /* 0x00000025191d7211 */ /* 0x000fe200008f0c11 */
[----:B------:R-:W-:-:S03]  /*118c0*/  IMAD.WIDE R24, R13, 0x2, R40 ;  /* 0x000000020d187825 */ /* 0x000fc600078e0228 */
[C---:B------:R-:W-:Y:S02]  /*118d0*/  IADD3 R5, P1, R10.reuse, R5, RZ ;  /* 0x000000050a057210 */ /* 0x040fe40007f3e0ff */
[----:B--2---:R-:W2:Y:S02]  /*118e0*/  LD.E.128 R28, [R28.64] ;  /* 0x000000061c1c7980 */ /* 0x004ea4000c101d00 */
[----:B------:R-:W-:Y:S02]  /*118f0*/  LEA.HI.X.SX32 R3, R10, R3, 0x1, P1 ;  /* 0x000000030a037211 */ /* 0x000fe400008f0eff */
[C---:B---3--:R-:W-:Y:S01]  /*11900*/  LEA R32, P1, R5.reuse, R38, 0x1 ;  /* 0x0000002605207211 */ /* 0x048fe200078208ff */
[----:B------:R-:W3:Y:S03]  /*11910*/  LD.E.128 R24, [R24.64+0x80] ;  /* 0x0000800618187980 */ /* 0x000ee6000c101d00 */
[----:B------:R-:W-:-:S06]  /*11920*/  LEA.HI.X R33, R5, R39, R3, 0x1, P1 ;  /* 0x0000002705217211 */ /* 0x000fcc00008f0c03 */
[----:B----4-:R-:W4:Y:S01]  /*11930*/  LD.E.128 R32, [R32.64] ;  /* 0x0000000620207980 */ /* 0x010f22000c101d00 */
[C---:B-----5:R-:W-:Y:S02]  /*11940*/  SHF.L.U32 R10, R20.reuse, 0x10, RZ ;  /* 0x00000010140a7819 */ /* 0x060fe400000006ff */
[----:B------:R-:W-:Y:S01]  /*11950*/  LOP3.LUT R5, R20, 0xffff0000, RZ, 0xc0, !PT ;  /* 0xffff000014057812 */ /* 0x000fe200078ec0ff */
[C---:B------:R-:W-:Y:S01]  /*11960*/  IMAD.U32 R20, R21.reuse, 0x10000, RZ ;  /* 0x0001000015147824 */ /* 0x040fe200078e00ff */
[----:B------:R-:W-:Y:S02]  /*11970*/  LOP3.LUT R3, R21, 0xffff0000, RZ, 0xc0, !PT ;  /* 0xffff000015037812 */ /* 0x000fe400078ec0ff */
[C---:B------:R-:W-:Y:S02]  /*11980*/  SHF.L.U32 R14, R22.reuse, 0x10, RZ ;  /* 0x00000010160e7819 */ /* 0x040fe400000006ff */
[----:B------:R-:W-:Y:S01]  /*11990*/  LOP3.LUT R13, R22, 0xffff0000, RZ, 0xc0, !PT ;  /* 0xffff0000160d7812 */ /* 0x000fe200078ec0ff */
[C---:B------:R-:W-:Y:S01]  /*119a0*/  IMAD.U32 R22, R23.reuse, 0x10000, RZ ;  /* 0x0001000017167824 */ /* 0x040fe200078e00ff */
[----:B------:R-:W-:-:S02]  /*119b0*/  LOP3.LUT R12, R23, 0xffff0000, RZ, 0xc0, !PT ;  /* 0xffff0000170c7812 */ /* 0x000fc400078ec0ff */
[C---:B--2---:R-:W-:Y:S01]  /*119c0*/  SHF.L.U32 R21, R28.reuse, 0x10, RZ ;  /* 0x000000101c157819 */ /* 0x044fe200000006ff */
[----:B------:R-:W-:Y:S01]  /*119d0*/  IMAD.U32 R16, R29, 0x10000, RZ ;  /* 0x000100001d107824 */ /* 0x000fe200078e00ff */
[----:B------:R-:W-:Y:S01]  /*119e0*/  LOP3.LUT R17, R28, 0xffff0000, RZ, 0xc0, !PT ;  /* 0xffff00001c117812 */ /* 0x000fe200078ec0ff */
[----:B------:R-:W-:Y:S01]  /*119f0*/  IMAD.U32 R23, R31, 0x10000, RZ ;  /* 0x000100001f177824 */ /* 0x000fe200078e00ff */
[----:B------:R-:W-:Y:S01]  /*11a00*/  LOP3.LUT R42, R29, 0xffff0000, RZ, 0xc0, !PT ;  /* 0xffff00001d2a7812 */ /* 0x000fe200078ec0ff */
[----:B------:R-:W-:Y:S01]  /*11a10*/  @!P0 FADD.FTZ R16, -R16, -RZ ;  /* 0x800000ff10108221 */ /* 0x000fe20000010100 */
[C---:B------:R-:W-:Y:S01]  /*11a20*/  SHF.L.U32 R29, R30.reuse, 0x10, RZ ;  /* 0x000000101e1d7819 */ /* 0x040fe200000006ff */
[----:B------:R-:W-:Y:S01]  /*11a30*/  @!P0 FADD.FTZ R17, -R17, -RZ ;  /* 0x800000ff11118221 */ /* 0x000fe20000010100 */
[----:B------:R-:W-:Y:S01]  /*11a40*/  LOP3.LUT R28, R30, 0xffff0000, RZ, 0xc0, !PT ;  /* 0xffff00001e1c7812 */ /* 0x000fe200078ec0ff */
[----:B------:R-:W-:Y:S01]  /*11a50*/  @!P0 FADD.FTZ R23, -R23, -RZ ;  /* 0x800000ff17178221 */ /* 0x000fe20000010100 */
[----:B------:R-:W-:Y:S01]  /*11a60*/  LOP3.LUT R30, R31, 0xffff0000, RZ, 0xc0, !PT ;  /* 0xffff00001f1e7812 */ /* 0x000fe200078ec0ff */
[C---:B---3--:R-:W-:Y:S01]  /*11a70*/  IMAD.U32 R31, R25.reuse, 0x10000, RZ ;  /* 0x00010000191f7824 */ /* 0x048fe200078e00ff */
[----:B------:R-:W-:Y:S01]  /*11a80*/  LOP3.LUT R43, R25, 0xffff0000, RZ, 0xc0, !PT ;  /* 0xffff0000192b7812 */ /* 0x000fe200078ec0ff */
[----:B------:R-:W-:Y:S01]  /*11a90*/  @!P0 FADD.FTZ R28, -R28, -RZ ;  /* 0x800000ff1c1c8221 */ /* 0x000fe20000010100 */
[----:B------:R-:W-:Y:S01]  /*11aa0*/  SHF.L.U32 R44, R24, 0x10, RZ ;  /* 0x00000010182c7819 */ /* 0x000fe200000006ff */
[----:B------:R-:W-:Y:S01]  /*11ab0*/  @!P0 FADD.FTZ R30, -R30, -RZ ;  /* 0x800000ff1e1e8221 */ /* 0x000fe20000010100 */
[C---:B------:R-:W-:Y:S01]  /*11ac0*/  SHF.L.U32 R46, R26.reuse, 0x10, RZ ;  /* 0x000000101a2e7819 */ /* 0x040fe200000006ff */
[----:B------:R-:W-:Y:S01]  /*11ad0*/  @!P0 FADD.FTZ R29, -R29, -RZ ;  /* 0x800000ff1d1d8221 */ /* 0x000fe20000010100 */
[----:B------:R-:W-:Y:S01]  /*11ae0*/  LOP3.LUT R25, R26, 0xffff0000, RZ, 0xc0, !PT ;  /* 0xffff00001a197812 */ /* 0x000fe200078ec0ff */
[----:B------:R-:W-:Y:S01]  /*11af0*/  IMAD.U32 R26, R27, 0x10000, RZ ;  /* 0x000100001b1a7824 */ /* 0x000fe200078e00ff */
[----:B------:R-:W-:Y:S01]  /*11b00*/  LOP3.LUT R24, R24, 0xffff0000, RZ, 0xc0, !PT ;  /* 0xffff000018187812 */ /* 0x000fe200078ec0ff */
[----:B------:R-:W-:Y:S01]  /*11b10*/  @!P0 FADD.FTZ R21, -R21, -RZ ;  /* 0x800000ff15158221 */ /* 0x000fe20000010100 */
[----:B------:R-:W-:Y:S01]  /*11b20*/  LOP3.LUT R27, R27, 0xffff0000, RZ, 0xc0, !PT ;  /* 0xffff00001b1b7812 */ /* 0x000fe200078ec0ff */
[----:B------:R-:W-:Y:S01]  /*11b30*/  FMUL.FTZ R28, R25, R28 ;  /* 0x0000001c191c7220 */ /* 0x000fe20000410000 */
[----:B----4-:R-:W-:Y:S01]  /*11b40*/  SHF.L.U32 R25, R32, 0x10, RZ ;  /* 0x0000001020197819 */ /* 0x010fe200000006ff */
[----:B------:R-:W-:Y:S01]  /*11b50*/  FMUL.FTZ R24, R24, R17 ;  /* 0x0000001118187220 */ /* 0x000fe20000410000 */
[----:B------:R-:W-:Y:S01]  /*11b60*/  LOP3.LUT R17, R32, 0xffff0000, RZ, 0xc0, !PT ;  /* 0xffff000020117812 */ /* 0x000fe200078ec0ff */
[----:B------:R-:W-:Y:S01]  /*11b70*/  FMUL.FTZ R27, R27, R30 ;  /* 0x0000001e1b1b7220 */ /* 0x000fe20000410000 */
[----:B------:R-:W-:Y:S01]  /*11b80*/  SHF.L.U32 R32, R34, 0x10, RZ ;  /* 0x0000001022207819 */ /* 0x000fe200000006ff */
[----:B------:R-:W-:Y:S01]  /*11b90*/  @!P0 FADD.FTZ R42, -R42, -RZ ;  /* 0x800000ff2a2a8221 */ /* 0x000fe20000010100 */
[----:B------:R-:W-:Y:S01]  /*11ba0*/  LOP3.LUT R30, R34, 0xffff0000, RZ, 0xc0, !PT ;  /* 0xffff0000221e7812 */ /* 0x000fe200078ec0ff */
[----:B------:R-:W-:Y:S01]  /*11bb0*/  FMUL.FTZ R29, R46, R29 ;  /* 0x0000001d2e1d7220 */ /* 0x000fe20000410000 */
[----:B------:R-:W-:Y:S01]  /*11bc0*/  LOP3.LUT R34, R35, 0xffff0000, RZ, 0xc0, !PT ;  /* 0xffff000023227812 */ /* 0x000fe200078ec0ff */
[----:B------:R-:W-:-:S02]  /*11bd0*/  FMUL.FTZ R31, R31, R16 ;  /* 0x000000101f1f7220 */ /* 0x000fc40000410000 */
[----:B------:R-:W-:Y:S02]  /*11be0*/  FMUL.FTZ R23, R26, R23 ;  /* 0x000000171a177220 */ /* 0x000fe40000410000 */
[C---:B------:R-:W-:Y:S01]  /*11bf0*/  IMAD.U32 R16, R33.reuse, 0x10000, RZ ;  /* 0x0001000021107824 */ /* 0x040fe200078e00ff */
[----:B------:R-:W-:Y:S01]  /*11c00*/  LOP3.LUT R33, R33, 0xffff0000, RZ, 0xc0, !PT ;  /* 0xffff000021217812 */ /* 0x000fe200078ec0ff */
[----:B------:R-:W-:Y:S02]  /*11c10*/  IMAD.U32 R26, R35, 0x10000, RZ ;  /* 0x00010000231a7824 */ /* 0x000fe400078e00ff */
        /* <DEDUP_REMOVED lines=15> */
.L_x_2393:
[----:B------:R-:W-:Y:S05]  /*11d10*/  BSYNC B0 ;  /* 0x0000000000007941 */ /* 0x000fea0003800000 */
.L_x_2392:
[----:B-----5:R1:W-:Y:S02]  /*11d20*/  STS.128 [R211+0x3800], R20 ;  /* 0x00380014d3007388 */ /* 0x0203e40000000c00 */
.L_x_2391:
[----:B------:R-:W-:Y:S05]  /*11d30*/  BSYNC B1 ;  /* 0x0000000000017941 */ /* 0x000fea0003800000 */
.L_x_2390:
        /* <DEDUP_REMOVED lines=9> */
[-C--:B------:R-:W-:Y:S01]  /*11dd0*/  ISETP.GE.AND P0, PT, R9, R15.reuse, PT ;  /* 0x0000000f0900720c */ /* 0x080fe20003f06270 */
[----:B------:R-:W-:Y:S01]  /*11de0*/  IMAD.MOV.U32 R10, RZ, RZ, 0x30 ;  /* 0x00000030ff0a7424 */ /* 0x000fe200078e00ff */
[----:B------:R-:W-:Y:S01]  /*11df0*/  MOV R7, R15 ;  /* 0x0000000f00077202 */ /* 0x000fe20000000f00 */
[----:B------:R-:W-:Y:S02]  /*11e00*/  IMAD.MOV.U32 R3, RZ, RZ, RZ ;  /* 0x000000ffff037224 */ /* 0x000fe400078e00ff */
[----:B------:R-:W-:-:S05]  /*11e10*/  IMAD R5, R15, R10, 0x80 ;  /* 0x000000800f057424 */ /* 0x000fca00078e020a */
[----:B------:R-:W-:-:S03]  /*11e20*/  IADD3 R0, P1, R5, R0, RZ ;  /* 0x0000000005007210 */ /* 0x000fc60007f3e0ff */
[--C-:B------:R-:W-:Y:S01]  /*11e30*/  @P0 IMAD.MOV R3, RZ, RZ, -R15.reuse ;  /* 0x000000ffff030224 */ /* 0x100fe200078e0a0f */
[----:B------:R-:W-:Y:S01]  /*11e40*/  LEA.HI.X.SX32 R2, R5, R2, 0x1, P1 ;  /* 0x0000000205027211 */ /* 0x000fe200008f0eff */
[----:B------:R-:W-:-:S03]  /*11e50*/  @P0 IMAD.MOV R7, RZ, RZ, -R15 ;  /* 0x000000ffff070224 */ /* 0x000fc600078e0a0f */
[----:B------:R-:W-:Y:S01]  /*11e60*/  IADD3 R5, P1, R3, R0, RZ ;  /* 0x0000000003057210 */ /* 0x000fe20007f3e0ff */
[----:B------:R-:W-:-:S03]  /*11e70*/  IMAD.WIDE R24, R7, 0x2, R12 ;  /* 0x0000000207187825 */ /* 0x000fc600078e020c */
[----:B------:R-:W-:Y:S02]  /*11e80*/  LEA.HI.X.SX32 R3, R3, R2, 0x1, P1 ;  /* 0x0000000203037211 */ /* 0x000fe400008f0eff */
[C---:B------:R-:W-:Y:S01]  /*11e90*/  LEA R28, P1, R5.reuse, R36, 0x1 ;  /* 0x00000024051c7211 */ /* 0x040fe200078208ff */
[----:B--2---:R-:W2:Y:S03]  /*11ea0*/  LD.E.128 R24, [R24.64] ;  /* 0x0000000618187980 */ /* 0x004ea6000c101d00 */
[----:B------:R-:W-:Y:S02]  /*11eb0*/  LEA.HI.X R29, R5, R37, R3, 0x1, P1 ;  /* 0x00000025051d7211 */ /* 0x000fe400008f0c03 */
[----:B------:R-:W-:Y:S01]  /*11ec0*/  MOV R3, RZ ;  /* 0x000000ff00037202 */ /* 0x000fe20000000f00 */
[----:B------:R-:W-:-:S03]  /*11ed0*/  @P0 IMAD.MOV R3, RZ, RZ, -R15 ;  /* 0x000000ffff030224 */ /* 0x000fc600078e0a0f */
[----:B---3--:R-:W3:Y:S02]  /*11ee0*/  LD.E.128 R28, [R28.64] ;  /* 0x000000061c1c7980 */ /* 0x008ee4000c101d00 */
[----:B------:R-:W-:-:S04]  /*11ef0*/  IADD3 R5, P1, R3, R0, RZ ;  /* 0x0000000003057210 */ /* 0x000fc80007f3e0ff */
        /* <DEDUP_REMOVED lines=12> */
[C---:B--2---:R-:W-:Y:S01]  /*11fc0*/  IMAD.U32 R16, R24.reuse, 0x10000, RZ ;  /* 0x0001000018107824 */ /* 0x044fe200078e00ff */
[----:B------:R-:W-:Y:S01]  /*11fd0*/  LOP3.LUT R11, R24, 0xffff0000, RZ, 0xc0, !PT ;  /* 0xffff0000180b7812 */ /* 0x000fe200078ec0ff */
[C---:B------:R-:W-:Y:S01]  /*11fe0*/  IMAD.U32 R23, R26.reuse, 0x10000, RZ ;  /* 0x000100001a177824 */ /* 0x040fe200078e00ff */
[C---:B------:R-:W-:Y:S02]  /*11ff0*/  SHF.L.U32 R10, R25.reuse, 0x10, RZ ;  /* 0x00000010190a7819 */ /* 0x040fe400000006ff */
[----:B------:R-:W-:Y:S02]  /*12000*/  LOP3.LUT R24, R25, 0xffff0000, RZ, 0xc0, !PT ;  /* 0xffff000019187812 */ /* 0x000fe400078ec0ff */
[----:B------:R-:W-:Y:S02]  /*12010*/  LOP3.LUT R21, R26, 0xffff0000, RZ, 0xc0, !PT ;  /* 0xffff00001a157812 */ /* 0x000fe400078ec0ff */
[C---:B---3--:R-:W-:Y:S01]  /*12020*/  SHF.L.U32 R25, R29.reuse, 0x10, RZ ;  /* 0x000000101d197819 */ /* 0x048fe200000006ff */
[----:B------:R-:W-:Y:S01]  /*12030*/  IMAD.U32 R34, R30, 0x10000, RZ ;  /* 0x000100001e227824 */ /* 0x000fe200078e00ff */
[----:B------:R-:W-:-:S02]  /*12040*/  LOP3.LUT R29, R29, 0xffff0000, RZ, 0xc0, !PT ;  /* 0xffff00001d1d7812 */ /* 0x000fc400078ec0ff */
[----:B------:R-:W-:Y:S01]  /*12050*/  SHF.L.U32 R17, R27, 0x10, RZ ;  /* 0x000000101b117819 */ /* 0x000fe200000006ff */
[----:B------:R-:W-:Y:S01]  /*12060*/  @!P0 FADD.FTZ R25, -R25, -RZ ;  /* 0x800000ff19198221 */ /* 0x000fe20000010100 */
[----:B------:R-:W-:Y:S01]  /*12070*/  LOP3.LUT R32, R27, 0xffff0000, RZ, 0xc0, !PT ;  /* 0xffff00001b207812 */ /* 0x000fe200078ec0ff */
[----:B------:R-:W-:Y:S01]  /*12080*/  IMAD.U32 R27, R28, 0x10000, RZ ;  /* 0x000100001c1b7824 */ /* 0x000fe200078e00ff */
[----:B------:R-:W-:Y:S01]  /*12090*/  LOP3.LUT R30, R30, 0xffff0000, RZ, 0xc0, !PT ;  /* 0xffff00001e1e7812 */ /* 0x000fe200078ec0ff */
[----:B------:R-:W-:Y:S01]  /*120a0*/  @!P0 FADD.FTZ R29, -R29, -RZ ;  /* 0x800000ff1d1d8221 */ /* 0x000fe20000010100 */
[----:B------:R-:W-:Y:S01]  /*120b0*/  LOP3.LUT R26, R28, 0xffff0000, RZ, 0xc0, !PT ;  /* 0xffff00001c1a7812 */ /* 0x000fe200078ec0ff */
[----:B------:R-:W-:Y:S01]  /*120c0*/  @!P0 FADD.FTZ R34, -R34, -RZ ;  /* 0x800000ff22228221 */ /* 0x000fe20000010100 */
[C---:B------:R-:W-:Y:S01]  /*120d0*/  SHF.L.U32 R28, R31.reuse, 0x10, RZ ;  /* 0x000000101f1c7819 */ /* 0x040fe200000006ff */
[----:B------:R-:W-:Y:S01]  /*120e0*/  @!P0 FADD.FTZ R30, -R30, -RZ ;  /* 0x800000ff1e1e8221 */ /* 0x000fe20000010100 */
[----:B------:R-:W-:Y:S01]  /*120f0*/  LOP3.LUT R31, R31, 0xffff0000, RZ, 0xc0, !PT ;  /* 0xffff00001f1f7812 */ /* 0x000fe200078ec0ff */
[----:B------:R-:W-:-:S02]  /*12100*/  @!P0 FADD.FTZ R27, -R27, -RZ ;  /* 0x800000ff1b1b8221 */ /* 0x000fc40000010100 */
[----:B------:R-:W-:Y:S02]  /*12110*/  @!P0 FADD.FTZ R26, -R26, -RZ ;  /* 0x800000ff1a1a8221 */ /* 0x000fe40000010100 */
[----:B------:R-:W-:Y:S01]  /*12120*/  FMUL.FTZ R25, R10, R25 ;  /* 0x000000190a197220 */ /* 0x000fe20000410000 */
[C---:B----4-:R-:W-:Y:S01]  /*12130*/  SHF.L.U32 R10, R13.reuse, 0x10, RZ ;  /* 0x000000100d0a7819 */ /* 0x050fe200000006ff */
[----:B------:R-:W-:Y:S01]  /*12140*/  FMUL.FTZ R29, R24, R29 ;  /* 0x0000001d181d7220 */ /* 0x000fe20000410000 */
[----:B------:R-:W-:Y:S01]  /*12150*/  LOP3.LUT R24, R13, 0xffff0000, RZ, 0xc0, !PT ;  /* 0xffff00000d187812 */ /* 0x000fe200078ec0ff */
[----:B------:R-:W-:Y:S01]  /*12160*/  @!P0 FADD.FTZ R28, -R28, -RZ ;  /* 0x800000ff1c1c8221 */ /* 0x000fe20000010100 */
[----:B------:R-:W-:Y:S01]  /*12170*/  SHF.L.U32 R13, R15, 0x10, RZ ;  /* 0x000000100f0d7819 */ /* 0x000fe200000006ff */
[----:B------:R-:W-:Y:S01]  /*12180*/  @!P0 FADD.FTZ R31, -R31, -RZ ;  /* 0x800000ff1f1f8221 */ /* 0x000fe20000010100 */
[----:B------:R-:W-:Y:S01]  /*12190*/  LOP3.LUT R15, R15, 0xffff0000, RZ, 0xc0, !PT ;  /* 0xffff00000f0f7812 */ /* 0x000fe200078ec0ff */
[----:B------:R-:W-:-:S02]  /*121a0*/  FMUL.FTZ R34, R23, R34 ;  /* 0x0000002217227220 */ /* 0x000fc40000410000 */
[----:B------:R-:W-:Y:S02]  /*121b0*/  FMUL.FTZ R30, R21, R30 ;  /* 0x0000001e151e7220 */ /* 0x000fe40000410000 */
[C---:B------:R-:W-:Y:S01]  /*121c0*/  IMAD.U32 R21, R12.reuse, 0x10000, RZ ;  /* 0x000100000c157824 */ /* 0x040fe200078e00ff */
[----:B------:R-:W-:Y:S01]  /*121d0*/  LOP3.LUT R12, R12, 0xffff0000, RZ, 0xc0, !PT ;  /* 0xffff00000c0c7812 */ /* 0x000fe200078ec0ff */
[C---:B------:R-:W-:Y:S01]  /*121e0*/  IMAD.U32 R23, R14.reuse, 0x10000, RZ ;  /* 0x000100000e177824 */ /* 0x040fe200078e00ff */
[----:B------:R-:W-:Y:S01]  /*121f0*/  LOP3.LUT R14, R14, 0xffff0000, RZ, 0xc0, !PT ;  /* 0xffff00000e0e7812 */ /* 0x000fe200078ec0ff */
[----:B------:R-:W-:Y:S02]  /*12200*/  FMUL.FTZ R16, R16, R27 ;  /* 0x0000001b10107220 */ /* 0x000fe40000410000 */
[----:B------:R-:W-:Y:S02]  /*12210*/  FMUL.FTZ R11, R11, R26 ;  /* 0x0000001a0b0b7220 */ /* 0x000fe40000410000 */
        /* <DEDUP_REMOVED lines=11> */
[----:B------:R-:W-:-:S03]  /*122d0*/  FFMA.FTZ R14, R7, R14, R30 ;  /* 0x0000000e070e7223 */ /* 0x000fc6000001001e */
[----:B------:R-:W-:Y:S02]  /*122e0*/  F2FP.BF16.PACK_AB R23, R32, R13 ;  /* 0x0000000d2017723e */ /* 0x000fe400000010ff */
[----:B------:R-:W-:Y:S02]  /*122f0*/  F2FP.BF16.PACK_AB R22, R14, R9 ;  /* 0x000000090e16723e */ /* 0x000fe400000010ff */
.L_x_2395:
[----:B------:R-:W-:Y:S05]  /*12300*/  BSYNC B0 ;  /* 0x0000000000007941 */ /* 0x000fea0003800000 */
.L_x_2394:
[----:B-----5:R1:W-:Y:S01]  /*12310*/  STS.128 [R211+0x5800], R20 ;  /* 0x00580014d3007388 */ /* 0x0203e20000000c00 */
[----:B------:R-:W-:Y:S05]  /*12320*/  BRA `(.L_x_2339) ;  /* 0x0000078000007947 */ /* 0x000fea0003800000 */
.L_x_2301:
        /* <DEDUP_REMOVED lines=29> */
.L_x_2397:
[----:B------:R-:W-:Y:S05]  /*12500*/  BSYNC B0 ;  /* 0x0000000000007941 */ /* 0x000fea0003800000 */
.L_x_2396:
[----:B-1----:R-:W-:Y:S01]  /*12510*/  IADD3 R6, R160, 0x10, RZ ;  /* 0x00000010a0067810 */ /* 0x002fe20007ffe0ff */
[----:B------:R-:W-:Y:S03]  /*12520*/  BSSY B0, `(.L_x_2398) ;  /* 0x000001c000007945 */ /* 0x000fe60003800000 */
[----:B------:R-:W-:-:S13]  /*12530*/  ISETP.GE.AND P2, PT, R6, R5, PT ;  /* 0x000000050600720c */ /* 0x000fda0003f46270 */
[----:B------:R-:W-:Y:S05]  /*12540*/  @P2 BRA `(.L_x_2399) ;  /* 0x0000019000002947 */ /* 0x000fea0003800000 */
[----:B------:R-:W-:Y:S02]  /*12550*/  ISETP.GE.AND P3, PT, R12, R79, PT ;  /* 0x0000004f0c00720c */ /* 0x000fe40003f66270 */
[----:B------:R-:W-:-:S05]  /*12560*/  IADD3 R3, P2, R3, R166, RZ ;  /* 0x000000a603037210 */ /* 0x000fca0007f5e0ff */
[----:B------:R-:W-:Y:S01]  /*12570*/  IMAD.X R17, R17, 0x1, R169, P2 ;  /* 0x0000000111117824 */ /* 0x000fe200010e06a9 */
        /* <DEDUP_REMOVED lines=22> */
.L_x_2399:
[----:B------:R-:W-:Y:S05]  /*126e0*/  BSYNC B0 ;  /* 0x0000000000007941 */ /* 0x000fea0003800000 */
.L_x_2398:
        /* <DEDUP_REMOVED lines=29> */
.L_x_2401:
[----:B------:R-:W-:Y:S05]  /*128c0*/  BSYNC B0 ;  /* 0x0000000000007941 */ /* 0x000fea0003800000 */
.L_x_2400:
[----:B------:R-:W-:-:S04]  /*128d0*/  IADD3 R4, R160, 0x30, RZ ;  /* 0x00000030a0047810 */ /* 0x000fc80007ffe0ff */
[----:B------:R-:W-:-:S13]  /*128e0*/  ISETP.GE.AND P2, PT, R4, R5, PT ;  /* 0x000000050400720c */ /* 0x000fda0003f46270 */
[----:B------:R-:W-:Y:S05]  /*128f0*/  @P2 BRA `(.L_x_2339) ;  /* 0x000001b000002947 */ /* 0x000fea0003800000 */
[----:B------:R-:W-:Y:S01]  /*12900*/  ISETP.GE.AND P3, PT, R12, R79, PT ;  /* 0x0000004f0c00720c */ /* 0x000fe20003f66270 */
[----:B------:R-:W-:Y:S02]  /*12910*/  IMAD.MOV.U32 R167, RZ, RZ, R169 ;  /* 0x000000ffffa77224 */ /* 0x000fe400078e00a9 */
[----:B------:R-:W-:Y:S02]  /*12920*/  IMAD R0, R171, 0x30, RZ ;  /* 0x00000030ab007824 */ /* 0x000fe400078e02ff */
[----:B------:R-:W-:-:S04]  /*12930*/  IMAD.WIDE.U32 R170, R170, 0x30, R166 ;  /* 0x00000030aaaa7825 */ /* 0x000fc800078e00a6 */
[----:B--2---:R-:W-:Y:S01]  /*12940*/  IMAD.IADD R3, R0, 0x1, R171 ;  /* 0x0000000100037824 */ /* 0x004fe200078e02ab */
[----:B-1---5:R-:W-:-:S03]  /*12950*/  @!P0 LEA R10, P2, R170, R172, 0x1 ;  /* 0x000000acaa0a8211 */ /* 0x022fc600078408ff */
        /* <DEDUP_REMOVED lines=21> */
.L_x_2339:
[----:B------:R-:W-:Y:S05]  /*12ab0*/  BSYNC B3 ;  /* 0x0000000000037941 */ /* 0x000fea0003800000 */
.L_x_2300:
[----:B------:R-:W-:Y:S01]  /*12ac0*/  IADD3 R215, R133, -0x1, RZ ;  /* 0xffffffff85d77810 */ /* 0x000fe20007ffe0ff */
[----:B------:R-:W-:Y:S01]  /*12ad0*/  BSSY B0, `(.L_x_2402) ;  /* 0x0000020000007945 */ /* 0x000fe20003800000 */
[----:B------:R-:W-:-:S03]  /*12ae0*/  LOP3.LUT R214, R74, 0xff, RZ, 0xc0, !PT ;  /* 0x000000ff4ad67812 */ /* 0x000fc600078ec0ff */
[----:B------:R-:W-:-:S04]  /*12af0*/  IMAD.SHL.U32 R17, R215, 0x40, RZ ;  /* 0x00000040d7117824 */ /* 0x000fc800078e00ff */
[----:B--2---:R-:W-:-:S05]  /*12b00*/  IMAD.IADD R3, R68, 0x1, -R17 ;  /* 0x0000000144037824 */ /* 0x004fca00078e0a11 */
[----:B------:R-:W-:-:S13]  /*12b10*/  ISETP.GE.AND P0, PT, R160, R3, PT ;  /* 0x00000003a000720c */ /* 0x000fda0003f06270 */
[----:B------:R-:W-:Y:S05]  /*12b20*/  @P0 BRA `(.L_x_2403) ;  /* 0x000001a000000947 */ /* 0x000fea0003800000 */
[C---:B------:R-:W-:Y:S02]  /*12b30*/  LOP3.LUT R0, R214.reuse, 0x1, RZ, 0xc0, !PT ;  /* 0x00000001d6007812 */ /* 0x040fe400078ec0ff */
[----:B------:R-:W-:Y:S02]  /*12b40*/  R2P PR, R214, 0x6 ;  /* 0x00000006d6007804 */ /* 0x000fe40000000000 */
[----:B------:R-:W-:-:S11]  /*12b50*/  ISETP.NE.U32.AND P0, PT, R0, 0x1, PT ;  /* 0x000000010000780c */ /* 0x000fd60003f05070 */
[----:B-1----:R-:W-:Y:S02]  /*12b60*/  @P1 IMAD.MOV.U32 R10, RZ, RZ, R204 ;  /* 0x000000ffff0a1224 */ /* 0x002fe400078e00cc */
        /* <DEDUP_REMOVED lines=21> */
.L_x_2404:
[----:B------:R2:W-:Y:S02]  /*12cc0*/  STS.128 [R211+0xa000], RZ ;  /* 0x00a000ffd3007388 */ /* 0x0005e40000000c00 */
.L_x_2403:
[----:B------:R-:W-:Y:S05]  /*12cd0*/  BSYNC B0 ;  /* 0x0000000000007941 */ /* 0x000fea0003800000 */
.L_x_2402:
        /* <DEDUP_REMOVED lines=31> */
.L_x_2407:
[----:B------:R1:W-:Y:S02]  /*12ed0*/  STS.128 [R211+0xa800], RZ ;  /* 0x00a800ffd3007388 */ /* 0x0003e40000000c00 */
.L_x_2406:
[----:B------:R-:W-:Y:S05]  /*12ee0*/  BSYNC B0 ;  /* 0x0000000000007941 */ /* 0x000fea0003800000 */
.L_x_2405:
[----:B------:R-:W-:Y:S01]  /*12ef0*/  ISETP.GE.AND P0, PT, R8, R3, PT ;  /* 0x000000030800720c */ /* 0x000fe20003f06270 */
[----:B------:R-:W-:-:S12]  /*12f00*/  BSSY B0, `(.L_x_2408) ;  /* 0x0000021000007945 */ /* 0x000fd80003800000 */
[----:B------:R-:W-:Y:S05]  /*12f10*/  @P0 BRA `(.L_x_2409) ;  /* 0x000001f000000947 */ /* 0x000fea0003800000 */
[C---:B------:R-:W-:Y:S02]  /*12f20*/  LOP3.LUT R0, R214.reuse, 0x1, RZ, 0xc0, !PT ;  /* 0x00000001d6007812 */ /* 0x040fe400078ec0ff */
[----:B------:R-:W-:Y:S02]  /*12f30*/  LOP3.LUT P0, RZ, R214, 0x2, RZ, 0xc0, !PT ;  /* 0x00000002d6ff7812 */ /* 0x000fe4000780c0ff */
        /* <DEDUP_REMOVED lines=28> */
.L_x_2410:
[----:B------:R1:W-:Y:S02]  /*13100*/  STS.128 [R211+0xb000], RZ ;  /* 0x00b000ffd3007388 */ /* 0x0003e40000000c00 */
.L_x_2409:
[----:B------:R-:W-:Y:S05]  /*13110*/  BSYNC B0 ;  /* 0x0000000000007941 */ /* 0x000fea0003800000 */
.L_x_2408:
        /* <DEDUP_REMOVED lines=9> */
[----:B------:R-:W-:-:S04]  /*131b0*/  IMAD.WIDE.U32 R156, R64, 0x30, R156 ;  /* 0x00000030409c7825 */ /* 0x000fc800078e009c */
[----:B------:R-:W-:-:S04]  /*131c0*/  IMAD.IADD R5, R157, 0x1, R0 ;  /* 0x000000019d057824 */ /* 0x000fc800078e0200 */
[CC--:B-1----:R-:W-:Y:S02]  /*131d0*/  @P2 LEA R12, P4, R156.reuse, R162.reuse, 0x1 ;  /* 0x000000a29c0c2211 */ /* 0x0c2fe400078808ff */
        /* <DEDUP_REMOVED lines=23> */
.L_x_2412:
[----:B------:R-:W-:Y:S05]  /*13350*/  BSYNC B0 ;  /* 0x0000000000007941 */ /* 0x000fea0003800000 */
.L_x_2411:
[----:B------:R-:W0:Y:S04]  /*13360*/  LDGDEPBAR ;  /* 0x00000000000079af */ /* 0x000e280000000000 */
[----:B------:R1:W5:Y:S04]  /*13370*/  LD.E R16, [R18.64+0x184] ;  /* 0x0001840612107980 */ /* 0x000368000c101900 */
[----:B------:R1:W5:Y:S01]  /*13380*/  LD.E R2, [R18.64+0x188] ;  /* 0x0001880612027980 */ /* 0x000362000c101900 */
[----:B------:R-:W-:Y:S01]  /*13390*/  ISETP.GE.AND P0, PT, R160, R3, PT ;  /* 0x00000003a000720c */ /* 0x000fe20003f06270 */
[----:B------:R-:W-:Y:S01]  /*133a0*/  IMAD.SHL.U32 R71, R71, 0x2, RZ ;  /* 0x0000000247477824 */ /* 0x000fe200078e00ff */
[----:B------:R-:W-:Y:S01]  /*133b0*/  SHF.R.S32.HI R0, RZ, 0x1f, R73 ;  /* 0x0000001fff007819 */ /* 0x000fe20000011449 */
[----:B------:R-:W-:Y:S03]  /*133c0*/  BSSY B0, `(.L_x_2413) ;  /* 0x0000020000007945 */ /* 0x000fe60003800000 */
[----:B------:R-:W-:-:S02]  /*133d0*/  LEA.HI R53, R0, R73, RZ, 0x2 ;  /* 0x0000004900357211 */ /* 0x000fc400078f10ff */
[----:B------:R-:W-:Y:S02]  /*133e0*/  LOP3.LUT R0, R71, 0x6, RZ, 0xc0, !PT ;  /* 0x0000000647007812 */ /* 0x000fe400078ec0ff */
[----:B------:R-:W-:Y:S01]  /*133f0*/  SHF.R.S32.HI R53, RZ, 0x2, R53 ;  /* 0x00000002ff357819 */ /* 0x000fe20000011435 */
[----:B------:R-:W-:-:S04]  /*13400*/  DEPBAR.LE SB0, 0x0 ;  /* 0x000080000000791a */ /* 0x000fc80000000000 */
[----:B------:R-:W-:Y:S06]  /*13410*/  BAR.SYNC.DEFER_BLOCKING 0x0 ;  /* 0x0000000000007b1d */ /* 0x000fec0000010000 */
        /* <DEDUP_REMOVED lines=25> */
.L_x_2415:
[----:B------:R1:W-:Y:S02]  /*135b0*/  STS.128 [R211+0x10000], RZ ;  /* 0x010000ffd3007388 */ /* 0x0003e40000000c00 */
.L_x_2414:
[----:B------:R-:W-:Y:S05]  /*135c0*/  BSYNC B0 ;  /* 0x0000000000007941 */ /* 0x000fea0003800000 */
.L_x_2413:
        /* <DEDUP_REMOVED lines=8> */
[----:B------:R-:W-:-:S11]  /*13650*/  ISETP.NE.U32.AND P2, PT, R5, 0x1, PT ;  /* 0x000000010500780c */ /* 0x000fd60003f45070 */
[CC--:B------:R-:W-:Y:S02]  /*13660*/  @P1 LEA R6, P0, R198.reuse, R164.reuse, 0x1 ;  /* 0x000000a4c6061211 */ /* 0x0c0fe400078008ff */
[C---:B-1----:R-:W-:Y:S02]  /*13670*/  @!P2 LEA R10, P3, R198.reuse, R164, 0x1 ;  /* 0x000000a4c60aa211 */ /* 0x042fe400078608ff */
[CCC-:B------:R-:W-:Y:S02]  /*13680*/  @P1 LEA.HI.X R7, R198.reuse, R165.reuse, R199.reuse, 0x1, P0 ;  /* 0x000000a5c6071211 */ /* 0x1c0fe400000f0cc7 */
[----:B------:R-:W-:Y:S02]  /*13690*/  @!P2 LEA.HI.X R11, R198, R165, R199, 0x1, P3 ;  /* 0x000000a5c60ba211 */ /* 0x000fe400018f0cc7 */
[----:B------:R-:W-:-:S03]  /*136a0*/  LOP3.LUT P0, RZ, R214, 0x4, RZ, 0xc0, !PT ;  /* 0x00000004d6ff7812 */ /* 0x000fc6000780c0ff */
        /* <DEDUP_REMOVED lines=18> */
.L_x_2418:
[----:B------:R1:W-:Y:S02]  /*137d0*/  STS.128 [R211+0x10800], RZ ;  /* 0x010800ffd3007388 */ /* 0x0003e40000000c00 */
.L_x_2417:
[----:B------:R-:W-:Y:S05]  /*137e0*/  BSYNC B0 ;  /* 0x0000000000007941 */ /* 0x000fea0003800000 */
.L_x_2416:
        /* <DEDUP_REMOVED lines=10> */
[----:B-1----:R-:W-:-:S09]  /*13890*/  SHF.L.U64.HI R6, R66, 0x5, R67 ;  /* 0x0000000542067819 */ /* 0x002fd20000010243 */
[CC--:B------:R-:W-:Y:S02]  /*138a0*/  @P1 LEA R8, P0, R5.reuse, R164.reuse, 0x1 ;  /* 0x000000a405081211 */ /* 0x0c0fe400078008ff */
[C---:B------:R-:W-:Y:S02]  /*138b0*/  @!P2 LEA R10, P3, R5.reuse, R164, 0x1 ;  /* 0x000000a4050aa211 */ /* 0x040fe400078608ff */
        /* <DEDUP_REMOVED lines=21> */
.L_x_2421:
[----:B------:R1:W-:Y:S02]  /*13a10*/  STS.128 [R211+0x11000], RZ ;  /* 0x011000ffd3007388 */ /* 0x0003e40000000c00 */
.L_x_2420:
[----:B------:R-:W-:Y:S05]  /*13a20*/  BSYNC B0 ;  /* 0x0000000000007941 */ /* 0x000fea0003800000 */
.L_x_2419:
[----:B------:R-:W-:Y:S01]  /*13a30*/  ISETP.GE.AND P0, PT, R4, R3, PT ;  /* 0x000000030400720c */ /* 0x000fe20003f06270 */
[----:B------:R-:W-:-:S12]  /*13a40*/  BSSY B0, `(.L_x_2422) ;  /* 0x0000023000007945 */ /* 0x000fd80003800000 */
[----:B------:R1:W-:Y:S04]  /*13a50*/  @P0 STS.128 [R211+0xd800], RZ ;  /* 0x00d800ffd3000388 */ /* 0x0003e80000000c00 */
[----:B------:R1:W-:Y:S04]  /*13a60*/  @P0 STS.128 [R211+0xf800], RZ ;  /* 0x00f800ffd3000388 */ /* 0x0003e80000000c00 */
[----:B------:R1:W-:Y:S01]  /*13a70*/  @P0 STS.128 [R211+0x11800], RZ ;  /* 0x011800ffd3000388 */ /* 0x0003e20000000c00 */
[----:B------:R-:W-:Y:S05]  /*13a80*/  @P0 BRA `(.L_x_2423) ;  /* 0x000001e000000947 */ /* 0x000fea0003800000 */
[C---:B------:R-:W-:Y:S02]  /*13a90*/  LOP3.LUT R3, R214.reuse, 0x1, RZ, 0xc0, !PT ;  /* 0x00000001d6037812 */ /* 0x040fe400078ec0ff */
[----:B------:R-:W-:-:S02]  /*13aa0*/  R2P PR, R214, 0x6 ;  /* 0x00000006d6007804 */ /* 0x000fc40000000000 */
[----:B------:R-:W-:-:S11]  /*13ab0*/  ISETP.NE.U32.AND P0, PT, R3, 0x1, PT ;  /* 0x000000010300780c */ /* 0x000fd60003f05070 */
[----:B------:R-:W-:Y:S02]  /*13ac0*/  @P1 IMAD R3, R67, 0x60, RZ ;  /* 0x0000006043031824 */ /* 0x000fe400078e02ff */
[----:B-1----:R-:W-:-:S04]  /*13ad0*/  @P1 IMAD.WIDE.U32 R6, R66, 0x60, R164 ;  /* 0x0000006042061825 */ /* 0x002fc800078e00a4 */
[----:B------:R-:W-:Y:S01]  /*13ae0*/  @!P0 IMAD R4, R67, 0x60, RZ ;  /* 0x0000006043048824 */ /* 0x000fe200078e02ff */
[----:B------:R-:W-:Y:S01]  /*13af0*/  @P1 IADD3 R3, R3, R7, RZ ;  /* 0x0000000703031210 */ /* 0x000fe20007ffe0ff */
[----:B------:R-:W-:-:S03]  /*13b00*/  @!P0 IMAD.WIDE.U32 R8, R66, 0x60, R164 ;  /* 0x0000006042088825 */ /* 0x000fc600078e00a4 */
[----:B------:R-:W-:Y:S02]  /*13b10*/  @P1 MOV R7, R3 ;  /* 0x0000000300071202 */ /* 0x000fe40000000f00 */
        /* <DEDUP_REMOVED lines=12> */
[----:B------:R-:W-:Y:S02]  /*13be0*/  IMAD R67, R67, 0x60, RZ ;  /* 0x0000006043437824 */ /* 0x000fe400078e02ff */
[----:B------:R-:W-:-:S05]  /*13bf0*/  IMAD.WIDE.U32 R4, R66, 0x60, R164 ;  /* 0x0000006042047825 */ /* 0x000fca00078e00a4 */
[----:B------:R-:W-:-:S05]  /*13c00*/  IADD3 R5, R67, R5, RZ ;  /* 0x0000000543057210 */ /* 0x000fca0007ffe0ff */
[----:B------:R-:W-:Y:S01]  /*13c10*/  @!PT LDS RZ, [RZ] ;  /* 0x00000000fffff984 */ /* 0x000fe20000000800 */
[----:B------:R-:W-:Y:S01]  /*13c20*/  @!PT LDS RZ, [RZ] ;  /* 0x00000000fffff984 */ /* 0x000fe20000000800 */
[----:B------:R-:W-:Y:S01]  /*13c30*/  @!PT LDS RZ, [RZ] ;  /* 0x00000000fffff984 */ /* 0x000fe20000000800 */
[----:B------:R1:W-:Y:S01]  /*13c40*/  LDGSTS.E.BYPASS.LTC128B.128 [R211+0x11800], [R4.64+0x100] ;  /* 0x1180010004d37fae */ /* 0x0003e2000b901d46 */
[----:B------:R-:W-:Y:S05]  /*13c50*/  BRA `(.L_x_2423) ;  /* 0x0000001000007947 */ /* 0x000fea0003800000 */
.L_x_2424:
[----:B------:R1:W-:Y:S02]  /*13c60*/  STS.128 [R211+0x11800], RZ ;  /* 0x011800ffd3007388 */ /* 0x0003e40000000c00 */
.L_x_2423:
[----:B------:R-:W-:Y:S05]  /*13c70*/  BSYNC B0 ;  /* 0x0000000000007941 */ /* 0x000fea0003800000 */
.L_x_2422:
[C---:B------:R-:W-:Y:S01]  /*13c80*/  IMAD.SHL.U32 R3, R57.reuse, 0x40, RZ ;  /* 0x0000004039037824 */ /* 0x040fe200078e00ff */
[----:B------:R-:W-:Y:S01]  /*13c90*/  R2P PR, R57, 0x6 ;  /* 0x0000000639007804 */ /* 0x000fe20000000000 */
[----:B------:R-:W-:Y:S01]  /*13ca0*/  IMAD.SHL.U32 R160, R160, 0x8, RZ ;  /* 0x00000008a0a07824 */ /* 0x000fe200078e00ff */
[----:B------:R-:W0:Y:S01]  /*13cb0*/  LDGDEPBAR ;  /* 0x00000000000079af */ /* 0x000e220000000000 */
[C---:B------:R-:W-:Y:S01]  /*13cc0*/  IMAD R193, R70.reuse, 0x400, R55 ;  /* 0x0000040046c17824 */ /* 0x040fe200078e0237 */
[----:B------:R-:W-:Y:S01]  /*13cd0*/  LOP3.LUT R3, R3, 0x1c0, RZ, 0xc0, !PT ;  /* 0x000001c003037812 */ /* 0x000fe200078ec0ff */
[----:B------:R-:W-:Y:S01]  /*13ce0*/  IMAD R53, R70, 0x10, R53 ;  /* 0x0000001046357824 */ /* 0x000fe200078e0235 */
[----:B------:R-:W-:Y:S01]  /*13cf0*/  ISETP.GT.AND P5, PT, R215, R202, PT ;  /* 0x000000cad700720c */ /* 0x000fe20003fa4270 */
[----:B------:R-:W-:Y:S01]  /*13d00*/  IMAD.SHL.U32 R193, R193, 0x2, RZ ;  /* 0x00000002c1c17824 */ /* 0x000fe200078e00ff */
[----:B------:R-:W-:Y:S01]  /*13d10*/  LOP3.LUT R160, R3, 0x8, R160, 0xf8, !PT ;  /* 0x0000000803a07812 */ /* 0x000fe200078ef8a0 */
[----:B------:R-:W-:Y:S01]  /*13d20*/  IMAD.IADD R72, R72, 0x1, R53 ;  /* 0x0000000148487824 */ /* 0x000fe200078e0235 */
[----:B------:R-:W-:Y:S01]  /*13d30*/  SHF.R.U32.HI R3, RZ, 0x3, R3 ;  /* 0x00000003ff037819 */ /* 0x000fe20000011603 */
[--C-:B------:R-:W-:Y:S01]  /*13d40*/  IMAD R191, R56, 0x2, R193.reuse ;  /* 0x0000000238bf7824 */ /* 0x100fe200078e02c1 */
[----:B------:R-:W-:Y:S01]  /*13d50*/  LDSM.16.M88.4 R76, [R193] ;  /* 0x00000000c14c783b */ /* 0x000fe20000000200 */
[----:B------:R-:W-:Y:S01]  /*13d60*/  IMAD R189, R54, 0x2, R193 ;  /* 0x0000000236bd7824 */ /* 0x000fe200078e02c1 */
[----:B------:R-:W-:Y:S01]  /*13d70*/  LOP3.LUT R192, R160, R3, RZ, 0x3c, !PT ;  /* 0x00000003a0c07212 */ /* 0x000fe200078e3cff */
[----:B------:R-:W-:Y:S01]  /*13d80*/  IMAD R188, R54, 0x2, R191 ;  /* 0x0000000236bc7824 */ /* 0x000fe200078e02bf */
[----:B-1-3--:R-:W-:Y:S01]  /*13d90*/  LDSM.16.M88.4 R48, [R191] ;  /* 0x00000000bf30783b */ /* 0x00afe20000000200 */
[----:B-----5:R-:W-:Y:S01]  /*13da0*/  IADD3 R217, -R16, R68, -R209 ;  /* 0x0000004410d97210 */ /* 0x020fe20007ffe9d1 */
[----:B------:R-:W-:Y:S01]  /*13db0*/  BSSY B1, `(.L_x_2425) ;  /* 0x0000162000017945 */ /* 0x000fe20003800000 */
[----:B------:R-:W-:Y:S01]  /*13dc0*/  IMAD R192, R69, 0x200, R192 ;  /* 0x0000020045c07824 */ /* 0x000fe200078e02c0 */
[----:B------:R-:W-:Y:S01]  /*13dd0*/  LDSM.16.M88.4 R88, [R188+0x2000] ;  /* 0x00200000bc58783b */ /* 0x000fe20000000200 */
[----:B------:R-:W-:Y:S01]  /*13de0*/  ISETP.NE.U32.AND P0, PT, R212, RZ, PT ;  /* 0x000000ffd400720c */ /* 0x000fe20003f05070 */
[----:B------:R-:W-:-:S02]  /*13df0*/  IMAD.IADD R219, R72, 0x1, R217 ;  /* 0x0000000148db7824 */ /* 0x000fc400078e02d9 */
[----:B------:R-:W-:Y:S01]  /*13e00*/  IMAD.SHL.U32 R192, R192, 0x2, RZ ;  /* 0x00000002c0c07824 */ /* 0x000fe200078e00ff */
[----:B------:R-:W-:Y:S02]  /*13e10*/  ISETP.NE.AND.EX P0, PT, R213, RZ, PT, P0 ;  /* 0x000000ffd500720c */ /* 0x000fe40003f05300 */
[----:B------:R-:W-:Y:S02]  /*13e20*/  IMNMX R219, RZ, R219, !PT ;  /* 0x000000dbffdb7217 */ /* 0x000fe40007800200 */
[----:B------:R-:W1:Y:S01]  /*13e30*/  LDSM.16.M88.4 R32, [R192+0x6000] ;  /* 0x00600000c020783b */ /* 0x000e620000000200 */
[C---:B------:R-:W-:Y:S02]  /*13e40*/  IADD3 R3, R192.reuse, 0x6000, RZ ;  /* 0x00006000c0037810 */ /* 0x040fe40007ffe0ff */
[----:B------:R-:W-:Y:S01]  /*13e50*/  IADD3 R190, R192, 0x6020, RZ ;  /* 0x00006020c0be7810 */ /* 0x000fe20007ffe0ff */
[----:B------:R-:W3:Y:S01]  /*13e60*/  LDSM.16.M88.4 R24, [R192+0x6800] ;  /* 0x00680000c018783b */ /* 0x000ee20000000200 */
[----:B------:R-:W-:Y:S01]  /*13e70*/  @P1 IADD3 R190, R3, -0x20, RZ ;  /* 0xffffffe003be1810 */ /* 0x000fe20007ffe0ff */
[----:B------:R-:W-:-:S02]  /*13e80*/  IMAD.MOV.U32 R3, RZ, RZ, 0x40 ;  /* 0x00000040ff037424 */ /* 0x000fc400078e00ff */
[----:B------:R-:W2:Y:S01]  /*13e90*/  LDSM.16.M88.4 R12, [R192+0x7000] ;  /* 0x00700000c00c783b */ /* 0x000ea20000000200 */
[C---:B------:R-:W-:Y:S02]  /*13ea0*/  IADD3 R186, R190.reuse, 0x800, RZ ;  /* 0x00000800beba7810 */ /* 0x040fe40007ffe0ff */
        /* <DEDUP_REMOVED lines=8> */
[----:B------:R-:W2:Y:S01]  /*13f30*/  LDSM.16.M88.4 R44, [R190+0x800] ;  /* 0x00080000be2c783b */ /* 0x000ea20000000200 */
[----:B------:R-:W-:-:S02]  /*13f40*/  IADD3 R3, R68, 0x1, -R209 ;  /* 0x0000000144037810 */ /* 0x000fc40007ffe8d1 */
[C---:B------:R-:W-:Y:S01]  /*13f50*/  IADD3 R181, R190.reuse, 0x2800, RZ ;  /* 0x00002800beb57810 */ /* 0x040fe20007ffe0ff */
[----:B------:R-:W2:Y:S01]  /*13f60*/  LDSM.16.M88.4 R84, [R190+0x1000] ;  /* 0x00100000be54783b */ /* 0x000ea20000000200 */
[----:B------:R-:W-:Y:S01]  /*13f70*/  IADD3 R180, R190, 0x3000, RZ ;  /* 0x00003000beb47810 */ /* 0x000fe20007ffe0ff */
[----:B------:R-:W-:Y:S01]  /*13f80*/  IMAD.IADD R3, R2, 0x1, R3 ;  /* 0x0000000102037824 */ /* 0x000fe200078e0203 */
[----:B------:R-:W-:Y:S01]  /*13f90*/  IADD3 R2, R72, 0x8, RZ ;  /* 0x0000000848027810 */ /* 0x000fe20007ffe0ff */
[----:B------:R-:W4:Y:S01]  /*13fa0*/  LDSM.16.M88.4 R60, [R190+0x1800] ;  /* 0x00180000be3c783b */ /* 0x000f220000000200 */
[C---:B------:R-:W-:Y:S02]  /*13fb0*/  IADD3 R179, R190.reuse, 0x3800, RZ ;  /* 0x00003800beb37810 */ /* 0x040fe40007ffe0ff */
[C---:B------:R-:W-:Y:S01]  /*13fc0*/  IADD3 R178, R190.reuse, 0x4000, RZ ;  /* 0x00004000beb27810 */ /* 0x040fe20007ffe0ff */
[----:B------:R-:W-:Y:S01]  /*13fd0*/  LDSM.16.M88.4 R8, [R187+0x6000] ;  /* 0x00600000bb08783b */ /* 0x000fe20000000200 */
[----:B------:R-:W-:Y:S01]  /*13fe0*/  IMAD.IADD R217, R217, 0x1, R2 ;  /* 0x00000001d9d97824 */ /* 0x000fe200078e0202 */
[----:B------:R-:W-:-:S02]  /*13ff0*/  IADD3 R177, R190, 0x4800, RZ ;  /* 0x00004800beb17810 */ /* 0x000fc40007ffe0ff */
[----:B------:R-:W-:Y:S01]  /*14000*/  LDSM.16.M88.4 R40, [R187+0x6800] ;  /* 0x00680000bb28783b */ /* 0x000fe20000000200 */
[C---:B------:R-:W-:Y:S02]  /*14010*/  IADD3 R176, R190.reuse, 0x5000, RZ ;  /* 0x00005000beb07810 */ /* 0x040fe40007ffe0ff */
[----:B------:R-:W-:Y:S01]  /*14020*/  IMNMX R217, RZ, R217, !PT ;  /* 0x000000d9ffd97217 */ /* 0x000fe20007800200 */
[----:B-1----:R-:W-:Y:S01]  /*14030*/  HMMA.16816.F32.BF16 R36, R76, R32, RZ ;  /* 0x000000204c24723c */ /* 0x002fe200000418ff */
[----:B------:R-:W-:Y:S01]  /*14040*/  LDSM.16.M88.4 R92, [R190+0x3000] ;  /* 0x00300000be5c783b */ /* 0x000fe20000000200 */
[----:B------:R-:W-:-:S06]  /*14050*/  IADD3 R135, R190, 0x5800, RZ ;  /* 0x00005800be877810 */ /* 0x000fcc0007ffe0ff */
[C---:B------:R-:W-:Y:S08]  /*14060*/  HMMA.16816.F32.BF16 R32, R76.reuse, R34, RZ ;  /* 0x000000224c20723c */ /* 0x040ff000000418ff */
[C---:B---3--:R-:W-:Y:S08]  /*14070*/  HMMA.16816.F32.BF16 R28, R76.reuse, R24, RZ ;  /* 0x000000184c1c723c */ /* 0x048ff000000418ff */
[C---:B--2---:R-:W-:Y:S08]  /*14080*/  HMMA.16816.F32.BF16 R20, R76.reuse, R12, RZ ;  /* 0x0000000c4c14723c */ /* 0x044ff000000418ff */
[C---:B------:R-:W-:Y:S08]  /*14090*/  HMMA.16816.F32.BF16 R24, R76.reuse, R26, RZ ;  /* 0x0000001a4c18723c */ /* 0x040ff000000418ff */
[C---:B------:R-:W-:Y:S08]  /*140a0*/  HMMA.16816.F32.BF16 R12, R76.reuse, R14, RZ ;  /* 0x0000000e4c0c723c */ /* 0x040ff000000418ff */
[C---:B----4-:R-:W-:Y:S08]  /*140b0*/  HMMA.16816.F32.BF16 R80, R76.reuse, R4, RZ ;  /* 0x000000044c50723c */ /* 0x050ff000000418ff */
[----:B------:R-:W-:Y:S01]  /*140c0*/  HMMA.16816.F32.BF16 R76, R76, R6, RZ ;  /* 0x000000064c4c723c */ /* 0x000fe200000418ff */
[----:B------:R-:W1:Y:S07]  /*140d0*/  LDSM.16.M88.4 R4, [R189] ;  /* 0x00000000bd04783b */ /* 0x000e6e0000000200 */
[C---:B------:R-:W-:Y:S08]  /*140e0*/  HMMA.16816.F32.BF16 R36, R48.reuse, R64, R36 ;  /* 0x000000403024723c */ /* 0x040ff00000041824 */
[C---:B------:R-:W-:Y:S01]  /*140f0*/  HMMA.16816.F32.BF16 R32, R48.reuse, R66, R32 ;  /* 0x000000423020723c */ /* 0x040fe20000041820 */
[----:B------:R-:W2:Y:S07]  /*14100*/  LDSM.16.M88.4 R64, [R187+0x7000] ;  /* 0x00700000bb40783b */ /* 0x000eae0000000200 */
[C---:B------:R-:W-:Y:S08]  /*14110*/  HMMA.16816.F32.BF16 R28, R48.reuse, R44, R28 ;  /* 0x0000002c301c723c */ /* 0x040ff0000004181c */
[C---:B------:R-:W-:Y:S01]  /*14120*/  HMMA.16816.F32.BF16 R24, R48.reuse, R46, R24 ;  /* 0x0000002e3018723c */ /* 0x040fe20000041818 */
[----:B------:R-:W3:Y:S07]  /*14130*/  LDSM.16.M88.4 R44, [R187+0x7800] ;  /* 0x00780000bb2c783b */ /* 0x000eee0000000200 */
[C---:B------:R-:W-:Y:S08]  /*14140*/  HMMA.16816.F32.BF16 R20, R48.reuse, R84, R20 ;  /* 0x000000543014723c */ /* 0x040ff00000041814 */
[C---:B------:R-:W-:Y:S01]  /*14150*/  HMMA.16816.F32.BF16 R12, R48.reuse, R86, R12 ;  /* 0x00000056300c723c */ /* 0x040fe2000004180c */
[----:B------:R-:W-:Y:S07]  /*14160*/  LDSM.16.M88.4 R84, [R190+0x3800] ;  /* 0x00380000be54783b */ /* 0x000fee0000000200 */
[C---:B------:R-:W-:Y:S08]  /*14170*/  HMMA.16816.F32.BF16 R80, R48.reuse, R60, R80 ;  /* 0x0000003c3050723c */ /* 0x040ff00000041850 */
[----:B------:R-:W-:Y:S01]  /*14180*/  HMMA.16816.F32.BF16 R76, R48, R62, R76 ;  /* 0x0000003e304c723c */ /* 0x000fe2000004184c */
[----:B------:R-:W-:Y:S04]  /*14190*/  LDSM.16.M88.4 R60, [R188] ;  /* 0x00000000bc3c783b */ /* 0x000fe80000000200 */
[----:B------:R-:W-:Y:S03]  /*141a0*/  LDSM.16.M88.4 R48, [R183+0x800] ;  /* 0x00080000b730783b */ /* 0x000fe60000000200 */
[C---:B-1----:R-:W-:Y:S08]  /*141b0*/  HMMA.16816.F32.BF16 R36, R4.reuse, R8, R36 ;  /* 0x000000080424723c */ /* 0x042ff00000041824 */
[C---:B------:R-:W-:Y:S01]  /*141c0*/  HMMA.16816.F32.BF16 R32, R4.reuse, R10, R32 ;  /* 0x0000000a0420723c */ /* 0x040fe20000041820 */
[----:B------:R-:W1:Y:S07]  /*141d0*/  LDSM.16.M88.4 R8, [R183] ;  /* 0x00000000b708783b */ /* 0x000e6e0000000200 */
[C---:B------:R-:W-:Y:S08]  /*141e0*/  HMMA.16816.F32.BF16 R28, R4.reuse, R40, R28 ;  /* 0x00000028041c723c */ /* 0x040ff0000004181c */
[C---:B------:R-:W-:Y:S01]  /*141f0*/  HMMA.16816.F32.BF16 R24, R4.reuse, R42, R24 ;  /* 0x0000002a0418723c */ /* 0x040fe20000041818 */
[----:B------:R-:W4:Y:S07]  /*14200*/  LDSM.16.M88.4 R40, [R183+0x1000] ;  /* 0x00100000b728783b */ /* 0x000f2e0000000200 */
[C---:B--2---:R-:W-:Y:S08]  /*14210*/  HMMA.16816.F32.BF16 R20, R4.reuse, R64, R20 ;  /* 0x000000400414723c */ /* 0x044ff00000041814 */
[C---:B------:R-:W-:Y:S01]  /*14220*/  HMMA.16816.F32.BF16 R12, R4.reuse, R66, R12 ;  /* 0x00000042040c723c */ /* 0x040fe2000004180c */
[----:B------:R-:W2:Y:S07]  /*14230*/  LDSM.16.M88.4 R64, [R183+0x1800] ;  /* 0x00180000b740783b */ /* 0x000eae0000000200 */
[C---:B---3--:R-:W-:Y:S08]  /*14240*/  HMMA.16816.F32.BF16 R80, R4.reuse, R44, R80 ;  /* 0x0000002c0450723c */ /* 0x048ff00000041850 */
[----:B------:R-:W-:Y:S01]  /*14250*/  HMMA.16816.F32.BF16 R76, R4, R46, R76 ;  /* 0x0000002e044c723c */ /* 0x000fe2000004184c */
[----:B------:R-:W-:Y:S04]  /*14260*/  LDSM.16.M88.4 R4, [R193+0x2000] ;  /* 0x00200000c104783b */ /* 0x000fe80000000200 */
[----:B------:R-:W3:Y:S03]  /*14270*/  LDSM.16.M88.4 R44, [R192+0x8000] ;  /* 0x00800000c02c783b */ /* 0x000ee60000000200 */
[C---:B-1----:R-:W-:Y:S08]  /*14280*/  HMMA.16816.F32.BF16 R36, R60.reuse, R8, R36 ;  /* 0x000000083c24723c */ /* 0x042ff00000041824 */
[C---:B------:R-:W-:Y:S01]  /*14290*/  HMMA.16816.F32.BF16 R32, R60.reuse, R10, R32 ;  /* 0x0000000a3c20723c */ /* 0x040fe20000041820 */
[----:B------:R-:W1:Y:S07]  /*142a0*/  LDSM.16.M88.4 R8, [R192+0x8800] ;  /* 0x00880000c008783b */ /* 0x000e6e0000000200 */
[C---:B------:R-:W-:Y:S08]  /*142b0*/  HMMA.16816.F32.BF16 R28, R60.reuse, R48, R28 ;  /* 0x000000303c1c723c */ /* 0x040ff0000004181c */
[C---:B------:R-:W-:Y:S01]  /*142c0*/  HMMA.16816.F32.BF16 R24, R60.reuse, R50, R24 ;  /* 0x000000323c18723c */ /* 0x040fe20000041818 */
[----:B------:R-:W1:Y:S07]  /*142d0*/  LDSM.16.M88.4 R48, [R192+0x9000] ;  /* 0x00900000c030783b */ /* 0x000e6e0000000200 */
[C---:B----4-:R-:W-:Y:S08]  /*142e0*/  HMMA.16816.F32.BF16 R20, R60.reuse, R40, R20 ;  /* 0x000000283c14723c */ /* 0x050ff00000041814 */
[C---:B------:R-:W-:Y:S01]  /*142f0*/  HMMA.16816.F32.BF16 R12, R60.reuse, R42, R12 ;  /* 0x0000002a3c0c723c */ /* 0x040fe2000004180c */
[----:B------:R-:W4:Y:S07]  /*14300*/  LDSM.16.M88.4 R40, [R192+0x9800] ;  /* 0x00980000c028783b */ /* 0x000f2e0000000200 */
[C---:B--2---:R-:W-:Y:S08]  /*14310*/  HMMA.16816.F32.BF16 R80, R60.reuse, R64, R80 ;  /* 0x000000403c50723c */ /* 0x044ff00000041850 */
[----:B------:R-:W-:Y:S01]  /*14320*/  HMMA.16816.F32.BF16 R76, R60, R66, R76 ;  /* 0x000000423c4c723c */ /* 0x000fe2000004184c */
[----:B------:R-:W-:Y:S04]  /*14330*/  LDSM.16.M88.4 R64, [R191+0x2000] ;  /* 0x00200000bf40783b */ /* 0x000fe80000000200 */
[----:B------:R-:W-:Y:S03]  /*14340*/  LDSM.16.M88.4 R60, [R187+0x8800] ;  /* 0x00880000bb3c783b */ /* 0x000fe60000000200 */
[C---:B---3--:R-:W-:Y:S08]  /*14350*/  HMMA.16816.F32.BF16 R36, R4.reuse, R44, R36 ;  /* 0x0000002c0424723c */ /* 0x048ff00000041824 */
[C---:B------:R-:W-:Y:S01]  /*14360*/  HMMA.16816.F32.BF16 R32, R4.reuse, R46, R32 ;  /* 0x0000002e0420723c */ /* 0x040fe20000041820 */
[----:B------:R-:W2:Y:S07]  /*14370*/  LDSM.16.M88.4 R44, [R190+0x2000] ;  /* 0x00200000be2c783b */ /* 0x000eae0000000200 */
[C---:B-1----:R-:W-:Y:S08]  /*14380*/  HMMA.16816.F32.BF16 R28, R4.reuse, R8, R28 ;  /* 0x00000008041c723c */ /* 0x042ff0000004181c */
[C---:B------:R-:W-:Y:S01]  /*14390*/  HMMA.16816.F32.BF16 R24, R4.reuse, R10, R24 ;  /* 0x0000000a0418723c */ /* 0x040fe20000041818 */
[----:B------:R-:W1:Y:S07]  /*143a0*/  LDSM.16.M88.4 R8, [R190+0x2800] ;  /* 0x00280000be08783b */ /* 0x000e6e0000000200 */
[C---:B------:R-:W-:Y:S08]  /*143b0*/  HMMA.16816.F32.BF16 R20, R4.reuse, R48, R20 ;  /* 0x000000300414723c */ /* 0x040ff00000041814 */
[C---:B------:R-:W-:Y:S01]  /*143c0*/  HMMA.16816.F32.BF16 R12, R4.reuse, R50, R12 ;  /* 0x00000032040c723c */ /* 0x040fe2000004180c */
[----:B------:R-:W-:Y:S07]  /*143d0*/  LDSM.16.M88.4 R48, [R187+0x9000] ;  /* 0x00900000bb30783b */ /* 0x000fee0000000200 */
[C---:B----4-:R-:W-:Y:S08]  /*143e0*/  HMMA.16816.F32.BF16 R80, R4.reuse, R40, R80 ;  /* 0x000000280450723c */ /* 0x050ff00000041850 */
[----:B------:R-:W-:Y:S01]  /*143f0*/  HMMA.16816.F32.BF16 R76, R4, R42, R76 ;  /* 0x0000002a044c723c */ /* 0x000fe2000004184c */
[----:B------:R-:W-:Y:S04]  /*14400*/  LDSM.16.M88.4 R40, [R189+0x2000] ;  /* 0x00200000bd28783b */ /* 0x000fe80000000200 */
[----:B------:R-:W3:Y:S03]  /*14410*/  LDSM.16.M88.4 R4, [R187+0x8000] ;  /* 0x00800000bb04783b */ /* 0x000ee60000000200 */
[C---:B--2---:R-:W-:Y:S08]  /*14420*/  HMMA.16816.F32.BF16 R36, R64.reuse, R44, R36 ;  /* 0x0000002c4024723c */ /* 0x044ff00000041824 */
[C---:B------:R-:W-:Y:S01]  /*14430*/  HMMA.16816.F32.BF16 R32, R64.reuse, R46, R32 ;  /* 0x0000002e4020723c */ /* 0x040fe20000041820 */
[----:B------:R-:W2:Y:S07]  /*14440*/  LDSM.16.M88.4 R44, [R187+0x9800] ;  /* 0x00980000bb2c783b */ /* 0x000eae0000000200 */
[C---:B-1----:R-:W-:Y:S08]  /*14450*/  HMMA.16816.F32.BF16 R28, R64.reuse, R8, R28 ;  /* 0x00000008401c723c */ /* 0x042ff0000004181c */
[C---:B------:R-:W-:Y:S01]  /*14460*/  HMMA.16816.F32.BF16 R24, R64.reuse, R10, R24 ;  /* 0x0000000a4018723c */ /* 0x040fe20000041818 */
[----:B------:R-:W1:Y:S07]  /*14470*/  LDSM.16.M88.4 R8, [R183+0x2000] ;  /* 0x00200000b708783b */ /* 0x000e6e0000000200 */
[C---:B------:R-:W-:Y:S08]  /*14480*/  HMMA.16816.F32.BF16 R20, R64.reuse, R92, R20 ;  /* 0x0000005c4014723c */ /* 0x040ff00000041814 */
[----:B------:R-:W-:Y:S01]  /*14490*/  HMMA.16816.F32.BF16 R12, R64, R94, R12 ;  /* 0x0000005e400c723c */ /* 0x000fe2000004180c */
[----:B------:R-:W-:Y:S07]  /*144a0*/  LDSM.16.M88.4 R92, [R183+0x3000] ;  /* 0x00300000b75c783b */ /* 0x000fee0000000200 */
[C---:B---3--:R-:W-:Y:S08]  /*144b0*/  HMMA.16816.F32.BF16 R36, R40.reuse, R4, R36 ;  /* 0x000000042824723c */ /* 0x048ff00000041824 */
[----:B------:R-:W-:Y:S01]  /*144c0*/  HMMA.16816.F32.BF16 R32, R40, R6, R32 ;  /* 0x000000062820723c */ /* 0x000fe20000041820 */
[----:B------:R-:W3:Y:S07]  /*144d0*/  LDSM.16.M88.4 R4, [R183+0x2800] ;  /* 0x00280000b704783b */ /* 0x000eee0000000200 */
[C---:B------:R-:W-:Y:S08]  /*144e0*/  HMMA.16816.F32.BF16 R80, R64.reuse, R84, R80 ;  /* 0x000000544050723c */ /* 0x040ff00000041850 */
[----:B------:R-:W-:Y:S01]  /*144f0*/  HMMA.16816.F32.BF16 R76, R64, R86, R76 ;  /* 0x00000056404c723c */ /* 0x000fe2000004184c */
[----:B------:R-:W4:Y:S04]  /*14500*/  LDSM.16.M88.4 R84, [R183+0x3800] ;  /* 0x00380000b754783b */ /* 0x000f280000000200 */
[----:B------:R-:W-:Y:S03]  /*14510*/  LDSM.16.M88.4 R64, [R193+0x4000] ;  /* 0x00400000c140783b */ /* 0x000fe60000000200 */
[C---:B------:R-:W-:Y:S08]  /*14520*/  HMMA.16816.F32.BF16 R28, R40.reuse, R60, R28 ;  /* 0x0000003c281c723c */ /* 0x040ff0000004181c */
[C---:B------:R-:W-:Y:S01]  /*14530*/  HMMA.16816.F32.BF16 R24, R40.reuse, R62, R24 ;  /* 0x0000003e2818723c */ /* 0x040fe20000041818 */
[----:B------:R-:W3:Y:S07]  /*14540*/  LDSM.16.M88.4 R60, [R192+0xa000] ;  /* 0x00a00000c03c783b */ /* 0x000eee0000000200 */
[C---:B------:R-:W-:Y:S08]  /*14550*/  HMMA.16816.F32.BF16 R20, R40.reuse, R48, R20 ;  /* 0x000000302814723c */ /* 0x040ff00000041814 */
[C---:B------:R-:W-:Y:S01]  /*14560*/  HMMA.16816.F32.BF16 R12, R40.reuse, R50, R12 ;  /* 0x00000032280c723c */ /* 0x040fe2000004180c */
[----:B------:R-:W4:Y:S07]  /*14570*/  LDSM.16.M88.4 R48, [R192+0xa800] ;  /* 0x00a80000c030783b */ /* 0x000f2e0000000200 */
[C---:B--2---:R-:W-:Y:S08]  /*14580*/  HMMA.16816.F32.BF16 R80, R40.reuse, R44, R80 ;  /* 0x0000002c2850723c */ /* 0x044ff00000041850 */
[----:B------:R-:W-:Y:S01]  /*14590*/  HMMA.16816.F32.BF16 R76, R40, R46, R76 ;  /* 0x0000002e284c723c */ /* 0x000fe2000004184c */
[----:B------:R-:W2:Y:S04]  /*145a0*/  LDSM.16.M88.4 R44, [R192+0xb000] ;  /* 0x00b00000c02c783b */ /* 0x000ea80000000200 */
[----:B------:R-:W-:Y:S03]  /*145b0*/  LDSM.16.M88.4 R40, [R192+0xb800] ;  /* 0x00b80000c028783b */ /* 0x000fe60000000200 */
[C---:B-1----:R-:W-:Y:S08]  /*145c0*/  HMMA.16816.F32.BF16 R36, R88.reuse, R8, R36 ;  /* 0x000000085824723c */ /* 0x042ff00000041824 */
[C---:B------:R-:W-:Y:S01]  /*145d0*/  HMMA.16816.F32.BF16 R32, R88.reuse, R10, R32 ;  /* 0x0000000a5820723c */ /* 0x040fe20000041820 */
[----:B------:R-:W-:Y:S07]  /*145e0*/  LDSM.16.M88.4 R8, [R191+0x4000] ;  /* 0x00400000bf08783b */ /* 0x000fee0000000200 */
[C---:B---3--:R-:W-:Y:S08]  /*145f0*/  HMMA.16816.F32.BF16 R28, R88.reuse, R4, R28 ;  /* 0x00000004581c723c */ /* 0x048ff0000004181c */
[C---:B------:R-:W-:Y:S01]  /*14600*/  HMMA.16816.F32.BF16 R24, R88.reuse, R6, R24 ;  /* 0x000000065818723c */ /* 0x040fe20000041818 */
[----:B------:R-:W1:Y:S07]  /*14610*/  LDSM.16.M88.4 R4, [R190+0x4000] ;  /* 0x00400000be04783b */ /* 0x000e6e0000000200 */
[C---:B------:R-:W-:Y:S08]  /*14620*/  HMMA.16816.F32.BF16 R20, R88.reuse, R92, R20 ;  /* 0x0000005c5814723c */ /* 0x040ff00000041814 */
[C---:B------:R-:W-:Y:S08]  /*14630*/  HMMA.16816.F32.BF16 R12, R88.reuse, R94, R12 ;  /* 0x0000005e580c723c */ /* 0x040ff0000004180c */
[C---:B----4-:R-:W-:Y:S08]  /*14640*/  HMMA.16816.F32.BF16 R80, R88.reuse, R84, R80 ;  /* 0x000000545850723c */ /* 0x050ff00000041850 */
[----:B------:R-:W-:Y:S01]  /*14650*/  HMMA.16816.F32.BF16 R84, R88, R86, R76 ;  /* 0x000000565854723c */ /* 0x000fe2000004184c */
[----:B------:R-:W3:Y:S04]  /*14660*/  LDSM.16.M88.4 R76, [R190+0x4800] ;  /* 0x00480000be4c783b */ /* 0x000ee80000000200 */
[----:B------:R-:W-:Y:S03]  /*14670*/  LDSM.16.M88.4 R88, [R183+0x5000] ;  /* 0x00500000b758783b */ /* 0x000fe60000000200 */
[C---:B------:R-:W-:Y:S08]  /*14680*/  HMMA.16816.F32.BF16 R36, R64.reuse, R60, R36 ;  /* 0x0000003c4024723c */ /* 0x040ff00000041824 */
[C---:B------:R-:W-:Y:S01]  /*14690*/  HMMA.16816.F32.BF16 R32, R64.reuse, R62, R32 ;  /* 0x0000003e4020723c */ /* 0x040fe20000041820 */
[----:B------:R-:W-:Y:S07]  /*146a0*/  LDSM.16.M88.4 R60, [R190+0x5800] ;  /* 0x00580000be3c783b */ /* 0x000fee0000000200 */
[C---:B------:R-:W-:Y:S08]  /*146b0*/  HMMA.16816.F32.BF16 R28, R64.reuse, R48, R28 ;  /* 0x00000030401c723c */ /* 0x040ff0000004181c */
[C---:B------:R-:W-:Y:S01]  /*146c0*/  HMMA.16816.F32.BF16 R24, R64.reuse, R50, R24 ;  /* 0x000000324018723c */ /* 0x040fe20000041818 */
[----:B------:R-:W4:Y:S07]  /*146d0*/  LDSM.16.M88.4 R48, [R190+0x5000] ;  /* 0x00500000be30783b */ /* 0x000f2e0000000200 */
[C---:B--2---:R-:W-:Y:S08]  /*146e0*/  HMMA.16816.F32.BF16 R20, R64.reuse, R44, R20 ;  /* 0x0000002c4014723c */ /* 0x044ff00000041814 */
[----:B------:R-:W-:Y:S01]  /*146f0*/  HMMA.16816.F32.BF16 R12, R64, R46, R12 ;  /* 0x0000002e400c723c */ /* 0x000fe2000004180c */
[----:B------:R-:W-:Y:S07]  /*14700*/  LDSM.16.M88.4 R44, [R189+0x4000] ;  /* 0x00400000bd2c783b */ /* 0x000fee0000000200 */
[C---:B-1----:R-:W-:Y:S08]  /*14710*/  HMMA.16816.F32.BF16 R36, R8.reuse, R4, R36 ;  /* 0x000000040824723c */ /* 0x042ff00000041824 */
[----:B------:R-:W-:Y:S01]  /*14720*/  HMMA.16816.F32.BF16 R32, R8, R6, R32 ;  /* 0x000000060820723c */ /* 0x000fe20000041820 */
[----:B------:R-:W1:Y:S07]  /*14730*/  LDSM.16.M88.4 R4, [R187+0xa800] ;  /* 0x00a80000bb04783b */ /* 0x000e6e0000000200 */
[C---:B------:R-:W-:Y:S08]  /*14740*/  HMMA.16816.F32.BF16 R80, R64.reuse, R40, R80 ;  /* 0x000000284050723c */ /* 0x040ff00000041850 */
[----:B------:R-:W-:Y:S01]  /*14750*/  HMMA.16816.F32.BF16 R84, R64, R42, R84 ;  /* 0x0000002a4054723c */ /* 0x000fe20000041854 */
[----:B------:R-:W2:Y:S04]  /*14760*/  LDSM.16.M88.4 R40, [R187+0xa000] ;  /* 0x00a00000bb28783b */ /* 0x000ea80000000200 */
        /* <DEDUP_REMOVED lines=8> */
[----:B------:R-:W-:Y:S01]  /*147f0*/  HMMA.16816.F32.BF16 R84, R8, R62, R84 ;  /* 0x0000003e0854723c */ /* 0x000fe20000041854 */
[----:B------:R-:W-:Y:S04]  /*14800*/  LDSM.16.M88.4 R60, [R183+0x4000] ;  /* 0x00400000b73c783b */ /* 0x000fe80000000200 */
[----:B------:R-:W-:Y:S03]  /*14810*/  LDSM.16.M88.4 R8, [R183+0x4800] ;  /* 0x00480000b708783b */ /* 0x000fe60000000200 */
[C---:B-1----:R-:W-:Y:S08]  /*14820*/  HMMA.16816.F32.BF16 R28, R44.reuse, R4, R28 ;  /* 0x000000042c1c723c */ /* 0x042ff0000004181c */
[----:B------:R-:W-:Y:S01]  /*14830*/  HMMA.16816.F32.BF16 R24, R44, R6, R24 ;  /* 0x000000062c18723c */ /* 0x000fe20000041818 */
[----:B------:R-:W1:Y:S01]  /*14840*/  LDSM.16.M88.4 R4, [R183+0x5800] ;  /* 0x00580000b704783b */ /* 0x000e620000000200 */
[----:B------:R-:W-:-:S06]  /*14850*/  DEPBAR.LE SB0, 0x0 ;  /* 0x000080000000791a */ /* 0x000fcc0000000000 */
[C---:B--2---:R-:W-:Y:S08]  /*14860*/  HMMA.16816.F32.BF16 R36, R44.reuse, R40, R36 ;  /* 0x000000282c24723c */ /* 0x044ff00000041824 */
[C---:B---3--:R-:W-:Y:S08]  /*14870*/  HMMA.16816.F32.BF16 R80, R44.reuse, R48, R80 ;  /* 0x000000302c50723c */ /* 0x048ff00000041850 */
[C---:B------:R-:W-:Y:S08]  /*14880*/  HMMA.16816.F32.BF16 R32, R44.reuse, R42, R32 ;  /* 0x0000002a2c20723c */ /* 0x040ff00000041820 */
[C---:B------:R-:W-:Y:S08]  /*14890*/  HMMA.16816.F32.BF16 R20, R44.reuse, R64, R20 ;  /* 0x000000402c14723c */ /* 0x040ff00000041814 */
[C---:B------:R-:W-:Y:S08]  /*148a0*/  HMMA.16816.F32.BF16 R12, R44.reuse, R66, R12 ;  /* 0x000000422c0c723c */ /* 0x040ff0000004180c */
[----:B------:R-:W-:Y:S08]  /*148b0*/  HMMA.16816.F32.BF16 R84, R44, R50, R84 ;  /* 0x000000322c54723c */ /* 0x000ff00000041854 */
[C---:B-1----:R-:W-:Y:S07]  /*148c0*/  HMMA.16816.F32.BF16 R80, R76.reuse, R4, R80 ;  /* 0x000000044c50723c */ /* 0x042fee0000041850 */
[----:B------:R-:W-:Y:S01]  /*148d0*/  IMAD.IADD R5, R72, 0x1, R3 ;  /* 0x0000000148057824 */ /* 0x000fe200078e0203 */
[----:B------:R-:W-:Y:S01]  /*148e0*/  HMMA.16816.F32.BF16 R36, R76, R60, R36 ;  /* 0x0000003c4c24723c */ /* 0x000fe20000041824 */
[----:B------:R-:W-:-:S03]  /*148f0*/  IMAD.IADD R3, R3, 0x1, R2 ;  /* 0x0000000103037824 */ /* 0x000fc600078e0202 */
[-C--:B------:R-:W-:Y:S02]  /*14900*/  IMNMX R218, R5, R68.reuse, PT ;  /* 0x0000004405da7217 */ /* 0x080fe40003800200 */
[----:B------:R-:W-:Y:S02]  /*14910*/  IMNMX R216, R3, R68, PT ;  /* 0x0000004403d87217 */ /* 0x000fe40003800200 */
[C---:B------:R-:W-:Y:S08]  /*14920*/  HMMA.16816.F32.BF16 R32, R76.reuse, R62, R32 ;  /* 0x0000003e4c20723c */ /* 0x040ff00000041820 */
[C---:B------:R-:W-:Y:S08]  /*14930*/  HMMA.16816.F32.BF16 R28, R76.reuse, R8, R28 ;  /* 0x000000084c1c723c */ /* 0x040ff0000004181c */
[C---:B------:R-:W-:Y:S08]  /*14940*/  HMMA.16816.F32.BF16 R24, R76.reuse, R10, R24 ;  /* 0x0000000a4c18723c */ /* 0x040ff00000041818 */
[C---:B------:R-:W-:Y:S08]  /*14950*/  HMMA.16816.F32.BF16 R20, R76.reuse, R88, R20 ;  /* 0x000000584c14723c */ /* 0x040ff00000041814 */
[C---:B------:R-:W-:Y:S08]  /*14960*/  HMMA.16816.F32.BF16 R12, R76.reuse, R90, R12 ;  /* 0x0000005a4c0c723c */ /* 0x040ff0000004180c */
[----:B------:R-:W-:Y:S01]  /*14970*/  HMMA.16816.F32.BF16 R84, R76, R6, R84 ;  /* 0x000000064c54723c */ /* 0x000fe20000041854 */
[----:B------:R-:W-:Y:S06]  /*14980*/  BAR.SYNC.DEFER_BLOCKING 0x0 ;  /* 0x0000000000007b1d */ /* 0x000fec0000010000 */
[----:B------:R-:W-:Y:S01]  /*14990*/  @!UPT UIADD3 URZ, URZ, URZ, URZ ;  /* 0x0000003f3f3ff290 */ /* 0x000fe2000fffe03f */
[----:B------:R-:W-:Y:S11]  /*149a0*/  @!P5 BRA `(.L_x_2426) ;  /* 0x00000a200000d947 */ /* 0x000ff60003800000 */
[----:B------:R-:W-:Y:S01]  /*149b0*/  BSSY B0, `(.L_x_2427) ;  /* 0x0000041000007945 */ /* 0x000fe20003800000 */
[----:B------:R-:W-:Y:S05]  /*149c0*/  @!P0 BRA `(.L_x_2428) ;  /* 0x000003c000008947 */ /* 0x000fea0003800000 */
[----:B------:R-:W2:Y:S01]  /*149d0*/  LD.E R4, [R18.64+0x170] ;  /* 0x0001700612047980 */ /* 0x000ea2000c101900 */
[----:B------:R-:W-:-:S02]  /*149e0*/  IADD3 R9, R17, -0x40, RZ ;  /* 0xffffffc011097810 */ /* 0x000fc40007ffe0ff */
[----:B------:R-:W-:Y:S02]  /*149f0*/  IABS R6, R17 ;  /* 0x0000001100067213 */ /* 0x000fe40000000000 */
[-C--:B--2---:R-:W-:Y:S02]  /*14a00*/  IABS R5, R4.reuse ;  /* 0x0000000400057213 */ /* 0x084fe40000000000 */
        /* <DEDUP_REMOVED lines=14> */
[----:B------:R-:W-:Y:S02]  /*14af0*/  IMAD.HI.U32 R8, R11, R6, RZ ;  /* 0x000000060b087227 */ /* 0x000fe400078e00ff */
[----:B------:R-:W2:Y:S02]  /*14b00*/  LD.E.64 R10, [R18.64+0x20] ;  /* 0x00002006120a7980 */ /* 0x000ea4000c101b00 */
        /* <DEDUP_REMOVED lines=8> */
[----:B------:R-:W-:Y:S02]  /*14b90*/  ISETP.GE.U32.AND P6, PT, R6, R5, PT ;  /* 0x000000050600720c */ /* 0x000fe40003fc6070 */
[----:B------:R-:W-:Y:S02]  /*14ba0*/  LOP3.LUT R2, R17, R4, RZ, 0x3c, !PT ;  /* 0x0000000411027212 */ /* 0x000fe400078e3cff */
[----:B------:R-:W-:-:S02]  /*14bb0*/  @!P3 IADD3 R8, R8, 0x1, RZ ;  /* 0x000000010808b810 */ /* 0x000fc40007ffe0ff */
[----:B------:R-:W-:Y:S02]  /*14bc0*/  ISETP.GE.AND P3, PT, R2, RZ, PT ;  /* 0x000000ff0200720c */ /* 0x000fe40003f66270 */
[----:B------:R-:W-:Y:S02]  /*14bd0*/  ISETP.NE.AND P2, PT, R4, RZ, PT ;  /* 0x000000ff0400720c */ /* 0x000fe40003f45270 */
[----:B------:R-:W-:Y:S02]  /*14be0*/  LOP3.LUT R6, RZ, R4, RZ, 0x33, !PT ;  /* 0x00000004ff067212 */ /* 0x000fe400078e33ff */
        /* <DEDUP_REMOVED lines=8> */
[C---:B------:R-:W-:Y:S01]  /*14c70*/  IMAD.WIDE R40, R3.reuse, 0x4, R212 ;  /* 0x0000000403287825 */ /* 0x040fe200078e02d4 */
[----:B------:R-:W4:Y:S04]  /*14c80*/  LD.E R5, [R42.64] ;  /* 0x000000062a057980 */ /* 0x000f28000c101900 */
[----:B------:R-:W4:Y:S01]  /*14c90*/  LD.E R6, [R40.64] ;  /* 0x0000000628067980 */ /* 0x000f22000c101900 */
[----:B------:R-:W-:-:S05]  /*14ca0*/  IADD3 R3, R3, -R2, RZ ;  /* 0x8000000203037210 */ /* 0x000fca0007ffe0ff */
[----:B------:R-:W-:-:S05]  /*14cb0*/  IMAD R4, R4, R3, -0x40 ;  /* 0xffffffc004047424 */ /* 0x000fca00078e0203 */
[----:B------:R-:W-:Y:S01]  /*14cc0*/  SHF.R.S32.HI R3, RZ, 0x1f, R4 ;  /* 0x0000001fff037819 */ /* 0x000fe20000011404 */
[----:B---3--:R-:W-:-:S04]  /*14cd0*/  IMAD R2, R9, R4, RZ ;  /* 0x0000000409027224 */ /* 0x008fc800078e02ff */
[C---:B------:R-:W-:Y:S02]  /*14ce0*/  IMAD R2, R8.reuse, R3, R2 ;  /* 0x0000000308027224 */ /* 0x040fe400078e0202 */
[----:B----4-:R-:W-:Y:S02]  /*14cf0*/  IMAD.IADD R5, R5, 0x1, -R6 ;  /* 0x0000000105057824 */ /* 0x010fe400078e0a06 */
[----:B------:R-:W-:-:S03]  /*14d00*/  IMAD.WIDE.U32 R6, R8, R4, RZ ;  /* 0x0000000408067225 */ /* 0x000fc600078e00ff */
[----:B------:R-:W-:Y:S01]  /*14d10*/  SHF.R.S32.HI R4, RZ, 0x1f, R5 ;  /* 0x0000001fff047819 */ /* 0x000fe20000011405 */
[----:B--2---:R-:W-:Y:S02]  /*14d20*/  IMAD R3, R11, R5, RZ ;  /* 0x000000050b037224 */ /* 0x004fe400078e02ff */
[----:B------:R-:W-:Y:S02]  /*14d30*/  IMAD.IADD R7, R7, 0x1, R2 ;  /* 0x0000000107077824 */ /* 0x000fe400078e0202 */
[----:B------:R-:W-:Y:S02]  /*14d40*/  IMAD R3, R10, R4, R3 ;  /* 0x000000040a037224 */ /* 0x000fe400078e0203 */
[----:B------:R-:W-:-:S05]  /*14d50*/  IMAD.WIDE.U32 R6, R5, R10, R6 ;  /* 0x0000000a05067225 */ /* 0x000fca00078e0006 */
[----:B------:R-:W-:Y:S01]  /*14d60*/  IADD3 R4, R7, R3, RZ ;  /* 0x0000000307047210 */ /* 0x000fe20007ffe0ff */
[----:B------:R-:W-:Y:S01]  /*14d70*/  IMAD.MOV.U32 R3, RZ, RZ, R6 ;  /* 0x000000ffff037224 */ /* 0x000fe200078e0006 */
[----:B------:R-:W-:Y:S05]  /*14d80*/  BRA `(.L_x_2429) ;  /* 0x0000003000007947 */ /* 0x000fea0003800000 */
.L_x_2428:
[----:B------:R-:W2:Y:S02]  /*14d90*/  LD.E R3, [R18.64+0x38] ;  /* 0x0000380612037980 */ /* 0x000ea4000c101900 */
[----:B--2---:R-:W-:-:S04]  /*14da0*/  LEA R3, -R3, RZ, 0x6 ;  /* 0x000000ff03037211 */ /* 0x004fc800078e31ff */
[----:B------:R-:W-:Y:S02]  /*14db0*/  SHF.R.S32.HI R4, RZ, 0x1f, R3 ;  /* 0x0000001fff047819 */ /* 0x000fe40000011403 */
.L_x_2429:
[----:B------:R-:W-:Y:S05]  /*14dc0*/  BSYNC B0 ;  /* 0x0000000000007941 */ /* 0x000fea0003800000 */
.L_x_2427:
[C---:B------:R-:W-:Y:S02]  /*14dd0*/  LOP3.LUT P6, RZ, R214.reuse, 0x1, RZ, 0xc0, !PT ;  /* 0x00000001d6ff7812 */ /* 0x040fe400078cc0ff */
[C---:B------:R-:W-:Y:S02]  /*14de0*/  LOP3.LUT P4, RZ, R214.reuse, 0x2, RZ, 0xc0, !PT ;  /* 0x00000002d6ff7812 */ /* 0x040fe4000788c0ff */
[----:B------:R-:W-:Y:S02]  /*14df0*/  LOP3.LUT P3, RZ, R214, 0x4, RZ, 0xc0, !PT ;  /* 0x00000004d6ff7812 */ /* 0x000fe4000786c0ff */
[C---:B------:R-:W-:Y:S02]  /*14e00*/  LEA R40, P2, R3.reuse, R204, 0x1 ;  /* 0x000000cc03287211 */ /* 0x040fe400078408ff */
[C---:B------:R-:W-:Y:S02]  /*14e10*/  IADD3 R5, P1, R3.reuse, R200, RZ ;  /* 0x000000c803057210 */ /* 0x040fe40007f3e0ff */
[----:B------:R-:W-:-:S03]  /*14e20*/  LEA.HI.X R41, R3, R203, R4, 0x1, P2 ;  /* 0x000000cb03297211 */ /* 0x000fc600010f0c04 */
        /* <DEDUP_REMOVED lines=9> */
[C---:B------:R-:W-:Y:S02]  /*14ec0*/  @P4 LEA.HI.X R9, R5.reuse, R203, R4, 0x1, P2 ;  /* 0x000000cb05094211 */ /* 0x040fe400010f0c04 */
[C---:B------:R-:W-:Y:S02]  /*14ed0*/  @P3 LEA R6, P1, R5.reuse, R204, 0x1 ;  /* 0x000000cc05063211 */ /* 0x040fe400078208ff */
[----:B------:R-:W-:-:S02]  /*14ee0*/  IADD3 R3, P2, R5, R200, RZ ;  /* 0x000000c805037210 */ /* 0x000fc40007f5e0ff */
[----:B------:R-:W-:Y:S02]  /*14ef0*/  @P3 LEA.HI.X R7, R5, R203, R4, 0x1, P1 ;  /* 0x000000cb05073211 */ /* 0x000fe400008f0c04 */
[CC--:B------:R-:W-:Y:S01]  /*14f00*/  @P6 LEA R46, P1, R3.reuse, R204.reuse, 0x1 ;  /* 0x000000cc032e6211 */ /* 0x0c0fe200078208ff */
[----:B------:R-:W-:Y:S01]  /*14f10*/  IMAD.X R4, R4, 0x1, R201, P2 ;  /* 0x0000000104047824 */ /* 0x000fe200010e06c9 */
[----:B------:R-:W-:-:S04]  /*14f20*/  @P4 LEA R44, P2, R3, R204, 0x1 ;  /* 0x000000cc032c4211 */ /* 0x000fc800078408ff */
[CCC-:B------:R-:W-:Y:S02]  /*14f30*/  @P6 LEA.HI.X R47, R3.reuse, R203.reuse, R4.reuse, 0x1, P1 ;  /* 0x000000cb032f6211 */ /* 0x1c0fe400008f0c04 */
[CCC-:B------:R-:W-:Y:S02]  /*14f40*/  @P4 LEA.HI.X R45, R3.reuse, R203.reuse, R4.reuse, 0x1, P2 ;  /* 0x000000cb032d4211 */ /* 0x1c0fe400010f0c04 */
[C---:B------:R-:W-:Y:S02]  /*14f50*/  @P3 LEA R42, P1, R3.reuse, R204, 0x1 ;  /* 0x000000cc032a3211 */ /* 0x040fe400078208ff */
[C---:B------:R-:W-:Y:S02]  /*14f60*/  IADD3 R2, P2, R3.reuse, R200, RZ ;  /* 0x000000c803027210 */ /* 0x040fe40007f5e0ff */
[----:B------:R-:W-:Y:S01]  /*14f70*/  @P3 LEA.HI.X R43, R3, R203, R4, 0x1, P1 ;  /* 0x000000cb032b3211 */ /* 0x000fe200008f0c04 */
[----:B------:R-:W-:Y:S01]  /*14f80*/  @P4 IMAD.MOV.U32 R3, RZ, RZ, R41 ;  /* 0x000000ffff034224 */ /* 0x000fe200078e0029 */
[-C--:B------:R-:W-:Y:S01]  /*14f90*/  @P6 LEA R50, P1, R2, R204.reuse, 0x1 ;  /* 0x000000cc02326211 */ /* 0x080fe200078208ff */
[----:B------:R-:W-:Y:S01]  /*14fa0*/  IMAD.X R4, R4, 0x1, R201, P2 ;  /* 0x0000000104047824 */ /* 0x000fe200010e06c9 */
[----:B------:R-:W-:-:S04]  /*14fb0*/  @P4 LEA R48, P2, R2, R204, 0x1 ;  /* 0x000000cc02304211 */ /* 0x000fc800078408ff */
[CC--:B------:R-:W-:Y:S02]  /*14fc0*/  @P6 LEA.HI.X R51, R2.reuse, R203.reuse, R4, 0x1, P1 ;  /* 0x000000cb02336211 */ /* 0x0c0fe400008f0c04 */
[C---:B------:R-:W-:Y:S01]  /*14fd0*/  @P3 LEA R52, P1, R2.reuse, R204, 0x1 ;  /* 0x000000cc02343211 */ /* 0x040fe200078208ff */
[----:B------:R-:W-:Y:S01]  /*14fe0*/  IMAD.MOV.U32 R204, RZ, RZ, R40 ;  /* 0x000000ffffcc7224 */ /* 0x000fe200078e0028 */
[CCC-:B------:R-:W-:Y:S02]  /*14ff0*/  @P4 LEA.HI.X R49, R2.reuse, R203.reuse, R4.reuse, 0x1, P2 ;  /* 0x000000cb02314211 */ /* 0x1c0fe400010f0c04 */
[----:B------:R-:W-:Y:S01]  /*15000*/  @P3 LEA.HI.X R53, R2, R203, R4, 0x1, P1 ;  /* 0x000000cb02353211 */ /* 0x000fe200008f0c04 */
[----:B------:R-:W-:Y:S02]  /*15010*/  @P4 IMAD.MOV.U32 R2, RZ, RZ, R40 ;  /* 0x000000ffff024224 */ /* 0x000fe400078e0028 */
[----:B------:R-:W-:-:S03]  /*15020*/  IMAD.MOV.U32 R203, RZ, RZ, R41 ;  /* 0x000000ffffcb7224 */ /* 0x000fc600078e0029 */
[----:B------:R-:W-:Y:S01]  /*15030*/  @!PT LDS RZ, [RZ] ;  /* 0x00000000fffff984 */ /* 0x000fe20000000800 */
[----:B------:R-:W-:Y:S01]  /*15040*/  @!PT LDS RZ, [RZ] ;  /* 0x00000000fffff984 */ /* 0x000fe20000000800 */
[----:B------:R-:W-:Y:S01]  /*15050*/  @!PT LDS RZ, [RZ] ;  /* 0x00000000fffff984 */ /* 0x000fe20000000800 */
[----:B------:R2:W-:Y:S04]  /*15060*/  @P4 LDGSTS.E.BYPASS.LTC128B.128 [R211+0x8000], [R2.64+0x80] ;  /* 0x0800008002d34fae */ /* 0x0005e8000b901d46 */
[----:B------:R1:W-:Y:S01]  /*15070*/  @!P4 STS.128 [R211+0x8000], RZ ;  /* 0x008000ffd300c388 */ /* 0x0003e20000000c00 */
[----:B--2---:R-:W-:Y:S02]  /*15080*/  @P3 IMAD.MOV.U32 R2, RZ, RZ, R40 ;  /* 0x000000ffff023224 */ /* 0x004fe400078e0028 */
[----:B------:R-:W-:-:S05]  /*15090*/  @P3 IMAD.MOV.U32 R3, RZ, RZ, R41 ;  /* 0x000000ffff033224 */ /* 0x000fca00078e0029 */
        /* <DEDUP_REMOVED lines=51> */
.L_x_2426:
[----:B------:R-:W-:Y:S05]  /*153d0*/  BSYNC B1 ;  /* 0x0000000000017941 */ /* 0x000fea0003800000 */
.L_x_2425:
[----:B------:R2:W3:Y:S01]  /*153e0*/  LD.E R167, [R18.64+0xdc] ;  /* 0x0000dc0612a77980 */ /* 0x0004e2000c101900 */
[----:B------:R-:W-:-:S02]  /*153f0*/  IMAD.IADD R17, R17, 0x1, R0 ;  /* 0x0000000111117824 */ /* 0x000fc400078e0200 */
[----:B------:R-:W-:-:S03]  /*15400*/  IMAD.SHL.U32 R197, R55, 0x2, RZ ;  /* 0x0000000237c57824 */ /* 0x000fc600078e00ff */
[C---:B-1----:R-:W-:Y:S01]  /*15410*/  IADD3 R3, R17.reuse, 0x1, RZ ;  /* 0x0000000111037810 */ /* 0x042fe20007ffe0ff */
[--C-:B------:R-:W-:Y:S01]  /*15420*/  IMAD R195, R54, 0x2, R197.reuse ;  /* 0x0000000236c37824 */ /* 0x100fe200078e02c5 */
[-C--:B------:R-:W-:Y:S01]  /*15430*/  ISETP.GE.AND P3, PT, R17, R219.reuse, PT ;  /* 0x000000db1100720c */ /* 0x080fe20003f66270 */
[----:B------:R-:W-:Y:S01]  /*15440*/  IMAD R196, R56, 0x2, R197 ;  /* 0x0000000238c47824 */ /* 0x000fe200078e02c5 */
[C---:B------:R-:W-:Y:S01]  /*15450*/  ISETP.GE.AND P6, PT, R3.reuse, R219, PT ;  /* 0x000000db0300720c */ /* 0x040fe20003fc6270 */
[----:B------:R-:W-:Y:S01]  /*15460*/  LDSM.16.MT88.4 R40, [R197+0xe000] ;  /* 0x00e00000c528783b */ /* 0x000fe20000004200 */
[----:B------:R-:W-:Y:S01]  /*15470*/  ISETP.GE.AND P1, PT, R3, R217, PT ;  /* 0x000000d90300720c */ /* 0x000fe20003f26270 */
[----:B------:R-:W-:Y:S01]  /*15480*/  IMAD R194, R54, 0x2, R196 ;  /* 0x0000000236c27824 */ /* 0x000fe200078e02c4 */
[C---:B------:R-:W-:Y:S01]  /*15490*/  ISETP.GE.OR P3, PT, R17.reuse, R218, !P3 ;  /* 0x000000da1100720c */ /* 0x040fe20005f66670 */
[----:B------:R-:W-:Y:S01]  /*154a0*/  LDSM.16.MT88.4 R56, [R195+0xe000] ;  /* 0x00e00000c338783b */ /* 0x000fe20000004200 */
[----:B------:R-:W-:-:S02]  /*154b0*/  IADD3 R2, R17, 0x8, RZ ;  /* 0x0000000811027810 */ /* 0x000fc40007ffe0ff */
[C---:B------:R-:W-:Y:S01]  /*154c0*/  ISETP.GE.OR P6, PT, R3.reuse, R218, !P6 ;  /* 0x000000da0300720c */ /* 0x040fe200077c6670 */
[----:B------:R-:W-:Y:S01]  /*154d0*/  LDSM.16.MT88.4 R124, [R197+0xc000] ;  /* 0x00c00000c57c783b */ /* 0x000fe20000004200 */
[----:B------:R-:W-:Y:S02]  /*154e0*/  ISETP.GE.OR P1, PT, R3, R216, !P1 ;  /* 0x000000d80300720c */ /* 0x000fe40004f26670 */
[C---:B------:R-:W-:Y:S01]  /*154f0*/  IADD3 R3, R17.reuse, 0x9, RZ ;  /* 0x0000000911037810 */ /* 0x040fe20007ffe0ff */
[----:B------:R-:W-:Y:S01]  /*15500*/  LDSM.16.MT88.4 R116, [R196+0xc000] ;  /* 0x00c00000c474783b */ /* 0x000fe20000004200 */
[----:B------:R-:W-:Y:S02]  /*15510*/  FSEL R36, R36, -INF , !P3 ;  /* 0xff80000024247808 */ /* 0x000fe40005800000 */
[----:B------:R-:W-:Y:S01]  /*15520*/  ISETP.GE.AND P2, PT, R17, R217, PT ;  /* 0x000000d91100720c */ /* 0x000fe20003f46270 */
[----:B------:R-:W-:Y:S01]  /*15530*/  LDSM.16.MT88.4 R108, [R195+0xc000] ;  /* 0x00c00000c36c783b */ /* 0x000fe20000004200 */
[----:B------:R-:W-:-:S02]  /*15540*/  ISETP.GE.AND P4, PT, R2, R219, PT ;  /* 0x000000db0200720c */ /* 0x000fc40003f86270 */
[----:B------:R-:W-:Y:S01]  /*15550*/  ISETP.GE.AND P3, PT, R2, R217, PT ;  /* 0x000000d90200720c */ /* 0x000fe20003f66270 */
[----:B------:R-:W-:Y:S01]  /*15560*/  LDSM.16.MT88.4 R100, [R194+0xc000] ;  /* 0x00c00000c264783b */ /* 0x000fe20000004200 */
[----:B------:R-:W-:Y:S02]  /*15570*/  FSEL R37, R37, -INF , !P6 ;  /* 0xff80000025257808 */ /* 0x000fe40007000000 */
[----:B------:R-:W-:Y:S01]  /*15580*/  FSEL R39, R39, -INF , !P1 ;  /* 0xff80000027277808 */ /* 0x000fe20004800000 */
[----:B------:R-:W-:Y:S01]  /*15590*/  LDSM.16.MT88.4 R48, [R196+0xe000] ;  /* 0x00e00000c430783b */ /* 0x000fe20000004200 */
[C---:B------:R-:W-:Y:S02]  /*155a0*/  ISETP.GE.AND P6, PT, R3.reuse, R219, PT ;  /* 0x000000db0300720c */ /* 0x040fe40003fc6270 */
[----:B------:R-:W-:Y:S01]  /*155b0*/  ISETP.GE.AND P1, PT, R3, R217, PT ;  /* 0x000000d90300720c */ /* 0x000fe20003f26270 */
[----:B------:R-:W-:Y:S01]  /*155c0*/  LDSM.16.MT88.4 R64, [R194+0xe000] ;  /* 0x00e00000c240783b */ /* 0x000fe20000004200 */
[----:B------:R-:W-:-:S02]  /*155d0*/  ISETP.GE.OR P2, PT, R17, R216, !P2 ;  /* 0x000000d81100720c */ /* 0x000fc40005746670 */
[C---:B------:R-:W-:Y:S01]  /*155e0*/  ISETP.GE.OR P4, PT, R2.reuse, R218, !P4 ;  /* 0x000000da0200720c */ /* 0x040fe20006786670 */
[----:B------:R-:W-:Y:S01]  /*155f0*/  LDSM.16.MT88.4 R72, [R197+0x10000] ;  /* 0x01000000c548783b */ /* 0x000fe20000004200 */
[----:B------:R-:W-:Y:S02]  /*15600*/  ISETP.GE.OR P3, PT, R2, R216, !P3 ;  /* 0x000000d80200720c */ /* 0x000fe40005f66670 */
[----:B------:R-:W-:Y:S01]  /*15610*/  IADD3 R2, R17, 0x10, RZ ;  /* 0x0000001011027810 */ /* 0x000fe20007ffe0ff */
[----:B------:R-:W-:Y:S01]  /*15620*/  LDSM.16.MT88.4 R88, [R195+0x10000] ;  /* 0x01000000c358783b */ /* 0x000fe20000004200 */
[C---:B------:R-:W-:Y:S02]  /*15630*/  ISETP.GE.OR P6, PT, R3.reuse, R218, !P6 ;  /* 0x000000da0300720c */ /* 0x040fe400077c6670 */
[----:B------:R-:W-:Y:S01]  /*15640*/  ISETP.GE.OR P1, PT, R3, R216, !P1 ;  /* 0x000000d80300720c */ /* 0x000fe20004f26670 */
[----:B------:R-:W-:Y:S01]  /*15650*/  LDSM.16.MT88.4 R8, [R197+0xe800] ;  /* 0x00e80000c508783b */ /* 0x000fe20000004200 */
[----:B------:R-:W-:-:S02]  /*15660*/  IADD3 R3, R17, 0x11, RZ ;  /* 0x0000001111037810 */ /* 0x000fc40007ffe0ff */
[----:B------:R-:W-:Y:S01]  /*15670*/  FSEL R38, R38, -INF , !P2 ;  /* 0xff80000026267808 */ /* 0x000fe20005000000 */
[----:B------:R-:W-:Y:S01]  /*15680*/  LDSM.16.MT88.4 R136, [R196+0xc800] ;  /* 0x00c80000c488783b */ /* 0x000fe20000004200 */
[----:B------:R-:W-:Y:S02]  /*15690*/  FSEL R32, R32, -INF , !P4 ;  /* 0xff80000020207808 */ /* 0x000fe40006000000 */
[C---:B------:R-:W-:Y:S02]  /*156a0*/  ISETP.GE.AND P2, PT, R2.reuse, R219, PT ;  /* 0x000000db0200720c */ /* 0x040fe40003f46270 */
[----:B------:R-:W-:Y:S02]  /*156b0*/  ISETP.GE.AND P4, PT, R2, R217, PT ;  /* 0x000000d90200720c */ /* 0x000fe40003f86270 */
[----:B------:R-:W-:Y:S02]  /*156c0*/  FSEL R33, R33, -INF , !P6 ;  /* 0xff80000021217808 */ /* 0x000fe40007000000 */
[----:B------:R-:W-:-:S02]  /*156d0*/  FSEL R35, R35, -INF , !P1 ;  /* 0xff80000023237808 */ /* 0x000fc40004800000 */
[C---:B------:R-:W-:Y:S02]  /*156e0*/  ISETP.GE.AND P6, PT, R3.reuse, R219, PT ;  /* 0x000000db0300720c */ /* 0x040fe40003fc6270 */
[----:B------:R-:W-:Y:S02]  /*156f0*/  ISETP.GE.AND P1, PT, R3, R217, PT ;  /* 0x000000d90300720c */ /* 0x000fe40003f26270 */
[C---:B------:R-:W-:Y:S02]  /*15700*/  ISETP.GE.OR P2, PT, R2.reuse, R218, !P2 ;  /* 0x000000da0200720c */ /* 0x040fe40005746670 */
[----:B------:R-:W-:Y:S02]  /*15710*/  ISETP.GE.OR P4, PT, R2, R216, !P4 ;  /* 0x000000d80200720c */ /* 0x000fe40006786670 */
[----:B------:R-:W-:Y:S02]  /*15720*/  IADD3 R2, R17, 0x18, RZ ;  /* 0x0000001811027810 */ /* 0x000fe40007ffe0ff */
[----:B------:R-:W-:-:S02]  /*15730*/  ISETP.GE.OR P6, PT, R3, R218, !P6 ;  /* 0x000000da0300720c */ /* 0x000fc400077c6670 */
[----:B------:R-:W-:Y:S02]  /*15740*/  ISETP.GE.OR P1, PT, R3, R216, !P1 ;  /* 0x000000d80300720c */ /* 0x000fe40004f26670 */
[----:B------:R-:W-:Y:S02]  /*15750*/  IADD3 R3, R17, 0x19, RZ ;  /* 0x0000001911037810 */ /* 0x000fe40007ffe0ff */
[----:B------:R-:W-:Y:S02]  /*15760*/  FSEL R34, R34, -INF , !P3 ;  /* 0xff80000022227808 */ /* 0x000fe40005800000 */
[----:B------:R-:W-:Y:S02]  /*15770*/  FSEL R28, R28, -INF , !P2 ;  /* 0xff8000001c1c7808 */ /* 0x000fe40005000000 */
[C---:B------:R-:W-:Y:S02]  /*15780*/  ISETP.GE.AND P3, PT, R2.reuse, R219, PT ;  /* 0x000000db0200720c */ /* 0x040fe40003f66270 */
[----:B------:R-:W-:-:S02]  /*15790*/  ISETP.GE.AND P2, PT, R2, R217, PT ;  /* 0x000000d90200720c */ /* 0x000fc40003f46270 */
[----:B------:R-:W-:Y:S02]  /*157a0*/  FSEL R30, R30, -INF , !P4 ;  /* 0xff8000001e1e7808 */ /* 0x000fe40006000000 */
[----:B------:R-:W-:Y:S02]  /*157b0*/  FSEL R31, R31, -INF , !P1 ;  /* 0xff8000001f1f7808 */ /* 0x000fe40004800000 */
[C---:B------:R-:W-:Y:S02]  /*157c0*/  ISETP.GE.AND P4, PT, R3.reuse, R219, PT ;  /* 0x000000db0300720c */ /* 0x040fe40003f86270 */
[----:B------:R-:W-:Y:S02]  /*157d0*/  ISETP.GE.AND P1, PT, R3, R217, PT ;  /* 0x000000d90300720c */ /* 0x000fe40003f26270 */
[C---:B------:R-:W-:Y:S02]  /*157e0*/  ISETP.GE.OR P3, PT, R2.reuse, R218, !P3 ;  /* 0x000000da0200720c */ /* 0x040fe40005f66670 */
[----:B------:R-:W-:-:S02]  /*157f0*/  ISETP.GE.OR P2, PT, R2, R216, !P2 ;  /* 0x000000d80200720c */ /* 0x000fc40005746670 */
[----:B------:R-:W-:Y:S02]  /*15800*/  IADD3 R2, R17, 0x20, RZ ;  /* 0x0000002011027810 */ /* 0x000fe40007ffe0ff */
[C---:B------:R-:W-:Y:S02]  /*15810*/  ISETP.GE.OR P4, PT, R3.reuse, R218, !P4 ;  /* 0x000000da0300720c */ /* 0x040fe40006786670 */
[----:B------:R-:W-:Y:S02]  /*15820*/  ISETP.GE.OR P1, PT, R3, R216, !P1 ;  /* 0x000000d80300720c */ /* 0x000fe40004f26670 */
[----:B------:R-:W-:Y:S02]  /*15830*/  IADD3 R3, R17, 0x21, RZ ;  /* 0x0000002111037810 */ /* 0x000fe40007ffe0ff */
[----:B------:R-:W-:Y:S02]  /*15840*/  FSEL R29, R29, -INF , !P6 ;  /* 0xff8000001d1d7808 */ /* 0x000fe40007000000 */
[----:B------:R-:W-:-:S02]  /*15850*/  FSEL R24, R24, -INF , !P3 ;  /* 0xff80000018187808 */ /* 0x000fc40005800000 */
[C---:B------:R-:W-:Y:S02]  /*15860*/  ISETP.GE.AND P6, PT, R2.reuse, R219, PT ;  /* 0x000000db0200720c */ /* 0x040fe40003fc6270 */
[----:B------:R-:W-:Y:S02]  /*15870*/  ISETP.GE.AND P3, PT, R2, R217, PT ;  /* 0x000000d90200720c */ /* 0x000fe40003f66270 */
[----:B------:R-:W-:Y:S02]  /*15880*/  FSEL R26, R26, -INF , !P2 ;  /* 0xff8000001a1a7808 */ /* 0x000fe40005000000 */
[----:B------:R-:W-:Y:S02]  /*15890*/  FSEL R25, R25, -INF , !P4 ;  /* 0xff80000019197808 */ /* 0x000fe40006000000 */
[C---:B------:R-:W-:Y:S02]  /*158a0*/  ISETP.GE.AND P4, PT, R3.reuse, R219, PT ;  /* 0x000000db0300720c */ /* 0x040fe40003f86270 */
[----:B------:R-:W-:-:S02]  /*158b0*/  ISETP.GE.AND P2, PT, R3, R217, PT ;  /* 0x000000d90300720c */ /* 0x000fc40003f46270 */
[C---:B------:R-:W-:Y:S02]  /*158c0*/  ISETP.GE.OR P6, PT, R2.reuse, R218, !P6 ;  /* 0x000000da0200720c */ /* 0x040fe400077c6670 */
[----:B------:R-:W-:Y:S02]  /*158d0*/  ISETP.GE.OR P3, PT, R2, R216, !P3 ;  /* 0x000000d80200720c */ /* 0x000fe40005f66670 */
[----:B------:R-:W-:Y:S02]  /*158e0*/  IADD3 R2, R17, 0x28, RZ ;  /* 0x0000002811027810 */ /* 0x000fe40007ffe0ff */
[C---:B------:R-:W-:Y:S02]  /*158f0*/  ISETP.GE.OR P4, PT, R3.reuse, R218, !P4 ;  /* 0x000000da0300720c */ /* 0x040fe40006786670 */
[----:B------:R-:W-:Y:S02]  /*15900*/  ISETP.GE.OR P2, PT, R3, R216, !P2 ;  /* 0x000000d80300720c */ /* 0x000fe40005746670 */
[----:B------:R-:W-:-:S02]  /*15910*/  FMNMX.FTZ R3, R36, R37, !PT ;  /* 0x0000002524037209 */ /* 0x000fc40007810000 */
[----:B------:R-:W-:Y:S02]  /*15920*/  FSEL R27, R27, -INF , !P1 ;  /* 0xff8000001b1b7808 */ /* 0x000fe40004800000 */
[----:B------:R-:W-:Y:S02]  /*15930*/  ISETP.GE.AND P1, PT, R2, R219, PT ;  /* 0x000000db0200720c */ /* 0x000fe40003f26270 */
[----:B------:R-:W-:Y:S02]  /*15940*/  FMNMX.FTZ R6, R32, R3, !PT ;  /* 0x0000000320067209 */ /* 0x000fe40007810000 */
[----:B------:R-:W-:Y:S02]  /*15950*/  ISETP.GE.OR P1, PT, R2, R218, !P1 ;  /* 0x000000da0200720c */ /* 0x000fe40004f26670 */
[----:B------:R-:W-:Y:S02]  /*15960*/  IADD3 R4, R17, 0x30, RZ ;  /* 0x0000003011047810 */ /* 0x000fe40007ffe0ff */
[----:B------:R-:W-:-:S02]  /*15970*/  FMNMX.FTZ R3, R33, R6, !PT ;  /* 0x0000000621037209 */ /* 0x000fc40007810000 */
[----:B------:R-:W-:Y:S02]  /*15980*/  FSEL R166, R22, -INF , !P3 ;  /* 0xff80000016a67808 */ /* 0x000fe40005800000 */
[----:B------:R-:W-:Y:S02]  /*15990*/  FSEL R158, R12, -INF , !P1 ;  /* 0xff8000000c9e7808 */ /* 0x000fe40004800000 */
[----:B------:R-:W-:Y:S02]  /*159a0*/  ISETP.GE.AND P3, PT, R4, R219, PT ;  /* 0x000000db0400720c */ /* 0x000fe40003f66270 */
[----:B------:R-:W-:Y:S02]  /*159b0*/  FMNMX.FTZ R6, R28, R3, !PT ;  /* 0x000000031c067209 */ /* 0x000fe40007810000 */
[----:B------:R-:W-:Y:S02]  /*159c0*/  ISETP.GE.AND P1, PT, R4, R217, PT ;  /* 0x000000d90400720c */ /* 0x000fe40003f26270 */
[----:B------:R-:W-:-:S02]  /*159d0*/  FMNMX.FTZ R5, R38, R39, !PT ;  /* 0x0000002726057209 */ /* 0x000fc40007810000 */
[----:B------:R-:W-:Y:S02]  /*159e0*/  FMNMX.FTZ R3, R29, R6, !PT ;  /* 0x000000061d037209 */ /* 0x000fe40007810000 */
[C---:B------:R-:W-:Y:S02]  /*159f0*/  ISETP.GE.OR P3, PT, R4.reuse, R218, !P3 ;  /* 0x000000da0400720c */ /* 0x040fe40005f66670 */
[----:B------:R-:W-:Y:S02]  /*15a00*/  ISETP.GE.OR P1, PT, R4, R216, !P1 ;  /* 0x000000d80400720c */ /* 0x000fe40004f26670 */
[----:B------:R-:W-:Y:S02]  /*15a10*/  FMNMX.FTZ R4, R34, R5, !PT ;  /* 0x0000000522047209 */ /* 0x000fe40007810000 */
[----:B------:R-:W-:Y:S02]  /*15a20*/  FSEL R156, R20, -INF , !P6 ;  /* 0xff800000149c7808 */ /* 0x000fe40007000000 */
[----:B------:R-:W-:-:S02]  /*15a30*/  ISETP.GE.AND P6, PT, R2, R217, PT ;  /* 0x000000d90200720c */ /* 0x000fc40003fc6270 */
[----:B------:R-:W-:Y:S02]  /*15a40*/  FMNMX.FTZ R6, R24, R3, !PT ;  /* 0x0000000318067209 */ /* 0x000fe40007810000 */
[----:B------:R-:W-:Y:S02]  /*15a50*/  FMNMX.FTZ R7, R35, R4, !PT ;  /* 0x0000000423077209 */ /* 0x000fe40007810000 */
[----:B------:R-:W-:Y:S02]  /*15a60*/  ISETP.GE.OR P6, PT, R2, R216, !P6 ;  /* 0x000000d80200720c */ /* 0x000fe400077c6670 */
[----:B------:R-:W-:Y:S02]  /*15a70*/  IADD3 R2, R17, 0x29, RZ ;  /* 0x0000002911027810 */ /* 0x000fe40007ffe0ff */
[----:B------:R-:W-:Y:S02]  /*15a80*/  FMNMX.FTZ R5, R25, R6, !PT ;  /* 0x0000000619057209 */ /* 0x000fe40007810000 */
[----:B------:R-:W-:-:S02]  /*15a90*/  FMNMX.FTZ R6, R30, R7, !PT ;  /* 0x000000071e067209 */ /* 0x000fc40007810000 */
[----:B------:R-:W-:Y:S02]  /*15aa0*/  FSEL R161, R21, -INF , !P4 ;  /* 0xff80000015a17808 */ /* 0x000fe40006000000 */
[----:B------:R-:W-:Y:S02]  /*15ab0*/  ISETP.GE.AND P4, PT, R2, R219, PT ;  /* 0x000000db0200720c */ /* 0x000fe40003f86270 */
[----:B------:R-:W-:Y:S02]  /*15ac0*/  FMNMX.FTZ R4, R156, R5, !PT ;  /* 0x000000059c047209 */ /* 0x000fe40007810000 */
[----:B------:R-:W-:Y:S02]  /*15ad0*/  FSEL R169, R23, -INF , !P2 ;  /* 0xff80000017a97808 */ /* 0x000fe40005000000 */
[----:B------:R-:W-:Y:S01]  /*15ae0*/  FMNMX.FTZ R7, R31, R6, !PT ;  /* 0x000000061f077209 */ /* 0x000fe20007810000 */
[----:B------:R-:W-:Y:S01]  /*15af0*/  LDSM.16.MT88.4 R20, [R197+0xc800] ;  /* 0x00c80000c514783b */ /* 0x000fe20000004200 */
[----:B------:R-:W-:-:S02]  /*15b00*/  ISETP.GE.AND P2, PT, R2, R217, PT ;  /* 0x000000d90200720c */ /* 0x000fc40003f46270 */
[----:B------:R-:W-:Y:S02]  /*15b10*/  ISETP.GE.OR P4, PT, R2, R218, !P4 ;  /* 0x000000da0200720c */ /* 0x000fe40006786670 */
[----:B------:R-:W-:Y:S02]  /*15b20*/  IADD3 R3, R17, 0x31, RZ ;  /* 0x0000003111037810 */ /* 0x000fe40007ffe0ff */
[----:B------:R-:W-:Y:S02]  /*15b30*/  FMNMX.FTZ R5, R161, R4, !PT ;  /* 0x00000004a1057209 */ /* 0x000fe40007810000 */
[----:B------:R-:W-:Y:S02]  /*15b40*/  FMNMX.FTZ R4, R26, R7, !PT ;  /* 0x000000071a047209 */ /* 0x000fe40007810000 */
[----:B------:R-:W-:Y:S02]  /*15b50*/  ISETP.GE.OR P2, PT, R2, R216, !P2 ;  /* 0x000000d80200720c */ /* 0x000fe40005746670 */
[----:B------:R-:W-:-:S02]  /*15b60*/  IADD3 R2, R17, 0x38, RZ ;  /* 0x0000003811027810 */ /* 0x000fc40007ffe0ff */
[----:B------:R-:W-:Y:S02]  /*15b70*/  FSEL R170, R14, -INF , !P6 ;  /* 0xff8000000eaa7808 */ /* 0x000fe40007000000 */
[----:B------:R-:W-:Y:S02]  /*15b80*/  IADD3 R17, R17, 0x39, RZ ;  /* 0x0000003911117810 */ /* 0x000fe40007ffe0ff */
[----:B------:R-:W-:Y:S02]  /*15b90*/  ISETP.GE.AND P6, PT, R3, R219, PT ;  /* 0x000000db0300720c */ /* 0x000fe40003fc6270 */
[----:B------:R-:W-:Y:S02]  /*15ba0*/  FSEL R163, R13, -INF , !P4 ;  /* 0xff8000000da37808 */ /* 0x000fe40006000000 */
[----:B------:R-:W-:Y:S02]  /*15bb0*/  FMNMX.FTZ R6, R158, R5, !PT ;  /* 0x000000059e067209 */ /* 0x000fe40007810000 */
[----:B------:R-:W-:-:S02]  /*15bc0*/  FMNMX.FTZ R5, R27, R4, !PT ;  /* 0x000000041b057209 */ /* 0x000fc40007810000 */
[----:B------:R-:W-:Y:S02]  /*15bd0*/  FSEL R174, R80, -INF , !P3 ;  /* 0xff80000050ae7808 */ /* 0x000fe40005800000 */
[-C--:B------:R-:W-:Y:S02]  /*15be0*/  ISETP.GE.AND P4, PT, R2, R219.reuse, PT ;  /* 0x000000db0200720c */ /* 0x080fe40003f86270 */
[----:B------:R-:W-:Y:S02]  /*15bf0*/  ISETP.GE.AND P3, PT, R17, R219, PT ;  /* 0x000000db1100720c */ /* 0x000fe40003f66270 */
[----:B------:R-:W-:Y:S02]  /*15c00*/  ISETP.GE.OR P6, PT, R3, R218, !P6 ;  /* 0x000000da0300720c */ /* 0x000fe400077c6670 */
[----:B------:R-:W-:Y:S02]  /*15c10*/  FMNMX.FTZ R7, R163, R6, !PT ;  /* 0x00000006a3077209 */ /* 0x000fe40007810000 */
[----:B------:R-:W-:-:S02]  /*15c20*/  FMNMX.FTZ R4, R166, R5, !PT ;  /* 0x00000005a6047209 */ /* 0x000fc40007810000 */
[-C--:B------:R-:W-:Y:S02]  /*15c30*/  ISETP.GE.OR P4, PT, R2, R218.reuse, !P4 ;  /* 0x000000da0200720c */ /* 0x080fe40006786670 */
[----:B------:R-:W-:Y:S02]  /*15c40*/  FSEL R173, R81, -INF , !P6 ;  /* 0xff80000051ad7808 */ /* 0x000fe40007000000 */
[----:B------:R-:W-:Y:S02]  /*15c50*/  FMNMX.FTZ R6, R174, R7, !PT ;  /* 0x00000007ae067209 */ /* 0x000fe40007810000 */
[----:B------:R-:W-:Y:S02]  /*15c60*/  ISETP.GE.OR P3, PT, R17, R218, !P3 ;  /* 0x000000da1100720c */ /* 0x000fe40005f66670 */
[----:B------:R-:W-:Y:S02]  /*15c70*/  FMNMX.FTZ R7, R169, R4, !PT ;  /* 0x00000004a9077209 */ /* 0x000fe40007810000 */
[----:B------:R-:W-:-:S02]  /*15c80*/  FSEL R172, R84, -INF , !P4 ;  /* 0xff80000054ac7808 */ /* 0x000fc40006000000 */
[----:B------:R-:W-:Y:S02]  /*15c90*/  FMNMX.FTZ R5, R173, R6, !PT ;  /* 0x00000006ad057209 */ /* 0x000fe40007810000 */
[----:B------:R-:W-:Y:S02]  /*15ca0*/  FSEL R143, R85, -INF , !P3 ;  /* 0xff800000558f7808 */ /* 0x000fe40005800000 */
[----:B------:R-:W-:Y:S02]  /*15cb0*/  FSEL R171, R15, -INF , !P2 ;  /* 0xff8000000fab7808 */ /* 0x000fe40005000000 */
[----:B------:R-:W-:Y:S01]  /*15cc0*/  ISETP.GE.AND P3, PT, R3, R217, PT ;  /* 0x000000d90300720c */ /* 0x000fe20003f66270 */
[----:B------:R-:W-:Y:S01]  /*15cd0*/  LDSM.16.MT88.4 R12, [R194+0xe800] ;  /* 0x00e80000c20c783b */ /* 0x000fe20000004200 */
[----:B------:R-:W-:Y:S02]  /*15ce0*/  FMNMX.FTZ R6, R170, R7, !PT ;  /* 0x00000007aa067209 */ /* 0x000fe40007810000 */
[----:B------:R-:W-:-:S02]  /*15cf0*/  FMNMX.FTZ R4, R172, R5, !PT ;  /* 0x00000005ac047209 */ /* 0x000fc40007810000 */
[-C--:B------:R-:W-:Y:S02]  /*15d00*/  ISETP.GE.AND P2, PT, R2, R217.reuse, PT ;  /* 0x000000d90200720c */ /* 0x080fe40003f46270 */
[----:B------:R-:W-:Y:S02]  /*15d10*/  ISETP.GE.OR P3, PT, R3, R216, !P3 ;  /* 0x000000d80300720c */ /* 0x000fe40005f66670 */
[----:B------:R-:W-:Y:S02]  /*15d20*/  FSEL R142, R82, -INF , !P1 ;  /* 0xff800000528e7808 */ /* 0x000fe40004800000 */
[----:B------:R-:W-:Y:S02]  /*15d30*/  FMNMX.FTZ R5, R171, R6, !PT ;  /* 0x00000006ab057209 */ /* 0x000fe40007810000 */
[----:B------:R-:W-:Y:S02]  /*15d40*/  ISETP.GE.OR P2, PT, R2, R216, !P2 ;  /* 0x000000d80200720c */ /* 0x000fe40005746670 */
[----:B------:R-:W-:-:S02]  /*15d50*/  ISETP.GE.AND P1, PT, R17, R217, PT ;  /* 0x000000d91100720c */ /* 0x000fc40003f26270 */
[----:B------:R-:W-:Y:S02]  /*15d60*/  FSEL R141, R83, -INF , !P3 ;  /* 0xff800000538d7808 */ /* 0x000fe40005800000 */
[----:B------:R-:W-:Y:S01]  /*15d70*/  FMNMX.FTZ R2, R142, R5, !PT ;  /* 0x000000058e027209 */ /* 0x000fe20007810000 */
[----:B------:R-:W-:Y:S01]  /*15d80*/  LDSM.16.MT88.4 R80, [R196+0x10000] ;  /* 0x01000000c450783b */ /* 0x000fe20000004200 */
[----:B------:R-:W-:Y:S02]  /*15d90*/  ISETP.GE.OR P1, PT, R17, R216, !P1 ;  /* 0x000000d81100720c */ /* 0x000fe40004f26670 */
[----:B------:R-:W-:Y:S01]  /*15da0*/  FSEL R140, R86, -INF , !P2 ;  /* 0xff800000568c7808 */ /* 0x000fe20005000000 */
[----:B--2---:R-:W-:Y:S01]  /*15db0*/  LDSM.16.MT88.4 R16, [R195+0xe800] ;  /* 0x00e80000c310783b */ /* 0x004fe20000004200 */
        /* <DEDUP_REMOVED lines=12> */
[----:B------:R-:W1:Y:S01]  /*15e80*/  LDSM.16.MT88.4 R4, [R194+0x10000] ;  /* 0x01000000c204783b */ /* 0x000e620000004200 */
[----:B------:R-:W-:Y:S01]  /*15e90*/  FSETP.NEU.FTZ.AND P1, PT, R132, -INF , PT ;  /* 0xff8000008400780b */ /* 0x000fe20003f3d000 */
[----:B---3--:R-:W-:Y:S01]  /*15ea0*/  FMUL.FTZ R168, R167, R132 ;  /* 0x00000084a7a87220 */ /* 0x008fe20000410000 */
[----:B--2---:R-:W-:-:S04]  /*15eb0*/  FMNMX.FTZ R3, R2, R3, !PT ;  /* 0x0000000302037209 */ /* 0x004fc80007810000 */
[----:B------:R-:W-:Y:S02]  /*15ec0*/  FSEL R168, R168, RZ, P1 ;  /* 0x000000ffa8a87208 */ /* 0x000fe40000800000 */
[----:B------:R-:W-:Y:S01]  /*15ed0*/  FSETP.NEU.FTZ.AND P1, PT, R3, -INF , PT ;  /* 0xff8000000300780b */ /* 0x000fe20003f3d000 */
[----:B------:R-:W-:Y:S02]  /*15ee0*/  FMUL.FTZ R160, R167, R3 ;  /* 0x00000003a7a07220 */ /* 0x000fe40000410000 */
[-CC-:B------:R-:W-:Y:S02]  /*15ef0*/  FFMA.FTZ R155, R36, R167.reuse, -R168.reuse ;  /* 0x000000a7249b7223 */ /* 0x180fe400000108a8 */
[-CC-:B------:R-:W-:Y:S01]  /*15f00*/  FFMA.FTZ R152, R37, R167.reuse, -R168.reuse ;  /* 0x000000a725987223 */ /* 0x180fe200000108a8 */
[----:B------:R-:W-:Y:S01]  /*15f10*/  FSEL R160, R160, RZ, P1 ;  /* 0x000000ffa0a07208 */ /* 0x000fe20000800000 */
[-CC-:B------:R-:W-:Y:S02]  /*15f20*/  FFMA.FTZ R150, R32, R167.reuse, -R168.reuse ;  /* 0x000000a720967223 */ /* 0x180fe400000108a8 */
[-C--:B------:R-:W-:Y:S01]  /*15f30*/  FFMA.FTZ R147, R33, R167.reuse, -R168 ;  /* 0x000000a721937223 */ /* 0x080fe200000108a8 */
[----:B------:R-:W-:Y:S01]  /*15f40*/  MUFU.EX2 R155, R155 ;  /* 0x0000009b009b7308 */ /* 0x000fe20000000800 */
[----:B------:R-:W-:-:S02]  /*15f50*/  FFMA.FTZ R154, R38, R167, -R160 ;  /* 0x000000a7269a7223 */ /* 0x000fc400000108a0 */
[-CC-:B------:R-:W-:Y:S02]  /*15f60*/  FFMA.FTZ R157, R39, R167.reuse, -R160.reuse ;  /* 0x000000a7279d7223 */ /* 0x180fe400000108a0 */
[-CC-:B------:R-:W-:Y:S02]  /*15f70*/  FFMA.FTZ R159, R34, R167.reuse, -R160.reuse ;  /* 0x000000a7229f7223 */ /* 0x180fe400000108a0 */
[-C--:B------:R-:W-:Y:S01]  /*15f80*/  FFMA.FTZ R148, R35, R167.reuse, -R160 ;  /* 0x000000a723947223 */ /* 0x080fe200000108a0 */
[----:B------:R-:W2:Y:S01]  /*15f90*/  MUFU.EX2 R152, R152 ;  /* 0x0000009800987308 */ /* 0x000ea20000000800 */
[-CC-:B------:R-:W-:Y:S01]  /*15fa0*/  FFMA.FTZ R153, R28, R167.reuse, -R168.reuse ;  /* 0x000000a71c997223 */ /* 0x180fe200000108a8 */
[----:B------:R-:W-:Y:S01]  /*15fb0*/  LDSM.16.MT88.4 R32, [R195+0xc800] ;  /* 0x00c80000c320783b */ /* 0x000fe20000004200 */
[-CC-:B------:R-:W-:Y:S02]  /*15fc0*/  FFMA.FTZ R146, R29, R167.reuse, -R168.reuse ;  /* 0x000000a71d927223 */ /* 0x180fe400000108a8 */
[----:B------:R-:W-:-:S02]  /*15fd0*/  FFMA.FTZ R145, R24, R167, -R168 ;  /* 0x000000a718917223 */ /* 0x000fc400000108a8 */
[-C--:B------:R-:W-:Y:S01]  /*15fe0*/  FFMA.FTZ R2, R25, R167.reuse, -R168 ;  /* 0x000000a719027223 */ /* 0x080fe200000108a8 */
[----:B------:R-:W-:Y:S01]  /*15ff0*/  MUFU.EX2 R150, R150 ;  /* 0x0000009600967308 */ /* 0x000fe20000000800 */
[-CC-:B------:R-:W-:Y:S02]  /*16000*/  FFMA.FTZ R151, R30, R167.reuse, -R160.reuse ;  /* 0x000000a71e977223 */ /* 0x180fe400000108a0 */
[-CC-:B------:R-:W-:Y:S02]  /*16010*/  FFMA.FTZ R144, R31, R167.reuse, -R160.reuse ;  /* 0x000000a71f907223 */ /* 0x180fe400000108a0 */
[-CC-:B------:R-:W-:Y:S01]  /*16020*/  FFMA.FTZ R149, R26, R167.reuse, -R160.reuse ;  /* 0x000000a71a957223 */ /* 0x180fe200000108a0 */
[----:B------:R-:W-:Y:S01]  /*16030*/  LDSM.16.MT88.4 R28, [R194+0xc800] ;  /* 0x00c80000c21c783b */ /* 0x000fe20000004200 */
[----:B------:R-:W-:Y:S01]  /*16040*/  FFMA.FTZ R134, R27, R167, -R160 ;  /* 0x000000a71b867223 */ /* 0x000fe200000108a0 */
[----:B------:R-:W3:Y:S01]  /*16050*/  MUFU.EX2 R147, R147 ;  /* 0x0000009300937308 */ /* 0x000ee20000000800 */
[----:B--2---:R-:W-:Y:S01]  /*16060*/  F2FP.BF16.PACK_AB R96, R152, R155 ;  /* 0x0000009b9860723e */ /* 0x004fe200000010ff */
[----:B------:R-:W-:Y:S01]  /*16070*/  LDSM.16.MT88.4 R24, [R196+0xe800] ;  /* 0x00e80000c418783b */ /* 0x000fe20000004200 */
[----:B------:R-:W-:-:S02]  /*16080*/  FFMA.FTZ R156, R156, R167, -R168 ;  /* 0x000000a79c9c7223 */ /* 0x000fc400000108a8 */
[-CC-:B------:R-:W-:Y:S02]  /*16090*/  FFMA.FTZ R161, R161, R167.reuse, -R168.reuse ;  /* 0x000000a7a1a17223 */ /* 0x180fe400000108a8 */
[-CC-:B------:R-:W-:Y:S01]  /*160a0*/  FFMA.FTZ R158, R158, R167.reuse, -R168.reuse ;  /* 0x000000a79e9e7223 */ /* 0x180fe200000108a8 */
[----:B------:R-:W-:Y:S01]  /*160b0*/  MUFU.EX2 R154, R154 ;  /* 0x0000009a009a7308 */ /* 0x000fe20000000800 */
[-C--:B------:R-:W-:Y:S02]  /*160c0*/  FFMA.FTZ R163, R163, R167.reuse, -R168 ;  /* 0x000000a7a3a37223 */ /* 0x080fe400000108a8 */
[-CC-:B------:R-:W-:Y:S02]  /*160d0*/  FFMA.FTZ R166, R166, R167.reuse, -R160.reuse ;  /* 0x000000a7a6a67223 */ /* 0x180fe400000108a0 */
[-CC-:B------:R-:W-:Y:S02]  /*160e0*/  FFMA.FTZ R169, R169, R167.reuse, -R160.reuse ;  /* 0x000000a7a9a97223 */ /* 0x180fe400000108a0 */
[-CC-:B------:R-:W-:Y:S01]  /*160f0*/  FFMA.FTZ R170, R170, R167.reuse, -R160.reuse ;  /* 0x000000a7aaaa7223 */ /* 0x180fe200000108a0 */
[----:B------:R-:W2:Y:S01]  /*16100*/  MUFU.EX2 R157, R157 ;  /* 0x0000009d009d7308 */ /* 0x000ea20000000800 */
[----:B---3--:R-:W-:Y:S01]  /*16110*/  F2FP.BF16.PACK_AB R98, R147, R150 ;  /* 0x000000969362723e */ /* 0x008fe200000010ff */
[----:B------:R-:W-:-:S02]  /*16120*/  FFMA.FTZ R171, R171, R167, -R160 ;  /* 0x000000a7abab7223 */ /* 0x000fc400000108a0 */
[-CC-:B------:R-:W-:Y:S02]  /*16130*/  FFMA.FTZ R174, R174, R167.reuse, -R168.reuse ;  /* 0x000000a7aeae7223 */ /* 0x180fe400000108a8 */
[-CC-:B------:R-:W-:Y:S02]  /*16140*/  FFMA.FTZ R173, R173, R167.reuse, -R168.reuse ;  /* 0x000000a7adad7223 */ /* 0x180fe400000108a8 */
[----:B------:R-:W-:Y:S01]  /*16150*/  MUFU.EX2 R159, R159 ;  /* 0x0000009f009f7308 */ /* 0x000fe20000000800 */
[-CC-:B------:R-:W-:Y:S02]  /*16160*/  FFMA.FTZ R172, R172, R167.reuse, -R168.reuse ;  /* 0x000000a7acac7223 */ /* 0x180fe400000108a8 */
[-C--:B------:R-:W-:Y:S02]  /*16170*/  FFMA.FTZ R223, R143, R167.reuse, -R168 ;  /* 0x000000a78fdf7223 */ /* 0x080fe400000108a8 */
[-CC-:B------:R-:W-:Y:S02]  /*16180*/  FFMA.FTZ R168, R142, R167.reuse, -R160.reuse ;  /* 0x000000a78ea87223 */ /* 0x180fe400000108a0 */
[-CC-:B------:R-:W-:Y:S01]  /*16190*/  FFMA.FTZ R175, R141, R167.reuse, -R160.reuse ;  /* 0x000000a78daf7223 */ /* 0x180fe200000108a0 */
[----:B------:R-:W3:Y:S01]  /*161a0*/  MUFU.EX2 R148, R148 ;  /* 0x0000009400947308 */ /* 0x000ee20000000800 */
[----:B--2---:R-:W-:Y:S01]  /*161b0*/  F2FP.BF16.PACK_AB R97, R157, R154 ;  /* 0x0000009a9d61723e */ /* 0x004fe200000010ff */
[----:B------:R-:W-:-:S02]  /*161c0*/  FFMA.FTZ R220, R140, R167, -R160 ;  /* 0x000000a78cdc7223 */ /* 0x000fc400000108a0 */
[----:B------:R-:W-:Y:S01]  /*161d0*/  FFMA.FTZ R221, R162, R167, -R160 ;  /* 0x000000a7a2dd7223 */ /* 0x000fe200000108a0 */
[----:B------:R-:W-:Y:S01]  /*161e0*/  LDSM.16.MT88.4 R140, [R196+0xd800] ;  /* 0x00d80000c48c783b */ /* 0x000fe20000004200 */
[----:B------:R-:W-:Y:S02]  /*161f0*/  FADD.FTZ R155, R155, R152 ;  /* 0x000000989b9b7221 */ /* 0x000fe40000010000 */
[----:B------:R-:W-:Y:S01]  /*16200*/  MUFU.EX2 R153, R153 ;  /* 0x0000009900997308 */ /* 0x000fe20000000800 */
[----:B------:R-:W-:Y:S02]  /*16210*/  FADD.FTZ R154, R154, R157 ;  /* 0x0000009d9a9a7221 */ /* 0x000fe40000010000 */
[----:B------:R-:W-:-:S04]  /*16220*/  FADD.FTZ R150, R150, R155 ;  /* 0x0000009b96967221 */ /* 0x000fc80000010000 */
[----:B------:R-:W-:Y:S01]  /*16230*/  FADD.FTZ R150, R147, R150 ;  /* 0x0000009693967221 */ /* 0x000fe20000010000 */
[----:B---3--:R-:W-:Y:S01]  /*16240*/  F2FP.BF16.PACK_AB R99, R148, R159 ;  /* 0x0000009f9463723e */ /* 0x008fe200000010ff */
[----:B------:R-:W2:Y:S01]  /*16250*/  MUFU.EX2 R146, R146 ;  /* 0x0000009200927308 */ /* 0x000ea20000000800 */
        /* <DEDUP_REMOVED lines=13> */
[----:B------:R-:W4:Y:S06]  /*16330*/  MUFU.EX2 R134, R134 ;  /* 0x0000008600867308 */ /* 0x000f2c0000000800 */
        /* <DEDUP_REMOVED lines=32> */
[C---:B-1----:R-:W-:Y:S07]  /*16540*/  HMMA.16816.F32.BF16 R92, R96.reuse, R4, RZ ;  /* 0x00000004605c723c */ /* 0x042fee00000418ff */
[----:B--2---:R-:W-:Y:S01]  /*16550*/  F2FP.BF16.PACK_AB R4, R146, R153 ;  /* 0x000000999204723e */ /* 0x004fe200000010ff */
[----:B------:R-:W-:Y:S01]  /*16560*/  HMMA.16816.F32.BF16 R96, R96, R6, RZ ;  /* 0x000000066060723c */ /* 0x000fe200000418ff */
[----:B---3--:R-:W-:Y:S01]  /*16570*/  F2FP.BF16.PACK_AB R5, R144, R151 ;  /* 0x000000979005723e */ /* 0x008fe200000010ff */
        /* <DEDUP_REMOVED lines=13> */
[C---:B------:R-:W-:Y:S08]  /*16650*/  HMMA.16816.F32.BF16 R52, R4.reuse, R16, R52 ;  /* 0x000000100434723c */ /* 0x040ff00000041834 */
        /* <DEDUP_REMOVED lines=32> */
[----:B-----5:R-:W-:Y:S01]  /*16860*/  F2FP.BF16.PACK_AB R4, R161, R156 ;  /* 0x0000009ca104723e */ /* 0x020fe200000010ff */
[----:B------:R-:W-:Y:S01]  /*16870*/  FADD.FTZ R156, R156, R145 ;  /* 0x000000919c9c7221 */ /* 0x000fe20000010000 */
[----:B------:R-:W-:-:S02]  /*16880*/  F2FP.BF16.PACK_AB R6, R163, R158 ;  /* 0x0000009ea306723e */ /* 0x000fc400000010ff */
[----:B------:R-:W-:Y:S01]  /*16890*/  F2FP.BF16.PACK_AB R5, R169, R166 ;  /* 0x000000a6a905723e */ /* 0x000fe200000010ff */
[----:B------:R-:W-:Y:S01]  /*168a0*/  FADD.FTZ R166, R166, R149 ;  /* 0x00000095a6a67221 */ /* 0x000fe20000010000 */
[----:B------:R-:W-:Y:S01]  /*168b0*/  F2FP.BF16.PACK_AB R7, R171, R170 ;  /* 0x000000aaab07723e */ /* 0x000fe200000010ff */
[----:B------:R-:W-:Y:S02]  /*168c0*/  FADD.FTZ R161, R161, R156 ;  /* 0x0000009ca1a17221 */ /* 0x000fe40000010000 */
[----:B------:R-:W-:Y:S02]  /*168d0*/  FADD.FTZ R169, R169, R166 ;  /* 0x000000a6a9a97221 */ /* 0x000fe40000010000 */
[----:B------:R-:W-:Y:S02]  /*168e0*/  FADD.FTZ R158, R158, R161 ;  /* 0x000000a19e9e7221 */ /* 0x000fe40000010000 */
[----:B-1----:R-:W-:Y:S01]  /*168f0*/  HMMA.16816.F32.BF16 R128, R4, R8, R128 ;  /* 0x000000080480723c */ /* 0x002fe20000041880 */
[----:B------:R-:W-:-:S02]  /*16900*/  FADD.FTZ R170, R170, R169 ;  /* 0x000000a9aaaa7221 */ /* 0x000fc40000010000 */
[----:B------:R-:W-:Y:S02]  /*16910*/  FADD.FTZ R163, R163, R158 ;  /* 0x0000009ea3a37221 */ /* 0x000fe40000010000 */
        /* <DEDUP_REMOVED lines=45> */
[----:B---3--:R-:W-:Y:S01]  /*16bf0*/  HMMA.16816.F32.BF16 R128, R4, R12, R128 ;  /* 0x0000000c0480723c */ /* 0x008fe20000041880 */
[----:B------:R-:W-:-:S02]  /*16c00*/  FADD.FTZ R220, R220, R175 ;  /* 0x000000afdcdc7221 */ /* 0x000fc40000010000 */
[----:B------:R-:W-:Y:S02]  /*16c10*/  FADD.FTZ R223, R223, R172 ;  /* 0x000000acdfdf7221 */ /* 0x000fe40000010000 */
[----:B------:R-:W-:-:S03]  /*16c20*/  FADD.FTZ R221, R221, R220 ;  /* 0x000000dcdddd7221 */ /* 0x000fc60000010000 */
        /* <DEDUP_REMOVED lines=26> */
[----:B------:R-:W-:Y:S07]  /*16dd0*/  @!UPT UIADD3 URZ, URZ, URZ, URZ ;  /* 0x0000003f3f3ff290 */ /* 0x000fee000fffe03f */
[----:B------:R-:W-:Y:S11]  /*16de0*/  @!P5 BRA `(.L_x_2430) ;  /* 0x000040500000d947 */ /* 0x000ff60003800000 */
[----:B------:R-:W-:Y:S01]  /*16df0*/  ULDC.64 UR4, c[0x0][0x40] ;  /* 0x0000100000047ab9 */ /* 0x000fe20000000a00 */
[----:B------:R-:W-:-:S04]  /*16e00*/  DEPBAR.LE SB0, 0x0 ;  /* 0x000080000000791a */ /* 0x000fc80000000000 */
[----:B------:R-:W-:Y:S01]  /*16e10*/  UIADD3 UR4, UP0, UR4, 0x160, URZ ;  /* 0x0000016004047890 */ /* 0x000fe2000ff1e03f */
[----:B------:R-:W-:-:S03]  /*16e20*/  IADD3 R215, R133, -0x2, RZ ;  /* 0xfffffffe85d77810 */ /* 0x000fc60007ffe0ff */
[----:B------:R-:W-:Y:S02]  /*16e30*/  UIADD3.X UR5, URZ, UR5, URZ, UP0, !UPT ;  /* 0x000000053f057290 */ /* 0x000fe400087fe43f */
[----:B------:R-:W-:-:S04]  /*16e40*/  IMAD.U32 R228, RZ, RZ, UR4 ;  /* 0x00000004ffe47e24 */ /* 0x000fc8000f8e00ff */
[----:B------:R-:W-:Y:S01]  /*16e50*/  MOV R229, UR5 ;  /* 0x0000000500e57c02 */ /* 0x000fe20008000f00 */
[----:B------:R-:W-:Y:S01]  /*16e60*/  WARPSYNC 0xffffffff ;  /* 0xffffffff00007948 */ /* 0x000fe20003800000 */
[----:B------:R-:W-:Y:S01]  /*16e70*/  BSSY B0, `(.L_x_2431) ;  /* 0x0000045000007945 */ /* 0x000fe20003800000 */
[----:B------:R-:W-:Y:S06]  /*16e80*/  BAR.SYNC.DEFER_BLOCKING 0x0 ;  /* 0x0000000000007b1d */ /* 0x000fec0000010000 */
[----:B------:R-:W-:Y:S05]  /*16e90*/  @!P0 BRA `(.L_x_2432) ;  /* 0x000003e000008947 */ /* 0x000fea0003800000 */
[----:B------:R-:W-:Y:S02]  /*16ea0*/  ULDC.64 UR4, c[0x0][0x118] ;  /* 0x0000460000047ab9 */ /* 0x000fe40000000a00 */
[----:B------:R-:W2:Y:S01]  /*16eb0*/  LD.E R11, [R228.64+0x170] ;  /* 0x00017004e40b7980 */ /* 0x000ea2000c101900 */
[----:B------:R-:W-:-:S05]  /*16ec0*/  IMAD.SHL.U32 R2, R215, 0x40, RZ ;  /* 0x00000040d7027824 */ /* 0x000fca00078e00ff */
[C---:B------:R-:W-:Y:S02]  /*16ed0*/  IADD3 R10, R2.reuse, 0x40, RZ ;  /* 0x00000040020a7810 */ /* 0x040fe40007ffe0ff */
[----:B------:R-:W-:Y:S02]  /*16ee0*/  IABS R4, R2 ;  /* 0x0000000200047213 */ /* 0x000fe40000000000 */
[-C--:B--2---:R-:W-:Y:S02]  /*16ef0*/  IABS R7, R11.reuse ;  /* 0x0000000b00077213 */ /* 0x084fe40000000000 */
[-C--:B------:R-:W-:Y:S02]  /*16f00*/  IABS R5, R11.reuse ;  /* 0x0000000b00057213 */ /* 0x080fe40000000000 */
[----:B------:R-:W1:Y:S01]  /*16f10*/  I2F.RP R8, R7 ;  /* 0x0000000700087306 */ /* 0x000e620000209400 */
[----:B------:R-:W-:Y:S02]  /*16f20*/  LOP3.LUT R2, R2, R11, RZ, 0x3c, !PT ;  /* 0x0000000b02027212 */ /* 0x000fe400078e3cff */
[----:B------:R-:W-:-:S02]  /*16f30*/  IMAD.MOV R5, RZ, RZ, -R5 ;  /* 0x000000ffff057224 */ /* 0x000fc400078e0a05 */
        /* <DEDUP_REMOVED lines=9> */
[----:B------:R-:W-:-:S02]  /*16fd0*/  IMAD.HI.U32 R9, R13, R9, R12 ;  /* 0x000000090d097227 */ /* 0x000fc400078e000c */
[----:B------:R-:W2:Y:S01]  /*16fe0*/  LD.E.64 R12, [R228.64+0x28] ;  /* 0x00002804e40c7980 */ /* 0x000ea2000c101b00 */
[----:B------:R-:W-:-:S03]  /*16ff0*/  ISETP.GE.AND P3, PT, R10, RZ, PT ;  /* 0x000000ff0a00720c */ /* 0x000fc60003f66270 */
[----:B------:R-:W-:-:S04]  /*17000*/  IMAD.HI.U32 R8, R9, R4, RZ ;  /* 0x0000000409087227 */ /* 0x000fc800078e00ff */
[----:B------:R-:W-:-:S04]  /*17010*/  IMAD.HI.U32 R9, R9, R6, RZ ;  /* 0x0000000609097227 */ /* 0x000fc800078e00ff */
[-C--:B------:R-:W-:Y:S02]  /*17020*/  IMAD R4, R8, R5.reuse, R4 ;  /* 0x0000000508047224 */ /* 0x080fe400078e0204 */
[----:B------:R-:W-:-:S03]  /*17030*/  IMAD R6, R9, R5, R6 ;  /* 0x0000000509067224 */ /* 0x000fc600078e0206 */
[C---:B------:R-:W-:Y:S02]  /*17040*/  ISETP.GT.U32.AND P2, PT, R7.reuse, R4, PT ;  /* 0x000000040700720c */ /* 0x040fe40003f44070 */
[----:B------:R-:W-:-:S11]  /*17050*/  ISETP.GT.U32.AND P4, PT, R7, R6, PT ;  /* 0x000000060700720c */ /* 0x000fd60003f84070 */
[-C--:B------:R-:W-:Y:S02]  /*17060*/  @!P2 IADD3 R4, R4, -R7.reuse, RZ ;  /* 0x800000070404a210 */ /* 0x080fe40007ffe0ff */
[----:B------:R-:W-:Y:S01]  /*17070*/  @!P4 IMAD.IADD R6, R6, 0x1, -R7 ;  /* 0x000000010606c824 */ /* 0x000fe200078e0a07 */
[----:B------:R-:W-:Y:S02]  /*17080*/  @!P2 IADD3 R8, R8, 0x1, RZ ;  /* 0x000000010808a810 */ /* 0x000fe40007ffe0ff */
[-C--:B------:R-:W-:Y:S02]  /*17090*/  ISETP.GE.U32.AND P5, PT, R4, R7.reuse, PT ;  /* 0x000000070400720c */ /* 0x080fe40003fa6070 */
[----:B------:R-:W-:Y:S02]  /*170a0*/  ISETP.GE.U32.AND P6, PT, R6, R7, PT ;  /* 0x000000070600720c */ /* 0x000fe40003fc6070 */
[----:B------:R-:W-:Y:S02]  /*170b0*/  @!P4 IADD3 R9, R9, 0x1, RZ ;  /* 0x000000010909c810 */ /* 0x000fe40007ffe0ff */
[----:B------:R-:W-:-:S02]  /*170c0*/  ISETP.NE.AND P2, PT, R11, RZ, PT ;  /* 0x000000ff0b00720c */ /* 0x000fc40003f45270 */
[----:B------:R-:W-:-:S05]  /*170d0*/  LOP3.LUT R7, RZ, R11, RZ, 0x33, !PT ;  /* 0x0000000bff077212 */ /* 0x000fca00078e33ff */
        /* <DEDUP_REMOVED lines=26> */
.L_x_2432:
[----:B------:R-:W-:Y:S02]  /*17280*/  ULDC.64 UR4, c[0x0][0x118] ;  /* 0x0000460000047ab9 */ /* 0x000fe40000000a00 */
[----:B------:R-:W2:Y:S02]  /*17290*/  LD.E R5, [R228.64+0x40] ;  /* 0x00004004e4057980 */ /* 0x000ea4000c101900 */
[----:B--2---:R-:W-:-:S04]  /*172a0*/  LEA R5, -R5, RZ, 0x6 ;  /* 0x000000ff05057211 */ /* 0x004fc800078e31ff */
[----:B------:R-:W-:Y:S02]  /*172b0*/  SHF.R.S32.HI R2, RZ, 0x1f, R5 ;  /* 0x0000001fff027819 */ /* 0x000fe40000011405 */
.L_x_2433:
[----:B------:R-:W-:Y:S05]  /*172c0*/  BSYNC B0 ;  /* 0x0000000000007941 */ /* 0x000fea0003800000 */
.L_x_2431:
[C---:B------:R-:W-:Y:S01]  /*172d0*/  LOP3.LUT P5, RZ, R214.reuse, 0x1, RZ, 0xc0, !PT ;  /* 0x00000001d6ff7812 */ /* 0x040fe200078ac0ff */
[----:B------:R-:W-:Y:S01]  /*172e0*/  ULDC.64 UR4, c[0x0][0x118] ;  /* 0x0000460000047ab9 */ /* 0x000fe20000000a00 */
[C---:B------:R-:W-:Y:S01]  /*172f0*/  LOP3.LUT P4, RZ, R214.reuse, 0x2, RZ, 0xc0, !PT ;  /* 0x00000002d6ff7812 */ /* 0x040fe2000788c0ff */
[----:B------:R-:W-:Y:S01]  /*17300*/  IMAD R0, R215, 0x40, R0 ;  /* 0x00000040d7007824 */ /* 0x000fe200078e0200 */
[----:B------:R-:W-:Y:S01]  /*17310*/  LOP3.LUT P3, RZ, R214, 0x4, RZ, 0xc0, !PT ;  /* 0x00000004d6ff7812 */ /* 0x000fe2000786c0ff */
[----:B------:R-:W-:Y:S01]  /*17320*/  BSSY B1, `(.L_x_2434) ;  /* 0x0000216000017945 */ /* 0x000fe20003800000 */
[C---:B------:R-:W-:Y:S02]  /*17330*/  IADD3 R7, P2, R5.reuse, R198, RZ ;  /* 0x000000c605077210 */ /* 0x040fe40007f5e0ff */
[----:B------:R-:W-:-:S03]  /*17340*/  LEA R230, P1, R5, R164, 0x1 ;  /* 0x000000a405e67211 */ /* 0x000fc600078208ff */
[----:B------:R-:W-:Y:S01]  /*17350*/  IMAD.X R4, R2, 0x1, R199, P2 ;  /* 0x0000000102047824 */ /* 0x000fe200010e06c7 */
[-C--:B------:R-:W-:Y:S02]  /*17360*/  LEA.HI.X R231, R5, R165.reuse, R2, 0x1, P1 ;  /* 0x000000a505e77211 */ /* 0x080fe400008f0c02 */
[CC--:B------:R-:W-:Y:S02]  /*17370*/  @P5 LEA R10, P6, R7.reuse, R164.reuse, 0x1 ;  /* 0x000000a4070a5211 */ /* 0x0c0fe400078c08ff */
[CC--:B------:R-:W-:Y:S01]  /*17380*/  @P4 LEA R8, P2, R7.reuse, R164.reuse, 0x1 ;  /* 0x000000a407084211 */ /* 0x0c0fe200078408ff */
[----:B------:R-:W-:Y:S01]  /*17390*/  @!PT LDS RZ, [RZ] ;  /* 0x00000000fffff984 */ /* 0x000fe20000000800 */
[----:B------:R-:W-:Y:S01]  /*173a0*/  @!PT LDS RZ, [RZ] ;  /* 0x00000000fffff984 */ /* 0x000fe20000000800 */
[----:B------:R-:W-:Y:S01]  /*173b0*/  @!PT LDS RZ, [RZ] ;  /* 0x00000000fffff984 */ /* 0x000fe20000000800 */
[----:B------:R1:W-:Y:S01]  /*173c0*/  @P5 LDGSTS.E.BYPASS.LTC128B.128 [R211+0xc000], [R230.64] ;  /* 0x0c000000e6d35fae */ /* 0x0003e2000b901d44 */
[C---:B------:R-:W-:Y:S02]  /*173d0*/  @P5 LEA.HI.X R11, R7.reuse, R165, R4, 0x1, P6 ;  /* 0x000000a5070b5211 */ /* 0x040fe400030f0c04 */
[C---:B------:R-:W-:Y:S01]  /*173e0*/  @P3 LEA R6, P1, R7.reuse, R164, 0x1 ;  /* 0x000000a407063211 */ /* 0x040fe200078208ff */
[----:B------:R-:W-:Y:S01]  /*173f0*/  @!P5 STS.128 [R211+0xc000], RZ ;  /* 0x00c000ffd300d388 */ /* 0x000fe20000000c00 */
[----:B------:R-:W-:-:S02]  /*17400*/  IADD3 R5, P6, R7, R198, RZ ;  /* 0x000000c607057210 */ /* 0x000fc40007fde0ff */
[CCC-:B------:R-:W-:Y:S02]  /*17410*/  @P4 LEA.HI.X R9, R7.reuse, R165.reuse, R4.reuse, 0x1, P2 ;  /* 0x000000a507094211 */ /* 0x1c0fe400010f0c04 */
[-C--:B------:R-:W-:Y:S01]  /*17420*/  @P3 LEA.HI.X R7, R7, R165.reuse, R4, 0x1, P1 ;  /* 0x000000a507073211 */ /* 0x080fe200008f0c04 */
[----:B------:R-:W-:Y:S01]  /*17430*/  IMAD.X R4, R4, 0x1, R199, P6 ;  /* 0x0000000104047824 */ /* 0x000fe200030e06c7 */
[CC--:B------:R-:W-:Y:S02]  /*17440*/  @P5 LEA R14, P6, R5.reuse, R164.reuse, 0x1 ;  /* 0x000000a4050e5211 */ /* 0x0c0fe400078c08ff */
[CC--:B------:R-:W-:Y:S02]  /*17450*/  @P4 LEA R12, P2, R5.reuse, R164.reuse, 0x1 ;  /* 0x000000a4050c4211 */ /* 0x0c0fe400078408ff */
[C---:B------:R-:W-:Y:S02]  /*17460*/  @P5 LEA.HI.X R15, R5.reuse, R165, R4, 0x1, P6 ;  /* 0x000000a5050f5211 */ /* 0x040fe400030f0c04 */
[----:B------:R-:W-:-:S02]  /*17470*/  @P3 LEA R16, P1, R5, R164, 0x1 ;  /* 0x000000a405103211 */ /* 0x000fc400078208ff */
[C---:B------:R-:W-:Y:S02]  /*17480*/  IADD3 R2, P6, R5.reuse, R198, RZ ;  /* 0x000000c605027210 */ /* 0x040fe40007fde0ff */
[CCC-:B------:R-:W-:Y:S02]  /*17490*/  @P4 LEA.HI.X R13, R5.reuse, R165.reuse, R4.reuse, 0x1, P2 ;  /* 0x000000a5050d4211 */ /* 0x1c0fe400010f0c04 */
[----:B------:R-:W-:Y:S01]  /*174a0*/  @P3 LEA.HI.X R17, R5, R165, R4, 0x1, P1 ;  /* 0x000000a505113211 */ /* 0x000fe200008f0c04 */
[----:B------:R-:W-:Y:S01]  /*174b0*/  IMAD.X R4, R4, 0x1, R199, P6 ;  /* 0x0000000104047824 */ /* 0x000fe200030e06c7 */
[CC--:B------:R-:W-:Y:S01]  /*174c0*/  @P5 LEA R20, P6, R2.reuse, R164.reuse, 0x1 ;  /* 0x000000a402145211 */ /* 0x0c0fe200078c08ff */
[----:B------:R-:W-:Y:S01]  /*174d0*/  @P4 IMAD.MOV.U32 R5, RZ, RZ, R231 ;  /* 0x000000ffff054224 */ /* 0x000fe200078e00e7 */
[CC--:B------:R-:W-:Y:S02]  /*174e0*/  @P4 LEA R18, P2, R2.reuse, R164.reuse, 0x1 ;  /* 0x000000a402124211 */ /* 0x0c0fe400078408ff */
[----:B------:R-:W-:-:S02]  /*174f0*/  @P3 LEA R22, P1, R2, R164, 0x1 ;  /* 0x000000a402163211 */ /* 0x000fc400078208ff */
[CCC-:B------:R-:W-:Y:S02]  /*17500*/  @P5 LEA.HI.X R21, R2.reuse, R165.reuse, R4.reuse, 0x1, P6 ;  /* 0x000000a502155211 */ /* 0x1c0fe400030f0c04 */
[CCC-:B------:R-:W-:Y:S02]  /*17510*/  @P4 LEA.HI.X R19, R2.reuse, R165.reuse, R4.reuse, 0x1, P2 ;  /* 0x000000a502134211 */ /* 0x1c0fe400010f0c04 */
[----:B------:R-:W-:Y:S01]  /*17520*/  @P3 LEA.HI.X R23, R2, R165, R4, 0x1, P1 ;  /* 0x000000a502173211 */ /* 0x000fe200008f0c04 */
[----:B------:R-:W-:Y:S01]  /*17530*/  @P4 IMAD.MOV.U32 R4, RZ, RZ, R230 ;  /* 0x000000ffff044224 */ /* 0x000fe200078e00e6 */
[C---:B------:R-:W-:Y:S02]  /*17540*/  ISETP.GE.AND P1, PT, R0.reuse, R217, PT ;  /* 0x000000d90000720c */ /* 0x040fe40003f26270 */
[C---:B------:R-:W-:Y:S02]  /*17550*/  IADD3 R2, R0.reuse, 0x9, RZ ;  /* 0x0000000900027810 */ /* 0x040fe40007ffe0ff */
[----:B------:R-:W-:Y:S01]  /*17560*/  @!PT LDS RZ, [RZ] ;  /* 0x00000000fffff984 */ /* 0x000fe20000000800 */
[----:B------:R-:W-:Y:S01]  /*17570*/  @!PT LDS RZ, [RZ] ;  /* 0x00000000fffff984 */ /* 0x000fe20000000800 */
[----:B------:R-:W-:Y:S01]  /*17580*/  @!PT LDS RZ, [RZ] ;  /* 0x00000000fffff984 */ /* 0x000fe20000000800 */
[----:B------:R2:W-:Y:S01]  /*17590*/  @P4 LDGSTS.E.BYPASS.LTC128B.128 [R211+0xe000], [R4.64+0x80] ;  /* 0x0e00008004d34fae */ /* 0x0005e2000b901d44 */
[----:B------:R-:W-:-:S03]  /*175a0*/  ISETP.GE.OR P1, PT, R0, R216, !P1 ;  /* 0x000000d80000720c */ /* 0x000fc60004f26670 */
[----:B------:R-:W-:Y:S01]  /*175b0*/  @!P4 STS.128 [R211+0xe000], RZ ;  /* 0x00e000ffd300c388 */ /* 0x000fe20000000c00 */
[----:B--2---:R-:W-:Y:S02]  /*175c0*/  @P3 IMAD.MOV.U32 R4, RZ, RZ, R230 ;  /* 0x000000ffff043224 */ /* 0x004fe400078e00e6 */
[----:B------:R-:W-:-:S05]  /*175d0*/  @P3 IMAD.MOV.U32 R5, RZ, RZ, R231 ;  /* 0x000000ffff053224 */ /* 0x000fca00078e00e7 */
        /* <DEDUP_REMOVED lines=39> */
[----:B------:R-:W-:Y:S01]  /*17850*/  @!P5 STS.128 [R211+0xd800], RZ ;  /* 0x00d800ffd300d388 */ /* 0x000fe20000000c00 */
[----:B------:R-:W-:-:S03]  /*17860*/  ISETP.GE.AND P5, PT, R0, R219, PT ;  /* 0x000000db0000720c */ /* 0x000fc60003fa6270 */
[----:B------:R-:W-:Y:S01]  /*17870*/  @!PT LDS RZ, [RZ] ;  /* 0x00000000fffff984 */ /* 0x000fe20000000800 */
[----:B------:R-:W-:Y:S01]  /*17880*/  @!PT LDS RZ, [RZ] ;  /* 0x00000000fffff984 */ /* 0x000fe20000000800 */
[----:B------:R-:W-:Y:S01]  /*17890*/  @!PT LDS RZ, [RZ] ;  /* 0x00000000fffff984 */ /* 0x000fe20000000800 */
[----:B------:R5:W-:Y:S01]  /*178a0*/  @P4 LDGSTS.E.BYPASS.LTC128B.128 [R211+0xf800], [R18.64+0x80] ;  /* 0x0f80008012d34fae */ /* 0x000be2000b901d44 */
[----:B------:R-:W-:-:S03]  /*178b0*/  ISETP.GE.OR P5, PT, R0, R218, !P5 ;  /* 0x000000da0000720c */ /* 0x000fc60006fa6670 */
[----:B------:R-:W-:Y:S04]  /*178c0*/  @!P4 STS.128 [R211+0xf800], RZ ;  /* 0x00f800ffd300c388 */ /* 0x000fe80000000c00 */
[----:B------:R-:W-:Y:S01]  /*178d0*/  @!PT LDS RZ, [RZ] ;  /* 0x00000000fffff984 */ /* 0x000fe20000000800 */
[----:B------:R-:W-:Y:S01]  /*178e0*/  @!PT LDS RZ, [RZ] ;  /* 0x00000000fffff984 */ /* 0x000fe20000000800 */
[----:B------:R-:W-:Y:S01]  /*178f0*/  @!PT LDS RZ, [RZ] ;  /* 0x00000000fffff984 */ /* 0x000fe20000000800 */
[----:B------:R1:W-:Y:S04]  /*17900*/  @P3 LDGSTS.E.BYPASS.LTC128B.128 [R211+0x11800], [R22.64+0x100] ;  /* 0x1180010016d33fae */ /* 0x0003e8000b901d44 */
[----:B------:R-:W-:Y:S04]  /*17910*/  @!P3 STS.128 [R211+0x11800], RZ ;  /* 0x011800ffd300b388 */ /* 0x000fe80000000c00 */
[----:B------:R-:W-:Y:S04]  /*17920*/  LDSM.16.M88.4 R140, [R193] ;  /* 0x00000000c18c783b */ /* 0x000fe80000000200 */
[----:B----4-:R-:W5:Y:S04]  /*17930*/  LDSM.16.M88.4 R12, [R192+0x6000] ;  /* 0x00600000c00c783b */ /* 0x010f680000000200 */
[----:B------:R-:W4:Y:S04]  /*17940*/  LDSM.16.M88.4 R156, [R192+0x6800] ;  /* 0x00680000c09c783b */ /* 0x000f280000000200 */
[----:B------:R-:W4:Y:S04]  /*17950*/  LDSM.16.M88.4 R148, [R192+0x7000] ;  /* 0x00700000c094783b */ /* 0x000f280000000200 */
[----:B------:R-:W-:Y:S04]  /*17960*/  LDSM.16.M88.4 R136, [R191] ;  /* 0x00000000bf88783b */ /* 0x000fe80000000200 */
[----:B------:R-:W4:Y:S04]  /*17970*/  LDSM.16.M88.4 R24, [R190] ;  /* 0x00000000be18783b */ /* 0x000f280000000200 */
[----:B------:R-:W4:Y:S04]  /*17980*/  LDSM.16.M88.4 R32, [R192+0x7800] ;  /* 0x00780000c020783b */ /* 0x000f280000000200 */
[----:B--2---:R-:W2:Y:S04]  /*17990*/  LDSM.16.M88.4 R4, [R186] ;  /* 0x00000000ba04783b */ /* 0x004ea80000000200 */
[----:B------:R-:W2:Y:S04]  /*179a0*/  LDSM.16.M88.4 R224, [R185] ;  /* 0x00000000b9e0783b */ /* 0x000ea80000000200 */
[----:B------:R-:W-:Y:S04]  /*179b0*/  LDSM.16.M88.4 R164, [R189] ;  /* 0x00000000bda4783b */ /* 0x000fe80000000200 */
[----:B-1----:R-:W1:Y:S01]  /*179c0*/  LDSM.16.M88.4 R20, [R187+0x6000] ;  /* 0x00600000bb14783b */ /* 0x002e620000000200 */
[C---:B-----5:R-:W-:Y:S03]  /*179d0*/  HMMA.16816.F32.BF16 R16, R140.reuse, R12, RZ ;  /* 0x0000000c8c10723c */ /* 0x060fe600000418ff */
[----:B------:R-:W5:Y:S04]  /*179e0*/  LDSM.16.M88.4 R168, [R184] ;  /* 0x00000000b8a8783b */ /* 0x000f680000000200 */
[----:B---3--:R-:W3:Y:S01]  /*179f0*/  LDSM.16.M88.4 R8, [R187+0x6800] ;  /* 0x00680000bb08783b */ /* 0x008ee20000000200 */
[C---:B----4-:R-:W-:Y:S03]  /*17a00*/  HMMA.16816.F32.BF16 R160, R140.reuse, R156, RZ ;  /* 0x0000009c8ca0723c */ /* 0x050fe600000418ff */
[----:B------:R-:W4:Y:S04]  /*17a10*/  LDSM.16.M88.4 R28, [R187+0x7000] ;  /* 0x00700000bb1c783b */ /* 0x000f280000000200 */
[----:B------:R-:W-:Y:S01]  /*17a20*/  LDSM.16.M88.4 R172, [R187+0x7800] ;  /* 0x00780000bbac783b */ /* 0x000fe20000000200 */
[C---:B------:R-:W-:Y:S03]  /*17a30*/  HMMA.16816.F32.BF16 R12, R140.reuse, R14, RZ ;  /* 0x0000000e8c0c723c */ /* 0x040fe600000418ff */
[----:B------:R-:W0:Y:S05]  /*17a40*/  LDGDEPBAR ;  /* 0x00000000000079af */ /* 0x000e2a0000000000 */
[C---:B------:R-:W-:Y:S08]  /*17a50*/  HMMA.16816.F32.BF16 R156, R140.reuse, R158, RZ ;  /* 0x0000009e8c9c723c */ /* 0x040ff000000418ff */
[C---:B------:R-:W-:Y:S08]  /*17a60*/  HMMA.16816.F32.BF16 R152, R140.reuse, R148, RZ ;  /* 0x000000948c98723c */ /* 0x040ff000000418ff */
[----:B------:R-:W-:Y:S08]  /*17a70*/  HMMA.16816.F32.BF16 R148, R140, R150, RZ ;  /* 0x000000968c94723c */ /* 0x000ff000000418ff */
[----:B------:R-:W-:Y:S08]  /*17a80*/  HMMA.16816.F32.BF16 R16, R136, R24, R16 ;  /* 0x000000188810723c */ /* 0x000ff00000041810 */
[C---:B------:R-:W-:Y:S08]  /*17a90*/  HMMA.16816.F32.BF16 R144, R140.reuse, R32, RZ ;  /* 0x000000208c90723c */ /* 0x040ff000000418ff */
[----:B------:R-:W-:Y:S01]  /*17aa0*/  HMMA.16816.F32.BF16 R140, R140, R34, RZ ;  /* 0x000000228c8c723c */ /* 0x000fe200000418ff */
[----:B------:R-:W-:Y:S07]  /*17ab0*/  LDSM.16.M88.4 R32, [R188] ;  /* 0x00000000bc20783b */ /* 0x000fee0000000200 */
[C---:B------:R-:W-:Y:S01]  /*17ac0*/  HMMA.16816.F32.BF16 R12, R136.reuse, R26, R12 ;  /* 0x0000001a880c723c */ /* 0x040fe2000004180c */
[----:B------:R-:W3:Y:S07]  /*17ad0*/  LDSM.16.M88.4 R24, [R183] ;  /* 0x00000000b718783b */ /* 0x000eee0000000200 */
[C---:B--2---:R-:W-:Y:S08]  /*17ae0*/  HMMA.16816.F32.BF16 R160, R136.reuse, R4, R160 ;  /* 0x0000000488a0723c */ /* 0x044ff000000418a0 */
[C---:B------:R-:W-:Y:S01]  /*17af0*/  HMMA.16816.F32.BF16 R156, R136.reuse, R6, R156 ;  /* 0x00000006889c723c */ /* 0x040fe2000004189c */
[----:B------:R-:W2:Y:S07]  /*17b00*/  LDSM.16.M88.4 R4, [R183+0x800] ;  /* 0x00080000b704783b */ /* 0x000eae0000000200 */
[C---:B------:R-:W-:Y:S08]  /*17b10*/  HMMA.16816.F32.BF16 R152, R136.reuse, R224, R152 ;  /* 0x000000e08898723c */ /* 0x040ff00000041898 */
[----:B------:R-:W-:Y:S01]  /*17b20*/  HMMA.16816.F32.BF16 R148, R136, R226, R148 ;  /* 0x000000e28894723c */ /* 0x000fe20000041894 */
[----:B------:R-:W2:Y:S07]  /*17b30*/  LDSM.16.M88.4 R224, [R183+0x1000] ;  /* 0x00100000b7e0783b */ /* 0x000eae0000000200 */
[----:B-1----:R-:W-:Y:S08]  /*17b40*/  HMMA.16816.F32.BF16 R16, R164, R20, R16 ;  /* 0x00000014a410723c */ /* 0x002ff00000041810 */
[C---:B-----5:R-:W-:Y:S08]  /*17b50*/  HMMA.16816.F32.BF16 R144, R136.reuse, R168, R144 ;  /* 0x000000a88890723c */ /* 0x060ff00000041890 */
[----:B------:R-:W-:Y:S01]  /*17b60*/  HMMA.16816.F32.BF16 R140, R136, R170, R140 ;  /* 0x000000aa888c723c */ /* 0x000fe2000004188c */
[----:B------:R-:W-:Y:S04]  /*17b70*/  LDSM.16.M88.4 R136, [R193+0x2000] ;  /* 0x00200000c188783b */ /* 0x000fe80000000200 */
[----:B------:R-:W-:Y:S03]  /*17b80*/  LDSM.16.M88.4 R168, [R183+0x1800] ;  /* 0x00180000b7a8783b */ /* 0x000fe60000000200 */
[C---:B------:R-:W-:Y:S01]  /*17b90*/  HMMA.16816.F32.BF16 R12, R164.reuse, R22, R12 ;  /* 0x00000016a40c723c */ /* 0x040fe2000004180c */
[----:B------:R-:W1:Y:S07]  /*17ba0*/  LDSM.16.M88.4 R20, [R192+0x8000] ;  /* 0x00800000c014783b */ /* 0x000e6e0000000200 */
[C---:B---3--:R-:W-:Y:S08]  /*17bb0*/  HMMA.16816.F32.BF16 R160, R164.reuse, R8, R160 ;  /* 0x00000008a4a0723c */ /* 0x048ff000000418a0 */
[C---:B------:R-:W-:Y:S01]  /*17bc0*/  HMMA.16816.F32.BF16 R156, R164.reuse, R10, R156 ;  /* 0x0000000aa49c723c */ /* 0x040fe2000004189c */
[----:B------:R-:W3:Y:S07]  /*17bd0*/  LDSM.16.M88.4 R8, [R192+0x8800] ;  /* 0x00880000c008783b */ /* 0x000eee0000000200 */
[C---:B----4-:R-:W-:Y:S08]  /*17be0*/  HMMA.16816.F32.BF16 R152, R164.reuse, R28, R152 ;  /* 0x0000001ca498723c */ /* 0x050ff00000041898 */
[----:B------:R-:W-:Y:S01]  /*17bf0*/  HMMA.16816.F32.BF16 R148, R164, R30, R148 ;  /* 0x0000001ea494723c */ /* 0x000fe20000041894 */
[----:B------:R-:W4:Y:S07]  /*17c00*/  LDSM.16.M88.4 R28, [R192+0x9000] ;  /* 0x00900000c01c783b */ /* 0x000f2e0000000200 */
[----:B------:R-:W-:Y:S08]  /*17c10*/  HMMA.16816.F32.BF16 R16, R32, R24, R16 ;  /* 0x000000182010723c */ /* 0x000ff00000041810 */
[C---:B------:R-:W-:Y:S08]  /*17c20*/  HMMA.16816.F32.BF16 R144, R164.reuse, R172, R144 ;  /* 0x000000aca490723c */ /* 0x040ff00000041890 */
[----:B------:R-:W-:Y:S01]  /*17c30*/  HMMA.16816.F32.BF16 R140, R164, R174, R140 ;  /* 0x000000aea48c723c */ /* 0x000fe2000004188c */
[----:B------:R-:W-:Y:S04]  /*17c40*/  LDSM.16.M88.4 R164, [R191+0x2000] ;  /* 0x00200000bfa4783b */ /* 0x000fe80000000200 */
[----:B------:R-:W-:Y:S03]  /*17c50*/  LDSM.16.M88.4 R172, [R192+0x9800] ;  /* 0x00980000c0ac783b */ /* 0x000fe60000000200 */
[C---:B------:R-:W-:Y:S01]  /*17c60*/  HMMA.16816.F32.BF16 R12, R32.reuse, R26, R12 ;  /* 0x0000001a200c723c */ /* 0x040fe2000004180c */
[----:B------:R-:W5:Y:S07]  /*17c70*/  LDSM.16.M88.4 R24, [R182] ;  /* 0x00000000b618783b */ /* 0x000f6e0000000200 */
[C---:B--2---:R-:W-:Y:S08]  /*17c80*/  HMMA.16816.F32.BF16 R160, R32.reuse, R4, R160 ;  /* 0x0000000420a0723c */ /* 0x044ff000000418a0 */
[C---:B------:R-:W-:Y:S01]  /*17c90*/  HMMA.16816.F32.BF16 R156, R32.reuse, R6, R156 ;  /* 0x00000006209c723c */ /* 0x040fe2000004189c */
[----:B------:R-:W2:Y:S07]  /*17ca0*/  LDSM.16.M88.4 R4, [R181] ;  /* 0x00000000b504783b */ /* 0x000eae0000000200 */
[C---:B------:R-:W-:Y:S08]  /*17cb0*/  HMMA.16816.F32.BF16 R152, R32.reuse, R224, R152 ;  /* 0x000000e02098723c */ /* 0x040ff00000041898 */
[----:B------:R-:W-:Y:S01]  /*17cc0*/  HMMA.16816.F32.BF16 R148, R32, R226, R148 ;  /* 0x000000e22094723c */ /* 0x000fe20000041894 */
[----:B------:R-:W2:Y:S07]  /*17cd0*/  LDSM.16.M88.4 R224, [R180] ;  /* 0x00000000b4e0783b */ /* 0x000eae0000000200 */
[----:B-1----:R-:W-:Y:S08]  /*17ce0*/  HMMA.16816.F32.BF16 R16, R136, R20, R16 ;  /* 0x000000148810723c */ /* 0x002ff00000041810 */
[C---:B------:R-:W-:Y:S08]  /*17cf0*/  HMMA.16816.F32.BF16 R144, R32.reuse, R168, R144 ;  /* 0x000000a82090723c */ /* 0x040ff00000041890 */
[----:B------:R-:W-:Y:S01]  /*17d00*/  HMMA.16816.F32.BF16 R140, R32, R170, R140 ;  /* 0x000000aa208c723c */ /* 0x000fe2000004188c */
[----:B------:R-:W-:Y:S04]  /*17d10*/  LDSM.16.M88.4 R32, [R187+0x8000] ;  /* 0x00800000bb20783b */ /* 0x000fe80000000200 */
[----:B------:R-:W-:Y:S03]  /*17d20*/  LDSM.16.M88.4 R168, [R179] ;  /* 0x00000000b3a8783b */ /* 0x000fe60000000200 */
        /* <DEDUP_REMOVED lines=8> */
[----:B-----5:R-:W-:Y:S08]  /*17db0*/  HMMA.16816.F32.BF16 R16, R164, R24, R16 ;  /* 0x00000018a410723c */ /* 0x020ff00000041810 */
[C---:B------:R-:W-:Y:S08]  /*17dc0*/  HMMA.16816.F32.BF16 R144, R136.reuse, R172, R144 ;  /* 0x000000ac8890723c */ /* 0x040ff00000041890 */
[----:B------:R-:W-:Y:S01]  /*17dd0*/  HMMA.16816.F32.BF16 R140, R136, R174, R140 ;  /* 0x000000ae888c723c */ /* 0x000fe2000004188c */
[----:B------:R-:W-:Y:S04]  /*17de0*/  LDSM.16.M88.4 R136, [R188+0x2000] ;  /* 0x00200000bc88783b */ /* 0x000fe80000000200 */
[----:B------:R-:W-:Y:S03]  /*17df0*/  LDSM.16.M88.4 R172, [R183+0x2800] ;  /* 0x00280000b7ac783b */ /* 0x000fe60000000200 */
[C---:B------:R-:W-:Y:S01]  /*17e00*/  HMMA.16816.F32.BF16 R12, R164.reuse, R26, R12 ;  /* 0x0000001aa40c723c */ /* 0x040fe2000004180c */
[----:B------:R-:W-:Y:S07]  /*17e10*/  LDSM.16.M88.4 R24, [R187+0x9800] ;  /* 0x00980000bb18783b */ /* 0x000fee0000000200 */
[C---:B--2---:R-:W-:Y:S08]  /*17e20*/  HMMA.16816.F32.BF16 R160, R164.reuse, R4, R160 ;  /* 0x00000004a4a0723c */ /* 0x044ff000000418a0 */
[C---:B------:R-:W-:Y:S01]  /*17e30*/  HMMA.16816.F32.BF16 R156, R164.reuse, R6, R156 ;  /* 0x00000006a49c723c */ /* 0x040fe2000004189c */
[----:B------:R-:W2:Y:S07]  /*17e40*/  LDSM.16.M88.4 R4, [R183+0x2000] ;  /* 0x00200000b704783b */ /* 0x000eae0000000200 */
[C---:B------:R-:W-:Y:S08]  /*17e50*/  HMMA.16816.F32.BF16 R152, R164.reuse, R224, R152 ;  /* 0x000000e0a498723c */ /* 0x040ff00000041898 */
[----:B------:R-:W-:Y:S01]  /*17e60*/  HMMA.16816.F32.BF16 R148, R164, R226, R148 ;  /* 0x000000e2a494723c */ /* 0x000fe20000041894 */
[----:B------:R-:W-:Y:S07]  /*17e70*/  LDSM.16.M88.4 R224, [R191+0x4000] ;  /* 0x00400000bfe0783b */ /* 0x000fee0000000200 */
[----:B-1----:R-:W-:Y:S08]  /*17e80*/  HMMA.16816.F32.BF16 R16, R20, R32, R16 ;  /* 0x000000201410723c */ /* 0x002ff00000041810 */
[C---:B------:R-:W-:Y:S08]  /*17e90*/  HMMA.16816.F32.BF16 R144, R164.reuse, R168, R144 ;  /* 0x000000a8a490723c */ /* 0x040ff00000041890 */
[----:B------:R-:W-:Y:S01]  /*17ea0*/  HMMA.16816.F32.BF16 R140, R164, R170, R140 ;  /* 0x000000aaa48c723c */ /* 0x000fe2000004188c */
[----:B------:R-:W1:Y:S04]  /*17eb0*/  LDSM.16.M88.4 R168, [R183+0x3000] ;  /* 0x00300000b7a8783b */ /* 0x000e680000000200 */
[----:B------:R-:W-:Y:S03]  /*17ec0*/  LDSM.16.M88.4 R164, [R183+0x3800] ;  /* 0x00380000b7a4783b */ /* 0x000fe60000000200 */
[C---:B------:R-:W-:Y:S01]  /*17ed0*/  HMMA.16816.F32.BF16 R12, R20.reuse, R34, R12 ;  /* 0x00000022140c723c */ /* 0x040fe2000004180c */
[----:B------:R-:W-:Y:S07]  /*17ee0*/  LDSM.16.M88.4 R32, [R192+0xa000] ;  /* 0x00a00000c020783b */ /* 0x000fee0000000200 */
[C---:B---3--:R-:W-:Y:S08]  /*17ef0*/  HMMA.16816.F32.BF16 R160, R20.reuse, R8, R160 ;  /* 0x0000000814a0723c */ /* 0x048ff000000418a0 */
[C---:B------:R-:W-:Y:S01]  /*17f00*/  HMMA.16816.F32.BF16 R156, R20.reuse, R10, R156 ;  /* 0x0000000a149c723c */ /* 0x040fe2000004189c */
[----:B------:R-:W3:Y:S07]  /*17f10*/  LDSM.16.M88.4 R8, [R193+0x4000] ;  /* 0x00400000c108783b */ /* 0x000eee0000000200 */
[C---:B----4-:R-:W-:Y:S08]  /*17f20*/  HMMA.16816.F32.BF16 R152, R20.reuse, R28, R152 ;  /* 0x0000001c1498723c */ /* 0x050ff00000041898 */
[----:B------:R-:W-:Y:S01]  /*17f30*/  HMMA.16816.F32.BF16 R148, R20, R30, R148 ;  /* 0x0000001e1494723c */ /* 0x000fe20000041894 */
[----:B------:R-:W4:Y:S07]  /*17f40*/  LDSM.16.M88.4 R28, [R192+0xa800] ;  /* 0x00a80000c01c783b */ /* 0x000f2e0000000200 */
[----:B--2---:R-:W-:Y:S08]  /*17f50*/  HMMA.16816.F32.BF16 R16, R136, R4, R16 ;  /* 0x000000048810723c */ /* 0x004ff00000041810 */
[C---:B------:R-:W-:Y:S08]  /*17f60*/  HMMA.16816.F32.BF16 R144, R20.reuse, R24, R144 ;  /* 0x000000181490723c */ /* 0x040ff00000041890 */
[----:B------:R-:W-:Y:S01]  /*17f70*/  HMMA.16816.F32.BF16 R140, R20, R26, R140 ;  /* 0x0000001a148c723c */ /* 0x000fe2000004188c */
[----:B------:R-:W2:Y:S04]  /*17f80*/  LDSM.16.M88.4 R24, [R192+0xb000] ;  /* 0x00b00000c018783b */ /* 0x000ea80000000200 */
[----:B------:R-:W-:Y:S03]  /*17f90*/  LDSM.16.M88.4 R20, [R192+0xb800] ;  /* 0x00b80000c014783b */ /* 0x000fe60000000200 */
[C---:B------:R-:W-:Y:S01]  /*17fa0*/  HMMA.16816.F32.BF16 R12, R136.reuse, R6, R12 ;  /* 0x00000006880c723c */ /* 0x040fe2000004180c */
[----:B------:R-:W5:Y:S07]  /*17fb0*/  LDSM.16.M88.4 R4, [R178] ;  /* 0x00000000b204783b */ /* 0x000f6e0000000200 */
[C---:B------:R-:W-:Y:S08]  /*17fc0*/  HMMA.16816.F32.BF16 R160, R136.reuse, R172, R160 ;  /* 0x000000ac88a0723c */ /* 0x040ff000000418a0 */
[C---:B-1----:R-:W-:Y:S08]  /*17fd0*/  HMMA.16816.F32.BF16 R152, R136.reuse, R168, R152 ;  /* 0x000000a88898723c */ /* 0x042ff00000041898 */
[----:B------:R-:W-:Y:S01]  /*17fe0*/  HMMA.16816.F32.BF16 R148, R136, R170, R148 ;  /* 0x000000aa8894723c */ /* 0x000fe20000041894 */
[----:B------:R-:W-:Y:S07]  /*17ff0*/  LDSM.16.M88.4 R168, [R176] ;  /* 0x00000000b0a8783b */ /* 0x000fee0000000200 */
[----:B---3--:R-:W-:Y:S08]  /*18000*/  HMMA.16816.F32.BF16 R16, R8, R32, R16 ;  /* 0x000000200810723c */ /* 0x008ff00000041810 */
[C---:B------:R-:W-:Y:S01]  /*18010*/  HMMA.16816.F32.BF16 R156, R136.reuse, R174, R156 ;  /* 0x000000ae889c723c */ /* 0x040fe2000004189c */
[----:B------:R-:W1:Y:S07]  /*18020*/  LDSM.16.M88.4 R172, [R177] ;  /* 0x00000000b1ac783b */ /* 0x000e6e0000000200 */
[C---:B------:R-:W-:Y:S08]  /*18030*/  HMMA.16816.F32.BF16 R144, R136.reuse, R164, R144 ;  /* 0x000000a48890723c */ /* 0x040ff00000041890 */
[----:B------:R-:W-:Y:S01]  /*18040*/  HMMA.16816.F32.BF16 R140, R136, R166, R140 ;  /* 0x000000a6888c723c */ /* 0x000fe2000004188c */
[----:B------:R-:W-:Y:S04]  /*18050*/  LDSM.16.M88.4 R136, [R189+0x4000] ;  /* 0x00400000bd88783b */ /* 0x000fe80000000200 */
[----:B------:R-:W-:Y:S03]  /*18060*/  LDSM.16.M88.4 R164, [R135] ;  /* 0x0000000087a4783b */ /* 0x000fe60000000200 */
[C---:B------:R-:W-:Y:S01]  /*18070*/  HMMA.16816.F32.BF16 R12, R8.reuse, R34, R12 ;  /* 0x00000022080c723c */ /* 0x040fe2000004180c */
[----:B------:R-:W3:Y:S07]  /*18080*/  LDSM.16.M88.4 R32, [R187+0xa000] ;  /* 0x00a00000bb20783b */ /* 0x000eee0000000200 */
[C---:B----4-:R-:W-:Y:S08]  /*18090*/  HMMA.16816.F32.BF16 R160, R8.reuse, R28, R160 ;  /* 0x0000001c08a0723c */ /* 0x050ff000000418a0 */
[C---:B--2---:R-:W-:Y:S08]  /*180a0*/  HMMA.16816.F32.BF16 R152, R8.reuse, R24, R152 ;  /* 0x000000180898723c */ /* 0x044ff00000041898 */
[----:B------:R-:W-:Y:S01]  /*180b0*/  HMMA.16816.F32.BF16 R148, R8, R26, R148 ;  /* 0x0000001a0894723c */ /* 0x000fe20000041894 */
[----:B------:R-:W-:Y:S07]  /*180c0*/  LDSM.16.M88.4 R24, [R187+0xb000] ;  /* 0x00b00000bb18783b */ /* 0x000fee0000000200 */
[----:B-----5:R-:W-:Y:S08]  /*180d0*/  HMMA.16816.F32.BF16 R16, R224, R4, R16 ;  /* 0x00000004e010723c */ /* 0x020ff00000041810 */
[C---:B------:R-:W-:Y:S01]  /*180e0*/  HMMA.16816.F32.BF16 R156, R8.reuse, R30, R156 ;  /* 0x0000001e089c723c */ /* 0x040fe2000004189c */
[----:B------:R-:W2:Y:S07]  /*180f0*/  LDSM.16.M88.4 R28, [R187+0xa800] ;  /* 0x00a80000bb1c783b */ /* 0x000eae0000000200 */
[C---:B------:R-:W-:Y:S08]  /*18100*/  HMMA.16816.F32.BF16 R144, R8.reuse, R20, R144 ;  /* 0x000000140890723c */ /* 0x040ff00000041890 */
[----:B------:R-:W-:Y:S01]  /*18110*/  HMMA.16816.F32.BF16 R140, R8, R22, R140 ;  /* 0x00000016088c723c */ /* 0x000fe2000004188c */
[----:B------:R-:W-:Y:S04]  /*18120*/  LDSM.16.M88.4 R8, [R188+0x4000] ;  /* 0x00400000bc08783b */ /* 0x000fe80000000200 */
[----:B------:R-:W-:Y:S03]  /*18130*/  LDSM.16.M88.4 R20, [R187+0xb800] ;  /* 0x00b80000bb14783b */ /* 0x000fe60000000200 */
[C---:B------:R-:W-:Y:S01]  /*18140*/  HMMA.16816.F32.BF16 R12, R224.reuse, R6, R12 ;  /* 0x00000006e00c723c */ /* 0x040fe2000004180c */
[----:B------:R-:W4:Y:S07]  /*18150*/  LDSM.16.M88.4 R4, [R183+0x4000] ;  /* 0x00400000b704783b */ /* 0x000f2e0000000200 */
[C---:B-1----:R-:W-:Y:S08]  /*18160*/  HMMA.16816.F32.BF16 R160, R224.reuse, R172, R160 ;  /* 0x000000ace0a0723c */ /* 0x042ff000000418a0 */
[C---:B------:R-:W-:Y:S08]  /*18170*/  HMMA.16816.F32.BF16 R152, R224.reuse, R168, R152 ;  /* 0x000000a8e098723c */ /* 0x040ff00000041898 */
[----:B------:R-:W-:Y:S08]  /*18180*/  HMMA.16816.F32.BF16 R148, R224, R170, R148 ;  /* 0x000000aae094723c */ /* 0x000ff00000041894 */
[----:B---3--:R-:W-:Y:S08]  /*18190*/  HMMA.16816.F32.BF16 R16, R136, R32, R16 ;  /* 0x000000208810723c */ /* 0x008ff00000041810 */
[C---:B------:R-:W-:Y:S01]  /*181a0*/  HMMA.16816.F32.BF16 R168, R224.reuse, R164, R144 ;  /* 0x000000a4e0a8723c */ /* 0x040fe20000041890 */
[----:B------:R-:W1:Y:S06]  /*181b0*/  LDSM.16.M88.4 R144, [R183+0x4800] ;  /* 0x00480000b790783b */ /* 0x000e6c0000000200 */
[----:B------:R-:W-:Y:S01]  /*181c0*/  IMAD.MOV.U32 R164, RZ, RZ, R230 ;  /* 0x000000ffffa47224 */ /* 0x000fe200078e00e6 */
[----:B------:R-:W-:Y:S01]  /*181d0*/  HMMA.16816.F32.BF16 R156, R224, R174, R156 ;  /* 0x000000aee09c723c */ /* 0x000fe2000004189c */
[----:B------:R-:W-:-:S07]  /*181e0*/  IMAD.MOV.U32 R165, RZ, RZ, R231 ;  /* 0x000000ffffa57224 */ /* 0x000fce00078e00e7 */
[C---:B------:R-:W-:Y:S08]  /*181f0*/  HMMA.16816.F32.BF16 R12, R136.reuse, R34, R12 ;  /* 0x00000022880c723c */ /* 0x040ff0000004180c */
[C---:B--2---:R-:W-:Y:S08]  /*18200*/  HMMA.16816.F32.BF16 R160, R136.reuse, R28, R160 ;  /* 0x0000001c88a0723c */ /* 0x044ff000000418a0 */
[C---:B------:R-:W-:Y:S08]  /*18210*/  HMMA.16816.F32.BF16 R152, R136.reuse, R24, R152 ;  /* 0x000000188898723c */ /* 0x040ff00000041898 */
[----:B------:R-:W-:Y:S01]  /*18220*/  HMMA.16816.F32.BF16 R148, R136, R26, R148 ;  /* 0x0000001a8894723c */ /* 0x000fe20000041894 */
[----:B------:R-:W2:Y:S07]  /*18230*/  LDSM.16.M88.4 R24, [R183+0x5000] ;  /* 0x00500000b718783b */ /* 0x000eae0000000200 */
[----:B----4-:R-:W-:Y:S07]  /*18240*/  HMMA.16816.F32.BF16 R16, R8, R4, R16 ;  /* 0x000000040810723c */ /* 0x010fee0000041810 */
[C---:B------:R-:W-:Y:S01]  /*18250*/  IADD3 R5, R0.reuse, 0x1, RZ ;  /* 0x0000000100057810 */ /* 0x040fe20007ffe0ff */
[----:B------:R-:W-:Y:S01]  /*18260*/  HMMA.16816.F32.BF16 R156, R136, R30, R156 ;  /* 0x0000001e889c723c */ /* 0x000fe2000004189c */
[----:B------:R-:W-:-:S02]  /*18270*/  IADD3 R4, R0, 0x8, RZ ;  /* 0x0000000800047810 */ /* 0x000fc40007ffe0ff */
[CC--:B------:R-:W-:Y:S02]  /*18280*/  ISETP.GE.AND P2, PT, R5.reuse, R219.reuse, PT ;  /* 0x000000db0500720c */ /* 0x0c0fe40003f46270 */
[C---:B------:R-:W-:Y:S02]  /*18290*/  ISETP.GE.AND P6, PT, R4.reuse, R219, PT ;  /* 0x000000db0400720c */ /* 0x040fe40003fc6270 */
[-C--:B------:R-:W-:Y:S01]  /*182a0*/  ISETP.GE.OR P2, PT, R5, R218.reuse, !P2 ;  /* 0x000000da0500720c */ /* 0x080fe20005746670 */
[----:B------:R-:W-:Y:S01]  /*182b0*/  HMMA.16816.F32.BF16 R12, R8, R6, R12 ;  /* 0x00000006080c723c */ /* 0x000fe2000004180c */
[----:B------:R-:W-:-:S07]  /*182c0*/  ISETP.GE.OR P6, PT, R4, R218, !P6 ;  /* 0x000000da0400720c */ /* 0x000fce00077c6670 */
[----:B-1----:R-:W-:Y:S01]  /*182d0*/  HMMA.16816.F32.BF16 R160, R8, R144, R160 ;  /* 0x0000009008a0723c */ /* 0x002fe200000418a0 */
[----:B------:R-:W-:Y:S02]  /*182e0*/  FSEL R29, R16, -INF , !P5 ;  /* 0xff800000101d7808 */ /* 0x000fe40006800000 */
[----:B------:R-:W-:Y:S02]  /*182f0*/  FSEL R17, R17, -INF , !P2 ;  /* 0xff80000011117808 */ /* 0x000fe40005000000 */
[CC--:B------:R-:W-:Y:S02]  /*18300*/  ISETP.GE.AND P5, PT, R5.reuse, R217.reuse, PT ;  /* 0x000000d90500720c */ /* 0x0c0fe40003fa6270 */
[----:B------:R-:W-:Y:S01]  /*18310*/  ISETP.GE.AND P2, PT, R4, R217, PT ;  /* 0x000000d90400720c */ /* 0x000fe20003f46270 */
[----:B------:R-:W-:Y:S01]  /*18320*/  HMMA.16816.F32.BF16 R140, R224, R166, R140 ;  /* 0x000000a6e08c723c */ /* 0x000fe2000004188c */
[----:B------:R-:W-:Y:S02]  /*18330*/  FSEL R18, R18, -INF , !P1 ;  /* 0xff80000012127808 */ /* 0x000fe40004800000 */
[----:B------:R-:W-:-:S02]  /*18340*/  ISETP.GE.OR P5, PT, R5, R216, !P5 ;  /* 0x000000d80500720c */ /* 0x000fc40006fa6670 */
[----:B------:R-:W-:Y:S02]  /*18350*/  ISETP.GE.OR P2, PT, R4, R216, !P2 ;  /* 0x000000d80400720c */ /* 0x000fe40005746670 */
[----:B------:R-:W-:Y:S01]  /*18360*/  ISETP.GE.AND P1, PT, R2, R217, PT ;  /* 0x000000d90200720c */ /* 0x000fe20003f26270 */
[----:B------:R-:W1:Y:S01]  /*18370*/  LDSM.16.M88.4 R4, [R183+0x5800] ;  /* 0x00580000b704783b */ /* 0x000e620000000200 */
[----:B------:R-:W-:Y:S01]  /*18380*/  HMMA.16816.F32.BF16 R156, R8, R146, R156 ;  /* 0x00000092089c723c */ /* 0x000fe2000004189c */
[----:B------:R-:W-:Y:S01]  /*18390*/  FSEL R12, R12, -INF , !P6 ;  /* 0xff8000000c0c7808 */ /* 0x000fe20007000000 */
[----:B------:R-:W-:-:S04]  /*183a0*/  DEPBAR.LE SB0, 0x0 ;  /* 0x000080000000791a */ /* 0x000fc80000000000 */
[C---:B------:R-:W-:Y:S02]  /*183b0*/  ISETP.GE.AND P6, PT, R2.reuse, R219, PT ;  /* 0x000000db0200720c */ /* 0x040fe40003fc6270 */
[----:B------:R-:W-:Y:S01]  /*183c0*/  ISETP.GE.OR P1, PT, R2, R216, !P1 ;  /* 0x000000d80200720c */ /* 0x000fe20004f26670 */
[----:B--2---:R-:W-:Y:S01]  /*183d0*/  HMMA.16816.F32.BF16 R152, R8, R24, R152 ;  /* 0x000000180898723c */ /* 0x004fe20000041898 */
[----:B------:R-:W-:Y:S01]  /*183e0*/  IADD3 R16, R0, 0x11, RZ ;  /* 0x0000001100107810 */ /* 0x000fe20007ffe0ff */
[----:B------:R-:W-:Y:S01]  /*183f0*/  BAR.SYNC.DEFER_BLOCKING 0x0 ;  /* 0x0000000000007b1d */ /* 0x000fe20000010000 */
[----:B------:R-:W-:Y:S02]  /*18400*/  ISETP.GE.OR P6, PT, R2, R218, !P6 ;  /* 0x000000da0200720c */ /* 0x000fe400077c6670 */
[----:B------:R-:W-:Y:S02]  /*18410*/  FSEL R19, R19, -INF , !P5 ;  /* 0xff80000013137808 */ /* 0x000fe40006800000 */
[----:B------:R-:W-:Y:S01]  /*18420*/  FSEL R15, R15, -INF , !P1 ;  /* 0xff8000000f0f7808 */ /* 0x000fe20004800000 */
[----:B------:R-:W-:Y:S01]  /*18430*/  HMMA.16816.F32.BF16 R168, R136, R20, R168 ;  /* 0x0000001488a8723c */ /* 0x000fe200000418a8 */
[----:B------:R-:W-:-:S02]  /*18440*/  IADD3 R2, R0, 0x10, RZ ;  /* 0x0000001000027810 */ /* 0x000fc40007ffe0ff */
[C---:B------:R-:W-:Y:S02]  /*18450*/  ISETP.GE.AND P5, PT, R16.reuse, R219, PT ;  /* 0x000000db1000720c */ /* 0x040fe40003fa6270 */
[----:B------:R-:W-:Y:S02]  /*18460*/  ISETP.GE.AND P1, PT, R16, R217, PT ;  /* 0x000000d91000720c */ /* 0x000fe40003f26270 */
[----:B------:R-:W-:Y:S01]  /*18470*/  FSEL R13, R13, -INF , !P6 ;  /* 0xff8000000d0d7808 */ /* 0x000fe20007000000 */
[----:B------:R-:W-:Y:S01]  /*18480*/  HMMA.16816.F32.BF16 R148, R8, R26, R148 ;  /* 0x0000001a0894723c */ /* 0x000fe20000041894 */
[----:B------:R-:W-:Y:S02]  /*18490*/  FSEL R14, R14, -INF , !P2 ;  /* 0xff8000000e0e7808 */ /* 0x000fe40005000000 */
[C---:B------:R-:W-:Y:S02]  /*184a0*/  ISETP.GE.AND P6, PT, R2.reuse, R219, PT ;  /* 0x000000db0200720c */ /* 0x040fe40003fc6270 */
[----:B------:R-:W-:-:S02]  /*184b0*/  ISETP.GE.AND P2, PT, R2, R217, PT ;  /* 0x000000d90200720c */ /* 0x000fc40003f46270 */
[C---:B------:R-:W-:Y:S01]  /*184c0*/  ISETP.GE.OR P5, PT, R16.reuse, R218, !P5 ;  /* 0x000000da1000720c */ /* 0x040fe20006fa6670 */
[----:B------:R-:W-:Y:S01]  /*184d0*/  HMMA.16816.F32.BF16 R140, R136, R22, R140 ;  /* 0x00000016888c723c */ /* 0x000fe2000004188c */
[----:B------:R-:W-:Y:S02]  /*184e0*/  ISETP.GE.OR P1, PT, R16, R216, !P1 ;  /* 0x000000d81000720c */ /* 0x000fe40004f26670 */
[----:B------:R-:W-:Y:S02]  /*184f0*/  IADD3 R16, R0, 0x19, RZ ;  /* 0x0000001900107810 */ /* 0x000fe40007ffe0ff */
[C---:B------:R-:W-:Y:S02]  /*18500*/  ISETP.GE.OR P6, PT, R2.reuse, R218, !P6 ;  /* 0x000000da0200720c */ /* 0x040fe400077c6670 */
[----:B------:R-:W-:Y:S01]  /*18510*/  ISETP.GE.OR P2, PT, R2, R216, !P2 ;  /* 0x000000d80200720c */ /* 0x000fe20005746670 */
[----:B-1----:R-:W-:Y:S01]  /*18520*/  HMMA.16816.F32.BF16 R168, R8, R4, R168 ;  /* 0x0000000408a8723c */ /* 0x002fe200000418a8 */
[----:B------:R-:W-:-:S02]  /*18530*/  FSEL R161, R161, -INF , !P5 ;  /* 0xff800000a1a17808 */ /* 0x000fc40006800000 */
[----:B------:R-:W-:Y:S02]  /*18540*/  IADD3 R2, R0, 0x18, RZ ;  /* 0x0000001800027810 */ /* 0x000fe40007ffe0ff */
[-C--:B------:R-:W-:Y:S02]  /*18550*/  ISETP.GE.AND P5, PT, R16, R219.reuse, PT ;  /* 0x000000db1000720c */ /* 0x080fe40003fa6270 */
[----:B------:R-:W-:Y:S02]  /*18560*/  FSEL R160, R160, -INF , !P6 ;  /* 0xff800000a0a07808 */ /* 0x000fe40007000000 */
[----:B------:R-:W-:Y:S02]  /*18570*/  ISETP.GE.AND P6, PT, R2, R219, PT ;  /* 0x000000db0200720c */ /* 0x000fe40003fc6270 */
[----:B------:R-:W-:Y:S02]  /*18580*/  ISETP.GE.OR P5, PT, R16, R218, !P5 ;  /* 0x000000da1000720c */ /* 0x000fe40006fa6670 */
[----:B------:R-:W-:-:S02]  /*18590*/  IADD3 R20, R0, 0x20, RZ ;  /* 0x0000002000147810 */ /* 0x000fc40007ffe0ff */
[----:B------:R-:W-:Y:S02]  /*185a0*/  FSEL R163, R163, -INF , !P1 ;  /* 0xff800000a3a37808 */ /* 0x000fe40004800000 */
[C---:B------:R-:W-:Y:S02]  /*185b0*/  ISETP.GE.OR P1, PT, R2.reuse, R218, !P6 ;  /* 0x000000da0200720c */ /* 0x040fe40007726670 */
[----:B------:R-:W-:Y:S02]  /*185c0*/  FSEL R24, R157, -INF , !P5 ;  /* 0xff8000009d187808 */ /* 0x000fe40006800000 */
[----:B------:R-:W-:Y:S02]  /*185d0*/  ISETP.GE.AND P6, PT, R2, R217, PT ;  /* 0x000000d90200720c */ /* 0x000fe40003fc6270 */
[----:B------:R-:W-:Y:S02]  /*185e0*/  ISETP.GE.AND P5, PT, R20, R219, PT ;  /* 0x000000db1400720c */ /* 0x000fe40003fa6270 */
[----:B------:R-:W-:-:S02]  /*185f0*/  FSEL R162, R162, -INF , !P2 ;  /* 0xff800000a2a27808 */ /* 0x000fc40005000000 */
[-C--:B------:R-:W-:Y:S02]  /*18600*/  ISETP.GE.AND P2, PT, R16, R217.reuse, PT ;  /* 0x000000d91000720c */ /* 0x080fe40003f46270 */
[----:B------:R-:W-:Y:S02]  /*18610*/  ISETP.GE.OR P6, PT, R2, R216, !P6 ;  /* 0x000000d80200720c */ /* 0x000fe400077c6670 */
[----:B------:R-:W-:Y:S02]  /*18620*/  ISETP.GE.OR P5, PT, R20, R218, !P5 ;  /* 0x000000da1400720c */ /* 0x000fe40006fa6670 */
[----:B------:R-:W-:Y:S02]  /*18630*/  FSEL R25, R156, -INF , !P1 ;  /* 0xff8000009c197808 */ /* 0x000fe40004800000 */
[----:B------:R-:W-:Y:S02]  /*18640*/  IADD3 R2, R0, 0x28, RZ ;  /* 0x0000002800027810 */ /* 0x000fe40007ffe0ff */
[----:B------:R-:W-:-:S02]  /*18650*/  ISETP.GE.AND P1, PT, R20, R217, PT ;  /* 0x000000d91400720c */ /* 0x000fc40003f26270 */
[-C--:B------:R-:W-:Y:S02]  /*18660*/  ISETP.GE.OR P2, PT, R16, R216.reuse, !P2 ;  /* 0x000000d81000720c */ /* 0x080fe40005746670 */
[----:B------:R-:W-:Y:S02]  /*18670*/  IADD3 R16, R0, 0x21, RZ ;  /* 0x0000002100107810 */ /* 0x000fe40007ffe0ff */
[----:B------:R-:W-:Y:S02]  /*18680*/  FSEL R220, R152, -INF , !P5 ;  /* 0xff80000098dc7808 */ /* 0x000fe40006800000 */
[----:B------:R-:W-:Y:S02]  /*18690*/  ISETP.GE.AND P5, PT, R2, R219, PT ;  /* 0x000000db0200720c */ /* 0x000fe40003fa6270 */
[----:B------:R-:W-:Y:S02]  /*186a0*/  ISETP.GE.OR P1, PT, R20, R216, !P1 ;  /* 0x000000d81400720c */ /* 0x000fe40004f26670 */
[----:B------:R-:W-:-:S02]  /*186b0*/  FSEL R20, R159, -INF , !P2 ;  /* 0xff8000009f147808 */ /* 0x000fc40005000000 */
[----:B------:R-:W-:Y:S02]  /*186c0*/  ISETP.GE.AND P2, PT, R16, R219, PT ;  /* 0x000000db1000720c */ /* 0x000fe40003f46270 */
[-C--:B------:R-:W-:Y:S02]  /*186d0*/  ISETP.GE.OR P5, PT, R2, R218.reuse, !P5 ;  /* 0x000000da0200720c */ /* 0x080fe40006fa6670 */
[----:B------:R-:W-:Y:S02]  /*186e0*/  IADD3 R4, R0, 0x29, RZ ;  /* 0x0000002900047810 */ /* 0x000fe40007ffe0ff */
[----:B------:R-:W-:Y:S02]  /*186f0*/  ISETP.GE.OR P2, PT, R16, R218, !P2 ;  /* 0x000000da1000720c */ /* 0x000fe40005746670 */
[----:B------:R-:W-:Y:S02]  /*18700*/  FSEL R175, R148, -INF , !P5 ;  /* 0xff80000094af7808 */ /* 0x000fe40006800000 */
[----:B------:R-:W-:-:S02]  /*18710*/  FSEL R172, R154, -INF , !P1 ;  /* 0xff8000009aac7808 */ /* 0x000fc40004800000 */
[C---:B------:R-:W-:Y:S02]  /*18720*/  ISETP.GE.AND P5, PT, R4.reuse, R219, PT ;  /* 0x000000db0400720c */ /* 0x040fe40003fa6270 */
[-C--:B------:R-:W-:Y:S02]  /*18730*/  ISETP.GE.AND P1, PT, R4, R217.reuse, PT ;  /* 0x000000d90400720c */ /* 0x080fe40003f26270 */
[----:B------:R-:W-:Y:S02]  /*18740*/  FSEL R222, R153, -INF , !P2 ;  /* 0xff80000099de7808 */ /* 0x000fe40005000000 */
[----:B------:R-:W-:Y:S02]  /*18750*/  ISETP.GE.AND P2, PT, R2, R217, PT ;  /* 0x000000d90200720c */ /* 0x000fe40003f46270 */
[C---:B------:R-:W-:Y:S02]  /*18760*/  ISETP.GE.OR P5, PT, R4.reuse, R218, !P5 ;  /* 0x000000da0400720c */ /* 0x040fe40006fa6670 */
[----:B------:R-:W-:-:S02]  /*18770*/  ISETP.GE.OR P1, PT, R4, R216, !P1 ;  /* 0x000000d80400720c */ /* 0x000fc40004f26670 */
[----:B------:R-:W-:Y:S01]  /*18780*/  HMMA.16816.F32.BF16 R4, R8, R6, R140 ;  /* 0x000000060804723c */ /* 0x000fe2000004188c */
[----:B------:R-:W-:Y:S02]  /*18790*/  ISETP.GE.OR P2, PT, R2, R216, !P2 ;  /* 0x000000d80200720c */ /* 0x000fe40005746670 */
[----:B------:R-:W-:Y:S02]  /*187a0*/  IADD3 R2, R0, 0x31, RZ ;  /* 0x0000003100027810 */ /* 0x000fe40007ffe0ff */
[----:B------:R-:W-:Y:S02]  /*187b0*/  FSEL R224, R149, -INF , !P5 ;  /* 0xff80000095e07808 */ /* 0x000fe40006800000 */
[----:B------:R-:W-:Y:S02]  /*187c0*/  FSEL R167, R151, -INF , !P1 ;  /* 0xff80000097a77808 */ /* 0x000fe40004800000 */
[C---:B------:R-:W-:Y:S02]  /*187d0*/  ISETP.GE.AND P5, PT, R2.reuse, R219, PT ;  /* 0x000000db0200720c */ /* 0x040fe40003fa6270 */
[----:B------:R-:W-:-:S02]  /*187e0*/  ISETP.GE.AND P1, PT, R2, R217, PT ;  /* 0x000000d90200720c */ /* 0x000fc40003f26270 */
[C---:B------:R-:W-:Y:S02]  /*187f0*/  ISETP.GE.OR P5, PT, R2.reuse, R218, !P5 ;  /* 0x000000da0200720c */ /* 0x040fe40006fa6670 */
[----:B------:R-:W-:Y:S02]  /*18800*/  ISETP.GE.OR P1, PT, R2, R216, !P1 ;  /* 0x000000d80200720c */ /* 0x000fe40004f26670 */
[----:B------:R-:W-:Y:S02]  /*18810*/  IADD3 R2, R0, 0x38, RZ ;  /* 0x0000003800027810 */ /* 0x000fe40007ffe0ff */
[----:B------:R-:W-:Y:S02]  /*18820*/  FSEL R21, R158, -INF , !P6 ;  /* 0xff8000009e157808 */ /* 0x000fe40007000000 */
[----:B------:R-:W-:Y:S02]  /*18830*/  ISETP.GE.AND P6, PT, R16, R217, PT ;  /* 0x000000d91000720c */ /* 0x000fe40003fc6270 */
[----:B------:R-:W-:-:S02]  /*18840*/  FSEL R154, R169, -INF , !P5 ;  /* 0xff800000a99a7808 */ /* 0x000fc40006800000 */
[----:B------:R-:W-:Y:S02]  /*18850*/  ISETP.GE.AND P5, PT, R2, R219, PT ;  /* 0x000000db0200720c */ /* 0x000fe40003fa6270 */
[----:B------:R-:W-:Y:S02]  /*18860*/  ISETP.GE.OR P6, PT, R16, R216, !P6 ;  /* 0x000000d81000720c */ /* 0x000fe400077c6670 */
[----:B------:R-:W-:Y:S02]  /*18870*/  IADD3 R8, R0, 0x30, RZ ;  /* 0x0000003000087810 */ /* 0x000fe40007ffe0ff */
[----:B------:R-:W-:Y:S02]  /*18880*/  ISETP.GE.OR P5, PT, R2, R218, !P5 ;  /* 0x000000da0200720c */ /* 0x000fe40006fa6670 */
[----:B------:R-:W-:Y:S02]  /*18890*/  FSEL R174, R155, -INF , !P6 ;  /* 0xff8000009bae7808 */ /* 0x000fe40007000000 */
[----:B------:R-:W-:-:S02]  /*188a0*/  FSEL R173, R150, -INF , !P2 ;  /* 0xff80000096ad7808 */ /* 0x000fc40005000000 */
[C---:B------:R-:W-:Y:S02]  /*188b0*/  ISETP.GE.AND P6, PT, R8.reuse, R219, PT ;  /* 0x000000db0800720c */ /* 0x040fe40003fc6270 */
[----:B------:R-:W-:Y:S02]  /*188c0*/  ISETP.GE.AND P2, PT, R8, R217, PT ;  /* 0x000000d90800720c */ /* 0x000fe40003f46270 */
[----:B------:R-:W-:Y:S02]  /*188d0*/  FSEL R153, R4, -INF , !P5 ;  /* 0xff80000004997808 */ /* 0x000fe40006800000 */
[----:B------:R-:W-:Y:S02]  /*188e0*/  ISETP.GT.AND P5, PT, R215, R202, PT ;  /* 0x000000cad700720c */ /* 0x000fe40003fa4270 */
[C---:B------:R-:W-:Y:S02]  /*188f0*/  ISETP.GE.OR P6, PT, R8.reuse, R218, !P6 ;  /* 0x000000da0800720c */ /* 0x040fe400077c6670 */
[----:B------:R-:W-:-:S02]  /*18900*/  ISETP.GE.OR P2, PT, R8, R216, !P2 ;  /* 0x000000d80800720c */ /* 0x000fc40005746670 */
[----:B------:R-:W-:Y:S02]  /*18910*/  IADD3 R0, R0, 0x39, RZ ;  /* 0x0000003900007810 */ /* 0x000fe40007ffe0ff */
[----:B------:R-:W-:Y:S02]  /*18920*/  FSEL R156, R168, -INF , !P6 ;  /* 0xff800000a89c7808 */ /* 0x000fe40007000000 */
[----:B------:R-:W-:Y:S02]  /*18930*/  FSEL R142, R170, -INF , !P2 ;  /* 0xff800000aa8e7808 */ /* 0x000fe40005000000 */
[----:B------:R-:W-:Y:S02]  /*18940*/  FSEL R141, R171, -INF , !P1 ;  /* 0xff800000ab8d7808 */ /* 0x000fe40004800000 */
[----:B------:R-:W-:Y:S02]  /*18950*/  ISETP.GE.AND P2, PT, R2, R217, PT ;  /* 0x000000d90200720c */ /* 0x000fe40003f46270 */
[----:B------:R-:W-:-:S02]  /*18960*/  ISETP.GE.AND P6, PT, R0, R219, PT ;  /* 0x000000db0000720c */ /* 0x000fc40003fc6270 */
[----:B------:R-:W-:Y:S02]  /*18970*/  ISETP.GE.AND P1, PT, R0, R217, PT ;  /* 0x000000d90000720c */ /* 0x000fe40003f26270 */
[----:B------:R-:W-:Y:S02]  /*18980*/  ISETP.GE.OR P2, PT, R2, R216, !P2 ;  /* 0x000000d80200720c */ /* 0x000fe40005746670 */
[C---:B------:R-:W-:Y:S02]  /*18990*/  ISETP.GE.OR P6, PT, R0.reuse, R218, !P6 ;  /* 0x000000da0000720c */ /* 0x040fe400077c6670 */
[----:B------:R-:W-:Y:S02]  /*189a0*/  ISETP.GE.OR P1, PT, R0, R216, !P1 ;  /* 0x000000d80000720c */ /* 0x000fe40004f26670 */
[----:B------:R-:W-:Y:S02]  /*189b0*/  FSEL R140, R6, -INF , !P2 ;  /* 0xff800000068c7808 */ /* 0x000fe40005000000 */
[----:B------:R-:W-:-:S02]  /*189c0*/  FSEL R143, R5, -INF , !P6 ;  /* 0xff800000058f7808 */ /* 0x000fc40007000000 */
[----:B------:R-:W-:Y:S01]  /*189d0*/  FSEL R150, R7, -INF , !P1 ;  /* 0xff80000007967808 */ /* 0x000fe20004800000 */
[----:B------:R-:W-:Y:S05]  /*189e0*/  @!P5 BRA `(.L_x_2435) ;  /* 0x00000a900000d947 */ /* 0x000fea0003800000 */
[----:B------:R-:W-:Y:S01]  /*189f0*/  BSSY B0, `(.L_x_2436) ;  /* 0x0000044000007945 */ /* 0x000fe20003800000 */
[----:B------:R-:W-:Y:S05]  /*18a00*/  @!P0 BRA `(.L_x_2437) ;  /* 0x000003e000008947 */ /* 0x000fea0003800000 */
[----:B------:R-:W-:Y:S02]  /*18a10*/  ULDC.64 UR4, c[0x0][0x118] ;  /* 0x0000460000047ab9 */ /* 0x000fe40000000a00 */
[----:B------:R-:W2:Y:S01]  /*18a20*/  LD.E R9, [R228.64+0x170] ;  /* 0x00017004e4097980 */ /* 0x000ea2000c101900 */
[----:B------:R-:W-:-:S05]  /*18a30*/  IMAD.SHL.U32 R2, R215, 0x40, RZ ;  /* 0x00000040d7027824 */ /* 0x000fca00078e00ff */
[----:B------:R-:W-:Y:S02]  /*18a40*/  IADD3 R7, R2, -0x40, RZ ;  /* 0xffffffc002077810 */ /* 0x000fe40007ffe0ff */
[-C--:B--2---:R-:W-:Y:S02]  /*18a50*/  IABS R6, R9.reuse ;  /* 0x0000000900067213 */ /* 0x084fe40000000000 */
[----:B------:R-:W-:Y:S02]  /*18a60*/  IABS R4, R9 ;  /* 0x0000000900047213 */ /* 0x000fe40000000000 */
[----:B------:R-:W1:Y:S03]  /*18a70*/  I2F.RP R0, R6 ;  /* 0x0000000600007306 */ /* 0x000e660000209400 */
[----:B------:R-:W-:-:S05]  /*18a80*/  IMAD.MOV R4, RZ, RZ, -R4 ;  /* 0x000000ffff047224 */ /* 0x000fca00078e0a04 */
[----:B-1----:R-:W1:Y:S02]  /*18a90*/  MUFU.RCP R22, R0 ;  /* 0x0000000000167308 */ /* 0x002e640000001000 */
[----:B-1----:R-:W-:Y:S02]  /*18aa0*/  IADD3 R22, R22, 0xffffffe, RZ ;  /* 0x0ffffffe16167810 */ /* 0x002fe40007ffe0ff */
[----:B------:R-:W-:-:S04]  /*18ab0*/  IABS R0, R7 ;  /* 0x0000000700007213 */ /* 0x000fc80000000000 */
[----:B------:R-:W1:Y:S01]  /*18ac0*/  F2I.FTZ.U32.TRUNC.NTZ R23, R22 ;  /* 0x0000001600177305 */ /* 0x000e62000021f000 */
[-C--:B------:R-:W-:Y:S01]  /*18ad0*/  LOP3.LUT R7, R7, R9.reuse, RZ, 0x3c, !PT ;  /* 0x0000000907077212 */ /* 0x080fe200078e3cff */
[--C-:B-1----:R-:W-:Y:S02]  /*18ae0*/  IMAD.MOV R5, RZ, RZ, -R23.reuse ;  /* 0x000000ffff057224 */ /* 0x102fe400078e0a17 */
[----:B------:R-:W-:Y:S02]  /*18af0*/  IMAD.MOV.U32 R22, RZ, RZ, RZ ;  /* 0x000000ffff167224 */ /* 0x000fe400078e00ff */
[----:B------:R-:W-:Y:S01]  /*18b00*/  IMAD R10, R5, R6, RZ ;  /* 0x00000006050a7224 */ /* 0x000fe200078e02ff */
[----:B------:R-:W-:Y:S02]  /*18b10*/  IABS R5, R2 ;  /* 0x0000000200057213 */ /* 0x000fe40000000000 */
[----:B------:R-:W-:Y:S01]  /*18b20*/  LOP3.LUT R2, R2, R9, RZ, 0x3c, !PT ;  /* 0x0000000902027212 */ /* 0x000fe200078e3cff */
[----:B------:R-:W-:-:S06]  /*18b30*/  IMAD.HI.U32 R10, R23, R10, R22 ;  /* 0x0000000a170a7227 */ /* 0x000fcc00078e0016 */
[----:B------:R-:W-:-:S04]  /*18b40*/  IMAD.HI.U32 R8, R10, R5, RZ ;  /* 0x000000050a087227 */ /* 0x000fc800078e00ff */
[----:B------:R-:W-:Y:S02]  /*18b50*/  IMAD R5, R8, R4, R5 ;  /* 0x0000000408057224 */ /* 0x000fe400078e0205 */
[----:B------:R-:W-:-:S03]  /*18b60*/  IMAD.HI.U32 R11, R10, R0, RZ ;  /* 0x000000000a0b7227 */ /* 0x000fc600078e00ff */
[----:B------:R-:W-:Y:S01]  /*18b70*/  ISETP.GT.U32.AND P2, PT, R6, R5, PT ;  /* 0x000000050600720c */ /* 0x000fe20003f44070 */
[----:B------:R-:W-:-:S05]  /*18b80*/  IMAD R23, R11, R4, R0 ;  /* 0x000000040b177224 */ /* 0x000fca00078e0200 */
[----:B------:R-:W-:-:S07]  /*18b90*/  ISETP.GT.U32.AND P1, PT, R6, R23, PT ;  /* 0x000000170600720c */ /* 0x000fce0003f24070 */
[-C--:B------:R-:W-:Y:S02]  /*18ba0*/  @!P2 IADD3 R5, R5, -R6.reuse, RZ ;  /* 0x800000060505a210 */ /* 0x080fe40007ffe0ff */
[----:B------:R-:W-:Y:S02]  /*18bb0*/  @!P2 IADD3 R8, R8, 0x1, RZ ;  /* 0x000000010808a810 */ /* 0x000fe40007ffe0ff */
[-C--:B------:R-:W-:Y:S02]  /*18bc0*/  ISETP.GE.U32.AND P0, PT, R5, R6.reuse, PT ;  /* 0x000000060500720c */ /* 0x080fe40003f06070 */
[----:B------:R-:W-:Y:S01]  /*18bd0*/  @!P1 IMAD.IADD R23, R23, 0x1, -R6 ;  /* 0x0000000117179824 */ /* 0x000fe200078e0a06 */
[----:B------:R-:W-:Y:S02]  /*18be0*/  ISETP.GE.AND P2, PT, R2, RZ, PT ;  /* 0x000000ff0200720c */ /* 0x000fe40003f46270 */
[----:B------:R-:W-:Y:S02]  /*18bf0*/  @!P1 IADD3 R11, R11, 0x1, RZ ;  /* 0x000000010b0b9810 */ /* 0x000fe40007ffe0ff */
[----:B------:R-:W-:-:S02]  /*18c00*/  ISETP.GE.U32.AND P6, PT, R23, R6, PT ;  /* 0x000000061700720c */ /* 0x000fc40003fc6070 */
[----:B------:R-:W-:Y:S01]  /*18c10*/  ISETP.NE.AND P1, PT, R9, RZ, PT ;  /* 0x000000ff0900720c */ /* 0x000fe20003f25270 */
[----:B------:R-:W2:Y:S01]  /*18c20*/  LD.E.64 R22, [R228.64+0x20] ;  /* 0x00002004e4167980 */ /* 0x000ea2000c101b00 */
[----:B------:R-:W-:Y:S02]  /*18c30*/  LOP3.LUT R2, RZ, R9, RZ, 0x33, !PT ;  /* 0x00000009ff027212 */ /* 0x000fe400078e33ff */
[----:B------:R-:W-:Y:S02]  /*18c40*/  @P0 IADD3 R8, R8, 0x1, RZ ;  /* 0x0000000108080810 */ /* 0x000fe40007ffe0ff */
[----:B------:R-:W-:-:S03]  /*18c50*/  ISETP.GE.AND P0, PT, R7, RZ, PT ;  /* 0x000000ff0700720c */ /* 0x000fc60003f06270 */
[----:B------:R-:W-:Y:S02]  /*18c60*/  @!P2 IMAD.MOV R8, RZ, RZ, -R8 ;  /* 0x000000ffff08a224 */ /* 0x000fe400078e0a08 */
[----:B------:R-:W-:-:S03]  /*18c70*/  @P6 IADD3 R11, R11, 0x1, RZ ;  /* 0x000000010b0b6810 */ /* 0x000fc60007ffe0ff */
[----:B------:R-:W-:-:S05]  /*18c80*/  SEL R7, R2, R8, !P1 ;  /* 0x0000000802077207 */ /* 0x000fca0004800000 */
[----:B------:R-:W-:Y:S02]  /*18c90*/  @!P0 IMAD.MOV R11, RZ, RZ, -R11 ;  /* 0x000000ffff0b8224 */ /* 0x000fe400078e0a0b */
[----:B------:R-:W-:-:S03]  /*18ca0*/  IMAD.WIDE R30, R7, 0x4, R212 ;  /* 0x00000004071e7825 */ /* 0x000fc600078e02d4 */
[----:B------:R-:W-:Y:S02]  /*18cb0*/  SEL R2, R2, R11, !P1 ;  /* 0x0000000b02027207 */ /* 0x000fe40004800000 */
[----:B------:R-:W3:Y:S03]  /*18cc0*/  LD.E.64 R10, [R228.64+0x38] ;  /* 0x00003804e40a7980 */ /* 0x000ee6000c101b00 */
        /* <DEDUP_REMOVED lines=18> */
.L_x_2437:
[----:B------:R-:W-:Y:S02]  /*18df0*/  ULDC.64 UR4, c[0x0][0x118] ;  /* 0x0000460000047ab9 */ /* 0x000fe40000000a00 */
[----:B------:R-:W2:Y:S02]  /*18e00*/  LD.E R7, [R228.64+0x38] ;  /* 0x00003804e4077980 */ /* 0x000ea4000c101900 */
[----:B--2---:R-:W-:-:S04]  /*18e10*/  LEA R7, -R7, RZ, 0x6 ;  /* 0x000000ff07077211 */ /* 0x004fc800078e31ff */
[----:B------:R-:W-:Y:S02]  /*18e20*/  SHF.R.S32.HI R4, RZ, 0x1f, R7 ;  /* 0x0000001fff047819 */ /* 0x000fe40000011407 */
.L_x_2438:
[----:B------:R-:W-:Y:S05]  /*18e30*/  BSYNC B0 ;  /* 0x0000000000007941 */ /* 0x000fea0003800000 */
.L_x_2436:
[----:B------:R-:W-:Y:S01]  /*18e40*/  LOP3.LUT R0, R214, 0x1, RZ, 0xc0, !PT ;  /* 0x00000001d6007812 */ /* 0x000fe200078ec0ff */
[----:B------:R-:W-:Y:S01]  /*18e50*/  ULDC.64 UR4, c[0x0][0x118] ;  /* 0x0000460000047ab9 */ /* 0x000fe20000000a00 */
[CC--:B------:R-:W-:Y:S02]  /*18e60*/  @P4 IADD3 R5, P1, R7.reuse, R200.reuse, RZ ;  /* 0x000000c807054210 */ /* 0x0c0fe40007f3e0ff */
[----:B------:R-:W-:Y:S02]  /*18e70*/  ISETP.NE.U32.AND P2, PT, R0, 0x1, PT ;  /* 0x000000010000780c */ /* 0x000fe40003f45070 */
[----:B------:R-:W-:Y:S01]  /*18e80*/  @P3 IADD3 R9, P0, R7, R200, RZ ;  /* 0x000000c807093210 */ /* 0x000fe20007f1e0ff */
[----:B------:R-:W-:Y:S01]  /*18e90*/  @P4 IMAD.X R2, R4, 0x1, R201, P1 ;  /* 0x0000000104024824 */ /* 0x000fe200008e06c9 */
[----:B------:R-:W-:-:S03]  /*18ea0*/  @P4 LEA R26, P1, R5, R204, 0x1 ;  /* 0x000000cc051a4211 */ /* 0x000fc600078208ff */
[----:B------:R-:W-:Y:S01]  /*18eb0*/  @P3 IMAD.X R0, R4, 0x1, R201, P0 ;  /* 0x0000000104003824 */ /* 0x000fe200000e06c9 */
[-C--:B------:R-:W-:Y:S02]  /*18ec0*/  @P4 LEA.HI.X R27, R5, R203.reuse, R2, 0x1, P1 ;  /* 0x000000cb051b4211 */ /* 0x080fe400008f0c02 */
[C---:B------:R-:W-:Y:S02]  /*18ed0*/  @P3 LEA R22, P0, R9.reuse, R204, 0x1 ;  /* 0x000000cc09163211 */ /* 0x040fe400078008ff */
[----:B------:R-:W-:Y:S02]  /*18ee0*/  IADD3 R5, P6, P1, R200, R200, R7 ;  /* 0x000000c8c8057210 */ /* 0x000fe400079de007 */
[----:B------:R-:W-:Y:S02]  /*18ef0*/  @P3 LEA.HI.X R23, R9, R203, R0, 0x1, P0 ;  /* 0x000000cb09173211 */ /* 0x000fe400000f0c00 */
[----:B------:R-:W-:Y:S02]  /*18f00*/  IADD3.X R2, R201, R201, R4, P6, P1 ;  /* 0x000000c9c9027210 */ /* 0x000fe400037e2404 */
[----:B------:R-:W-:-:S02]  /*18f10*/  LEA R32, P0, R7, R204, 0x1 ;  /* 0x000000cc07207211 */ /* 0x000fc400078008ff */
[-C--:B------:R-:W-:Y:S02]  /*18f20*/  @!P2 LEA R30, P6, R5, R204.reuse, 0x1 ;  /* 0x000000cc051ea211 */ /* 0x080fe400078c08ff */
[-C--:B------:R-:W-:Y:S02]  /*18f30*/  LEA.HI.X R33, R7, R203.reuse, R4, 0x1, P0 ;  /* 0x000000cb07217211 */ /* 0x080fe400000f0c04 */
[CCC-:B------:R-:W-:Y:S02]  /*18f40*/  @!P2 LEA.HI.X R31, R5.reuse, R203.reuse, R2.reuse, 0x1, P6 ;  /* 0x000000cb051fa211 */ /* 0x1c0fe400030f0c02 */
[CC--:B------:R-:W-:Y:S01]  /*18f50*/  @P4 LEA R10, P0, R5.reuse, R204.reuse, 0x1 ;  /* 0x000000cc050a4211 */ /* 0x0c0fe200078008ff */
[----:B------:R-:W-:Y:S01]  /*18f60*/  @!PT LDS RZ, [RZ] ;  /* 0x00000000fffff984 */ /* 0x000fe20000000800 */
[----:B------:R-:W-:Y:S01]  /*18f70*/  @!PT LDS RZ, [RZ] ;  /* 0x00000000fffff984 */ /* 0x000fe20000000800 */
[----:B------:R-:W-:Y:S01]  /*18f80*/  @!PT LDS RZ, [RZ] ;  /* 0x00000000fffff984 */ /* 0x000fe20000000800 */
[----:B------:R1:W-:Y:S01]  /*18f90*/  @!P2 LDGSTS.E.BYPASS.LTC128B.128 [R211+0x6000], [R32.64] ;  /* 0x0600000020d3afae */ /* 0x0003e2000b901d44 */
[C---:B------:R-:W-:Y:S02]  /*18fa0*/  @P3 LEA R8, P1, R5.reuse, R204, 0x1 ;  /* 0x000000cc05083211 */ /* 0x040fe400078208ff */
[C---:B------:R-:W-:Y:S01]  /*18fb0*/  IADD3 R0, P6, R5.reuse, R200, RZ ;  /* 0x000000c805007210 */ /* 0x040fe20007fde0ff */
[----:B------:R1:W-:Y:S01]  /*18fc0*/  @P2 STS.128 [R211+0x6000], RZ ;  /* 0x006000ffd3002388 */ /* 0x0003e20000000c00 */
[----:B------:R-:W-:-:S02]  /*18fd0*/  @P4 LEA.HI.X R11, R5, R203, R2, 0x1, P0 ;  /* 0x000000cb050b4211 */ /* 0x000fc400000f0c02 */
[-C--:B------:R-:W-:Y:S01]  /*18fe0*/  @P3 LEA.HI.X R9, R5, R203.reuse, R2, 0x1, P1 ;  /* 0x000000cb05093211 */ /* 0x080fe200008f0c02 */
[----:B------:R-:W-:Y:S01]  /*18ff0*/  IMAD.X R2, R2, 0x1, R201, P6 ;  /* 0x0000000102027824 */ /* 0x000fe200030e06c9 */
[----:B------:R-:W-:Y:S01]  /*19000*/  @!P2 IADD3 R7, P0, R7, R200, RZ ;  /* 0x000000c80707a210 */ /* 0x000fe20007f1e0ff */
[----:B------:R-:W-:Y:S01]  /*19010*/  @P4 IMAD.MOV.U32 R5, RZ, RZ, R33 ;  /* 0x000000ffff054224 */ /* 0x000fe200078e0021 */
[CC--:B------:R-:W-:Y:S02]  /*19020*/  @!P2 LEA R34, P6, R0.reuse, R204.reuse, 0x1 ;  /* 0x000000cc0022a211 */ /* 0x0c0fe400078c08ff */
[-C--:B------:R-:W-:Y:S01]  /*19030*/  @P4 LEA R138, P1, R0, R204.reuse, 0x1 ;  /* 0x000000cc008a4211 */ /* 0x080fe200078208ff */
[----:B------:R-:W-:Y:S01]  /*19040*/  @!P2 IMAD.X R4, R4, 0x1, R201, P0 ;  /* 0x000000010404a824 */ /* 0x000fe200000e06c9 */
[----:B------:R-:W-:Y:S02]  /*19050*/  @!P2 LEA.HI.X R35, R0, R203, R2, 0x1, P6 ;  /* 0x000000cb0023a211 */ /* 0x000fe400030f0c02 */
[----:B------:R-:W-:-:S02]  /*19060*/  @!P2 LEA R6, P6, R7, R204, 0x1 ;  /* 0x000000cc0706a211 */ /* 0x000fc400078c08ff */
[C---:B------:R-:W-:Y:S01]  /*19070*/  @P3 LEA R136, P0, R0.reuse, R204, 0x1 ;  /* 0x000000cc00883211 */ /* 0x040fe200078008ff */
[----:B------:R-:W-:Y:S01]  /*19080*/  IMAD.MOV.U32 R204, RZ, RZ, R32 ;  /* 0x000000ffffcc7224 */ /* 0x000fe200078e0020 */
[-C--:B------:R-:W-:Y:S01]  /*19090*/  @!P2 LEA.HI.X R7, R7, R203.reuse, R4, 0x1, P6 ;  /* 0x000000cb0707a211 */ /* 0x080fe200030f0c04 */
[----:B------:R-:W-:Y:S01]  /*190a0*/  @P4 IMAD.MOV.U32 R4, RZ, RZ, R32 ;  /* 0x000000ffff044224 */ /* 0x000fe200078e0020 */
[CCC-:B------:R-:W-:Y:S02]  /*190b0*/  @P4 LEA.HI.X R139, R0.reuse, R203.reuse, R2.reuse, 0x1, P1 ;  /* 0x000000cb008b4211 */ /* 0x1c0fe400008f0c02 */
[----:B------:R-:W-:Y:S01]  /*190c0*/  @P3 LEA.HI.X R137, R0, R203, R2, 0x1, P0 ;  /* 0x000000cb00893211 */ /* 0x000fe200000f0c02 */
[----:B------:R-:W-:Y:S01]  /*190d0*/  IMAD.MOV.U32 R203, RZ, RZ, R33 ;  /* 0x000000ffffcb7224 */ /* 0x000fe200078e0021 */
[----:B------:R-:W-:Y:S01]  /*190e0*/  @!PT LDS RZ, [RZ] ;  /* 0x00000000fffff984 */ /* 0x000fe20000000800 */
[----:B------:R-:W-:Y:S01]  /*190f0*/  @!PT LDS RZ, [RZ] ;  /* 0x00000000fffff984 */ /* 0x000fe20000000800 */
[----:B------:R-:W-:Y:S01]  /*19100*/  @!PT LDS RZ, [RZ] ;  /* 0x00000000fffff984 */ /* 0x000fe20000000800 */
[----:B------:R2:W-:Y:S04]  /*19110*/  @P4 LDGSTS.E.BYPASS.LTC128B.128 [R211+0x8000], [R4.64+0x80] ;  /* 0x0800008004d34fae */ /* 0x0005e8000b901d44 */
[----:B------:R1:W-:Y:S01]  /*19120*/  @!P4 STS.128 [R211+0x8000], RZ ;  /* 0x008000ffd300c388 */ /* 0x0003e20000000c00 */
[----:B--2---:R-:W-:-:S02]  /*19130*/  @P3 IMAD.MOV.U32 R4, RZ, RZ, R32 ;  /* 0x000000ffff043224 */ /* 0x004fc400078e0020 */
        /* <DEDUP_REMOVED lines=52> */
.L_x_2435:
[----:B------:R-:W-:Y:S05]  /*19480*/  BSYNC B1 ;  /* 0x0000000000017941 */ /* 0x000fea0003800000 */
.L_x_2434:
[----:B------:R-:W-:Y:S01]  /*19490*/  ULDC.64 UR4, c[0x0][0x118] ;  /* 0x0000460000047ab9 */ /* 0x000fe20000000a00 */
[----:B------:R-:W-:Y:S01]  /*194a0*/  FMNMX.FTZ R0, R132, R29, !PT ;  /* 0x0000001d84007209 */ /* 0x000fe20007810000 */
[----:B------:R-:W2:Y:S01]  /*194b0*/  LD.E R152, [R228.64+0xdc] ;  /* 0x0000dc04e4987980 */ /* 0x000ea2000c101900 */
[----:B------:R-:W-:-:S02]  /*194c0*/  FMNMX.FTZ R2, R3, R18, !PT ;  /* 0x0000001203027209 */ /* 0x000fc40007810000 */
[----:B-1----:R-:W-:Y:S01]  /*194d0*/  FMNMX.FTZ R5, R17, R0, !PT ;  /* 0x0000000011057209 */ /* 0x002fe20007810000 */
[----:B------:R-:W-:Y:S01]  /*194e0*/  LDSM.16.MT88.4 R136, [R196+0xc800] ;  /* 0x00c80000c488783b */ /* 0x000fe20000004200 */
[----:B------:R-:W-:Y:S02]  /*194f0*/  FMNMX.FTZ R7, R19, R2, !PT ;  /* 0x0000000213077209 */ /* 0x000fe40007810000 */
[----:B------:R-:W-:Y:S01]  /*19500*/  FMNMX.FTZ R0, R12, R5, !PT ;  /* 0x000000050c007209 */ /* 0x000fe20007810000 */
[----:B------:R-:W-:Y:S03]  /*19510*/  LDSM.16.MT88.4 R32, [R195+0xc800] ;  /* 0x00c80000c320783b */ /* 0x000fe60000004200 */
[----:B------:R-:W-:-:S04]  /*19520*/  FMNMX.FTZ R5, R13, R0, !PT ;  /* 0x000000000d057209 */ /* 0x000fc80007810000 */
[----:B------:R-:W-:-:S04]  /*19530*/  FMNMX.FTZ R0, R160, R5, !PT ;  /* 0x00000005a0007209 */ /* 0x000fc80007810000 */
[----:B------:R-:W-:-:S04]  /*19540*/  FMNMX.FTZ R0, R161, R0, !PT ;  /* 0x00000000a1007209 */ /* 0x000fc80007810000 */
        /* <DEDUP_REMOVED lines=20> */
[----:B------:R-:W1:Y:S01]  /*19690*/  SHFL.BFLY PT, R5, R2, 0x2, 0x1f ;  /* 0x0c401f0002057f89 */ /* 0x000e6200000e0000 */
[----:B------:R-:W-:-:S04]  /*196a0*/  FMNMX.FTZ R0, R142, R7, !PT ;  /* 0x000000078e007209 */ /* 0x000fc80007810000 */
[----:B------:R-:W-:-:S04]  /*196b0*/  FMNMX.FTZ R7, R141, R0, !PT ;  /* 0x000000008d077209 */ /* 0x000fc80007810000 */
        /* <DEDUP_REMOVED lines=8> */
[----:B------:R-:W-:-:S04]  /*19740*/  FSETP.NEU.FTZ.AND P1, PT, R148, -INF , PT ;  /* 0xff8000009400780b */ /* 0x000fc80003f3d000 */
[----:B------:R-:W-:-:S05]  /*19750*/  FSEL R5, R148, RZ, P1 ;  /* 0x000000ff94057208 */ /* 0x000fca0000800000 */
[----:B------:R-:W-:Y:S01]  /*19760*/  FADD.FTZ R5, R132, -R5 ;  /* 0x8000000584057221 */ /* 0x000fe20000010000 */
[----:B---3--:R-:W-:-:S04]  /*19770*/  FMNMX.FTZ R147, R0, R147, !PT ;  /* 0x0000009300937209 */ /* 0x008fc80007810000 */
[----:B------:R-:W-:-:S04]  /*19780*/  FSETP.NEU.FTZ.AND P0, PT, R147, -INF , PT ;  /* 0xff8000009300780b */ /* 0x000fc80003f1d000 */
[----:B------:R-:W-:Y:S01]  /*19790*/  FSEL R4, R147, RZ, P0 ;  /* 0x000000ff93047208 */ /* 0x000fe20000000000 */
[C---:B--2---:R-:W-:Y:S02]  /*197a0*/  FMUL.FTZ R155, R152.reuse, R148 ;  /* 0x00000094989b7220 */ /* 0x044fe40000410000 */
[C---:B------:R-:W-:Y:S02]  /*197b0*/  FMUL.FTZ R151, R152.reuse, R147 ;  /* 0x0000009398977220 */ /* 0x040fe40000410000 */
[----:B------:R-:W-:Y:S01]  /*197c0*/  FMUL.FTZ R8, R152, R5 ;  /* 0x0000000598087220 */ /* 0x000fe20000410000 */
[----:B------:R-:W-:Y:S01]  /*197d0*/  FSEL R155, R155, RZ, P1 ;  /* 0x000000ff9b9b7208 */ /* 0x000fe20000800000 */
[----:B------:R-:W-:Y:S01]  /*197e0*/  FADD.FTZ R5, R3, -R4 ;  /* 0x8000000403057221 */ /* 0x000fe20000010000 */
[----:B------:R-:W-:Y:S01]  /*197f0*/  FSEL R151, R151, RZ, P0 ;  /* 0x000000ff97977208 */ /* 0x000fe20000000000 */
[----:B------:R-:W1:Y:S02]  /*19800*/  MUFU.EX2 R3, R8 ;  /* 0x0000000800037308 */ /* 0x000e640000000800 */
[----:B------:R-:W-:-:S02]  /*19810*/  FFMA.FTZ R145, R12, R152, -R155 ;  /* 0x000000980c917223 */ /* 0x000fc4000001089b */
[-C--:B------:R-:W-:Y:S02]  /*19820*/  FFMA.FTZ R134, R13, R152.reuse, -R155 ;  /* 0x000000980d867223 */ /* 0x080fe4000001089b */
[-CC-:B------:R-:W-:Y:S02]  /*19830*/  FFMA.FTZ R0, R14, R152.reuse, -R151.reuse ;  /* 0x000000980e007223 */ /* 0x180fe40000010897 */
[-C--:B------:R-:W-:Y:S01]  /*19840*/  FFMA.FTZ R149, R15, R152.reuse, -R151 ;  /* 0x000000980f957223 */ /* 0x080fe20000010897 */
[----:B------:R-:W-:Y:S01]  /*19850*/  MUFU.EX2 R145, R145 ;  /* 0x0000009100917308 */ /* 0x000fe20000000800 */
[----:B------:R-:W2:Y:S01]  /*19860*/  LDSM.16.MT88.4 R12, [R196+0xc000] ;  /* 0x00c00000c40c783b */ /* 0x000ea20000004200 */
[-CC-:B------:R-:W-:Y:S02]  /*19870*/  FFMA.FTZ R146, R29, R152.reuse, -R155.reuse ;  /* 0x000000981d927223 */ /* 0x180fe4000001089b */
[-C--:B------:R-:W-:Y:S01]  /*19880*/  FFMA.FTZ R144, R17, R152.reuse, -R155 ;  /* 0x0000009811907223 */ /* 0x080fe2000001089b */
[----:B------:R-:W-:Y:S01]  /*19890*/  LDSM.16.MT88.4 R28, [R194+0xc800] ;  /* 0x00c80000c21c783b */ /* 0x000fe20000004200 */
[----:B------:R-:W-:-:S02]  /*198a0*/  FFMA.FTZ R133, R18, R152, -R151 ;  /* 0x0000009812857223 */ /* 0x000fc40000010897 */
[----:B------:R-:W-:Y:S01]  /*198b0*/  FFMA.FTZ R2, R19, R152, -R151 ;  /* 0x0000009813027223 */ /* 0x000fe20000010897 */
[----:B------:R-:W-:Y:S01]  /*198c0*/  MUFU.EX2 R146, R146 ;  /* 0x0000009200927308 */ /* 0x000fe20000000800 */
[----:B------:R-:W-:Y:S01]  /*198d0*/  FMUL.FTZ R132, R152, R5 ;  /* 0x0000000598847220 */ /* 0x000fe20000410000 */
[----:B------:R-:W3:Y:S01]  /*198e0*/  LDSM.16.MT88.4 R16, [R197+0xc000] ;  /* 0x00c00000c510783b */ /* 0x000ee20000004200 */
[-C--:B-1----:R-:W-:Y:S02]  /*198f0*/  FMUL.FTZ R120, R120, R3.reuse ;  /* 0x0000000378787220 */ /* 0x082fe40000410000 */
[-C--:B------:R-:W-:Y:S01]  /*19900*/  FMUL.FTZ R121, R121, R3.reuse ;  /* 0x0000000379797220 */ /* 0x080fe20000410000 */
[----:B------:R-:W1:Y:S01]  /*19910*/  LDSM.16.MT88.4 R8, [R195+0xc000] ;  /* 0x00c00000c308783b */ /* 0x000e620000004200 */
[-C--:B------:R-:W-:Y:S01]  /*19920*/  FMUL.FTZ R116, R116, R3.reuse ;  /* 0x0000000374747220 */ /* 0x080fe20000410000 */
[----:B------:R-:W4:Y:S01]  /*19930*/  MUFU.EX2 R144, R144 ;  /* 0x0000009000907308 */ /* 0x000f220000000800 */
[----:B------:R-:W-:-:S02]  /*19940*/  FMUL.FTZ R117, R117, R3 ;  /* 0x0000000375757220 */ /* 0x000fc40000410000 */
[-C--:B------:R-:W-:Y:S02]  /*19950*/  FMUL.FTZ R128, R128, R3.reuse ;  /* 0x0000000380807220 */ /* 0x080fe40000410000 */
[-C--:B------:R-:W-:Y:S02]  /*19960*/  FMUL.FTZ R129, R129, R3.reuse ;  /* 0x0000000381817220 */ /* 0x080fe40000410000 */
[-C--:B------:R-:W-:Y:S01]  /*19970*/  FMUL.FTZ R124, R124, R3.reuse ;  /* 0x000000037c7c7220 */ /* 0x080fe20000410000 */
[----:B------:R-:W5:Y:S01]  /*19980*/  MUFU.EX2 R134, R134 ;  /* 0x0000008600867308 */ /* 0x000f620000000800 */
[-C--:B------:R-:W-:Y:S02]  /*19990*/  FMUL.FTZ R125, R125, R3.reuse ;  /* 0x000000037d7d7220 */ /* 0x080fe40000410000 */
[-C--:B------:R-:W-:Y:S02]  /*199a0*/  FMUL.FTZ R112, R112, R3.reuse ;  /* 0x0000000370707220 */ /* 0x080fe40000410000 */
[----:B------:R-:W-:-:S02]  /*199b0*/  FMUL.FTZ R113, R113, R3 ;  /* 0x0000000371717220 */ /* 0x000fc40000410000 */
[-C--:B------:R-:W-:Y:S01]  /*199c0*/  FMUL.FTZ R108, R108, R3.reuse ;  /* 0x000000036c6c7220 */ /* 0x080fe20000410000 */
[----:B------:R-:W-:Y:S01]  /*199d0*/  MUFU.EX2 R133, R133 ;  /* 0x0000008500857308 */ /* 0x000fe20000000800 */
[----:B----4-:R-:W-:Y:S01]  /*199e0*/  F2FP.BF16.PACK_AB R4, R144, R146 ;  /* 0x000000929004723e */ /* 0x010fe200000010ff */
[-C--:B------:R-:W-:Y:S02]  /*199f0*/  FMUL.FTZ R109, R109, R3.reuse ;  /* 0x000000036d6d7220 */ /* 0x080fe40000410000 */
[-C--:B------:R-:W-:Y:S02]  /*19a00*/  FMUL.FTZ R36, R36, R3.reuse ;  /* 0x0000000324247220 */ /* 0x080fe40000410000 */
[----:B------:R-:W-:Y:S02]  /*19a10*/  FMUL.FTZ R37, R37, R3 ;  /* 0x0000000325257220 */ /* 0x000fe40000410000 */
[----:B------:R-:W4:Y:S01]  /*19a20*/  MUFU.EX2 R2, R2 ;  /* 0x0000000200027308 */ /* 0x000f220000000800 */
[----:B-----5:R-:W-:Y:S01]  /*19a30*/  F2FP.BF16.PACK_AB R6, R134, R145 ;  /* 0x000000918606723e */ /* 0x020fe200000010ff */
[----:B------:R-:W-:-:S02]  /*19a40*/  FMUL.FTZ R40, R40, R3 ;  /* 0x0000000328287220 */ /* 0x000fc40000410000 */
[-C--:B------:R-:W-:Y:S02]  /*19a50*/  FMUL.FTZ R41, R41, R3.reuse ;  /* 0x0000000329297220 */ /* 0x080fe40000410000 */
[-C--:B------:R-:W-:Y:S02]  /*19a60*/  FMUL.FTZ R104, R104, R3.reuse ;  /* 0x0000000368687220 */ /* 0x080fe40000410000 */
[----:B------:R-:W-:Y:S01]  /*19a70*/  MUFU.EX2 R0, R0 ;  /* 0x0000000000007308 */ /* 0x000fe20000000800 */
[-C--:B------:R-:W-:Y:S02]  /*19a80*/  FMUL.FTZ R105, R105, R3.reuse ;  /* 0x0000000369697220 */ /* 0x080fe40000410000 */
[-C--:B------:R-:W-:Y:S02]  /*19a90*/  FMUL.FTZ R100, R100, R3.reuse ;  /* 0x0000000364647220 */ /* 0x080fe40000410000 */
[-C--:B------:R-:W-:Y:S02]  /*19aa0*/  FMUL.FTZ R101, R101, R3.reuse ;  /* 0x0000000365657220 */ /* 0x080fe40000410000 */
[----:B------:R-:W-:Y:S01]  /*19ab0*/  FMUL.FTZ R44, R44, R3 ;  /* 0x000000032c2c7220 */ /* 0x000fe20000410000 */
[----:B------:R-:W5:Y:S01]  /*19ac0*/  MUFU.EX2 R149, R149 ;  /* 0x0000009500957308 */ /* 0x000f620000000800 */
[----:B----4-:R-:W-:Y:S01]  /*19ad0*/  F2FP.BF16.PACK_AB R5, R2, R133 ;  /* 0x000000850205723e */ /* 0x010fe200000010ff */
[----:B------:R-:W-:-:S02]  /*19ae0*/  FMUL.FTZ R45, R45, R3 ;  /* 0x000000032d2d7220 */ /* 0x000fc40000410000 */
[-C--:B------:R-:W-:Y:S02]  /*19af0*/  FMUL.FTZ R48, R48, R3.reuse ;  /* 0x0000000330307220 */ /* 0x080fe40000410000 */
[-C--:B------:R-:W-:Y:S02]  /*19b00*/  FMUL.FTZ R49, R49, R3.reuse ;  /* 0x0000000331317220 */ /* 0x080fe40000410000 */
[----:B------:R-:W4:Y:S01]  /*19b10*/  MUFU.EX2 R132, R132 ;  /* 0x0000008400847308 */ /* 0x000f220000000800 */
[-C--:B------:R-:W-:Y:S02]  /*19b20*/  FMUL.FTZ R60, R60, R3.reuse ;  /* 0x000000033c3c7220 */ /* 0x080fe40000410000 */
[-C--:B------:R-:W-:Y:S02]  /*19b30*/  FMUL.FTZ R61, R61, R3.reuse ;  /* 0x000000033d3d7220 */ /* 0x080fe40000410000 */
[-C--:B------:R-:W-:Y:S02]  /*19b40*/  FMUL.FTZ R64, R64, R3.reuse ;  /* 0x0000000340407220 */ /* 0x080fe40000410000 */
[-C--:B------:R-:W-:Y:S01]  /*19b50*/  FMUL.FTZ R65, R65, R3.reuse ;  /* 0x0000000341417220 */ /* 0x080fe20000410000 */
[----:B-----5:R-:W-:Y:S01]  /*19b60*/  F2FP.BF16.PACK_AB R7, R149, R0 ;  /* 0x000000009507723e */ /* 0x020fe200000010ff */
[----:B------:R-:W-:-:S02]  /*19b70*/  FMUL.FTZ R52, R52, R3 ;  /* 0x0000000334347220 */ /* 0x000fc40000410000 */
[-C--:B------:R-:W-:Y:S02]  /*19b80*/  FMUL.FTZ R53, R53, R3.reuse ;  /* 0x0000000335357220 */ /* 0x080fe40000410000 */
[-C--:B------:R-:W-:Y:S02]  /*19b90*/  FMUL.FTZ R56, R56, R3.reuse ;  /* 0x0000000338387220 */ /* 0x080fe40000410000 */
[----:B------:R-:W-:Y:S02]  /*19ba0*/  FMUL.FTZ R57, R57, R3 ;  /* 0x0000000339397220 */ /* 0x000fe40000410000 */
[-C--:B----4-:R-:W-:Y:S02]  /*19bb0*/  FMUL.FTZ R122, R122, R132.reuse ;  /* 0x000000847a7a7220 */ /* 0x090fe40000410000 */
[-C--:B------:R-:W-:Y:S02]  /*19bc0*/  FMUL.FTZ R123, R123, R132.reuse ;  /* 0x000000847b7b7220 */ /* 0x080fe40000410000 */
[----:B------:R-:W-:-:S02]  /*19bd0*/  FMUL.FTZ R118, R118, R132 ;  /* 0x0000008476767220 */ /* 0x000fc40000410000 */
[-C--:B------:R-:W-:Y:S02]  /*19be0*/  FMUL.FTZ R119, R119, R132.reuse ;  /* 0x0000008477777220 */ /* 0x080fe40000410000 */
[-C--:B------:R-:W-:Y:S01]  /*19bf0*/  FMUL.FTZ R130, R130, R132.reuse ;  /* 0x0000008482827220 */ /* 0x080fe20000410000 */
[C---:B--2---:R-:W-:Y:S01]  /*19c00*/  HMMA.16816.F32.BF16 R120, R4.reuse, R12, R120 ;  /* 0x0000000c0478723c */ /* 0x044fe20000041878 */
[-C--:B------:R-:W-:Y:S02]  /*19c10*/  FMUL.FTZ R131, R131, R132.reuse ;  /* 0x0000008483837220 */ /* 0x080fe40000410000 */
[-C--:B------:R-:W-:Y:S02]  /*19c20*/  FMUL.FTZ R126, R126, R132.reuse ;  /* 0x000000847e7e7220 */ /* 0x080fe40000410000 */
[-C--:B------:R-:W-:Y:S02]  /*19c30*/  FMUL.FTZ R127, R127, R132.reuse ;  /* 0x000000847f7f7220 */ /* 0x080fe40000410000 */
[-C--:B------:R-:W-:Y:S01]  /*19c40*/  FMUL.FTZ R114, R114, R132.reuse ;  /* 0x0000008472727220 */ /* 0x080fe20000410000 */
[----:B------:R-:W-:Y:S01]  /*19c50*/  HMMA.16816.F32.BF16 R116, R4, R14, R116 ;  /* 0x0000000e0474723c */ /* 0x000fe20000041874 */
[----:B------:R-:W2:Y:S01]  /*19c60*/  LDSM.16.MT88.4 R12, [R197+0xe000] ;  /* 0x00e00000c50c783b */ /* 0x000ea20000004200 */
[----:B------:R-:W-:-:S02]  /*19c70*/  FMUL.FTZ R115, R115, R132 ;  /* 0x0000008473737220 */ /* 0x000fc40000410000 */
[-C--:B------:R-:W-:Y:S02]  /*19c80*/  FMUL.FTZ R110, R110, R132.reuse ;  /* 0x000000846e6e7220 */ /* 0x080fe40000410000 */
[-C--:B------:R-:W-:Y:S02]  /*19c90*/  FMUL.FTZ R111, R111, R132.reuse ;  /* 0x000000846f6f7220 */ /* 0x080fe40000410000 */
[C---:B---3--:R-:W-:Y:S01]  /*19ca0*/  HMMA.16816.F32.BF16 R128, R4.reuse, R16, R128 ;  /* 0x000000100480723c */ /* 0x048fe20000041880 */
[-C--:B------:R-:W-:Y:S02]  /*19cb0*/  FMUL.FTZ R38, R38, R132.reuse ;  /* 0x0000008426267220 */ /* 0x080fe40000410000 */
[-C--:B------:R-:W-:Y:S02]  /*19cc0*/  FMUL.FTZ R39, R39, R132.reuse ;  /* 0x0000008427277220 */ /* 0x080fe40000410000 */
[-C--:B------:R-:W-:Y:S02]  /*19cd0*/  FMUL.FTZ R42, R42, R132.reuse ;  /* 0x000000842a2a7220 */ /* 0x080fe40000410000 */
[-C--:B------:R-:W-:Y:S01]  /*19ce0*/  FMUL.FTZ R43, R43, R132.reuse ;  /* 0x000000842b2b7220 */ /* 0x080fe20000410000 */
[----:B------:R-:W-:Y:S01]  /*19cf0*/  HMMA.16816.F32.BF16 R124, R4, R18, R124 ;  /* 0x00000012047c723c */ /* 0x000fe2000004187c */
[----:B------:R-:W3:Y:S01]  /*19d00*/  LDSM.16.MT88.4 R16, [R194+0xc000] ;  /* 0x00c00000c210783b */ /* 0x000ee20000004200 */
[----:B------:R-:W-:-:S02]  /*19d10*/  FMUL.FTZ R106, R106, R132 ;  /* 0x000000846a6a7220 */ /* 0x000fc40000410000 */
[-C--:B------:R-:W-:Y:S02]  /*19d20*/  FMUL.FTZ R107, R107, R132.reuse ;  /* 0x000000846b6b7220 */ /* 0x080fe40000410000 */
[-C--:B------:R-:W-:Y:S02]  /*19d30*/  FMUL.FTZ R102, R102, R132.reuse ;  /* 0x0000008466667220 */ /* 0x080fe40000410000 */
[C---:B-1----:R-:W-:Y:S01]  /*19d40*/  HMMA.16816.F32.BF16 R112, R4.reuse, R8, R112 ;  /* 0x000000080470723c */ /* 0x042fe20000041870 */
[-C--:B------:R-:W-:Y:S02]  /*19d50*/  FMUL.FTZ R103, R103, R132.reuse ;  /* 0x0000008467677220 */ /* 0x080fe40000410000 */
[-C--:B------:R-:W-:Y:S02]  /*19d60*/  FMUL.FTZ R46, R46, R132.reuse ;  /* 0x000000842e2e7220 */ /* 0x080fe40000410000 */
[-C--:B------:R-:W-:Y:S02]  /*19d70*/  FMUL.FTZ R47, R47, R132.reuse ;  /* 0x000000842f2f7220 */ /* 0x080fe40000410000 */
[-C--:B------:R-:W-:Y:S01]  /*19d80*/  FMUL.FTZ R50, R50, R132.reuse ;  /* 0x0000008432327220 */ /* 0x080fe20000410000 */
[----:B------:R-:W-:Y:S01]  /*19d90*/  HMMA.16816.F32.BF16 R108, R4, R10, R108 ;  /* 0x0000000a046c723c */ /* 0x000fe2000004186c */
[----:B------:R-:W1:Y:S01]  /*19da0*/  LDSM.16.MT88.4 R8, [R196+0xe000] ;  /* 0x00e00000c408783b */ /* 0x000e620000004200 */
[----:B------:R-:W-:-:S02]  /*19db0*/  FMUL.FTZ R51, R51, R132 ;  /* 0x0000008433337220 */ /* 0x000fc40000410000 */
[-C--:B------:R-:W-:Y:S02]  /*19dc0*/  FMUL.FTZ R62, R62, R132.reuse ;  /* 0x000000843e3e7220 */ /* 0x080fe40000410000 */
[-C--:B------:R-:W-:Y:S02]  /*19dd0*/  FMUL.FTZ R63, R63, R132.reuse ;  /* 0x000000843f3f7220 */ /* 0x080fe40000410000 */
[-C--:B------:R-:W-:Y:S01]  /*19de0*/  FMUL.FTZ R66, R66, R132.reuse ;  /* 0x0000008442427220 */ /* 0x080fe20000410000 */
[----:B--2---:R-:W-:Y:S01]  /*19df0*/  HMMA.16816.F32.BF16 R36, R4, R12, R36 ;  /* 0x0000000c0424723c */ /* 0x004fe20000041824 */
[-C--:B------:R-:W-:Y:S02]  /*19e00*/  FMUL.FTZ R67, R67, R132.reuse ;  /* 0x0000008443437220 */ /* 0x080fe40000410000 */
[-C--:B------:R-:W-:Y:S02]  /*19e10*/  FMUL.FTZ R54, R54, R132.reuse ;  /* 0x0000008436367220 */ /* 0x080fe40000410000 */
[----:B------:R-:W-:-:S02]  /*19e20*/  FMUL.FTZ R55, R55, R132 ;  /* 0x0000008437377220 */ /* 0x000fc40000410000 */
[-C--:B------:R-:W-:Y:S01]  /*19e30*/  FMUL.FTZ R58, R58, R132.reuse ;  /* 0x000000843a3a7220 */ /* 0x080fe20000410000 */
[C---:B------:R-:W-:Y:S01]  /*19e40*/  HMMA.16816.F32.BF16 R40, R4.reuse, R14, R40 ;  /* 0x0000000e0428723c */ /* 0x040fe20000041828 */
[----:B------:R-:W2:Y:S01]  /*19e50*/  LDSM.16.MT88.4 R12, [R194+0xe000] ;  /* 0x00e00000c20c783b */ /* 0x000ea20000004200 */
[-C--:B------:R-:W-:Y:S02]  /*19e60*/  FMUL.FTZ R59, R59, R132.reuse ;  /* 0x000000843b3b7220 */ /* 0x080fe40000410000 */
[-C--:B------:R-:W-:Y:S02]  /*19e70*/  FMUL.FTZ R68, R68, R3.reuse ;  /* 0x0000000344447220 */ /* 0x080fe40000410000 */
[----:B------:R-:W-:Y:S02]  /*19e80*/  FMUL.FTZ R69, R69, R3 ;  /* 0x0000000345457220 */ /* 0x000fe40000410000 */
[----:B---3--:R-:W-:Y:S01]  /*19e90*/  HMMA.16816.F32.BF16 R104, R4, R16, R104 ;  /* 0x000000100468723c */ /* 0x008fe20000041868 */
[----:B------:R-:W-:-:S02]  /*19ea0*/  FMUL.FTZ R70, R70, R132 ;  /* 0x0000008446467220 */ /* 0x000fc40000410000 */
[-C--:B------:R-:W-:Y:S02]  /*19eb0*/  FMUL.FTZ R71, R71, R132.reuse ;  /* 0x0000008447477220 */ /* 0x080fe40000410000 */
[-C--:B------:R-:W-:Y:S02]  /*19ec0*/  FMUL.FTZ R72, R72, R3.reuse ;  /* 0x0000000348487220 */ /* 0x080fe40000410000 */
[-C--:B------:R-:W-:Y:S01]  /*19ed0*/  FMUL.FTZ R73, R73, R3.reuse ;  /* 0x0000000349497220 */ /* 0x080fe20000410000 */
[----:B------:R-:W-:Y:S01]  /*19ee0*/  HMMA.16816.F32.BF16 R100, R4, R18, R100 ;  /* 0x000000120464723c */ /* 0x000fe20000041864 */
[----:B------:R-:W3:Y:S01]  /*19ef0*/  LDSM.16.MT88.4 R16, [R195+0xe000] ;  /* 0x00e00000c310783b */ /* 0x000ee20000004200 */
[-C--:B------:R-:W-:Y:S02]  /*19f00*/  FMUL.FTZ R74, R74, R132.reuse ;  /* 0x000000844a4a7220 */ /* 0x080fe40000410000 */
[----:B------:R-:W-:Y:S02]  /*19f10*/  FMUL.FTZ R75, R75, R132 ;  /* 0x000000844b4b7220 */ /* 0x000fe40000410000 */
[----:B------:R-:W-:-:S02]  /*19f20*/  FMUL.FTZ R84, R84, R3 ;  /* 0x0000000354547220 */ /* 0x000fc40000410000 */
[C---:B-1----:R-:W-:Y:S01]  /*19f30*/  HMMA.16816.F32.BF16 R44, R4.reuse, R8, R44 ;  /* 0x00000008042c723c */ /* 0x042fe2000004182c */
[-C--:B------:R-:W-:Y:S02]  /*19f40*/  FMUL.FTZ R85, R85, R3.reuse ;  /* 0x0000000355557220 */ /* 0x080fe40000410000 */
[-C--:B------:R-:W-:Y:S02]  /*19f50*/  FMUL.FTZ R86, R86, R132.reuse ;  /* 0x0000008456567220 */ /* 0x080fe40000410000 */
[----:B------:R-:W-:Y:S02]  /*19f60*/  FMUL.FTZ R87, R87, R132 ;  /* 0x0000008457577220 */ /* 0x000fe40000410000 */
[-C--:B------:R-:W-:Y:S01]  /*19f70*/  FMUL.FTZ R88, R88, R3.reuse ;  /* 0x0000000358587220 */ /* 0x080fe20000410000 */
[----:B------:R-:W-:Y:S01]  /*19f80*/  HMMA.16816.F32.BF16 R48, R4, R10, R48 ;  /* 0x0000000a0430723c */ /* 0x000fe20000041830 */
[----:B------:R-:W1:Y:S01]  /*19f90*/  LDSM.16.MT88.4 R8, [R197+0x10000] ;  /* 0x01000000c508783b */ /* 0x000e620000004200 */
[----:B------:R-:W-:-:S02]  /*19fa0*/  FMUL.FTZ R89, R89, R3 ;  /* 0x0000000359597220 */ /* 0x000fc40000410000 */
[-C--:B------:R-:W-:Y:S02]  /*19fb0*/  FMUL.FTZ R90, R90, R132.reuse ;  /* 0x000000845a5a7220 */ /* 0x080fe40000410000 */
[----:B------:R-:W-:Y:S02]  /*19fc0*/  FMUL.FTZ R91, R91, R132 ;  /* 0x000000845b5b7220 */ /* 0x000fe40000410000 */
[-CC-:B------:R-:W-:Y:S01]  /*19fd0*/  FFMA.FTZ R158, R161, R152.reuse, -R155.reuse ;  /* 0x00000098a19e7223 */ /* 0x180fe2000001089b */
[C---:B--2---:R-:W-:Y:S01]  /*19fe0*/  HMMA.16816.F32.BF16 R60, R4.reuse, R12, R60 ;  /* 0x0000000c043c723c */ /* 0x044fe2000004183c */
[-C--:B------:R-:W-:Y:S02]  /*19ff0*/  FFMA.FTZ R157, R160, R152.reuse, -R155 ;  /* 0x00000098a09d7223 */ /* 0x080fe4000001089b */
[-CC-:B------:R-:W-:Y:S02]  /*1a000*/  FFMA.FTZ R161, R162, R152.reuse, -R151.reuse ;  /* 0x00000098a2a17223 */ /* 0x180fe40000010897 */
[-C--:B------:R-:W-:Y:S01]  /*1a010*/  FFMA.FTZ R166, R163, R152.reuse, -R151 ;  /* 0x00000098a3a67223 */ /* 0x080fe20000010897 */
[----:B------:R-:W-:Y:S01]  /*1a020*/  MUFU.EX2 R158, R158 ;  /* 0x0000009e009e7308 */ /* 0x000fe20000000800 */
[-CC-:B------:R-:W-:Y:S01]  /*1a030*/  FFMA.FTZ R159, R25, R152.reuse, -R155.reuse ;  /* 0x00000098199f7223 */ /* 0x180fe2000001089b */
[----:B------:R-:W-:Y:S01]  /*1a040*/  HMMA.16816.F32.BF16 R64, R4, R14, R64 ;  /* 0x0000000e0440723c */ /* 0x000fe20000041840 */
[----:B------:R-:W2:Y:S01]  /*1a050*/  LDSM.16.MT88.4 R12, [R195+0x10000] ;  /* 0x01000000c30c783b */ /* 0x000ea20000004200 */
[----:B------:R-:W-:-:S02]  /*1a060*/  FFMA.FTZ R160, R24, R152, -R155 ;  /* 0x0000009818a07223 */ /* 0x000fc4000001089b */
[-CC-:B------:R-:W-:Y:S01]  /*1a070*/  FFMA.FTZ R162, R21, R152.reuse, -R151.reuse ;  /* 0x0000009815a27223 */ /* 0x180fe20000010897 */
[----:B------:R-:W-:Y:S01]  /*1a080*/  LDSM.16.MT88.4 R24, [R197+0xe800] ;  /* 0x00e80000c518783b */ /* 0x000fe20000004200 */
[----:B------:R-:W-:Y:S01]  /*1a090*/  FFMA.FTZ R163, R20, R152, -R151 ;  /* 0x0000009814a37223 */ /* 0x000fe20000010897 */
[----:B------:R-:W4:Y:S01]  /*1a0a0*/  MUFU.EX2 R157, R157 ;  /* 0x0000009d009d7308 */ /* 0x000f220000000800 */
[C---:B---3--:R-:W-:Y:S01]  /*1a0b0*/  HMMA.16816.F32.BF16 R52, R4.reuse, R16, R52 ;  /* 0x000000100434723c */ /* 0x048fe20000041834 */
[-C--:B------:R-:W-:Y:S01]  /*1a0c0*/  FMUL.FTZ R76, R76, R3.reuse ;  /* 0x000000034c4c7220 */ /* 0x080fe20000410000 */
[----:B------:R-:W-:Y:S01]  /*1a0d0*/  LDSM.16.MT88.4 R20, [R196+0xe800] ;  /* 0x00e80000c414783b */ /* 0x000fe20000004200 */
[----:B------:R-:W-:Y:S02]  /*1a0e0*/  FMUL.FTZ R77, R77, R3 ;  /* 0x000000034d4d7220 */ /* 0x000fe40000410000 */
[-C--:B------:R-:W-:Y:S02]  /*1a0f0*/  FMUL.FTZ R78, R78, R132.reuse ;  /* 0x000000844e4e7220 */ /* 0x080fe40000410000 */
[----:B------:R-:W-:Y:S01]  /*1a100*/  MUFU.EX2 R159, R159 ;  /* 0x0000009f009f7308 */ /* 0x000fe20000000800 */
[----:B------:R-:W-:Y:S01]  /*1a110*/  HMMA.16816.F32.BF16 R56, R4, R18, R56 ;  /* 0x000000120438723c */ /* 0x000fe20000041838 */
[----:B------:R-:W3:Y:S01]  /*1a120*/  LDSM.16.MT88.4 R16, [R196+0x10000] ;  /* 0x01000000c410783b */ /* 0x000ee20000004200 */
[----:B------:R-:W-:-:S02]  /*1a130*/  FMUL.FTZ R79, R79, R132 ;  /* 0x000000844f4f7220 */ /* 0x000fc40000410000 */
[-C--:B------:R-:W-:Y:S02]  /*1a140*/  FMUL.FTZ R80, R80, R3.reuse ;  /* 0x0000000350507220 */ /* 0x080fe40000410000 */
[-C--:B------:R-:W-:Y:S01]  /*1a150*/  FMUL.FTZ R81, R81, R3.reuse ;  /* 0x0000000351517220 */ /* 0x080fe20000410000 */
[----:B------:R-:W-:Y:S01]  /*1a160*/  MUFU.EX2 R160, R160 ;  /* 0x000000a000a07308 */ /* 0x000fe20000000800 */
[C---:B-1----:R-:W-:Y:S01]  /*1a170*/  HMMA.16816.F32.BF16 R68, R4.reuse, R8, R68 ;  /* 0x000000080444723c */ /* 0x042fe20000041844 */
[-C--:B------:R-:W-:Y:S02]  /*1a180*/  FMUL.FTZ R82, R82, R132.reuse ;  /* 0x0000008452527220 */ /* 0x080fe40000410000 */
[----:B------:R-:W-:Y:S02]  /*1a190*/  FMUL.FTZ R83, R83, R132 ;  /* 0x0000008453537220 */ /* 0x000fe40000410000 */
[-C--:B------:R-:W-:Y:S02]  /*1a1a0*/  FMUL.FTZ R92, R92, R3.reuse ;  /* 0x000000035c5c7220 */ /* 0x080fe40000410000 */
[----:B------:R-:W-:Y:S01]  /*1a1b0*/  MUFU.EX2 R161, R161 ;  /* 0x000000a100a17308 */ /* 0x000fe20000000800 */
[----:B------:R-:W-:Y:S01]  /*1a1c0*/  HMMA.16816.F32.BF16 R72, R4, R10, R72 ;  /* 0x0000000a0448723c */ /* 0x000fe20000041848 */
[----:B------:R-:W1:Y:S01]  /*1a1d0*/  LDSM.16.MT88.4 R8, [R194+0x10000] ;  /* 0x01000000c208783b */ /* 0x000e620000004200 */
[----:B------:R-:W-:-:S02]  /*1a1e0*/  FMUL.FTZ R93, R93, R3 ;  /* 0x000000035d5d7220 */ /* 0x000fc40000410000 */
[-C--:B------:R-:W-:Y:S02]  /*1a1f0*/  FMUL.FTZ R94, R94, R132.reuse ;  /* 0x000000845e5e7220 */ /* 0x080fe40000410000 */
[-C--:B------:R-:W-:Y:S01]  /*1a200*/  FMUL.FTZ R95, R95, R132.reuse ;  /* 0x000000845f5f7220 */ /* 0x080fe20000410000 */
[----:B------:R-:W5:Y:S01]  /*1a210*/  MUFU.EX2 R166, R166 ;  /* 0x000000a600a67308 */ /* 0x000f620000000800 */
[-C--:B------:R-:W-:Y:S01]  /*1a220*/  FMUL.FTZ R96, R96, R3.reuse ;  /* 0x0000000360607220 */ /* 0x080fe20000410000 */
[C---:B--2---:R-:W-:Y:S01]  /*1a230*/  HMMA.16816.F32.BF16 R84, R4.reuse, R12, R84 ;  /* 0x0000000c0454723c */ /* 0x044fe20000041854 */
[----:B------:R-:W-:Y:S02]  /*1a240*/  FMUL.FTZ R97, R97, R3 ;  /* 0x0000000361617220 */ /* 0x000fe40000410000 */
[-C--:B------:R-:W-:Y:S02]  /*1a250*/  FMUL.FTZ R98, R98, R132.reuse ;  /* 0x0000008462627220 */ /* 0x080fe40000410000 */
[----:B------:R-:W-:Y:S01]  /*1a260*/  FMUL.FTZ R99, R99, R132 ;  /* 0x0000008463637220 */ /* 0x000fe20000410000 */
[----:B------:R-:W-:Y:S01]  /*1a270*/  MUFU.EX2 R162, R162 ;  /* 0x000000a200a27308 */ /* 0x000fe20000000800 */
[-C--:B------:R-:W-:Y:S01]  /*1a280*/  FFMA.FTZ R169, R175, R152.reuse, -R155 ;  /* 0x00000098afa97223 */ /* 0x080fe2000001089b */
[----:B------:R-:W-:Y:S01]  /*1a290*/  HMMA.16816.F32.BF16 R88, R4, R14, R88 ;  /* 0x0000000e0458723c */ /* 0x000fe20000041858 */
[----:B------:R-:W2:Y:S01]  /*1a2a0*/  LDSM.16.MT88.4 R12, [R197+0xc800] ;  /* 0x00c80000c50c783b */ /* 0x000ea20000004200 */
[----:B------:R-:W-:-:S02]  /*1a2b0*/  FFMA.FTZ R175, R174, R152, -R151 ;  /* 0x00000098aeaf7223 */ /* 0x000fc40000010897 */
[-CC-:B------:R-:W-:Y:S02]  /*1a2c0*/  FFMA.FTZ R168, R220, R152.reuse, -R155.reuse ;  /* 0x00000098dca87223 */ /* 0x180fe4000001089b */
[----:B------:R-:W1:Y:S01]  /*1a2d0*/  MUFU.EX2 R163, R163 ;  /* 0x000000a300a37308 */ /* 0x000e620000000800 */
[-CC-:B------:R-:W-:Y:S01]  /*1a2e0*/  FFMA.FTZ R171, R222, R152.reuse, -R155.reuse ;  /* 0x00000098deab7223 */ /* 0x180fe2000001089b */
[C---:B---3--:R-:W-:Y:S01]  /*1a2f0*/  HMMA.16816.F32.BF16 R76, R4.reuse, R16, R76 ;  /* 0x00000010044c723c */ /* 0x048fe2000004184c */
[-C--:B------:R-:W-:Y:S02]  /*1a300*/  FFMA.FTZ R170, R224, R152.reuse, -R155 ;  /* 0x00000098e0aa7223 */ /* 0x080fe4000001089b */
[-CC-:B------:R-:W-:Y:S02]  /*1a310*/  FFMA.FTZ R172, R172, R152.reuse, -R151.reuse ;  /* 0x00000098acac7223 */ /* 0x180fe40000010897 */
[-CC-:B------:R-:W-:Y:S01]  /*1a320*/  FFMA.FTZ R173, R173, R152.reuse, -R151.reuse ;  /* 0x00000098adad7223 */ /* 0x180fe20000010897 */
[----:B------:R-:W3:Y:S01]  /*1a330*/  MUFU.EX2 R168, R168 ;  /* 0x000000a800a87308 */ /* 0x000ee20000000800 */
[-C--:B------:R-:W-:Y:S01]  /*1a340*/  FFMA.FTZ R174, R167, R152.reuse, -R151 ;  /* 0x00000098a7ae7223 */ /* 0x080fe20000010897 */
[----:B------:R-:W-:Y:S01]  /*1a350*/  HMMA.16816.F32.BF16 R80, R4, R18, R80 ;  /* 0x000000120450723c */ /* 0x000fe20000041850 */
[----:B------:R-:W3:Y:S01]  /*1a360*/  LDSM.16.MT88.4 R16, [R195+0xe800] ;  /* 0x00e80000c310783b */ /* 0x000ee20000004200 */
[----:B------:R-:W-:-:S02]  /*1a370*/  FFMA.FTZ R167, R154, R152, -R155 ;  /* 0x000000989aa77223 */ /* 0x000fc4000001089b */
[-CC-:B------:R-:W-:Y:S02]  /*1a380*/  FFMA.FTZ R156, R156, R152.reuse, -R155.reuse ;  /* 0x000000989c9c7223 */ /* 0x180fe4000001089b */
[----:B------:R-:W-:Y:S01]  /*1a390*/  MUFU.EX2 R171, R171 ;  /* 0x000000ab00ab7308 */ /* 0x000fe20000000800 */
[-CC-:B------:R-:W-:Y:S01]  /*1a3a0*/  FFMA.FTZ R153, R153, R152.reuse, -R155.reuse ;  /* 0x0000009899997223 */ /* 0x180fe2000001089b */
[C---:B-1----:R-:W-:Y:S01]  /*1a3b0*/  HMMA.16816.F32.BF16 R92, R4.reuse, R8, R92 ;  /* 0x00000008045c723c */ /* 0x042fe2000004185c */
[-C--:B------:R-:W-:Y:S02]  /*1a3c0*/  FFMA.FTZ R154, R143, R152.reuse, -R155 ;  /* 0x000000988f9a7223 */ /* 0x080fe4000001089b */
[-CC-:B------:R-:W-:Y:S02]  /*1a3d0*/  FFMA.FTZ R155, R142, R152.reuse, -R151.reuse ;  /* 0x000000988e9b7223 */ /* 0x180fe40000010897 */
[-CC-:B------:R-:W-:Y:S01]  /*1a3e0*/  FFMA.FTZ R220, R141, R152.reuse, -R151.reuse ;  /* 0x000000988ddc7223 */ /* 0x180fe20000010897 */
[----:B------:R-:W-:Y:S01]  /*1a3f0*/  MUFU.EX2 R169, R169 ;  /* 0x000000a900a97308 */ /* 0x000fe20000000800 */
[-CC-:B------:R-:W-:Y:S01]  /*1a400*/  FFMA.FTZ R222, R140, R152.reuse, -R151.reuse ;  /* 0x000000988cde7223 */ /* 0x180fe20000010897 */
[----:B------:R-:W-:Y:S01]  /*1a410*/  HMMA.16816.F32.BF16 R96, R4, R10, R96 ;  /* 0x0000000a0460723c */ /* 0x000fe20000041860 */
[----:B------:R-:W-:Y:S01]  /*1a420*/  LDSM.16.MT88.4 R8, [R194+0xe800] ;  /* 0x00e80000c208783b */ /* 0x000fe20000004200 */
[----:B------:R-:W-:-:S02]  /*1a430*/  FFMA.FTZ R151, R150, R152, -R151 ;  /* 0x0000009896977223 */ /* 0x000fc40000010897 */
[----:B------:R-:W-:Y:S01]  /*1a440*/  FFMA.FTZ R3, R223, R3, R146 ;  /* 0x00000003df037223 */ /* 0x000fe20000010092 */
[----:B------:R-:W-:Y:S01]  /*1a450*/  LDSM.16.MT88.4 R140, [R196+0xd800] ;  /* 0x00d80000c48c783b */ /* 0x000fe20000004200 */
[----:B------:R-:W-:Y:S01]  /*1a460*/  MUFU.EX2 R170, R170 ;  /* 0x000000aa00aa7308 */ /* 0x000fe20000000800 */
[----:B----4-:R-:W-:Y:S01]  /*1a470*/  F2FP.BF16.PACK_AB R4, R158, R157 ;  /* 0x0000009d9e04723e */ /* 0x010fe200000010ff */
[----:B------:R-:W-:Y:S01]  /*1a480*/  FFMA.FTZ R133, R221, R132, R133 ;  /* 0x00000084dd857223 */ /* 0x000fe20000010085 */
[----:B-----5:R-:W-:Y:S01]  /*1a490*/  F2FP.BF16.PACK_AB R5, R166, R161 ;  /* 0x000000a1a605723e */ /* 0x020fe200000010ff */
[----:B------:R-:W-:Y:S01]  /*1a4a0*/  FADD.FTZ R144, R144, R3 ;  /* 0x0000000390907221 */ /* 0x000fe20000010000 */
[----:B------:R-:W-:Y:S01]  /*1a4b0*/  F2FP.BF16.PACK_AB R6, R160, R159 ;  /* 0x0000009fa006723e */ /* 0x000fe200000010ff */
[----:B------:R-:W-:Y:S01]  /*1a4c0*/  FADD.FTZ R3, R2, R133 ;  /* 0x0000008502037221 */ /* 0x000fe20000010000 */
[----:B------:R-:W-:Y:S01]  /*1a4d0*/  F2FP.BF16.PACK_AB R7, R163, R162 ;  /* 0x000000a2a307723e */ /* 0x000fe200000010ff */
[----:B------:R-:W1:Y:S01]  /*1a4e0*/  MUFU.EX2 R172, R172 ;  /* 0x000000ac00ac7308 */ /* 0x000e620000000800 */
[----:B------:R-:W-:Y:S01]  /*1a4f0*/  FADD.FTZ R145, R145, R144 ;  /* 0x0000009091917221 */ /* 0x000fe20000010000 */
[----:B------:R-:W-:Y:S01]  /*1a500*/  MOV R132, R148 ;  /* 0x0000009400847202 */ /* 0x000fe20000000f00 */
[----:B------:R-:W-:-:S02]  /*1a510*/  FADD.FTZ R0, R0, R3 ;  /* 0x0000000300007221 */ /* 0x000fc40000010000 */
[----:B------:R-:W-:Y:S01]  /*1a520*/  FADD.FTZ R134, R134, R145 ;  /* 0x0000009186867221 */ /* 0x000fe20000010000 */
[C---:B--2---:R-:W-:Y:S01]  /*1a530*/  HMMA.16816.F32.BF16 R128, R4.reuse, R12, R128 ;  /* 0x0000000c0480723c */ /* 0x044fe20000041880 */
[----:B------:R-:W-:Y:S01]  /*1a540*/  FADD.FTZ R0, R149, R0 ;  /* 0x0000000095007221 */ /* 0x000fe20000010000 */
[----:B------:R-:W2:Y:S01]  /*1a550*/  MUFU.EX2 R175, R175 ;  /* 0x000000af00af7308 */ /* 0x000ea20000000800 */
[----:B------:R-:W-:Y:S02]  /*1a560*/  FADD.FTZ R157, R157, R134 ;  /* 0x000000869d9d7221 */ /* 0x000fe40000010000 */
[----:B------:R-:W-:Y:S02]  /*1a570*/  FADD.FTZ R3, R161, R0 ;  /* 0x00000000a1037221 */ /* 0x000fe40000010000 */
[----:B------:R-:W-:Y:S01]  /*1a580*/  FADD.FTZ R158, R158, R157 ;  /* 0x0000009d9e9e7221 */ /* 0x000fe20000010000 */
[----:B------:R-:W-:Y:S01]  /*1a590*/  HMMA.16816.F32.BF16 R124, R4, R14, R124 ;  /* 0x0000000e047c723c */ /* 0x000fe2000004187c */
[----:B------:R-:W4:Y:S01]  /*1a5a0*/  LDSM.16.MT88.4 R12, [R197+0x10800] ;  /* 0x01080000c50c783b */ /* 0x000f220000004200 */
[----:B------:R-:W-:Y:S01]  /*1a5b0*/  MUFU.EX2 R173, R173 ;  /* 0x000000ad00ad7308 */ /* 0x000fe20000000800 */
[----:B------:R-:W-:-:S02]  /*1a5c0*/  FADD.FTZ R3, R166, R3 ;  /* 0x00000003a6037221 */ /* 0x000fc40000010000 */
[----:B------:R-:W-:Y:S02]  /*1a5d0*/  FADD.FTZ R159, R159, R158 ;  /* 0x0000009e9f9f7221 */ /* 0x000fe40000010000 */
[----:B------:R-:W-:Y:S01]  /*1a5e0*/  FADD.FTZ R162, R162, R3 ;  /* 0x00000003a2a27221 */ /* 0x000fe20000010000 */
[C---:B------:R-:W-:Y:S01]  /*1a5f0*/  HMMA.16816.F32.BF16 R36, R4.reuse, R24, R36 ;  /* 0x000000180424723c */ /* 0x040fe20000041824 */
[----:B------:R-:W-:Y:S01]  /*1a600*/  FADD.FTZ R3, R160, R159 ;  /* 0x0000009fa0037221 */ /* 0x000fe20000010000 */
[----:B------:R-:W5:Y:S01]  /*1a610*/  MUFU.EX2 R174, R174 ;  /* 0x000000ae00ae7308 */ /* 0x000f620000000800 */
[----:B------:R-:W-:Y:S02]  /*1a620*/  FADD.FTZ R163, R163, R162 ;  /* 0x000000a2a3a37221 */ /* 0x000fe40000010000 */
[----:B---3--:R-:W-:Y:S02]  /*1a630*/  FADD.FTZ R0, R168, R3 ;  /* 0x00000003a8007221 */ /* 0x008fe40000010000 */
[----:B-1----:R-:W-:Y:S01]  /*1a640*/  FADD.FTZ R2, R172, R163 ;  /* 0x000000a3ac027221 */ /* 0x002fe20000010000 */
[----:B------:R-:W-:Y:S01]  /*1a650*/  HMMA.16816.F32.BF16 R40, R4, R26, R40 ;  /* 0x0000001a0428723c */ /* 0x000fe20000041828 */
[----:B------:R-:W1:Y:S01]  /*1a660*/  LDSM.16.MT88.4 R24, [R196+0x10800] ;  /* 0x01080000c418783b */ /* 0x000e620000004200 */
[----:B------:R-:W-:Y:S01]  /*1a670*/  MUFU.EX2 R156, R156 ;  /* 0x0000009c009c7308 */ /* 0x000fe20000000800 */
[----:B------:R-:W-:-:S02]  /*1a680*/  FADD.FTZ R0, R171, R0 ;  /* 0x00000000ab007221 */ /* 0x000fc40000010000 */
[----:B--2---:R-:W-:Y:S02]  /*1a690*/  FADD.FTZ R2, R175, R2 ;  /* 0x00000002af027221 */ /* 0x004fe40000010000 */
[----:B------:R-:W-:Y:S01]  /*1a6a0*/  FADD.FTZ R3, R169, R0 ;  /* 0x00000000a9037221 */ /* 0x000fe20000010000 */
[----:B------:R-:W-:Y:S02]  /*1a6b0*/  HMMA.16816.F32.BF16 R44, R4, R20, R44 ;  /* 0x00000014042c723c */ /* 0x000fe4000004182c */
[----:B------:R-:W2:Y:S01]  /*1a6c0*/  MUFU.EX2 R167, R167 ;  /* 0x000000a700a77308 */ /* 0x000ea20000000800 */
[----:B------:R-:W-:-:S05]  /*1a6d0*/  FADD.FTZ R3, R170, R3 ;  /* 0x00000003aa037221 */ /* 0x000fca0000010000 */
[C---:B------:R-:W-:Y:S01]  /*1a6e0*/  HMMA.16816.F32.BF16 R48, R4.reuse, R22, R48 ;  /* 0x000000160430723c */ /* 0x040fe20000041830 */
[----:B------:R-:W3:Y:S01]  /*1a6f0*/  LDSM.16.MT88.4 R20, [R195+0x10800] ;  /* 0x01080000c314783b */ /* 0x000ee20000004200 */
[----:B------:R-:W-:Y:S06]  /*1a700*/  MUFU.EX2 R153, R153 ;  /* 0x0000009900997308 */ /* 0x000fec0000000800 */
[C---:B------:R-:W-:Y:S02]  /*1a710*/  HMMA.16816.F32.BF16 R52, R4.reuse, R16, R52 ;  /* 0x000000100434723c */ /* 0x040fe40000041834 */
[----:B------:R-:W-:Y:S06]  /*1a720*/  MUFU.EX2 R154, R154 ;  /* 0x0000009a009a7308 */ /* 0x000fec0000000800 */
[C---:B------:R-:W-:Y:S01]  /*1a730*/  HMMA.16816.F32.BF16 R56, R4.reuse, R18, R56 ;  /* 0x000000120438723c */ /* 0x040fe20000041838 */
[----:B------:R-:W1:Y:S01]  /*1a740*/  LDSM.16.MT88.4 R16, [R194+0x10800] ;  /* 0x01080000c210783b */ /* 0x000e620000004200 */
[----:B------:R-:W-:Y:S06]  /*1a750*/  MUFU.EX2 R155, R155 ;  /* 0x0000009b009b7308 */ /* 0x000fec0000000800 */
[C---:B----4-:R-:W-:Y:S02]  /*1a760*/  HMMA.16816.F32.BF16 R68, R4.reuse, R12, R68 ;  /* 0x0000000c0444723c */ /* 0x050fe40000041844 */
[----:B------:R-:W4:Y:S06]  /*1a770*/  MUFU.EX2 R220, R220 ;  /* 0x000000dc00dc7308 */ /* 0x000f2c0000000800 */
[C---:B------:R-:W-:Y:S01]  /*1a780*/  HMMA.16816.F32.BF16 R72, R4.reuse, R14, R72 ;  /* 0x0000000e0448723c */ /* 0x040fe20000041848 */
[----:B------:R-:W1:Y:S01]  /*1a790*/  LDSM.16.MT88.4 R12, [R197+0xd000] ;  /* 0x00d00000c50c783b */ /* 0x000e620000004200 */
[----:B------:R-:W-:Y:S06]  /*1a7a0*/  MUFU.EX2 R222, R222 ;  /* 0x000000de00de7308 */ /* 0x000fec0000000800 */
[C---:B------:R-:W-:Y:S02]  /*1a7b0*/  HMMA.16816.F32.BF16 R120, R4.reuse, R136, R120 ;  /* 0x000000880478723c */ /* 0x040fe40000041878 */
[----:B------:R-:W1:Y:S06]  /*1a7c0*/  MUFU.EX2 R151, R151 ;  /* 0x0000009700977308 */ /* 0x000e6c0000000800 */
        /* <DEDUP_REMOVED lines=10> */
[----:B------:R-:W2:Y:S07]  /*1a870*/  LDSM.16.MT88.4 R8, [R196+0xd000] ;  /* 0x00d00000c408783b */ /* 0x000eae0000004200 */
[C---:B-1----:R-:W-:Y:S08]  /*1a880*/  HMMA.16816.F32.BF16 R76, R4.reuse, R24, R76 ;  /* 0x00000018044c723c */ /* 0x042ff0000004184c */
[C---:B------:R-:W-:Y:S01]  /*1a890*/  HMMA.16816.F32.BF16 R80, R4.reuse, R26, R80 ;  /* 0x0000001a0450723c */ /* 0x040fe20000041850 */
[----:B------:R-:W1:Y:S07]  /*1a8a0*/  LDSM.16.MT88.4 R24, [R197+0xf000] ;  /* 0x00f00000c518783b */ /* 0x000e6e0000004200 */
[C---:B---3--:R-:W-:Y:S08]  /*1a8b0*/  HMMA.16816.F32.BF16 R84, R4.reuse, R20, R84 ;  /* 0x000000140454723c */ /* 0x048ff00000041854 */
[C---:B------:R-:W-:Y:S01]  /*1a8c0*/  HMMA.16816.F32.BF16 R88, R4.reuse, R22, R88 ;  /* 0x000000160458723c */ /* 0x040fe20000041858 */
[----:B------:R-:W-:Y:S07]  /*1a8d0*/  LDSM.16.MT88.4 R20, [R196+0xf000] ;  /* 0x00f00000c414783b */ /* 0x000fee0000004200 */
[C---:B------:R-:W-:Y:S08]  /*1a8e0*/  HMMA.16816.F32.BF16 R92, R4.reuse, R16, R92 ;  /* 0x00000010045c723c */ /* 0x040ff0000004185c */
[----:B------:R-:W-:Y:S01]  /*1a8f0*/  HMMA.16816.F32.BF16 R96, R4, R18, R96 ;  /* 0x000000120460723c */ /* 0x000fe20000041860 */
[----:B------:R-:W3:Y:S06]  /*1a900*/  LDSM.16.MT88.4 R16, [R195+0xf000] ;  /* 0x00f00000c310783b */ /* 0x000eec0000004200 */
[----:B------:R-:W-:-:S02]  /*1a910*/  F2FP.BF16.PACK_AB R4, R171, R168 ;  /* 0x000000a8ab04723e */ /* 0x000fc400000010ff */
[----:B------:R-:W-:Y:S02]  /*1a920*/  F2FP.BF16.PACK_AB R5, R175, R172 ;  /* 0x000000acaf05723e */ /* 0x000fe400000010ff */
[----:B------:R-:W-:Y:S02]  /*1a930*/  F2FP.BF16.PACK_AB R6, R170, R169 ;  /* 0x000000a9aa06723e */ /* 0x000fe400000010ff */
[----:B-----5:R-:W-:Y:S01]  /*1a940*/  F2FP.BF16.PACK_AB R7, R174, R173 ;  /* 0x000000adae07723e */ /* 0x020fe200000010ff */
[----:B------:R-:W-:-:S04]  /*1a950*/  FADD.FTZ R173, R173, R2 ;  /* 0x00000002adad7221 */ /* 0x000fc80000010000 */
[----:B------:R-:W-:Y:S02]  /*1a960*/  FADD.FTZ R174, R174, R173 ;  /* 0x000000adaeae7221 */ /* 0x000fe40000010000 */
        /* <DEDUP_REMOVED lines=9> */
[C---:B---3--:R-:W-:Y:S08]  /*1aa00*/  HMMA.16816.F32.BF16 R52, R4.reuse, R16, R52 ;  /* 0x000000100434723c */ /* 0x048ff00000041834 */
[C---:B-----5:R-:W-:Y:S08]  /*1aa10*/  HMMA.16816.F32.BF16 R60, R4.reuse, R12, R60 ;  /* 0x0000000c043c723c */ /* 0x060ff0000004183c */
[C---:B------:R-:W-:Y:S01]  /*1aa20*/  HMMA.16816.F32.BF16 R64, R4.reuse, R14, R64 ;  /* 0x0000000e0440723c */ /* 0x040fe20000041840 */
[----:B------:R-:W3:Y:S07]  /*1aa30*/  LDSM.16.MT88.4 R12, [R194+0x11000] ;  /* 0x01100000c20c783b */ /* 0x000eee0000004200 */
        /* <DEDUP_REMOVED lines=13> */
[----:B------:R-:W1:Y:S07]  /*1ab10*/  LDSM.16.MT88.4 R32, [R194+0xd800] ;  /* 0x00d80000c220783b */ /* 0x000e6e0000004200 */
[C---:B------:R-:W-:Y:S08]  /*1ab20*/  HMMA.16816.F32.BF16 R104, R4.reuse, R28, R104 ;  /* 0x0000001c0468723c */ /* 0x040ff00000041868 */
[C---:B------:R-:W-:Y:S01]  /*1ab30*/  HMMA.16816.F32.BF16 R100, R4.reuse, R30, R100 ;  /* 0x0000001e0464723c */ /* 0x040fe20000041864 */
[----:B------:R-:W1:Y:S07]  /*1ab40*/  LDSM.16.MT88.4 R28, [R196+0xf800] ;  /* 0x00f80000c41c783b */ /* 0x000e6e0000004200 */
[C---:B------:R-:W-:Y:S08]  /*1ab50*/  HMMA.16816.F32.BF16 R44, R4.reuse, R20, R44 ;  /* 0x00000014042c723c */ /* 0x040ff0000004182c */
[C---:B------:R-:W-:Y:S01]  /*1ab60*/  HMMA.16816.F32.BF16 R48, R4.reuse, R22, R48 ;  /* 0x000000160430723c */ /* 0x040fe20000041830 */
[----:B------:R-:W1:Y:S07]  /*1ab70*/  LDSM.16.MT88.4 R20, [R195+0xf800] ;  /* 0x00f80000c314783b */ /* 0x000e6e0000004200 */
[C---:B-----5:R-:W-:Y:S08]  /*1ab80*/  HMMA.16816.F32.BF16 R84, R4.reuse, R16, R84 ;  /* 0x000000100454723c */ /* 0x060ff00000041854 */
[----:B------:R-:W-:Y:S01]  /*1ab90*/  HMMA.16816.F32.BF16 R88, R4, R18, R88 ;  /* 0x000000120458723c */ /* 0x000fe20000041858 */
[----:B------:R-:W5:Y:S06]  /*1aba0*/  LDSM.16.MT88.4 R16, [R194+0xf800] ;  /* 0x00f80000c210783b */ /* 0x000f6c0000004200 */
[----:B------:R-:W-:Y:S01]  /*1abb0*/  F2FP.BF16.PACK_AB R4, R167, R156 ;  /* 0x0000009ca704723e */ /* 0x000fe200000010ff */
[----:B------:R-:W-:Y:S01]  /*1abc0*/  FADD.FTZ R156, R156, R3 ;  /* 0x000000039c9c7221 */ /* 0x000fe20000010000 */
[----:B----4-:R-:W-:Y:S01]  /*1abd0*/  F2FP.BF16.PACK_AB R5, R220, R155 ;  /* 0x0000009bdc05723e */ /* 0x010fe200000010ff */
        /* <DEDUP_REMOVED lines=29> */
[C---:B-----5:R-:W-:Y:S08]  /*1adb0*/  HMMA.16816.F32.BF16 R60, R4.reuse, R16, R60 ;  /* 0x00000010043c723c */ /* 0x060ff0000004183c */
[C---:B------:R-:W-:Y:S08]  /*1adc0*/  HMMA.16816.F32.BF16 R64, R4.reuse, R18, R64 ;  /* 0x000000120440723c */ /* 0x040ff00000041840 */
[C---:B--2---:R-:W-:Y:S08]  /*1add0*/  HMMA.16816.F32.BF16 R76, R4.reuse, R8, R76 ;  /* 0x00000008044c723c */ /* 0x044ff0000004184c */
[C---:B------:R-:W-:Y:S08]  /*1ade0*/  HMMA.16816.F32.BF16 R80, R4.reuse, R10, R80 ;  /* 0x0000000a0450723c */ /* 0x040ff00000041850 */
[C---:B-1----:R-:W-:Y:S08]  /*1adf0*/  HMMA.16816.F32.BF16 R84, R4.reuse, R24, R84 ;  /* 0x000000180454723c */ /* 0x042ff00000041854 */
[C---:B------:R-:W-:Y:S08]  /*1ae00*/  HMMA.16816.F32.BF16 R88, R4.reuse, R26, R88 ;  /* 0x0000001a0458723c */ /* 0x040ff00000041858 */
[C---:B---3--:R-:W-:Y:S08]  /*1ae10*/  HMMA.16816.F32.BF16 R92, R4.reuse, R12, R92 ;  /* 0x0000000c045c723c */ /* 0x048ff0000004185c */
[----:B------:R-:W-:Y:S11]  /*1ae20*/  HMMA.16816.F32.BF16 R96, R4, R14, R96 ;  /* 0x0000000e0460723c */ /* 0x000ff60000041860 */
[----:B------:R-:W-:Y:S08]  /*1ae30*/  @!UPT UIADD3 URZ, URZ, URZ, URZ ;  /* 0x0000003f3f3ff290 */ /* 0x000ff0000fffe03f */
.L_x_2430:
[----:B------:R-:W-:Y:S05]  /*1ae40*/  @!P5 BRA `(.L_x_2439) ;  /* 0x000040500000d947 */ /* 0x000fea0003800000 */
[----:B------:R-:W-:Y:S02]  /*1ae50*/  MOV R0, R3 ;  /* 0x0000000300007202 */ /* 0x000fe40000000f00 */
[----:B------:R-:W-:-:S02]  /*1ae60*/  MOV R2, R132 ;  /* 0x0000008400027202 */ /* 0x000fc40000000f00 */
.L_x_2448:
[----:B------:R-:W-:Y:S01]  /*1ae70*/  ULDC.64 UR4, c[0x0][0x40] ;  /* 0x0000100000047ab9 */ /* 0x000fe20000000a00 */
[----:B------:R-:W-:Y:S04]  /*1ae80*/  DEPBAR.LE SB0, 0x0 ;  /* 0x000080000000791a */ /* 0x000fe80000000000 */
[----:B------:R-:W-:Y:S01]  /*1ae90*/  ISETP.NE.U32.AND P0, PT, R212, RZ, PT ;  /* 0x000000ffd400720c */ /* 0x000fe20003f05070 */
[----:B------:R-:W-:Y:S01]  /*1aea0*/  UIADD3 UR4, UP0, UR4, 0x160, URZ ;  /* 0x0000016004047890 */ /* 0x000fe2000ff1e03f */
[----:B------:R-:W-:Y:S02]  /*1aeb0*/  IADD3 R215, R215, -0x1, RZ ;  /* 0xffffffffd7d77810 */ /* 0x000fe40007ffe0ff */
        /* <DEDUP_REMOVED lines=22> */
[----:B------:R-:W-:Y:S02]  /*1b020*/  ISETP.GE.AND P0, PT, R3, RZ, PT ;  /* 0x000000ff0300720c */ /* 0x000fe40003f06270 */
[-C--:B------:R-:W-:Y:S01]  /*1b030*/  LOP3.LUT R3, RZ, R10.reuse, RZ, 0x33, !PT ;  /* 0x0000000aff037212 */ /* 0x080fe200078e33ff */
        /* <DEDUP_REMOVED lines=20> */
[----:B------:R-:W-:Y:S09]  /*1b180*/  ISETP.NE.AND P1, PT, R10, RZ, PT ;  /* 0x000000ff0a00720c */ /* 0x000ff20003f25270 */
[----:B------:R-:W-:Y:S02]  /*1b190*/  @P4 IADD3 R8, R8, 0x1, RZ ;  /* 0x0000000108084810 */ /* 0x000fe40007ffe0ff */
[----:B------:R-:W-:Y:S03]  /*1b1a0*/  @P5 IADD3 R9, R9, 0x1, RZ ;  /* 0x0000000109095810 */ /* 0x000fe60007ffe0ff */
[----:B------:R-:W-:Y:S02]  /*1b1b0*/  @!P0 IMAD.MOV R8, RZ, RZ, -R8 ;  /* 0x000000ffff088224 */ /* 0x000fe400078e0a08 */
[----:B------:R-:W-:Y:S03]  /*1b1c0*/  @!P2 IMAD.MOV R9, RZ, RZ, -R9 ;  /* 0x000000ffff09a224 */ /* 0x000fe600078e0a09 */
[C---:B------:R-:W-:Y:S02]  /*1b1d0*/  SEL R5, R3.reuse, R8, !P1 ;  /* 0x0000000803057207 */ /* 0x040fe40004800000 */
[----:B------:R-:W-:Y:S02]  /*1b1e0*/  SEL R9, R3, R9, !P1 ;  /* 0x0000000903097207 */ /* 0x000fe40004800000 */
[-C--:B------:R-:W-:Y:S02]  /*1b1f0*/  LEA R18, P1, R5, R212.reuse, 0x2 ;  /* 0x000000d405127211 */ /* 0x080fe400078210ff */
[----:B------:R-:W-:Y:S02]  /*1b200*/  LEA R16, P0, R9, R212, 0x2 ;  /* 0x000000d409107211 */ /* 0x000fe400078010ff */
[-C--:B------:R-:W-:Y:S01]  /*1b210*/  LEA.HI.X.SX32 R19, R5, R213.reuse, 0x2, P1 ;  /* 0x000000d505137211 */ /* 0x080fe200008f16ff */
[C---:B------:R-:W-:Y:S01]  /*1b220*/  IMAD.IADD R5, R9.reuse, 0x1, -R5 ;  /* 0x0000000109057824 */ /* 0x040fe200078e0a05 */
[----:B------:R-:W-:Y:S03]  /*1b230*/  LEA.HI.X.SX32 R17, R9, R213, 0x2, P0 ;  /* 0x000000d509117211 */ /* 0x000fe600000f16ff */
[----:B------:R-:W-:Y:S01]  /*1b240*/  IMAD R10, R10, R5, -0x40 ;  /* 0xffffffc00a0a7424 */ /* 0x000fe200078e0205 */
[----:B------:R-:W4:Y:S04]  /*1b250*/  LD.E R3, [R18.64] ;  /* 0x0000000412037980 */ /* 0x000f28000c101900 */
[----:B------:R-:W4:Y:S01]  /*1b260*/  LD.E R4, [R16.64] ;  /* 0x0000000410047980 */ /* 0x000f22000c101900 */
[----:B------:R-:W-:Y:S01]  /*1b270*/  SHF.R.S32.HI R6, RZ, 0x1f, R10 ;  /* 0x0000001fff067819 */ /* 0x000fe2000001140a */
        /* <DEDUP_REMOVED lines=11> */
.L_x_2441:
[----:B------:R-:W-:Y:S02]  /*1b330*/  ULDC.64 UR4, c[0x0][0x118] ;  /* 0x0000460000047ab9 */ /* 0x000fe40000000a00 */
[----:B------:R-:W2:Y:S02]  /*1b340*/  LD.E R10, [R132.64+0x40] ;  /* 0x00004004840a7980 */ /* 0x000ea4000c101900 */
[----:B--2---:R-:W-:Y:S04]  /*1b350*/  LEA R10, -R10, RZ, 0x6 ;  /* 0x000000ff0a0a7211 */ /* 0x004fe800078e31ff */
[----:B------:R-:W-:Y:S02]  /*1b360*/  SHF.R.S32.HI R6, RZ, 0x1f, R10 ;  /* 0x0000001fff067819 */ /* 0x000fe4000001140a */
.L_x_2442:
[----:B------:R-:W-:Y:S05]  /*1b370*/  BSYNC B0 ;  /* 0x0000000000007941 */ /* 0x000fea0003800000 */
.L_x_2440:
[----:B------:R-:W-:Y:S01]  /*1b380*/  LOP3.LUT P5, RZ, R214, 0x1, RZ, 0xc0, !PT ;  /* 0x00000001d6ff7812 */ /* 0x000fe200078ac0ff */
[----:B------:R-:W-:Y:S01]  /*1b390*/  ULDC.64 UR4, c[0x0][0x118] ;  /* 0x0000460000047ab9 */ /* 0x000fe20000000a00 */
[----:B------:R-:W-:Y:S01]  /*1b3a0*/  LEA R224, P0, R10, R164, 0x1 ;  /* 0x000000a40ae07211 */ /* 0x000fe200078008ff */
[----:B------:R-:W-:Y:S01]  /*1b3b0*/  BSSY B1, `(.L_x_2443) ;  /* 0x000019f000017945 */ /* 0x000fe20003800000 */
[----:B------:R-:W-:Y:S02]  /*1b3c0*/  LOP3.LUT P4, RZ, R214, 0x2, RZ, 0xc0, !PT ;  /* 0x00000002d6ff7812 */ /* 0x000fe4000788c0ff */
[-C--:B------:R-:W-:Y:S02]  /*1b3d0*/  LEA.HI.X R225, R10, R165.reuse, R6, 0x1, P0 ;  /* 0x000000a50ae17211 */ /* 0x080fe400000f0c06 */
        /* <DEDUP_REMOVED lines=55> */
[----:B------:R-:W-:Y:S03]  /*1b750*/  ISETP.GT.AND P0, PT, R215, R202, PT ;  /* 0x000000cad700720c */ /* 0x000fe60003f04270 */
        /* <DEDUP_REMOVED lines=181> */
[C---:B----4-:R-:W-:Y:S07]  /*1c2b0*/  HMMA.16816.F32.BF16 R4, R160.reuse, R164, R4 ;  /* 0x000000a4a004723c */ /* 0x050fee0000041804 */
[----:B------:R-:W-:Y:S01]  /*1c2c0*/  IMAD.MOV.U32 R164, RZ, RZ, R224 ;  /* 0x000000ffffa47224 */ /* 0x000fe200078e00e0 */
[C---:B------:R-:W-:Y:S04]  /*1c2d0*/  HMMA.16816.F32.BF16 R8, R160.reuse, R166, R8 ;  /* 0x000000a6a008723c */ /* 0x040fe80000041808 */
[----:B------:R-:W-:Y:S04]  /*1c2e0*/  IMAD.MOV.U32 R165, RZ, RZ, R225 ;  /* 0x000000ffffa57224 */ /* 0x000fe800078e00e1 */
[C---:B------:R-:W-:Y:S08]  /*1c2f0*/  HMMA.16816.F32.BF16 R12, R160.reuse, R168, R12 ;  /* 0x000000a8a00c723c */ /* 0x040ff0000004180c */
[C---:B------:R-:W-:Y:S08]  /*1c300*/  HMMA.16816.F32.BF16 R16, R160.reuse, R170, R16 ;  /* 0x000000aaa010723c */ /* 0x040ff00000041810 */
[C---:B-----5:R-:W-:Y:S08]  /*1c310*/  HMMA.16816.F32.BF16 R20, R160.reuse, R156, R20 ;  /* 0x0000009ca014723c */ /* 0x060ff00000041814 */
[C---:B------:R-:W-:Y:S08]  /*1c320*/  HMMA.16816.F32.BF16 R24, R160.reuse, R158, R24 ;  /* 0x0000009ea018723c */ /* 0x040ff00000041818 */
[C---:B------:R-:W-:Y:S08]  /*1c330*/  HMMA.16816.F32.BF16 R28, R160.reuse, R172, R28 ;  /* 0x000000aca01c723c */ /* 0x040ff0000004181c */
        /* <DEDUP_REMOVED lines=30> */
[CC--:B------:R-:W-:Y:S02]  /*1c520*/  IMAD R134, R138.reuse, R137.reuse, R134 ;  /* 0x000000898a867224 */ /* 0x0c0fe400078e0286 */
        /* <DEDUP_REMOVED lines=14> */
[C---:B------:R-:W-:Y:S01]  /*1c610*/  ISETP.NE.AND P2, PT, R142.reuse, RZ, PT ;  /* 0x000000ff8e00720c */ /* 0x040fe20003f45270 */
[----:B------:R-:W-:Y:S02]  /*1c620*/  @!P0 IMAD.MOV R138, RZ, RZ, -R138 ;  /* 0x000000ffff8a8224 */ /* 0x000fe400078e0a8a */
[----:B------:R-:W-:Y:S03]  /*1c630*/  @!P1 IMAD.MOV R141, RZ, RZ, -R141 ;  /* 0x000000ffff8d9224 */ /* 0x000fe600078e0a8d */
[C---:B------:R-:W-:Y:S02]  /*1c640*/  SEL R137, R3.reuse, R138, !P2 ;  /* 0x0000008a03897207 */ /* 0x040fe40005000000 */
[----:B------:R-:W-:Y:S01]  /*1c650*/  SEL R141, R3, R141, !P2 ;  /* 0x0000008d038d7207 */ /* 0x000fe20005000000 */
[----:B------:R-:W3:Y:S01]  /*1c660*/  LD.E.64 R138, [R132.64+0x38] ;  /* 0x00003804848a7980 */ /* 0x000ee2000c101b00 */
        /* <DEDUP_REMOVED lines=20> */
.L_x_2446:
[----:B------:R-:W-:Y:S02]  /*1c7b0*/  ULDC.64 UR4, c[0x0][0x118] ;  /* 0x0000460000047ab9 */ /* 0x000fe40000000a00 */
[----:B------:R-:W2:Y:S02]  /*1c7c0*/  LD.E R142, [R132.64+0x38] ;  /* 0x00003804848e7980 */ /* 0x000ea4000c101900 */
[----:B--2---:R-:W-:Y:S04]  /*1c7d0*/  LEA R142, -R142, RZ, 0x6 ;  /* 0x000000ff8e8e7211 */ /* 0x004fe800078e31ff */
[----:B------:R-:W-:Y:S02]  /*1c7e0*/  SHF.R.S32.HI R136, RZ, 0x1f, R142 ;  /* 0x0000001fff887819 */ /* 0x000fe4000001148e */
.L_x_2447:
[----:B------:R-:W-:Y:S05]  /*1c7f0*/  BSYNC B0 ;  /* 0x0000000000007941 */ /* 0x000fea0003800000 */
.L_x_2445:
        /* <DEDUP_REMOVED lines=90> */
.L_x_2444:
[----:B------:R-:W-:Y:S05]  /*1cda0*/  BSYNC B1 ;  /* 0x0000000000017941 */ /* 0x000fea0003800000 */
.L_x_2443:
[----:B------:R-:W-:Y:S01]  /*1cdb0*/  ULDC.64 UR4, c[0x0][0x118] ;  /* 0x0000460000047ab9 */ /* 0x000fe20000000a00 */
[----:B------:R-:W2:Y:S08]  /*1cdc0*/  S2R R134, SR_TID.X ;  /* 0x0000000000867919 */ /* 0x000eb00000002100 */
[----:B------:R3:W4:Y:S01]  /*1cdd0*/  LD.E R133, [R132.64+0xdc] ;  /* 0x0000dc0484857980 */ /* 0x000722000c101900 */
[----:B--2---:R-:W-:Y:S05]  /*1cde0*/  IMAD.SHL.U32 R134, R134, 0x2, RZ ;  /* 0x0000000286867824 */ /* 0x004fea00078e00ff */
[----:B------:R-:W-:Y:S05]  /*1cdf0*/  LOP3.LUT R134, R134, 0x6, RZ, 0xc0, !PT ;  /* 0x0000000686867812 */ /* 0x000fea00078ec0ff */
[----:B------:R-:W-:Y:S05]  /*1ce00*/  IMAD R3, R215, 0x40, R134 ;  /* 0x00000040d7037824 */ /* 0x000fea00078e0286 */
[C---:B------:R-:W-:Y:S02]  /*1ce10*/  IADD3 R134, R3.reuse, 0x1, RZ ;  /* 0x0000000103867810 */ /* 0x040fe40007ffe0ff */
[CC--:B------:R-:W-:Y:S02]  /*1ce20*/  ISETP.GE.AND P2, PT, R3.reuse, R219.reuse, PT ;  /* 0x000000db0300720c */ /* 0x0c0fe40003f46270 */
[C---:B------:R-:W-:Y:S02]  /*1ce30*/  ISETP.GE.AND P6, PT, R134.reuse, R219, PT ;  /* 0x000000db8600720c */ /* 0x040fe40003fc6270 */
[CC--:B------:R-:W-:Y:S02]  /*1ce40*/  ISETP.GE.AND P1, PT, R134.reuse, R217.reuse, PT ;  /* 0x000000d98600720c */ /* 0x0c0fe40003f26270 */
[C---:B------:R-:W-:Y:S02]  /*1ce50*/  ISETP.GE.AND P3, PT, R3.reuse, R217, PT ;  /* 0x000000d90300720c */ /* 0x040fe40003f66270 */
[C---:B------:R-:W-:Y:S02]  /*1ce60*/  ISETP.GE.OR P1, PT, R134.reuse, R216, !P1 ;  /* 0x000000d88600720c */ /* 0x040fe40004f26670 */
[C---:B---3--:R-:W-:Y:S02]  /*1ce70*/  IADD3 R132, R3.reuse, 0x9, RZ ;  /* 0x0000000903847810 */ /* 0x048fe40007ffe0ff */
[CC--:B------:R-:W-:Y:S02]  /*1ce80*/  ISETP.GE.OR P2, PT, R3.reuse, R218.reuse, !P2 ;  /* 0x000000da0300720c */ /* 0x0c0fe40005746670 */
[----:B------:R-:W-:Y:S02]  /*1ce90*/  ISETP.GE.OR P6, PT, R134, R218, !P6 ;  /* 0x000000da8600720c */ /* 0x000fe400077c6670 */
[C---:B------:R-:W-:Y:S02]  /*1cea0*/  IADD3 R134, R3.reuse, 0x8, RZ ;  /* 0x0000000803867810 */ /* 0x040fe40007ffe0ff */
[-C--:B------:R-:W-:Y:S02]  /*1ceb0*/  ISETP.GE.AND P5, PT, R132, R219.reuse, PT ;  /* 0x000000db8400720c */ /* 0x080fe40003fa6270 */
[C---:B------:R-:W-:Y:S02]  /*1cec0*/  ISETP.GE.AND P0, PT, R134.reuse, R219, PT ;  /* 0x000000db8600720c */ /* 0x040fe40003f06270 */
[-C--:B------:R-:W-:Y:S02]  /*1ced0*/  ISETP.GE.AND P4, PT, R134, R217.reuse, PT ;  /* 0x000000d98600720c */ /* 0x080fe40003f86270 */
[----:B-1----:R-:W-:Y:S02]  /*1cee0*/  FSEL R139, R4, -INF , !P2 ;  /* 0xff800000048b7808 */ /* 0x002fe40005000000 */
[-C--:B------:R-:W-:Y:S02]  /*1cef0*/  ISETP.GE.AND P2, PT, R132, R217.reuse, PT ;  /* 0x000000d98400720c */ /* 0x080fe40003f46270 */
[C---:B------:R-:W-:Y:S02]  /*1cf00*/  ISETP.GE.OR P3, PT, R3.reuse, R216, !P3 ;  /* 0x000000d80300720c */ /* 0x040fe40005f66670 */
[C---:B------:R-:W-:Y:S02]  /*1cf10*/  ISETP.GE.OR P0, PT, R134.reuse, R218, !P0 ;  /* 0x000000da8600720c */ /* 0x040fe40004706670 */
[----:B------:R-:W-:Y:S02]  /*1cf20*/  ISETP.GE.OR P4, PT, R134, R216, !P4 ;  /* 0x000000d88600720c */ /* 0x000fe40006786670 */
[C---:B------:R-:W-:Y:S02]  /*1cf30*/  ISETP.GE.OR P5, PT, R132.reuse, R218, !P5 ;  /* 0x000000da8400720c */ /* 0x040fe40006fa6670 */
[-C--:B------:R-:W-:Y:S02]  /*1cf40*/  ISETP.GE.OR P2, PT, R132, R216.reuse, !P2 ;  /* 0x000000d88400720c */ /* 0x080fe40005746670 */
[C---:B------:R-:W-:Y:S02]  /*1cf50*/  IADD3 R132, R3.reuse, 0x10, RZ ;  /* 0x0000001003847810 */ /* 0x040fe40007ffe0ff */
[C---:B------:R-:W-:Y:S02]  /*1cf60*/  IADD3 R4, R3.reuse, 0x11, RZ ;  /* 0x0000001103047810 */ /* 0x040fe40007ffe0ff */
[----:B------:R-:W-:Y:S02]  /*1cf70*/  FSEL R137, R6, -INF , !P3 ;  /* 0xff80000006897808 */ /* 0x000fe40005800000 */
[----:B------:R-:W-:Y:S02]  /*1cf80*/  IADD3 R6, R3, 0x18, RZ ;  /* 0x0000001803067810 */ /* 0x000fe40007ffe0ff */
[-C--:B------:R-:W-:Y:S02]  /*1cf90*/  ISETP.GE.AND P3, PT, R132, R217.reuse, PT ;  /* 0x000000d98400720c */ /* 0x080fe40003f66270 */
[----:B------:R-:W-:Y:S02]  /*1cfa0*/  FSEL R8, R8, -INF , !P0 ;  /* 0xff80000008087808 */ /* 0x000fe40004000000 */
[----:B------:R-:W-:Y:S02]  /*1cfb0*/  FSEL R10, R10, -INF , !P4 ;  /* 0xff8000000a0a7808 */ /* 0x000fe40006000000 */
[----:B------:R-:W-:Y:S02]  /*1cfc0*/  FSEL R11, R11, -INF , !P2 ;  /* 0xff8000000b0b7808 */ /* 0x000fe40005000000 */
[----:B------:R-:W-:Y:S02]  /*1cfd0*/  ISETP.GE.AND P0, PT, R4, R217, PT ;  /* 0x000000d90400720c */ /* 0x000fe40003f06270 */
[C---:B------:R-:W-:Y:S02]  /*1cfe0*/  ISETP.GE.AND P2, PT, R6.reuse, R219, PT ;  /* 0x000000db0600720c */ /* 0x040fe40003f46270 */
[----:B------:R-:W-:Y:S02]  /*1cff0*/  ISETP.GE.AND P4, PT, R6, R217, PT ;  /* 0x000000d90600720c */ /* 0x000fe40003f86270 */
[-C--:B------:R-:W-:Y:S02]  /*1d000*/  ISETP.GE.OR P3, PT, R132, R216.reuse, !P3 ;  /* 0x000000d88400720c */ /* 0x080fe40005f66670 */
[----:B------:R-:W-:Y:S02]  /*1d010*/  ISETP.GE.OR P0, PT, R4, R216, !P0 ;  /* 0x000000d80400720c */ /* 0x000fe40004706670 */
[C---:B------:R-:W-:Y:S02]  /*1d020*/  ISETP.GE.OR P2, PT, R6.reuse, R218, !P2 ;  /* 0x000000da0600720c */ /* 0x040fe40005746670 */
[----:B------:R-:W-:Y:S02]  /*1d030*/  ISETP.GE.OR P4, PT, R6, R216, !P4 ;  /* 0x000000d80600720c */ /* 0x000fe40006786670 */
[----:B------:R-:W-:Y:S02]  /*1d040*/  IADD3 R6, R3, 0x20, RZ ;  /* 0x0000002003067810 */ /* 0x000fe40007ffe0ff */
[----:B------:R-:W-:Y:S02]  /*1d050*/  FSEL R143, R14, -INF , !P3 ;  /* 0xff8000000e8f7808 */ /* 0x000fe40005800000 */
        /* <DEDUP_REMOVED lines=8> */
[----:B------:R-:W-:Y:S02]  /*1d0e0*/  FMNMX.FTZ R6, R139, R2, !PT ;  /* 0x000000028b067209 */ /* 0x000fe40007810000 */
[----:B------:R-:W-:Y:S02]  /*1d0f0*/  FSEL R163, R13, -INF , !P6 ;  /* 0xff8000000da37808 */ /* 0x000fe40007000000 */
[----:B------:R-:W-:Y:S02]  /*1d100*/  FSEL R7, R7, -INF , !P1 ;  /* 0xff80000007077808 */ /* 0x000fe40004800000 */
[C---:B------:R-:W-:Y:S02]  /*1d110*/  ISETP.GE.AND P1, PT, R132.reuse, R219, PT ;  /* 0x000000db8400720c */ /* 0x040fe40003f26270 */
[----:B------:R-:W-:Y:S02]  /*1d120*/  FMNMX.FTZ R13, R5, R6, !PT ;  /* 0x00000006050d7209 */ /* 0x000fe40007810000 */
[----:B------:R-:W-:Y:S02]  /*1d130*/  ISETP.GE.OR P1, PT, R132, R218, !P1 ;  /* 0x000000da8400720c */ /* 0x000fe40004f26670 */
[----:B------:R-:W-:Y:S02]  /*1d140*/  FSEL R9, R9, -INF , !P5 ;  /* 0xff80000009097808 */ /* 0x000fe40006800000 */
[----:B------:R-:W-:Y:S02]  /*1d150*/  FMNMX.FTZ R6, R8, R13, !PT ;  /* 0x0000000d08067209 */ /* 0x000fe40007810000 */
[----:B------:R-:W-:Y:S02]  /*1d160*/  IADD3 R4, R3, 0x19, RZ ;  /* 0x0000001903047810 */ /* 0x000fe40007ffe0ff */
[----:B------:R-:W-:Y:S02]  /*1d170*/  FMNMX.FTZ R13, R9, R6, !PT ;  /* 0x00000006090d7209 */ /* 0x000fe40007810000 */
[----:B------:R-:W-:Y:S02]  /*1d180*/  FSEL R174, R12, -INF , !P1 ;  /* 0xff8000000cae7808 */ /* 0x000fe40004800000 */
[----:B------:R-:W-:Y:S02]  /*1d190*/  ISETP.GE.AND P5, PT, R4, R219, PT ;  /* 0x000000db0400720c */ /* 0x000fe40003fa6270 */
[----:B------:R-:W-:Y:S02]  /*1d1a0*/  FMNMX.FTZ R14, R174, R13, !PT ;  /* 0x0000000dae0e7209 */ /* 0x000fe40007810000 */
[----:B------:R-:W-:Y:S02]  /*1d1b0*/  ISETP.GE.AND P1, PT, R4, R217, PT ;  /* 0x000000d90400720c */ /* 0x000fe40003f26270 */
[----:B------:R-:W-:Y:S02]  /*1d1c0*/  FSEL R162, R16, -INF , !P2 ;  /* 0xff80000010a27808 */ /* 0x000fe40005000000 */
[----:B------:R-:W-:Y:S02]  /*1d1d0*/  FMNMX.FTZ R13, R163, R14, !PT ;  /* 0x0000000ea30d7209 */ /* 0x000fe40007810000 */
[C---:B------:R-:W-:Y:S02]  /*1d1e0*/  ISETP.GE.OR P5, PT, R4.reuse, R218, !P5 ;  /* 0x000000da0400720c */ /* 0x040fe40006fa6670 */
[----:B------:R-:W-:Y:S02]  /*1d1f0*/  ISETP.GE.OR P1, PT, R4, R216, !P1 ;  /* 0x000000d80400720c */ /* 0x000fe40004f26670 */
[----:B------:R-:W-:Y:S02]  /*1d200*/  IADD3 R4, R3, 0x21, RZ ;  /* 0x0000002103047810 */ /* 0x000fe40007ffe0ff */
[----:B------:R-:W-:Y:S02]  /*1d210*/  FMNMX.FTZ R14, R137, R0, !PT ;  /* 0x00000000890e7209 */ /* 0x000fe40007810000 */
[----:B------:R-:W-:Y:S02]  /*1d220*/  FMNMX.FTZ R16, R162, R13, !PT ;  /* 0x0000000da2107209 */ /* 0x000fe40007810000 */
[----:B------:R-:W-:Y:S02]  /*1d230*/  FMNMX.FTZ R13, R7, R14, !PT ;  /* 0x0000000e070d7209 */ /* 0x000fe40007810000 */
[C---:B------:R-:W-:Y:S02]  /*1d240*/  ISETP.GE.AND P6, PT, R4.reuse, R219, PT ;  /* 0x000000db0400720c */ /* 0x040fe40003fc6270 */
[C---:B------:R-:W-:Y:S02]  /*1d250*/  ISETP.GE.AND P2, PT, R4.reuse, R217, PT ;  /* 0x000000d90400720c */ /* 0x040fe40003f46270 */
[----:B------:R-:W-:Y:S02]  /*1d260*/  FSEL R161, R17, -INF , !P5 ;  /* 0xff80000011a17808 */ /* 0x000fe40006800000 */
[C---:B------:R-:W-:Y:S02]  /*1d270*/  ISETP.GE.OR P6, PT, R4.reuse, R218, !P6 ;  /* 0x000000da0400720c */ /* 0x040fe400077c6670 */
[----:B------:R-:W-:Y:S02]  /*1d280*/  ISETP.GE.OR P2, PT, R4, R216, !P2 ;  /* 0x000000d80400720c */ /* 0x000fe40005746670 */
[----:B------:R-:W-:Y:S02]  /*1d290*/  FMNMX.FTZ R14, R10, R13, !PT ;  /* 0x0000000d0a0e7209 */ /* 0x000fe40007810000 */
[C---:B------:R-:W-:Y:S02]  /*1d2a0*/  IADD3 R4, R3.reuse, 0x28, RZ ;  /* 0x0000002803047810 */ /* 0x040fe40007ffe0ff */
[----:B------:R-:W-:Y:S02]  /*1d2b0*/  IADD3 R12, R3, 0x29, RZ ;  /* 0x00000029030c7810 */ /* 0x000fe40007ffe0ff */
[----:B------:R-:W-:Y:S02]  /*1d2c0*/  FSEL R141, R18, -INF , !P4 ;  /* 0xff800000128d7808 */ /* 0x000fe40006000000 */
[----:B------:R-:W-:Y:S02]  /*1d2d0*/  FSEL R160, R20, -INF , !P0 ;  /* 0xff80000014a07808 */ /* 0x000fe40004000000 */
[----:B------:R-:W-:Y:S02]  /*1d2e0*/  FMNMX.FTZ R15, R161, R16, !PT ;  /* 0x00000010a10f7209 */ /* 0x000fe40007810000 */
[----:B------:R-:W-:Y:S02]  /*1d2f0*/  FMNMX.FTZ R14, R11, R14, !PT ;  /* 0x0000000e0b0e7209 */ /* 0x000fe40007810000 */
[-C--:B------:R-:W-:Y:S02]  /*1d300*/  ISETP.GE.AND P5, PT, R4, R219.reuse, PT ;  /* 0x000000db0400720c */ /* 0x080fe40003fa6270 */
[C---:B------:R-:W-:Y:S02]  /*1d310*/  ISETP.GE.AND P4, PT, R12.reuse, R219, PT ;  /* 0x000000db0c00720c */ /* 0x040fe40003f86270 */
[----:B------:R-:W-:Y:S02]  /*1d320*/  ISETP.GE.AND P0, PT, R12, R217, PT ;  /* 0x000000d90c00720c */ /* 0x000fe40003f06270 */
[----:B------:R-:W-:Y:S02]  /*1d330*/  FSEL R159, R21, -INF , !P6 ;  /* 0xff800000159f7808 */ /* 0x000fe40007000000 */
[----:B------:R-:W-:Y:S02]  /*1d340*/  FMNMX.FTZ R16, R160, R15, !PT ;  /* 0x0000000fa0107209 */ /* 0x000fe40007810000 */
[----:B------:R-:W-:Y:S02]  /*1d350*/  FMNMX.FTZ R15, R143, R14, !PT ;  /* 0x0000000e8f0f7209 */ /* 0x000fe40007810000 */
[-C--:B------:R-:W-:Y:S02]  /*1d360*/  ISETP.GE.OR P5, PT, R4, R218.reuse, !P5 ;  /* 0x000000da0400720c */ /* 0x080fe40006fa6670 */
[C---:B------:R-:W-:Y:S02]  /*1d370*/  ISETP.GE.OR P4, PT, R12.reuse, R218, !P4 ;  /* 0x000000da0c00720c */ /* 0x040fe40006786670 */
[----:B------:R-:W-:Y:S02]  /*1d380*/  ISETP.GE.OR P0, PT, R12, R216, !P0 ;  /* 0x000000d80c00720c */ /* 0x000fe40004706670 */
[----:B------:R-:W-:Y:S02]  /*1d390*/  IADD3 R12, R3, 0x30, RZ ;  /* 0x00000030030c7810 */ /* 0x000fe40007ffe0ff */
[----:B------:R-:W-:Y:S02]  /*1d3a0*/  FSEL R140, R19, -INF , !P1 ;  /* 0xff800000138c7808 */ /* 0x000fe40004800000 */
[----:B------:R-:W-:Y:S02]  /*1d3b0*/  FSEL R158, R24, -INF , !P5 ;  /* 0xff800000189e7808 */ /* 0x000fe40006800000 */
[----:B------:R-:W-:Y:S02]  /*1d3c0*/  FMNMX.FTZ R13, R159, R16, !PT ;  /* 0x000000109f0d7209 */ /* 0x000fe40007810000 */
[----:B------:R-:W-:Y:S02]  /*1d3d0*/  FMNMX.FTZ R14, R142, R15, !PT ;  /* 0x0000000f8e0e7209 */ /* 0x000fe40007810000 */
[----:B------:R-:W-:Y:S02]  /*1d3e0*/  ISETP.GE.AND P6, PT, R12, R219, PT ;  /* 0x000000db0c00720c */ /* 0x000fe40003fc6270 */
[----:B------:R-:W-:Y:S02]  /*1d3f0*/  ISETP.GE.AND P1, PT, R4, R217, PT ;  /* 0x000000d90400720c */ /* 0x000fe40003f26270 */
[----:B------:R-:W-:Y:S02]  /*1d400*/  IADD3 R6, R3, 0x31, RZ ;  /* 0x0000003103067810 */ /* 0x000fe40007ffe0ff */
[----:B------:R-:W-:Y:S02]  /*1d410*/  FSEL R157, R25, -INF , !P4 ;  /* 0xff800000199d7808 */ /* 0x000fe40006000000 */
[----:B------:R-:W-:Y:S02]  /*1d420*/  FMNMX.FTZ R16, R158, R13, !PT ;  /* 0x0000000d9e107209 */ /* 0x000fe40007810000 */
[----:B------:R-:W-:Y:S02]  /*1d430*/  FMNMX.FTZ R13, R141, R14, !PT ;  /* 0x0000000e8d0d7209 */ /* 0x000fe40007810000 */
[----:B------:R-:W-:Y:S02]  /*1d440*/  ISETP.GE.OR P1, PT, R4, R216, !P1 ;  /* 0x000000d80400720c */ /* 0x000fe40004f26670 */
[----:B------:R-:W-:Y:S02]  /*1d450*/  ISETP.GE.OR P6, PT, R12, R218, !P6 ;  /* 0x000000da0c00720c */ /* 0x000fe400077c6670 */
[----:B------:R-:W-:Y:S02]  /*1d460*/  IADD3 R4, R3, 0x38, RZ ;  /* 0x0000003803047810 */ /* 0x000fe40007ffe0ff */
[----:B------:R-:W-:Y:S02]  /*1d470*/  ISETP.GE.AND P5, PT, R6, R219, PT ;  /* 0x000000db0600720c */ /* 0x000fe40003fa6270 */
[----:B------:R-:W-:Y:S02]  /*1d480*/  FSEL R152, R28, -INF , !P6 ;  /* 0xff8000001c987808 */ /* 0x000fe40007000000 */
[----:B------:R-:W-:Y:S02]  /*1d490*/  FMNMX.FTZ R15, R157, R16, !PT ;  /* 0x000000109d0f7209 */ /* 0x000fe40007810000 */
[----:B------:R-:W-:Y:S02]  /*1d4a0*/  FSEL R156, R22, -INF , !P3 ;  /* 0xff800000169c7808 */ /* 0x000fe40005800000 */
[----:B------:R-:W-:Y:S02]  /*1d4b0*/  FMNMX.FTZ R13, R140, R13, !PT ;  /* 0x0000000d8c0d7209 */ /* 0x000fe40007810000 */
[-C--:B------:R-:W-:Y:S02]  /*1d4c0*/  ISETP.GE.OR P5, PT, R6, R218.reuse, !P5 ;  /* 0x000000da0600720c */ /* 0x080fe40006fa6670 */
[----:B------:R-:W-:Y:S02]  /*1d4d0*/  ISETP.GE.AND P4, PT, R4, R219, PT ;  /* 0x000000db0400720c */ /* 0x000fe40003f86270 */
[----:B------:R-:W-:Y:S02]  /*1d4e0*/  FSEL R151, R29, -INF , !P5 ;  /* 0xff8000001d977808 */ /* 0x000fe40006800000 */
[----:B------:R-:W-:Y:S02]  /*1d4f0*/  FMNMX.FTZ R14, R152, R15, !PT ;  /* 0x0000000f980e7209 */ /* 0x000fe40007810000 */
[----:B------:R-:W-:Y:S02]  /*1d500*/  FSEL R155, R23, -INF , !P2 ;  /* 0xff800000179b7808 */ /* 0x000fe40005000000 */
[----:B------:R-:W-:Y:S01]  /*1d510*/  FMNMX.FTZ R16, R156, R13, !PT ;  /* 0x0000000d9c107209 */ /* 0x000fe20007810000 */
[----:B------:R-:W-:Y:S01]  /*1d520*/  LDSM.16.MT88.4 R20, [R196+0xc000] ;  /* 0x00c00000c414783b */ /* 0x000fe20000004200 */
[----:B------:R-:W-:Y:S02]  /*1d530*/  IADD3 R3, R3, 0x39, RZ ;  /* 0x0000003903037810 */ /* 0x000fe40007ffe0ff */
[----:B------:R-:W-:Y:S02]  /*1d540*/  ISETP.GE.OR P4, PT, R4, R218, !P4 ;  /* 0x000000da0400720c */ /* 0x000fe40006786670 */
[----:B------:R-:W-:Y:S02]  /*1d550*/  FMNMX.FTZ R14, R151, R14, !PT ;  /* 0x0000000e970e7209 */ /* 0x000fe40007810000 */
[----:B------:R-:W-:Y:S02]  /*1d560*/  FSEL R149, R32, -INF , !P4 ;  /* 0xff80000020957808 */ /* 0x000fe40006000000 */
[----:B------:R-:W-:Y:S02]  /*1d570*/  FSEL R154, R26, -INF , !P1 ;  /* 0xff8000001a9a7808 */ /* 0x000fe40004800000 */
[----:B------:R-:W-:Y:S02]  /*1d580*/  FMNMX.FTZ R15, R155, R16, !PT ;  /* 0x000000109b0f7209 */ /* 0x000fe40007810000 */
[----:B------:R-:W-:Y:S02]  /*1d590*/  ISETP.GE.AND P6, PT, R3, R219, PT ;  /* 0x000000db0300720c */ /* 0x000fe40003fc6270 */
[----:B------:R-:W-:Y:S02]  /*1d5a0*/  ISETP.GE.AND P2, PT, R12, R217, PT ;  /* 0x000000d90c00720c */ /* 0x000fe40003f46270 */
[----:B------:R-:W-:Y:S02]  /*1d5b0*/  FMNMX.FTZ R17, R149, R14, !PT ;  /* 0x0000000e95117209 */ /* 0x000fe40007810000 */
[----:B------:R-:W-:Y:S02]  /*1d5c0*/  FSEL R153, R27, -INF , !P0 ;  /* 0xff8000001b997808 */ /* 0x000fe40004000000 */
[----:B------:R-:W-:Y:S02]  /*1d5d0*/  FMNMX.FTZ R14, R154, R15, !PT ;  /* 0x0000000f9a0e7209 */ /* 0x000fe40007810000 */
[----:B------:R-:W-:Y:S02]  /*1d5e0*/  ISETP.GE.OR P6, PT, R3, R218, !P6 ;  /* 0x000000da0300720c */ /* 0x000fe400077c6670 */
[----:B------:R-:W-:Y:S02]  /*1d5f0*/  ISETP.GE.OR P1, PT, R12, R216, !P2 ;  /* 0x000000d80c00720c */ /* 0x000fe40005726670 */
[-C--:B------:R-:W-:Y:S02]  /*1d600*/  ISETP.GE.AND P2, PT, R6, R217.reuse, PT ;  /* 0x000000d90600720c */ /* 0x080fe40003f46270 */
[----:B------:R-:W-:Y:S02]  /*1d610*/  FSEL R148, R33, -INF , !P6 ;  /* 0xff80000021947808 */ /* 0x000fe40007000000 */
[----:B------:R-:W-:Y:S02]  /*1d620*/  FSEL R147, R30, -INF , !P1 ;  /* 0xff8000001e937808 */ /* 0x000fe40004800000 */
[----:B------:R-:W-:Y:S02]  /*1d630*/  FMNMX.FTZ R14, R153, R14, !PT ;  /* 0x0000000e990e7209 */ /* 0x000fe40007810000 */
[----:B------:R-:W-:Y:S02]  /*1d640*/  ISETP.GE.OR P2, PT, R6, R216, !P2 ;  /* 0x000000d80600720c */ /* 0x000fe40005746670 */
[----:B------:R-:W-:Y:S02]  /*1d650*/  ISETP.GE.AND P0, PT, R4, R217, PT ;  /* 0x000000d90400720c */ /* 0x000fe40003f06270 */
[----:B------:R-:W-:Y:S02]  /*1d660*/  FMNMX.FTZ R13, R148, R17, !PT ;  /* 0x00000011940d7209 */ /* 0x000fe40007810000 */
[----:B------:R-:W-:Y:S02]  /*1d670*/  FSEL R146, R31, -INF , !P2 ;  /* 0xff8000001f927808 */ /* 0x000fe40005000000 */
[----:B------:R-:W-:Y:S01]  /*1d680*/  FMNMX.FTZ R15, R147, R14, !PT ;  /* 0x0000000e930f7209 */ /* 0x000fe20007810000 */
[----:B------:R-:W1:Y:S01]  /*1d690*/  SHFL.BFLY PT, R12, R13, 0x2, 0x1f ;  /* 0x0c401f000d0c7f89 */ /* 0x000e6200000e0000 */
[-C--:B------:R-:W-:Y:S02]  /*1d6a0*/  ISETP.GE.OR P1, PT, R4, R216.reuse, !P0 ;  /* 0x000000d80400720c */ /* 0x080fe40004726670 */
[C---:B------:R-:W-:Y:S02]  /*1d6b0*/  ISETP.GE.AND P0, PT, R3.reuse, R217, PT ;  /* 0x000000d90300720c */ /* 0x040fe40003f06270 */
[----:B------:R-:W-:Y:S02]  /*1d6c0*/  FSEL R145, R34, -INF , !P1 ;  /* 0xff80000022917808 */ /* 0x000fe40004800000 */
[----:B------:R-:W-:Y:S01]  /*1d6d0*/  FMNMX.FTZ R14, R146, R15, !PT ;  /* 0x0000000f920e7209 */ /* 0x000fe20007810000 */
[----:B------:R-:W-:Y:S01]  /*1d6e0*/  LDSM.16.MT88.4 R28, [R195+0xc000] ;  /* 0x00c00000c31c783b */ /* 0x000fe20000004200 */
[----:B------:R-:W-:Y:S02]  /*1d6f0*/  ISETP.GE.OR P0, PT, R3, R216, !P0 ;  /* 0x000000d80300720c */ /* 0x000fe40004706670 */
[----:B------:R-:W-:Y:S02]  /*1d700*/  FMNMX.FTZ R3, R145, R14, !PT ;  /* 0x0000000e91037209 */ /* 0x000fe40007810000 */
[----:B------:R-:W-:Y:S04]  /*1d710*/  FSEL R134, R35, -INF , !P0 ;  /* 0xff80000023867808 */ /* 0x000fe80004000000 */
[----:B------:R-:W-:Y:S05]  /*1d720*/  FMNMX.FTZ R6, R134, R3, !PT ;  /* 0x0000000386067209 */ /* 0x000fea0007810000 */
[----:B------:R-:W2:Y:S01]  /*1d730*/  SHFL.BFLY PT, R3, R6, 0x2, 0x1f ;  /* 0x0c401f0006037f89 */ /* 0x000ea200000e0000 */
[----:B-1----:R-:W-:Y:S07]  /*1d740*/  FMNMX.FTZ R13, R13, R12, !PT ;  /* 0x0000000c0d0d7209 */ /* 0x002fee0007810000 */
[----:B------:R-:W1:Y:S01]  /*1d750*/  SHFL.BFLY PT, R132, R13, 0x1, 0x1f ;  /* 0x0c201f000d847f89 */ /* 0x000e6200000e0000 */
[----:B--2---:R-:W-:Y:S07]  /*1d760*/  FMNMX.FTZ R4, R6, R3, !PT ;  /* 0x0000000306047209 */ /* 0x004fee0007810000 */
[----:B------:R-:W2:Y:S01]  /*1d770*/  SHFL.BFLY PT, R3, R4, 0x1, 0x1f ;  /* 0x0c201f0004037f89 */ /* 0x000ea200000e0000 */
[----:B-1----:R-:W-:Y:S04]  /*1d780*/  FMNMX.FTZ R132, R13, R132, !PT ;  /* 0x000000840d847209 */ /* 0x002fe80007810000 */
[----:B------:R-:W-:Y:S01]  /*1d790*/  FSETP.NEU.FTZ.AND P1, PT, R132, -INF , PT ;  /* 0xff8000008400780b */ /* 0x000fe20003f3d000 */
[----:B----4-:R-:W-:Y:S02]  /*1d7a0*/  FMUL.FTZ R150, R133, R132 ;  /* 0x0000008485967220 */ /* 0x010fe40000410000 */
[----:B------:R-:W1:Y:S03]  /*1d7b0*/  LDSM.16.MT88.4 R12, [R197+0xc000] ;  /* 0x00c00000c50c783b */ /* 0x000e660000004200 */
[----:B------:R-:W-:Y:S05]  /*1d7c0*/  FSEL R150, R150, RZ, P1 ;  /* 0x000000ff96967208 */ /* 0x000fea0000800000 */
[-CC-:B------:R-:W-:Y:S01]  /*1d7d0*/  FFMA.FTZ R166, R5, R133.reuse, -R150.reuse ;  /* 0x0000008505a67223 */ /* 0x180fe20000010896 */
[----:B------:R-:W-:Y:S01]  /*1d7e0*/  FSEL R5, R132, RZ, P1 ;  /* 0x000000ff84057208 */ /* 0x000fe20000800000 */
[-CC-:B------:R-:W-:Y:S02]  /*1d7f0*/  FFMA.FTZ R167, R139, R133.reuse, -R150.reuse ;  /* 0x000000858ba77223 */ /* 0x180fe40000010896 */
[----:B------:R-:W-:Y:S01]  /*1d800*/  FFMA.FTZ R173, R8, R133, -R150 ;  /* 0x0000008508ad7223 */ /* 0x000fe20000010896 */
[----:B--2---:R-:W-:Y:S01]  /*1d810*/  FMNMX.FTZ R3, R4, R3, !PT ;  /* 0x0000000304037209 */ /* 0x004fe20007810000 */
[----:B------:R-:W-:Y:S02]  /*1d820*/  FADD.FTZ R4, -R5, R2 ;  /* 0x0000000205047221 */ /* 0x000fe40000010100 */
[----:B------:R-:W-:Y:S01]  /*1d830*/  MUFU.EX2 R167, R167 ;  /* 0x000000a700a77308 */ /* 0x000fe20000000800 */
[--C-:B------:R-:W-:Y:S01]  /*1d840*/  FFMA.FTZ R172, R9, R133, -R150.reuse ;  /* 0x0000008509ac7223 */ /* 0x100fe20000010896 */
[----:B------:R-:W-:Y:S01]  /*1d850*/  FSETP.NEU.FTZ.AND P0, PT, R3, -INF , PT ;  /* 0xff8000000300780b */ /* 0x000fe20003f1d000 */
[C---:B------:R-:W-:Y:S02]  /*1d860*/  FMUL.FTZ R144, R133.reuse, R3 ;  /* 0x0000000385907220 */ /* 0x040fe40000410000 */
[----:B------:R-:W-:Y:S01]  /*1d870*/  FMUL.FTZ R2, R133, R4 ;  /* 0x0000000485027220 */ /* 0x000fe20000410000 */
[----:B------:R-:W-:Y:S01]  /*1d880*/  FSEL R5, R3, RZ, P0 ;  /* 0x000000ff03057208 */ /* 0x000fe20000000000 */
[-CC-:B------:R-:W-:Y:S01]  /*1d890*/  FFMA.FTZ R175, R163, R133.reuse, -R150.reuse ;  /* 0x00000085a3af7223 */ /* 0x180fe20000010896 */
[----:B------:R-:W-:Y:S01]  /*1d8a0*/  FSEL R144, R144, RZ, P0 ;  /* 0x000000ff90907208 */ /* 0x000fe20000000000 */
[-C--:B------:R-:W-:Y:S01]  /*1d8b0*/  FFMA.FTZ R220, R162, R133.reuse, -R150 ;  /* 0x00000085a2dc7223 */ /* 0x080fe20000010896 */
[----:B------:R-:W2:Y:S01]  /*1d8c0*/  MUFU.EX2 R166, R166 ;  /* 0x000000a600a67308 */ /* 0x000ea20000000800 */
[----:B------:R-:W-:Y:S01]  /*1d8d0*/  FADD.FTZ R4, -R5, R0 ;  /* 0x0000000005047221 */ /* 0x000fe20000010100 */
[----:B------:R-:W-:Y:S01]  /*1d8e0*/  ISETP.GT.AND P0, PT, R215, R202, PT ;  /* 0x000000cad700720c */ /* 0x000fe20003f04270 */
[-CC-:B------:R-:W-:Y:S02]  /*1d8f0*/  FFMA.FTZ R171, R137, R133.reuse, -R144.reuse ;  /* 0x0000008589ab7223 */ /* 0x180fe40000010890 */
[-CC-:B------:R-:W-:Y:S02]  /*1d900*/  FFMA.FTZ R170, R7, R133.reuse, -R144.reuse ;  /* 0x0000008507aa7223 */ /* 0x180fe40000010890 */
[-CC-:B------:R-:W-:Y:S02]  /*1d910*/  FFMA.FTZ R169, R10, R133.reuse, -R144.reuse ;  /* 0x000000850aa97223 */ /* 0x180fe40000010890 */
[-C--:B------:R-:W-:Y:S01]  /*1d920*/  FFMA.FTZ R168, R11, R133.reuse, -R144 ;  /* 0x000000850ba87223 */ /* 0x080fe20000010890 */
[----:B------:R-:W3:Y:S01]  /*1d930*/  MUFU.EX2 R2, R2 ;  /* 0x0000000200027308 */ /* 0x000ee20000000800 */
[----:B------:R-:W-:Y:S02]  /*1d940*/  FMUL.FTZ R0, R133, R4 ;  /* 0x0000000485007220 */ /* 0x000fe40000410000 */
[-C--:B------:R-:W-:Y:S02]  /*1d950*/  FFMA.FTZ R225, R161, R133.reuse, -R150 ;  /* 0x00000085a1e17223 */ /* 0x080fe40000010896 */
[-CC-:B------:R-:W-:Y:S02]  /*1d960*/  FFMA.FTZ R222, R143, R133.reuse, -R144.reuse ;  /* 0x000000858fde7223 */ /* 0x180fe40000010890 */
[-CC-:B------:R-:W-:Y:S02]  /*1d970*/  FFMA.FTZ R227, R142, R133.reuse, -R144.reuse ;  /* 0x000000858ee37223 */ /* 0x180fe40000010890 */
[-CC-:B------:R-:W-:Y:S01]  /*1d980*/  FFMA.FTZ R224, R141, R133.reuse, -R144.reuse ;  /* 0x000000858de07223 */ /* 0x180fe20000010890 */
[----:B------:R-:W4:Y:S01]  /*1d990*/  MUFU.EX2 R0, R0 ;  /* 0x0000000000007308 */ /* 0x000f220000000800 */
[----:B------:R-:W-:Y:S02]  /*1d9a0*/  FFMA.FTZ R229, R140, R133, -R144 ;  /* 0x000000858ce57223 */ /* 0x000fe40000010890 */
[----:B------:R-:W-:Y:S01]  /*1d9b0*/  LDSM.16.MT88.4 R140, [R195+0xe800] ;  /* 0x00e80000c38c783b */ /* 0x000fe20000004200 */
[----:B--2---:R-:W-:Y:S01]  /*1d9c0*/  F2FP.BF16.PACK_AB R136, R166, R167 ;  /* 0x000000a7a688723e */ /* 0x004fe200000010ff */
[-CC-:B------:R-:W-:Y:S02]  /*1d9d0*/  FFMA.FTZ R226, R160, R133.reuse, -R150.reuse ;  /* 0x00000085a0e27223 */ /* 0x180fe40000010896 */
[-CC-:B------:R-:W-:Y:S02]  /*1d9e0*/  FFMA.FTZ R231, R159, R133.reuse, -R150.reuse ;  /* 0x000000859fe77223 */ /* 0x180fe40000010896 */
[-CC-:B------:R-:W-:Y:S01]  /*1d9f0*/  FFMA.FTZ R228, R158, R133.reuse, -R150.reuse ;  /* 0x000000859ee47223 */ /* 0x180fe20000010896 */
[----:B------:R-:W-:Y:S01]  /*1da00*/  MUFU.EX2 R173, R173 ;  /* 0x000000ad00ad7308 */ /* 0x000fe20000000800 */
[----:B------:R-:W-:Y:S01]  /*1da10*/  LDSM.16.MT88.4 R160, [R197+0x11800] ;  /* 0x01180000c5a0783b */ /* 0x000fe20000004200 */
[----:B------:R-:W-:Y:S02]  /*1da20*/  FFMA.FTZ R233, R157, R133, -R150 ;  /* 0x000000859de97223 */ /* 0x000fe40000010896 */
[C---:B---3--:R-:W-:Y:S02]  /*1da30*/  FMUL.FTZ R4, R2.reuse, R128 ;  /* 0x0000008002047220 */ /* 0x048fe40000410000 */
[C---:B------:R-:W-:Y:S02]  /*1da40*/  FMUL.FTZ R5, R2.reuse, R129 ;  /* 0x0000008102057220 */ /* 0x040fe40000410000 */
[C---:B------:R-:W-:Y:S02]  /*1da50*/  FMUL.FTZ R8, R2.reuse, R124 ;  /* 0x0000007c02087220 */ /* 0x040fe40000410000 */
[----:B------:R-:W2:Y:S01]  /*1da60*/  MUFU.EX2 R172, R172 ;  /* 0x000000ac00ac7308 */ /* 0x000ea20000000800 */
[C---:B------:R-:W-:Y:S02]  /*1da70*/  FMUL.FTZ R9, R2.reuse, R125 ;  /* 0x0000007d02097220 */ /* 0x040fe40000410000 */
[----:B------:R-:W-:Y:S02]  /*1da80*/  FMUL.FTZ R16, R2, R116 ;  /* 0x0000007402107220 */ /* 0x000fe40000410000 */
[C---:B----4-:R-:W-:Y:S02]  /*1da90*/  FMUL.FTZ R6, R0.reuse, R130 ;  /* 0x0000008200067220 */ /* 0x050fe40000410000 */
[C---:B------:R-:W-:Y:S02]  /*1daa0*/  FMUL.FTZ R7, R0.reuse, R131 ;  /* 0x0000008300077220 */ /* 0x040fe40000410000 */
[C---:B------:R-:W-:Y:S01]  /*1dab0*/  FMUL.FTZ R10, R0.reuse, R126 ;  /* 0x0000007e000a7220 */ /* 0x040fe20000410000 */
[----:B------:R-:W-:Y:S01]  /*1dac0*/  MUFU.EX2 R171, R171 ;  /* 0x000000ab00ab7308 */ /* 0x000fe20000000800 */
[----:B------:R-:W-:Y:S01]  /*1dad0*/  FMUL.FTZ R11, R0, R127 ;  /* 0x0000007f000b7220 */ /* 0x000fe20000410000 */
[----:B------:R-:W-:Y:S01]  /*1dae0*/  LDSM.16.MT88.4 R128, [R196+0xe800] ;  /* 0x00e80000c480783b */ /* 0x000fe20000004200 */
[----:B------:R-:W-:Y:S02]  /*1daf0*/  FMUL.FTZ R17, R2, R117 ;  /* 0x0000007502117220 */ /* 0x000fe40000410000 */
[C---:B------:R-:W-:Y:S02]  /*1db00*/  FMUL.FTZ R18, R0.reuse, R118 ;  /* 0x0000007600127220 */ /* 0x040fe40000410000 */
[----:B------:R-:W-:Y:S02]  /*1db10*/  FMUL.FTZ R19, R0, R119 ;  /* 0x0000007700137220 */ /* 0x000fe40000410000 */
[C---:B------:R-:W-:Y:S01]  /*1db20*/  FMUL.FTZ R24, R2.reuse, R108 ;  /* 0x0000006c02187220 */ /* 0x040fe20000410000 */
[----:B------:R-:W3:Y:S01]  /*1db30*/  MUFU.EX2 R170, R170 ;  /* 0x000000aa00aa7308 */ /* 0x000ee20000000800 */
[----:B------:R-:W-:Y:S01]  /*1db40*/  LDSM.16.MT88.4 R116, [R195+0xc800] ;  /* 0x00c80000c374783b */ /* 0x000fe20000004200 */
[----:B------:R-:W-:Y:S01]  /*1db50*/  FMUL.FTZ R25, R2, R109 ;  /* 0x0000006d02197220 */ /* 0x000fe20000410000 */
[----:B--2---:R-:W-:Y:S01]  /*1db60*/  F2FP.BF16.PACK_AB R138, R172, R173 ;  /* 0x000000adac8a723e */ /* 0x004fe200000010ff */
[C---:B------:R-:W-:Y:S02]  /*1db70*/  FMUL.FTZ R26, R0.reuse, R110 ;  /* 0x0000006e001a7220 */ /* 0x040fe40000410000 */
[----:B------:R-:W-:Y:S03]  /*1db80*/  FMUL.FTZ R27, R0, R111 ;  /* 0x0000006f001b7220 */ /* 0x000fe60000410000 */
[----:B------:R-:W-:Y:S01]  /*1db90*/  LDSM.16.MT88.4 R108, [R194+0xe000] ;  /* 0x00e00000c26c783b */ /* 0x000fe20000004200 */
[----:B------:R-:W-:Y:S01]  /*1dba0*/  MUFU.EX2 R169, R169 ;  /* 0x000000a900a97308 */ /* 0x000fe20000000800 */
[C---:B------:R-:W-:Y:S02]  /*1dbb0*/  FMUL.FTZ R32, R2.reuse, R100 ;  /* 0x0000006402207220 */ /* 0x040fe40000410000 */
[----:B------:R-:W-:Y:S02]  /*1dbc0*/  FMUL.FTZ R33, R2, R101 ;  /* 0x0000006502217220 */ /* 0x000fe40000410000 */
[C---:B------:R-:W-:Y:S02]  /*1dbd0*/  FMUL.FTZ R34, R0.reuse, R102 ;  /* 0x0000006600227220 */ /* 0x040fe40000410000 */
[----:B------:R-:W-:Y:S01]  /*1dbe0*/  LDSM.16.MT88.4 R124, [R197+0xe800] ;  /* 0x00e80000c57c783b */ /* 0x000fe20000004200 */
[----:B------:R-:W-:Y:S02]  /*1dbf0*/  FMUL.FTZ R35, R0, R103 ;  /* 0x0000006700237220 */ /* 0x000fe40000410000 */
[----:B------:R-:W2:Y:S01]  /*1dc00*/  MUFU.EX2 R168, R168 ;  /* 0x000000a800a87308 */ /* 0x000ea20000000800 */
[-CC-:B------:R-:W-:Y:S02]  /*1dc10*/  FFMA.FTZ R230, R156, R133.reuse, -R144.reuse ;  /* 0x000000859ce67223 */ /* 0x180fe40000010890 */
[--C-:B------:R-:W-:Y:S01]  /*1dc20*/  FFMA.FTZ R235, R155, R133, -R144.reuse ;  /* 0x000000859beb7223 */ /* 0x100fe20000010890 */
[----:B---3--:R-:W-:Y:S01]  /*1dc30*/  F2FP.BF16.PACK_AB R137, R170, R171 ;  /* 0x000000abaa89723e */ /* 0x008fe200000010ff */
[----:B------:R-:W-:Y:S01]  /*1dc40*/  LDSM.16.MT88.4 R100, [R195+0xe000] ;  /* 0x00e00000c364783b */ /* 0x000fe20000004200 */
[-CC-:B------:R-:W-:Y:S02]  /*1dc50*/  FFMA.FTZ R232, R154, R133.reuse, -R144.reuse ;  /* 0x000000859ae87223 */ /* 0x180fe40000010890 */
[-C--:B------:R-:W-:Y:S02]  /*1dc60*/  FFMA.FTZ R237, R153, R133.reuse, -R144 ;  /* 0x0000008599ed7223 */ /* 0x080fe40000010890 */
[-CC-:B------:R-:W-:Y:S01]  /*1dc70*/  FFMA.FTZ R234, R152, R133.reuse, -R150.reuse ;  /* 0x0000008598ea7223 */ /* 0x180fe20000010896 */
[----:B------:R-:W-:Y:S01]  /*1dc80*/  MUFU.EX2 R175, R175 ;  /* 0x000000af00af7308 */ /* 0x000fe20000000800 */
[-CC-:B------:R-:W-:Y:S01]  /*1dc90*/  FFMA.FTZ R239, R151, R133.reuse, -R150.reuse ;  /* 0x0000008597ef7223 */ /* 0x180fe20000010896 */
[----:B------:R-:W-:Y:S01]  /*1dca0*/  LDSM.16.MT88.4 R152, [R195+0xf800] ;  /* 0x00f80000c398783b */ /* 0x000fe20000004200 */
[-C--:B------:R-:W-:Y:S02]  /*1dcb0*/  FFMA.FTZ R236, R149, R133.reuse, -R150 ;  /* 0x0000008595ec7223 */ /* 0x080fe40000010896 */
[-CC-:B------:R-:W-:Y:S02]  /*1dcc0*/  FFMA.FTZ R238, R147, R133.reuse, -R144.reuse ;  /* 0x0000008593ee7223 */ /* 0x180fe40000010890 */
[-CC-:B------:R-:W-:Y:S02]  /*1dcd0*/  FFMA.FTZ R243, R146, R133.reuse, -R144.reuse ;  /* 0x0000008592f37223 */ /* 0x180fe40000010890 */
[-CC-:B------:R-:W-:Y:S01]  /*1dce0*/  FFMA.FTZ R240, R145, R133.reuse, -R144.reuse ;  /* 0x0000008591f07223 */ /* 0x180fe20000010890 */
[----:B------:R-:W-:Y:S01]  /*1dcf0*/  LDSM.16.MT88.4 R156, [R194+0xf800] ;  /* 0x00f80000c29c783b */ /* 0x000fe20000004200 */
[----:B------:R-:W-:Y:S01]  /*1dd00*/  FFMA.FTZ R144, R134, R133, -R144 ;  /* 0x0000008586907223 */ /* 0x000fe20000010890 */
[----:B------:R-:W-:Y:S01]  /*1dd10*/  MUFU.EX2 R220, R220 ;  /* 0x000000dc00dc7308 */ /* 0x000fe20000000800 */
[----:B--2---:R-:W-:Y:S01]  /*1dd20*/  F2FP.BF16.PACK_AB R139, R168, R169 ;  /* 0x000000a9a88b723e */ /* 0x004fe200000010ff */
[C---:B------:R-:W-:Y:S02]  /*1dd30*/  FMUL.FTZ R36, R2.reuse, R36 ;  /* 0x0000002402247220 */ /* 0x040fe40000410000 */
[----:B------:R-:W-:Y:S02]  /*1dd40*/  FMUL.FTZ R37, R2, R37 ;  /* 0x0000002502257220 */ /* 0x000fe40000410000 */
[C---:B------:R-:W-:Y:S02]  /*1dd50*/  FMUL.FTZ R38, R0.reuse, R38 ;  /* 0x0000002600267220 */ /* 0x040fe40000410000 */
[C---:B-1----:R-:W-:Y:S02]  /*1dd60*/  HMMA.16816.F32.BF16 R4, R136.reuse, R12, R4 ;  /* 0x0000000c8804723c */ /* 0x042fe40000041804 */
[----:B------:R-:W-:Y:S03]  /*1dd70*/  MUFU.EX2 R225, R225 ;  /* 0x000000e100e17308 */ /* 0x000fe60000000800 */
[----:B------:R-:W-:Y:S02]  /*1dd80*/  FMUL.FTZ R39, R0, R39 ;  /* 0x0000002700277220 */ /* 0x000fe40000410000 */
[C---:B------:R-:W-:Y:S01]  /*1dd90*/  FMUL.FTZ R12, R2.reuse, R120 ;  /* 0x00000078020c7220 */ /* 0x040fe20000410000 */
[C---:B------:R-:W-:Y:S04]  /*1dda0*/  HMMA.16816.F32.BF16 R8, R136.reuse, R14, R8 ;  /* 0x0000000e8808723c */ /* 0x040fe80000041808 */
[C---:B------:R-:W-:Y:S01]  /*1ddb0*/  FMUL.FTZ R13, R2.reuse, R121 ;  /* 0x00000079020d7220 */ /* 0x040fe20000410000 */
[----:B------:R-:W-:Y:S01]  /*1ddc0*/  MUFU.EX2 R222, R222 ;  /* 0x000000de00de7308 */ /* 0x000fe20000000800 */
[----:B------:R-:W-:Y:S02]  /*1ddd0*/  FMUL.FTZ R40, R2, R40 ;  /* 0x0000002802287220 */ /* 0x000fe40000410000 */
[C---:B------:R-:W-:Y:S04]  /*1dde0*/  FMUL.FTZ R14, R0.reuse, R122 ;  /* 0x0000007a000e7220 */ /* 0x040fe80000410000 */
[----:B------:R-:W-:Y:S02]  /*1ddf0*/  FMUL.FTZ R15, R0, R123 ;  /* 0x0000007b000f7220 */ /* 0x000fe40000410000 */
[----:B------:R-:W1:Y:S01]  /*1de00*/  LDSM.16.MT88.4 R120, [R194+0xc000] ;  /* 0x00c00000c278783b */ /* 0x000e620000004200 */
[----:B------:R-:W-:Y:S01]  /*1de10*/  FMUL.FTZ R41, R2, R41 ;  /* 0x0000002902297220 */ /* 0x000fe20000410000 */
[----:B------:R-:W2:Y:S01]  /*1de20*/  MUFU.EX2 R227, R227 ;  /* 0x000000e300e37308 */ /* 0x000ea20000000800 */
[C---:B------:R-:W-:Y:S02]  /*1de30*/  FMUL.FTZ R42, R0.reuse, R42 ;  /* 0x0000002a002a7220 */ /* 0x040fe40000410000 */
[C---:B------:R-:W-:Y:S03]  /*1de40*/  HMMA.16816.F32.BF16 R12, R136.reuse, R20, R12 ;  /* 0x00000014880c723c */ /* 0x040fe6000004180c */
[----:B------:R-:W-:Y:S02]  /*1de50*/  FMUL.FTZ R43, R0, R43 ;  /* 0x0000002b002b7220 */ /* 0x000fe40000410000 */
[C---:B------:R-:W-:Y:S02]  /*1de60*/  FMUL.FTZ R44, R2.reuse, R44 ;  /* 0x0000002c022c7220 */ /* 0x040fe40000410000 */
[C---:B------:R-:W-:Y:S01]  /*1de70*/  FMUL.FTZ R20, R2.reuse, R112 ;  /* 0x0000007002147220 */ /* 0x040fe20000410000 */
[C---:B------:R-:W-:Y:S01]  /*1de80*/  HMMA.16816.F32.BF16 R16, R136.reuse, R22, R16 ;  /* 0x000000168810723c */ /* 0x040fe20000041810 */
[----:B------:R-:W-:Y:S03]  /*1de90*/  MUFU.EX2 R224, R224 ;  /* 0x000000e000e07308 */ /* 0x000fe60000000800 */
[C---:B------:R-:W-:Y:S02]  /*1dea0*/  FMUL.FTZ R21, R2.reuse, R113 ;  /* 0x0000007102157220 */ /* 0x040fe40000410000 */
[----:B------:R-:W-:Y:S02]  /*1deb0*/  FMUL.FTZ R45, R2, R45 ;  /* 0x0000002d022d7220 */ /* 0x000fe40000410000 */
[C---:B------:R-:W-:Y:S03]  /*1dec0*/  FMUL.FTZ R22, R0.reuse, R114 ;  /* 0x0000007200167220 */ /* 0x040fe60000410000 */
[----:B------:R-:W-:Y:S01]  /*1ded0*/  MUFU.EX2 R229, R229 ;  /* 0x000000e500e57308 */ /* 0x000fe20000000800 */
[C---:B------:R-:W-:Y:S02]  /*1dee0*/  FMUL.FTZ R23, R0.reuse, R115 ;  /* 0x0000007300177220 */ /* 0x040fe40000410000 */
[----:B------:R-:W3:Y:S01]  /*1def0*/  LDSM.16.MT88.4 R112, [R197+0xe000] ;  /* 0x00e00000c570783b */ /* 0x000ee20000004200 */
[C---:B------:R-:W-:Y:S02]  /*1df00*/  FMUL.FTZ R46, R0.reuse, R46 ;  /* 0x0000002e002e7220 */ /* 0x040fe40000410000 */
[----:B------:R-:W-:Y:S02]  /*1df10*/  FMUL.FTZ R47, R0, R47 ;  /* 0x0000002f002f7220 */ /* 0x000fe40000410000 */
[C---:B------:R-:W-:Y:S02]  /*1df20*/  HMMA.16816.F32.BF16 R20, R136.reuse, R28, R20 ;  /* 0x0000001c8814723c */ /* 0x040fe40000041814 */
[----:B------:R-:W-:Y:S01]  /*1df30*/  MUFU.EX2 R226, R226 ;  /* 0x000000e200e27308 */ /* 0x000fe20000000800 */
[C---:B------:R-:W-:Y:S02]  /*1df40*/  FMUL.FTZ R48, R2.reuse, R48 ;  /* 0x0000003002307220 */ /* 0x040fe40000410000 */
[C---:B------:R-:W-:Y:S02]  /*1df50*/  FMUL.FTZ R49, R2.reuse, R49 ;  /* 0x0000003102317220 */ /* 0x040fe40000410000 */
[C---:B------:R-:W-:Y:S01]  /*1df60*/  FMUL.FTZ R28, R2.reuse, R104 ;  /* 0x00000068021c7220 */ /* 0x040fe20000410000 */
[C---:B------:R-:W-:Y:S04]  /*1df70*/  HMMA.16816.F32.BF16 R24, R136.reuse, R30, R24 ;  /* 0x0000001e8818723c */ /* 0x040fe80000041818 */
[----:B------:R-:W-:Y:S01]  /*1df80*/  FMUL.FTZ R29, R2, R105 ;  /* 0x00000069021d7220 */ /* 0x000fe20000410000 */
[----:B------:R-:W-:Y:S01]  /*1df90*/  MUFU.EX2 R231, R231 ;  /* 0x000000e700e77308 */ /* 0x000fe20000000800 */
[C---:B------:R-:W-:Y:S02]  /*1dfa0*/  FMUL.FTZ R50, R0.reuse, R50 ;  /* 0x0000003200327220 */ /* 0x040fe40000410000 */
[C---:B------:R-:W-:Y:S04]  /*1dfb0*/  FMUL.FTZ R30, R0.reuse, R106 ;  /* 0x0000006a001e7220 */ /* 0x040fe80000410000 */
[C---:B------:R-:W-:Y:S02]  /*1dfc0*/  FMUL.FTZ R31, R0.reuse, R107 ;  /* 0x0000006b001f7220 */ /* 0x040fe40000410000 */
[----:B------:R-:W4:Y:S01]  /*1dfd0*/  LDSM.16.MT88.4 R104, [R196+0xe000] ;  /* 0x00e00000c468783b */ /* 0x000f220000004200 */
[----:B------:R-:W-:Y:S01]  /*1dfe0*/  FMUL.FTZ R51, R0, R51 ;  /* 0x0000003300337220 */ /* 0x000fe20000410000 */
[----:B------:R-:W-:Y:S01]  /*1dff0*/  MUFU.EX2 R228, R228 ;  /* 0x000000e400e47308 */ /* 0x000fe20000000800 */
[C---:B------:R-:W-:Y:S02]  /*1e000*/  FMUL.FTZ R52, R2.reuse, R52 ;  /* 0x0000003402347220 */ /* 0x040fe40000410000 */
[C---:B-1----:R-:W-:Y:S03]  /*1e010*/  HMMA.16816.F32.BF16 R28, R136.reuse, R120, R28 ;  /* 0x00000078881c723c */ /* 0x042fe6000004181c */
[----:B------:R-:W-:Y:S02]  /*1e020*/  FMUL.FTZ R53, R2, R53 ;  /* 0x0000003502357220 */ /* 0x000fe40000410000 */
[C---:B------:R-:W-:Y:S02]  /*1e030*/  FMUL.FTZ R54, R0.reuse, R54 ;  /* 0x0000003600367220 */ /* 0x040fe40000410000 */
[----:B------:R-:W-:Y:S01]  /*1e040*/  FMUL.FTZ R55, R0, R55 ;  /* 0x0000003700377220 */ /* 0x000fe20000410000 */
[C---:B------:R-:W-:Y:S01]  /*1e050*/  HMMA.16816.F32.BF16 R32, R136.reuse, R122, R32 ;  /* 0x0000007a8820723c */ /* 0x040fe20000041820 */
[----:B------:R-:W-:Y:S01]  /*1e060*/  LDSM.16.MT88.4 R120, [R194+0xc800] ;  /* 0x00c80000c278783b */ /* 0x000fe20000004200 */
[----:B------:R-:W-:Y:S02]  /*1e070*/  MUFU.EX2 R233, R233 ;  /* 0x000000e900e97308 */ /* 0x000fe40000000800 */
[C---:B------:R-:W-:Y:S02]  /*1e080*/  FMUL.FTZ R56, R2.reuse, R56 ;  /* 0x0000003802387220 */ /* 0x040fe40000410000 */
[----:B------:R-:W-:Y:S02]  /*1e090*/  FMUL.FTZ R57, R2, R57 ;  /* 0x0000003902397220 */ /* 0x000fe40000410000 */
[C---:B---3--:R-:W-:Y:S04]  /*1e0a0*/  HMMA.16816.F32.BF16 R36, R136.reuse, R112, R36 ;  /* 0x000000708824723c */ /* 0x048fe80000041824 */
[C---:B------:R-:W-:Y:S01]  /*1e0b0*/  FMUL.FTZ R58, R0.reuse, R58 ;  /* 0x0000003a003a7220 */ /* 0x040fe20000410000 */
[----:B------:R-:W-:Y:S01]  /*1e0c0*/  MUFU.EX2 R230, R230 ;  /* 0x000000e600e67308 */ /* 0x000fe20000000800 */
[----:B------:R-:W-:Y:S02]  /*1e0d0*/  FMUL.FTZ R59, R0, R59 ;  /* 0x0000003b003b7220 */ /* 0x000fe40000410000 */
[C---:B------:R-:W-:Y:S01]  /*1e0e0*/  HMMA.16816.F32.BF16 R40, R136.reuse, R114, R40 ;  /* 0x000000728828723c */ /* 0x040fe20000041828 */
[----:B------:R-:W-:Y:S03]  /*1e0f0*/  LDSM.16.MT88.4 R112, [R197+0xc800] ;  /* 0x00c80000c570783b */ /* 0x000fe60000004200 */
[C---:B------:R-:W-:Y:S02]  /*1e100*/  FMUL.FTZ R60, R2.reuse, R60 ;  /* 0x0000003c023c7220 */ /* 0x040fe40000410000 */
[----:B------:R-:W-:Y:S01]  /*1e110*/  FMUL.FTZ R61, R2, R61 ;  /* 0x0000003d023d7220 */ /* 0x000fe20000410000 */
[----:B------:R-:W-:Y:S01]  /*1e120*/  MUFU.EX2 R235, R235 ;  /* 0x000000eb00eb7308 */ /* 0x000fe20000000800 */
[C---:B------:R-:W-:Y:S01]  /*1e130*/  FMUL.FTZ R62, R0.reuse, R62 ;  /* 0x0000003e003e7220 */ /* 0x040fe20000410000 */
[C---:B----4-:R-:W-:Y:S03]  /*1e140*/  HMMA.16816.F32.BF16 R44, R136.reuse, R104, R44 ;  /* 0x00000068882c723c */ /* 0x050fe6000004182c */
[----:B------:R-:W-:Y:S02]  /*1e150*/  FMUL.FTZ R63, R0, R63 ;  /* 0x0000003f003f7220 */ /* 0x000fe40000410000 */
[C---:B------:R-:W-:Y:S03]  /*1e160*/  FMUL.FTZ R64, R2.reuse, R64 ;  /* 0x0000004002407220 */ /* 0x040fe60000410000 */
[----:B------:R-:W-:Y:S01]  /*1e170*/  MUFU.EX2 R232, R232 ;  /* 0x000000e800e87308 */ /* 0x000fe20000000800 */
[----:B------:R-:W-:Y:S01]  /*1e180*/  FMUL.FTZ R65, R2, R65 ;  /* 0x0000004102417220 */ /* 0x000fe20000410000 */
[C---:B------:R-:W-:Y:S01]  /*1e190*/  HMMA.16816.F32.BF16 R48, R136.reuse, R106, R48 ;  /* 0x0000006a8830723c */ /* 0x040fe20000041830 */
[----:B------:R-:W1:Y:S02]  /*1e1a0*/  LDSM.16.MT88.4 R104, [R197+0x10000] ;  /* 0x01000000c568783b */ /* 0x000e640000004200 */
[C---:B------:R-:W-:Y:S02]  /*1e1b0*/  FMUL.FTZ R66, R0.reuse, R66 ;  /* 0x0000004200427220 */ /* 0x040fe40000410000 */
[----:B------:R-:W-:Y:S03]  /*1e1c0*/  FMUL.FTZ R67, R0, R67 ;  /* 0x0000004300437220 */ /* 0x000fe60000410000 */
[C---:B------:R-:W-:Y:S01]  /*1e1d0*/  HMMA.16816.F32.BF16 R52, R136.reuse, R100, R52 ;  /* 0x000000648834723c */ /* 0x040fe20000041834 */
[----:B------:R-:W-:Y:S03]  /*1e1e0*/  MUFU.EX2 R237, R237 ;  /* 0x000000ed00ed7308 */ /* 0x000fe60000000800 */
[C---:B------:R-:W-:Y:S02]  /*1e1f0*/  FMUL.FTZ R68, R2.reuse, R68 ;  /* 0x0000004402447220 */ /* 0x040fe40000410000 */
[----:B------:R-:W-:Y:S02]  /*1e200*/  FMUL.FTZ R69, R2, R69 ;  /* 0x0000004502457220 */ /* 0x000fe40000410000 */
[C---:B------:R-:W-:Y:S01]  /*1e210*/  HMMA.16816.F32.BF16 R56, R136.reuse, R102, R56 ;  /* 0x000000668838723c */ /* 0x040fe20000041838 */
[----:B------:R-:W3:Y:S02]  /*1e220*/  LDSM.16.MT88.4 R100, [R196+0x10000] ;  /* 0x01000000c464783b */ /* 0x000ee40000004200 */
[----:B------:R-:W-:Y:S01]  /*1e230*/  MUFU.EX2 R234, R234 ;  /* 0x000000ea00ea7308 */ /* 0x000fe20000000800 */
[C---:B------:R-:W-:Y:S02]  /*1e240*/  FMUL.FTZ R70, R0.reuse, R70 ;  /* 0x0000004600467220 */ /* 0x040fe40000410000 */
[----:B------:R-:W-:Y:S02]  /*1e250*/  FMUL.FTZ R71, R0, R71 ;  /* 0x0000004700477220 */ /* 0x000fe40000410000 */
[C---:B------:R-:W-:Y:S04]  /*1e260*/  HMMA.16816.F32.BF16 R60, R136.reuse, R108, R60 ;  /* 0x0000006c883c723c */ /* 0x040fe8000004183c */
[C---:B------:R-:W-:Y:S01]  /*1e270*/  FMUL.FTZ R72, R2.reuse, R72 ;  /* 0x0000004802487220 */ /* 0x040fe20000410000 */
[----:B------:R-:W-:Y:S01]  /*1e280*/  MUFU.EX2 R239, R239 ;  /* 0x000000ef00ef7308 */ /* 0x000fe20000000800 */
[----:B------:R-:W-:Y:S02]  /*1e290*/  FMUL.FTZ R73, R2, R73 ;  /* 0x0000004902497220 */ /* 0x000fe40000410000 */
[C---:B------:R-:W-:Y:S01]  /*1e2a0*/  HMMA.16816.F32.BF16 R64, R136.reuse, R110, R64 ;  /* 0x0000006e8840723c */ /* 0x040fe20000041840 */
[----:B------:R-:W4:Y:S03]  /*1e2b0*/  LDSM.16.MT88.4 R108, [R195+0x10000] ;  /* 0x01000000c36c783b */ /* 0x000f260000004200 */
[C---:B------:R-:W-:Y:S02]  /*1e2c0*/  FMUL.FTZ R74, R0.reuse, R74 ;  /* 0x0000004a004a7220 */ /* 0x040fe40000410000 */
[----:B------:R-:W-:Y:S01]  /*1e2d0*/  FMUL.FTZ R75, R0, R75 ;  /* 0x0000004b004b7220 */ /* 0x000fe20000410000 */
[----:B------:R-:W-:Y:S01]  /*1e2e0*/  MUFU.EX2 R236, R236 ;  /* 0x000000ec00ec7308 */ /* 0x000fe20000000800 */
[C---:B------:R-:W-:Y:S01]  /*1e2f0*/  FMUL.FTZ R84, R2.reuse, R84 ;  /* 0x0000005402547220 */ /* 0x040fe20000410000 */
[C---:B-1----:R-:W-:Y:S03]  /*1e300*/  HMMA.16816.F32.BF16 R68, R136.reuse, R104, R68 ;  /* 0x000000688844723c */ /* 0x042fe60000041844 */
[----:B------:R-:W-:Y:S02]  /*1e310*/  FMUL.FTZ R85, R2, R85 ;  /* 0x0000005502557220 */ /* 0x000fe40000410000 */
[C---:B------:R-:W-:Y:S02]  /*1e320*/  FMUL.FTZ R86, R0.reuse, R86 ;  /* 0x0000005600567220 */ /* 0x040fe40000410000 */
[----:B------:R-:W-:Y:S01]  /*1e330*/  FMUL.FTZ R87, R0, R87 ;  /* 0x0000005700577220 */ /* 0x000fe20000410000 */
[C---:B------:R-:W-:Y:S01]  /*1e340*/  HMMA.16816.F32.BF16 R72, R136.reuse, R106, R72 ;  /* 0x0000006a8848723c */ /* 0x040fe20000041848 */
[----:B------:R-:W1:Y:S01]  /*1e350*/  LDSM.16.MT88.4 R104, [R194+0x10000] ;  /* 0x01000000c268783b */ /* 0x000e620000004200 */
[----:B------:R-:W-:Y:S02]  /*1e360*/  MUFU.EX2 R238, R238 ;  /* 0x000000ee00ee7308 */ /* 0x000fe40000000800 */
[C---:B------:R-:W-:Y:S02]  /*1e370*/  FMUL.FTZ R76, R2.reuse, R76 ;  /* 0x0000004c024c7220 */ /* 0x040fe40000410000 */
[----:B------:R-:W-:Y:S02]  /*1e380*/  FMUL.FTZ R77, R2, R77 ;  /* 0x0000004d024d7220 */ /* 0x000fe40000410000 */
[C---:B------:R-:W-:Y:S04]  /*1e390*/  FMUL.FTZ R78, R0.reuse, R78 ;  /* 0x0000004e004e7220 */ /* 0x040fe80000410000 */
[----:B------:R-:W-:Y:S01]  /*1e3a0*/  FMUL.FTZ R79, R0, R79 ;  /* 0x0000004f004f7220 */ /* 0x000fe20000410000 */
[----:B------:R-:W-:Y:S01]  /*1e3b0*/  MUFU.EX2 R243, R243 ;  /* 0x000000f300f37308 */ /* 0x000fe20000000800 */
[-CC-:B------:R-:W-:Y:S02]  /*1e3c0*/  FFMA.FTZ R174, R174, R133.reuse, -R150.reuse ;  /* 0x00000085aeae7223 */ /* 0x180fe40000010896 */
[----:B------:R-:W-:Y:S02]  /*1e3d0*/  FFMA.FTZ R150, R148, R133, -R150 ;  /* 0x0000008594967223 */ /* 0x000fe40000010896 */
[C---:B------:R-:W-:Y:S01]  /*1e3e0*/  FMUL.FTZ R88, R2.reuse, R88 ;  /* 0x0000005802587220 */ /* 0x040fe20000410000 */
[C---:B---3--:R-:W-:Y:S03]  /*1e3f0*/  HMMA.16816.F32.BF16 R76, R136.reuse, R100, R76 ;  /* 0x00000064884c723c */ /* 0x048fe6000004184c */
[C---:B------:R-:W-:Y:S01]  /*1e400*/  FMUL.FTZ R80, R2.reuse, R80 ;  /* 0x0000005002507220 */ /* 0x040fe20000410000 */
[----:B------:R-:W3:Y:S01]  /*1e410*/  MUFU.EX2 R174, R174 ;  /* 0x000000ae00ae7308 */ /* 0x000ee20000000800 */
[----:B------:R-:W-:Y:S02]  /*1e420*/  FMUL.FTZ R81, R2, R81 ;  /* 0x0000005102517220 */ /* 0x000fe40000410000 */
[C---:B------:R-:W-:Y:S01]  /*1e430*/  FMUL.FTZ R82, R0.reuse, R82 ;  /* 0x0000005200527220 */ /* 0x040fe20000410000 */
[----:B--2---:R-:W-:Y:S01]  /*1e440*/  F2FP.BF16.PACK_AB R101, R227, R222 ;  /* 0x000000dee365723e */ /* 0x004fe200000010ff */
[----:B------:R-:W-:Y:S03]  /*1e450*/  FMUL.FTZ R83, R0, R83 ;  /* 0x0000005300537220 */ /* 0x000fe60000410000 */
[----:B------:R-:W-:Y:S02]  /*1e460*/  FMUL.FTZ R89, R2, R89 ;  /* 0x0000005902597220 */ /* 0x000fe40000410000 */
[----:B------:R2:W5:Y:S01]  /*1e470*/  MUFU.EX2 R241, R150 ;  /* 0x0000009600f17308 */ /* 0x0005620000000800 */
[C---:B------:R-:W-:Y:S01]  /*1e480*/  FMUL.FTZ R90, R0.reuse, R90 ;  /* 0x0000005a005a7220 */ /* 0x040fe20000410000 */
[C---:B------:R-:W-:Y:S03]  /*1e490*/  HMMA.16816.F32.BF16 R80, R136.reuse, R102, R80 ;  /* 0x000000668850723c */ /* 0x040fe60000041850 */
[----:B------:R-:W-:Y:S02]  /*1e4a0*/  FMUL.FTZ R91, R0, R91 ;  /* 0x0000005b005b7220 */ /* 0x000fe40000410000 */
[C---:B------:R-:W-:Y:S02]  /*1e4b0*/  FMUL.FTZ R92, R2.reuse, R92 ;  /* 0x0000005c025c7220 */ /* 0x040fe40000410000 */
[----:B------:R-:W-:Y:S01]  /*1e4c0*/  FMUL.FTZ R93, R2, R93 ;  /* 0x0000005d025d7220 */ /* 0x000fe20000410000 */
[C---:B----4-:R-:W-:Y:S01]  /*1e4d0*/  HMMA.16816.F32.BF16 R84, R136.reuse, R108, R84 ;  /* 0x0000006c8854723c */ /* 0x050fe20000041854 */
[----:B------:R4:W-:Y:S03]  /*1e4e0*/  MUFU.EX2 R133, R144 ;  /* 0x0000009000857308 */ /* 0x0009e60000000800 */
[C---:B------:R-:W-:Y:S01]  /*1e4f0*/  FMUL.FTZ R94, R0.reuse, R94 ;  /* 0x0000005e005e7220 */ /* 0x040fe20000410000 */
[----:B---3--:R-:W-:Y:S01]  /*1e500*/  F2FP.BF16.PACK_AB R100, R175, R174 ;  /* 0x000000aeaf64723e */ /* 0x008fe200000010ff */
[----:B------:R-:W-:Y:S01]  /*1e510*/  FMUL.FTZ R95, R0, R95 ;  /* 0x0000005f005f7220 */ /* 0x000fe20000410000 */
[----:B------:R-:W-:Y:S01]  /*1e520*/  F2FP.BF16.PACK_AB R102, R225, R220 ;  /* 0x000000dce166723e */ /* 0x000fe200000010ff */
[C---:B------:R-:W-:Y:S01]  /*1e530*/  HMMA.16816.F32.BF16 R88, R136.reuse, R110, R88 ;  /* 0x0000006e8858723c */ /* 0x040fe20000041858 */
[----:B------:R-:W3:Y:S02]  /*1e540*/  LDSM.16.MT88.4 R108, [R196+0xc800] ;  /* 0x00c80000c46c783b */ /* 0x000ee40000004200 */
[----:B------:R-:W3:Y:S01]  /*1e550*/  MUFU.EX2 R240, R240 ;  /* 0x000000f000f07308 */ /* 0x000ee20000000800 */
[C---:B------:R-:W-:Y:S01]  /*1e560*/  FMUL.FTZ R96, R2.reuse, R96 ;  /* 0x0000006002607220 */ /* 0x040fe20000410000 */
[----:B------:R-:W-:Y:S01]  /*1e570*/  F2FP.BF16.PACK_AB R103, R229, R224 ;  /* 0x000000e0e567723e */ /* 0x000fe200000010ff */
[----:B------:R-:W-:Y:S02]  /*1e580*/  FMUL.FTZ R97, R2, R97 ;  /* 0x0000006102617220 */ /* 0x000fe40000410000 */
[C---:B-1----:R-:W-:Y:S01]  /*1e590*/  HMMA.16816.F32.BF16 R92, R136.reuse, R104, R92 ;  /* 0x00000068885c723c */ /* 0x042fe2000004185c */
[----:B--2---:R-:W-:Y:S03]  /*1e5a0*/  LDSM.16.MT88.4 R148, [R196+0xf800] ;  /* 0x00f80000c494783b */ /* 0x004fe60000004200 */
[C---:B------:R-:W-:Y:S02]  /*1e5b0*/  FMUL.FTZ R98, R0.reuse, R98 ;  /* 0x0000006200627220 */ /* 0x040fe40000410000 */
[----:B------:R-:W-:Y:S02]  /*1e5c0*/  FMUL.FTZ R99, R0, R99 ;  /* 0x0000006300637220 */ /* 0x000fe40000410000 */
[----:B------:R-:W-:Y:S01]  /*1e5d0*/  FFMA.FTZ R167, R2, R223, R167 ;  /* 0x000000df02a77223 */ /* 0x000fe200000100a7 */
[----:B----4-:R-:W-:Y:S03]  /*1e5e0*/  LDSM.16.MT88.4 R144, [R197+0xf800] ;  /* 0x00f80000c590783b */ /* 0x010fe60000004200 */
[----:B------:R-:W-:Y:S01]  /*1e5f0*/  FFMA.FTZ R171, R0, R221, R171 ;  /* 0x000000dd00ab7223 */ /* 0x000fe200000100ab */
[----:B------:R-:W-:Y:S03]  /*1e600*/  HMMA.16816.F32.BF16 R96, R136, R106, R96 ;  /* 0x0000006a8860723c */ /* 0x000fe60000041860 */
[----:B------:R-:W-:Y:S01]  /*1e610*/  FADD.FTZ R166, R166, R167 ;  /* 0x000000a7a6a67221 */ /* 0x000fe20000010000 */
[----:B------:R-:W1:Y:S01]  /*1e620*/  LDSM.16.MT88.4 R104, [R194+0xe800] ;  /* 0x00e80000c268783b */ /* 0x000e620000004200 */
[----:B------:R-:W-:Y:S02]  /*1e630*/  FADD.FTZ R170, R170, R171 ;  /* 0x000000abaaaa7221 */ /* 0x000fe40000010000 */
[----:B------:R-:W-:Y:S01]  /*1e640*/  F2FP.BF16.PACK_AB R136, R239, R234 ;  /* 0x000000eaef88723e */ /* 0x000fe200000010ff */
[C---:B------:R-:W-:Y:S05]  /*1e650*/  HMMA.16816.F32.BF16 R4, R100.reuse, R112, R4 ;  /* 0x000000706404723c */ /* 0x040fea0000041804 */
[----:B-----5:R-:W-:Y:S01]  /*1e660*/  F2FP.BF16.PACK_AB R138, R241, R236 ;  /* 0x000000ecf18a723e */ /* 0x020fe200000010ff */
[----:B------:R-:W-:Y:S01]  /*1e670*/  IMAD.MOV.U32 R0, RZ, RZ, R3 ;  /* 0x000000ffff007224 */ /* 0x000fe200078e0003 */
[----:B------:R-:W-:Y:S01]  /*1e680*/  F2FP.BF16.PACK_AB R137, R243, R238 ;  /* 0x000000eef389723e */ /* 0x000fe200000010ff */
[C---:B------:R-:W-:Y:S01]  /*1e690*/  HMMA.16816.F32.BF16 R8, R100.reuse, R114, R8 ;  /* 0x000000726408723c */ /* 0x040fe20000041808 */
[----:B------:R-:W-:Y:S03]  /*1e6a0*/  LDSM.16.MT88.4 R112, [R196+0x10800] ;  /* 0x01080000c470783b */ /* 0x000fe60000004200 */
[----:B---3--:R-:W-:Y:S01]  /*1e6b0*/  F2FP.BF16.PACK_AB R139, R133, R240 ;  /* 0x000000f0858b723e */ /* 0x008fe200000010ff */
[----:B------:R-:W-:Y:S03]  /*1e6c0*/  IMAD.MOV.U32 R2, RZ, RZ, R132 ;  /* 0x000000ffff027224 */ /* 0x000fe600078e0084 */
[C---:B------:R-:W-:Y:S08]  /*1e6d0*/  HMMA.16816.F32.BF16 R12, R100.reuse, R108, R12 ;  /* 0x0000006c640c723c */ /* 0x040ff0000004180c */
        /* <DEDUP_REMOVED lines=12> */
[C---:B------:R-:W-:Y:S08]  /*1e7a0*/  HMMA.16816.F32.BF16 R48, R100.reuse, R130, R48 ;  /* 0x000000826430723c */ /* 0x040ff00000041830 */
[C---:B------:R-:W-:Y:S08]  /*1e7b0*/  HMMA.16816.F32.BF16 R52, R100.reuse, R140, R52 ;  /* 0x0000008c6434723c */ /* 0x040ff00000041834 */
        /* <DEDUP_REMOVED lines=11> */
[C---:B-1----:R-:W-:Y:S08]  /*1e870*/  HMMA.16816.F32.BF16 R84, R100.reuse, R104, R84 ;  /* 0x000000686454723c */ /* 0x042ff00000041854 */
[C---:B------:R-:W-:Y:S01]  /*1e880*/  HMMA.16816.F32.BF16 R88, R100.reuse, R106, R88 ;  /* 0x0000006a6458723c */ /* 0x040fe20000041858 */
[----:B------:R-:W1:Y:S07]  /*1e890*/  LDSM.16.MT88.4 R104, [R197+0xf000] ;  /* 0x00f00000c568783b */ /* 0x000e6e0000004200 */
[C---:B------:R-:W-:Y:S08]  /*1e8a0*/  HMMA.16816.F32.BF16 R92, R100.reuse, R116, R92 ;  /* 0x00000074645c723c */ /* 0x040ff0000004185c */
[----:B------:R-:W-:Y:S01]  /*1e8b0*/  HMMA.16816.F32.BF16 R96, R100, R118, R96 ;  /* 0x000000766460723c */ /* 0x000fe20000041860 */
[----:B------:R-:W4:Y:S06]  /*1e8c0*/  LDSM.16.MT88.4 R116, [R196+0xf000] ;  /* 0x00f00000c474783b */ /* 0x000f2c0000004200 */
[----:B------:R-:W-:Y:S02]  /*1e8d0*/  F2FP.BF16.PACK_AB R100, R231, R226 ;  /* 0x000000e2e764723e */ /* 0x000fe400000010ff */
[----:B------:R-:W-:Y:S03]  /*1e8e0*/  F2FP.BF16.PACK_AB R102, R233, R228 ;  /* 0x000000e4e966723e */ /* 0x000fe600000010ff */
[----:B------:R-:W-:Y:S02]  /*1e8f0*/  F2FP.BF16.PACK_AB R101, R235, R230 ;  /* 0x000000e6eb65723e */ /* 0x000fe400000010ff */
[----:B------:R-:W-:Y:S07]  /*1e900*/  F2FP.BF16.PACK_AB R103, R237, R232 ;  /* 0x000000e8ed67723e */ /* 0x000fee00000010ff */
[C---:B--2---:R-:W-:Y:S08]  /*1e910*/  HMMA.16816.F32.BF16 R4, R100.reuse, R108, R4 ;  /* 0x0000006c6404723c */ /* 0x044ff00000041804 */
[C---:B------:R-:W-:Y:S01]  /*1e920*/  HMMA.16816.F32.BF16 R8, R100.reuse, R110, R8 ;  /* 0x0000006e6408723c */ /* 0x040fe20000041808 */
[----:B------:R-:W2:Y:S07]  /*1e930*/  LDSM.16.MT88.4 R108, [R195+0xf000] ;  /* 0x00f00000c36c783b */ /* 0x000eae0000004200 */
[C---:B------:R-:W-:Y:S08]  /*1e940*/  HMMA.16816.F32.BF16 R12, R100.reuse, R120, R12 ;  /* 0x00000078640c723c */ /* 0x040ff0000004180c */
[C---:B------:R-:W-:Y:S08]  /*1e950*/  HMMA.16816.F32.BF16 R16, R100.reuse, R122, R16 ;  /* 0x0000007a6410723c */ /* 0x040ff00000041810 */
[C---:B---3--:R-:W-:Y:S08]  /*1e960*/  HMMA.16816.F32.BF16 R20, R100.reuse, R112, R20 ;  /* 0x000000706414723c */ /* 0x048ff00000041814 */
[C---:B------:R-:W-:Y:S01]  /*1e970*/  HMMA.16816.F32.BF16 R24, R100.reuse, R114, R24 ;  /* 0x000000726418723c */ /* 0x040fe20000041818 */
[----:B------:R-:W3:Y:S07]  /*1e980*/  LDSM.16.MT88.4 R112, [R194+0xf000] ;  /* 0x00f00000c270783b */ /* 0x000eee0000004200 */
[C---:B------:R-:W-:Y:S08]  /*1e990*/  HMMA.16816.F32.BF16 R28, R100.reuse, R124, R28 ;  /* 0x0000007c641c723c */ /* 0x040ff0000004181c */
[C---:B------:R-:W-:Y:S01]  /*1e9a0*/  HMMA.16816.F32.BF16 R32, R100.reuse, R126, R32 ;  /* 0x0000007e6420723c */ /* 0x040fe20000041820 */
[----:B------:R-:W-:Y:S07]  /*1e9b0*/  LDSM.16.MT88.4 R124, [R197+0xd800] ;  /* 0x00d80000c57c783b */ /* 0x000fee0000004200 */
[C---:B-1----:R-:W-:Y:S08]  /*1e9c0*/  HMMA.16816.F32.BF16 R36, R100.reuse, R104, R36 ;  /* 0x000000686424723c */ /* 0x042ff00000041824 */
[C---:B------:R-:W-:Y:S01]  /*1e9d0*/  HMMA.16816.F32.BF16 R40, R100.reuse, R106, R40 ;  /* 0x0000006a6428723c */ /* 0x040fe20000041828 */
[----:B------:R-:W1:Y:S07]  /*1e9e0*/  LDSM.16.MT88.4 R104, [R197+0x11000] ;  /* 0x01100000c568783b */ /* 0x000e6e0000004200 */
[C---:B----4-:R-:W-:Y:S08]  /*1e9f0*/  HMMA.16816.F32.BF16 R44, R100.reuse, R116, R44 ;  /* 0x00000074642c723c */ /* 0x050ff0000004182c */
[C---:B------:R-:W-:Y:S01]  /*1ea00*/  HMMA.16816.F32.BF16 R48, R100.reuse, R118, R48 ;  /* 0x000000766430723c */ /* 0x040fe20000041830 */
[----:B------:R-:W4:Y:S07]  /*1ea10*/  LDSM.16.MT88.4 R116, [R196+0x11000] ;  /* 0x01100000c474783b */ /* 0x000f2e0000004200 */
        /* <DEDUP_REMOVED lines=8> */
[----:B------:R-:W-:Y:S07]  /*1eaa0*/  LDSM.16.MT88.4 R104, [R195+0xd800] ;  /* 0x00d80000c368783b */ /* 0x000fee0000004200 */
[C---:B----4-:R-:W-:Y:S08]  /*1eab0*/  HMMA.16816.F32.BF16 R76, R100.reuse, R116, R76 ;  /* 0x00000074644c723c */ /* 0x050ff0000004184c */
[C---:B------:R-:W-:Y:S01]  /*1eac0*/  HMMA.16816.F32.BF16 R80, R100.reuse, R118, R80 ;  /* 0x000000766450723c */ /* 0x040fe20000041850 */
[----:B------:R-:W1:Y:S07]  /*1ead0*/  LDSM.16.MT88.4 R116, [R196+0xd800] ;  /* 0x00d80000c474783b */ /* 0x000e6e0000004200 */
[C---:B--2---:R-:W-:Y:S08]  /*1eae0*/  HMMA.16816.F32.BF16 R84, R100.reuse, R108, R84 ;  /* 0x0000006c6454723c */ /* 0x044ff00000041854 */
[C---:B------:R-:W-:Y:S08]  /*1eaf0*/  HMMA.16816.F32.BF16 R88, R100.reuse, R110, R88 ;  /* 0x0000006e6458723c */ /* 0x040ff00000041858 */
[C---:B---3--:R-:W-:Y:S08]  /*1eb00*/  HMMA.16816.F32.BF16 R92, R100.reuse, R112, R92 ;  /* 0x00000070645c723c */ /* 0x048ff0000004185c */
[----:B------:R-:W-:Y:S08]  /*1eb10*/  HMMA.16816.F32.BF16 R96, R100, R114, R96 ;  /* 0x000000726460723c */ /* 0x000ff00000041860 */
[C---:B------:R-:W-:Y:S01]  /*1eb20*/  HMMA.16816.F32.BF16 R128, R136.reuse, R124, R4 ;  /* 0x0000007c8880723c */ /* 0x040fe20000041804 */
[----:B------:R-:W2:Y:S07]  /*1eb30*/  LDSM.16.MT88.4 R4, [R196+0x11800] ;  /* 0x01180000c404783b */ /* 0x000eae0000004200 */
[C---:B------:R-:W-:Y:S01]  /*1eb40*/  HMMA.16816.F32.BF16 R124, R136.reuse, R126, R8 ;  /* 0x0000007e887c723c */ /* 0x040fe20000041808 */
[----:B------:R-:W3:Y:S07]  /*1eb50*/  LDSM.16.MT88.4 R8, [R195+0x11800] ;  /* 0x01180000c308783b */ /* 0x000eee0000004200 */
[C---:B-1----:R-:W-:Y:S01]  /*1eb60*/  HMMA.16816.F32.BF16 R120, R136.reuse, R116, R12 ;  /* 0x000000748878723c */ /* 0x042fe2000004180c */
[----:B------:R-:W1:Y:S07]  /*1eb70*/  LDSM.16.MT88.4 R12, [R194+0x11800] ;  /* 0x01180000c20c783b */ /* 0x000e6e0000004200 */
[C---:B------:R-:W-:Y:S07]  /*1eb80*/  HMMA.16816.F32.BF16 R116, R136.reuse, R118, R16 ;  /* 0x000000768874723c */ /* 0x040fee0000041810 */
[----:B------:R-:W-:Y:S01]  /*1eb90*/  FADD.FTZ R17, R169, R170 ;  /* 0x000000aaa9117221 */ /* 0x000fe20000010000 */
[C---:B------:R-:W-:Y:S04]  /*1eba0*/  HMMA.16816.F32.BF16 R112, R136.reuse, R104, R20 ;  /* 0x000000688870723c */ /* 0x040fe80000041814 */
[----:B------:R-:W-:Y:S04]  /*1ebb0*/  FADD.FTZ R17, R168, R17 ;  /* 0x00000011a8117221 */ /* 0x000fe80000010000 */
        /* <DEDUP_REMOVED lines=46> */
.L_x_2439:
        /* <DEDUP_REMOVED lines=11> */
.L_x_2462:
[----:B--23--:R-:W-:Y:S01]  /*1ef50*/  FADD.FTZ R223, R6, R223 ;  /* 0x000000df06df7221 */ /* 0x00cfe20000010000 */
[----:B------:R-:W-:Y:S05]  /*1ef60*/  BRA.DIV ~URZ, `(.L_x_2450) ;  /* 0x00001be27f007947 */ /* 0x000fea000b800000 */
[----:B------:R-:W2:Y:S04]  /*1ef70*/  SHFL.BFLY PT, R0, R221, 0x2, 0x1f ;  /* 0x0c401f00dd007f89 */ /* 0x000ea800000e0000 */
[----:B------:R-:W3:Y:S01]  /*1ef80*/  SHFL.BFLY PT, R10, R223, 0x1, 0x1f ;  /* 0x0c201f00df0a7f89 */ /* 0x000ee200000e0000 */
[----:B--2---:R-:W-:Y:S02]  /*1ef90*/  FADD.FTZ R7, R0, R221 ;  /* 0x000000dd00077221 */ /* 0x004fe40000010000 */
[----:B---3--:R-:W-:-:S03]  /*1efa0*/  FADD.FTZ R10, R223, R10 ;  /* 0x0000000adf0a7221 */ /* 0x008fc60000010000 */
[----:B------:R2:W3:Y:S04]  /*1efb0*/  SHFL.BFLY PT, R6, R7, 0x1, 0x1f ;  /* 0x0c201f0007067f89 */ /* 0x0004e800000e0000 */
.L_x_2463:
        /* <DEDUP_REMOVED lines=266> */
.L_x_2452:
[----:B------:R-:W-:Y:S02]  /*20060*/  ULDC.64 UR4, c[0x0][0x118] ;  /* 0x0000460000047ab9 */ /* 0x000fe40000000a00 */
[----:B------:R-:W2:Y:S04]  /*20070*/  LD.E R2, [R8.64+0x60] ;  /* 0x0000600408027980 */ /* 0x000ea8000c101900 */
[----:B------:R-:W3:Y:S01]  /*20080*/  LD.E R3, [R8.64+0xb4] ;  /* 0x0000b40408037980 */ /* 0x000ee2000c101900 */
[----:B--2---:R-:W-:-:S04]  /*20090*/  IMAD R2, R2, R207, R205 ;  /* 0x000000cf02027224 */ /* 0x004fc800078e02cd */
[----:B---3--:R-:W-:Y:S02]  /*200a0*/  IMAD R3, R3, R2, RZ ;  /* 0x0000000203037224 */ /* 0x008fe400078e02ff */
.L_x_2453:
[----:B------:R-:W-:Y:S05]  /*200b0*/  BSYNC B0 ;  /* 0x0000000000007941 */ /* 0x000fea0003800000 */
.L_x_2451:
[----:B------:R-:W-:Y:S01]  /*200c0*/  ULDC.64 UR4, c[0x0][0x118] ;  /* 0x0000460000047ab9 */ /* 0x000fe20000000a00 */
[----:B------:R-:W1:Y:S04]  /*200d0*/  S2R R2, SR_TID.X ;  /* 0x0000000000027919 */ /* 0x000e680000002100 */
[----:B------:R2:W5:Y:S04]  /*200e0*/  LD.E.64 R70, [R8.64+0x70] ;  /* 0x0000700408467980 */ /* 0x000568000c101b00 */
[----:B------:R2:W5:Y:S01]  /*200f0*/  LD.E.64 R72, [R8.64+0xa0] ;  /* 0x0000a00408487980 */ /* 0x000562000c101b00 */
[----:B------:R-:W-:Y:S01]  /*20100*/  WARPSYNC 0xffffffff ;  /* 0xffffffff00007948 */ /* 0x000fe20003800000 */
[----:B------:R-:W-:Y:S01]  /*20110*/  SHF.R.S32.HI R64, RZ, 0x1f, R13 ;  /* 0x0000001fff407819 */ /* 0x000fe2000001140d */
[----:B------:R-:W-:Y:S01]  /*20120*/  BSSY B0, `(.L_x_2454) ;  /* 0x000002a000007945 */ /* 0x000fe20003800000 */
[----:B------:R-:W-:Y:S02]  /*20130*/  BAR.SYNC.DEFER_BLOCKING 0x0 ;  /* 0x0000000000007b1d */ /* 0x000fe40000010000 */
[----:B------:R-:W-:-:S04]  /*20140*/  LEA.HI R64, R64, R13, RZ, 0x2 ;  /* 0x0000000d40407211 */ /* 0x000fc800078f10ff */
[----:B------:R-:W-:Y:S02]  /*20150*/  LOP3.LUT R64, R64, 0xffffffc, RZ, 0xc0, !PT ;  /* 0x0ffffffc40407812 */ /* 0x000fe400078ec0ff */
[----:B-1----:R-:W-:-:S04]  /*20160*/  SHF.R.S32.HI R15, RZ, 0x1f, R2 ;  /* 0x0000001fff0f7819 */ /* 0x002fc80000011402 */
[----:B------:R-:W-:-:S04]  /*20170*/  LEA.HI R65, R15, R2, RZ, 0x5 ;  /* 0x000000020f417211 */ /* 0x000fc800078f28ff */
[----:B------:R-:W-:Y:S01]  /*20180*/  LOP3.LUT R65, R65, 0xffffffe0, RZ, 0xc0, !PT ;  /* 0xffffffe041417812 */ /* 0x000fe200078ec0ff */
[----:B------:R2:W1:Y:S04]  /*20190*/  LDS.128 R56, [R211] ;  /* 0x00000000d3387984 */ /* 0x0004680000000c00 */
[----:B------:R-:W-:Y:S01]  /*201a0*/  IMAD.IADD R10, R2, 0x1, -R65 ;  /* 0x00000001020a7824 */ /* 0x000fe200078e0a41 */
[----:B------:R-:W-:Y:S01]  /*201b0*/  LOP3.LUT R65, R11, 0xffffffe0, RZ, 0xc0, !PT ;  /* 0xffffffe00b417812 */ /* 0x000fe200078ec0ff */
[----:B------:R2:W3:Y:S03]  /*201c0*/  LDS.128 R52, [R211+0x800] ;  /* 0x00080000d3347984 */ /* 0x0004e60000000c00 */
[----:B------:R-:W-:Y:S01]  /*201d0*/  SHF.R.S32.HI R11, RZ, 0x1f, R10 ;  /* 0x0000001fff0b7819 */ /* 0x000fe2000001140a */
[----:B------:R-:W-:Y:S01]  /*201e0*/  IMAD.IADD R14, R4, 0x1, -R65 ;  /* 0x00000001040e7824 */ /* 0x000fe200078e0a41 */
[----:B------:R2:W4:Y:S02]  /*201f0*/  LDS.128 R48, [R211+0x1000] ;  /* 0x00100000d3307984 */ /* 0x0005240000000c00 */
[----:B------:R-:W-:Y:S01]  /*20200*/  LEA.HI R11, R11, R10, RZ, 0x2 ;  /* 0x0000000a0b0b7211 */ /* 0x000fe200078f10ff */
[----:B------:R-:W-:Y:S01]  /*20210*/  IMAD.IADD R10, R13, 0x1, -R64 ;  /* 0x000000010d0a7824 */ /* 0x000fe200078e0a40 */
[----:B------:R2:W1:Y:S01]  /*20220*/  LDS.128 R44, [R211+0x1800] ;  /* 0x00180000d32c7984 */ /* 0x0004620000000c00 */
[----:B------:R-:W-:-:S02]  /*20230*/  LOP3.LUT P0, RZ, R14, 0x3, RZ, 0xc0, !PT ;  /* 0x000000030eff7812 */ /* 0x000fc4000780c0ff */
[----:B------:R-:W-:Y:S01]  /*20240*/  SHF.R.S32.HI R11, RZ, 0x2, R11 ;  /* 0x00000002ff0b7819 */ /* 0x000fe2000001140b */
[----:B------:R2:W1:Y:S04]  /*20250*/  LDS.128 R40, [R211+0x2000] ;  /* 0x00200000d3287984 */ /* 0x0004680000000c00 */
[----:B------:R2:W1:Y:S01]  /*20260*/  LDS.128 R36, [R211+0x2800] ;  /* 0x00280000d3247984 */ /* 0x0004620000000c00 */
[----:B------:R-:W-:-:S03]  /*20270*/  IMAD R10, R10, 0x10, R11 ;  /* 0x000000100a0a7824 */ /* 0x000fc600078e020b */
[----:B------:R2:W1:Y:S04]  /*20280*/  LDS.128 R32, [R211+0x3000] ;  /* 0x00300000d3207984 */ /* 0x0004680000000c00 */
[----:B------:R2:W1:Y:S04]  /*20290*/  LDS.128 R28, [R211+0x3800] ;  /* 0x00380000d31c7984 */ /* 0x0004680000000c00 */
[----:B------:R2:W1:Y:S04]  /*202a0*/  LDS.128 R24, [R211+0x4000] ;  /* 0x00400000d3187984 */ /* 0x0004680000000c00 */
[----:B------:R2:W1:Y:S04]  /*202b0*/  LDS.128 R20, [R211+0x4800] ;  /* 0x00480000d3147984 */ /* 0x0004680000000c00 */
[----:B------:R2:W1:Y:S04]  /*202c0*/  LDS.128 R16, [R211+0x5000] ;  /* 0x00500000d3107984 */ /* 0x0004680000000c00 */
[----:B------:R2:W1:Y:S01]  /*202d0*/  LDS.128 R60, [R211+0x5800] ;  /* 0x00580000d33c7984 */ /* 0x0004620000000c00 */
[----:B------:R-:W-:Y:S05]  /*202e0*/  @P0 BRA `(.L_x_2455) ;  /* 0x000000d000000947 */ /* 0x000fea0003800000 */
[----:B---3--:R-:W-:Y:S01]  /*202f0*/  IMAD R11, R208, 0x40, R3 ;  /* 0x00000040d00b7824 */ /* 0x008fe200078e0203 */
        /* <DEDUP_REMOVED lines=12> */
.L_x_2455:
[----:B---3--:R-:W-:Y:S05]  /*203c0*/  BSYNC B0 ;  /* 0x0000000000007941 */ /* 0x008fea0003800000 */
.L_x_2454:
[----:B------:R-:W-:Y:S01]  /*203d0*/  LEA.HI R3, R5, R4, RZ, 0x3 ;  /* 0x0000000405037211 */ /* 0x000fe200078f18ff */
[----:B------:R-:W-:Y:S01]  /*203e0*/  ULDC.64 UR4, c[0x0][0x118] ;  /* 0x0000460000047ab9 */ /* 0x000fe20000000a00 */
[----:B------:R-:W-:Y:S01]  /*203f0*/  LEA.HI R15, R15, R2, RZ, 0x3 ;  /* 0x000000020f0f7211 */ /* 0x000fe200078f18ff */
[----:B--2---:R2:W5:Y:S01]  /*20400*/  LD.E R8, [R8.64+0xc0] ;  /* 0x0000c00408087980 */ /* 0x004562000c101900 */
[----:B------:R-:W-:Y:S01]  /*20410*/  LOP3.LUT R3, R3, 0xfffffff8, RZ, 0xc0, !PT ;  /* 0xfffffff803037812 */ /* 0x000fe200078ec0ff */
[----:B------:R-:W-:Y:S01]  /*20420*/  BSSY B0, `(.L_x_2456) ;  /* 0x0000028000007945 */ /* 0x000fe20003800000 */
[----:B------:R-:W-:-:S02]  /*20430*/  LOP3.LUT R5, R15, 0xfffffff8, RZ, 0xc0, !PT ;  /* 0xfffffff80f057812 */ /* 0x000fc400078ec0ff */
[----:B------:R-:W-:Y:S01]  /*20440*/  SHF.R.S32.HI R15, RZ, 0x3, R15 ;  /* 0x00000003ff0f7819 */ /* 0x000fe2000001140f */
[----:B------:R-:W-:Y:S02]  /*20450*/  IMAD.IADD R3, R4, 0x1, -R3 ;  /* 0x0000000104037824 */ /* 0x000fe400078e0a03 */
[----:B------:R-:W-:Y:S01]  /*20460*/  IMAD.IADD R5, R2, 0x1, -R5 ;  /* 0x0000000102057824 */ /* 0x000fe200078e0a05 */
[----:B------:R-:W-:Y:S01]  /*20470*/  SHF.R.S32.HI R2, RZ, 0x1f, R205 ;  /* 0x0000001fff027819 */ /* 0x000fe200000114cd */
[----:B------:R-:W-:Y:S02]  /*20480*/  IMAD.SHL.U32 R12, R3, 0x8, RZ ;  /* 0x00000008030c7824 */ /* 0x000fe400078e00ff */
[----:B------:R-:W-:Y:S02]  /*20490*/  IMAD.SHL.U32 R3, R208, 0x40, RZ ;  /* 0x00000040d0037824 */ /* 0x000fe400078e00ff */
[----:B------:R-:W-:Y:S01]  /*204a0*/  IMAD.SHL.U32 R5, R5, 0x8, RZ ;  /* 0x0000000805057824 */ /* 0x000fe200078e00ff */
[----:B------:R-:W-:Y:S01]  /*204b0*/  SHF.R.S32.HI R13, RZ, 0x1f, R12 ;  /* 0x0000001fff0d7819 */ /* 0x000fe2000001140c */
[----:B------:R-:W-:Y:S01]  /*204c0*/  IMAD R7, R69, R3, RZ ;  /* 0x0000000345077224 */ /* 0x000fe200078e02ff */
[----:B------:R-:W-:-:S03]  /*204d0*/  SHF.R.S32.HI R4, RZ, 0x1f, R3 ;  /* 0x0000001fff047819 */ /* 0x000fc60000011403 */
[----:B------:R-:W-:-:S04]  /*204e0*/  IMAD.WIDE.U32 R10, R68, R3, R12 ;  /* 0x00000003440a7225 */ /* 0x000fc800078e000c */
[----:B------:R-:W-:Y:S01]  /*204f0*/  IMAD R7, R68, R4, R7 ;  /* 0x0000000444077224 */ /* 0x000fe200078e0207 */
[----:B------:R-:W-:Y:S01]  /*20500*/  IADD3 R6, P0, R6, R10, RZ ;  /* 0x0000000a06067210 */ /* 0x000fe20007f1e0ff */
[----:B------:R-:W-:Y:S02]  /*20510*/  IMAD.IADD R3, R209, 0x1, -R3 ;  /* 0x00000001d1037824 */ /* 0x000fe400078e0a03 */
[----:B--2---:R-:W-:Y:S01]  /*20520*/  IMAD R9, R67, R205, RZ ;  /* 0x000000cd43097224 */ /* 0x004fe200078e02ff */
[----:B------:R-:W-:Y:S02]  /*20530*/  IADD3.X R7, R0, R11, R7, P0, !PT ;  /* 0x0000000b00077210 */ /* 0x000fe400007fe407 */
[----:B------:R-:W-:Y:S01]  /*20540*/  ISETP.GE.AND P0, PT, R15, R3, PT ;  /* 0x000000030f00720c */ /* 0x000fe20003f06270 */
[C---:B------:R-:W-:Y:S01]  /*20550*/  IMAD R2, R66.reuse, R2, R9 ;  /* 0x0000000242027224 */ /* 0x040fe200078e0209 */
[----:B------:R-:W-:Y:S01]  /*20560*/  IADD3 R9, R5, 0x40, RZ ;  /* 0x0000004005097810 */ /* 0x000fe20007ffe0ff */
[----:B------:R-:W-:Y:S01]  /*20570*/  IMAD.WIDE.U32 R66, R66, R205, R6 ;  /* 0x000000cd42427225 */ /* 0x000fe200078e0006 */
[----:B------:R-:W-:-:S02]  /*20580*/  SHF.R.S32.HI R7, RZ, 0x1f, R15 ;  /* 0x0000001fff077819 */ /* 0x000fc4000001140f */
[----:B------:R-:W-:Y:S01]  /*20590*/  IADD3 R5, R5, 0x80, RZ ;  /* 0x0000008005057810 */ /* 0x000fe20007ffe0ff */
[----:B------:R-:W-:-:S06]  /*205a0*/  IMAD.IADD R65, R67, 0x1, R2 ;  /* 0x0000000143417824 */ /* 0x000fcc00078e0202 */
[----:B------:R-:W-:Y:S05]  /*205b0*/  @P0 BRA `(.L_x_2457) ;  /* 0x000000e000000947 */ /* 0x000fea0003800000 */
[----:B------:R-:W-:Y:S01]  /*205c0*/  IMAD R0, R69, R15, RZ ;  /* 0x0000000f45007224 */ /* 0x000fe200078e02ff */
[-C--:B-----5:R-:W-:Y:S01]  /*205d0*/  ISETP.GE.AND P3, PT, R12, R8.reuse, PT ;  /* 0x000000080c00720c */ /* 0x0a0fe20003f66270 */
        /* <DEDUP_REMOVED lines=9> */
[----:B-1----:R1:W-:Y:S04]  /*20670*/  @!P3 ST.E.128 [R72.64], R56 ;  /* 0x000000384800b985 */ /* 0x0023e8000c101d04 */
[----:B------:R1:W-:Y:S04]  /*20680*/  @!P2 ST.E.128 [R72.64+0x80], R40 ;  /* 0x000080284800a985 */ /* 0x0003e8000c101d04 */
[----:B------:R1:W-:Y:S02]  /*20690*/  @!P1 ST.E.128 [R72.64+0x100], R24 ;  /* 0x0001001848009985 */ /* 0x0003e4000c101d04 */
.L_x_2457:
[----:B------:R-:W-:Y:S05]  /*206a0*/  BSYNC B0 ;  /* 0x0000000000007941 */ /* 0x000fea0003800000 */
.L_x_2456:
        /* <DEDUP_REMOVED lines=21> */
.L_x_2459:
[----:B------:R-:W-:Y:S05]  /*20800*/  BSYNC B0 ;  /* 0x0000000000007941 */ /* 0x000fea0003800000 */
.L_x_2458:
        /* <DEDUP_REMOVED lines=21> */
.L_x_2461:
[----:B------:R-:W-:Y:S05]  /*20960*/  BSYNC B0 ;  /* 0x0000000000007941 */ /* 0x000fea0003800000 */
.L_x_2460:
[----:B------:R-:W-:Y:S01]  /*20970*/  IADD3 R0, R15, 0x30, RZ ;  /* 0x000000300f007810 */ /* 0x000fe20007ffe0ff */
[----:B------:R-:W-:-:S03]  /*20980*/  IMAD.MOV.U32 R207, RZ, RZ, 0x0 ;  /* 0x00000000ffcf7424 */ /* 0x000fc600078e00ff */
[----:B------:R-:W-:-:S13]  /*20990*/  ISETP.GE.AND P0, PT, R0, R3, PT ;  /* 0x000000030000720c */ /* 0x000fda0003f06270 */
[----:B------:R-:W-:Y:S05]  /*209a0*/  @P0 RET.REL.NODEC R206 `(_ZN5flash24flash_fwd_splitkv_kernelI23Flash_fwd_kernel_traitsILi192ELi64ELi64ELi4ELb0ELb0EN7cutlass10bfloat16_tE19Flash_kernel_traitsILi192ELi64ELi64ELi4ES3_EELb0ELb1ELb0ELb0ELb0ELb0ELb0ELb1EEEvNS_16Flash_fwd_paramsE) ;  /* 0xfffdf650ce000950 */ /* 0x000fea0003c3ffff */
[----:B------:R-:W-:Y:S01]  /*209b0*/  IADD3 R15, P0, R15, 0x30, RZ ;  /* 0x000000300f0f7810 */ /* 0x000fe20007f1e0ff */
[----:B------:R-:W-:Y:S01]  /*209c0*/  IMAD.MOV.U32 R2, RZ, RZ, R66 ;  /* 0x000000ffff027224 */ /* 0x000fe200078e0042 */
[----:B------:R-:W-:Y:S01]  /*209d0*/  MOV R3, R65 ;  /* 0x0000004100037202 */ /* 0x000fe20000000f00 */
[----:B------:R-:W-:Y:S01]  /*209e0*/  ULDC.64 UR4, c[0x0][0x118] ;  /* 0x0000460000047ab9 */ /* 0x000fe20000000a00 */
[-C--:B-----5:R-:W-:Y:S01]  /*209f0*/  ISETP.GE.AND P1, PT, R12, R8.reuse, PT ;  /* 0x000000080c00720c */ /* 0x0a0fe20003f26270 */
        /* <DEDUP_REMOVED lines=9> */
[----:B-1----:R1:W-:Y:S01]  /*20a90*/  @!P0 ST.E.128 [R6.64+0x80], R28 ;  /* 0x0000801c06008985 */ /* 0x0023e2000c101d04 */
[----:B------:R-:W-:-:S03]  /*20aa0*/  ISETP.GE.AND P0, PT, R5, R8, PT ;  /* 0x000000080500720c */ /* 0x000fc60003f06270 */
[----:B------:R1:W-:Y:S10]  /*20ab0*/  @!P1 ST.E.128 [R6.64], R44 ;  /* 0x0000002c06009985 */ /* 0x0003f4000c101d04 */
[----:B------:R-:W-:Y:S05]  /*20ac0*/  @P0 RET.REL.NODEC R206 `(_ZN5flash24flash_fwd_splitkv_kernelI23Flash_fwd_kernel_traitsILi192ELi64ELi64ELi4ELb0ELb0EN7cutlass10bfloat16_tE19Flash_kernel_traitsILi192ELi64ELi64ELi4ES3_EELb0ELb1ELb0ELb0ELb0ELb0ELb0ELb1EEEvNS_16Flash_fwd_paramsE) ;  /* 0xfffdf530ce000950 */ /* 0x000fea0003c3ffff */
[----:B------:R-:W-:Y:S01]  /*20ad0*/  MOV R207, 0x0 ;  /* 0x0000000000cf7802 */ /* 0x000fe20000000f00 */
[----:B------:R-:W-:-:S02]  /*20ae0*/  ULDC.64 UR4, c[0x0][0x118] ;  /* 0x0000460000047ab9 */ /* 0x000fc40000000a00 */
[----:B------:R2:W-:Y:S01]  /*20af0*/  ST.E.128 [R6.64+0x100], R60 ;  /* 0x0001003c06007985 */ /* 0x0005e2000c101d04 */
[----:B------:R-:W-:Y:S05]  /*20b00*/  RET.REL.NODEC R206 `(_ZN5flash24flash_fwd_splitkv_kernelI23Flash_fwd_kernel_traitsILi192ELi64ELi64ELi4ELb0ELb0EN7cutlass10bfloat16_tE19Flash_kernel_traitsILi192ELi64ELi64ELi4ES3_EELb0ELb1ELb0ELb0ELb0ELb0ELb0ELb1EEEvNS_16Flash_fwd_paramsE) ;  /* 0xfffdf4f0ce007950 */ /* 0x000fea0003c3ffff */
.L_x_2449:
[----:B------:R-:W-:Y:S02]  /*20b10*/  MOV R6, 0x2 ;  /* 0x0000000200067802 */ /* 0x000fe40000000f00 */
[----:B------:R-:W-:Y:S02]  /*20b20*/  MOV R4, 0x20b40 ;  /* 0x00020b4000047802 */ /* 0x000fe40000000f00 */
[----:B-1---5:R-:W-:Y:S05]  /*20b30*/  CALL.REL.NOINC `($__internal_18_$__cuda_sm70_shflsync_bfly_p) ;  /* 0x000000f000007944 */ /* 0x022fea0003c00000 */
[----:B-12---:R-:W-:Y:S05]  /*20b40*/  BRA `(.L_x_2462) ;  /* 0xffffe40000007947 */ /* 0x006fea000383ffff */
.L_x_2450:
[----:B------:R-:W-:Y:S02]  /*20b50*/  MOV R6, 0x1 ;  /* 0x0000000100067802 */ /* 0x000fe40000000f00 */
[----:B------:R-:W-:Y:S02]  /*20b60*/  MOV R4, 0x20b80 ;  /* 0x00020b8000047802 */ /* 0x000fe40000000f00 */
[----:B-1---5:R-:W-:Y:S05]  /*20b70*/  CALL.REL.NOINC `($__internal_18_$__cuda_sm70_shflsync_bfly_p) ;  /* 0x000000b000007944 */ /* 0x022fea0003c00000 */
[----:B--2---:R-:W-:Y:S01]  /*20b80*/  FADD.FTZ R10, R223, R6 ;  /* 0x00000006df0a7221 */ /* 0x004fe20000010000 */
[----:B-1----:R-:W-:Y:S02]  /*20b90*/  MOV R223, R221 ;  /* 0x000000dd00df7202 */ /* 0x002fe40000000f00 */
[----:B------:R-:W-:Y:S02]  /*20ba0*/  MOV R6, 0x2 ;  /* 0x0000000200067802 */ /* 0x000fe40000000f00 */
[----:B------:R-:W-:-:S02]  /*20bb0*/  MOV R4, 0x20bd0 ;  /* 0x00020bd000047802 */ /* 0x000fc40000000f00 */
[----:B------:R-:W-:Y:S05]  /*20bc0*/  CALL.REL.NOINC `($__internal_18_$__cuda_sm70_shflsync_bfly_p) ;  /* 0x0000006000007944 */ /* 0x000fea0003c00000 */
[----:B--2---:R-:W-:Y:S01]  /*20bd0*/  FADD.FTZ R7, R221, R6 ;  /* 0x00000006dd077221 */ /* 0x004fe20000010000 */
[----:B------:R-:W-:-:S02]  /*20be0*/  MOV R6, 0x1 ;  /* 0x0000000100067802 */ /* 0x000fc40000000f00 */
[----:B------:R-:W-:Y:S02]  /*20bf0*/  MOV R4, 0x20c20 ;  /* 0x00020c2000047802 */ /* 0x000fe40000000f00 */
[----:B-1----:R-:W-:Y:S02]  /*20c00*/  MOV R223, R7 ;  /* 0x0000000700df7202 */ /* 0x002fe40000000f00 */
[----:B------:R-:W-:Y:S05]  /*20c10*/  CALL.REL.NOINC `($__internal_18_$__cuda_sm70_shflsync_bfly_p) ;  /* 0x0000001000007944 */ /* 0x000fea0003c00000 */
[----:B-12---:R-:W-:Y:S05]  /*20c20*/  BRA `(.L_x_2463) ;  /* 0xffffe39000007947 */ /* 0x006fea000383ffff */
        .weak           $__internal_18_$__cuda_sm70_shflsync_bfly_p
        .type           $__internal_18_$__cuda_sm70_shflsync_bfly_p,@function
        .size           $__internal_18_$__cuda_sm70_shflsync_bfly_p,(.L_x_7791 - $__internal_18_$__cuda_sm70_shflsync_bfly_p)
$__internal_18_$__cuda_sm70_shflsync_bfly_p:
[----:B------:R-:W-:Y:S01]  /*20c30*/  MOV R12, R4 ;  /* 0x00000004000c7202 */ /* 0x000fe20000000f00 */
[----:B------:R-:W-:Y:S04]  /*20c40*/  WARPSYNC R0 ;  /* 0x0000000000007348 */ /* 0x000fe80003800000 */
[----:B------:R-:W-:Y:S01]  /*20c50*/  MOV R13, 0x0 ;  /* 0x00000000000d7802 */ /* 0x000fe20000000f00 */
[----:B------:R1:W2:Y:S03]  /*20c60*/  SHFL.BFLY PT, R6, R223, R6, R5 ;  /* 0x0c000006df067389 */ /* 0x0002a600000e0005 */
[----:B------:R-:W-:Y:S05]  /*20c70*/  RET.REL.NODEC R12 `(_ZN5flash24flash_fwd_splitkv_kernelI23Flash_fwd_kernel_traitsILi192ELi64ELi64ELi4ELb0ELb0EN7cutlass10bfloat16_tE19Flash_kernel_traitsILi192ELi64ELi64ELi4ES3_EELb0ELb1ELb0ELb0ELb0ELb0ELb0ELb1EEEvNS_16Flash_fwd_paramsE) ;  /* 0xfffdf3800c007950 */ /* 0x000fea0003c3ffff */
.L_x_2464:
        /* <DEDUP_REMOVED lines=16> */
.L_x_7791:


//--------------------- .text._ZN5flash24flash_fwd_splitkv_kernelI23Flash_fwd_kernel_traitsILi192ELi64ELi64ELi4ELb0ELb0EN7cutlass10bfloat16_tE19Flash_kernel_traitsILi192ELi64ELi64ELi4ES3_EELb0ELb1ELb0ELb0ELb0ELb1ELb0ELb1EEEvNS_16Flash_fwd_paramsE --------------------------
	.section	.text._ZN5flash24flash_fwd_splitkv_kernelI23Flash_fwd_kernel_traitsILi192ELi64ELi64ELi4ELb0ELb0EN7cutlass10bfloat16_tE19Flash_kernel_traitsILi192ELi64ELi64ELi4ES3_EELb0ELb1ELb0ELb0ELb0ELb1ELb0ELb1EEEvNS_16Flash_fwd_paramsE,"ax",@progbits
	.sectioninfo	@"SHI_REGISTERS=246"
	.align	128
        .global         _ZN5flash24flash_fwd_splitkv_kernelI23Flash_fwd_kernel_traitsILi192ELi64ELi64ELi4ELb0ELb0EN7cutlass10bfloat16_tE19Flash_kernel_traitsILi192ELi64ELi64ELi4ES3_EELb0ELb1ELb0ELb0ELb0ELb1ELb0ELb1EEEvNS_16Flash_fwd_paramsE
        .type           _ZN5flash24flash_fwd_splitkv_kernelI23Flash_fwd_kernel_traitsILi192ELi64ELi64ELi4ELb0ELb0EN7cutlass10bfloat16_tE19Flash_kernel_traitsILi192ELi64ELi64ELi4ES3_EELb0ELb1ELb0ELb0ELb0ELb1ELb0ELb1EEEvNS_16Flash_fwd_paramsE,@function
        .size           _ZN5flash24flash_fwd_splitkv_kernelI23Flash_fwd_kernel_traitsILi192ELi64ELi64ELi4ELb0ELb0EN7cutlass10bfloat16_tE19Flash_kernel_traitsILi192ELi64ELi64ELi4ES3_EELb0ELb1ELb0ELb0ELb0ELb1ELb0ELb1EEEvNS_16Flash_fwd_paramsE,(.L_x_7793 - _ZN5flash24flash_fwd_splitkv_kernelI23Flash_fwd_kernel_traitsILi192ELi64ELi64ELi4ELb0ELb0EN7cutlass10bfloat16_tE19Flash_kernel_traitsILi192ELi64ELi64ELi4ES3_EELb0ELb1ELb0ELb0ELb0ELb1ELb0ELb1EEEvNS_16Flash_fwd_paramsE)
        .other          _ZN5flash24flash_fwd_splitkv_kernelI23Flash_fwd_kernel_traitsILi192ELi64ELi64ELi4ELb0ELb0EN7cutlass10bfloat16_tE19Flash_kernel_traitsILi192ELi64ELi64ELi4ES3_EELb0ELb1ELb0ELb0ELb0ELb1ELb0ELb1EEEvNS_16Flash_fwd_paramsE,@"STO_CUDA_ENTRY STV_DEFAULT"
_ZN5flash24flash_fwd_splitkv_kernelI23Flash_fwd_kernel_traitsILi192ELi64ELi64ELi4ELb0ELb0EN7cutlass10bfloat16_tE19Flash_kernel_traitsILi192ELi64ELi64ELi4ES3_EELb0ELb1ELb0ELb0ELb0ELb1ELb0ELb1EEEvNS_16Flash_fwd_paramsE:
.text._ZN5flash24flash_fwd_splitkv_kernelI23Flash_fwd_kernel_traitsILi192ELi64ELi64ELi4ELb0ELb0EN7cutlass10bfloat16_tE19Flash_kernel_traitsILi192ELi64ELi64ELi4ES3_EELb0ELb1ELb0ELb0ELb0ELb1ELb0ELb1EEEvNS_16Flash_fwd_paramsE:
        /* <DEDUP_REMOVED lines=9> */
[----:B-123--:R-:W-:Y:S05]  /*0090*/  CALL.REL.NOINC `($_ZN5flash24flash_fwd_splitkv_kernelI23Flash_fwd_kernel_traitsILi192ELi64ELi64ELi4ELb0ELb0EN7cutlass10bfloat16_tE19Flash_kernel_traitsILi192ELi64ELi64ELi4ES3_EELb0ELb1ELb0ELb0ELb0ELb1ELb0ELb1EEEvNS_16Flash_fwd_paramsE$_ZN5flash30compute_attn_1rowblock_splitkvI23Flash_fwd_kernel_traitsILi192ELi64ELi64ELi4ELb0ELb0EN7cutlass10bfloat16_tE19Flash_kernel_traitsILi192ELi64ELi64ELi4ES3_EELb0ELb1ELb0ELb0ELb0ELb1ELb0ELb1ENS_16Flash_fwd_paramsEEEvRKT8_iiiii) ;  /* 0x0000002000007944 */ /* 0x00efea0003c00000 */
[----:B------:R-:W-:Y:S05]  /*00a0*/  BSYNC B4 ;  /* 0x0000000000047941 */ /* 0x000fea0003800000 */
.L_x_2465:
[----:B------:R-:W-:Y:S05]  /*00b0*/  EXIT ;  /* 0x000000000000794d */ /* 0x000fea0003800000 */
        .type           $_ZN5flash24flash_fwd_splitkv_kernelI23Flash_fwd_kernel_traitsILi192ELi64ELi64ELi4ELb0ELb0EN7cutlass10bfloat16_tE19Flash_kernel_traitsILi192ELi64ELi64ELi4ES3_EELb0ELb1ELb0ELb0ELb0ELb1ELb0ELb1EEEvNS_16Flash_fwd_paramsE$_ZN5flash30compute_attn_1rowblock_splitkvI23Flash_fwd_kernel_traitsILi192ELi64ELi64ELi4ELb0ELb0EN7cutlass10bfloat16_tE19Flash_kernel_traitsILi192ELi64ELi64ELi4ES3_EELb0ELb1ELb0ELb0ELb0ELb1ELb0ELb1ENS_16Flash_fwd_paramsEEEvRKT8_iiiii,@function
        .size           $_ZN5flash24flash_fwd_splitkv_kernelI23Flash_fwd_kernel_traitsILi192ELi64ELi64ELi4ELb0ELb0EN7cutlass10bfloat16_tE19Flash_kernel_traitsILi192ELi64ELi64ELi4ES3_EELb0ELb1ELb0ELb0ELb0ELb1ELb0ELb1EEEvNS_16Flash_fwd_paramsE$_ZN5flash30compute_attn_1rowblock_splitkvI23Flash_fwd_kernel_traitsILi192ELi64ELi64ELi4ELb0ELb0EN7cutlass10bfloat16_tE19Flash_kernel_traitsILi192ELi64ELi64ELi4ES3_EELb0ELb1ELb0ELb0ELb0ELb1ELb0ELb1ENS_16Flash_fwd_paramsEEEvRKT8_iiiii,($__internal_19_$__cuda_sm70_shflsync_bfly_p - $_ZN5flash24flash_fwd_splitkv_kernelI23Flash_fwd_kernel_traitsILi192ELi64ELi64ELi4ELb0ELb0EN7cutlass10bfloat16_tE19Flash_kernel_traitsILi192ELi64ELi64ELi4ES3_EELb0ELb1ELb0ELb0ELb0ELb1ELb0ELb1EEEvNS_16Flash_fwd_paramsE$_ZN5flash30compute_attn_1rowblock_splitkvI23Flash_fwd_kernel_traitsILi192ELi64ELi64ELi4ELb0ELb0EN7cutlass10bfloat16_tE19Flash_kernel_traitsILi192ELi64ELi64ELi4ES3_EELb0ELb1ELb0ELb0ELb0ELb1ELb0ELb1ENS_16Flash_fwd_paramsEEEvRKT8_iiiii)
$_ZN5flash24flash_fwd_splitkv_kernelI23Flash_fwd_kernel_traitsILi192ELi64ELi64ELi4ELb0ELb0EN7cutlass10bfloat16_tE19Flash_kernel_traitsILi192ELi64ELi64ELi4ES3_EELb0ELb1ELb0ELb0ELb0ELb1ELb0ELb1EEEvNS_16Flash_fwd_paramsE$_ZN5flash30compute_attn_1rowblock_splitkvI23Flash_fwd_kernel_traitsILi192ELi64ELi64ELi4ELb0ELb0EN7cutlass10bfloat16_tE19Flash_kernel_traitsILi192ELi64ELi64ELi4ES3_EELb0ELb1ELb0ELb0ELb0ELb1ELb0ELb1ENS_16Flash_fwd_paramsEEEvRKT8_iiiii:
        /* <DEDUP_REMOVED lines=20> */
.L_x_2467:
[----:B------:R-:W-:Y:S05]  /*0200*/  BSYNC B0 ;  /* 0x0000000000007941 */ /* 0x000fea0003800000 */
.L_x_2466:
        /* <DEDUP_REMOVED lines=17> */
.L_x_2469:
[----:B------:R4:W5:Y:S02]  /*0320*/  LD.E R75, [R18.64+0xb8] ;  /* 0x0000b806124b7980 */ /* 0x000964000c101900 */
.L_x_2470:
[----:B------:R-:W-:Y:S05]  /*0330*/  BSYNC B0 ;  /* 0x0000000000007941 */ /* 0x000fea0003800000 */
.L_x_2468:
        /* <DEDUP_REMOVED lines=10> */
.L_x_2472:
[----:B------:R-:W2:Y:S01]  /*03e0*/  LD.E.64 R2, [R18.64+0x108] ;  /* 0x0001080612027980 */ /* 0x000ea2000c101b00 */
[----:B------:R-:W-:Y:S01]  /*03f0*/  BSSY B0, `(.L_x_2474) ;  /* 0x0000006000007945 */ /* 0x000fe20003800000 */
[----:B------:R-:W-:Y:S01]  /*0400*/  IMAD.MOV.U32 R68, RZ, RZ, RZ ;  /* 0x000000ffff447224 */ /* 0x000fe200078e00ff */
[----:B--2---:R-:W-:-:S04]  /*0410*/  ISETP.NE.U32.AND P0, PT, R2, RZ, PT ;  /* 0x000000ff0200720c */ /* 0x004fc80003f05070 */
[----:B------:R-:W-:-:S13]  /*0420*/  ISETP.NE.AND.EX P0, PT, R3, RZ, PT, P0 ;  /* 0x000000ff0300720c */ /* 0x000fda0003f05300 */
[----:B------:R-:W-:Y:S05]  /*0430*/  @!P0 BRA `(.L_x_2475) ;  /* 0x0000001000008947 */ /* 0x000fea0003800000 */
[----:B------:R2:W5:Y:S02]  /*0440*/  LD.E R68, [R18.64+0xbc] ;  /* 0x0000bc0612447980 */ /* 0x000564000c101900 */
.L_x_2475:
[----:B------:R-:W-:Y:S05]  /*0450*/  BSYNC B0 ;  /* 0x0000000000007941 */ /* 0x000fea0003800000 */
.L_x_2474:
[----:B-----5:R-:W-:Y:S02]  /*0460*/  IADD3 R68, R75, R68, RZ ;  /* 0x000000444b447210 */ /* 0x020fe40007ffe0ff */
.L_x_2473:
[----:B------:R-:W-:Y:S05]  /*0470*/  BSYNC B1 ;  /* 0x0000000000017941 */ /* 0x000fea0003800000 */
.L_x_2471:
[----:B------:R-:W-:Y:S01]  /*0480*/  IMAD.SHL.U32 R72, R216, 0x40, RZ ;  /* 0x00000040d8487824 */ /* 0x000fe200078e00ff */
[----:B------:R-:W-:Y:S01]  /*0490*/  MOV R2, R214 ;  /* 0x000000d600027202 */ /* 0x000fe20000000f00 */
[----:B------:R-:W-:-:S03]  /*04a0*/  IMAD.MOV.U32 R3, RZ, RZ, 0x0 ;  /* 0x00000000ff037424 */ /* 0x000fc600078e00ff */
[----:B------:R-:W-:-:S13]  /*04b0*/  ISETP.GT.AND P0, PT, R217, R72, PT ;  /* 0x00000048d900720c */ /* 0x000fda0003f04270 */
[----:B------:R-:W-:Y:S05]  /*04c0*/  @!P0 RET.REL.NODEC R2 `(_ZN5flash24flash_fwd_splitkv_kernelI23Flash_fwd_kernel_traitsILi192ELi64ELi64ELi4ELb0ELb0EN7cutlass10bfloat16_tE19Flash_kernel_traitsILi192ELi64ELi64ELi4ES3_EELb0ELb1ELb0ELb0ELb0ELb1ELb0ELb1EEEvNS_16Flash_fwd_paramsE) ;  /* 0xfffffb3002008950 */ /* 0x000fea0003c3ffff */
        /* <DEDUP_REMOVED lines=85> */
.L_x_2478:
[----:B------:R-:W-:Y:S05]  /*0a20*/  BSYNC B0 ;  /* 0x0000000000007941 */ /* 0x000fea0003800000 */
.L_x_2477:
        /* <DEDUP_REMOVED lines=20> */
.L_x_2480:
[----:B------:R-:W-:Y:S05]  /*0b70*/  BSYNC B0 ;  /* 0x0000000000007941 */ /* 0x000fea0003800000 */
.L_x_2479:
        /* <DEDUP_REMOVED lines=20> */
.L_x_2482:
[----:B------:R-:W-:Y:S05]  /*0cc0*/  BSYNC B0 ;  /* 0x0000000000007941 */ /* 0x000fea0003800000 */
.L_x_2481:
        /* <DEDUP_REMOVED lines=20> */
.L_x_2484:
[----:B------:R-:W-:Y:S05]  /*0e10*/  BSYNC B0 ;  /* 0x0000000000007941 */ /* 0x000fea0003800000 */
.L_x_2483:
        /* <DEDUP_REMOVED lines=16> */
[----:B------:R-:W-:Y:S05]  /*0f20*/  @P4 RET.REL.NODEC R214 `(_ZN5flash24flash_fwd_splitkv_kernelI23Flash_fwd_kernel_traitsILi192ELi64ELi64ELi4ELb0ELb0EN7cutlass10bfloat16_tE19Flash_kernel_traitsILi192ELi64ELi64ELi4ES3_EELb0ELb1ELb0ELb0ELb0ELb1ELb0ELb1EEEvNS_16Flash_fwd_paramsE) ;  /* 0xfffff0d0d6004950 */ /* 0x000fea0003c3ffff */
[----:B--2---:R-:W-:Y:S02]  /*0f30*/  MOV R3, 0x7f800000 ;  /* 0x7f80000000037802 */ /* 0x004fe40000000f00 */
[----:B------:R-:W-:-:S03]  /*0f40*/  MOV R215, 0x0 ;  /* 0x0000000000d77802 */ /* 0x000fc60000000f00 */
[----:B------:R2:W-:Y:S01]  /*0f50*/  ST.E [R4.64+0xc0], R3 ;  /* 0x0000c00304007985 */ /* 0x0005e2000c101906 */
[----:B------:R-:W-:Y:S05]  /*0f60*/  RET.REL.NODEC R214 `(_ZN5flash24flash_fwd_splitkv_kernelI23Flash_fwd_kernel_traitsILi192ELi64ELi64ELi4ELb0ELb0EN7cutlass10bfloat16_tE19Flash_kernel_traitsILi192ELi64ELi64ELi4ES3_EELb0ELb1ELb0ELb0ELb0ELb1ELb0ELb1EEEvNS_16Flash_fwd_paramsE) ;  /* 0xfffff090d6007950 */ /* 0x000fea0003c3ffff */
.L_x_2476:
        /* <DEDUP_REMOVED lines=105> */
.L_x_2486:
        /* <DEDUP_REMOVED lines=82> */
.L_x_2487:
[----:B-1----:R-:W-:Y:S05]  /*1b20*/  BSYNC B0 ;  /* 0x0000000000007941 */ /* 0x002fea0003800000 */
.L_x_2485:
        /* <DEDUP_REMOVED lines=275> */
.L_x_2582:
        /* <DEDUP_REMOVED lines=19> */
.L_x_2490:
[----:B------:R-:W-:Y:S05]  /*2d90*/  BSYNC B0 ;  /* 0x0000000000007941 */ /* 0x000fea0003800000 */
.L_x_2489:
        /* <DEDUP_REMOVED lines=18> */
.L_x_2492:
[----:B------:R-:W-:Y:S05]  /*2ec0*/  BSYNC B0 ;  /* 0x0000000000007941 */ /* 0x000fea0003800000 */
.L_x_2491:
        /* <DEDUP_REMOVED lines=18> */
.L_x_2494:
[----:B------:R-:W-:Y:S05]  /*2ff0*/  BSYNC B0 ;  /* 0x0000000000007941 */ /* 0x000fea0003800000 */
.L_x_2493:
        /* <DEDUP_REMOVED lines=18> */
.L_x_2496:
[----:B------:R-:W-:Y:S05]  /*3120*/  BSYNC B0 ;  /* 0x0000000000007941 */ /* 0x000fea0003800000 */
.L_x_2495:
        /* <DEDUP_REMOVED lines=65> */
.L_x_2503:
[----:B------:R-:W-:Y:S05]  /*3540*/  BSYNC B0 ;  /* 0x0000000000007941 */ /* 0x000fea0003800000 */
.L_x_2502:
        /* <DEDUP_REMOVED lines=50> */
.L_x_2505:
[----:B------:R-:W-:Y:S05]  /*3870*/  BSYNC B0 ;  /* 0x0000000000007941 */ /* 0x000fea0003800000 */
.L_x_2504:
        /* <DEDUP_REMOVED lines=49> */
.L_x_2501:
[----:B------:R-:W-:Y:S05]  /*3b90*/  BSYNC B1 ;  /* 0x0000000000017941 */ /* 0x000fea0003800000 */
.L_x_2500:
        /* <DEDUP_REMOVED lines=63> */
.L_x_2509:
[----:B------:R-:W-:Y:S05]  /*3f90*/  BSYNC B0 ;  /* 0x0000000000007941 */ /* 0x000fea0003800000 */
.L_x_2508:
        /* <DEDUP_REMOVED lines=53> */
.L_x_2511:
[----:B------:R-:W-:Y:S05]  /*42f0*/  BSYNC B0 ;  /* 0x0000000000007941 */ /* 0x000fea0003800000 */
.L_x_2510:
        /* <DEDUP_REMOVED lines=52> */
.L_x_2507:
[----:B------:R-:W-:Y:S05]  /*4640*/  BSYNC B1 ;  /* 0x0000000000017941 */ /* 0x000fea0003800000 */
.L_x_2506:
        /* <DEDUP_REMOVED lines=63> */
.L_x_2515:
[----:B------:R-:W-:Y:S05]  /*4a40*/  BSYNC B0 ;  /* 0x0000000000007941 */ /* 0x000fea0003800000 */
.L_x_2514:
        /* <DEDUP_REMOVED lines=53> */
.L_x_2517:
[----:B------:R-:W-:Y:S05]  /*4da0*/  BSYNC B0 ;  /* 0x0000000000007941 */ /* 0x000fea0003800000 */
.L_x_2516:
        /* <DEDUP_REMOVED lines=52> */
.L_x_2513:
[----:B------:R-:W-:Y:S05]  /*50f0*/  BSYNC B1 ;  /* 0x0000000000017941 */ /* 0x000fea0003800000 */
.L_x_2512:
        /* <DEDUP_REMOVED lines=65> */
.L_x_2521:
[----:B------:R-:W-:Y:S05]  /*5510*/  BSYNC B0 ;  /* 0x0000000000007941 */ /* 0x000fea0003800000 */
.L_x_2520:
        /* <DEDUP_REMOVED lines=53> */
.L_x_2523:
[----:B------:R-:W-:Y:S05]  /*5870*/  BSYNC B0 ;  /* 0x0000000000007941 */ /* 0x000fea0003800000 */
.L_x_2522:
        /* <DEDUP_REMOVED lines=52> */
.L_x_2519:
[----:B------:R-:W-:Y:S05]  /*5bc0*/  BSYNC B1 ;  /* 0x0000000000017941 */ /* 0x000fea0003800000 */
.L_x_2518:
[----:B------:R-:W2:Y:S02]  /*5bd0*/  LD.E R3, [R18.64+0xd0] ;  /* 0x0000d00612037980 */ /* 0x000ea4000c101900 */
[----:B--2---:R-:W-:Y:S05]  /*5be0*/  IMAD.U32 R3, R3, -0x20, RZ ;  /* 0xffffffe003037824 */ /* 0x004fea00078e00ff */
[C---:B------:R-:W-:Y:S02]  /*5bf0*/  LEA R16, P1, R3.reuse, R16, 0x1 ;  /* 0x0000001003107211 */ /* 0x040fe400078208ff */
[C---:B------:R-:W-:Y:S02]  /*5c00*/  LEA R58, P0, R3.reuse, R58, 0x1 ;  /* 0x0000003a033a7211 */ /* 0x040fe400078008ff */
[C---:B------:R-:W-:Y:S02]  /*5c10*/  LEA.HI.X.SX32 R17, R3.reuse, R17, 0x1, P1 ;  /* 0x0000001103117211 */ /* 0x040fe400008f0eff */
[----:B------:R-:W-:Y:S01]  /*5c20*/  LEA.HI.X.SX32 R59, R3, R59, 0x1, P0 ;  /* 0x0000003b033b7211 */ /* 0x000fe200000f0eff */
[----:B------:R-:W-:-:S05]  /*5c30*/  BRA `(.L_x_2524) ;  /* 0x00004ec000007947 */ /* 0x000fca0003800000 */
.L_x_2499:
        /* <DEDUP_REMOVED lines=89> */
.L_x_2530:
[----:B------:R-:W-:Y:S05]  /*61d0*/  BSYNC B0 ;  /* 0x0000000000007941 */ /* 0x000fea0003800000 */
.L_x_2529:
[----:B-----5:R2:W-:Y:S02]  /*61e0*/  ST.E.128 [R130.64], R48 ;  /* 0x0000003082007985 */ /* 0x0205e4000c101d06 */
.L_x_2528:
[----:B------:R-:W-:Y:S05]  /*61f0*/  BSYNC B1 ;  /* 0x0000000000017941 */ /* 0x000fea0003800000 */
.L_x_2527:
        /* <DEDUP_REMOVED lines=87> */
.L_x_2534:
[----:B------:R-:W-:Y:S05]  /*6770*/  BSYNC B0 ;  /* 0x0000000000007941 */ /* 0x000fea0003800000 */
.L_x_2533:
[----:B-----5:R3:W-:Y:S02]  /*6780*/  ST.E.128 [R130.64+0x80], R48 ;  /* 0x0000803082007985 */ /* 0x0207e4000c101d06 */
.L_x_2532:
[----:B------:R-:W-:Y:S05]  /*6790*/  BSYNC B1 ;  /* 0x0000000000017941 */ /* 0x000fea0003800000 */
.L_x_2531:
        /* <DEDUP_REMOVED lines=86> */
.L_x_2536:
[----:B------:R-:W-:Y:S05]  /*6d00*/  BSYNC B0 ;  /* 0x0000000000007941 */ /* 0x000fea0003800000 */
.L_x_2535:
[----:B-----5:R3:W-:Y:S02]  /*6d10*/  ST.E.128 [R130.64+0x100], R48 ;  /* 0x0001003082007985 */ /* 0x0207e4000c101d06 */
.L_x_2526:
[----:B------:R-:W-:Y:S05]  /*6d20*/  BSYNC B2 ;  /* 0x0000000000027941 */ /* 0x000fea0003800000 */
.L_x_2525:
        /* <DEDUP_REMOVED lines=97> */
.L_x_2542:
[----:B------:R-:W-:Y:S05]  /*7340*/  BSYNC B0 ;  /* 0x0000000000007941 */ /* 0x000fea0003800000 */
.L_x_2541:
[C---:B------:R-:W-:Y:S04]  /*7350*/  LEA R2, P0, R208.reuse, R130, 0x1 ;  /* 0x00000082d0027211 */ /* 0x040fe800078008ff */
[----:B------:R-:W-:Y:S05]  /*7360*/  LEA.HI.X R3, R208, R131, R209, 0x1, P0 ;  /* 0x00000083d0037211 */ /* 0x000fea00000f0cd1 */
[----:B-----5:R3:W-:Y:S04]  /*7370*/  ST.E.128 [R2.64], R48 ;  /* 0x0000003002007985 */ /* 0x0207e8000c101d06 */
.L_x_2540:
[----:B------:R-:W-:Y:S05]  /*7380*/  BSYNC B1 ;  /* 0x0000000000017941 */ /* 0x000fea0003800000 */
.L_x_2539:
        /* <DEDUP_REMOVED lines=92> */
.L_x_2546:
[----:B------:R-:W-:Y:S05]  /*7950*/  BSYNC B0 ;  /* 0x0000000000007941 */ /* 0x000fea0003800000 */
.L_x_2545:
[C---:B------:R-:W-:Y:S04]  /*7960*/  LEA R2, P0, R95.reuse, R130, 0x1 ;  /* 0x000000825f027211 */ /* 0x040fe800078008ff */
[----:B------:R-:W-:Y:S05]  /*7970*/  LEA.HI.X R3, R95, R131, R96, 0x1, P0 ;  /* 0x000000835f037211 */ /* 0x000fea00000f0c60 */
[----:B-----5:R3:W-:Y:S04]  /*7980*/  ST.E.128 [R2.64], R48 ;  /* 0x0000003002007985 */ /* 0x0207e8000c101d06 */
.L_x_2544:
[----:B------:R-:W-:Y:S05]  /*7990*/  BSYNC B1 ;  /* 0x0000000000017941 */ /* 0x000fea0003800000 */
.L_x_2543:
        /* <DEDUP_REMOVED lines=91> */
.L_x_2548:
[----:B------:R-:W-:Y:S05]  /*7f50*/  BSYNC B0 ;  /* 0x0000000000007941 */ /* 0x000fea0003800000 */
.L_x_2547:
[C---:B------:R-:W-:Y:S04]  /*7f60*/  LEA R2, P0, R91.reuse, R130, 0x1 ;  /* 0x000000825b027211 */ /* 0x040fe800078008ff */
[----:B------:R-:W-:Y:S05]  /*7f70*/  LEA.HI.X R3, R91, R131, R92, 0x1, P0 ;  /* 0x000000835b037211 */ /* 0x000fea00000f0c5c */
[----:B-----5:R3:W-:Y:S04]  /*7f80*/  ST.E.128 [R2.64], R48 ;  /* 0x0000003002007985 */ /* 0x0207e8000c101d06 */
.L_x_2538:
[----:B------:R-:W-:Y:S05]  /*7f90*/  BSYNC B2 ;  /* 0x0000000000027941 */ /* 0x000fea0003800000 */
.L_x_2537:
        /* <DEDUP_REMOVED lines=97> */
.L_x_2554:
[----:B------:R-:W-:Y:S05]  /*85b0*/  BSYNC B0 ;  /* 0x0000000000007941 */ /* 0x000fea0003800000 */
.L_x_2553:
[C---:B------:R-:W-:Y:S04]  /*85c0*/  LEA R2, P0, R97.reuse, R130, 0x1 ;  /* 0x0000008261027211 */ /* 0x040fe800078008ff */
[----:B------:R-:W-:Y:S05]  /*85d0*/  LEA.HI.X R3, R97, R131, R98, 0x1, P0 ;  /* 0x0000008361037211 */ /* 0x000fea00000f0c62 */
[----:B-----5:R3:W-:Y:S04]  /*85e0*/  ST.E.128 [R2.64], R48 ;  /* 0x0000003002007985 */ /* 0x0207e8000c101d06 */
.L_x_2552:
[----:B------:R-:W-:Y:S05]  /*85f0*/  BSYNC B1 ;  /* 0x0000000000017941 */ /* 0x000fea0003800000 */
.L_x_2551:
        /* <DEDUP_REMOVED lines=92> */
.L_x_2558:
[----:B------:R-:W-:Y:S05]  /*8bc0*/  BSYNC B0 ;  /* 0x0000000000007941 */ /* 0x000fea0003800000 */
.L_x_2557:
[C---:B------:R-:W-:Y:S04]  /*8bd0*/  LEA R2, P0, R93.reuse, R130, 0x1 ;  /* 0x000000825d027211 */ /* 0x040fe800078008ff */
[----:B------:R-:W-:Y:S05]  /*8be0*/  LEA.HI.X R3, R93, R131, R94, 0x1, P0 ;  /* 0x000000835d037211 */ /* 0x000fea00000f0c5e */
[----:B-----5:R3:W-:Y:S04]  /*8bf0*/  ST.E.128 [R2.64], R48 ;  /* 0x0000003002007985 */ /* 0x0207e8000c101d06 */
.L_x_2556:
[----:B------:R-:W-:Y:S05]  /*8c00*/  BSYNC B1 ;  /* 0x0000000000017941 */ /* 0x000fea0003800000 */
.L_x_2555:
        /* <DEDUP_REMOVED lines=91> */
.L_x_2560:
[----:B------:R-:W-:Y:S05]  /*91c0*/  BSYNC B0 ;  /* 0x0000000000007941 */ /* 0x000fea0003800000 */
.L_x_2559:
[C---:B------:R-:W-:Y:S04]  /*91d0*/  LEA R2, P0, R89.reuse, R130, 0x1 ;  /* 0x0000008259027211 */ /* 0x040fe800078008ff */
[----:B------:R-:W-:Y:S05]  /*91e0*/  LEA.HI.X R3, R89, R131, R90, 0x1, P0 ;  /* 0x0000008359037211 */ /* 0x000fea00000f0c5a */
[----:B-----5:R3:W-:Y:S04]  /*91f0*/  ST.E.128 [R2.64], R48 ;  /* 0x0000003002007985 */ /* 0x0207e8000c101d06 */
.L_x_2550:
[----:B------:R-:W-:Y:S05]  /*9200*/  BSYNC B2 ;  /* 0x0000000000027941 */ /* 0x000fea0003800000 */
.L_x_2549:
        /* <DEDUP_REMOVED lines=98> */
.L_x_2566:
[----:B------:R-:W-:Y:S05]  /*9830*/  BSYNC B0 ;  /* 0x0000000000007941 */ /* 0x000fea0003800000 */
.L_x_2565:
[----:B------:R-:W-:Y:S02]  /*9840*/  IMAD R0, R65, 0x60, RZ ;  /* 0x0000006041007824 */ /* 0x000fe400078e02ff */
[----:B------:R-:W-:Y:S05]  /*9850*/  IMAD.WIDE.U32 R2, R64, 0x60, R130 ;  /* 0x0000006040027825 */ /* 0x000fea00078e0082 */
[----:B------:R-:W-:Y:S05]  /*9860*/  IADD3 R3, R3, R0, RZ ;  /* 0x0000000003037210 */ /* 0x000fea0007ffe0ff */
[----:B-----5:R3:W-:Y:S02]  /*9870*/  ST.E.128 [R2.64], R48 ;  /* 0x0000003002007985 */ /* 0x0207e4000c101d06 */
.L_x_2564:
[----:B------:R-:W-:Y:S05]  /*9880*/  BSYNC B1 ;  /* 0x0000000000017941 */ /* 0x000fea0003800000 */
.L_x_2563:
        /* <DEDUP_REMOVED lines=92> */
.L_x_2570:
[----:B------:R-:W-:Y:S05]  /*9e50*/  BSYNC B0 ;  /* 0x0000000000007941 */ /* 0x000fea0003800000 */
.L_x_2569:
[C---:B------:R-:W-:Y:S04]  /*9e60*/  LEA R2, P0, R88.reuse, R130, 0x1 ;  /* 0x0000008258027211 */ /* 0x040fe800078008ff */
[----:B------:R-:W-:Y:S05]  /*9e70*/  LEA.HI.X R3, R88, R131, R87, 0x1, P0 ;  /* 0x0000008358037211 */ /* 0x000fea00000f0c57 */
[----:B-----5:R3:W-:Y:S04]  /*9e80*/  ST.E.128 [R2.64], R48 ;  /* 0x0000003002007985 */ /* 0x0207e8000c101d06 */
.L_x_2568:
[----:B------:R-:W-:Y:S05]  /*9e90*/  BSYNC B1 ;  /* 0x0000000000017941 */ /* 0x000fea0003800000 */
.L_x_2567:
        /* <DEDUP_REMOVED lines=91> */
.L_x_2572:
[----:B------:R-:W-:Y:S05]  /*a450*/  BSYNC B0 ;  /* 0x0000000000007941 */ /* 0x000fea0003800000 */
.L_x_2571:
[C---:B------:R-:W-:Y:S04]  /*a460*/  LEA R2, P0, R86.reuse, R130, 0x1 ;  /* 0x0000008256027211 */ /* 0x040fe800078008ff */
[----:B------:R-:W-:Y:S05]  /*a470*/  LEA.HI.X R3, R86, R131, R85, 0x1, P0 ;  /* 0x0000008356037211 */ /* 0x000fea00000f0c55 */
[----:B-----5:R3:W-:Y:S04]  /*a480*/  ST.E.128 [R2.64], R48 ;  /* 0x0000003002007985 */ /* 0x0207e8000c101d06 */
.L_x_2562:
[----:B------:R-:W-:Y:S05]  /*a490*/  BSYNC B2 ;  /* 0x0000000000027941 */ /* 0x000fea0003800000 */
.L_x_2561:
[----:B---3--:R-:W3:Y:S02]  /*a4a0*/  LD.E R3, [R18.64+0xd0] ;  /* 0x0000d00612037980 */ /* 0x008ee4000c101900 */
[----:B---3--:R-:W-:Y:S05]  /*a4b0*/  IMAD.U32 R3, R3, -0x20, RZ ;  /* 0xffffffe003037824 */ /* 0x008fea00078e00ff */
[C---:B------:R-:W-:Y:S02]  /*a4c0*/  LEA R128, P1, R3.reuse, R128, 0x1 ;  /* 0x0000008003807211 */ /* 0x040fe400078208ff */
[C---:B------:R-:W-:Y:S02]  /*a4d0*/  LEA R126, P0, R3.reuse, R126, 0x1 ;  /* 0x0000007e037e7211 */ /* 0x040fe400078008ff */
[C---:B------:R-:W-:Y:S02]  /*a4e0*/  LEA.HI.X.SX32 R129, R3.reuse, R129, 0x1, P1 ;  /* 0x0000008103817211 */ /* 0x040fe400008f0eff */
[----:B------:R-:W-:Y:S01]  /*a4f0*/  LEA.HI.X.SX32 R127, R3, R127, 0x1, P0 ;  /* 0x0000007f037f7211 */ /* 0x000fe200000f0eff */
[----:B------:R-:W-:-:S05]  /*a500*/  BRA `(.L_x_2524) ;  /* 0x000005f000007947 */ /* 0x000fca0003800000 */
.L_x_2498:
        /* <DEDUP_REMOVED lines=11> */
.L_x_2574:
[----:B------:R-:W-:Y:S05]  /*a5c0*/  BSYNC B0 ;  /* 0x0000000000007941 */ /* 0x000fea0003800000 */
.L_x_2573:
        /* <DEDUP_REMOVED lines=27> */
.L_x_2576:
[----:B------:R-:W-:Y:S05]  /*a780*/  BSYNC B0 ;  /* 0x0000000000007941 */ /* 0x000fea0003800000 */
.L_x_2575:
        /* <DEDUP_REMOVED lines=27> */
.L_x_2578:
[----:B------:R-:W-:Y:S05]  /*a940*/  BSYNC B0 ;  /* 0x0000000000007941 */ /* 0x000fea0003800000 */
.L_x_2577:
        /* <DEDUP_REMOVED lines=27> */
.L_x_2524:
[----:B------:R-:W-:Y:S05]  /*ab00*/  BSYNC B3 ;  /* 0x0000000000037941 */ /* 0x000fea0003800000 */
.L_x_2497:
        /* <DEDUP_REMOVED lines=89> */
.L_x_2580:
        /* <DEDUP_REMOVED lines=8> */
.L_x_2581:
[----:B------:R-:W-:Y:S05]  /*b120*/  BSYNC B0 ;  /* 0x0000000000007941 */ /* 0x000fea0003800000 */
.L_x_2579:
[----:B------:R-:W-:Y:S04]  /*b130*/  IADD3 R11, R11, -0x1, RZ ;  /* 0xffffffff0b0b7810 */ /* 0x000fe80007ffe0ff */
[----:B------:R-:W-:Y:S11]  /*b140*/  ISETP.GT.AND P0, PT, R11, R100, PT ;  /* 0x000000640b00720c */ /* 0x000ff60003f04270 */
[----:B------:R-:W-:Y:S02]  /*b150*/  @!UPT UIADD3 URZ, URZ, URZ, URZ ;  /* 0x0000003f3f3ff290 */ /* 0x000fe4000fffe03f */
[----:B------:R-:W-:-:S05]  /*b160*/  @P0 BRA `(.L_x_2582) ;  /* 0xffff7af000000947 */ /* 0x000fca000383ffff */
.L_x_2488:
        /* <DEDUP_REMOVED lines=108> */
.L_x_2591:
[----:B------:R-:W-:Y:S05]  /*b830*/  BSYNC B0 ;  /* 0x0000000000007941 */ /* 0x000fea0003800000 */
.L_x_2590:
[----:B-----5:R3:W-:Y:S02]  /*b840*/  STS.128 [R219], R20 ;  /* 0x00000014db007388 */ /* 0x0207e40000000c00 */
.L_x_2589:
[----:B------:R-:W-:Y:S05]  /*b850*/  BSYNC B1 ;  /* 0x0000000000017941 */ /* 0x000fea0003800000 */
.L_x_2588:
        /* <DEDUP_REMOVED lines=47> */
.L_x_2595:
[----:B------:R-:W-:Y:S05]  /*bb50*/  BSYNC B0 ;  /* 0x0000000000007941 */ /* 0x000fea0003800000 */
.L_x_2594:
[----:B-----5:R1:W-:Y:S02]  /*bb60*/  STS.128 [R219+0x2000], R20 ;  /* 0x00200014db007388 */ /* 0x0203e40000000c00 */
.L_x_2593:
[----:B------:R-:W-:Y:S05]  /*bb70*/  BSYNC B1 ;  /* 0x0000000000017941 */ /* 0x000fea0003800000 */
.L_x_2592:
        /* <DEDUP_REMOVED lines=46> */
.L_x_2597:
[----:B------:R-:W-:Y:S05]  /*be60*/  BSYNC B0 ;  /* 0x0000000000007941 */ /* 0x000fea0003800000 */
.L_x_2596:
[----:B-----5:R3:W-:Y:S02]  /*be70*/  STS.128 [R219+0x4000], R20 ;  /* 0x00400014db007388 */ /* 0x0207e40000000c00 */
.L_x_2587:
[----:B------:R-:W-:Y:S05]  /*be80*/  BSYNC B2 ;  /* 0x0000000000027941 */ /* 0x000fea0003800000 */
.L_x_2586:
        /* <DEDUP_REMOVED lines=61> */
.L_x_2603:
[----:B------:R-:W-:Y:S05]  /*c260*/  BSYNC B0 ;  /* 0x0000000000007941 */ /* 0x000fea0003800000 */
.L_x_2602:
[----:B-----5:R3:W-:Y:S02]  /*c270*/  STS.128 [R219+0x800], R20 ;  /* 0x00080014db007388 */ /* 0x0207e40000000c00 */
.L_x_2601:
[----:B------:R-:W-:Y:S05]  /*c280*/  BSYNC B1 ;  /* 0x0000000000017941 */ /* 0x000fea0003800000 */
.L_x_2600:
        /* <DEDUP_REMOVED lines=48> */
.L_x_2607:
[----:B------:R-:W-:Y:S05]  /*c590*/  BSYNC B0 ;  /* 0x0000000000007941 */ /* 0x000fea0003800000 */
.L_x_2606:
[----:B-----5:R3:W-:Y:S02]  /*c5a0*/  STS.128 [R219+0x2800], R20 ;  /* 0x00280014db007388 */ /* 0x0207e40000000c00 */
.L_x_2605:
[----:B------:R-:W-:Y:S05]  /*c5b0*/  BSYNC B1 ;  /* 0x0000000000017941 */ /* 0x000fea0003800000 */
.L_x_2604:
        /* <DEDUP_REMOVED lines=45> */
.L_x_2609:
[----:B------:R-:W-:Y:S05]  /*c890*/  BSYNC B0 ;  /* 0x0000000000007941 */ /* 0x000fea0003800000 */
.L_x_2608:
[----:B-----5:R1:W-:Y:S02]  /*c8a0*/  STS.128 [R219+0x4800], R44 ;  /* 0x0048002cdb007388 */ /* 0x0203e40000000c00 */
.L_x_2599:
[----:B------:R-:W-:Y:S05]  /*c8b0*/  BSYNC B2 ;  /* 0x0000000000027941 */ /* 0x000fea0003800000 */
.L_x_2598:
        /* <DEDUP_REMOVED lines=61> */
.L_x_2615:
[----:B------:R-:W-:Y:S05]  /*cc90*/  BSYNC B0 ;  /* 0x0000000000007941 */ /* 0x000fea0003800000 */
.L_x_2614:
[----:B-----5:R1:W-:Y:S02]  /*cca0*/  STS.128 [R219+0x1000], R20 ;  /* 0x00100014db007388 */ /* 0x0203e40000000c00 */
.L_x_2613:
[----:B------:R-:W-:Y:S05]  /*ccb0*/  BSYNC B1 ;  /* 0x0000000000017941 */ /* 0x000fea0003800000 */
.L_x_2612:
        /* <DEDUP_REMOVED lines=47> */
.L_x_2619:
[----:B------:R-:W-:Y:S05]  /*cfb0*/  BSYNC B0 ;  /* 0x0000000000007941 */ /* 0x000fea0003800000 */
.L_x_2618:
[----:B-----5:R3:W-:Y:S02]  /*cfc0*/  STS.128 [R219+0x3000], R20 ;  /* 0x00300014db007388 */ /* 0x0207e40000000c00 */
.L_x_2617:
[----:B------:R-:W-:Y:S05]  /*cfd0*/  BSYNC B1 ;  /* 0x0000000000017941 */ /* 0x000fea0003800000 */
.L_x_2616:
        /* <DEDUP_REMOVED lines=46> */
.L_x_2621:
[----:B------:R-:W-:Y:S05]  /*d2c0*/  BSYNC B0 ;  /* 0x0000000000007941 */ /* 0x000fea0003800000 */
.L_x_2620:
[----:B-----5:R3:W-:Y:S02]  /*d2d0*/  STS.128 [R219+0x5000], R20 ;  /* 0x00500014db007388 */ /* 0x0207e40000000c00 */
.L_x_2611:
[----:B------:R-:W-:Y:S05]  /*d2e0*/  BSYNC B2 ;  /* 0x0000000000027941 */ /* 0x000fea0003800000 */
.L_x_2610:
        /* <DEDUP_REMOVED lines=59> */
.L_x_2626:
[----:B------:R-:W-:Y:S05]  /*d6a0*/  BSYNC B0 ;  /* 0x0000000000007941 */ /* 0x000fea0003800000 */
.L_x_2625:
[----:B-----5:R3:W-:Y:S02]  /*d6b0*/  STS.128 [R219+0x1800], R20 ;  /* 0x00180014db007388 */ /* 0x0207e40000000c00 */
.L_x_2624:
[----:B------:R-:W-:Y:S05]  /*d6c0*/  BSYNC B1 ;  /* 0x0000000000017941 */ /* 0x000fea0003800000 */
.L_x_2623:
        /* <DEDUP_REMOVED lines=47> */
.L_x_2630:
[----:B------:R-:W-:Y:S05]  /*d9c0*/  BSYNC B0 ;  /* 0x0000000000007941 */ /* 0x000fea0003800000 */
.L_x_2629:
[----:B-----5:R3:W-:Y:S02]  /*d9d0*/  STS.128 [R219+0x3800], R20 ;  /* 0x00380014db007388 */ /* 0x0207e40000000c00 */
.L_x_2628:
[----:B------:R-:W-:Y:S05]  /*d9e0*/  BSYNC B1 ;  /* 0x0000000000017941 */ /* 0x000fea0003800000 */
.L_x_2627:
        /* <DEDUP_REMOVED lines=45> */
.L_x_2632:
[----:B------:R-:W-:Y:S05]  /*dcc0*/  BSYNC B0 ;  /* 0x0000000000007941 */ /* 0x000fea0003800000 */
.L_x_2631:
[----:B-----5:R1:W-:Y:S01]  /*dcd0*/  STS.128 [R219+0x5800], R40 ;  /* 0x00580028db007388 */ /* 0x0203e20000000c00 */
[----:B------:R-:W-:Y:S05]  /*dce0*/  BRA `(.L_x_2622) ;  /* 0x00004dc000007947 */ /* 0x000fea0003800000 */
.L_x_2585:
        /* <DEDUP_REMOVED lines=89> */
.L_x_2638:
[----:B------:R-:W-:Y:S05]  /*e280*/  BSYNC B0 ;  /* 0x0000000000007941 */ /* 0x000fea0003800000 */
.L_x_2637:
[----:B-----5:R3:W-:Y:S02]  /*e290*/  STS.128 [R219], R32 ;  /* 0x00000020db007388 */ /* 0x0207e40000000c00 */
.L_x_2636:
[----:B------:R-:W-:Y:S05]  /*e2a0*/  BSYNC B1 ;  /* 0x0000000000017941 */ /* 0x000fea0003800000 */
.L_x_2635:
        /* <DEDUP_REMOVED lines=87> */
.L_x_2642:
[----:B------:R-:W-:Y:S05]  /*e820*/  BSYNC B0 ;  /* 0x0000000000007941 */ /* 0x000fea0003800000 */
.L_x_2641:
[----:B-----5:R1:W-:Y:S02]  /*e830*/  STS.128 [R219+0x2000], R32 ;  /* 0x00200020db007388 */ /* 0x0203e40000000c00 */
.L_x_2640:
[----:B------:R-:W-:Y:S05]  /*e840*/  BSYNC B1 ;  /* 0x0000000000017941 */ /* 0x000fea0003800000 */
.L_x_2639:
        /* <DEDUP_REMOVED lines=86> */
.L_x_2644:
[----:B------:R-:W-:Y:S05]  /*edb0*/  BSYNC B0 ;  /* 0x0000000000007941 */ /* 0x000fea0003800000 */
.L_x_2643:
[----:B-----5:R3:W-:Y:S02]  /*edc0*/  STS.128 [R219+0x4000], R32 ;  /* 0x00400020db007388 */ /* 0x0207e40000000c00 */
.L_x_2634:
[----:B------:R-:W-:Y:S05]  /*edd0*/  BSYNC B2 ;  /* 0x0000000000027941 */ /* 0x000fea0003800000 */
.L_x_2633:
        /* <DEDUP_REMOVED lines=94> */
.L_x_2650:
[----:B------:R-:W-:Y:S05]  /*f3c0*/  BSYNC B0 ;  /* 0x0000000000007941 */ /* 0x000fea0003800000 */
.L_x_2649:
[----:B-----5:R3:W-:Y:S02]  /*f3d0*/  STS.128 [R219+0x800], R32 ;  /* 0x00080020db007388 */ /* 0x0207e40000000c00 */
.L_x_2648:
[----:B------:R-:W-:Y:S05]  /*f3e0*/  BSYNC B1 ;  /* 0x0000000000017941 */ /* 0x000fea0003800000 */
.L_x_2647:
        /* <DEDUP_REMOVED lines=90> */
.L_x_2654:
[----:B------:R-:W-:Y:S05]  /*f990*/  BSYNC B0 ;  /* 0x0000000000007941 */ /* 0x000fea0003800000 */
.L_x_2653:
[----:B-----5:R3:W-:Y:S02]  /*f9a0*/  STS.128 [R219+0x2800], R32 ;  /* 0x00280020db007388 */ /* 0x0207e40000000c00 */
.L_x_2652:
[----:B------:R-:W-:Y:S05]  /*f9b0*/  BSYNC B1 ;  /* 0x0000000000017941 */ /* 0x000fea0003800000 */
.L_x_2651:
        /* <DEDUP_REMOVED lines=90> */
.L_x_2656:
[----:B------:R-:W-:Y:S05]  /*ff60*/  BSYNC B0 ;  /* 0x0000000000007941 */ /* 0x000fea0003800000 */
.L_x_2655:
[----:B-----5:R1:W-:Y:S02]  /*ff70*/  STS.128 [R219+0x4800], R20 ;  /* 0x00480014db007388 */ /* 0x0203e40000000c00 */
.L_x_2646:
[----:B------:R-:W-:Y:S05]  /*ff80*/  BSYNC B2 ;  /* 0x0000000000027941 */ /* 0x000fea0003800000 */
.L_x_2645:
        /* <DEDUP_REMOVED lines=95> */
.L_x_2662:
[----:B------:R-:W-:Y:S05]  /*10580*/  BSYNC B0 ;  /* 0x0000000000007941 */ /* 0x000fea0003800000 */
.L_x_2661:
[----:B-----5:R3:W-:Y:S02]  /*10590*/  STS.128 [R219+0x1000], R32 ;  /* 0x00100020db007388 */ /* 0x0207e40000000c00 */
.L_x_2660:
[----:B------:R-:W-:Y:S05]  /*105a0*/  BSYNC B1 ;  /* 0x0000000000017941 */ /* 0x000fea0003800000 */
.L_x_2659:
        /* <DEDUP_REMOVED lines=90> */
.L_x_2666:
[----:B------:R-:W-:Y:S05]  /*10b50*/  BSYNC B0 ;  /* 0x0000000000007941 */ /* 0x000fea0003800000 */
.L_x_2665:
[----:B-----5:R3:W-:Y:S02]  /*10b60*/  STS.128 [R219+0x3000], R32 ;  /* 0x00300020db007388 */ /* 0x0207e40000000c00 */
.L_x_2664:
[----:B------:R-:W-:Y:S05]  /*10b70*/  BSYNC B1 ;  /* 0x0000000000017941 */ /* 0x000fea0003800000 */
.L_x_2663:
        /* <DEDUP_REMOVED lines=89> */
.L_x_2668:
[----:B------:R-:W-:Y:S05]  /*11110*/  BSYNC B0 ;  /* 0x0000000000007941 */ /* 0x000fea0003800000 */
.L_x_2667:
[----:B-----5:R3:W-:Y:S02]  /*11120*/  STS.128 [R219+0x5000], R32 ;  /* 0x00500020db007388 */ /* 0x0207e40000000c00 */
.L_x_2658:
[----:B------:R-:W-:Y:S05]  /*11130*/  BSYNC B2 ;  /* 0x0000000000027941 */ /* 0x000fea0003800000 */
.L_x_2657:
        /* <DEDUP_REMOVED lines=94> */
.L_x_2672:
[----:B------:R-:W-:Y:S05]  /*11720*/  BSYNC B0 ;  /* 0x0000000000007941 */ /* 0x000fea0003800000 */
.L_x_2671:
[----:B-----5:R1:W-:Y:S02]  /*11730*/  STS.128 [R219+0x1800], R20 ;  /* 0x00180014db007388 */ /* 0x0203e40000000c00 */
.L_x_2670:
[----:B------:R-:W-:Y:S05]  /*11740*/  BSYNC B1 ;  /* 0x0000000000017941 */ /* 0x000fea0003800000 */
.L_x_2669:
        /* <DEDUP_REMOVED lines=92> */
.L_x_2676:
[----:B------:R-:W-:Y:S05]  /*11d10*/  BSYNC B0 ;  /* 0x0000000000007941 */ /* 0x000fea0003800000 */
.L_x_2675:
[----:B-----5:R1:W-:Y:S02]  /*11d20*/  STS.128 [R219+0x3800], R20 ;  /* 0x00380014db007388 */ /* 0x0203e40000000c00 */
.L_x_2674:
[----:B------:R-:W-:Y:S05]  /*11d30*/  BSYNC B1 ;  /* 0x0000000000017941 */ /* 0x000fea0003800000 */
.L_x_2673:
        /* <DEDUP_REMOVED lines=92> */
.L_x_2678:
[----:B------:R-:W-:Y:S05]  /*12300*/  BSYNC B0 ;  /* 0x0000000000007941 */ /* 0x000fea0003800000 */
.L_x_2677:
[----:B-----5:R1:W-:Y:S01]  /*12310*/  STS.128 [R219+0x5800], R20 ;  /* 0x00580014db007388 */ /* 0x0203e20000000c00 */
[----:B------:R-:W-:Y:S05]  /*12320*/  BRA `(.L_x_2622) ;  /* 0x0000078000007947 */ /* 0x000fea0003800000 */
.L_x_2584:
        /* <DEDUP_REMOVED lines=29> */
.L_x_2680:
[----:B------:R-:W-:Y:S05]  /*12500*/  BSYNC B0 ;  /* 0x0000000000007941 */ /* 0x000fea0003800000 */
.L_x_2679:
        /* <DEDUP_REMOVED lines=29> */
.L_x_2682:
[----:B------:R-:W-:Y:S05]  /*126e0*/  BSYNC B0 ;  /* 0x0000000000007941 */ /* 0x000fea0003800000 */
.L_x_2681:
        /* <DEDUP_REMOVED lines=29> */
.L_x_2684:
[----:B------:R-:W-:Y:S05]  /*128c0*/  BSYNC B0 ;  /* 0x0000000000007941 */ /* 0x000fea0003800000 */
.L_x_2683:
        /* <DEDUP_REMOVED lines=30> */
.L_x_2622:
[----:B------:R-:W-:Y:S05]  /*12ab0*/  BSYNC B3 ;  /* 0x0000000000037941 */ /* 0x000fea0003800000 */
.L_x_2583:
        /* <DEDUP_REMOVED lines=32> */
.L_x_2687:
[----:B------:R2:W-:Y:S02]  /*12cc0*/  STS.128 [R219+0xa000], RZ ;  /* 0x00a000ffdb007388 */ /* 0x0005e40000000c00 */
.L_x_2686:
[----:B------:R-:W-:Y:S05]  /*12cd0*/  BSYNC B0 ;  /* 0x0000000000007941 */ /* 0x000fea0003800000 */
.L_x_2685:
        /* <DEDUP_REMOVED lines=31> */
.L_x_2690:
[----:B------:R1:W-:Y:S02]  /*12ed0*/  STS.128 [R219+0xa800], RZ ;  /* 0x00a800ffdb007388 */ /* 0x0003e40000000c00 */
.L_x_2689:
[----:B------:R-:W-:Y:S05]  /*12ee0*/  BSYNC B0 ;  /* 0x0000000000007941 */ /* 0x000fea0003800000 */
.L_x_2688:
        /* <DEDUP_REMOVED lines=33> */
.L_x_2693:
[----:B------:R1:W-:Y:S02]  /*13100*/  STS.128 [R219+0xb000], RZ ;  /* 0x00b000ffdb007388 */ /* 0x0003e40000000c00 */
.L_x_2692:
[----:B------:R-:W-:Y:S05]  /*13110*/  BSYNC B0 ;  /* 0x0000000000007941 */ /* 0x000fea0003800000 */
.L_x_2691:
        /* <DEDUP_REMOVED lines=35> */
.L_x_2695:
[----:B------:R-:W-:Y:S05]  /*13350*/  BSYNC B0 ;  /* 0x0000000000007941 */ /* 0x000fea0003800000 */
.L_x_2694:
        /* <DEDUP_REMOVED lines=37> */
.L_x_2698:
[----:B------:R1:W-:Y:S02]  /*135b0*/  STS.128 [R219+0x10000], RZ ;  /* 0x010000ffdb007388 */ /* 0x0003e40000000c00 */
.L_x_2697:
[----:B------:R-:W-:Y:S05]  /*135c0*/  BSYNC B0 ;  /* 0x0000000000007941 */ /* 0x000fea0003800000 */
.L_x_2696:
        /* <DEDUP_REMOVED lines=32> */
.L_x_2701:
[----:B------:R1:W-:Y:S02]  /*137d0*/  STS.128 [R219+0x10800], RZ ;  /* 0x010800ffdb007388 */ /* 0x0003e40000000c00 */
.L_x_2700:
[----:B------:R-:W-:Y:S05]  /*137e0*/  BSYNC B0 ;  /* 0x0000000000007941 */ /* 0x000fea0003800000 */
.L_x_2699:
        /* <DEDUP_REMOVED lines=34> */
.L_x_2704:
[----:B------:R1:W-:Y:S02]  /*13a10*/  STS.128 [R219+0x11000], RZ ;  /* 0x011000ffdb007388 */ /* 0x0003e40000000c00 */
.L_x_2703:
[----:B------:R-:W-:Y:S05]  /*13a20*/  BSYNC B0 ;  /* 0x0000000000007941 */ /* 0x000fea0003800000 */
.L_x_2702:
        /* <DEDUP_REMOVED lines=35> */
.L_x_2707:
[----:B------:R1:W-:Y:S02]  /*13c60*/  STS.128 [R219+0x11800], RZ ;  /* 0x011800ffdb007388 */ /* 0x0003e40000000c00 */
.L_x_2706:
[----:B------:R-:W-:Y:S05]  /*13c70*/  BSYNC B0 ;  /* 0x0000000000007941 */ /* 0x000fea0003800000 */
.L_x_2705:
[----:B------:R-:W-:Y:S01]  /*13c80*/  SHF.L.U32 R3, R57, 0x6, RZ ;  /* 0x0000000639037819 */ /* 0x000fe200000006ff */
[----:B------:R-:W-:Y:S01]  /*13c90*/  IMAD.SHL.U32 R160, R160, 0x8, RZ ;  /* 0x00000008a0a07824 */ /* 0x000fe200078e00ff */
[----:B------:R-:W-:Y:S01]  /*13ca0*/  LEA R201, R70, R55, 0xa ;  /* 0x0000003746c97211 */ /* 0x000fe200078e50ff */
[----:B--2---:R-:W2:Y:S01]  /*13cb0*/  LD.E R52, [R18.64+0x18c] ;  /* 0x00018c0612347980 */ /* 0x004ea2000c101900 */
[----:B------:R-:W-:Y:S02]  /*13cc0*/  LOP3.LUT R3, R3, 0x1c0, RZ, 0xc0, !PT ;  /* 0x000001c003037812 */ /* 0x000fe400078ec0ff */
[----:B------:R-:W-:Y:S01]  /*13cd0*/  SHF.L.U32 R201, R201, 0x1, RZ ;  /* 0x00000001c9c97819 */ /* 0x000fe200000006ff */
[----:B------:R-:W0:Y:S01]  /*13ce0*/  LDGDEPBAR ;  /* 0x00000000000079af */ /* 0x000e220000000000 */
[----:B------:R-:W-:Y:S02]  /*13cf0*/  LOP3.LUT R160, R3, 0x8, R160, 0xf8, !PT ;  /* 0x0000000803a07812 */ /* 0x000fe400078ef8a0 */
[----:B------:R-:W-:Y:S01]  /*13d00*/  SHF.R.U32.HI R3, RZ, 0x3, R3 ;  /* 0x00000003ff037819 */ /* 0x000fe20000011603 */
[----:B------:R-:W-:Y:S01]  /*13d10*/  LDSM.16.M88.4 R64, [R201] ;  /* 0x00000000c940783b */ /* 0x000fe20000000200 */
[----:B------:R-:W-:-:S02]  /*13d20*/  R2P PR, R57, 0x6 ;  /* 0x0000000639007804 */ /* 0x000fc40000000000 */
[----:B------:R-:W-:Y:S02]  /*13d30*/  LOP3.LUT R200, R160, R3, RZ, 0x3c, !PT ;  /* 0x00000003a0c87212 */ /* 0x000fe400078e3cff */
[-C--:B------:R-:W-:Y:S02]  /*13d40*/  LEA R199, R56, R201.reuse, 0x1 ;  /* 0x000000c938c77211 */ /* 0x080fe400078e08ff */
[----:B------:R-:W-:Y:S01]  /*13d50*/  LEA R197, R54, R201, 0x1 ;  /* 0x000000c936c57211 */ /* 0x000fe200078e08ff */
[----:B------:R-:W-:Y:S02]  /*13d60*/  IMAD R200, R69, 0x200, R200 ;  /* 0x0000020045c87824 */ /* 0x000fe400078e02c8 */
[----:B------:R-:W-:Y:S02]  /*13d70*/  LDSM.16.M88.4 R36, [R199] ;  /* 0x00000000c724783b */ /* 0x000fe40000000200 */
[----:B------:R-:W-:Y:S02]  /*13d80*/  IMAD.SHL.U32 R200, R200, 0x2, RZ ;  /* 0x00000002c8c87824 */ /* 0x000fe400078e00ff */
[----:B-1----:R-:W-:Y:S03]  /*13d90*/  LDSM.16.M88.4 R4, [R197] ;  /* 0x00000000c504783b */ /* 0x002fe60000000200 */
[C---:B------:R-:W-:Y:S01]  /*13da0*/  IADD3 R3, R200.reuse, 0x6000, RZ ;  /* 0x00006000c8037810 */ /* 0x040fe20007ffe0ff */
[----:B------:R-:W1:Y:S01]  /*13db0*/  LDSM.16.M88.4 R12, [R200+0x6000] ;  /* 0x00600000c80c783b */ /* 0x000e620000000200 */
[----:B------:R-:W-:-:S02]  /*13dc0*/  IADD3 R198, R200, 0x6020, RZ ;  /* 0x00006020c8c67810 */ /* 0x000fc40007ffe0ff */
[----:B------:R-:W-:Y:S01]  /*13dd0*/  @P1 IADD3 R198, R3, -0x20, RZ ;  /* 0xffffffe003c61810 */ /* 0x000fe20007ffe0ff */
[----:B------:R-:W3:Y:S01]  /*13de0*/  LDSM.16.M88.4 R44, [R200+0x6800] ;  /* 0x00680000c82c783b */ /* 0x000ee20000000200 */
[----:B------:R-:W-:-:S03]  /*13df0*/  IMAD.MOV.U32 R3, RZ, RZ, 0x40 ;  /* 0x00000040ff037424 */ /* 0x000fc600078e00ff */
[----:B------:R-:W4:Y:S02]  /*13e00*/  LDSM.16.M88.4 R80, [R200+0x7000] ;  /* 0x00700000c850783b */ /* 0x000f240000000200 */
[----:B------:R-:W-:Y:S02]  /*13e10*/  SEL R3, R3, 0xffffffc0, !P2 ;  /* 0xffffffc003037807 */ /* 0x000fe40005000000 */
[----:B------:R-:W4:Y:S03]  /*13e20*/  LDSM.16.M88.4 R60, [R198] ;  /* 0x00000000c63c783b */ /* 0x000f260000000200 */
[----:B------:R-:W-:Y:S01]  /*13e30*/  IMAD.IADD R195, R200, 0x1, R3 ;  /* 0x00000001c8c37824 */ /* 0x000fe200078e0203 */
[----:B------:R-:W4:Y:S04]  /*13e40*/  LDSM.16.M88.4 R28, [R200+0x7800] ;  /* 0x00780000c81c783b */ /* 0x000f280000000200 */
[----:B------:R-:W4:Y:S04]  /*13e50*/  LDSM.16.M88.4 R8, [R198+0x800] ;  /* 0x00080000c608783b */ /* 0x000f280000000200 */
[----:B---3--:R-:W3:Y:S04]  /*13e60*/  LDSM.16.M88.4 R48, [R198+0x1000] ;  /* 0x00100000c630783b */ /* 0x008ee80000000200 */
[----:B------:R-:W3:Y:S04]  /*13e70*/  LDSM.16.M88.4 R24, [R195+0x6000] ;  /* 0x00600000c318783b */ /* 0x000ee80000000200 */
[----:B------:R-:W3:Y:S01]  /*13e80*/  LDSM.16.M88.4 R40, [R198+0x1800] ;  /* 0x00180000c628783b */ /* 0x000ee20000000200 */
[----:B------:R-:W-:-:S03]  /*13e90*/  LEA R196, R54, R199, 0x1 ;  /* 0x000000c736c47211 */ /* 0x000fc600078e08ff */
[----:B------:R-:W-:Y:S01]  /*13ea0*/  LDSM.16.M88.4 R92, [R198+0x2000] ;  /* 0x00200000c65c783b */ /* 0x000fe20000000200 */
[C---:B-1---5:R-:W-:Y:S03]  /*13eb0*/  HMMA.16816.F32.BF16 R20, R64.reuse, R12, RZ ;  /* 0x0000000c4014723c */ /* 0x062fe600000418ff */
[----:B------:R-:W-:Y:S05]  /*13ec0*/  LDSM.16.M88.4 R100, [R200+0xa800] ;  /* 0x00a80000c864783b */ /* 0x000fea0000000200 */
[C---:B------:R-:W-:Y:S08]  /*13ed0*/  HMMA.16816.F32.BF16 R32, R64.reuse, R44, RZ ;  /* 0x0000002c4020723c */ /* 0x040ff000000418ff */
[C---:B----4-:R-:W-:Y:S01]  /*13ee0*/  HMMA.16816.F32.BF16 R84, R64.reuse, R80, RZ ;  /* 0x000000504054723c */ /* 0x050fe200000418ff */
[----:B------:R-:W-:Y:S01]  /*13ef0*/  IMAD.IADD R191, R3, 0x1, R198 ;  /* 0x0000000103bf7824 */ /* 0x000fe200078e02c6 */
[----:B------:R-:W-:Y:S04]  /*13f00*/  LDSM.16.M88.4 R96, [R196+0x2000] ;  /* 0x00200000c460783b */ /* 0x000fe80000000200 */
[----:B------:R-:W-:Y:S02]  /*13f10*/  LDSM.16.M88.4 R88, [R191] ;  /* 0x00000000bf58783b */ /* 0x000fe40000000200 */
[C---:B------:R-:W-:Y:S02]  /*13f20*/  HMMA.16816.F32.BF16 R12, R64.reuse, R14, RZ ;  /* 0x0000000e400c723c */ /* 0x040fe400000418ff */
[----:B------:R-:W-:Y:S06]  /*13f30*/  LDSM.16.M88.4 R104, [R191+0x2800] ;  /* 0x00280000bf68783b */ /* 0x000fec0000000200 */
[C---:B------:R-:W-:Y:S08]  /*13f40*/  HMMA.16816.F32.BF16 R44, R64.reuse, R46, RZ ;  /* 0x0000002e402c723c */ /* 0x040ff000000418ff */
[----:B------:R-:W-:Y:S08]  /*13f50*/  HMMA.16816.F32.BF16 R80, R64, R82, RZ ;  /* 0x000000524050723c */ /* 0x000ff000000418ff */
[C---:B------:R-:W-:Y:S08]  /*13f60*/  HMMA.16816.F32.BF16 R20, R36.reuse, R60, R20 ;  /* 0x0000003c2414723c */ /* 0x040ff00000041814 */
[----:B------:R-:W-:Y:S01]  /*13f70*/  HMMA.16816.F32.BF16 R12, R36, R62, R12 ;  /* 0x0000003e240c723c */ /* 0x000fe2000004180c */
[----:B------:R-:W-:Y:S07]  /*13f80*/  LDSM.16.M88.4 R60, [R191+0x800] ;  /* 0x00080000bf3c783b */ /* 0x000fee0000000200 */
[C---:B------:R-:W-:Y:S08]  /*13f90*/  HMMA.16816.F32.BF16 R76, R64.reuse, R28, RZ ;  /* 0x0000001c404c723c */ /* 0x040ff000000418ff */
[----:B------:R-:W-:Y:S01]  /*13fa0*/  HMMA.16816.F32.BF16 R64, R64, R30, RZ ;  /* 0x0000001e4040723c */ /* 0x000fe200000418ff */
[----:B------:R-:W1:Y:S07]  /*13fb0*/  LDSM.16.M88.4 R28, [R195+0x6800] ;  /* 0x00680000c31c783b */ /* 0x000e6e0000000200 */
[C---:B------:R-:W-:Y:S08]  /*13fc0*/  HMMA.16816.F32.BF16 R32, R36.reuse, R8, R32 ;  /* 0x000000082420723c */ /* 0x040ff00000041820 */
[C---:B------:R-:W-:Y:S01]  /*13fd0*/  HMMA.16816.F32.BF16 R44, R36.reuse, R10, R44 ;  /* 0x0000000a242c723c */ /* 0x040fe2000004182c */
[----:B------:R-:W4:Y:S07]  /*13fe0*/  LDSM.16.M88.4 R8, [R195+0x7000] ;  /* 0x00700000c308783b */ /* 0x000f2e0000000200 */
[C---:B---3--:R-:W-:Y:S08]  /*13ff0*/  HMMA.16816.F32.BF16 R84, R36.reuse, R48, R84 ;  /* 0x000000302454723c */ /* 0x048ff00000041854 */
[----:B------:R-:W-:Y:S01]  /*14000*/  HMMA.16816.F32.BF16 R80, R36, R50, R80 ;  /* 0x000000322450723c */ /* 0x000fe20000041850 */
[----:B------:R-:W3:Y:S07]  /*14010*/  LDSM.16.M88.4 R48, [R195+0x7800] ;  /* 0x00780000c330783b */ /* 0x000eee0000000200 */
[C---:B------:R-:W-:Y:S08]  /*14020*/  HMMA.16816.F32.BF16 R20, R4.reuse, R24, R20 ;  /* 0x000000180414723c */ /* 0x040ff00000041814 */
[----:B------:R-:W-:Y:S01]  /*14030*/  HMMA.16816.F32.BF16 R12, R4, R26, R12 ;  /* 0x0000001a040c723c */ /* 0x000fe2000004180c */
[----:B------:R-:W3:Y:S07]  /*14040*/  LDSM.16.M88.4 R24, [R196] ;  /* 0x00000000c418783b */ /* 0x000eee0000000200 */
[C---:B------:R-:W-:Y:S08]  /*14050*/  HMMA.16816.F32.BF16 R76, R36.reuse, R40, R76 ;  /* 0x00000028244c723c */ /* 0x040ff0000004184c */
[----:B------:R-:W-:Y:S01]  /*14060*/  HMMA.16816.F32.BF16 R64, R36, R42, R64 ;  /* 0x0000002a2440723c */ /* 0x000fe20000041840 */
[----:B------:R-:W3:Y:S04]  /*14070*/  LDSM.16.M88.4 R40, [R191+0x1000] ;  /* 0x00100000bf28783b */ /* 0x000ee80000000200 */
[----:B------:R-:W-:Y:S03]  /*14080*/  LDSM.16.M88.4 R36, [R201+0x2000] ;  /* 0x00200000c924783b */ /* 0x000fe60000000200 */
[C---:B-1----:R-:W-:Y:S08]  /*14090*/  HMMA.16816.F32.BF16 R32, R4.reuse, R28, R32 ;  /* 0x0000001c0420723c */ /* 0x042ff00000041820 */
[C---:B------:R-:W-:Y:S01]  /*140a0*/  HMMA.16816.F32.BF16 R44, R4.reuse, R30, R44 ;  /* 0x0000001e042c723c */ /* 0x040fe2000004182c */
[----:B------:R-:W-:Y:S07]  /*140b0*/  LDSM.16.M88.4 R28, [R191+0x1800] ;  /* 0x00180000bf1c783b */ /* 0x000fee0000000200 */
[C---:B----4-:R-:W-:Y:S08]  /*140c0*/  HMMA.16816.F32.BF16 R84, R4.reuse, R8, R84 ;  /* 0x000000080454723c */ /* 0x050ff00000041854 */
[C---:B------:R-:W-:Y:S01]  /*140d0*/  HMMA.16816.F32.BF16 R80, R4.reuse, R10, R80 ;  /* 0x0000000a0450723c */ /* 0x040fe20000041850 */
[----:B------:R-:W1:Y:S07]  /*140e0*/  LDSM.16.M88.4 R8, [R200+0x8000] ;  /* 0x00800000c808783b */ /* 0x000e6e0000000200 */
[C---:B---3--:R-:W-:Y:S08]  /*140f0*/  HMMA.16816.F32.BF16 R76, R4.reuse, R48, R76 ;  /* 0x00000030044c723c */ /* 0x048ff0000004184c */
        /* <DEDUP_REMOVED lines=8> */
[----:B------:R-:W-:Y:S07]  /*14180*/  LDSM.16.M88.4 R60, [R200+0x9800] ;  /* 0x00980000c83c783b */ /* 0x000fee0000000200 */
[C---:B------:R-:W-:Y:S08]  /*14190*/  HMMA.16816.F32.BF16 R84, R24.reuse, R40, R84 ;  /* 0x000000281854723c */ /* 0x040ff00000041854 */
[----:B------:R-:W-:Y:S01]  /*141a0*/  HMMA.16816.F32.BF16 R80, R24, R42, R80 ;  /* 0x0000002a1850723c */ /* 0x000fe20000041850 */
[----:B------:R-:W4:Y:S07]  /*141b0*/  LDSM.16.M88.4 R40, [R199+0x2000] ;  /* 0x00200000c728783b */ /* 0x000f2e0000000200 */
[C---:B-1----:R-:W-:Y:S08]  /*141c0*/  HMMA.16816.F32.BF16 R20, R36.reuse, R8, R20 ;  /* 0x000000082414723c */ /* 0x042ff00000041814 */
[C---:B------:R-:W-:Y:S01]  /*141d0*/  HMMA.16816.F32.BF16 R12, R36.reuse, R10, R12 ;  /* 0x0000000a240c723c */ /* 0x040fe2000004180c */
[----:B------:R-:W-:Y:S07]  /*141e0*/  LDSM.16.M88.4 R8, [R195+0x8000] ;  /* 0x00800000c308783b */ /* 0x000fee0000000200 */
[C---:B---3--:R-:W-:Y:S08]  /*141f0*/  HMMA.16816.F32.BF16 R32, R36.reuse, R4, R32 ;  /* 0x000000042420723c */ /* 0x048ff00000041820 */
[----:B------:R-:W-:Y:S01]  /*14200*/  HMMA.16816.F32.BF16 R44, R36, R6, R44 ;  /* 0x00000006242c723c */ /* 0x000fe2000004182c */
[----:B------:R-:W1:Y:S07]  /*14210*/  LDSM.16.M88.4 R4, [R197+0x2000] ;  /* 0x00200000c504783b */ /* 0x000e6e0000000200 */
[C---:B------:R-:W-:Y:S08]  /*14220*/  HMMA.16816.F32.BF16 R76, R24.reuse, R28, R76 ;  /* 0x0000001c184c723c */ /* 0x040ff0000004184c */
[----:B------:R-:W-:Y:S01]  /*14230*/  HMMA.16816.F32.BF16 R64, R24, R30, R64 ;  /* 0x0000001e1840723c */ /* 0x000fe20000041840 */
[----:B------:R-:W3:Y:S04]  /*14240*/  LDSM.16.M88.4 R28, [R198+0x2800] ;  /* 0x00280000c61c783b */ /* 0x000ee80000000200 */
[----:B------:R-:W2:Y:S03]  /*14250*/  LDSM.16.M88.4 R24, [R198+0x3000] ;  /* 0x00300000c618783b */ /* 0x000ea60000000200 */
[C---:B----4-:R-:W-:Y:S08]  /*14260*/  HMMA.16816.F32.BF16 R20, R40.reuse, R92, R20 ;  /* 0x0000005c2814723c */ /* 0x050ff00000041814 */
[----:B------:R-:W-:Y:S01]  /*14270*/  HMMA.16816.F32.BF16 R12, R40, R94, R12 ;  /* 0x0000005e280c723c */ /* 0x000fe2000004180c */
[----:B------:R-:W-:Y:S07]  /*14280*/  LDSM.16.M88.4 R92, [R191+0x3000] ;  /* 0x00300000bf5c783b */ /* 0x000fee0000000200 */
        /* <DEDUP_REMOVED lines=8> */
[----:B------:R-:W-:Y:S04]  /*14310*/  LDSM.16.M88.4 R60, [R201+0x4000] ;  /* 0x00400000c93c783b */ /* 0x000fe80000000200 */
[----:B------:R-:W1:Y:S03]  /*14320*/  LDSM.16.M88.4 R36, [R200+0xa000] ;  /* 0x00a00000c824783b */ /* 0x000e660000000200 */
[C---:B---3--:R-:W-:Y:S08]  /*14330*/  HMMA.16816.F32.BF16 R32, R40.reuse, R28, R32 ;  /* 0x0000001c2820723c */ /* 0x048ff00000041820 */
[C---:B------:R-:W-:Y:S01]  /*14340*/  HMMA.16816.F32.BF16 R44, R40.reuse, R30, R44 ;  /* 0x0000001e282c723c */ /* 0x040fe2000004182c */
[----:B------:R-:W3:Y:S07]  /*14350*/  LDSM.16.M88.4 R28, [R195+0x8800] ;  /* 0x00880000c31c783b */ /* 0x000eee0000000200 */
[C---:B--2---:R-:W-:Y:S08]  /*14360*/  HMMA.16816.F32.BF16 R84, R40.reuse, R24, R84 ;  /* 0x000000182854723c */ /* 0x044ff00000041854 */
[----:B------:R-:W-:Y:S01]  /*14370*/  HMMA.16816.F32.BF16 R80, R40, R26, R80 ;  /* 0x0000001a2850723c */ /* 0x000fe20000041850 */
[----:B------:R-:W2:Y:S07]  /*14380*/  LDSM.16.M88.4 R24, [R195+0x9000] ;  /* 0x00900000c318783b */ /* 0x000eae0000000200 */
[C---:B------:R-:W-:Y:S08]  /*14390*/  HMMA.16816.F32.BF16 R20, R96.reuse, R88, R20 ;  /* 0x000000586014723c */ /* 0x040ff00000041814 */
[----:B------:R-:W-:Y:S01]  /*143a0*/  HMMA.16816.F32.BF16 R12, R96, R90, R12 ;  /* 0x0000005a600c723c */ /* 0x000fe2000004180c */
[----:B------:R-:W-:Y:S07]  /*143b0*/  LDSM.16.M88.4 R88, [R191+0x3800] ;  /* 0x00380000bf58783b */ /* 0x000fee0000000200 */
[C---:B----4-:R-:W-:Y:S08]  /*143c0*/  HMMA.16816.F32.BF16 R76, R40.reuse, R48, R76 ;  /* 0x00000030284c723c */ /* 0x050ff0000004184c */
[----:B------:R-:W-:Y:S01]  /*143d0*/  HMMA.16816.F32.BF16 R64, R40, R50, R64 ;  /* 0x000000322840723c */ /* 0x000fe20000041840 */
[----:B------:R-:W-:Y:S04]  /*143e0*/  LDSM.16.M88.4 R40, [R199+0x4000] ;  /* 0x00400000c728783b */ /* 0x000fe80000000200 */
[----:B------:R-:W4:Y:S03]  /*143f0*/  LDSM.16.M88.4 R48, [R198+0x4000] ;  /* 0x00400000c630783b */ /* 0x000f260000000200 */
[C---:B-1----:R-:W-:Y:S08]  /*14400*/  HMMA.16816.F32.BF16 R20, R60.reuse, R36, R20 ;  /* 0x000000243c14723c */ /* 0x042ff00000041814 */
[----:B------:R-:W-:Y:S01]  /*14410*/  HMMA.16816.F32.BF16 R12, R60, R38, R12 ;  /* 0x000000263c0c723c */ /* 0x000fe2000004180c */
[----:B------:R-:W-:Y:S07]  /*14420*/  LDSM.16.M88.4 R36, [R198+0x4800] ;  /* 0x00480000c624783b */ /* 0x000fee0000000200 */
[C---:B---3--:R-:W-:Y:S08]  /*14430*/  HMMA.16816.F32.BF16 R32, R4.reuse, R28, R32 ;  /* 0x0000001c0420723c */ /* 0x048ff00000041820 */
[C---:B------:R-:W-:Y:S01]  /*14440*/  HMMA.16816.F32.BF16 R44, R4.reuse, R30, R44 ;  /* 0x0000001e042c723c */ /* 0x040fe2000004182c */
[----:B------:R-:W-:Y:S07]  /*14450*/  LDSM.16.M88.4 R28, [R197+0x4000] ;  /* 0x00400000c51c783b */ /* 0x000fee0000000200 */
[C---:B--2---:R-:W-:Y:S08]  /*14460*/  HMMA.16816.F32.BF16 R84, R4.reuse, R24, R84 ;  /* 0x000000180454723c */ /* 0x044ff00000041854 */
[----:B------:R-:W-:Y:S01]  /*14470*/  HMMA.16816.F32.BF16 R80, R4, R26, R80 ;  /* 0x0000001a0450723c */ /* 0x000fe20000041850 */
[----:B------:R-:W1:Y:S07]  /*14480*/  LDSM.16.M88.4 R24, [R195+0xa000] ;  /* 0x00a00000c318783b */ /* 0x000e6e0000000200 */
[C---:B----4-:R-:W-:Y:S08]  /*14490*/  HMMA.16816.F32.BF16 R20, R40.reuse, R48, R20 ;  /* 0x000000302814723c */ /* 0x050ff00000041814 */
        /* <DEDUP_REMOVED lines=21> */
[-C--:B------:R-:W-:Y:S01]  /*145f0*/  FMUL.FTZ R3, R20, R52.reuse ;  /* 0x0000003414037220 */ /* 0x080fe20000410000 */
[----:B------:R-:W-:Y:S01]  /*14600*/  LDSM.16.M88.4 R4, [R195+0xb000] ;  /* 0x00b00000c304783b */ /* 0x000fe20000000200 */
[----:B------:R-:W-:-:S05]  /*14610*/  FMUL.FTZ R48, R21, R52 ;  /* 0x0000003415307220 */ /* 0x000fca0000410000 */
[----:B------:R-:W-:Y:S08]  /*14620*/  HMMA.16816.F32.BF16 R80, R60, R50, R80 ;  /* 0x000000323c50723c */ /* 0x000ff00000041850 */
[----:B-1----:R-:W-:Y:S07]  /*14630*/  HMMA.16816.F32.BF16 R104, R40, R24, R104 ;  /* 0x000000182868723c */ /* 0x002fee0000041868 */
[----:B------:R-:W-:-:S02]  /*14640*/  FMUL.FTZ R24, R22, R52 ;  /* 0x0000003416187220 */ /* 0x000fc40000410000 */
[-C--:B------:R-:W-:Y:S02]  /*14650*/  FMUL.FTZ R25, R23, R52.reuse ;  /* 0x0000003417197220 */ /* 0x080fe40000410000 */
[----:B------:R-:W1:Y:S01]  /*14660*/  LDSM.16.M88.4 R20, [R198+0x5800] ;  /* 0x00580000c614783b */ /* 0x000e620000000200 */
[----:B------:R-:W-:Y:S01]  /*14670*/  HMMA.16816.F32.BF16 R32, R60, R100, R32 ;  /* 0x000000643c20723c */ /* 0x000fe20000041820 */
[----:B------:R-:W-:-:S07]  /*14680*/  FMUL.FTZ R12, R12, R52 ;  /* 0x000000340c0c7220 */ /* 0x000fce0000410000 */
[C---:B------:R-:W-:Y:S01]  /*14690*/  HMMA.16816.F32.BF16 R44, R60.reuse, R102, R44 ;  /* 0x000000663c2c723c */ /* 0x040fe2000004182c */
[----:B------:R2:W3:Y:S07]  /*146a0*/  MUFU.TANH R49, R12 ;  /* 0x0000000c00317308 */ /* 0x0004ee0000002400 */
[----:B----4-:R-:W-:Y:S01]  /*146b0*/  HMMA.16816.F32.BF16 R76, R60, R92, R76 ;  /* 0x0000005c3c4c723c */ /* 0x010fe2000004184c */
[----:B------:R-:W-:-:S07]  /*146c0*/  FMUL.FTZ R50, R13, R52 ;  /* 0x000000340d327220 */ /* 0x000fce0000410000 */
[----:B------:R-:W-:Y:S08]  /*146d0*/  HMMA.16816.F32.BF16 R88, R60, R94, R88 ;  /* 0x0000005e3c58723c */ /* 0x000ff00000041858 */
[----:B------:R-:W-:Y:S07]  /*146e0*/  HMMA.16816.F32.BF16 R80, R40, R26, R80 ;  /* 0x0000001a2850723c */ /* 0x000fee0000041850 */
[----:B------:R-:W-:-:S02]  /*146f0*/  FMUL.FTZ R26, R14, R52 ;  /* 0x000000340e1a7220 */ /* 0x000fc40000410000 */
[----:B------:R-:W-:Y:S02]  /*14700*/  FMUL.FTZ R27, R15, R52 ;  /* 0x000000340f1b7220 */ /* 0x000fe40000410000 */
[----:B--2---:R-:W2:Y:S01]  /*14710*/  LDSM.16.M88.4 R12, [R195+0xb800] ;  /* 0x00b80000c30c783b */ /* 0x004ea20000000200 */
[C---:B------:R-:W-:Y:S08]  /*14720*/  HMMA.16816.F32.BF16 R32, R40.reuse, R36, R32 ;  /* 0x000000242820723c */ /* 0x040ff00000041820 */
[C---:B------:R-:W-:Y:S01]  /*14730*/  HMMA.16816.F32.BF16 R44, R40.reuse, R38, R44 ;  /* 0x00000026282c723c */ /* 0x040fe2000004182c */
[----:B------:R-:W4:Y:S07]  /*14740*/  LDSM.16.M88.4 R36, [R191+0x5000] ;  /* 0x00500000bf24783b */ /* 0x000f2e0000000200 */
[C---:B-1----:R-:W-:Y:S08]  /*14750*/  HMMA.16816.F32.BF16 R76, R40.reuse, R20, R76 ;  /* 0x00000014284c723c */ /* 0x042ff0000004184c */
[----:B------:R-:W-:Y:S08]  /*14760*/  HMMA.16816.F32.BF16 R88, R40, R22, R88 ;  /* 0x000000162858723c */ /* 0x000ff00000041858 */
[C---:B------:R-:W-:Y:S08]  /*14770*/  HMMA.16816.F32.BF16 R104, R28.reuse, R4, R104 ;  /* 0x000000041c68723c */ /* 0x040ff00000041868 */
[----:B------:R-:W-:Y:S01]  /*14780*/  HMMA.16816.F32.BF16 R80, R28, R6, R80 ;  /* 0x000000061c50723c */ /* 0x000fe20000041850 */
[----:B------:R-:W1:Y:S01]  /*14790*/  LDSM.16.M88.4 R4, [R191+0x5800] ;  /* 0x00580000bf04783b */ /* 0x000e620000000200 */
[----:B------:R-:W-:Y:S01]  /*147a0*/  ISETP.GT.AND P5, PT, R223, R210, PT ;  /* 0x000000d2df00720c */ /* 0x000fe20003fa4270 */
[----:B------:R-:W1:Y:S01]  /*147b0*/  MUFU.TANH R3, R3 ;  /* 0x0000000300037308 */ /* 0x000e620000002400 */
[----:B------:R-:W-:Y:S01]  /*147c0*/  IADD3 R16, -R16, R68, -R217 ;  /* 0x0000004410107210 */ /* 0x000fe20007ffe9d9 */
[----:B------:R-:W-:-:S04]  /*147d0*/  DEPBAR.LE SB0, 0x0 ;  /* 0x000080000000791a */ /* 0x000fc80000000000 */
[C---:B------:R-:W-:Y:S08]  /*147e0*/  HMMA.16816.F32.BF16 R32, R28.reuse, R84, R32 ;  /* 0x000000541c20723c */ /* 0x040ff00000041820 */
[C---:B------:R-:W-:Y:S08]  /*147f0*/  HMMA.16816.F32.BF16 R44, R28.reuse, R86, R44 ;  /* 0x000000561c2c723c */ /* 0x040ff0000004182c */
[C---:B--2---:R-:W-:Y:S08]  /*14800*/  HMMA.16816.F32.BF16 R76, R28.reuse, R12, R76 ;  /* 0x0000000c1c4c723c */ /* 0x044ff0000004184c */
[----:B------:R-:W-:Y:S08]  /*14810*/  HMMA.16816.F32.BF16 R88, R28, R14, R88 ;  /* 0x0000000e1c58723c */ /* 0x000ff00000041858 */
[C---:B------:R-:W-:Y:S08]  /*14820*/  HMMA.16816.F32.BF16 R32, R8.reuse, R64, R32 ;  /* 0x000000400820723c */ /* 0x040ff00000041820 */
[C---:B------:R-:W-:Y:S08]  /*14830*/  HMMA.16816.F32.BF16 R44, R8.reuse, R66, R44 ;  /* 0x00000042082c723c */ /* 0x040ff0000004182c */
[C---:B----4-:R-:W-:Y:S08]  /*14840*/  HMMA.16816.F32.BF16 R104, R8.reuse, R36, R104 ;  /* 0x000000240868723c */ /* 0x050ff00000041868 */
[C---:B------:R-:W-:Y:S08]  /*14850*/  HMMA.16816.F32.BF16 R80, R8.reuse, R38, R80 ;  /* 0x000000260850723c */ /* 0x040ff00000041850 */
[C---:B-1----:R-:W-:Y:S08]  /*14860*/  HMMA.16816.F32.BF16 R76, R8.reuse, R4, R76 ;  /* 0x00000004084c723c */ /* 0x042ff0000004184c */
[----:B------:R-:W-:Y:S01]  /*14870*/  HMMA.16816.F32.BF16 R88, R8, R6, R88 ;  /* 0x000000060858723c */ /* 0x000fe20000041858 */
[----:B------:R-:W-:-:S02]  /*14880*/  FMUL.FTZ R20, R34, R52 ;  /* 0x0000003422147220 */ /* 0x000fc40000410000 */
[-C--:B------:R-:W-:Y:S02]  /*14890*/  FMUL.FTZ R21, R35, R52.reuse ;  /* 0x0000003423157220 */ /* 0x080fe40000410000 */
[-C--:B------:R-:W-:Y:S02]  /*148a0*/  FMUL.FTZ R32, R32, R52.reuse ;  /* 0x0000003420207220 */ /* 0x080fe40000410000 */
[----:B------:R-:W-:Y:S01]  /*148b0*/  LEA R7, R70, R53, 0x4 ;  /* 0x0000003546077211 */ /* 0x000fe200078e20ff */
[-C--:B------:R-:W-:Y:S02]  /*148c0*/  FMUL.FTZ R33, R33, R52.reuse ;  /* 0x0000003421217220 */ /* 0x080fe40000410000 */
[-C--:B------:R-:W-:Y:S02]  /*148d0*/  FMUL.FTZ R35, R44, R52.reuse ;  /* 0x000000342c237220 */ /* 0x080fe40000410000 */
[-C--:B------:R-:W-:Y:S02]  /*148e0*/  FMUL.FTZ R34, R45, R52.reuse ;  /* 0x000000342d227220 */ /* 0x080fe40000410000 */
[----:B------:R-:W-:-:S02]  /*148f0*/  FMUL.FTZ R22, R46, R52 ;  /* 0x000000342e167220 */ /* 0x000fc40000410000 */
[-C--:B------:R-:W-:Y:S02]  /*14900*/  FMUL.FTZ R12, R47, R52.reuse ;  /* 0x000000342f0c7220 */ /* 0x080fe40000410000 */
[-C--:B------:R-:W-:Y:S02]  /*14910*/  FMUL.FTZ R104, R104, R52.reuse ;  /* 0x0000003468687220 */ /* 0x080fe40000410000 */
        /* <DEDUP_REMOVED lines=14> */
[----:B------:R-:W-:Y:S01]  /*14a00*/  FMUL.FTZ R91, R91, R52 ;  /* 0x000000345b5b7220 */ /* 0x000fe20000410000 */
[----:B------:R-:W-:Y:S01]  /*14a10*/  IADD3 R5, R68, 0x1, -R217 ;  /* 0x0000000144057810 */ /* 0x000fe20007ffe8d9 */
[----:B------:R-:W-:Y:S01]  /*14a20*/  IMAD.IADD R7, R72, 0x1, R7 ;  /* 0x0000000148077824 */ /* 0x000fe200078e0207 */
[----:B------:R-:W1:Y:S02]  /*14a30*/  MUFU.TANH R48, R48 ;  /* 0x0000003000307308 */ /* 0x000e640000002400 */
[----:B------:R-:W-:-:S02]  /*14a40*/  IADD3 R2, R2, R5, RZ ;  /* 0x0000000502027210 */ /* 0x000fc40007ffe0ff */
[----:B------:R-:W-:-:S04]  /*14a50*/  IADD3 R225, R7, 0x8, RZ ;  /* 0x0000000807e17810 */ /* 0x000fc80007ffe0ff */
[----:B------:R-:W2:Y:S01]  /*14a60*/  MUFU.TANH R24, R24 ;  /* 0x0000001800187308 */ /* 0x000ea20000002400 */
[----:B------:R-:W-:-:S07]  /*14a70*/  IADD3 R227, R7, R16, RZ ;  /* 0x0000001007e37210 */ /* 0x000fce0007ffe0ff */
[----:B------:R-:W4:Y:S01]  /*14a80*/  MUFU.TANH R25, R25 ;  /* 0x0000001900197308 */ /* 0x000f220000002400 */
[----:B------:R-:W-:-:S07]  /*14a90*/  IMAD.IADD R7, R7, 0x1, R2 ;  /* 0x0000000107077824 */ /* 0x000fce00078e0202 */
[----:B------:R-:W1:Y:S01]  /*14aa0*/  MUFU.TANH R50, R50 ;  /* 0x0000003200327308 */ /* 0x000e620000002400 */
[----:B------:R-:W-:-:S07]  /*14ab0*/  IADD3 R5, R2, R225, RZ ;  /* 0x000000e102057210 */ /* 0x000fce0007ffe0ff */
[----:B------:R-:W1:Y:S08]  /*14ac0*/  MUFU.TANH R26, R26 ;  /* 0x0000001a001a7308 */ /* 0x000e700000002400 */
        /* <DEDUP_REMOVED lines=25> */
[----:B------:R-:W-:Y:S01]  /*14c60*/  IADD3 R225, R16, R225, RZ ;  /* 0x000000e110e17210 */ /* 0x000fe20007ffe0ff */
[----:B------:R-:W-:Y:S01]  /*14c70*/  BSSY B1, `(.L_x_2708) ;  /* 0x00000b6000017945 */ /* 0x000fe20003800000 */
[----:B------:R-:W-:-:S02]  /*14c80*/  ISETP.NE.U32.AND P0, PT, R220, RZ, PT ;  /* 0x000000ffdc00720c */ /* 0x000fc40003f05070 */
[-C--:B------:R-:W-:Y:S02]  /*14c90*/  IMNMX R226, R7, R68.reuse, PT ;  /* 0x0000004407e27217 */ /* 0x080fe40003800200 */
[----:B------:R-:W-:Y:S02]  /*14ca0*/  IMNMX R224, R5, R68, PT ;  /* 0x0000004405e07217 */ /* 0x000fe40003800200 */
[----:B------:R-:W-:Y:S02]  /*14cb0*/  ISETP.NE.AND.EX P0, PT, R221, RZ, PT, P0 ;  /* 0x000000ffdd00720c */ /* 0x000fe40003f05300 */
[----:B------:R-:W-:Y:S02]  /*14cc0*/  IMNMX R227, RZ, R227, !PT ;  /* 0x000000e3ffe37217 */ /* 0x000fe40007800200 */
[----:B------:R-:W-:Y:S02]  /*14cd0*/  IMNMX R225, RZ, R225, !PT ;  /* 0x000000e1ffe17217 */ /* 0x000fe40007800200 */
        /* <DEDUP_REMOVED lines=10> */
[----:B------:R-:W-:Y:S01]  /*14d80*/  IADD3 R135, R198, 0x5800, RZ ;  /* 0x00005800c6877810 */ /* 0x000fe20007ffe0ff */
[----:B------:R-:W-:Y:S06]  /*14d90*/  BAR.SYNC.DEFER_BLOCKING 0x0 ;  /* 0x0000000000007b1d */ /* 0x000fec0000010000 */
[----:B------:R-:W-:Y:S05]  /*14da0*/  @!P5 BRA `(.L_x_2709) ;  /* 0x00000a200000d947 */ /* 0x000fea0003800000 */
[----:B-1234-:R-:W-:Y:S01]  /*14db0*/  BSSY B0, `(.L_x_2710) ;  /* 0x0000041000007945 */ /* 0x01efe20003800000 */
        /* <DEDUP_REMOVED lines=33> */
[----:B------:R-:W-:-:S03]  /*14fd0*/  ISETP.NE.AND P2, PT, R4, RZ, PT ;  /* 0x000000ff0400720c */ /* 0x000fc60003f45270 */
[----:B------:R-:W-:Y:S02]  /*14fe0*/  @P4 IADD3 R8, R8, 0x1, RZ ;  /* 0x0000000108084810 */ /* 0x000fe40007ffe0ff */
[----:B------:R-:W-:-:S03]  /*14ff0*/  @P6 IADD3 R10, R10, 0x1, RZ ;  /* 0x000000010a0a6810 */ /* 0x000fc60007ffe0ff */
[----:B------:R-:W-:-:S03]  /*15000*/  @!P1 IMAD.MOV R8, RZ, RZ, -R8 ;  /* 0x000000ffff089224 */ /* 0x000fc600078e0a08 */
[----:B------:R-:W-:Y:S02]  /*15010*/  @!P3 IMAD.MOV R10, RZ, RZ, -R10 ;  /* 0x000000ffff0ab224 */ /* 0x000fe400078e0a0a */
[C---:B------:R-:W-:Y:S02]  /*15020*/  SEL R2, R5.reuse, R8, !P2 ;  /* 0x0000000805027207 */ /* 0x040fe40005000000 */
[----:B------:R-:W2:Y:S01]  /*15030*/  LD.E.64 R8, [R18.64+0x38] ;  /* 0x0000380612087980 */ /* 0x000ea2000c101b00 */
[----:B------:R-:W-:Y:S02]  /*15040*/  SEL R5, R5, R10, !P2 ;  /* 0x0000000a05057207 */ /* 0x000fe40005000000 */
[--C-:B------:R-:W-:Y:S01]  /*15050*/  IMAD.WIDE R30, R2, 0x4, R220.reuse ;  /* 0x00000004021e7825 */ /* 0x100fe200078e02dc */
[----:B------:R-:W3:Y:S03]  /*15060*/  LD.E.64 R10, [R18.64+0x20] ;  /* 0x00002006120a7980 */ /* 0x000ee6000c101b00 */
[C---:B------:R-:W-:Y:S01]  /*15070*/  IMAD.WIDE R28, R5.reuse, 0x4, R220 ;  /* 0x00000004051c7825 */ /* 0x040fe200078e02dc */
[----:B------:R-:W4:Y:S04]  /*15080*/  LD.E R6, [R30.64] ;  /* 0x000000061e067980 */ /* 0x000f28000c101900 */
[----:B------:R-:W4:Y:S01]  /*15090*/  LD.E R7, [R28.64] ;  /* 0x000000061c077980 */ /* 0x000f22000c101900 */
[----:B------:R-:W-:-:S05]  /*150a0*/  IADD3 R5, R5, -R2, RZ ;  /* 0x8000000205057210 */ /* 0x000fca0007ffe0ff */
[----:B------:R-:W-:-:S05]  /*150b0*/  IMAD R4, R4, R5, -0x40 ;  /* 0xffffffc004047424 */ /* 0x000fca00078e0205 */
[----:B------:R-:W-:Y:S01]  /*150c0*/  SHF.R.S32.HI R5, RZ, 0x1f, R4 ;  /* 0x0000001fff057819 */ /* 0x000fe20000011404 */
[-C--:B--2---:R-:W-:Y:S02]  /*150d0*/  IMAD R2, R9, R4.reuse, RZ ;  /* 0x0000000409027224 */ /* 0x084fe400078e02ff */
[----:B------:R-:W-:-:S04]  /*150e0*/  IMAD.WIDE.U32 R14, R8, R4, RZ ;  /* 0x00000004080e7225 */ /* 0x000fc800078e00ff */
[----:B------:R-:W-:Y:S02]  /*150f0*/  IMAD R2, R8, R5, R2 ;  /* 0x0000000508027224 */ /* 0x000fe400078e0202 */
[----:B----4-:R-:W-:Y:S02]  /*15100*/  IMAD.IADD R7, R6, 0x1, -R7 ;  /* 0x0000000106077824 */ /* 0x010fe400078e0a07 */
[----:B------:R-:W-:Y:S02]  /*15110*/  IMAD.IADD R15, R15, 0x1, R2 ;  /* 0x000000010f0f7824 */ /* 0x000fe400078e0202 */
[----:B---3--:R-:W-:Y:S01]  /*15120*/  IMAD R5, R11, R7, RZ ;  /* 0x000000070b057224 */ /* 0x008fe200078e02ff */
[----:B------:R-:W-:-:S05]  /*15130*/  SHF.R.S32.HI R4, RZ, 0x1f, R7 ;  /* 0x0000001fff047819 */ /* 0x000fca0000011407 */
[----:B------:R-:W-:Y:S02]  /*15140*/  IMAD R4, R10, R4, R5 ;  /* 0x000000040a047224 */ /* 0x000fe400078e0205 */
[----:B------:R-:W-:-:S04]  /*15150*/  IMAD.WIDE.U32 R10, R7, R10, R14 ;  /* 0x0000000a070a7225 */ /* 0x000fc800078e000e */
[----:B------:R-:W-:Y:S01]  /*15160*/  IMAD.MOV.U32 R5, RZ, RZ, R10 ;  /* 0x000000ffff057224 */ /* 0x000fe200078e000a */
[----:B------:R-:W-:Y:S01]  /*15170*/  IADD3 R4, R11, R4, RZ ;  /* 0x000000040b047210 */ /* 0x000fe20007ffe0ff */
[----:B------:R-:W-:Y:S05]  /*15180*/  BRA `(.L_x_2712) ;  /* 0x0000003000007947 */ /* 0x000fea0003800000 */
.L_x_2711:
[----:B------:R-:W2:Y:S02]  /*15190*/  LD.E R5, [R18.64+0x38] ;  /* 0x0000380612057980 */ /* 0x000ea4000c101900 */
[----:B--2---:R-:W-:-:S04]  /*151a0*/  LEA R5, -R5, RZ, 0x6 ;  /* 0x000000ff05057211 */ /* 0x004fc800078e31ff */
[----:B------:R-:W-:Y:S02]  /*151b0*/  SHF.R.S32.HI R4, RZ, 0x1f, R5 ;  /* 0x0000001fff047819 */ /* 0x000fe40000011405 */
.L_x_2712:
[----:B------:R-:W-:Y:S05]  /*151c0*/  BSYNC B0 ;  /* 0x0000000000007941 */ /* 0x000fea0003800000 */
.L_x_2710:
        /* <DEDUP_REMOVED lines=96> */
.L_x_2709:
[----:B-1234-:R-:W-:Y:S05]  /*157d0*/  BSYNC B1 ;  /* 0x0000000000017941 */ /* 0x01efea0003800000 */
.L_x_2708:
[----:B------:R1:W2:Y:S01]  /*157e0*/  LD.E R167, [R18.64+0xdc] ;  /* 0x0000dc0612a77980 */ /* 0x0002a2000c101900 */
[----:B------:R-:W-:-:S02]  /*157f0*/  IMAD.IADD R17, R17, 0x1, R0 ;  /* 0x0000000111117824 */ /* 0x000fc400078e0200 */
[----:B------:R-:W-:-:S03]  /*15800*/  IMAD.SHL.U32 R205, R55, 0x2, RZ ;  /* 0x0000000237cd7824 */ /* 0x000fc600078e00ff */
[CC--:B------:R-:W-:Y:S01]  /*15810*/  ISETP.GE.AND P1, PT, R17.reuse, R227.reuse, PT ;  /* 0x000000e31100720c */ /* 0x0c0fe20003f26270 */
[--C-:B------:R-:W-:Y:S01]  /*15820*/  IMAD R203, R54, 0x2, R205.reuse ;  /* 0x0000000236cb7824 */ /* 0x100fe200078e02cd */
[C---:B------:R-:W-:Y:S01]  /*15830*/  IADD3 R4, R17.reuse, 0x1, RZ ;  /* 0x0000000111047810 */ /* 0x040fe20007ffe0ff */
[----:B------:R-:W-:Y:S01]  /*15840*/  IMAD R204, R56, 0x2, R205 ;  /* 0x0000000238cc7824 */ /* 0x000fe200078e02cd */
[C---:B------:R-:W-:Y:S01]  /*15850*/  ISETP.GE.OR P1, PT, R17.reuse, R226, !P1 ;  /* 0x000000e21100720c */ /* 0x040fe20004f26670 */
[----:B------:R-:W-:Y:S01]  /*15860*/  LDSM.16.MT88.4 R40, [R205+0xe000] ;  /* 0x00e00000cd28783b */ /* 0x000fe20000004200 */
[----:B------:R-:W-:Y:S01]  /*15870*/  IADD3 R2, R17, 0x8, RZ ;  /* 0x0000000811027810 */ /* 0x000fe20007ffe0ff */
[----:B------:R-:W-:Y:S01]  /*15880*/  IMAD R202, R54, 0x2, R204 ;  /* 0x0000000236ca7824 */ /* 0x000fe200078e02cc */
[----:B------:R-:W-:Y:S01]  /*15890*/  FSEL R3, R3, -INF , !P1 ;  /* 0xff80000003037808 */ /* 0x000fe20004800000 */
[----:B------:R-:W-:Y:S01]  /*158a0*/  LDSM.16.MT88.4 R56, [R203+0xe000] ;  /* 0x00e00000cb38783b */ /* 0x000fe20000004200 */
[----:B------:R-:W-:-:S02]  /*158b0*/  ISETP.GE.AND P4, PT, R4, R227, PT ;  /* 0x000000e30400720c */ /* 0x000fc40003f86270 */
[-C--:B------:R-:W-:Y:S01]  /*158c0*/  ISETP.GE.AND P2, PT, R4, R225.reuse, PT ;  /* 0x000000e10400720c */ /* 0x080fe20003f46270 */
[----:B------:R-:W-:Y:S01]  /*158d0*/  LDSM.16.MT88.4 R124, [R205+0xc000] ;  /* 0x00c00000cd7c783b */ /* 0x000fe20000004200 */
[----:B------:R-:W-:Y:S02]  /*158e0*/  ISETP.GE.AND P6, PT, R17, R225, PT ;  /* 0x000000e11100720c */ /* 0x000fe40003fc6270 */
[C---:B------:R-:W-:Y:S01]  /*158f0*/  ISETP.GE.AND P3, PT, R2.reuse, R227, PT ;  /* 0x000000e30200720c */ /* 0x040fe20003f66270 */
[----:B------:R-:W-:Y:S01]  /*15900*/  LDSM.16.MT88.4 R116, [R204+0xc000] ;  /* 0x00c00000cc74783b */ /* 0x000fe20000004200 */
[----:B------:R-:W-:Y:S02]  /*15910*/  ISETP.GE.AND P1, PT, R2, R225, PT ;  /* 0x000000e10200720c */ /* 0x000fe40003f26270 */
[C---:B------:R-:W-:Y:S01]  /*15920*/  ISETP.GE.OR P4, PT, R4.reuse, R226, !P4 ;  /* 0x000000e20400720c */ /* 0x040fe20006786670 */
[----:B------:R-:W-:Y:S01]  /*15930*/  LDSM.16.MT88.4 R108, [R203+0xc000] ;  /* 0x00c00000cb6c783b */ /* 0x000fe20000004200 */
[----:B------:R-:W-:-:S02]  /*15940*/  ISETP.GE.OR P2, PT, R4, R224, !P2 ;  /* 0x000000e00400720c */ /* 0x000fc40005746670 */
[C---:B------:R-:W-:Y:S01]  /*15950*/  ISETP.GE.OR P6, PT, R17.reuse, R224, !P6 ;  /* 0x000000e01100720c */ /* 0x040fe200077c6670 */
[----:B------:R-:W-:Y:S01]  /*15960*/  LDSM.16.MT88.4 R100, [R202+0xc000] ;  /* 0x00c00000ca64783b */ /* 0x000fe20000004200 */
[C---:B------:R-:W-:Y:S02]  /*15970*/  ISETP.GE.OR P3, PT, R2.reuse, R226, !P3 ;  /* 0x000000e20200720c */ /* 0x040fe40005f66670 */
[----:B------:R-:W-:Y:S01]  /*15980*/  ISETP.GE.OR P1, PT, R2, R224, !P1 ;  /* 0x000000e00200720c */ /* 0x000fe20004f26670 */
[----:B------:R-:W-:Y:S01]  /*15990*/  LDSM.16.MT88.4 R64, [R202+0xe000] ;  /* 0x00e00000ca40783b */ /* 0x000fe20000004200 */
[C---:B------:R-:W-:Y:S02]  /*159a0*/  IADD3 R4, R17.reuse, 0x9, RZ ;  /* 0x0000000911047810 */ /* 0x040fe40007ffe0ff */
[----:B------:R-:W-:Y:S01]  /*159b0*/  IADD3 R2, R17, 0x10, RZ ;  /* 0x0000001011027810 */ /* 0x000fe20007ffe0ff */
[----:B------:R-:W-:Y:S01]  /*159c0*/  LDSM.16.MT88.4 R72, [R205+0x10000] ;  /* 0x01000000cd48783b */ /* 0x000fe20000004200 */
[----:B------:R-:W-:-:S02]  /*159d0*/  FSEL R24, R24, -INF , !P6 ;  /* 0xff80000018187808 */ /* 0x000fc40007000000 */
[----:B------:R-:W-:Y:S01]  /*159e0*/  FSEL R48, R48, -INF , !P4 ;  /* 0xff80000030307808 */ /* 0x000fe20006000000 */
[----:B------:R-:W-:Y:S01]  /*159f0*/  LDSM.16.MT88.4 R80, [R204+0x10000] ;  /* 0x01000000cc50783b */ /* 0x000fe20000004200 */
[----:B------:R-:W-:Y:S02]  /*15a00*/  FSEL R25, R25, -INF , !P2 ;  /* 0xff80000019197808 */ /* 0x000fe40005000000 */
[----:B------:R-:W-:Y:S01]  /*15a10*/  FSEL R49, R49, -INF , !P3 ;  /* 0xff80000031317808 */ /* 0x000fe20005800000 */
[----:B------:R-:W-:Y:S01]  /*15a20*/  LDSM.16.MT88.4 R88, [R203+0x10000] ;  /* 0x01000000cb58783b */ /* 0x000fe20000004200 */
[C---:B------:R-:W-:Y:S02]  /*15a30*/  ISETP.GE.AND P6, PT, R4.reuse, R227, PT ;  /* 0x000000e30400720c */ /* 0x040fe40003fc6270 */
[----:B------:R-:W-:Y:S01]  /*15a40*/  ISETP.GE.AND P4, PT, R4, R225, PT ;  /* 0x000000e10400720c */ /* 0x000fe20003f86270 */
[----:B------:R-:W-:Y:S01]  /*15a50*/  LDSM.16.MT88.4 R136, [R204+0xc800] ;  /* 0x00c80000cc88783b */ /* 0x000fe20000004200 */
[----:B------:R-:W-:-:S02]  /*15a60*/  ISETP.GE.AND P2, PT, R2, R227, PT ;  /* 0x000000e30200720c */ /* 0x000fc40003f46270 */
[----:B------:R-:W-:Y:S01]  /*15a70*/  ISETP.GE.AND P3, PT, R2, R225, PT ;  /* 0x000000e10200720c */ /* 0x000fe20003f66270 */
[----:B------:R-:W-:Y:S01]  /*15a80*/  LDSM.16.MT88.4 R28, [R202+0xc800] ;  /* 0x00c80000ca1c783b */ /* 0x000fe20000004200 */
[C---:B------:R-:W-:Y:S02]  /*15a90*/  ISETP.GE.OR P6, PT, R4.reuse, R226, !P6 ;  /* 0x000000e20400720c */ /* 0x040fe400077c6670 */
[----:B------:R-:W-:Y:S02]  /*15aa0*/  ISETP.GE.OR P4, PT, R4, R224, !P4 ;  /* 0x000000e00400720c */ /* 0x000fe40006786670 */
[C---:B------:R-:W-:Y:S02]  /*15ab0*/  ISETP.GE.OR P2, PT, R2.reuse, R226, !P2 ;  /* 0x000000e20200720c */ /* 0x040fe40005746670 */
[----:B------:R-:W-:Y:S02]  /*15ac0*/  ISETP.GE.OR P3, PT, R2, R224, !P3 ;  /* 0x000000e00200720c */ /* 0x000fe40005f66670 */
[----:B------:R-:W-:-:S02]  /*15ad0*/  IADD3 R4, R17, 0x11, RZ ;  /* 0x0000001111047810 */ /* 0x000fc40007ffe0ff */
[----:B------:R-:W-:Y:S02]  /*15ae0*/  IADD3 R2, R17, 0x18, RZ ;  /* 0x0000001811027810 */ /* 0x000fe40007ffe0ff */
[----:B------:R-:W-:Y:S02]  /*15af0*/  FSEL R50, R50, -INF , !P6 ;  /* 0xff80000032327808 */ /* 0x000fe40007000000 */
[----:B------:R-:W-:Y:S02]  /*15b00*/  FSEL R27, R27, -INF , !P4 ;  /* 0xff8000001b1b7808 */ /* 0x000fe40006000000 */
[----:B------:R-:W-:Y:S02]  /*15b10*/  FSEL R6, R32, -INF , !P2 ;  /* 0xff80000020067808 */ /* 0x000fe40005000000 */
[----:B------:R-:W-:Y:S02]  /*15b20*/  ISETP.GE.AND P6, PT, R4, R225, PT ;  /* 0x000000e10400720c */ /* 0x000fe40003fc6270 */
[----:B------:R-:W-:-:S02]  /*15b30*/  ISETP.GE.AND P4, PT, R2, R227, PT ;  /* 0x000000e30200720c */ /* 0x000fc40003f86270 */
[----:B------:R-:W-:Y:S02]  /*15b40*/  ISETP.GE.AND P2, PT, R2, R225, PT ;  /* 0x000000e10200720c */ /* 0x000fe40003f46270 */
[----:B------:R-:W-:Y:S02]  /*15b50*/  FSEL R26, R26, -INF , !P1 ;  /* 0xff8000001a1a7808 */ /* 0x000fe40004800000 */
[----:B------:R-:W-:Y:S02]  /*15b60*/  IADD3 R7, R17, 0x19, RZ ;  /* 0x0000001911077810 */ /* 0x000fe40007ffe0ff */
[C---:B------:R-:W-:Y:S02]  /*15b70*/  ISETP.GE.AND P1, PT, R4.reuse, R227, PT ;  /* 0x000000e30400720c */ /* 0x040fe40003f26270 */
[----:B------:R-:W-:Y:S02]  /*15b80*/  ISETP.GE.OR P6, PT, R4, R224, !P6 ;  /* 0x000000e00400720c */ /* 0x000fe400077c6670 */
[----:B------:R-:W-:-:S02]  /*15b90*/  ISETP.GE.OR P4, PT, R2, R226, !P4 ;  /* 0x000000e20200720c */ /* 0x000fc40006786670 */
[----:B------:R-:W-:Y:S02]  /*15ba0*/  ISETP.GE.OR P2, PT, R2, R224, !P2 ;  /* 0x000000e00200720c */ /* 0x000fe40005746670 */
[----:B------:R-:W-:Y:S02]  /*15bb0*/  IADD3 R2, R17, 0x20, RZ ;  /* 0x0000002011027810 */ /* 0x000fe40007ffe0ff */
[----:B------:R-:W-:Y:S02]  /*15bc0*/  FSEL R11, R20, -INF , !P3 ;  /* 0xff800000140b7808 */ /* 0x000fe40005800000 */
[----:B------:R-:W-:Y:S02]  /*15bd0*/  ISETP.GE.AND P3, PT, R7, R227, PT ;  /* 0x000000e30700720c */ /* 0x000fe40003f66270 */
[----:B------:R-:W-:Y:S02]  /*15be0*/  ISETP.GE.OR P1, PT, R4, R226, !P1 ;  /* 0x000000e20400720c */ /* 0x000fe40004f26670 */
[----:B------:R-:W-:-:S02]  /*15bf0*/  FSEL R10, R21, -INF , !P6 ;  /* 0xff800000150a7808 */ /* 0x000fc40007000000 */
[----:B------:R-:W-:Y:S02]  /*15c00*/  FSEL R4, R35, -INF , !P4 ;  /* 0xff80000023047808 */ /* 0x000fe40006000000 */
[C---:B------:R-:W-:Y:S02]  /*15c10*/  ISETP.GE.AND P6, PT, R2.reuse, R227, PT ;  /* 0x000000e30200720c */ /* 0x040fe40003fc6270 */
[C---:B------:R-:W-:Y:S02]  /*15c20*/  ISETP.GE.AND P4, PT, R2.reuse, R225, PT ;  /* 0x000000e10200720c */ /* 0x040fe40003f86270 */
[-C--:B------:R-:W-:Y:S02]  /*15c30*/  ISETP.GE.OR P3, PT, R7, R226.reuse, !P3 ;  /* 0x000000e20700720c */ /* 0x080fe40005f66670 */
[----:B------:R-:W-:Y:S02]  /*15c40*/  IADD3 R13, R17, 0x21, RZ ;  /* 0x00000021110d7810 */ /* 0x000fe40007ffe0ff */
[----:B------:R-:W-:-:S02]  /*15c50*/  ISETP.GE.OR P6, PT, R2, R226, !P6 ;  /* 0x000000e20200720c */ /* 0x000fc400077c6670 */
[----:B------:R-:W-:Y:S02]  /*15c60*/  ISETP.GE.OR P4, PT, R2, R224, !P4 ;  /* 0x000000e00200720c */ /* 0x000fe40006786670 */
[----:B------:R-:W-:Y:S02]  /*15c70*/  FSEL R9, R22, -INF , !P2 ;  /* 0xff80000016097808 */ /* 0x000fe40005000000 */
[----:B------:R-:W-:Y:S01]  /*15c80*/  FSEL R2, R34, -INF , !P3 ;  /* 0xff80000022027808 */ /* 0x000fe20005800000 */
[----:B------:R-:W-:Y:S01]  /*15c90*/  LDSM.16.MT88.4 R20, [R205+0xc800] ;  /* 0x00c80000cd14783b */ /* 0x000fe20000004200 */
[C---:B------:R-:W-:Y:S02]  /*15ca0*/  ISETP.GE.AND P2, PT, R13.reuse, R227, PT ;  /* 0x000000e30d00720c */ /* 0x040fe40003f46270 */
[----:B------:R-:W-:Y:S02]  /*15cb0*/  ISETP.GE.AND P3, PT, R13, R225, PT ;  /* 0x000000e10d00720c */ /* 0x000fe40003f66270 */
[----:B------:R-:W-:-:S02]  /*15cc0*/  FMNMX.FTZ R14, R3, R48, !PT ;  /* 0x00000030030e7209 */ /* 0x000fc40007810000 */
[C---:B------:R-:W-:Y:S02]  /*15cd0*/  ISETP.GE.OR P2, PT, R13.reuse, R226, !P2 ;  /* 0x000000e20d00720c */ /* 0x040fe40005746670 */
[----:B------:R-:W-:Y:S02]  /*15ce0*/  ISETP.GE.OR P3, PT, R13, R224, !P3 ;  /* 0x000000e00d00720c */ /* 0x000fe40005f66670 */
[----:B------:R-:W-:Y:S02]  /*15cf0*/  FMNMX.FTZ R13, R49, R14, !PT ;  /* 0x0000000e310d7209 */ /* 0x000fe40007810000 */
[----:B------:R-:W-:Y:S02]  /*15d00*/  FSEL R5, R33, -INF , !P1 ;  /* 0xff80000021057808 */ /* 0x000fe40004800000 */
[----:B------:R-:W-:Y:S01]  /*15d10*/  FMNMX.FTZ R13, R50, R13, !PT ;  /* 0x0000000d320d7209 */ /* 0x000fe20007810000 */
[----:B------:R-:W-:Y:S01]  /*15d20*/  LDSM.16.MT88.4 R32, [R203+0xc800] ;  /* 0x00c80000cb20783b */ /* 0x000fe20000004200 */
[----:B------:R-:W-:-:S02]  /*15d30*/  ISETP.GE.AND P1, PT, R7, R225, PT ;  /* 0x000000e10700720c */ /* 0x000fc40003f26270 */
[----:B------:R-:W-:Y:S02]  /*15d40*/  FMNMX.FTZ R14, R6, R13, !PT ;  /* 0x0000000d060e7209 */ /* 0x000fe40007810000 */
[----:B------:R-:W-:Y:S02]  /*15d50*/  FMNMX.FTZ R15, R24, R25, !PT ;  /* 0x00000019180f7209 */ /* 0x000fe40007810000 */
[----:B------:R-:W-:Y:S02]  /*15d60*/  FMNMX.FTZ R13, R5, R14, !PT ;  /* 0x0000000e050d7209 */ /* 0x000fe40007810000 */
[----:B------:R-:W-:Y:S02]  /*15d70*/  ISETP.GE.OR P1, PT, R7, R224, !P1 ;  /* 0x000000e00700720c */ /* 0x000fe40004f26670 */
[----:B------:R-:W-:Y:S02]  /*15d80*/  IADD3 R7, R17, 0x28, RZ ;  /* 0x0000002811077810 */ /* 0x000fe40007ffe0ff */
[----:B------:R-:W-:-:S02]  /*15d90*/  FMNMX.FTZ R13, R4, R13, !PT ;  /* 0x0000000d040d7209 */ /* 0x000fc40007810000 */
[----:B------:R-:W-:Y:S02]  /*15da0*/  FMNMX.FTZ R14, R26, R15, !PT ;  /* 0x0000000f1a0e7209 */ /* 0x000fe40007810000 */
[----:B------:R-:W-:Y:S02]  /*15db0*/  FSEL R8, R12, -INF , !P1 ;  /* 0xff8000000c087808 */ /* 0x000fe40004800000 */
[----:B------:R-:W-:Y:S02]  /*15dc0*/  FSEL R156, R156, -INF , !P6 ;  /* 0xff8000009c9c7808 */ /* 0x000fe40007000000 */
[C---:B------:R-:W-:Y:S02]  /*15dd0*/  ISETP.GE.AND P1, PT, R7.reuse, R227, PT ;  /* 0x000000e30700720c */ /* 0x040fe40003f26270 */
[----:B------:R-:W-:Y:S02]  /*15de0*/  ISETP.GE.AND P6, PT, R7, R225, PT ;  /* 0x000000e10700720c */ /* 0x000fe40003fc6270 */
[----:B------:R-:W-:-:S02]  /*15df0*/  IADD3 R12, R17, 0x29, RZ ;  /* 0x00000029110c7810 */ /* 0x000fc40007ffe0ff */
[----:B------:R-:W-:Y:S02]  /*15e00*/  FMNMX.FTZ R13, R2, R13, !PT ;  /* 0x0000000d020d7209 */ /* 0x000fe40007810000 */
[----:B------:R-:W-:Y:S02]  /*15e10*/  FMNMX.FTZ R14, R27, R14, !PT ;  /* 0x0000000e1b0e7209 */ /* 0x000fe40007810000 */
[C---:B------:R-:W-:Y:S02]  /*15e20*/  ISETP.GE.OR P1, PT, R7.reuse, R226, !P1 ;  /* 0x000000e20700720c */ /* 0x040fe40004f26670 */
[----:B------:R-:W-:Y:S02]  /*15e30*/  ISETP.GE.OR P6, PT, R7, R224, !P6 ;  /* 0x000000e00700720c */ /* 0x000fe400077c6670 */
[----:B------:R-:W-:Y:S02]  /*15e40*/  FSEL R166, R166, -INF , !P4 ;  /* 0xff800000a6a67808 */ /* 0x000fe40006000000 */
[----:B------:R-:W-:-:S02]  /*15e50*/  FSEL R161, R161, -INF , !P2 ;  /* 0xff800000a1a17808 */ /* 0x000fc40005000000 */
[----:B------:R-:W-:Y:S02]  /*15e60*/  IADD3 R7, R17, 0x30, RZ ;  /* 0x0000003011077810 */ /* 0x000fe40007ffe0ff */
[C---:B------:R-:W-:Y:S02]  /*15e70*/  ISETP.GE.AND P4, PT, R12.reuse, R227, PT ;  /* 0x000000e30c00720c */ /* 0x040fe40003f86270 */
[----:B------:R-:W-:Y:S02]  /*15e80*/  ISETP.GE.AND P2, PT, R12, R225, PT ;  /* 0x000000e10c00720c */ /* 0x000fe40003f46270 */
[----:B------:R-:W-:Y:S02]  /*15e90*/  FMNMX.FTZ R16, R156, R13, !PT ;  /* 0x0000000d9c107209 */ /* 0x000fe40007810000 */
[----:B------:R-:W-:Y:S02]  /*15ea0*/  FMNMX.FTZ R13, R11, R14, !PT ;  /* 0x0000000e0b0d7209 */ /* 0x000fe40007810000 */
[----:B------:R-:W-:-:S02]  /*15eb0*/  FSEL R169, R169, -INF , !P3 ;  /* 0xff800000a9a97808 */ /* 0x000fc40005800000 */
[----:B------:R-:W-:Y:S02]  /*15ec0*/  FSEL R158, R158, -INF , !P1 ;  /* 0xff8000009e9e7808 */ /* 0x000fe40004800000 */
[C---:B------:R-:W-:Y:S02]  /*15ed0*/  ISETP.GE.AND P3, PT, R7.reuse, R227, PT ;  /* 0x000000e30700720c */ /* 0x040fe40003f66270 */
[----:B------:R-:W-:Y:S02]  /*15ee0*/  ISETP.GE.AND P1, PT, R7, R225, PT ;  /* 0x000000e10700720c */ /* 0x000fe40003f26270 */
[C---:B------:R-:W-:Y:S02]  /*15ef0*/  ISETP.GE.OR P4, PT, R12.reuse, R226, !P4 ;  /* 0x000000e20c00720c */ /* 0x040fe40006786670 */
[----:B------:R-:W-:Y:S02]  /*15f00*/  ISETP.GE.OR P2, PT, R12, R224, !P2 ;  /* 0x000000e00c00720c */ /* 0x000fe40005746670 */
[----:B------:R-:W-:-:S02]  /*15f10*/  IADD3 R12, R17, 0x31, RZ ;  /* 0x00000031110c7810 */ /* 0x000fc40007ffe0ff */
[----:B------:R-:W-:Y:S02]  /*15f20*/  FMNMX.FTZ R15, R161, R16, !PT ;  /* 0x00000010a10f7209 */ /* 0x000fe40007810000 */
[----:B------:R-:W-:Y:S02]  /*15f30*/  FMNMX.FTZ R14, R10, R13, !PT ;  /* 0x0000000d0a0e7209 */ /* 0x000fe40007810000 */
[C---:B------:R-:W-:Y:S02]  /*15f40*/  ISETP.GE.OR P3, PT, R7.reuse, R226, !P3 ;  /* 0x000000e20700720c */ /* 0x040fe40005f66670 */
[----:B------:R-:W-:Y:S02]  /*15f50*/  ISETP.GE.OR P1, PT, R7, R224, !P1 ;  /* 0x000000e00700720c */ /* 0x000fe40004f26670 */
[----:B------:R-:W-:Y:S02]  /*15f60*/  FSEL R170, R170, -INF , !P6 ;  /* 0xff800000aaaa7808 */ /* 0x000fe40007000000 */
[----:B------:R-:W-:-:S02]  /*15f70*/  IADD3 R7, R17, 0x38, RZ ;  /* 0x0000003811077810 */ /* 0x000fc40007ffe0ff */
[----:B------:R-:W-:Y:S02]  /*15f80*/  ISETP.GE.AND P6, PT, R12, R227, PT ;  /* 0x000000e30c00720c */ /* 0x000fe40003fc6270 */
[----:B------:R-:W-:Y:S02]  /*15f90*/  FSEL R163, R163, -INF , !P4 ;  /* 0xff800000a3a37808 */ /* 0x000fe40006000000 */
[----:B------:R-:W-:Y:S02]  /*15fa0*/  FMNMX.FTZ R16, R158, R15, !PT ;  /* 0x0000000f9e107209 */ /* 0x000fe40007810000 */
[----:B------:R-:W-:Y:S02]  /*15fb0*/  FMNMX.FTZ R13, R9, R14, !PT ;  /* 0x0000000e090d7209 */ /* 0x000fe40007810000 */
[----:B------:R-:W-:Y:S02]  /*15fc0*/  IADD3 R17, R17, 0x39, RZ ;  /* 0x0000003911117810 */ /* 0x000fe40007ffe0ff */
[----:B------:R-:W-:-:S02]  /*15fd0*/  ISETP.GE.AND P4, PT, R7, R227, PT ;  /* 0x000000e30700720c */ /* 0x000fc40003f86270 */
[----:B------:R-:W-:Y:S02]  /*15fe0*/  FSEL R174, R174, -INF , !P3 ;  /* 0xff800000aeae7808 */ /* 0x000fe40005800000 */
[----:B------:R-:W-:Y:S02]  /*15ff0*/  ISETP.GE.OR P6, PT, R12, R226, !P6 ;  /* 0x000000e20c00720c */ /* 0x000fe400077c6670 */
[----:B------:R-:W-:Y:S02]  /*16000*/  FMNMX.FTZ R15, R163, R16, !PT ;  /* 0x00000010a30f7209 */ /* 0x000fe40007810000 */
[----:B------:R-:W-:Y:S02]  /*16010*/  FMNMX.FTZ R13, R8, R13, !PT ;  /* 0x0000000d080d7209 */ /* 0x000fe40007810000 */
[----:B------:R-:W-:Y:S02]  /*16020*/  ISETP.GE.AND P3, PT, R17, R227, PT ;  /* 0x000000e31100720c */ /* 0x000fe40003f66270 */
[----:B------:R-:W-:-:S02]  /*16030*/  ISETP.GE.OR P4, PT, R7, R226, !P4 ;  /* 0x000000e20700720c */ /* 0x000fc40006786670 */
[----:B------:R-:W-:Y:S02]  /*16040*/  FSEL R173, R173, -INF , !P6 ;  /* 0xff800000adad7808 */ /* 0x000fe40007000000 */
[----:B------:R-:W-:Y:S02]  /*16050*/  FMNMX.FTZ R16, R174, R15, !PT ;  /* 0x0000000fae107209 */ /* 0x000fe40007810000 */
[----:B------:R-:W-:Y:S02]  /*16060*/  FMNMX.FTZ R14, R166, R13, !PT ;  /* 0x0000000da60e7209 */ /* 0x000fe40007810000 */
[----:B------:R-:W-:Y:S02]  /*16070*/  ISETP.GE.OR P3, PT, R17, R226, !P3 ;  /* 0x000000e21100720c */ /* 0x000fe40005f66670 */
[----:B------:R-:W-:Y:S02]  /*16080*/  FSEL R172, R172, -INF , !P4 ;  /* 0xff800000acac7808 */ /* 0x000fe40006000000 */
[----:B------:R-:W-:-:S02]  /*16090*/  FMNMX.FTZ R15, R173, R16, !PT ;  /* 0x00000010ad0f7209 */ /* 0x000fc40007810000 */
[----:B------:R-:W-:Y:S02]  /*160a0*/  FMNMX.FTZ R13, R169, R14, !PT ;  /* 0x0000000ea90d7209 */ /* 0x000fe40007810000 */
[----:B------:R-:W-:Y:S02]  /*160b0*/  FSEL R143, R143, -INF , !P3 ;  /* 0xff8000008f8f7808 */ /* 0x000fe40005800000 */
[-C--:B------:R-:W-:Y:S02]  /*160c0*/  ISETP.GE.AND P3, PT, R7, R225.reuse, PT ;  /* 0x000000e10700720c */ /* 0x080fe40003f66270 */
[----:B------:R-:W-:Y:S02]  /*160d0*/  ISETP.GE.AND P4, PT, R12, R225, PT ;  /* 0x000000e10c00720c */ /* 0x000fe40003f86270 */
[----:B------:R-:W-:Y:S02]  /*160e0*/  FMNMX.FTZ R16, R172, R15, !PT ;  /* 0x0000000fac107209 */ /* 0x000fe40007810000 */
[----:B------:R-:W-:-:S02]  /*160f0*/  FSEL R171, R171, -INF , !P2 ;  /* 0xff800000abab7808 */ /* 0x000fc40005000000 */
[----:B------:R-:W-:Y:S02]  /*16100*/  FMNMX.FTZ R14, R170, R13, !PT ;  /* 0x0000000daa0e7209 */ /* 0x000fe40007810000 */
[----:B------:R-:W-:Y:S02]  /*16110*/  ISETP.GE.OR P3, PT, R7, R224, !P3 ;  /* 0x000000e00700720c */ /* 0x000fe40005f66670 */
[----:B------:R-:W-:Y:S02]  /*16120*/  FMNMX.FTZ R13, R143, R16, !PT ;  /* 0x000000108f0d7209 */ /* 0x000fe40007810000 */
[----:B------:R-:W-:Y:S02]  /*16130*/  ISETP.GE.OR P4, PT, R12, R224, !P4 ;  /* 0x000000e00c00720c */ /* 0x000fe40006786670 */
[----:B------:R-:W-:Y:S01]  /*16140*/  FSEL R142, R142, -INF , !P1 ;  /* 0xff8000008e8e7808 */ /* 0x000fe20004800000 */
[----:B------:R-:W3:Y:S01]  /*16150*/  SHFL.BFLY PT, R12, R13, 0x2, 0x1f ;  /* 0x0c401f000d0c7f89 */ /* 0x000ee200000e0000 */
[----:B------:R-:W-:-:S02]  /*16160*/  FMNMX.FTZ R7, R171, R14, !PT ;  /* 0x0000000eab077209 */ /* 0x000fc40007810000 */
[----:B------:R-:W-:Y:S02]  /*16170*/  ISETP.GE.AND P1, PT, R17, R225, PT ;  /* 0x000000e11100720c */ /* 0x000fe40003f26270 */
[----:B------:R-:W-:Y:S02]  /*16180*/  FSEL R141, R141, -INF , !P4 ;  /* 0xff8000008d8d7808 */ /* 0x000fe40006000000 */
[----:B------:R-:W-:Y:S02]  /*16190*/  FMNMX.FTZ R14, R142, R7, !PT ;  /* 0x000000078e0e7209 */ /* 0x000fe40007810000 */
[----:B------:R-:W-:Y:S02]  /*161a0*/  ISETP.GE.OR P1, PT, R17, R224, !P1 ;  /* 0x000000e01100720c */ /* 0x000fe40004f26670 */
[----:B------:R-:W-:Y:S01]  /*161b0*/  FSEL R140, R140, -INF , !P3 ;  /* 0xff8000008c8c7808 */ /* 0x000fe20005800000 */
[----:B-1----:R-:W-:Y:S01]  /*161c0*/  LDSM.16.MT88.4 R16, [R203+0xe800] ;  /* 0x00e80000cb10783b */ /* 0x002fe20000004200 */
[----:B------:R-:W-:-:S02]  /*161d0*/  FMNMX.FTZ R7, R141, R14, !PT ;  /* 0x0000000e8d077209 */ /* 0x000fc40007810000 */
[----:B------:R-:W-:Y:S02]  /*161e0*/  FSEL R162, R162, -INF , !P1 ;  /* 0xff800000a2a27808 */ /* 0x000fe40004800000 */
[----:B------:R-:W-:-:S04]  /*161f0*/  FMNMX.FTZ R7, R140, R7, !PT ;  /* 0x000000078c077209 */ /* 0x000fc80007810000 */
[----:B------:R-:W-:Y:S02]  /*16200*/  FMNMX.FTZ R14, R162, R7, !PT ;  /* 0x00000007a20e7209 */ /* 0x000fe40007810000 */
[----:B---3--:R-:W-:-:S03]  /*16210*/  FMNMX.FTZ R13, R13, R12, !PT ;  /* 0x0000000c0d0d7209 */ /* 0x008fc60007810000 */
[----:B------:R-:W1:Y:S04]  /*16220*/  SHFL.BFLY PT, R7, R14, 0x2, 0x1f ;  /* 0x0c401f000e077f89 */ /* 0x000e6800000e0000 */
[----:B------:R-:W3:Y:S01]  /*16230*/  SHFL.BFLY PT, R132, R13, 0x1, 0x1f ;  /* 0x0c201f000d847f89 */ /* 0x000ee200000e0000 */
[----:B-1----:R-:W-:Y:S02]  /*16240*/  FMNMX.FTZ R12, R14, R7, !PT ;  /* 0x000000070e0c7209 */ /* 0x002fe40007810000 */
[----:B---3--:R-:W-:-:S03]  /*16250*/  FMNMX.FTZ R132, R13, R132, !PT ;  /* 0x000000840d847209 */ /* 0x008fc60007810000 */
[----:B------:R-:W1:Y:S01]  /*16260*/  SHFL.BFLY PT, R7, R12, 0x1, 0x1f ;  /* 0x0c201f000c077f89 */ /* 0x000e6200000e0000 */
[----:B------:R-:W-:Y:S01]  /*16270*/  FSETP.NEU.FTZ.AND P1, PT, R132, -INF , PT ;  /* 0xff8000008400780b */ /* 0x000fe20003f3d000 */
[----:B--2---:R-:W-:-:S05]  /*16280*/  FMUL.FTZ R168, R167, R132 ;  /* 0x00000084a7a87220 */ /* 0x004fca0000410000 */
[----:B------:R-:W-:-:S05]  /*16290*/  FSEL R168, R168, RZ, P1 ;  /* 0x000000ffa8a87208 */ /* 0x000fca0000800000 */
[-CC-:B------:R-:W-:Y:S02]  /*162a0*/  FFMA.FTZ R155, R3, R167.reuse, -R168.reuse ;  /* 0x000000a7039b7223 */ /* 0x180fe400000108a8 */
[-CC-:B------:R-:W-:Y:S02]  /*162b0*/  FFMA.FTZ R152, R48, R167.reuse, -R168.reuse ;  /* 0x000000a730987223 */ /* 0x180fe400000108a8 */
[-CC-:B------:R-:W-:Y:S02]  /*162c0*/  FFMA.FTZ R150, R49, R167.reuse, -R168.reuse ;  /* 0x000000a731967223 */ /* 0x180fe400000108a8 */
[-CC-:B------:R-:W-:Y:S01]  /*162d0*/  FFMA.FTZ R147, R50, R167.reuse, -R168.reuse ;  /* 0x000000a732937223 */ /* 0x180fe200000108a8 */
[----:B------:R-:W-:Y:S01]  /*162e0*/  MUFU.EX2 R155, R155 ;  /* 0x0000009b009b7308 */ /* 0x000fe20000000800 */
[----:B------:R-:W2:Y:S01]  /*162f0*/  LDSM.16.MT88.4 R48, [R204+0xe000] ;  /* 0x00e00000cc30783b */ /* 0x000ea20000004200 */
[--C-:B------:R-:W-:Y:S01]  /*16300*/  FFMA.FTZ R153, R6, R167, -R168.reuse ;  /* 0x000000a706997223 */ /* 0x100fe200000108a8 */
[----:B-1----:R-:W-:Y:S01]  /*16310*/  FMNMX.FTZ R3, R12, R7, !PT ;  /* 0x000000070c037209 */ /* 0x002fe20007810000 */
[-CC-:B------:R-:W-:Y:S01]  /*16320*/  FFMA.FTZ R146, R5, R167.reuse, -R168.reuse ;  /* 0x000000a705927223 */ /* 0x180fe200000108a8 */
[----:B------:R-:W-:Y:S01]  /*16330*/  LDSM.16.MT88.4 R12, [R202+0xe800] ;  /* 0x00e80000ca0c783b */ /* 0x000fe20000004200 */
[--C-:B------:R-:W-:Y:S01]  /*16340*/  FFMA.FTZ R145, R4, R167, -R168.reuse ;  /* 0x000000a704917223 */ /* 0x100fe200000108a8 */
[----:B------:R-:W-:Y:S01]  /*16350*/  FSETP.NEU.FTZ.AND P1, PT, R3, -INF , PT ;  /* 0xff8000000300780b */ /* 0x000fe20003f3d000 */
[----:B------:R-:W-:Y:S01]  /*16360*/  FMUL.FTZ R160, R167, R3 ;  /* 0x00000003a7a07220 */ /* 0x000fe20000410000 */
[----:B------:R-:W1:Y:S01]  /*16370*/  LDSM.16.MT88.4 R4, [R202+0x10000] ;  /* 0x01000000ca04783b */ /* 0x000e620000004200 */
[----:B------:R-:W3:Y:S01]  /*16380*/  MUFU.EX2 R152, R152 ;  /* 0x0000009800987308 */ /* 0x000ee20000000800 */
[----:B------:R-:W-:-:S02]  /*16390*/  FFMA.FTZ R2, R2, R167, -R168 ;  /* 0x000000a702027223 */ /* 0x000fc400000108a8 */
[----:B------:R-:W-:Y:S01]  /*163a0*/  FSEL R160, R160, RZ, P1 ;  /* 0x000000ffa0a07208 */ /* 0x000fe20000800000 */
[-CC-:B------:R-:W-:Y:S02]  /*163b0*/  FFMA.FTZ R156, R156, R167.reuse, -R168.reuse ;  /* 0x000000a79c9c7223 */ /* 0x180fe400000108a8 */
[-C--:B------:R-:W-:Y:S02]  /*163c0*/  FFMA.FTZ R161, R161, R167.reuse, -R168 ;  /* 0x000000a7a1a17223 */ /* 0x080fe400000108a8 */
[-CC-:B------:R-:W-:Y:S01]  /*163d0*/  FFMA.FTZ R154, R24, R167.reuse, -R160.reuse ;  /* 0x000000a7189a7223 */ /* 0x180fe200000108a0 */
[----:B------:R-:W-:Y:S01]  /*163e0*/  MUFU.EX2 R150, R150 ;  /* 0x0000009600967308 */ /* 0x000fe20000000800 */
[-CC-:B------:R-:W-:Y:S02]  /*163f0*/  FFMA.FTZ R157, R25, R167.reuse, -R160.reuse ;  /* 0x000000a7199d7223 */ /* 0x180fe400000108a0 */
[-CC-:B------:R-:W-:Y:S02]  /*16400*/  FFMA.FTZ R159, R26, R167.reuse, -R160.reuse ;  /* 0x000000a71a9f7223 */ /* 0x180fe400000108a0 */
[----:B------:R-:W-:-:S02]  /*16410*/  FFMA.FTZ R148, R27, R167, -R160 ;  /* 0x000000a71b947223 */ /* 0x000fc400000108a0 */
[-CC-:B------:R-:W-:Y:S01]  /*16420*/  FFMA.FTZ R151, R11, R167.reuse, -R160.reuse ;  /* 0x000000a70b977223 */ /* 0x180fe200000108a0 */
[----:B------:R-:W4:Y:S01]  /*16430*/  MUFU.EX2 R147, R147 ;  /* 0x0000009300937308 */ /* 0x000f220000000800 */
[--C-:B------:R-:W-:Y:S01]  /*16440*/  FFMA.FTZ R144, R10, R167, -R160.reuse ;  /* 0x000000a70a907223 */ /* 0x100fe200000108a0 */
[----:B---3--:R-:W-:Y:S01]  /*16450*/  F2FP.BF16.PACK_AB R96, R152, R155 ;  /* 0x0000009b9860723e */ /* 0x008fe200000010ff */
[-CC-:B------:R-:W-:Y:S01]  /*16460*/  FFMA.FTZ R149, R9, R167.reuse, -R160.reuse ;  /* 0x000000a709957223 */ /* 0x180fe200000108a0 */
[----:B------:R-:W-:Y:S01]  /*16470*/  LDSM.16.MT88.4 R24, [R204+0xe800] ;  /* 0x00e80000cc18783b */ /* 0x000fe20000004200 */
[-C--:B------:R-:W-:Y:S02]  /*16480*/  FFMA.FTZ R134, R8, R167.reuse, -R160 ;  /* 0x000000a708867223 */ /* 0x080fe400000108a0 */
[-CC-:B------:R-:W-:Y:S01]  /*16490*/  FFMA.FTZ R158, R158, R167.reuse, -R168.reuse ;  /* 0x000000a79e9e7223 */ /* 0x180fe200000108a8 */
[----:B------:R-:W-:Y:S01]  /*164a0*/  MUFU.EX2 R154, R154 ;  /* 0x0000009a009a7308 */ /* 0x000fe20000000800 */
[----:B------:R-:W3:Y:S01]  /*164b0*/  LDSM.16.MT88.4 R8, [R205+0xe800] ;  /* 0x00e80000cd08783b */ /* 0x000ee20000004200 */
[----:B------:R-:W-:-:S02]  /*164c0*/  FFMA.FTZ R163, R163, R167, -R168 ;  /* 0x000000a7a3a37223 */ /* 0x000fc400000108a8 */
[-CC-:B------:R-:W-:Y:S02]  /*164d0*/  FFMA.FTZ R166, R166, R167.reuse, -R160.reuse ;  /* 0x000000a7a6a67223 */ /* 0x180fe400000108a0 */
[-CC-:B------:R-:W-:Y:S02]  /*164e0*/  FFMA.FTZ R169, R169, R167.reuse, -R160.reuse ;  /* 0x000000a7a9a97223 */ /* 0x180fe400000108a0 */
[----:B------:R-:W5:Y:S01]  /*164f0*/  MUFU.EX2 R157, R157 ;  /* 0x0000009d009d7308 */ /* 0x000f620000000800 */
        /* <DEDUP_REMOVED lines=8> */
[-CC-:B------:R-:W-:Y:S01]  /*16580*/  FFMA.FTZ R168, R142, R167.reuse, -R160.reuse ;  /* 0x000000a78ea87223 */ /* 0x180fe200000108a0 */
        /* <DEDUP_REMOVED lines=31> */
[C---:B--2---:R-:W-:Y:S02]  /*16780*/  HMMA.16816.F32.BF16 R44, R96.reuse, R48, RZ ;  /* 0x00000030602c723c */ /* 0x044fe400000418ff */
[----:B------:R-:W-:Y:S06]  /*16790*/  MUFU.EX2 R158, R158 ;  /* 0x0000009e009e7308 */ /* 0x000fec0000000800 */
[C---:B------:R-:W-:Y:S02]  /*167a0*/  HMMA.16816.F32.BF16 R60, R96.reuse, R64, RZ ;  /* 0x00000040603c723c */ /* 0x040fe400000418ff */
[----:B------:R-:W2:Y:S06]  /*167b0*/  MUFU.EX2 R163, R163 ;  /* 0x000000a300a37308 */ /* 0x000eac0000000800 */
        /* <DEDUP_REMOVED lines=24> */
[C---:B-1----:R-:W-:Y:S07]  /*16940*/  HMMA.16816.F32.BF16 R92, R96.reuse, R4, RZ ;  /* 0x00000004605c723c */ /* 0x042fee00000418ff */
        /* <DEDUP_REMOVED lines=12> */
[----:B---3--:R-:W-:Y:S01]  /*16a10*/  HMMA.16816.F32.BF16 R36, R4, R8, R36 ;  /* 0x000000080424723c */ /* 0x008fe20000041824 */
        /* <DEDUP_REMOVED lines=38> */
[----:B--2---:R-:W-:-:S02]  /*16c80*/  F2FP.BF16.PACK_AB R6, R163, R158 ;  /* 0x0000009ea306723e */ /* 0x004fc400000010ff */
        /* <DEDUP_REMOVED lines=159> */
.L_x_2715:
[----:B------:R-:W-:Y:S02]  /*17680*/  ULDC.64 UR4, c[0x0][0x118] ;  /* 0x0000460000047ab9 */ /* 0x000fe40000000a00 */
[----:B------:R-:W2:Y:S02]  /*17690*/  LD.E R5, [R236.64+0x40] ;  /* 0x00004004ec057980 */ /* 0x000ea4000c101900 */
[----:B--2---:R-:W-:-:S04]  /*176a0*/  LEA R5, -R5, RZ, 0x6 ;  /* 0x000000ff05057211 */ /* 0x004fc800078e31ff */
[----:B------:R-:W-:Y:S02]  /*176b0*/  SHF.R.S32.HI R2, RZ, 0x1f, R5 ;  /* 0x0000001fff027819 */ /* 0x000fe40000011405 */
.L_x_2716:
[----:B------:R-:W-:Y:S05]  /*176c0*/  BSYNC B0 ;  /* 0x0000000000007941 */ /* 0x000fea0003800000 */
.L_x_2714:
[C---:B------:R-:W-:Y:S01]  /*176d0*/  LOP3.LUT P5, RZ, R222.reuse, 0x1, RZ, 0xc0, !PT ;  /* 0x00000001deff7812 */ /* 0x040fe200078ac0ff */
[----:B------:R-:W-:Y:S01]  /*176e0*/  ULDC.64 UR4, c[0x0][0x118] ;  /* 0x0000460000047ab9 */ /* 0x000fe20000000a00 */
[C---:B------:R-:W-:Y:S02]  /*176f0*/  LOP3.LUT P4, RZ, R222.reuse, 0x2, RZ, 0xc0, !PT ;  /* 0x00000002deff7812 */ /* 0x040fe4000788c0ff */
[----:B------:R-:W-:Y:S02]  /*17700*/  LOP3.LUT P3, RZ, R222, 0x4, RZ, 0xc0, !PT ;  /* 0x00000004deff7812 */ /* 0x000fe4000786c0ff */
        /* <DEDUP_REMOVED lines=32> */
[----:B------:R-:W-:-:S05]  /*17910*/  @P4 IMAD.MOV.U32 R4, RZ, RZ, R238 ;  /* 0x000000ffff044224 */ /* 0x000fca00078e00ee */
[----:B------:R-:W-:Y:S01]  /*17920*/  @!PT LDS RZ, [RZ] ;  /* 0x00000000fffff984 */ /* 0x000fe20000000800 */
[----:B------:R-:W-:Y:S01]  /*17930*/  @!PT LDS RZ, [RZ] ;  /* 0x00000000fffff984 */ /* 0x000fe20000000800 */
[----:B------:R-:W-:Y:S01]  /*17940*/  @!PT LDS RZ, [RZ] ;  /* 0x00000000fffff984 */ /* 0x000fe20000000800 */
[----:B------:R2:W-:Y:S04]  /*17950*/  @P4 LDGSTS.E.BYPASS.LTC128B.128 [R219+0xe000], [R4.64+0x80] ;  /* 0x0e00008004db4fae */ /* 0x0005e8000b901d44 */
        /* <DEDUP_REMOVED lines=55> */
[----:B------:R-:W-:Y:S04]  /*17cd0*/  LDSM.16.M88.4 R160, [R199] ;  /* 0x00000000c7a0783b */ /* 0x000fe80000000200 */
[----:B--2---:R-:W-:Y:S04]  /*17ce0*/  LDSM.16.M88.4 R4, [R198] ;  /* 0x00000000c604783b */ /* 0x004fe80000000200 */
[----:B------:R-:W2:Y:S01]  /*17cf0*/  LD.E R2, [R236.64+0x18c] ;  /* 0x00018c04ec027980 */ /* 0x000ea2000c101900 */
[----:B------:R-:W-:Y:S01]  /*17d00*/  IMAD R0, R223, 0x40, R0 ;  /* 0x00000040df007824 */ /* 0x000fe200078e0200 */
[----:B------:R-:W-:Y:S02]  /*17d10*/  BSSY B1, `(.L_x_2717) ;  /* 0x00001f8000017945 */ /* 0x000fe40003800000 */
[----:B------:R-:W4:Y:S02]  /*17d20*/  LDSM.16.M88.4 R136, [R200+0x6800] ;  /* 0x00680000c888783b */ /* 0x000f240000000200 */
[----:B------:R-:W-:-:S02]  /*17d30*/  ISETP.GE.AND P6, PT, R0, R227, PT ;  /* 0x000000e30000720c */ /* 0x000fc40003fc6270 */
[----:B------:R-:W-:Y:S02]  /*17d40*/  LDSM.16.M88.4 R32, [R197] ;  /* 0x00000000c520783b */ /* 0x000fe40000000200 */
[----:B------:R-:W-:Y:S02]  /*17d50*/  ISETP.GE.OR P6, PT, R0, R226, !P6 ;  /* 0x000000e20000720c */ /* 0x000fe400077c6670 */
[----:B-1----:R-:W1:Y:S04]  /*17d60*/  LDSM.16.M88.4 R20, [R195+0x6000] ;  /* 0x00600000c314783b */ /* 0x002e680000000200 */
[----:B------:R-:W1:Y:S04]  /*17d70*/  LDSM.16.M88.4 R152, [R200+0x7000] ;  /* 0x00700000c898783b */ /* 0x000e680000000200 */
[----:B---3--:R-:W3:Y:S04]  /*17d80*/  LDSM.16.M88.4 R8, [R194] ;  /* 0x00000000c208783b */ /* 0x008ee80000000200 */
[----:B------:R-:W1:Y:S01]  /*17d90*/  LDSM.16.M88.4 R144, [R200+0x7800] ;  /* 0x00780000c890783b */ /* 0x000e620000000200 */
[C---:B-----5:R-:W-:Y:S03]  /*17da0*/  HMMA.16816.F32.BF16 R16, R172.reuse, R12, RZ ;  /* 0x0000000cac10723c */ /* 0x060fe600000418ff */
[----:B------:R-:W-:Y:S04]  /*17db0*/  LDSM.16.M88.4 R148, [R196] ;  /* 0x00000000c494783b */ /* 0x000fe80000000200 */
[----:B------:R-:W-:Y:S01]  /*17dc0*/  LDSM.16.M88.4 R24, [R195+0x6800] ;  /* 0x00680000c318783b */ /* 0x000fe20000000200 */
[C---:B------:R-:W-:Y:S03]  /*17dd0*/  HMMA.16816.F32.BF16 R12, R172.reuse, R14, RZ ;  /* 0x0000000eac0c723c */ /* 0x040fe600000418ff */
[----:B------:R-:W-:Y:S04]  /*17de0*/  LDSM.16.M88.4 R232, [R193] ;  /* 0x00000000c1e8783b */ /* 0x000fe80000000200 */
[----:B------:R-:W-:Y:S01]  /*17df0*/  LDSM.16.M88.4 R28, [R201+0x2000] ;  /* 0x00200000c91c783b */ /* 0x000fe20000000200 */
[----:B----4-:R-:W-:Y:S03]  /*17e00*/  HMMA.16816.F32.BF16 R140, R172, R136, RZ ;  /* 0x00000088ac8c723c */ /* 0x010fe600000418ff */
[----:B------:R-:W-:Y:S04]  /*17e10*/  LDSM.16.M88.4 R164, [R192] ;  /* 0x00000000c0a4783b */ /* 0x000fe80000000200 */
[----:B------:R-:W-:Y:S01]  /*17e20*/  LDSM.16.M88.4 R180, [R195+0x7000] ;  /* 0x00700000c3b4783b */ /* 0x000fe20000000200 */
[C---:B------:R-:W-:Y:S03]  /*17e30*/  HMMA.16816.F32.BF16 R16, R160.reuse, R4, R16 ;  /* 0x00000004a010723c */ /* 0x040fe60000041810 */
[----:B------:R-:W-:Y:S04]  /*17e40*/  LDSM.16.M88.4 R168, [R195+0x7800] ;  /* 0x00780000c3a8783b */ /* 0x000fe80000000200 */
[----:B------:R-:W0:Y:S01]  /*17e50*/  LDGDEPBAR ;  /* 0x00000000000079af */ /* 0x000e220000000000 */
[----:B------:R-:W-:Y:S03]  /*17e60*/  HMMA.16816.F32.BF16 R12, R160, R6, R12 ;  /* 0x00000006a00c723c */ /* 0x000fe6000004180c */
[----:B------:R-:W4:Y:S05]  /*17e70*/  LDSM.16.M88.4 R4, [R191] ;  /* 0x00000000bf04783b */ /* 0x000f2a0000000200 */
[----:B------:R-:W-:Y:S08]  /*17e80*/  HMMA.16816.F32.BF16 R136, R172, R138, RZ ;  /* 0x0000008aac88723c */ /* 0x000ff000000418ff */
[C---:B-1----:R-:W-:Y:S08]  /*17e90*/  HMMA.16816.F32.BF16 R16, R32.reuse, R20, R16 ;  /* 0x000000142010723c */ /* 0x042ff00000041810 */
[----:B------:R-:W-:Y:S01]  /*17ea0*/  HMMA.16816.F32.BF16 R12, R32, R22, R12 ;  /* 0x00000016200c723c */ /* 0x000fe2000004180c */
[----:B------:R-:W1:Y:S07]  /*17eb0*/  LDSM.16.M88.4 R20, [R200+0x8000] ;  /* 0x00800000c814783b */ /* 0x000e6e0000000200 */
[----:B------:R-:W-:Y:S08]  /*17ec0*/  HMMA.16816.F32.BF16 R156, R172, R152, RZ ;  /* 0x00000098ac9c723c */ /* 0x000ff000000418ff */
[----:B---3--:R-:W-:Y:S08]  /*17ed0*/  HMMA.16816.F32.BF16 R140, R160, R8, R140 ;  /* 0x00000008a08c723c */ /* 0x008ff0000004188c */
[----:B------:R-:W-:Y:S08]  /*17ee0*/  HMMA.16816.F32.BF16 R152, R172, R154, RZ ;  /* 0x0000009aac98723c */ /* 0x000ff000000418ff */
[----:B------:R-:W-:Y:S01]  /*17ef0*/  HMMA.16816.F32.BF16 R136, R160, R10, R136 ;  /* 0x0000000aa088723c */ /* 0x000fe20000041888 */
[----:B------:R-:W3:Y:S07]  /*17f00*/  LDSM.16.M88.4 R8, [R191+0x800] ;  /* 0x00080000bf08783b */ /* 0x000eee0000000200 */
[----:B------:R-:W-:Y:S08]  /*17f10*/  HMMA.16816.F32.BF16 R176, R172, R144, RZ ;  /* 0x00000090acb0723c */ /* 0x000ff000000418ff */
[----:B----4-:R-:W-:Y:S08]  /*17f20*/  HMMA.16816.F32.BF16 R16, R148, R4, R16 ;  /* 0x000000049410723c */ /* 0x010ff00000041810 */
[----:B------:R-:W-:Y:S01]  /*17f30*/  HMMA.16816.F32.BF16 R172, R172, R146, RZ ;  /* 0x00000092acac723c */ /* 0x000fe200000418ff */
[----:B------:R-:W-:Y:S07]  /*17f40*/  LDSM.16.M88.4 R144, [R199+0x2000] ;  /* 0x00200000c790783b */ /* 0x000fee0000000200 */
[----:B------:R-:W-:Y:S01]  /*17f50*/  HMMA.16816.F32.BF16 R12, R148, R6, R12 ;  /* 0x00000006940c723c */ /* 0x000fe2000004180c */
[----:B------:R-:W4:Y:S07]  /*17f60*/  LDSM.16.M88.4 R4, [R190] ;  /* 0x00000000be04783b */ /* 0x000f2e0000000200 */
[----:B------:R-:W-:Y:S08]  /*17f70*/  HMMA.16816.F32.BF16 R140, R32, R24, R140 ;  /* 0x00000018208c723c */ /* 0x000ff0000004188c */
[C---:B------:R-:W-:Y:S08]  /*17f80*/  HMMA.16816.F32.BF16 R156, R160.reuse, R232, R156 ;  /* 0x000000e8a09c723c */ /* 0x040ff0000004189c */
[----:B------:R-:W-:Y:S01]  /*17f90*/  HMMA.16816.F32.BF16 R152, R160, R234, R152 ;  /* 0x000000eaa098723c */ /* 0x000fe20000041898 */
[----:B------:R-:W-:Y:S07]  /*17fa0*/  LDSM.16.M88.4 R232, [R197+0x2000] ;  /* 0x00200000c5e8783b */ /* 0x000fee0000000200 */
[----:B------:R-:W-:Y:S01]  /*17fb0*/  HMMA.16816.F32.BF16 R136, R32, R26, R136 ;  /* 0x0000001a2088723c */ /* 0x000fe20000041888 */
[----:B------:R-:W5:Y:S07]  /*17fc0*/  LDSM.16.M88.4 R24, [R200+0x8800] ;  /* 0x00880000c818783b */ /* 0x000f6e0000000200 */
[----:B-1----:R-:W-:Y:S08]  /*17fd0*/  HMMA.16816.F32.BF16 R16, R28, R20, R16 ;  /* 0x000000141c10723c */ /* 0x002ff00000041810 */
[C---:B------:R-:W-:Y:S08]  /*17fe0*/  HMMA.16816.F32.BF16 R176, R160.reuse, R164, R176 ;  /* 0x000000a4a0b0723c */ /* 0x040ff000000418b0 */
[----:B------:R-:W-:Y:S01]  /*17ff0*/  HMMA.16816.F32.BF16 R172, R160, R166, R172 ;  /* 0x000000a6a0ac723c */ /* 0x000fe200000418ac */
[----:B------:R-:W1:Y:S04]  /*18000*/  LDSM.16.M88.4 R164, [R191+0x1000] ;  /* 0x00100000bfa4783b */ /* 0x000e680000000200 */
[----:B------:R-:W-:Y:S03]  /*18010*/  LDSM.16.M88.4 R160, [R191+0x1800] ;  /* 0x00180000bfa0783b */ /* 0x000fe60000000200 */
[----:B------:R-:W-:Y:S01]  /*18020*/  HMMA.16816.F32.BF16 R12, R28, R22, R12 ;  /* 0x000000161c0c723c */ /* 0x000fe2000004180c */
[----:B------:R-:W1:Y:S07]  /*18030*/  LDSM.16.M88.4 R20, [R195+0x8000] ;  /* 0x00800000c314783b */ /* 0x000e6e0000000200 */
[----:B---3--:R-:W-:Y:S08]  /*18040*/  HMMA.16816.F32.BF16 R140, R148, R8, R140 ;  /* 0x00000008948c723c */ /* 0x008ff0000004188c */
[C---:B------:R-:W-:Y:S08]  /*18050*/  HMMA.16816.F32.BF16 R156, R32.reuse, R180, R156 ;  /* 0x000000b4209c723c */ /* 0x040ff0000004189c */
[----:B------:R-:W-:Y:S01]  /*18060*/  HMMA.16816.F32.BF16 R152, R32, R182, R152 ;  /* 0x000000b62098723c */ /* 0x000fe20000041898 */
[----:B------:R-:W-:Y:S07]  /*18070*/  LDSM.16.M88.4 R180, [R200+0x9000] ;  /* 0x00900000c8b4783b */ /* 0x000fee0000000200 */
[----:B------:R-:W-:Y:S01]  /*18080*/  HMMA.16816.F32.BF16 R136, R148, R10, R136 ;  /* 0x0000000a9488723c */ /* 0x000fe20000041888 */
[----:B------:R-:W3:Y:S07]  /*18090*/  LDSM.16.M88.4 R8, [R189] ;  /* 0x00000000bd08783b */ /* 0x000eee0000000200 */
[----:B----4-:R-:W-:Y:S08]  /*180a0*/  HMMA.16816.F32.BF16 R16, R144, R4, R16 ;  /* 0x000000049010723c */ /* 0x010ff00000041810 */
[C---:B------:R-:W-:Y:S08]  /*180b0*/  HMMA.16816.F32.BF16 R176, R32.reuse, R168, R176 ;  /* 0x000000a820b0723c */ /* 0x040ff000000418b0 */
[----:B------:R-:W-:Y:S01]  /*180c0*/  HMMA.16816.F32.BF16 R172, R32, R170, R172 ;  /* 0x000000aa20ac723c */ /* 0x000fe200000418ac */
[----:B------:R-:W-:Y:S04]  /*180d0*/  LDSM.16.M88.4 R168, [R196+0x2000] ;  /* 0x00200000c4a8783b */ /* 0x000fe80000000200 */
[----:B------:R-:W-:Y:S03]  /*180e0*/  LDSM.16.M88.4 R32, [R200+0x9800] ;  /* 0x00980000c820783b */ /* 0x000fe60000000200 */
[----:B------:R-:W-:Y:S01]  /*180f0*/  HMMA.16816.F32.BF16 R12, R144, R6, R12 ;  /* 0x00000006900c723c */ /* 0x000fe2000004180c */
[----:B------:R-:W4:Y:S07]  /*18100*/  LDSM.16.M88.4 R4, [R191+0x2000] ;  /* 0x00200000bf04783b */ /* 0x000f2e0000000200 */
[----:B-----5:R-:W-:Y:S08]  /*18110*/  HMMA.16816.F32.BF16 R140, R28, R24, R140 ;  /* 0x000000181c8c723c */ /* 0x020ff0000004188c */
[C---:B-1----:R-:W-:Y:S08]  /*18120*/  HMMA.16816.F32.BF16 R156, R148.reuse, R164, R156 ;  /* 0x000000a4949c723c */ /* 0x042ff0000004189c */
[----:B------:R-:W-:Y:S01]  /*18130*/  HMMA.16816.F32.BF16 R152, R148, R166, R152 ;  /* 0x000000a69498723c */ /* 0x000fe20000041898 */
[----:B------:R-:W-:Y:S07]  /*18140*/  LDSM.16.M88.4 R164, [R188] ;  /* 0x00000000bca4783b */ /* 0x000fee0000000200 */
[----:B------:R-:W-:Y:S01]  /*18150*/  HMMA.16816.F32.BF16 R136, R28, R26, R136 ;  /* 0x0000001a1c88723c */ /* 0x000fe20000041888 */
[----:B------:R-:W1:Y:S07]  /*18160*/  LDSM.16.M88.4 R24, [R195+0x8800] ;  /* 0x00880000c318783b */ /* 0x000e6e0000000200 */
[----:B------:R-:W-:Y:S08]  /*18170*/  HMMA.16816.F32.BF16 R16, R232, R20, R16 ;  /* 0x00000014e810723c */ /* 0x000ff00000041810 */
[C---:B------:R-:W-:Y:S08]  /*18180*/  HMMA.16816.F32.BF16 R176, R148.reuse, R160, R176 ;  /* 0x000000a094b0723c */ /* 0x040ff000000418b0 */
[----:B------:R-:W-:Y:S01]  /*18190*/  HMMA.16816.F32.BF16 R172, R148, R162, R172 ;  /* 0x000000a294ac723c */ /* 0x000fe200000418ac */
[----:B------:R-:W-:Y:S04]  /*181a0*/  LDSM.16.M88.4 R148, [R201+0x4000] ;  /* 0x00400000c994783b */ /* 0x000fe80000000200 */
[----:B------:R-:W-:Y:S03]  /*181b0*/  LDSM.16.M88.4 R160, [R187] ;  /* 0x00000000bba0783b */ /* 0x000fe60000000200 */
[----:B------:R-:W-:Y:S01]  /*181c0*/  HMMA.16816.F32.BF16 R12, R232, R22, R12 ;  /* 0x00000016e80c723c */ /* 0x000fe2000004180c */
[----:B------:R-:W5:Y:S07]  /*181d0*/  LDSM.16.M88.4 R20, [R200+0xa000] ;  /* 0x00a00000c814783b */ /* 0x000f6e0000000200 */
[----:B---3--:R-:W-:Y:S08]  /*181e0*/  HMMA.16816.F32.BF16 R140, R144, R8, R140 ;  /* 0x00000008908c723c */ /* 0x008ff0000004188c */
[C---:B------:R-:W-:Y:S08]  /*181f0*/  HMMA.16816.F32.BF16 R156, R28.reuse, R180, R156 ;  /* 0x000000b41c9c723c */ /* 0x040ff0000004189c */
[----:B------:R-:W-:Y:S01]  /*18200*/  HMMA.16816.F32.BF16 R152, R28, R182, R152 ;  /* 0x000000b61c98723c */ /* 0x000fe20000041898 */
[----:B------:R-:W-:Y:S07]  /*18210*/  LDSM.16.M88.4 R180, [R195+0x9800] ;  /* 0x00980000c3b4783b */ /* 0x000fee0000000200 */
[----:B------:R-:W-:Y:S01]  /*18220*/  HMMA.16816.F32.BF16 R136, R144, R10, R136 ;  /* 0x0000000a9088723c */ /* 0x000fe20000041888 */
[----:B------:R-:W3:Y:S07]  /*18230*/  LDSM.16.M88.4 R8, [R191+0x2800] ;  /* 0x00280000bf08783b */ /* 0x000eee0000000200 */
[----:B----4-:R-:W-:Y:S08]  /*18240*/  HMMA.16816.F32.BF16 R16, R168, R4, R16 ;  /* 0x00000004a810723c */ /* 0x010ff00000041810 */
[C---:B------:R-:W-:Y:S08]  /*18250*/  HMMA.16816.F32.BF16 R176, R28.reuse, R32, R176 ;  /* 0x000000201cb0723c */ /* 0x040ff000000418b0 */
[----:B------:R-:W-:Y:S01]  /*18260*/  HMMA.16816.F32.BF16 R172, R28, R34, R172 ;  /* 0x000000221cac723c */ /* 0x000fe200000418ac */
[----:B------:R-:W4:Y:S04]  /*18270*/  LDSM.16.M88.4 R28, [R195+0x9000] ;  /* 0x00900000c31c783b */ /* 0x000f280000000200 */
[----:B------:R-:W-:Y:S03]  /*18280*/  LDSM.16.M88.4 R32, [R199+0x4000] ;  /* 0x00400000c720783b */ /* 0x000fe60000000200 */
[----:B------:R-:W-:Y:S01]  /*18290*/  HMMA.16816.F32.BF16 R12, R168, R6, R12 ;  /* 0x00000006a80c723c */ /* 0x000fe2000004180c */
[----:B------:R-:W2:Y:S07]  /*182a0*/  LDSM.16.M88.4 R4, [R186] ;  /* 0x00000000ba04783b */ /* 0x000eae0000000200 */
[----:B-1----:R-:W-:Y:S08]  /*182b0*/  HMMA.16816.F32.BF16 R140, R232, R24, R140 ;  /* 0x00000018e88c723c */ /* 0x002ff0000004188c */
[C---:B------:R-:W-:Y:S08]  /*182c0*/  HMMA.16816.F32.BF16 R156, R144.reuse, R164, R156 ;  /* 0x000000a4909c723c */ /* 0x040ff0000004189c */
[----:B------:R-:W-:Y:S01]  /*182d0*/  HMMA.16816.F32.BF16 R152, R144, R166, R152 ;  /* 0x000000a69098723c */ /* 0x000fe20000041898 */
[----:B------:R-:W-:Y:S07]  /*182e0*/  LDSM.16.M88.4 R164, [R191+0x3000] ;  /* 0x00300000bfa4783b */ /* 0x000fee0000000200 */
[----:B------:R-:W-:Y:S01]  /*182f0*/  HMMA.16816.F32.BF16 R136, R232, R26, R136 ;  /* 0x0000001ae888723c */ /* 0x000fe20000041888 */
[----:B------:R-:W-:Y:S07]  /*18300*/  LDSM.16.M88.4 R24, [R197+0x4000] ;  /* 0x00400000c518783b */ /* 0x000fee0000000200 */
[----:B-----5:R-:W-:Y:S08]  /*18310*/  HMMA.16816.F32.BF16 R16, R148, R20, R16 ;  /* 0x000000149410723c */ /* 0x020ff00000041810 */
[C---:B------:R-:W-:Y:S08]  /*18320*/  HMMA.16816.F32.BF16 R176, R144.reuse, R160, R176 ;  /* 0x000000a090b0723c */ /* 0x040ff000000418b0 */
[----:B------:R-:W-:Y:S01]  /*18330*/  HMMA.16816.F32.BF16 R172, R144, R162, R172 ;  /* 0x000000a290ac723c */ /* 0x000fe200000418ac */
[----:B------:R-:W1:Y:S04]  /*18340*/  LDSM.16.M88.4 R144, [R200+0xa800] ;  /* 0x00a80000c890783b */ /* 0x000e680000000200 */
[----:B------:R-:W-:Y:S03]  /*18350*/  LDSM.16.M88.4 R160, [R191+0x3800] ;  /* 0x00380000bfa0783b */ /* 0x000fe60000000200 */
[----:B------:R-:W-:Y:S01]  /*18360*/  HMMA.16816.F32.BF16 R12, R148, R22, R12 ;  /* 0x00000016940c723c */ /* 0x000fe2000004180c */
[----:B------:R-:W5:Y:S07]  /*18370*/  LDSM.16.M88.4 R20, [R195+0xa000] ;  /* 0x00a00000c314783b */ /* 0x000f6e0000000200 */
[----:B---3--:R-:W-:Y:S08]  /*18380*/  HMMA.16816.F32.BF16 R140, R168, R8, R140 ;  /* 0x00000008a88c723c */ /* 0x008ff0000004188c */
[C---:B----4-:R-:W-:Y:S08]  /*18390*/  HMMA.16816.F32.BF16 R156, R232.reuse, R28, R156 ;  /* 0x0000001ce89c723c */ /* 0x050ff0000004189c */
[----:B------:R-:W-:Y:S01]  /*183a0*/  HMMA.16816.F32.BF16 R152, R232, R30, R152 ;  /* 0x0000001ee898723c */ /* 0x000fe20000041898 */
[----:B------:R-:W3:Y:S07]  /*183b0*/  LDSM.16.M88.4 R28, [R185] ;  /* 0x00000000b91c783b */ /* 0x000eee0000000200 */
[----:B------:R-:W-:Y:S01]  /*183c0*/  HMMA.16816.F32.BF16 R136, R168, R10, R136 ;  /* 0x0000000aa888723c */ /* 0x000fe20000041888 */
[----:B------:R-:W-:Y:S07]  /*183d0*/  LDSM.16.M88.4 R8, [R196+0x4000] ;  /* 0x00400000c408783b */ /* 0x000fee0000000200 */
[C---:B--2---:R-:W-:Y:S08]  /*183e0*/  HMMA.16816.F32.BF16 R16, R32.reuse, R4, R16 ;  /* 0x000000042010723c */ /* 0x044ff00000041810 */
[----:B------:R-:W-:Y:S01]  /*183f0*/  HMMA.16816.F32.BF16 R12, R32, R6, R12 ;  /* 0x00000006200c723c */ /* 0x000fe2000004180c */
[----:B------:R-:W2:Y:S07]  /*18400*/  LDSM.16.M88.4 R4, [R191+0x4000] ;  /* 0x00400000bf04783b */ /* 0x000eae0000000200 */
[----:B-1----:R-:W-:Y:S08]  /*18410*/  HMMA.16816.F32.BF16 R140, R148, R144, R140 ;  /* 0x00000090948c723c */ /* 0x002ff0000004188c */
[C---:B------:R-:W-:Y:S08]  /*18420*/  HMMA.16816.F32.BF16 R176, R232.reuse, R180, R176 ;  /* 0x000000b4e8b0723c */ /* 0x040ff000000418b0 */
[----:B------:R-:W-:Y:S08]  /*18430*/  HMMA.16816.F32.BF16 R172, R232, R182, R172 ;  /* 0x000000b6e8ac723c */ /* 0x000ff000000418ac */
[C---:B------:R-:W-:Y:S08]  /*18440*/  HMMA.16816.F32.BF16 R156, R168.reuse, R164, R156 ;  /* 0x000000a4a89c723c */ /* 0x040ff0000004189c */
[----:B------:R-:W-:Y:S01]  /*18450*/  HMMA.16816.F32.BF16 R152, R168, R166, R152 ;  /* 0x000000a6a898723c */ /* 0x000fe20000041898 */
[----:B------:R-:W1:Y:S07]  /*18460*/  LDSM.16.M88.4 R164, [R200+0xb000] ;  /* 0x00b00000c8a4783b */ /* 0x000e6e0000000200 */
[----:B------:R-:W-:Y:S01]  /*18470*/  HMMA.16816.F32.BF16 R144, R148, R146, R136 ;  /* 0x000000929490723c */ /* 0x000fe20000041888 */
[----:B------:R-:W4:Y:S07]  /*18480*/  LDSM.16.M88.4 R136, [R195+0xa800] ;  /* 0x00a80000c388783b */ /* 0x000f2e0000000200 */
[C---:B-----5:R-:W-:Y:S08]  /*18490*/  HMMA.16816.F32.BF16 R16, R24.reuse, R20, R16 ;  /* 0x000000141810723c */ /* 0x060ff00000041810 */
[----:B------:R-:W-:Y:S01]  /*184a0*/  HMMA.16816.F32.BF16 R12, R24, R22, R12 ;  /* 0x00000016180c723c */ /* 0x000fe2000004180c */
[----:B------:R-:W5:Y:S07]  /*184b0*/  LDSM.16.M88.4 R20, [R200+0xb800] ;  /* 0x00b80000c814783b */ /* 0x000f6e0000000200 */
[C---:B------:R-:W-:Y:S08]  /*184c0*/  HMMA.16816.F32.BF16 R176, R168.reuse, R160, R176 ;  /* 0x000000a0a8b0723c */ /* 0x040ff000000418b0 */
[----:B------:R-:W-:Y:S01]  /*184d0*/  HMMA.16816.F32.BF16 R172, R168, R162, R172 ;  /* 0x000000a2a8ac723c */ /* 0x000fe200000418ac */
[----:B------:R-:W4:Y:S07]  /*184e0*/  LDSM.16.M88.4 R160, [R184] ;  /* 0x00000000b8a0783b */ /* 0x000f2e0000000200 */
[C---:B---3--:R-:W-:Y:S08]  /*184f0*/  HMMA.16816.F32.BF16 R140, R32.reuse, R28, R140 ;  /* 0x0000001c208c723c */ /* 0x048ff0000004188c */
[----:B------:R-:W-:Y:S01]  /*18500*/  HMMA.16816.F32.BF16 R144, R32, R30, R144 ;  /* 0x0000001e2090723c */ /* 0x000fe20000041890 */
[----:B------:R-:W3:Y:S07]  /*18510*/  LDSM.16.M88.4 R28, [R191+0x4800] ;  /* 0x00480000bf1c783b */ /* 0x000eee0000000200 */
[C---:B--2---:R-:W-:Y:S08]  /*18520*/  HMMA.16816.F32.BF16 R16, R8.reuse, R4, R16 ;  /* 0x000000040810723c */ /* 0x044ff00000041810 */
[----:B------:R-:W-:Y:S01]  /*18530*/  HMMA.16816.F32.BF16 R12, R8, R6, R12 ;  /* 0x00000006080c723c */ /* 0x000fe2000004180c */
[----:B------:R-:W2:Y:S07]  /*18540*/  LDSM.16.M88.4 R4, [R135] ;  /* 0x000000008704783b */ /* 0x000eae0000000200 */
[C---:B-1----:R-:W-:Y:S07]  /*18550*/  HMMA.16816.F32.BF16 R156, R148.reuse, R164, R156 ;  /* 0x000000a4949c723c */ /* 0x042fee000004189c */
[----:B------:R-:W-:Y:S01]  /*18560*/  IMAD.MOV.U32 R164, RZ, RZ, R238 ;  /* 0x000000ffffa47224 */ /* 0x000fe200078e00ee */
[----:B------:R-:W-:Y:S01]  /*18570*/  HMMA.16816.F32.BF16 R152, R148, R166, R152 ;  /* 0x000000a69498723c */ /* 0x000fe20000041898 */
[----:B------:R-:W-:-:S02]  /*18580*/  FMUL.FTZ R16, R16, R2 ;  /* 0x0000000210107220 */ /* 0x000fc40000410000 */
[-C--:B------:R-:W-:Y:S02]  /*18590*/  FMUL.FTZ R17, R17, R2.reuse ;  /* 0x0000000211117220 */ /* 0x080fe40000410000 */
[----:B------:R-:W1:Y:S01]  /*185a0*/  MUFU.TANH R133, R16 ;  /* 0x0000001000857308 */ /* 0x000e620000002400 */
[-C--:B------:R-:W-:Y:S02]  /*185b0*/  FMUL.FTZ R134, R19, R2.reuse ;  /* 0x0000000213867220 */ /* 0x080fe40000410000 */
[----:B----4-:R-:W-:Y:S01]  /*185c0*/  HMMA.16816.F32.BF16 R140, R24, R136, R140 ;  /* 0x00000088188c723c */ /* 0x010fe2000004188c */
[-C--:B------:R-:W-:Y:S02]  /*185d0*/  FMUL.FTZ R12, R12, R2.reuse ;  /* 0x000000020c0c7220 */ /* 0x080fe40000410000 */
[-C--:B------:R-:W-:Y:S02]  /*185e0*/  FMUL.FTZ R13, R13, R2.reuse ;  /* 0x000000020d0d7220 */ /* 0x080fe40000410000 */
[----:B------:R-:W-:Y:S01]  /*185f0*/  MUFU.TANH R134, R134 ;  /* 0x0000008600867308 */ /* 0x000fe20000002400 */
[----:B------:R-:W-:-:S02]  /*18600*/  FMUL.FTZ R14, R14, R2 ;  /* 0x000000020e0e7220 */ /* 0x000fc40000410000 */
[----:B------:R-:W-:Y:S01]  /*18610*/  HMMA.16816.F32.BF16 R144, R24, R138, R144 ;  /* 0x0000008a1890723c */ /* 0x000fe20000041890 */
[----:B------:R-:W4:Y:S01]  /*18620*/  LDSM.16.M88.4 R136, [R195+0xb000] ;  /* 0x00b00000c388783b */ /* 0x000f220000000200 */
[-C--:B------:R-:W-:Y:S02]  /*18630*/  FMUL.FTZ R15, R15, R2.reuse ;  /* 0x000000020f0f7220 */ /* 0x080fe40000410000 */
[----:B------:R-:W-:Y:S01]  /*18640*/  IMAD.MOV.U32 R165, RZ, RZ, R239 ;  /* 0x000000ffffa57224 */ /* 0x000fe200078e00ef */
[----:B------:R-:W-:Y:S01]  /*18650*/  MUFU.TANH R12, R12 ;  /* 0x0000000c000c7308 */ /* 0x000fe20000002400 */
[----:B-1----:R-:W-:Y:S02]  /*18660*/  FSEL R133, R133, -INF , !P6 ;  /* 0xff80000085857808 */ /* 0x002fe40007000000 */
[C---:B-----5:R-:W-:Y:S05]  /*18670*/  HMMA.16816.F32.BF16 R176, R148.reuse, R20, R176 ;  /* 0x0000001494b0723c */ /* 0x060fea00000418b0 */
[----:B------:R1:W5:Y:S02]  /*18680*/  MUFU.TANH R20, R17 ;  /* 0x0000001100147308 */ /* 0x0003640000002400 */
[-C--:B------:R-:W-:Y:S01]  /*18690*/  FMUL.FTZ R21, R18, R2.reuse ;  /* 0x0000000212157220 */ /* 0x080fe20000410000 */
[----:B------:R-:W-:Y:S05]  /*186a0*/  HMMA.16816.F32.BF16 R172, R148, R22, R172 ;  /* 0x0000001694ac723c */ /* 0x000fea00000418ac */
[----:B------:R-:W2:Y:S03]  /*186b0*/  MUFU.TANH R13, R13 ;  /* 0x0000000d000d7308 */ /* 0x000ea60000002400 */
[----:B------:R-:W-:Y:S01]  /*186c0*/  HMMA.16816.F32.BF16 R156, R32, R160, R156 ;  /* 0x000000a0209c723c */ /* 0x000fe2000004189c */
[----:B-1----:R-:W1:Y:S04]  /*186d0*/  LDSM.16.M88.4 R16, [R195+0xb800] ;  /* 0x00b80000c310783b */ /* 0x002e680000000200 */
[----:B------:R-:W1:Y:S03]  /*186e0*/  MUFU.TANH R21, R21 ;  /* 0x0000001500157308 */ /* 0x000e660000002400 */
[----:B---3--:R-:W-:Y:S05]  /*186f0*/  HMMA.16816.F32.BF16 R140, R8, R28, R140 ;  /* 0x0000001c088c723c */ /* 0x008fea000004188c */
[----:B------:R-:W3:Y:S03]  /*18700*/  MUFU.TANH R14, R14 ;  /* 0x0000000e000e7308 */ /* 0x000ee60000002400 */
[----:B------:R-:W-:Y:S05]  /*18710*/  HMMA.16816.F32.BF16 R152, R32, R162, R152 ;  /* 0x000000a22098723c */ /* 0x000fea0000041898 */
[----:B------:R-:W1:Y:S03]  /*18720*/  MUFU.TANH R15, R15 ;  /* 0x0000000f000f7308 */ /* 0x000e660000002400 */
[----:B------:R-:W-:Y:S01]  /*18730*/  HMMA.16816.F32.BF16 R144, R8, R30, R144 ;  /* 0x0000001e0890723c */ /* 0x000fe20000041890 */
[----:B------:R-:W3:Y:S07]  /*18740*/  LDSM.16.M88.4 R28, [R191+0x5000] ;  /* 0x00500000bf1c783b */ /* 0x000eee0000000200 */
[----:B--2---:R-:W-:Y:S01]  /*18750*/  HMMA.16816.F32.BF16 R176, R32, R4, R176 ;  /* 0x0000000420b0723c */ /* 0x004fe200000418b0 */
[----:B------:R-:W-:-:S02]  /*18760*/  FMUL.FTZ R22, R140, R2 ;  /* 0x000000028c167220 */ /* 0x000fc40000410000 */
[----:B------:R-:W-:-:S04]  /*18770*/  FMUL.FTZ R23, R141, R2 ;  /* 0x000000028d177220 */ /* 0x000fc80000410000 */
[----:B------:R-:W2:Y:S01]  /*18780*/  MUFU.TANH R22, R22 ;  /* 0x0000001600167308 */ /* 0x000ea20000002400 */
[----:B------:R-:W-:Y:S01]  /*18790*/  HMMA.16816.F32.BF16 R172, R32, R6, R172 ;  /* 0x0000000620ac723c */ /* 0x000fe200000418ac */
[----:B------:R-:W2:Y:S01]  /*187a0*/  LDSM.16.M88.4 R4, [R191+0x5800] ;  /* 0x00580000bf04783b */ /* 0x000ea20000000200 */
[----:B------:R-:W-:-:S05]  /*187b0*/  DEPBAR.LE SB0, 0x0 ;  /* 0x000080000000791a */ /* 0x000fca0000000000 */
[----:B------:R-:W-:Y:S01]  /*187c0*/  IADD3 R34, R0, 0x9, RZ ;  /* 0x0000000900227810 */ /* 0x000fe20007ffe0ff */
[C---:B----4-:R-:W-:Y:S01]  /*187d0*/  HMMA.16816.F32.BF16 R156, R24.reuse, R136, R156 ;  /* 0x00000088189c723c */ /* 0x050fe2000004189c */
[----:B------:R-:W4:Y:S01]  /*187e0*/  MUFU.TANH R23, R23 ;  /* 0x0000001700177308 */ /* 0x000f220000002400 */
[-C--:B------:R-:W-:Y:S02]  /*187f0*/  FMUL.FTZ R32, R145, R2.reuse ;  /* 0x0000000291207220 */ /* 0x080fe40000410000 */
[-C--:B------:R-:W-:Y:S02]  /*18800*/  FMUL.FTZ R33, R142, R2.reuse ;  /* 0x000000028e217220 */ /* 0x080fe40000410000 */
[-C--:B------:R-:W-:Y:S02]  /*18810*/  FMUL.FTZ R146, R146, R2.reuse ;  /* 0x0000000292927220 */ /* 0x080fe40000410000 */
[C---:B------:R-:W-:Y:S01]  /*18820*/  HMMA.16816.F32.BF16 R152, R24.reuse, R138, R152 ;  /* 0x0000008a1898723c */ /* 0x040fe20000041898 */
[----:B------:R-:W-:Y:S01]  /*18830*/  FMUL.FTZ R136, R144, R2 ;  /* 0x0000000290887220 */ /* 0x000fe20000410000 */
[----:B------:R-:W-:Y:S06]  /*18840*/  MUFU.TANH R32, R32 ;  /* 0x0000002000207308 */ /* 0x000fec0000002400 */
[----:B-1----:R-:W-:Y:S02]  /*18850*/  HMMA.16816.F32.BF16 R176, R24, R16, R176 ;  /* 0x0000001018b0723c */ /* 0x002fe400000418b0 */
[----:B------:R-:W1:Y:S05]  /*18860*/  MUFU.TANH R136, R136 ;  /* 0x0000008800887308 */ /* 0x000e6a0000002400 */
[C---:B------:R-:W-:Y:S01]  /*18870*/  IADD3 R16, R0.reuse, 0x1, RZ ;  /* 0x0000000100107810 */ /* 0x040fe20007ffe0ff */
[----:B---3--:R-:W-:Y:S01]  /*18880*/  HMMA.16816.F32.BF16 R156, R8, R28, R156 ;  /* 0x0000001c089c723c */ /* 0x008fe2000004189c */
[----:B------:R-:W-:Y:S01]  /*18890*/  IADD3 R17, R0, 0x8, RZ ;  /* 0x0000000800117810 */ /* 0x000fe20007ffe0ff */
[----:B------:R-:W3:Y:S01]  /*188a0*/  MUFU.TANH R33, R33 ;  /* 0x0000002100217308 */ /* 0x000ee20000002400 */
[----:B------:R-:W-:-:S02]  /*188b0*/  ISETP.GE.AND P2, PT, R16, R227, PT ;  /* 0x000000e31000720c */ /* 0x000fc40003f46270 */
[C---:B------:R-:W-:Y:S02]  /*188c0*/  ISETP.GE.AND P5, PT, R17.reuse, R227, PT ;  /* 0x000000e31100720c */ /* 0x040fe40003fa6270 */
[CC--:B------:R-:W-:Y:S01]  /*188d0*/  ISETP.GE.AND P1, PT, R16.reuse, R225.reuse, PT ;  /* 0x000000e11000720c */ /* 0x0c0fe20003f26270 */
[----:B------:R-:W-:Y:S01]  /*188e0*/  HMMA.16816.F32.BF16 R152, R8, R30, R152 ;  /* 0x0000001e0898723c */ /* 0x000fe20000041898 */
[----:B------:R-:W-:Y:S01]  /*188f0*/  ISETP.GE.AND P6, PT, R17, R225, PT ;  /* 0x000000e11100720c */ /* 0x000fe20003fc6270 */
[----:B------:R-:W-:Y:S01]  /*18900*/  FMUL.FTZ R28, R143, R2 ;  /* 0x000000028f1c7220 */ /* 0x000fe20000410000 */
[C---:B------:R-:W-:Y:S01]  /*18910*/  ISETP.GE.OR P2, PT, R16.reuse, R226, !P2 ;  /* 0x000000e21000720c */ /* 0x040fe20005746670 */
[----:B------:R-:W-:Y:S01]  /*18920*/  FMUL.FTZ R29, R147, R2 ;  /* 0x00000002931d7220 */ /* 0x000fe20000410000 */
[C---:B------:R-:W-:Y:S01]  /*18930*/  ISETP.GE.OR P5, PT, R17.reuse, R226, !P5 ;  /* 0x000000e21100720c */ /* 0x040fe20006fa6670 */
[----:B------:R-:W-:Y:S01]  /*18940*/  MUFU.TANH R30, R146 ;  /* 0x00000092001e7308 */ /* 0x000fe20000002400 */
[-C--:B------:R-:W-:Y:S01]  /*18950*/  ISETP.GE.OR P1, PT, R16, R224.reuse, !P1 ;  /* 0x000000e01000720c */ /* 0x080fe20004f26670 */
[----:B------:R-:W-:Y:S01]  /*18960*/  HMMA.16816.F32.BF16 R172, R24, R18, R172 ;  /* 0x0000001218ac723c */ /* 0x000fe200000418ac */
[----:B------:R-:W-:-:S02]  /*18970*/  ISETP.GE.OR P6, PT, R17, R224, !P6 ;  /* 0x000000e01100720c */ /* 0x000fc400077c6670 */
[----:B-----5:R-:W-:Y:S02]  /*18980*/  FSEL R16, R20, -INF , !P2 ;  /* 0xff80000014107808 */ /* 0x020fe40005000000 */
[----:B------:R-:W-:Y:S01]  /*18990*/  FSEL R17, R12, -INF , !P5 ;  /* 0xff8000000c117808 */ /* 0x000fe20006800000 */
[----:B------:R-:W5:Y:S01]  /*189a0*/  MUFU.TANH R28, R28 ;  /* 0x0000001c001c7308 */ /* 0x000f620000002400 */
[----:B------:R-:W-:Y:S01]  /*189b0*/  ISETP.GE.AND P2, PT, R34, R227, PT ;  /* 0x000000e32200720c */ /* 0x000fe20003f46270 */
[C---:B--2---:R-:W-:Y:S01]  /*189c0*/  HMMA.16816.F32.BF16 R176, R8.reuse, R4, R176 ;  /* 0x0000000408b0723c */ /* 0x044fe200000418b0 */
[-C--:B------:R-:W-:Y:S01]  /*189d0*/  ISETP.GE.AND P5, PT, R0, R225.reuse, PT ;  /* 0x000000e10000720c */ /* 0x080fe20003fa6270 */
[----:B------:R-:W-:Y:S01]  /*189e0*/  FMUL.FTZ R156, R156, R2 ;  /* 0x000000029c9c7220 */ /* 0x000fe20000410000 */
[----:B------:R-:W-:Y:S01]  /*189f0*/  ISETP.GE.OR P2, PT, R34, R226, !P2 ;  /* 0x000000e22200720c */ /* 0x000fe20005746670 */
[----:B------:R-:W-:Y:S01]  /*18a00*/  FMUL.FTZ R158, R158, R2 ;  /* 0x000000029e9e7220 */ /* 0x000fe20000410000 */
[C---:B------:R-:W-:Y:S01]  /*18a10*/  ISETP.GE.OR P5, PT, R0.reuse, R224, !P5 ;  /* 0x000000e00000720c */ /* 0x040fe20006fa6670 */
[----:B------:R-:W2:Y:S01]  /*18a20*/  MUFU.TANH R29, R29 ;  /* 0x0000001d001d7308 */ /* 0x000ea20000002400 */
[----:B------:R-:W-:Y:S01]  /*18a30*/  IADD3 R20, R0, 0x10, RZ ;  /* 0x0000001000147810 */ /* 0x000fe20007ffe0ff */
[-C--:B------:R-:W-:Y:S01]  /*18a40*/  FMUL.FTZ R31, R152, R2.reuse ;  /* 0x00000002981f7220 */ /* 0x080fe20000410000 */
[----:B------:R-:W-:Y:S01]  /*18a50*/  FSEL R13, R13, -INF , !P2 ;  /* 0xff8000000d0d7808 */ /* 0x000fe20005000000 */
[-C--:B------:R-:W-:Y:S01]  /*18a60*/  FMUL.FTZ R153, R153, R2.reuse ;  /* 0x0000000299997220 */ /* 0x080fe20000410000 */
[----:B------:R-:W-:Y:S01]  /*18a70*/  FSEL R18, R21, -INF , !P5 ;  /* 0xff80000015127808 */ /* 0x000fe20006800000 */
[-C--:B------:R-:W-:Y:S01]  /*18a80*/  FMUL.FTZ R154, R154, R2.reuse ;  /* 0x000000029a9a7220 */ /* 0x080fe20000410000 */
[----:B------:R-:W-:Y:S01]  /*18a90*/  FSEL R12, R134, -INF , !P1 ;  /* 0xff800000860c7808 */ /* 0x000fe20004800000 */
[----:B------:R1:W1:Y:S01]  /*18aa0*/  MUFU.TANH R180, R156 ;  /* 0x0000009c00b47308 */ /* 0x0002620000002400 */
[----:B------:R-:W-:Y:S01]  /*18ab0*/  ISETP.GE.AND P2, PT, R34, R225, PT ;  /* 0x000000e12200720c */ /* 0x000fe20003f46270 */
[----:B------:R-:W-:Y:S01]  /*18ac0*/  HMMA.16816.F32.BF16 R172, R8, R6, R172 ;  /* 0x0000000608ac723c */ /* 0x000fe200000418ac */
[C---:B------:R-:W-:Y:S01]  /*18ad0*/  ISETP.GE.AND P5, PT, R20.reuse, R227, PT ;  /* 0x000000e31400720c */ /* 0x040fe20003fa6270 */
[-C--:B------:R-:W-:Y:S01]  /*18ae0*/  FMUL.FTZ R155, R155, R2.reuse ;  /* 0x000000029b9b7220 */ /* 0x080fe20000410000 */
[----:B------:R-:W-:Y:S01]  /*18af0*/  ISETP.GE.AND P1, PT, R20, R225, PT ;  /* 0x000000e11400720c */ /* 0x000fe20003f26270 */
[----:B------:R-:W-:Y:S01]  /*18b00*/  FMUL.FTZ R19, R157, R2 ;  /* 0x000000029d137220 */ /* 0x000fe20000410000 */
[----:B------:R-:W-:Y:S01]  /*18b10*/  ISETP.GE.OR P2, PT, R34, R224, !P2 ;  /* 0x000000e02200720c */ /* 0x000fe20005746670 */
[----:B------:R-:W2:Y:S01]  /*18b20*/  MUFU.TANH R31, R31 ;  /* 0x0000001f001f7308 */ /* 0x000ea20000002400 */
[C---:B------:R-:W-:Y:S01]  /*18b30*/  ISETP.GE.OR P5, PT, R20.reuse, R226, !P5 ;  /* 0x000000e21400720c */ /* 0x040fe20006fa6670 */
[----:B------:R-:W-:Y:S01]  /*18b40*/  FMUL.FTZ R159, R159, R2 ;  /* 0x000000029f9f7220 */ /* 0x000fe20000410000 */
[----:B------:R-:W-:Y:S01]  /*18b50*/  ISETP.GE.OR P1, PT, R20, R224, !P1 ;  /* 0x000000e01400720c */ /* 0x000fe20004f26670 */
[-C--:B------:R-:W-:Y:S01]  /*18b60*/  FMUL.FTZ R142, R178, R2.reuse ;  /* 0x00000002b28e7220 */ /* 0x080fe20000410000 */
[C---:B------:R-:W-:Y:S01]  /*18b70*/  IADD3 R20, R0.reuse, 0x11, RZ ;  /* 0x0000001100147810 */ /* 0x040fe20007ffe0ff */
[-C--:B------:R-:W-:Y:S01]  /*18b80*/  FMUL.FTZ R140, R179, R2.reuse ;  /* 0x00000002b38c7220 */ /* 0x080fe20000410000 */
[----:B------:R-:W-:Y:S01]  /*18b90*/  IADD3 R5, R0, 0x18, RZ ;  /* 0x0000001800057810 */ /* 0x000fe20007ffe0ff */
[----:B------:R2:W2:Y:S01]  /*18ba0*/  MUFU.TANH R171, R153 ;  /* 0x0000009900ab7308 */ /* 0x0004a20000002400 */
[----:B------:R-:W-:Y:S01]  /*18bb0*/  FSEL R14, R14, -INF , !P6 ;  /* 0xff8000000e0e7808 */ /* 0x000fe20007000000 */
[----:B-1----:R-:W-:Y:S01]  /*18bc0*/  FMUL.FTZ R156, R176, R2 ;  /* 0x00000002b09c7220 */ /* 0x002fe20000410000 */
[----:B------:R-:W-:-:S02]  /*18bd0*/  FSEL R15, R15, -INF , !P2 ;  /* 0xff8000000f0f7808 */ /* 0x000fc40005000000 */
[CC--:B------:R-:W-:Y:S02]  /*18be0*/  ISETP.GE.AND P6, PT, R20.reuse, R227.reuse, PT ;  /* 0x000000e31400720c */ /* 0x0c0fe40003fc6270 */
[----:B------:R-:W-:Y:S01]  /*18bf0*/  ISETP.GE.AND P2, PT, R5, R227, PT ;  /* 0x000000e30500720c */ /* 0x000fe20003f46270 */
[----:B------:R-:W1:Y:S01]  /*18c00*/  MUFU.TANH R170, R158 ;  /* 0x0000009e00aa7308 */ /* 0x000e620000002400 */
[----:B------:R-:W-:Y:S01]  /*18c10*/  ISETP.GE.OR P6, PT, R20, R226, !P6 ;  /* 0x000000e21400720c */ /* 0x000fe200077c6670 */
[----:B------:R-:W-:Y:S01]  /*18c20*/  FMUL.FTZ R143, R173, R2 ;  /* 0x00000002ad8f7220 */ /* 0x000fe20000410000 */
[----:B------:R-:W-:Y:S01]  /*18c30*/  ISETP.GE.OR P2, PT, R5, R226, !P2 ;  /* 0x000000e20500720c */ /* 0x000fe20005746670 */
[-C--:B------:R-:W-:Y:S01]  /*18c40*/  FMUL.FTZ R141, R174, R2.reuse ;  /* 0x00000002ae8d7220 */ /* 0x080fe20000410000 */
[----:B------:R-:W-:Y:S01]  /*18c50*/  IADD3 R4, R0, 0x19, RZ ;  /* 0x0000001900047810 */ /* 0x000fe20007ffe0ff */
[-C--:B------:R-:W-:Y:S01]  /*18c60*/  FMUL.FTZ R150, R175, R2.reuse ;  /* 0x00000002af967220 */ /* 0x080fe20000410000 */
[----:B------:R-:W-:Y:S01]  /*18c70*/  FSEL R27, R22, -INF , !P5 ;  /* 0xff800000161b7808 */ /* 0x000fe20006800000 */
[----:B------:R1:W1:Y:S01]  /*18c80*/  MUFU.TANH R168, R154 ;  /* 0x0000009a00a87308 */ /* 0x0002620000002400 */
[----:B----4-:R-:W-:Y:S01]  /*18c90*/  FSEL R26, R23, -INF , !P6 ;  /* 0xff800000171a7808 */ /* 0x010fe20007000000 */
[----:B--2---:R-:W-:Y:S01]  /*18ca0*/  FMUL.FTZ R153, R172, R2 ;  /* 0x00000002ac997220 */ /* 0x004fe20000410000 */
[----:B------:R-:W-:-:S02]  /*18cb0*/  FSEL R25, R136, -INF , !P2 ;  /* 0xff80000088197808 */ /* 0x000fc40005000000 */
[-C--:B------:R-:W-:Y:S02]  /*18cc0*/  ISETP.GE.AND P5, PT, R20, R225.reuse, PT ;  /* 0x000000e11400720c */ /* 0x080fe40003fa6270 */
[C---:B------:R-:W-:Y:S01]  /*18cd0*/  ISETP.GE.AND P6, PT, R5.reuse, R225, PT ;  /* 0x000000e10500720c */ /* 0x040fe20003fc6270 */
[----:B------:R-:W2:Y:S01]  /*18ce0*/  MUFU.TANH R167, R155 ;  /* 0x0000009b00a77308 */ /* 0x000ea20000002400 */
[----:B------:R-:W-:Y:S02]  /*18cf0*/  ISETP.GE.AND P2, PT, R4, R227, PT ;  /* 0x000000e30400720c */ /* 0x000fe40003f46270 */
[-C--:B------:R-:W-:Y:S02]  /*18d00*/  ISETP.GE.OR P5, PT, R20, R224.reuse, !P5 ;  /* 0x000000e01400720c */ /* 0x080fe40006fa6670 */
[----:B------:R-:W-:Y:S02]  /*18d10*/  ISETP.GE.OR P6, PT, R5, R224, !P6 ;  /* 0x000000e00500720c */ /* 0x000fe400077c6670 */
[----:B------:R-:W-:Y:S01]  /*18d20*/  ISETP.GE.OR P2, PT, R4, R226, !P2 ;  /* 0x000000e20400720c */ /* 0x000fe20005746670 */
[----:B------:R-:W4:Y:S01]  /*18d30*/  MUFU.TANH R19, R19 ;  /* 0x0000001300137308 */ /* 0x000f220000002400 */
[----:B------:R-:W-:Y:S01]  /*18d40*/  IADD3 R5, R0, 0x20, RZ ;  /* 0x0000002000057810 */ /* 0x000fe20007ffe0ff */
[----:B-1----:R-:W-:Y:S01]  /*18d50*/  FMUL.FTZ R154, R177, R2 ;  /* 0x00000002b19a7220 */ /* 0x002fe20000410000 */
[----:B------:R-:W-:-:S02]  /*18d60*/  FSEL R24, R32, -INF , !P2 ;  /* 0xff80000020187808 */ /* 0x000fc40005000000 */
[----:B---3--:R-:W-:Y:S02]  /*18d70*/  FSEL R23, R33, -INF , !P1 ;  /* 0xff80000021177808 */ /* 0x008fe40004800000 */
[----:B-----5:R-:W-:Y:S01]  /*18d80*/  FSEL R22, R28, -INF , !P5 ;  /* 0xff8000001c167808 */ /* 0x020fe20006800000 */
[----:B------:R-:W1:Y:S01]  /*18d90*/  MUFU.TANH R156, R156 ;  /* 0x0000009c009c7308 */ /* 0x000e620000002400 */
[C---:B------:R-:W-:Y:S02]  /*18da0*/  ISETP.GE.AND P2, PT, R4.reuse, R225, PT ;  /* 0x000000e10400720c */ /* 0x040fe40003f46270 */
[C---:B------:R-:W-:Y:S02]  /*18db0*/  ISETP.GE.AND P1, PT, R5.reuse, R227, PT ;  /* 0x000000e30500720c */ /* 0x040fe40003f26270 */
[C---:B------:R-:W-:Y:S02]  /*18dc0*/  ISETP.GE.AND P5, PT, R5.reuse, R225, PT ;  /* 0x000000e10500720c */ /* 0x040fe40003fa6270 */
[----:B------:R-:W-:Y:S01]  /*18dd0*/  ISETP.GE.OR P2, PT, R4, R224, !P2 ;  /* 0x000000e00400720c */ /* 0x000fe20005746670 */
[----:B------:R-:W3:Y:S01]  /*18de0*/  MUFU.TANH R169, R159 ;  /* 0x0000009f00a97308 */ /* 0x000ee20000002400 */
[----:B------:R-:W-:-:S02]  /*18df0*/  ISETP.GE.OR P1, PT, R5, R226, !P1 ;  /* 0x000000e20500720c */ /* 0x000fc40004f26670 */
[----:B------:R-:W-:Y:S02]  /*18e00*/  ISETP.GE.OR P5, PT, R5, R224, !P5 ;  /* 0x000000e00500720c */ /* 0x000fe40006fa6670 */
[C---:B------:R-:W-:Y:S02]  /*18e10*/  IADD3 R5, R0.reuse, 0x28, RZ ;  /* 0x0000002800057810 */ /* 0x040fe40007ffe0ff */
[----:B------:R-:W-:Y:S01]  /*18e20*/  IADD3 R4, R0, 0x29, RZ ;  /* 0x0000002900047810 */ /* 0x000fe20007ffe0ff */
[----:B------:R-:W5:Y:S01]  /*18e30*/  MUFU.TANH R153, R153 ;  /* 0x0000009900997308 */ /* 0x000f620000002400 */
[----:B------:R-:W-:Y:S02]  /*18e40*/  FSEL R20, R29, -INF , !P2 ;  /* 0xff8000001d147808 */ /* 0x000fe40005000000 */
[----:B------:R-:W-:Y:S02]  /*18e50*/  FSEL R180, R180, -INF , !P1 ;  /* 0xff800000b4b47808 */ /* 0x000fe40004800000 */
[----:B------:R-:W-:-:S02]  /*18e60*/  ISETP.GE.AND P2, PT, R5, R227, PT ;  /* 0x000000e30500720c */ /* 0x000fc40003f46270 */
[C---:B------:R-:W-:Y:S01]  /*18e70*/  ISETP.GE.AND P1, PT, R4.reuse, R227, PT ;  /* 0x000000e30400720c */ /* 0x040fe20003f26270 */
[----:B------:R-:W1:Y:S01]  /*18e80*/  MUFU.TANH R154, R154 ;  /* 0x0000009a009a7308 */ /* 0x000e620000002400 */
[-C--:B------:R-:W-:Y:S02]  /*18e90*/  ISETP.GE.OR P2, PT, R5, R226.reuse, !P2 ;  /* 0x000000e20500720c */ /* 0x080fe40005746670 */
[----:B------:R-:W-:Y:S02]  /*18ea0*/  ISETP.GE.OR P1, PT, R4, R226, !P1 ;  /* 0x000000e20400720c */ /* 0x000fe40004f26670 */
[----:B------:R-:W-:Y:S02]  /*18eb0*/  FSEL R176, R31, -INF , !P2 ;  /* 0xff8000001fb07808 */ /* 0x000fe40005000000 */
[----:B------:R-:W-:Y:S01]  /*18ec0*/  FSEL R171, R171, -INF , !P1 ;  /* 0xff800000abab7808 */ /* 0x000fe20004800000 */
[----:B------:R-:W1:Y:S01]  /*18ed0*/  MUFU.TANH R142, R142 ;  /* 0x0000008e008e7308 */ /* 0x000e620000002400 */
[----:B------:R-:W-:-:S02]  /*18ee0*/  ISETP.GE.AND P2, PT, R5, R225, PT ;  /* 0x000000e10500720c */ /* 0x000fc40003f46270 */
[----:B------:R-:W-:Y:S02]  /*18ef0*/  ISETP.GE.AND P1, PT, R4, R225, PT ;  /* 0x000000e10400720c */ /* 0x000fe40003f26270 */
[----:B------:R-:W-:Y:S02]  /*18f00*/  IADD3 R6, R0, 0x21, RZ ;  /* 0x0000002100067810 */ /* 0x000fe40007ffe0ff */
[-C--:B------:R-:W-:Y:S01]  /*18f10*/  ISETP.GE.OR P2, PT, R5, R224.reuse, !P2 ;  /* 0x000000e00500720c */ /* 0x080fe20005746670 */
[----:B------:R-:W1:Y:S01]  /*18f20*/  MUFU.TANH R140, R140 ;  /* 0x0000008c008c7308 */ /* 0x000e620000002400 */
[----:B------:R-:W-:Y:S02]  /*18f30*/  ISETP.GE.OR P1, PT, R4, R224, !P1 ;  /* 0x000000e00400720c */ /* 0x000fe40004f26670 */
[C---:B------:R-:W-:Y:S02]  /*18f40*/  IADD3 R5, R0.reuse, 0x30, RZ ;  /* 0x0000003000057810 */ /* 0x040fe40007ffe0ff */
[----:B------:R-:W-:-:S02]  /*18f50*/  IADD3 R4, R0, 0x31, RZ ;  /* 0x0000003100047810 */ /* 0x000fc40007ffe0ff */
[----:B------:R-:W-:Y:S01]  /*18f60*/  FSEL R21, R30, -INF , !P6 ;  /* 0xff8000001e157808 */ /* 0x000fe20007000000 */
[----:B------:R-:W-:Y:S01]  /*18f70*/  MUFU.TANH R143, R143 ;  /* 0x0000008f008f7308 */ /* 0x000fe20000002400 */
[----:B------:R-:W-:Y:S01]  /*18f80*/  BAR.SYNC.DEFER_BLOCKING 0x0 ;  /* 0x0000000000007b1d */ /* 0x000fe20000010000 */
[-C--:B------:R-:W-:Y:S02]  /*18f90*/  ISETP.GE.AND P6, PT, R6, R227.reuse, PT ;  /* 0x000000e30600720c */ /* 0x080fe40003fc6270 */
[----:B------:R-:W-:Y:S02]  /*18fa0*/  FSEL R170, R170, -INF , !P5 ;  /* 0xff800000aaaa7808 */ /* 0x000fe40006800000 */
[----:B------:R-:W-:Y:S02]  /*18fb0*/  FSEL R168, R168, -INF , !P2 ;  /* 0xff800000a8a87808 */ /* 0x000fe40005000000 */
[----:B--2---:R-:W-:Y:S01]  /*18fc0*/  FSEL R167, R167, -INF , !P1 ;  /* 0xff800000a7a77808 */ /* 0x004fe20004800000 */
[----:B------:R-:W2:Y:S01]  /*18fd0*/  MUFU.TANH R141, R141 ;  /* 0x0000008d008d7308 */ /* 0x000ea20000002400 */
[----:B------:R-:W-:-:S02]  /*18fe0*/  ISETP.GE.AND P5, PT, R5, R227, PT ;  /* 0x000000e30500720c */ /* 0x000fc40003fa6270 */
[C---:B------:R-:W-:Y:S02]  /*18ff0*/  ISETP.GE.AND P2, PT, R4.reuse, R227, PT ;  /* 0x000000e30400720c */ /* 0x040fe40003f46270 */
[----:B------:R-:W-:Y:S02]  /*19000*/  ISETP.GE.AND P1, PT, R4, R225, PT ;  /* 0x000000e10400720c */ /* 0x000fe40003f26270 */
[-C--:B------:R-:W-:Y:S01]  /*19010*/  ISETP.GE.OR P6, PT, R6, R226.reuse, !P6 ;  /* 0x000000e20600720c */ /* 0x080fe200077c6670 */
[----:B------:R-:W2:Y:S01]  /*19020*/  MUFU.TANH R150, R150 ;  /* 0x0000009600967308 */ /* 0x000ea20000002400 */
[-C--:B------:R-:W-:Y:S02]  /*19030*/  ISETP.GE.OR P5, PT, R5, R226.reuse, !P5 ;  /* 0x000000e20500720c */ /* 0x080fe40006fa6670 */
[C---:B------:R-:W-:Y:S02]  /*19040*/  ISETP.GE.OR P2, PT, R4.reuse, R226, !P2 ;  /* 0x000000e20400720c */ /* 0x040fe40005746670 */
[----:B------:R-:W-:-:S02]  /*19050*/  ISETP.GE.OR P1, PT, R4, R224, !P1 ;  /* 0x000000e00400720c */ /* 0x000fc40004f26670 */
[----:B------:R-:W-:Y:S02]  /*19060*/  IADD3 R4, R0, 0x38, RZ ;  /* 0x0000003800047810 */ /* 0x000fe40007ffe0ff */
[----:B----4-:R-:W-:Y:S02]  /*19070*/  FSEL R177, R19, -INF , !P6 ;  /* 0xff80000013b17808 */ /* 0x010fe40007000000 */
[----:B------:R-:W-:Y:S02]  /*19080*/  ISETP.GE.AND P6, PT, R6, R225, PT ;  /* 0x000000e10600720c */ /* 0x000fe40003fc6270 */
[----:B-1----:R-:W-:Y:S02]  /*19090*/  FSEL R156, R156, -INF , !P5 ;  /* 0xff8000009c9c7808 */ /* 0x002fe40006800000 */
[----:B------:R-:W-:Y:S02]  /*190a0*/  ISETP.GE.AND P5, PT, R4, R227, PT ;  /* 0x000000e30400720c */ /* 0x000fe40003fa6270 */
[----:B------:R-:W-:-:S02]  /*190b0*/  ISETP.GE.OR P6, PT, R6, R224, !P6 ;  /* 0x000000e00600720c */ /* 0x000fc400077c6670 */
[----:B------:R-:W-:Y:S02]  /*190c0*/  ISETP.GE.OR P5, PT, R4, R226, !P5 ;  /* 0x000000e20400720c */ /* 0x000fe40006fa6670 */
[----:B---3--:R-:W-:Y:S02]  /*190d0*/  FSEL R169, R169, -INF , !P6 ;  /* 0xff800000a9a97808 */ /* 0x008fe40007000000 */
[----:B------:R-:W-:Y:S02]  /*190e0*/  ISETP.GE.AND P6, PT, R5, R225, PT ;  /* 0x000000e10500720c */ /* 0x000fe40003fc6270 */
[----:B-----5:R-:W-:Y:S02]  /*190f0*/  FSEL R153, R153, -INF , !P5 ;  /* 0xff80000099997808 */ /* 0x020fe40006800000 */
[----:B------:R-:W-:Y:S02]  /*19100*/  ISETP.GT.AND P5, PT, R223, R210, PT ;  /* 0x000000d2df00720c */ /* 0x000fe40003fa4270 */
        /* <DEDUP_REMOVED lines=11> */
[----:B--2---:R-:W-:Y:S02]  /*191c0*/  FSEL R141, R141, -INF , !P2 ;  /* 0xff8000008d8d7808 */ /* 0x004fe40005000000 */
        /* <DEDUP_REMOVED lines=23> */
[----:B------:R-:W-:-:S02]  /*19340*/  IMAD.HI.U32 R10, R29, R10, R28 ;  /* 0x0000000a1d0a7227 */ /* 0x000fc400078e001c */
[----:B------:R-:W2:Y:S04]  /*19350*/  LD.E.64 R28, [R236.64+0x20] ;  /* 0x00002004ec1c7980 */ /* 0x000ea8000c101b00 */
        /* <DEDUP_REMOVED lines=13> */
[----:B------:R-:W-:Y:S02]  /*19430*/  ISETP.NE.AND P1, PT, R9, RZ, PT ;  /* 0x000000ff0900720c */ /* 0x000fe40003f25270 */
        /* <DEDUP_REMOVED lines=28> */
.L_x_2720:
[----:B------:R-:W-:Y:S02]  /*19600*/  ULDC.64 UR4, c[0x0][0x118] ;  /* 0x0000460000047ab9 */ /* 0x000fe40000000a00 */
[----:B------:R-:W2:Y:S02]  /*19610*/  LD.E R7, [R236.64+0x38] ;  /* 0x00003804ec077980 */ /* 0x000ea4000c101900 */
[----:B--2---:R-:W-:-:S04]  /*19620*/  LEA R7, -R7, RZ, 0x6 ;  /* 0x000000ff07077211 */ /* 0x004fc800078e31ff */
[----:B------:R-:W-:Y:S02]  /*19630*/  SHF.R.S32.HI R4, RZ, 0x1f, R7 ;  /* 0x0000001fff047819 */ /* 0x000fe40000011407 */
.L_x_2721:
[----:B------:R-:W-:Y:S05]  /*19640*/  BSYNC B0 ;  /* 0x0000000000007941 */ /* 0x000fea0003800000 */
.L_x_2719:
        /* <DEDUP_REMOVED lines=100> */
.L_x_2718:
[----:B------:R-:W-:Y:S05]  /*19c90*/  BSYNC B1 ;  /* 0x0000000000017941 */ /* 0x000fea0003800000 */
.L_x_2717:
[----:B------:R-:W-:Y:S01]  /*19ca0*/  ULDC.64 UR4, c[0x0][0x118] ;  /* 0x0000460000047ab9 */ /* 0x000fe20000000a00 */
[----:B-1----:R-:W-:Y:S01]  /*19cb0*/  FMNMX.FTZ R5, R132, R133, !PT ;  /* 0x0000008584057209 */ /* 0x002fe20007810000 */
[----:B------:R-:W2:Y:S01]  /*19cc0*/  LD.E R152, [R236.64+0xdc] ;  /* 0x0000dc04ec987980 */ /* 0x000ea2000c101900 */
        /* <DEDUP_REMOVED lines=18> */
[----:B------:R-:W-:-:S04]  /*19df0*/  FMNMX.FTZ R0, R180, R5, !PT ;  /* 0x00000005b4007209 */ /* 0x000fc80007810000 */
[----:B------:R-:W-:-:S04]  /*19e00*/  FMNMX.FTZ R5, R177, R0, !PT ;  /* 0x00000000b1057209 */ /* 0x000fc80007810000 */
[----:B------:R-:W-:-:S04]  /*19e10*/  FMNMX.FTZ R0, R176, R5, !PT ;  /* 0x00000005b0007209 */ /* 0x000fc80007810000 */
[----:B------:R-:W-:Y:S02]  /*19e20*/  FMNMX.FTZ R5, R171, R0, !PT ;  /* 0x00000000ab057209 */ /* 0x000fe40007810000 */
[----:B------:R-:W-:Y:S02]  /*19e30*/  FMNMX.FTZ R0, R170, R7, !PT ;  /* 0x00000007aa007209 */ /* 0x000fe40007810000 */
[----:B------:R-:W-:-:S04]  /*19e40*/  FMNMX.FTZ R5, R156, R5, !PT ;  /* 0x000000059c057209 */ /* 0x000fc80007810000 */
[----:B------:R-:W-:Y:S02]  /*19e50*/  FMNMX.FTZ R2, R154, R5, !PT ;  /* 0x000000059a027209 */ /* 0x000fe40007810000 */
[----:B------:R-:W-:Y:S02]  /*19e60*/  FMNMX.FTZ R5, R169, R0, !PT ;  /* 0x00000000a9057209 */ /* 0x000fe40007810000 */
[----:B------:R-:W-:Y:S02]  /*19e70*/  FMNMX.FTZ R2, R153, R2, !PT ;  /* 0x0000000299027209 */ /* 0x000fe40007810000 */
[----:B------:R-:W-:Y:S02]  /*19e80*/  FMNMX.FTZ R0, R168, R5, !PT ;  /* 0x00000005a8007209 */ /* 0x000fe40007810000 */
        /* <DEDUP_REMOVED lines=25> */
[----:B------:R1:W2:Y:S02]  /*1a020*/  MUFU.EX2 R3, R8 ;  /* 0x0000000800037308 */ /* 0x0002a40000000800 */
[----:B------:R-:W-:-:S02]  /*1a030*/  FFMA.FTZ R134, R13, R152, -R155 ;  /* 0x000000980d867223 */ /* 0x000fc4000001089b */
[-CC-:B------:R-:W-:Y:S02]  /*1a040*/  FFMA.FTZ R2, R12, R152.reuse, -R151.reuse ;  /* 0x000000980c027223 */ /* 0x180fe40000010897 */
[-CC-:B------:R-:W-:Y:S02]  /*1a050*/  FFMA.FTZ R0, R14, R152.reuse, -R151.reuse ;  /* 0x000000980e007223 */ /* 0x180fe40000010897 */
[-C--:B------:R-:W-:Y:S01]  /*1a060*/  FFMA.FTZ R149, R15, R152.reuse, -R151 ;  /* 0x000000980f957223 */ /* 0x080fe20000010897 */
[----:B------:R-:W-:Y:S01]  /*1a070*/  MUFU.EX2 R134, R134 ;  /* 0x0000008600867308 */ /* 0x000fe20000000800 */
[----:B------:R-:W3:Y:S01]  /*1a080*/  LDSM.16.MT88.4 R12, [R204+0xc000] ;  /* 0x00c00000cc0c783b */ /* 0x000ee20000004200 */
[-CC-:B------:R-:W-:Y:S02]  /*1a090*/  FFMA.FTZ R146, R133, R152.reuse, -R155.reuse ;  /* 0x0000009885927223 */ /* 0x180fe4000001089b */
[-CC-:B------:R-:W-:Y:S02]  /*1a0a0*/  FFMA.FTZ R144, R16, R152.reuse, -R155.reuse ;  /* 0x0000009810907223 */ /* 0x180fe4000001089b */
[-C--:B------:R-:W-:Y:S01]  /*1a0b0*/  FFMA.FTZ R145, R17, R152.reuse, -R155 ;  /* 0x0000009811917223 */ /* 0x080fe2000001089b */
[----:B-1----:R-:W-:Y:S01]  /*1a0c0*/  LDSM.16.MT88.4 R8, [R203+0xc000] ;  /* 0x00c00000cb08783b */ /* 0x002fe20000004200 */
[----:B------:R-:W-:Y:S01]  /*1a0d0*/  FFMA.FTZ R133, R18, R152, -R151 ;  /* 0x0000009812857223 */ /* 0x000fe20000010897 */
[----:B------:R-:W-:Y:S01]  /*1a0e0*/  MUFU.EX2 R146, R146 ;  /* 0x0000009200927308 */ /* 0x000fe20000000800 */
[----:B------:R-:W-:Y:S01]  /*1a0f0*/  FMUL.FTZ R132, R152, R5 ;  /* 0x0000000598847220 */ /* 0x000fe20000410000 */
[----:B------:R-:W1:Y:S01]  /*1a100*/  LDSM.16.MT88.4 R16, [R205+0xc000] ;  /* 0x00c00000cd10783b */ /* 0x000e620000004200 */
[----:B--2---:R-:W-:-:S02]  /*1a110*/  FMUL.FTZ R120, R120, R3 ;  /* 0x0000000378787220 */ /* 0x004fc40000410000 */
[-C--:B------:R-:W-:Y:S02]  /*1a120*/  FMUL.FTZ R121, R121, R3.reuse ;  /* 0x0000000379797220 */ /* 0x080fe40000410000 */
[-C--:B------:R-:W-:Y:S01]  /*1a130*/  FMUL.FTZ R116, R116, R3.reuse ;  /* 0x0000000374747220 */ /* 0x080fe20000410000 */
[----:B------:R-:W2:Y:S01]  /*1a140*/  MUFU.EX2 R144, R144 ;  /* 0x0000009000907308 */ /* 0x000ea20000000800 */
[-C--:B------:R-:W-:Y:S02]  /*1a150*/  FMUL.FTZ R117, R117, R3.reuse ;  /* 0x0000000375757220 */ /* 0x080fe40000410000 */
[-C--:B------:R-:W-:Y:S02]  /*1a160*/  FMUL.FTZ R128, R128, R3.reuse ;  /* 0x0000000380807220 */ /* 0x080fe40000410000 */
[-C--:B------:R-:W-:Y:S02]  /*1a170*/  FMUL.FTZ R129, R129, R3.reuse ;  /* 0x0000000381817220 */ /* 0x080fe40000410000 */
[-C--:B------:R-:W-:Y:S01]  /*1a180*/  FMUL.FTZ R124, R124, R3.reuse ;  /* 0x000000037c7c7220 */ /* 0x080fe20000410000 */
[----:B------:R-:W4:Y:S01]  /*1a190*/  MUFU.EX2 R145, R145 ;  /* 0x0000009100917308 */ /* 0x000f220000000800 */
[----:B------:R-:W-:-:S02]  /*1a1a0*/  FMUL.FTZ R125, R125, R3 ;  /* 0x000000037d7d7220 */ /* 0x000fc40000410000 */
[-C--:B------:R-:W-:Y:S02]  /*1a1b0*/  FMUL.FTZ R112, R112, R3.reuse ;  /* 0x0000000370707220 */ /* 0x080fe40000410000 */
[-C--:B------:R-:W-:Y:S02]  /*1a1c0*/  FMUL.FTZ R113, R113, R3.reuse ;  /* 0x0000000371717220 */ /* 0x080fe40000410000 */
[-C--:B------:R-:W-:Y:S01]  /*1a1d0*/  FMUL.FTZ R108, R108, R3.reuse ;  /* 0x000000036c6c7220 */ /* 0x080fe20000410000 */
[----:B------:R-:W-:Y:S01]  /*1a1e0*/  MUFU.EX2 R133, R133 ;  /* 0x0000008500857308 */ /* 0x000fe20000000800 */
[----:B--2---:R-:W-:Y:S01]  /*1a1f0*/  F2FP.BF16.PACK_AB R4, R144, R146 ;  /* 0x000000929004723e */ /* 0x004fe200000010ff */
[-C--:B------:R-:W-:Y:S02]  /*1a200*/  FMUL.FTZ R109, R109, R3.reuse ;  /* 0x000000036d6d7220 */ /* 0x080fe40000410000 */
[-C--:B------:R-:W-:Y:S02]  /*1a210*/  FMUL.FTZ R36, R36, R3.reuse ;  /* 0x0000000324247220 */ /* 0x080fe40000410000 */
[----:B------:R-:W-:-:S02]  /*1a220*/  FMUL.FTZ R37, R37, R3 ;  /* 0x0000000325257220 */ /* 0x000fc40000410000 */
[----:B------:R-:W2:Y:S01]  /*1a230*/  MUFU.EX2 R2, R2 ;  /* 0x0000000200027308 */ /* 0x000ea20000000800 */
[----:B----4-:R-:W-:Y:S01]  /*1a240*/  F2FP.BF16.PACK_AB R6, R134, R145 ;  /* 0x000000918606723e */ /* 0x010fe200000010ff */
[-C--:B------:R-:W-:Y:S02]  /*1a250*/  FMUL.FTZ R40, R40, R3.reuse ;  /* 0x0000000328287220 */ /* 0x080fe40000410000 */
[-C--:B------:R-:W-:Y:S02]  /*1a260*/  FMUL.FTZ R41, R41, R3.reuse ;  /* 0x0000000329297220 */ /* 0x080fe40000410000 */
[-C--:B------:R-:W-:Y:S02]  /*1a270*/  FMUL.FTZ R104, R104, R3.reuse ;  /* 0x0000000368687220 */ /* 0x080fe40000410000 */
[----:B------:R-:W-:Y:S01]  /*1a280*/  MUFU.EX2 R0, R0 ;  /* 0x0000000000007308 */ /* 0x000fe20000000800 */
[-C--:B------:R-:W-:Y:S02]  /*1a290*/  FMUL.FTZ R105, R105, R3.reuse ;  /* 0x0000000369697220 */ /* 0x080fe40000410000 */
[----:B------:R-:W-:-:S02]  /*1a2a0*/  FMUL.FTZ R100, R100, R3 ;  /* 0x0000000364647220 */ /* 0x000fc40000410000 */
[-C--:B------:R-:W-:Y:S02]  /*1a2b0*/  FMUL.FTZ R101, R101, R3.reuse ;  /* 0x0000000365657220 */ /* 0x080fe40000410000 */
[----:B------:R-:W-:Y:S01]  /*1a2c0*/  FMUL.FTZ R44, R44, R3 ;  /* 0x000000032c2c7220 */ /* 0x000fe20000410000 */
[----:B------:R-:W4:Y:S01]  /*1a2d0*/  MUFU.EX2 R149, R149 ;  /* 0x0000009500957308 */ /* 0x000f220000000800 */
[----:B--2---:R-:W-:Y:S01]  /*1a2e0*/  F2FP.BF16.PACK_AB R5, R2, R133 ;  /* 0x000000850205723e */ /* 0x004fe200000010ff */
[-C--:B------:R-:W-:Y:S02]  /*1a2f0*/  FMUL.FTZ R45, R45, R3.reuse ;  /* 0x000000032d2d7220 */ /* 0x080fe40000410000 */
[-C--:B------:R-:W-:Y:S02]  /*1a300*/  FMUL.FTZ R48, R48, R3.reuse ;  /* 0x0000000330307220 */ /* 0x080fe40000410000 */
[-C--:B------:R-:W-:Y:S02]  /*1a310*/  FMUL.FTZ R49, R49, R3.reuse ;  /* 0x0000000331317220 */ /* 0x080fe40000410000 */
[----:B------:R-:W2:Y:S01]  /*1a320*/  MUFU.EX2 R132, R132 ;  /* 0x0000008400847308 */ /* 0x000ea20000000800 */
[----:B------:R-:W-:-:S02]  /*1a330*/  FMUL.FTZ R60, R60, R3 ;  /* 0x000000033c3c7220 */ /* 0x000fc40000410000 */
[-C--:B------:R-:W-:Y:S02]  /*1a340*/  FMUL.FTZ R61, R61, R3.reuse ;  /* 0x000000033d3d7220 */ /* 0x080fe40000410000 */
[-C--:B------:R-:W-:Y:S02]  /*1a350*/  FMUL.FTZ R64, R64, R3.reuse ;  /* 0x0000000340407220 */ /* 0x080fe40000410000 */
[-C--:B------:R-:W-:Y:S01]  /*1a360*/  FMUL.FTZ R65, R65, R3.reuse ;  /* 0x0000000341417220 */ /* 0x080fe20000410000 */
[----:B----4-:R-:W-:Y:S01]  /*1a370*/  F2FP.BF16.PACK_AB R7, R149, R0 ;  /* 0x000000009507723e */ /* 0x010fe200000010ff */
[-C--:B------:R-:W-:Y:S02]  /*1a380*/  FMUL.FTZ R52, R52, R3.reuse ;  /* 0x0000000334347220 */ /* 0x080fe40000410000 */
[-C--:B------:R-:W-:Y:S02]  /*1a390*/  FMUL.FTZ R53, R53, R3.reuse ;  /* 0x0000000335357220 */ /* 0x080fe40000410000 */
[----:B------:R-:W-:-:S02]  /*1a3a0*/  FMUL.FTZ R56, R56, R3 ;  /* 0x0000000338387220 */ /* 0x000fc40000410000 */
[----:B------:R-:W-:Y:S02]  /*1a3b0*/  FMUL.FTZ R57, R57, R3 ;  /* 0x0000000339397220 */ /* 0x000fe40000410000 */
[-C--:B--2---:R-:W-:Y:S02]  /*1a3c0*/  FMUL.FTZ R122, R122, R132.reuse ;  /* 0x000000847a7a7220 */ /* 0x084fe40000410000 */
[-C--:B------:R-:W-:Y:S02]  /*1a3d0*/  FMUL.FTZ R123, R123, R132.reuse ;  /* 0x000000847b7b7220 */ /* 0x080fe40000410000 */
[-C--:B------:R-:W-:Y:S02]  /*1a3e0*/  FMUL.FTZ R118, R118, R132.reuse ;  /* 0x0000008476767220 */ /* 0x080fe40000410000 */
[-C--:B------:R-:W-:Y:S02]  /*1a3f0*/  FMUL.FTZ R119, R119, R132.reuse ;  /* 0x0000008477777220 */ /* 0x080fe40000410000 */
[-C--:B------:R-:W-:Y:S01]  /*1a400*/  FMUL.FTZ R130, R130, R132.reuse ;  /* 0x0000008482827220 */ /* 0x080fe20000410000 */
[----:B---3--:R-:W-:Y:S01]  /*1a410*/  HMMA.16816.F32.BF16 R120, R4, R12, R120 ;  /* 0x0000000c0478723c */ /* 0x008fe20000041878 */
[----:B------:R-:W-:-:S02]  /*1a420*/  FMUL.FTZ R131, R131, R132 ;  /* 0x0000008483837220 */ /* 0x000fc40000410000 */
[-C--:B------:R-:W-:Y:S02]  /*1a430*/  FMUL.FTZ R126, R126, R132.reuse ;  /* 0x000000847e7e7220 */ /* 0x080fe40000410000 */
[-C--:B------:R-:W-:Y:S02]  /*1a440*/  FMUL.FTZ R127, R127, R132.reuse ;  /* 0x000000847f7f7220 */ /* 0x080fe40000410000 */
[-C--:B------:R-:W-:Y:S01]  /*1a450*/  FMUL.FTZ R114, R114, R132.reuse ;  /* 0x0000008472727220 */ /* 0x080fe20000410000 */
[----:B------:R-:W-:Y:S01]  /*1a460*/  HMMA.16816.F32.BF16 R116, R4, R14, R116 ;  /* 0x0000000e0474723c */ /* 0x000fe20000041874 */
[----:B------:R-:W2:Y:S01]  /*1a470*/  LDSM.16.MT88.4 R12, [R205+0xe000] ;  /* 0x00e00000cd0c783b */ /* 0x000ea20000004200 */
[-C--:B------:R-:W-:Y:S02]  /*1a480*/  FMUL.FTZ R115, R115, R132.reuse ;  /* 0x0000008473737220 */ /* 0x080fe40000410000 */
[-C--:B------:R-:W-:Y:S02]  /*1a490*/  FMUL.FTZ R110, R110, R132.reuse ;  /* 0x000000846e6e7220 */ /* 0x080fe40000410000 */
[----:B------:R-:W-:-:S02]  /*1a4a0*/  FMUL.FTZ R111, R111, R132 ;  /* 0x000000846f6f7220 */ /* 0x000fc40000410000 */
        /* <DEDUP_REMOVED lines=10> */
[C---:B------:R-:W-:Y:S01]  /*1a550*/  HMMA.16816.F32.BF16 R112, R4.reuse, R8, R112 ;  /* 0x000000080470723c */ /* 0x040fe20000041870 */
        /* <DEDUP_REMOVED lines=20> */
[----:B-1----:R-:W-:Y:S01]  /*1a6a0*/  HMMA.16816.F32.BF16 R104, R4, R16, R104 ;  /* 0x000000100468723c */ /* 0x002fe20000041868 */
[----:B------:R-:W-:-:S02]  /*1a6b0*/  FMUL.FTZ R70, R70, R132 ;  /* 0x0000008446467220 */ /* 0x000fc40000410000 */
[-C--:B------:R-:W-:Y:S02]  /*1a6c0*/  FMUL.FTZ R71, R71, R132.reuse ;  /* 0x0000008447477220 */ /* 0x080fe40000410000 */
[-C--:B------:R-:W-:Y:S02]  /*1a6d0*/  FMUL.FTZ R72, R72, R3.reuse ;  /* 0x0000000348487220 */ /* 0x080fe40000410000 */
[-C--:B------:R-:W-:Y:S01]  /*1a6e0*/  FMUL.FTZ R73, R73, R3.reuse ;  /* 0x0000000349497220 */ /* 0x080fe20000410000 */
[----:B------:R-:W-:Y:S01]  /*1a6f0*/  HMMA.16816.F32.BF16 R100, R4, R18, R100 ;  /* 0x000000120464723c */ /* 0x000fe20000041864 */
[----:B------:R-:W1:Y:S01]  /*1a700*/  LDSM.16.MT88.4 R16, [R203+0xe000] ;  /* 0x00e00000cb10783b */ /* 0x000e620000004200 */
[-C--:B------:R-:W-:Y:S02]  /*1a710*/  FMUL.FTZ R74, R74, R132.reuse ;  /* 0x000000844a4a7220 */ /* 0x080fe40000410000 */
[----:B------:R-:W-:Y:S02]  /*1a720*/  FMUL.FTZ R75, R75, R132 ;  /* 0x000000844b4b7220 */ /* 0x000fe40000410000 */
[----:B------:R-:W-:-:S02]  /*1a730*/  FMUL.FTZ R84, R84, R3 ;  /* 0x0000000354547220 */ /* 0x000fc40000410000 */
[C---:B---3--:R-:W-:Y:S01]  /*1a740*/  HMMA.16816.F32.BF16 R44, R4.reuse, R8, R44 ;  /* 0x00000008042c723c */ /* 0x048fe2000004182c */
[-C--:B------:R-:W-:Y:S02]  /*1a750*/  FMUL.FTZ R85, R85, R3.reuse ;  /* 0x0000000355557220 */ /* 0x080fe40000410000 */
[-C--:B------:R-:W-:Y:S02]  /*1a760*/  FMUL.FTZ R86, R86, R132.reuse ;  /* 0x0000008456567220 */ /* 0x080fe40000410000 */
[----:B------:R-:W-:Y:S02]  /*1a770*/  FMUL.FTZ R87, R87, R132 ;  /* 0x0000008457577220 */ /* 0x000fe40000410000 */
[-C--:B------:R-:W-:Y:S01]  /*1a780*/  FMUL.FTZ R88, R88, R3.reuse ;  /* 0x0000000358587220 */ /* 0x080fe20000410000 */
[----:B------:R-:W-:Y:S01]  /*1a790*/  HMMA.16816.F32.BF16 R48, R4, R10, R48 ;  /* 0x0000000a0430723c */ /* 0x000fe20000041830 */
[----:B------:R-:W3:Y:S01]  /*1a7a0*/  LDSM.16.MT88.4 R8, [R205+0x10000] ;  /* 0x01000000cd08783b */ /* 0x000ee20000004200 */
[----:B------:R-:W-:-:S02]  /*1a7b0*/  FMUL.FTZ R89, R89, R3 ;  /* 0x0000000359597220 */ /* 0x000fc40000410000 */
[-C--:B------:R-:W-:Y:S02]  /*1a7c0*/  FMUL.FTZ R90, R90, R132.reuse ;  /* 0x000000845a5a7220 */ /* 0x080fe40000410000 */
[----:B------:R-:W-:Y:S02]  /*1a7d0*/  FMUL.FTZ R91, R91, R132 ;  /* 0x000000845b5b7220 */ /* 0x000fe40000410000 */
[-CC-:B------:R-:W-:Y:S01]  /*1a7e0*/  FFMA.FTZ R157, R27, R152.reuse, -R155.reuse ;  /* 0x000000981b9d7223 */ /* 0x180fe2000001089b */
[C---:B--2---:R-:W-:Y:S01]  /*1a7f0*/  HMMA.16816.F32.BF16 R60, R4.reuse, R12, R60 ;  /* 0x0000000c043c723c */ /* 0x044fe2000004183c */
[-CC-:B------:R-:W-:Y:S02]  /*1a800*/  FFMA.FTZ R158, R26, R152.reuse, -R155.reuse ;  /* 0x000000981a9e7223 */ /* 0x180fe4000001089b */
        /* <DEDUP_REMOVED lines=11> */
[C---:B-1----:R-:W-:Y:S01]  /*1a8c0*/  HMMA.16816.F32.BF16 R52, R4.reuse, R16, R52 ;  /* 0x000000100434723c */ /* 0x042fe20000041834 */
[-C--:B------:R-:W-:Y:S01]  /*1a8d0*/  FMUL.FTZ R76, R76, R3.reuse ;  /* 0x000000034c4c7220 */ /* 0x080fe20000410000 */
[----:B------:R-:W-:Y:S01]  /*1a8e0*/  LDSM.16.MT88.4 R20, [R204+0xe800] ;  /* 0x00e80000cc14783b */ /* 0x000fe20000004200 */
        /* <DEDUP_REMOVED lines=8> */
[----:B------:R-:W-:Y:S01]  /*1a970*/  MUFU.EX2 R160, R160 ;  /* 0x000000a000a07308 */ /* 0x000fe20000000800 */
[C---:B---3--:R-:W-:Y:S01]  /*1a980*/  HMMA.16816.F32.BF16 R68, R4.reuse, R8, R68 ;  /* 0x000000080444723c */ /* 0x048fe20000041844 */
[-C--:B------:R-:W-:Y:S02]  /*1a990*/  FMUL.FTZ R82, R82, R132.reuse ;  /* 0x0000008452527220 */ /* 0x080fe40000410000 */
        /* <DEDUP_REMOVED lines=15> */
[-CC-:B------:R-:W-:Y:S01]  /*1aa90*/  FFMA.FTZ R172, R180, R152.reuse, -R155.reuse ;  /* 0x00000098b4ac7223 */ /* 0x180fe2000001089b */
[----:B------:R-:W-:Y:S01]  /*1aaa0*/  HMMA.16816.F32.BF16 R88, R4, R14, R88 ;  /* 0x0000000e0458723c */ /* 0x000fe20000041858 */
[----:B------:R-:W2:Y:S01]  /*1aab0*/  LDSM.16.MT88.4 R12, [R205+0xc800] ;  /* 0x00c80000cd0c783b */ /* 0x000ea20000004200 */
[----:B------:R-:W-:-:S02]  /*1aac0*/  FFMA.FTZ R175, R177, R152, -R155 ;  /* 0x00000098b1af7223 */ /* 0x000fc4000001089b */
[-CC-:B------:R-:W-:Y:S02]  /*1aad0*/  FFMA.FTZ R173, R176, R152.reuse, -R155.reuse ;  /* 0x00000098b0ad7223 */ /* 0x180fe4000001089b */
[----:B------:R-:W2:Y:S01]  /*1aae0*/  MUFU.EX2 R163, R163 ;  /* 0x000000a300a37308 */ /* 0x000ea20000000800 */
[-C--:B------:R-:W-:Y:S01]  /*1aaf0*/  FFMA.FTZ R174, R171, R152.reuse, -R155 ;  /* 0x00000098abae7223 */ /* 0x080fe2000001089b */
[C---:B-1----:R-:W-:Y:S01]  /*1ab00*/  HMMA.16816.F32.BF16 R76, R4.reuse, R16, R76 ;  /* 0x00000010044c723c */ /* 0x042fe2000004184c */
[-CC-:B------:R-:W-:Y:S02]  /*1ab10*/  FFMA.FTZ R170, R170, R152.reuse, -R151.reuse ;  /* 0x00000098aaaa7223 */ /* 0x180fe40000010897 */
[-CC-:B------:R-:W-:Y:S02]  /*1ab20*/  FFMA.FTZ R169, R169, R152.reuse, -R151.reuse ;  /* 0x00000098a9a97223 */ /* 0x180fe40000010897 */
[-CC-:B------:R-:W-:Y:S01]  /*1ab30*/  FFMA.FTZ R168, R168, R152.reuse, -R151.reuse ;  /* 0x00000098a8a87223 */ /* 0x180fe20000010897 */
[----:B------:R-:W1:Y:S01]  /*1ab40*/  MUFU.EX2 R172, R172 ;  /* 0x000000ac00ac7308 */ /* 0x000e620000000800 */
[-C--:B------:R-:W-:Y:S01]  /*1ab50*/  FFMA.FTZ R167, R167, R152.reuse, -R151 ;  /* 0x00000098a7a77223 */ /* 0x080fe20000010897 */
[----:B------:R-:W-:Y:S01]  /*1ab60*/  HMMA.16816.F32.BF16 R80, R4, R18, R80 ;  /* 0x000000120450723c */ /* 0x000fe20000041850 */
[----:B------:R-:W1:Y:S01]  /*1ab70*/  LDSM.16.MT88.4 R16, [R203+0xe800] ;  /* 0x00e80000cb10783b */ /* 0x000e620000004200 */
        /* <DEDUP_REMOVED lines=9> */
[-CC-:B------:R-:W-:Y:S01]  /*1ac10*/  FFMA.FTZ R177, R141, R152.reuse, -R151.reuse ;  /* 0x000000988db17223 */ /* 0x180fe20000010897 */
[----:B------:R-:W-:Y:S01]  /*1ac20*/  HMMA.16816.F32.BF16 R96, R4, R10, R96 ;  /* 0x0000000a0460723c */ /* 0x000fe20000041860 */
[----:B------:R-:W-:Y:S01]  /*1ac30*/  LDSM.16.MT88.4 R8, [R202+0xe800] ;  /* 0x00e80000ca08783b */ /* 0x000fe20000004200 */
[----:B------:R-:W-:-:S02]  /*1ac40*/  FFMA.FTZ R150, R150, R152, -R151 ;  /* 0x0000009896967223 */ /* 0x000fc40000010897 */
[----:B------:R-:W-:Y:S01]  /*1ac50*/  FFMA.FTZ R3, R231, R3, R146 ;  /* 0x00000003e7037223 */ /* 0x000fe20000010092 */
[----:B------:R-:W-:Y:S01]  /*1ac60*/  LDSM.16.MT88.4 R140, [R204+0xd800] ;  /* 0x00d80000cc8c783b */ /* 0x000fe20000004200 */
[----:B------:R-:W1:Y:S01]  /*1ac70*/  MUFU.EX2 R174, R174 ;  /* 0x000000ae00ae7308 */ /* 0x000e620000000800 */
[----:B----4-:R-:W-:Y:S01]  /*1ac80*/  F2FP.BF16.PACK_AB R4, R158, R157 ;  /* 0x0000009d9e04723e */ /* 0x010fe200000010ff */
[----:B------:R-:W-:Y:S01]  /*1ac90*/  FFMA.FTZ R133, R229, R132, R133 ;  /* 0x00000084e5857223 */ /* 0x000fe20000010085 */
[----:B-----5:R-:W-:Y:S01]  /*1aca0*/  F2FP.BF16.PACK_AB R5, R166, R161 ;  /* 0x000000a1a605723e */ /* 0x020fe200000010ff */
[----:B------:R-:W-:Y:S01]  /*1acb0*/  FADD.FTZ R144, R144, R3 ;  /* 0x0000000390907221 */ /* 0x000fe20000010000 */
[----:B------:R-:W-:Y:S01]  /*1acc0*/  F2FP.BF16.PACK_AB R6, R160, R159 ;  /* 0x0000009fa006723e */ /* 0x000fe200000010ff */
[----:B------:R-:W-:Y:S01]  /*1acd0*/  FADD.FTZ R3, R2, R133 ;  /* 0x0000008502037221 */ /* 0x000fe20000010000 */
[----:B--2---:R-:W-:Y:S01]  /*1ace0*/  F2FP.BF16.PACK_AB R7, R163, R162 ;  /* 0x000000a2a307723e */ /* 0x004fe200000010ff */
[----:B------:R-:W-:Y:S01]  /*1acf0*/  MUFU.EX2 R170, R170 ;  /* 0x000000aa00aa7308 */ /* 0x000fe20000000800 */
[----:B------:R-:W-:Y:S01]  /*1ad00*/  FADD.FTZ R145, R145, R144 ;  /* 0x0000009091917221 */ /* 0x000fe20000010000 */
[----:B------:R-:W-:Y:S01]  /*1ad10*/  MOV R132, R148 ;  /* 0x0000009400847202 */ /* 0x000fe20000000f00 */
[----:B------:R-:W-:-:S02]  /*1ad20*/  FADD.FTZ R0, R0, R3 ;  /* 0x0000000300007221 */ /* 0x000fc40000010000 */
[----:B------:R-:W-:Y:S01]  /*1ad30*/  FADD.FTZ R134, R134, R145 ;  /* 0x0000009186867221 */ /* 0x000fe20000010000 */
[C---:B------:R-:W-:Y:S01]  /*1ad40*/  HMMA.16816.F32.BF16 R128, R4.reuse, R12, R128 ;  /* 0x0000000c0480723c */ /* 0x040fe20000041880 */
        /* <DEDUP_REMOVED lines=11> */
[----:B------:R-:W-:Y:S01]  /*1ae00*/  HMMA.16816.F32.BF16 R36, R4, R24, R36 ;  /* 0x000000180424723c */ /* 0x000fe20000041824 */
[----:B------:R-:W-:Y:S01]  /*1ae10*/  FADD.FTZ R3, R160, R159 ;  /* 0x0000009fa0037221 */ /* 0x000fe20000010000 */
[----:B------:R-:W5:Y:S01]  /*1ae20*/  MUFU.EX2 R167, R167 ;  /* 0x000000a700a77308 */ /* 0x000f620000000800 */
[----:B------:R-:W-:Y:S02]  /*1ae30*/  FADD.FTZ R163, R163, R162 ;  /* 0x000000a2a3a37221 */ /* 0x000fe40000010000 */
[----:B-1----:R-:W-:-:S03]  /*1ae40*/  FADD.FTZ R0, R172, R3 ;  /* 0x00000003ac007221 */ /* 0x002fc60000010000 */
[----:B------:R-:W-:Y:S01]  /*1ae50*/  HMMA.16816.F32.BF16 R40, R4, R26, R40 ;  /* 0x0000001a0428723c */ /* 0x000fe20000041828 */
[----:B------:R-:W1:Y:S01]  /*1ae60*/  LDSM.16.MT88.4 R24, [R204+0x10800] ;  /* 0x01080000cc18783b */ /* 0x000e620000004200 */
[----:B------:R-:W-:Y:S01]  /*1ae70*/  MUFU.EX2 R156, R156 ;  /* 0x0000009c009c7308 */ /* 0x000fe20000000800 */
[----:B------:R-:W-:-:S04]  /*1ae80*/  FADD.FTZ R0, R175, R0 ;  /* 0x00000000af007221 */ /* 0x000fc80000010000 */
[----:B---3--:R-:W-:Y:S01]  /*1ae90*/  FADD.FTZ R3, R173, R0 ;  /* 0x00000000ad037221 */ /* 0x008fe20000010000 */
[----:B------:R-:W-:Y:S02]  /*1aea0*/  HMMA.16816.F32.BF16 R44, R4, R20, R44 ;  /* 0x00000014042c723c */ /* 0x000fe4000004182c */
[----:B------:R-:W3:Y:S01]  /*1aeb0*/  MUFU.EX2 R171, R171 ;  /* 0x000000ab00ab7308 */ /* 0x000ee20000000800 */
[----:B------:R-:W-:-:S05]  /*1aec0*/  FADD.FTZ R3, R174, R3 ;  /* 0x00000003ae037221 */ /* 0x000fca0000010000 */
[C---:B------:R-:W-:Y:S01]  /*1aed0*/  HMMA.16816.F32.BF16 R48, R4.reuse, R22, R48 ;  /* 0x000000160430723c */ /* 0x040fe20000041830 */
[----:B------:R-:W1:Y:S01]  /*1aee0*/  LDSM.16.MT88.4 R20, [R203+0x10800] ;  /* 0x01080000cb14783b */ /* 0x000e620000004200 */
        /* <DEDUP_REMOVED lines=31> */
[----:B------:R-:W-:Y:S01]  /*1b0e0*/  HMMA.16816.F32.BF16 R96, R4, R18, R96 ;  /* 0x000000120460723c */ /* 0x000fe20000041860 */
[----:B------:R-:W1:Y:S06]  /*1b0f0*/  LDSM.16.MT88.4 R16, [R203+0xf000] ;  /* 0x00f00000cb10783b */ /* 0x000e6c0000004200 */
[----:B------:R-:W-:-:S02]  /*1b100*/  F2FP.BF16.PACK_AB R4, R175, R172 ;  /* 0x000000acaf04723e */ /* 0x000fc400000010ff */
[----:B--2---:R-:W-:Y:S01]  /*1b110*/  F2FP.BF16.PACK_AB R5, R169, R170 ;  /* 0x000000aaa905723e */ /* 0x004fe200000010ff */
[----:B------:R-:W-:Y:S01]  /*1b120*/  FADD.FTZ R170, R170, R163 ;  /* 0x000000a3aaaa7221 */ /* 0x000fe20000010000 */
[----:B------:R-:W-:Y:S02]  /*1b130*/  F2FP.BF16.PACK_AB R6, R174, R173 ;  /* 0x000000adae06723e */ /* 0x000fe400000010ff */
[----:B-----5:R-:W-:Y:S01]  /*1b140*/  F2FP.BF16.PACK_AB R7, R167, R168 ;  /* 0x000000a8a707723e */ /* 0x020fe200000010ff */
[----:B------:R-:W-:-:S04]  /*1b150*/  FADD.FTZ R169, R169, R170 ;  /* 0x000000aaa9a97221 */ /* 0x000fc80000010000 */
[----:B------:R-:W-:Y:S02]  /*1b160*/  FADD.FTZ R0, R168, R169 ;  /* 0x000000a9a8007221 */ /* 0x000fe40000010000 */
[----:B------:R-:W-:Y:S02]  /*1b170*/  HMMA.16816.F32.BF16 R128, R4, R12, R128 ;  /* 0x0000000c0480723c */ /* 0x000fe40000041880 */
[----:B------:R-:W-:-:S06]  /*1b180*/  FADD.FTZ R0, R167, R0 ;  /* 0x00000000a7007221 */ /* 0x000fcc0000010000 */
[C---:B------:R-:W-:Y:S01]  /*1b190*/  HMMA.16816.F32.BF16 R124, R4.reuse, R14, R124 ;  /* 0x0000000e047c723c */ /* 0x040fe2000004187c */
[----:B------:R-:W2:Y:S07]  /*1b1a0*/  LDSM.16.MT88.4 R12, [R202+0xf000] ;  /* 0x00f00000ca0c783b */ /* 0x000eae0000004200 */
[C---:B------:R-:W-:Y:S08]  /*1b1b0*/  HMMA.16816.F32.BF16 R120, R4.reuse, R8, R120 ;  /* 0x000000080478723c */ /* 0x040ff00000041878 */
[C---:B------:R-:W-:Y:S01]  /*1b1c0*/  HMMA.16816.F32.BF16 R116, R4.reuse, R10, R116 ;  /* 0x0000000a0474723c */ /* 0x040fe20000041874 */
[----:B------:R-:W5:Y:S07]  /*1b1d0*/  LDSM.16.MT88.4 R8, [R205+0x11000] ;  /* 0x01100000cd08783b */ /* 0x000f6e0000004200 */
[C---:B-1----:R-:W-:Y:S08]  /*1b1e0*/  HMMA.16816.F32.BF16 R36, R4.reuse, R24, R36 ;  /* 0x000000180424723c */ /* 0x042ff00000041824 */
[C---:B------:R-:W-:Y:S01]  /*1b1f0*/  HMMA.16816.F32.BF16 R40, R4.reuse, R26, R40 ;  /* 0x0000001a0428723c */ /* 0x040fe20000041828 */
[----:B------:R-:W1:Y:S07]  /*1b200*/  LDSM.16.MT88.4 R24, [R204+0x11000] ;  /* 0x01100000cc18783b */ /* 0x000e6e0000004200 */
[C---:B------:R-:W-:Y:S08]  /*1b210*/  HMMA.16816.F32.BF16 R52, R4.reuse, R16, R52 ;  /* 0x000000100434723c */ /* 0x040ff00000041834 */
[C---:B--2---:R-:W-:Y:S08]  /*1b220*/  HMMA.16816.F32.BF16 R60, R4.reuse, R12, R60 ;  /* 0x0000000c043c723c */ /* 0x044ff0000004183c */
[C---:B------:R-:W-:Y:S01]  /*1b230*/  HMMA.16816.F32.BF16 R64, R4.reuse, R14, R64 ;  /* 0x0000000e0440723c */ /* 0x040fe20000041840 */
[----:B------:R-:W2:Y:S07]  /*1b240*/  LDSM.16.MT88.4 R12, [R202+0x11000] ;  /* 0x01100000ca0c783b */ /* 0x000eae0000004200 */
[C---:B------:R-:W-:Y:S01]  /*1b250*/  HMMA.16816.F32.BF16 R56, R4.reuse, R18, R56 ;  /* 0x000000120438723c */ /* 0x040fe20000041838 */
[----:B------:R-:W3:Y:S07]  /*1b260*/  LDSM.16.MT88.4 R16, [R203+0x11000] ;  /* 0x01100000cb10783b */ /* 0x000eee0000004200 */
[C---:B-----5:R-:W-:Y:S08]  /*1b270*/  HMMA.16816.F32.BF16 R68, R4.reuse, R8, R68 ;  /* 0x000000080444723c */ /* 0x060ff00000041844 */
[C---:B------:R-:W-:Y:S01]  /*1b280*/  HMMA.16816.F32.BF16 R72, R4.reuse, R10, R72 ;  /* 0x0000000a0448723c */ /* 0x040fe20000041848 */
[----:B------:R-:W5:Y:S07]  /*1b290*/  LDSM.16.MT88.4 R8, [R205+0xd800] ;  /* 0x00d80000cd08783b */ /* 0x000f6e0000004200 */
        /* <DEDUP_REMOVED lines=29> */
[----:B-----5:R-:W-:Y:S01]  /*1b470*/  HMMA.16816.F32.BF16 R128, R4, R8, R128 ;  /* 0x000000080480723c */ /* 0x020fe20000041880 */
[----:B------:R-:W-:Y:S02]  /*1b480*/  FADD.FTZ R231, R154, R153 ;  /* 0x000000999ae77221 */ /* 0x000fe40000010000 */
[----:B------:R-:W-:-:S05]  /*1b490*/  FADD.FTZ R229, R150, R177 ;  /* 0x000000b196e57221 */ /* 0x000fca0000010000 */
        /* <DEDUP_REMOVED lines=22> */
[C---:B-1----:R-:W-:Y:S08]  /*1b600*/  HMMA.16816.F32.BF16 R84, R4.reuse, R24, R84 ;  /* 0x000000180454723c */ /* 0x042ff00000041854 */
[C---:B------:R-:W-:Y:S08]  /*1b610*/  HMMA.16816.F32.BF16 R88, R4.reuse, R26, R88 ;  /* 0x0000001a0458723c */ /* 0x040ff00000041858 */
[C---:B--2---:R-:W-:Y:S08]  /*1b620*/  HMMA.16816.F32.BF16 R92, R4.reuse, R12, R92 ;  /* 0x0000000c045c723c */ /* 0x044ff0000004185c */
[----:B------:R-:W-:Y:S11]  /*1b630*/  HMMA.16816.F32.BF16 R96, R4, R14, R96 ;  /* 0x0000000e0460723c */ /* 0x000ff60000041860 */
[----:B------:R-:W-:Y:S08]  /*1b640*/  @!UPT UIADD3 URZ, URZ, URZ, URZ ;  /* 0x0000003f3f3ff290 */ /* 0x000ff0000fffe03f */
.L_x_2713:
[----:B------:R-:W-:Y:S05]  /*1b650*/  @!P5 BRA `(.L_x_2722) ;  /* 0x000044500000d947 */ /* 0x000fea0003800000 */
[----:B------:R-:W-:Y:S02]  /*1b660*/  MOV R0, R3 ;  /* 0x0000000300007202 */ /* 0x000fe40000000f00 */
[----:B------:R-:W-:-:S02]  /*1b670*/  MOV R2, R132 ;  /* 0x0000008400027202 */ /* 0x000fc40000000f00 */
.L_x_2731:
        /* <DEDUP_REMOVED lines=76> */
.L_x_2724:
[----:B------:R-:W-:Y:S02]  /*1bb40*/  ULDC.64 UR4, c[0x0][0x118] ;  /* 0x0000460000047ab9 */ /* 0x000fe40000000a00 */
[----:B------:R-:W2:Y:S02]  /*1bb50*/  LD.E R10, [R132.64+0x40] ;  /* 0x00004004840a7980 */ /* 0x000ea4000c101900 */
[----:B--2---:R-:W-:Y:S04]  /*1bb60*/  LEA R10, -R10, RZ, 0x6 ;  /* 0x000000ff0a0a7211 */ /* 0x004fe800078e31ff */
[----:B------:R-:W-:Y:S02]  /*1bb70*/  SHF.R.S32.HI R6, RZ, 0x1f, R10 ;  /* 0x0000001fff067819 */ /* 0x000fe4000001140a */
.L_x_2725:
[----:B------:R-:W-:Y:S05]  /*1bb80*/  BSYNC B0 ;  /* 0x0000000000007941 */ /* 0x000fea0003800000 */
.L_x_2723:
[----:B------:R-:W-:Y:S01]  /*1bb90*/  LOP3.LUT P5, RZ, R222, 0x1, RZ, 0xc0, !PT ;  /* 0x00000001deff7812 */ /* 0x000fe200078ac0ff */
[----:B------:R-:W-:Y:S01]  /*1bba0*/  ULDC.64 UR4, c[0x0][0x118] ;  /* 0x0000460000047ab9 */ /* 0x000fe20000000a00 */
[----:B------:R-:W-:Y:S01]  /*1bbb0*/  LEA R232, P0, R10, R164, 0x1 ;  /* 0x000000a40ae87211 */ /* 0x000fe200078008ff */
        /* <DEDUP_REMOVED lines=9> */
[CC--:B------:R-:W-:Y:S02]  /*1bc50*/  @P5 LEA R22, P6, R3.reuse, R164.reuse, 0x1 ;  /* 0x000000a403165211 */ /* 0x0c0fe400078c08ff */
        /* <DEDUP_REMOVED lines=10> */
[----:B------:R-:W-:Y:S01]  /*1bd00*/  @!P4 STS.128 [R219+0xe000], RZ ;  /* 0x00e000ffdb00c388 */ /* 0x000fe20000000c00 */
[C---:B------:R-:W-:Y:S02]  /*1bd10*/  IADD3 R5, P2, R3.reuse, R206, RZ ;  /* 0x000000ce03057210 */ /* 0x040fe40007f5e0ff */
[----:B------:R-:W-:Y:S02]  /*1bd20*/  @P3 LEA.HI.X R15, R3, R165, R6, 0x1, P0 ;  /* 0x000000a5030f3211 */ /* 0x000fe400000f0c06 */
[----:B------:R-:W-:Y:S01]  /*1bd30*/  @!PT LDS RZ, [RZ] ;  /* 0x00000000fffff984 */ /* 0x000fe20000000800 */
[----:B------:R-:W-:Y:S01]  /*1bd40*/  @!PT LDS RZ, [RZ] ;  /* 0x00000000fffff984 */ /* 0x000fe20000000800 */
[----:B------:R-:W-:Y:S01]  /*1bd50*/  @!PT LDS RZ, [RZ] ;  /* 0x00000000fffff984 */ /* 0x000fe20000000800 */
[----:B------:R1:W-:Y:S01]  /*1bd60*/  @P3 LDGSTS.E.BYPASS.LTC128B.128 [R219+0x10000], [R232.64+0x100] ;  /* 0x10000100e8db3fae */ /* 0x0003e2000b901d44 */
        /* <DEDUP_REMOVED lines=120> */
[----:B------:R-:W-:Y:S07]  /*1c4f0*/  LDSM.16.M88.4 R156, [R187] ;  /* 0x00000000bb9c783b */ /* 0x000fee0000000200 */
[C---:B------:R-:W-:Y:S08]  /*1c500*/  HMMA.16816.F32.BF16 R20, R148.reuse, R160, R20 ;  /* 0x000000a09414723c */ /* 0x040ff00000041814 */
[C---:B------:R-:W-:Y:S01]  /*1c510*/  HMMA.16816.F32.BF16 R24, R148.reuse, R162, R24 ;  /* 0x000000a29418723c */ /* 0x040fe20000041818 */
[----:B------:R-:W-:Y:S07]  /*1c520*/  LDSM.16.M88.4 R160, [R197+0x2000] ;  /* 0x00200000c5a0783b */ /* 0x000fee0000000200 */
[C---:B------:R-:W-:Y:S08]  /*1c530*/  HMMA.16816.F32.BF16 R28, R148.reuse, R164, R28 ;  /* 0x000000a4941c723c */ /* 0x040ff0000004181c */
[----:B------:R-:W-:Y:S01]  /*1c540*/  HMMA.16816.F32.BF16 R32, R148, R166, R32 ;  /* 0x000000a69420723c */ /* 0x000fe20000041820 */
[----:B------:R-:W1:Y:S05]  /*1c550*/  LDSM.16.M88.4 R148, [R189] ;  /* 0x00000000bd94783b */ /* 0x000e6a0000000200 */
[----:B------:R-:W5:Y:S02]  /*1c560*/  LDSM.16.M88.4 R164, [R195+0x8000] ;  /* 0x00800000c3a4783b */ /* 0x000f640000000200 */
        /* <DEDUP_REMOVED lines=19> */
[C---:B------:R-:W-:Y:S08]  /*1c6a0*/  HMMA.16816.F32.BF16 R20, R176.reuse, R152, R20 ;  /* 0x00000098b014723c */ /* 0x040ff00000041814 */
[C---:B------:R-:W-:Y:S01]  /*1c6b0*/  HMMA.16816.F32.BF16 R24, R176.reuse, R154, R24 ;  /* 0x0000009ab018723c */ /* 0x040fe20000041818 */
[----:B------:R-:W1:Y:S07]  /*1c6c0*/  LDSM.16.M88.4 R152, [R191+0x3000] ;  /* 0x00300000bf98783b */ /* 0x000e6e0000000200 */
[C---:B------:R-:W-:Y:S08]  /*1c6d0*/  HMMA.16816.F32.BF16 R28, R176.reuse, R156, R28 ;  /* 0x0000009cb01c723c */ /* 0x040ff0000004181c */
[----:B------:R-:W-:Y:S01]  /*1c6e0*/  HMMA.16816.F32.BF16 R32, R176, R158, R32 ;  /* 0x0000009eb020723c */ /* 0x000fe20000041820 */
[----:B------:R-:W1:Y:S05]  /*1c6f0*/  LDSM.16.M88.4 R156, [R191+0x3800] ;  /* 0x00380000bf9c783b */ /* 0x000e6a0000000200 */
[----:B------:R-:W1:Y:S02]  /*1c700*/  LDSM.16.M88.4 R176, [R201+0x4000] ;  /* 0x00400000c9b0783b */ /* 0x000e640000000200 */
[C---:B-----5:R-:W-:Y:S08]  /*1c710*/  HMMA.16816.F32.BF16 R4, R160.reuse, R164, R4 ;  /* 0x000000a4a004723c */ /* 0x060ff00000041804 */
        /* <DEDUP_REMOVED lines=11> */
[----:B------:R-:W5:Y:S02]  /*1c7d0*/  LDSM.16.M88.4 R160, [R199+0x4000] ;  /* 0x00400000c7a0783b */ /* 0x000f640000000200 */
[C---:B------:R-:W-:Y:S08]  /*1c7e0*/  HMMA.16816.F32.BF16 R4, R168.reuse, R172, R4 ;  /* 0x000000aca804723c */ /* 0x040ff00000041804 */
[C---:B------:R-:W-:Y:S01]  /*1c7f0*/  HMMA.16816.F32.BF16 R8, R168.reuse, R174, R8 ;  /* 0x000000aea808723c */ /* 0x040fe20000041808 */
[----:B------:R-:W-:Y:S07]  /*1c800*/  LDSM.16.M88.4 R172, [R195+0xa000] ;  /* 0x00a00000c3ac783b */ /* 0x000fee0000000200 */
[C---:B-1----:R-:W-:Y:S08]  /*1c810*/  HMMA.16816.F32.BF16 R12, R168.reuse, R148, R12 ;  /* 0x00000094a80c723c */ /* 0x042ff0000004180c */
[C---:B------:R-:W-:Y:S01]  /*1c820*/  HMMA.16816.F32.BF16 R16, R168.reuse, R150, R16 ;  /* 0x00000096a810723c */ /* 0x040fe20000041810 */
[----:B------:R-:W1:Y:S07]  /*1c830*/  LDSM.16.M88.4 R148, [R185] ;  /* 0x00000000b994783b */ /* 0x000e6e0000000200 */
[C---:B------:R-:W-:Y:S08]  /*1c840*/  HMMA.16816.F32.BF16 R20, R168.reuse, R152, R20 ;  /* 0x00000098a814723c */ /* 0x040ff00000041814 */
[C---:B------:R-:W-:Y:S01]  /*1c850*/  HMMA.16816.F32.BF16 R24, R168.reuse, R154, R24 ;  /* 0x0000009aa818723c */ /* 0x040fe20000041818 */
[----:B------:R-:W1:Y:S07]  /*1c860*/  LDSM.16.M88.4 R152, [R184] ;  /* 0x00000000b898783b */ /* 0x000e6e0000000200 */
        /* <DEDUP_REMOVED lines=17> */
[C---:B-----5:R-:W-:Y:S07]  /*1c980*/  HMMA.16816.F32.BF16 R4, R160.reuse, R164, R4 ;  /* 0x000000a4a004723c */ /* 0x060fee0000041804 */
[----:B------:R-:W-:Y:S01]  /*1c990*/  MOV R164, R232 ;  /* 0x000000e800a47202 */ /* 0x000fe20000000f00 */
[C---:B------:R-:W-:Y:S04]  /*1c9a0*/  HMMA.16816.F32.BF16 R8, R160.reuse, R166, R8 ;  /* 0x000000a6a008723c */ /* 0x040fe80000041808 */
[----:B------:R-:W-:Y:S04]  /*1c9b0*/  MOV R165, R233 ;  /* 0x000000e900a57202 */ /* 0x000fe80000000f00 */
[C---:B-1----:R-:W-:Y:S08]  /*1c9c0*/  HMMA.16816.F32.BF16 R12, R160.reuse, R148, R12 ;  /* 0x00000094a00c723c */ /* 0x042ff0000004180c */
[C---:B------:R-:W-:Y:S08]  /*1c9d0*/  HMMA.16816.F32.BF16 R16, R160.reuse, R150, R16 ;  /* 0x00000096a010723c */ /* 0x040ff00000041810 */
[C---:B------:R-:W-:Y:S08]  /*1c9e0*/  HMMA.16816.F32.BF16 R20, R160.reuse, R152, R20 ;  /* 0x00000098a014723c */ /* 0x040ff00000041814 */
[C---:B------:R-:W-:Y:S08]  /*1c9f0*/  HMMA.16816.F32.BF16 R24, R160.reuse, R154, R24 ;  /* 0x0000009aa018723c */ /* 0x040ff00000041818 */
[C---:B------:R-:W-:Y:S08]  /*1ca00*/  HMMA.16816.F32.BF16 R28, R160.reuse, R156, R28 ;  /* 0x0000009ca01c723c */ /* 0x040ff0000004181c */
[----:B------:R-:W-:Y:S08]  /*1ca10*/  HMMA.16816.F32.BF16 R32, R160, R158, R32 ;  /* 0x0000009ea020723c */ /* 0x000ff00000041820 */
[C---:B------:R-:W-:Y:S08]  /*1ca20*/  HMMA.16816.F32.BF16 R4, R168.reuse, R172, R4 ;  /* 0x000000aca804723c */ /* 0x040ff00000041804 */
[C---:B------:R-:W-:Y:S08]  /*1ca30*/  HMMA.16816.F32.BF16 R8, R168.reuse, R174, R8 ;  /* 0x000000aea808723c */ /* 0x040ff00000041808 */
[C---:B---3--:R-:W-:Y:S08]  /*1ca40*/  HMMA.16816.F32.BF16 R12, R168.reuse, R136, R12 ;  /* 0x00000088a80c723c */ /* 0x048ff0000004180c */
[C---:B------:R-:W-:Y:S01]  /*1ca50*/  HMMA.16816.F32.BF16 R16, R168.reuse, R138, R16 ;  /* 0x0000008aa810723c */ /* 0x040fe20000041810 */
[----:B------:R-:W1:Y:S07]  /*1ca60*/  LDSM.16.M88.4 R136, [R191+0x4800] ;  /* 0x00480000bf88783b */ /* 0x000e6e0000000200 */
[C---:B----4-:R-:W-:Y:S08]  /*1ca70*/  HMMA.16816.F32.BF16 R20, R168.reuse, R140, R20 ;  /* 0x0000008ca814723c */ /* 0x050ff00000041814 */
[C---:B------:R-:W-:Y:S08]  /*1ca80*/  HMMA.16816.F32.BF16 R24, R168.reuse, R142, R24 ;  /* 0x0000008ea818723c */ /* 0x040ff00000041818 */
[C---:B--2---:R-:W-:Y:S08]  /*1ca90*/  HMMA.16816.F32.BF16 R28, R168.reuse, R144, R28 ;  /* 0x00000090a81c723c */ /* 0x044ff0000004181c */
[----:B------:R-:W-:Y:S08]  /*1caa0*/  HMMA.16816.F32.BF16 R32, R168, R146, R32 ;  /* 0x00000092a820723c */ /* 0x000ff00000041820 */
[C---:B------:R-:W-:Y:S08]  /*1cab0*/  HMMA.16816.F32.BF16 R4, R176.reuse, R180, R4 ;  /* 0x000000b4b004723c */ /* 0x040ff00000041804 */
        /* <DEDUP_REMOVED lines=20> */
[-C--:B------:R-:W-:Y:S03]  /*1cc00*/  FMUL.FTZ R14, R17, R3.reuse ;  /* 0x00000003110e7220 */ /* 0x080fe60000410000 */
[----:B------:R5:W1:Y:S10]  /*1cc10*/  MUFU.TANH R166, R11 ;  /* 0x0000000b00a67308 */ /* 0x000a740000002400 */
[----:B------:R-:W1:Y:S10]  /*1cc20*/  MUFU.TANH R157, R157 ;  /* 0x0000009d009d7308 */ /* 0x000e740000002400 */
[----:B------:R-:W1:Y:S01]  /*1cc30*/  MUFU.TANH R158, R158 ;  /* 0x0000009e009e7308 */ /* 0x000e620000002400 */
[C---:B---3--:R-:W-:Y:S01]  /*1cc40*/  HMMA.16816.F32.BF16 R20, R176.reuse, R4, R20 ;  /* 0x00000004b014723c */ /* 0x048fe20000041814 */
[----:B-----5:R-:W3:Y:S01]  /*1cc50*/  LDSM.16.M88.4 R8, [R191+0x5800] ;  /* 0x00580000bf08783b */ /* 0x020ee20000000200 */
[----:B------:R-:W-:Y:S07]  /*1cc60*/  DEPBAR.LE SB0, 0x0 ;  /* 0x000080000000791a */ /* 0x000fee0000000000 */
[----:B------:R-:W1:Y:S01]  /*1cc70*/  MUFU.TANH R134, R134 ;  /* 0x0000008600867308 */ /* 0x000e620000002400 */
[----:B------:R-:W-:Y:S01]  /*1cc80*/  BAR.SYNC.DEFER_BLOCKING 0x0 ;  /* 0x0000000000007b1d */ /* 0x000fe20000010000 */
[C---:B------:R-:W-:Y:S05]  /*1cc90*/  HMMA.16816.F32.BF16 R24, R176.reuse, R6, R24 ;  /* 0x00000006b018723c */ /* 0x040fea0000041818 */
[-C--:B------:R-:W-:Y:S02]  /*1cca0*/  FMUL.FTZ R5, R18, R3.reuse ;  /* 0x0000000312057220 */ /* 0x080fe40000410000 */
[-C--:B------:R-:W-:Y:S01]  /*1ccb0*/  FMUL.FTZ R4, R19, R3.reuse ;  /* 0x0000000313047220 */ /* 0x080fe20000410000 */
        /* <DEDUP_REMOVED lines=8> */
[----:B------:R-:W1:Y:S01]  /*1cd40*/  MUFU.TANH R163, R163 ;  /* 0x000000a300a37308 */ /* 0x000e620000002400 */
[C---:B---3--:R-:W-:Y:S09]  /*1cd50*/  HMMA.16816.F32.BF16 R28, R176.reuse, R8, R28 ;  /* 0x00000008b01c723c */ /* 0x048ff2000004181c */
[----:B------:R-:W3:Y:S03]  /*1cd60*/  MUFU.TANH R13, R13 ;  /* 0x0000000d000d7308 */ /* 0x000ee60000002400 */
[-C--:B------:R-:W-:Y:S01]  /*1cd70*/  FMUL.FTZ R9, R26, R3.reuse ;  /* 0x000000031a097220 */ /* 0x080fe20000410000 */
[----:B------:R-:W-:Y:S03]  /*1cd80*/  HMMA.16816.F32.BF16 R32, R176, R10, R32 ;  /* 0x0000000ab020723c */ /* 0x000fe60000041820 */
[-C--:B------:R-:W-:Y:S03]  /*1cd90*/  FMUL.FTZ R8, R27, R3.reuse ;  /* 0x000000031b087220 */ /* 0x080fe60000410000 */
[----:B------:R-:W1:Y:S06]  /*1cda0*/  MUFU.TANH R12, R12 ;  /* 0x0000000c000c7308 */ /* 0x000e6c0000002400 */
[-C--:B------:R-:W-:Y:S04]  /*1cdb0*/  FMUL.FTZ R18, R28, R3.reuse ;  /* 0x000000031c127220 */ /* 0x080fe80000410000 */
[----:B------:R-:W1:Y:S01]  /*1cdc0*/  MUFU.TANH R162, R162 ;  /* 0x000000a200a27308 */ /* 0x000e620000002400 */
[-C--:B------:R-:W-:Y:S02]  /*1cdd0*/  FMUL.FTZ R29, R29, R3.reuse ;  /* 0x000000031d1d7220 */ /* 0x080fe40000410000 */
[-C--:B------:R-:W-:Y:S02]  /*1cde0*/  FMUL.FTZ R20, R30, R3.reuse ;  /* 0x000000031e147220 */ /* 0x080fe40000410000 */
[-C--:B------:R-:W-:Y:S03]  /*1cdf0*/  FMUL.FTZ R10, R31, R3.reuse ;  /* 0x000000031f0a7220 */ /* 0x080fe60000410000 */
[-C--:B------:R-:W-:Y:S02]  /*1ce00*/  FMUL.FTZ R30, R32, R3.reuse ;  /* 0x00000003201e7220 */ /* 0x080fe40000410000 */
[-C--:B------:R-:W-:Y:S01]  /*1ce10*/  FMUL.FTZ R28, R33, R3.reuse ;  /* 0x00000003211c7220 */ /* 0x080fe20000410000 */
[----:B------:R-:W1:Y:S01]  /*1ce20*/  MUFU.TANH R14, R14 ;  /* 0x0000000e000e7308 */ /* 0x000e620000002400 */
[-C--:B------:R-:W-:Y:S02]  /*1ce30*/  FMUL.FTZ R26, R34, R3.reuse ;  /* 0x00000003221a7220 */ /* 0x080fe40000410000 */
[----:B------:R-:W-:Y:S07]  /*1ce40*/  FMUL.FTZ R3, R35, R3 ;  /* 0x0000000323037220 */ /* 0x000fee0000410000 */
        /* <DEDUP_REMOVED lines=19> */
[----:B--234-:R-:W-:Y:S01]  /*1cf80*/  ISETP.NE.U32.AND P0, PT, R220, RZ, PT ;  /* 0x000000ffdc00720c */ /* 0x01cfe20003f05070 */
        /* <DEDUP_REMOVED lines=8> */
[----:B------:R-:W2:Y:S03]  /*1d010*/  I2F.RP R25, R24 ;  /* 0x0000001800197306 */ /* 0x000ea60000209400 */
[----:B------:R-:W-:Y:S07]  /*1d020*/  IMAD.MOV R22, RZ, RZ, -R22 ;  /* 0x000000ffff167224 */ /* 0x000fee00078e0a16 */
[----:B--2---:R-:W2:Y:S02]  /*1d030*/  MUFU.RCP R11, R25 ;  /* 0x00000019000b7308 */ /* 0x004ea40000001000 */
[----:B--2---:R-:W-:Y:S01]  /*1d040*/  IADD3 R136, R11, 0xffffffe, RZ ;  /* 0x0ffffffe0b887810 */ /* 0x004fe20007ffe0ff */
[----:B------:R-:W-:Y:S07]  /*1d050*/  IMAD.SHL.U32 R11, R223, 0x40, RZ ;  /* 0x00000040df0b7824 */ /* 0x000fee00078e00ff */
[----:B------:R-:W2:Y:S01]  /*1d060*/  F2I.FTZ.U32.TRUNC.NTZ R137, R136 ;  /* 0x0000008800897305 */ /* 0x000ea2000021f000 */
[C---:B------:R-:W-:Y:S02]  /*1d070*/  IADD3 R27, R11.reuse, -0x40, RZ ;  /* 0xffffffc00b1b7810 */ /* 0x040fe40007ffe0ff */
[----:B------:R-:W-:Y:S02]  /*1d080*/  IABS R23, R11 ;  /* 0x0000000b00177213 */ /* 0x000fe40000000000 */
[----:B------:R-:W-:Y:S01]  /*1d090*/  LOP3.LUT R11, R11, R32, RZ, 0x3c, !PT ;  /* 0x000000200b0b7212 */ /* 0x000fe200078e3cff */
[--C-:B--2---:R-:W-:Y:S02]  /*1d0a0*/  IMAD.MOV R21, RZ, RZ, -R137.reuse ;  /* 0x000000ffff157224 */ /* 0x104fe400078e0a89 */
[----:B------:R-:W-:Y:S02]  /*1d0b0*/  IMAD.MOV.U32 R136, RZ, RZ, RZ ;  /* 0x000000ffff887224 */ /* 0x000fe400078e00ff */
[----:B------:R-:W-:Y:S01]  /*1d0c0*/  IMAD R34, R21, R24, RZ ;  /* 0x0000001815227224 */ /* 0x000fe200078e02ff */
[----:B------:R-:W-:Y:S02]  /*1d0d0*/  IABS R21, R27 ;  /* 0x0000001b00157213 */ /* 0x000fe40000000000 */
[----:B------:R-:W-:Y:S01]  /*1d0e0*/  LOP3.LUT R27, R27, R32, RZ, 0x3c, !PT ;  /* 0x000000201b1b7212 */ /* 0x000fe200078e3cff */
[----:B------:R-:W-:Y:S02]  /*1d0f0*/  IMAD.HI.U32 R34, R137, R34, R136 ;  /* 0x0000002289227227 */ /* 0x000fe400078e0088 */
[----:B------:R-:W2:Y:S04]  /*1d100*/  LD.E.64 R136, [R132.64+0x20] ;  /* 0x0000200484887980 */ /* 0x000ea8000c101b00 */
[C---:B------:R-:W-:Y:S04]  /*1d110*/  IMAD.HI.U32 R25, R34.reuse, R21, RZ ;  /* 0x0000001522197227 */ /* 0x040fe800078e00ff */
[----:B------:R-:W-:Y:S02]  /*1d120*/  IMAD.HI.U32 R31, R34, R23, RZ ;  /* 0x00000017221f7227 */ /* 0x000fe400078e00ff */
[----:B------:R-:W3:Y:S02]  /*1d130*/  LD.E.64 R34, [R132.64+0x38] ;  /* 0x0000380484227980 */ /* 0x000ee4000c101b00 */
[-C--:B------:R-:W-:Y:S02]  /*1d140*/  IMAD R21, R25, R22.reuse, R21 ;  /* 0x0000001619157224 */ /* 0x080fe400078e0215 */
[----:B------:R-:W-:Y:S01]  /*1d150*/  IMAD R23, R31, R22, R23 ;  /* 0x000000161f177224 */ /* 0x000fe200078e0217 */
[----:B------:R-:W-:Y:S02]  /*1d160*/  LOP3.LUT R22, RZ, R32, RZ, 0x33, !PT ;  /* 0x00000020ff167212 */ /* 0x000fe400078e33ff */
        /* <DEDUP_REMOVED lines=9> */
[----:B------:R-:W-:Y:S09]  /*1d200*/  ISETP.GE.AND P1, PT, R11, RZ, PT ;  /* 0x000000ff0b00720c */ /* 0x000ff20003f26270 */
[----:B------:R-:W-:Y:S02]  /*1d210*/  @P2 IADD3 R25, R25, 0x1, RZ ;  /* 0x0000000119192810 */ /* 0x000fe40007ffe0ff */
[----:B------:R-:W-:Y:S02]  /*1d220*/  @P6 IADD3 R31, R31, 0x1, RZ ;  /* 0x000000011f1f6810 */ /* 0x000fe40007ffe0ff */
[----:B------:R-:W-:Y:S01]  /*1d230*/  ISETP.NE.AND P2, PT, R32, RZ, PT ;  /* 0x000000ff2000720c */ /* 0x000fe20003f45270 */
        /* <DEDUP_REMOVED lines=24> */
.L_x_2729:
[----:B------:R-:W-:Y:S02]  /*1d3c0*/  ULDC.64 UR4, c[0x0][0x118] ;  /* 0x0000460000047ab9 */ /* 0x000fe40000000a00 */
[----:B------:R-:W2:Y:S02]  /*1d3d0*/  LD.E R32, [R132.64+0x38] ;  /* 0x0000380484207980 */ /* 0x000ea4000c101900 */
[----:B--2---:R-:W-:Y:S04]  /*1d3e0*/  LEA R32, -R32, RZ, 0x6 ;  /* 0x000000ff20207211 */ /* 0x004fe800078e31ff */
[----:B------:R-:W-:Y:S02]  /*1d3f0*/  SHF.R.S32.HI R24, RZ, 0x1f, R32 ;  /* 0x0000001fff187819 */ /* 0x000fe40000011420 */
.L_x_2730:
[----:B------:R-:W-:Y:S05]  /*1d400*/  BSYNC B0 ;  /* 0x0000000000007941 */ /* 0x000fea0003800000 */
.L_x_2728:
        /* <DEDUP_REMOVED lines=90> */
.L_x_2727:
[----:B--234-:R-:W-:Y:S05]  /*1d9b0*/  BSYNC B1 ;  /* 0x0000000000017941 */ /* 0x01cfea0003800000 */
.L_x_2726:
[----:B------:R-:W-:Y:S01]  /*1d9c0*/  ULDC.64 UR4, c[0x0][0x118] ;  /* 0x0000460000047ab9 */ /* 0x000fe20000000a00 */
[----:B------:R-:W2:Y:S08]  /*1d9d0*/  S2R R22, SR_TID.X ;  /* 0x0000000000167919 */ /* 0x000eb00000002100 */
[----:B------:R3:W4:Y:S01]  /*1d9e0*/  LD.E R133, [R132.64+0xdc] ;  /* 0x0000dc0484857980 */ /* 0x000722000c101900 */
[----:B--2---:R-:W-:Y:S05]  /*1d9f0*/  IMAD.SHL.U32 R22, R22, 0x2, RZ ;  /* 0x0000000216167824 */ /* 0x004fea00078e00ff */
[----:B------:R-:W-:Y:S05]  /*1da00*/  LOP3.LUT R22, R22, 0x6, RZ, 0xc0, !PT ;  /* 0x0000000616167812 */ /* 0x000fea00078ec0ff */
[----:B------:R-:W-:Y:S05]  /*1da10*/  IMAD R31, R223, 0x40, R22 ;  /* 0x00000040df1f7824 */ /* 0x000fea00078e0216 */
[C---:B------:R-:W-:Y:S02]  /*1da20*/  IADD3 R21, R31.reuse, 0x1, RZ ;  /* 0x000000011f157810 */ /* 0x040fe40007ffe0ff */
[C---:B------:R-:W-:Y:S02]  /*1da30*/  IADD3 R11, R31.reuse, 0x8, RZ ;  /* 0x000000081f0b7810 */ /* 0x040fe40007ffe0ff */
[----:B------:R-:W-:Y:S02]  /*1da40*/  ISETP.GE.AND P6, PT, R31, R225, PT ;  /* 0x000000e11f00720c */ /* 0x000fe40003fc6270 */
[C---:B------:R-:W-:Y:S02]  /*1da50*/  ISETP.GE.AND P1, PT, R21.reuse, R227, PT ;  /* 0x000000e31500720c */ /* 0x040fe40003f26270 */
[----:B------:R-:W-:Y:S02]  /*1da60*/  ISETP.GE.AND P5, PT, R21, R225, PT ;  /* 0x000000e11500720c */ /* 0x000fe40003fa6270 */
[----:B------:R-:W-:Y:S02]  /*1da70*/  ISETP.GE.OR P6, PT, R31, R224, !P6 ;  /* 0x000000e01f00720c */ /* 0x000fe400077c6670 */
[C---:B------:R-:W-:Y:S02]  /*1da80*/  ISETP.GE.AND P4, PT, R11.reuse, R227, PT ;  /* 0x000000e30b00720c */ /* 0x040fe40003f86270 */
[----:B------:R-:W-:Y:S02]  /*1da90*/  ISETP.GE.AND P3, PT, R11, R225, PT ;  /* 0x000000e10b00720c */ /* 0x000fe40003f66270 */
[C---:B------:R-:W-:Y:S02]  /*1daa0*/  ISETP.GE.OR P1, PT, R21.reuse, R226, !P1 ;  /* 0x000000e21500720c */ /* 0x040fe40004f26670 */
[----:B------:R-:W-:Y:S02]  /*1dab0*/  ISETP.GE.OR P5, PT, R21, R224, !P5 ;  /* 0x000000e01500720c */ /* 0x000fe40006fa6670 */
[----:B------:R-:W-:Y:S02]  /*1dac0*/  IADD3 R21, R31, 0x10, RZ ;  /* 0x000000101f157810 */ /* 0x000fe40007ffe0ff */
[C---:B------:R-:W-:Y:S02]  /*1dad0*/  ISETP.GE.OR P4, PT, R11.reuse, R226, !P4 ;  /* 0x000000e20b00720c */ /* 0x040fe40006786670 */
[----:B------:R-:W-:Y:S02]  /*1dae0*/  ISETP.GE.OR P3, PT, R11, R224, !P3 ;  /* 0x000000e00b00720c */ /* 0x000fe40005f66670 */
[----:B-1----:R-:W-:Y:S02]  /*1daf0*/  FSEL R11, R158, -INF , !P6 ;  /* 0xff8000009e0b7808 */ /* 0x002fe40007000000 */
[-C--:B------:R-:W-:Y:S02]  /*1db00*/  ISETP.GE.AND P6, PT, R21, R227.reuse, PT ;  /* 0x000000e31500720c */ /* 0x080fe40003fc6270 */
[-C--:B------:R-:W-:Y:S02]  /*1db10*/  ISETP.GE.AND P2, PT, R31, R227.reuse, PT ;  /* 0x000000e31f00720c */ /* 0x080fe40003f46270 */
[-C--:B------:R-:W-:Y:S02]  /*1db20*/  ISETP.GE.OR P6, PT, R21, R226.reuse, !P6 ;  /* 0x000000e21500720c */ /* 0x080fe400077c6670 */
[C---:B------:R-:W-:Y:S02]  /*1db30*/  IADD3 R32, R31.reuse, 0x18, RZ ;  /* 0x000000181f207810 */ /* 0x040fe40007ffe0ff */
[C---:B------:R-:W-:Y:S02]  /*1db40*/  IADD3 R22, R31.reuse, 0x9, RZ ;  /* 0x000000091f167810 */ /* 0x040fe40007ffe0ff */
[CC--:B------:R-:W-:Y:S02]  /*1db50*/  ISETP.GE.OR P2, PT, R31.reuse, R226.reuse, !P2 ;  /* 0x000000e21f00720c */ /* 0x0c0fe40005746670 */
[----:B------:R-:W-:Y:S02]  /*1db60*/  FSEL R174, R174, -INF , !P6 ;  /* 0xff800000aeae7808 */ /* 0x000fe40007000000 */
[-C--:B------:R-:W-:Y:S02]  /*1db70*/  ISETP.GE.AND P6, PT, R32, R227.reuse, PT ;  /* 0x000000e32000720c */ /* 0x080fe40003fc6270 */
[----:B------:R-:W-:Y:S02]  /*1db80*/  FSEL R23, R156, -INF , !P2 ;  /* 0xff8000009c177808 */ /* 0x000fe40005000000 */
[C---:B------:R-:W-:Y:S02]  /*1db90*/  ISETP.GE.AND P0, PT, R22.reuse, R227, PT ;  /* 0x000000e31600720c */ /* 0x040fe40003f06270 */
[----:B------:R-:W-:Y:S02]  /*1dba0*/  ISETP.GE.AND P2, PT, R22, R225, PT ;  /* 0x000000e11600720c */ /* 0x000fe40003f46270 */
[C---:B------:R-:W-:Y:S02]  /*1dbb0*/  IADD3 R24, R31.reuse, 0x11, RZ ;  /* 0x000000111f187810 */ /* 0x040fe40007ffe0ff */
[----:B------:R-:W-:Y:S02]  /*1dbc0*/  IADD3 R34, R31, 0x20, RZ ;  /* 0x000000201f227810 */ /* 0x000fe40007ffe0ff */
[-C--:B------:R-:W-:Y:S02]  /*1dbd0*/  ISETP.GE.OR P6, PT, R32, R226.reuse, !P6 ;  /* 0x000000e22000720c */ /* 0x080fe400077c6670 */
[----:B------:R-:W-:Y:S02]  /*1dbe0*/  ISETP.GE.OR P0, PT, R22, R226, !P0 ;  /* 0x000000e21600720c */ /* 0x000fe40004706670 */
[----:B------:R-:W-:Y:S02]  /*1dbf0*/  FSEL R162, R162, -INF , !P6 ;  /* 0xff800000a2a27808 */ /* 0x000fe40007000000 */
[----:B------:R-:W-:Y:S02]  /*1dc00*/  ISETP.GE.OR P2, PT, R22, R224, !P2 ;  /* 0x000000e01600720c */ /* 0x000fe40005746670 */
[----:B------:R-:W-:Y:S02]  /*1dc10*/  FSEL R22, R159, -INF , !P4 ;  /* 0xff8000009f167808 */ /* 0x000fe40006000000 */
[-C--:B------:R-:W-:Y:S02]  /*1dc20*/  ISETP.GE.AND P6, PT, R34, R227.reuse, PT ;  /* 0x000000e32200720c */ /* 0x080fe40003fc6270 */
[C---:B------:R-:W-:Y:S02]  /*1dc30*/  ISETP.GE.AND P4, PT, R24.reuse, R227, PT ;  /* 0x000000e31800720c */ /* 0x040fe40003f86270 */
[----:B------:R-:W-:Y:S02]  /*1dc40*/  FSEL R25, R157, -INF , !P1 ;  /* 0xff8000009d197808 */ /* 0x000fe40004800000 */
[----:B------:R-:W-:Y:S02]  /*1dc50*/  ISETP.GE.AND P1, PT, R21, R225, PT ;  /* 0x000000e11500720c */ /* 0x000fe40003f26270 */
[-C--:B------:R-:W-:Y:S02]  /*1dc60*/  ISETP.GE.OR P4, PT, R24, R226.reuse, !P4 ;  /* 0x000000e21800720c */ /* 0x080fe40006786670 */
[C---:B------:R-:W-:Y:S02]  /*1dc70*/  IADD3 R35, R31.reuse, 0x19, RZ ;  /* 0x000000191f237810 */ /* 0x040fe40007ffe0ff */
[----:B------:R-:W-:Y:S02]  /*1dc80*/  IADD3 R33, R31, 0x21, RZ ;  /* 0x000000211f217810 */ /* 0x000fe40007ffe0ff */
[----:B------:R-:W-:Y:S02]  /*1dc90*/  ISETP.GE.OR P6, PT, R34, R226, !P6 ;  /* 0x000000e22200720c */ /* 0x000fe400077c6670 */
[----:B------:R-:W-:Y:S02]  /*1dca0*/  FSEL R163, R163, -INF , !P4 ;  /* 0xff800000a3a37808 */ /* 0x000fe40006000000 */
[-C--:B------:R-:W-:Y:S02]  /*1dcb0*/  ISETP.GE.OR P1, PT, R21, R224.reuse, !P1 ;  /* 0x000000e01500720c */ /* 0x080fe40004f26670 */
[----:B------:R-:W-:Y:S02]  /*1dcc0*/  FSEL R21, R161, -INF , !P0 ;  /* 0xff800000a1157808 */ /* 0x000fe40004000000 */
[----:B------:R-:W-:Y:S02]  /*1dcd0*/  ISETP.GE.AND P4, PT, R35, R227, PT ;  /* 0x000000e32300720c */ /* 0x000fe40003f86270 */
[----:B------:R-:W-:Y:S02]  /*1dce0*/  FSEL R27, R160, -INF , !P3 ;  /* 0xff800000a01b7808 */ /* 0x000fe40005800000 */
[----:B------:R-:W-:Y:S02]  /*1dcf0*/  FSEL R160, R15, -INF , !P6 ;  /* 0xff8000000fa07808 */ /* 0x000fe40007000000 */
[C---:B------:R-:W-:Y:S02]  /*1dd00*/  ISETP.GE.AND P0, PT, R24.reuse, R225, PT ;  /* 0x000000e11800720c */ /* 0x040fe40003f06270 */
[----:B------:R-:W-:Y:S02]  /*1dd10*/  ISETP.GE.AND P6, PT, R33, R227, PT ;  /* 0x000000e32100720c */ /* 0x000fe40003fc6270 */
[----:B------:R-:W-:Y:S02]  /*1dd20*/  ISETP.GE.OR P0, PT, R24, R224, !P0 ;  /* 0x000000e01800720c */ /* 0x000fe40004706670 */
[-C--:B------:R-:W-:Y:S02]  /*1dd30*/  ISETP.GE.OR P4, PT, R35, R226.reuse, !P4 ;  /* 0x000000e22300720c */ /* 0x080fe40006786670 */
[----:B------:R-:W-:Y:S02]  /*1dd40*/  FSEL R24, R134, -INF , !P5 ;  /* 0xff80000086187808 */ /* 0x000fe40006800000 */
[----:B------:R-:W-:Y:S02]  /*1dd50*/  ISETP.GE.AND P5, PT, R32, R225, PT ;  /* 0x000000e12000720c */ /* 0x000fe40003fa6270 */
[----:B------:R-:W-:Y:S02]  /*1dd60*/  ISETP.GE.OR P6, PT, R33, R226, !P6 ;  /* 0x000000e22100720c */ /* 0x000fe400077c6670 */
[----:B------:R-:W-:Y:S02]  /*1dd70*/  IADD3 R15, R31, 0x28, RZ ;  /* 0x000000281f0f7810 */ /* 0x000fe40007ffe0ff */
[----:B------:R-:W-:Y:S02]  /*1dd80*/  FSEL R161, R14, -INF , !P4 ;  /* 0xff8000000ea17808 */ /* 0x000fe40006000000 */
[----:B------:R-:W-:Y:S02]  /*1dd90*/  FSEL R14, R166, -INF , !P2 ;  /* 0xff800000a60e7808 */ /* 0x000fe40005000000 */
[----:B------:R-:W-:Y:S02]  /*1dda0*/  FSEL R159, R16, -INF , !P6 ;  /* 0xff800000109f7808 */ /* 0x000fe40007000000 */
[----:B------:R-:W-:Y:S02]  /*1ddb0*/  ISETP.GE.OR P5, PT, R32, R224, !P5 ;  /* 0x000000e02000720c */ /* 0x000fe40006fa6670 */
[----:B------:R-:W-:Y:S02]  /*1ddc0*/  FMNMX.FTZ R32, R23, R2, !PT ;  /* 0x0000000217207209 */ /* 0x000fe40007810000 */
[----:B------:R-:W-:Y:S02]  /*1ddd0*/  ISETP.GE.AND P6, PT, R15, R227, PT ;  /* 0x000000e30f00720c */ /* 0x000fe40003fc6270 */
[----:B------:R-:W-:Y:S02]  /*1dde0*/  ISETP.GE.AND P2, PT, R33, R225, PT ;  /* 0x000000e12100720c */ /* 0x000fe40003f46270 */
[----:B------:R-:W-:Y:S02]  /*1ddf0*/  IADD3 R16, R31, 0x29, RZ ;  /* 0x000000291f107810 */ /* 0x000fe40007ffe0ff */
[----:B------:R-:W-:Y:S02]  /*1de00*/  ISETP.GE.OR P2, PT, R33, R224, !P2 ;  /* 0x000000e02100720c */ /* 0x000fe40005746670 */
[----:B------:R-:W-:Y:S02]  /*1de10*/  ISETP.GE.OR P6, PT, R15, R226, !P6 ;  /* 0x000000e20f00720c */ /* 0x000fe400077c6670 */
[----:B------:R-:W-:Y:S02]  /*1de20*/  FMNMX.FTZ R33, R25, R32, !PT ;  /* 0x0000002019217209 */ /* 0x000fe40007810000 */
[----:B------:R-:W-:Y:S02]  /*1de30*/  FSEL R158, R19, -INF , !P6 ;  /* 0xff800000139e7808 */ /* 0x000fe40007000000 */
[----:B------:R-:W-:Y:S02]  /*1de40*/  FMNMX.FTZ R32, R22, R33, !PT ;  /* 0x0000002116207209 */ /* 0x000fe40007810000 */
[----:B------:R-:W-:Y:S02]  /*1de50*/  ISETP.GE.AND P6, PT, R16, R227, PT ;  /* 0x000000e31000720c */ /* 0x000fe40003fc6270 */
[----:B------:R-:W-:Y:S02]  /*1de60*/  FSEL R143, R13, -INF , !P1 ;  /* 0xff8000000d8f7808 */ /* 0x000fe40004800000 */
[----:B------:R-:W-:Y:S02]  /*1de70*/  FSEL R142, R12, -INF , !P0 ;  /* 0xff8000000c8e7808 */ /* 0x000fe40004000000 */
[----:B------:R-:W-:Y:S02]  /*1de80*/  FMNMX.FTZ R13, R21, R32, !PT ;  /* 0x00000020150d7209 */ /* 0x000fe40007810000 */
[C---:B------:R-:W-:Y:S02]  /*1de90*/  ISETP.GE.OR P6, PT, R16.reuse, R226, !P6 ;  /* 0x000000e21000720c */ /* 0x040fe400077c6670 */
[C---:B------:R-:W-:Y:S02]  /*1dea0*/  ISETP.GE.AND P0, PT, R16.reuse, R225, PT ;  /* 0x000000e11000720c */ /* 0x040fe40003f06270 */
[----:B------:R-:W-:Y:S02]  /*1deb0*/  FSEL R157, R17, -INF , !P6 ;  /* 0xff800000119d7808 */ /* 0x000fe40007000000 */
[----:B------:R-:W-:Y:S02]  /*1dec0*/  ISETP.GE.OR P0, PT, R16, R224, !P0 ;  /* 0x000000e01000720c */ /* 0x000fe40004706670 */
[----:B------:R-:W-:Y:S02]  /*1ded0*/  FMNMX.FTZ R16, R174, R13, !PT ;  /* 0x0000000dae107209 */ /* 0x000fe40007810000 */
[----:B------:R-:W-:Y:S02]  /*1dee0*/  FMNMX.FTZ R17, R11, R0, !PT ;  /* 0x000000000b117209 */ /* 0x000fe40007810000 */
[----:B------:R-:W-:Y:S02]  /*1def0*/  FMNMX.FTZ R19, R163, R16, !PT ;  /* 0x00000010a3137209 */ /* 0x000fe40007810000 */
[----:B------:R-:W-:Y:S02]  /*1df00*/  FMNMX.FTZ R16, R24, R17, !PT ;  /* 0x0000001118107209 */ /* 0x000fe40007810000 */
[----:B------:R-:W-:Y:S02]  /*1df10*/  FMNMX.FTZ R32, R162, R19, !PT ;  /* 0x00000013a2207209 */ /* 0x000fe40007810000 */
[----:B------:R-:W-:Y:S02]  /*1df20*/  FSEL R141, R5, -INF , !P5 ;  /* 0xff800000058d7808 */ /* 0x000fe40006800000 */
[----:B------:R-:W-:Y:S02]  /*1df30*/  FMNMX.FTZ R5, R27, R16, !PT ;  /* 0x000000101b057209 */ /* 0x000fe40007810000 */
[----:B------:R-:W-:Y:S02]  /*1df40*/  FMNMX.FTZ R17, R161, R32, !PT ;  /* 0x00000020a1117209 */ /* 0x000fe40007810000 */
[----:B------:R-:W-:Y:S02]  /*1df50*/  FMNMX.FTZ R16, R14, R5, !PT ;  /* 0x000000050e107209 */ /* 0x000fe40007810000 */
[----:B------:R-:W-:Y:S02]  /*1df60*/  ISETP.GE.AND P4, PT, R35, R225, PT ;  /* 0x000000e12300720c */ /* 0x000fe40003f86270 */
[----:B------:R-:W-:Y:S02]  /*1df70*/  FMNMX.FTZ R32, R160, R17, !PT ;  /* 0x00000011a0207209 */ /* 0x000fe40007810000 */
[----:B------:R-:W-:Y:S02]  /*1df80*/  FMNMX.FTZ R17, R143, R16, !PT ;  /* 0x000000108f117209 */ /* 0x000fe40007810000 */
[----:B------:R-:W-:Y:S02]  /*1df90*/  ISETP.GE.OR P4, PT, R35, R224, !P4 ;  /* 0x000000e02300720c */ /* 0x000fe40006786670 */
[----:B------:R-:W-:Y:S02]  /*1dfa0*/  ISETP.GE.AND P1, PT, R15, R225, PT ;  /* 0x000000e10f00720c */ /* 0x000fe40003f26270 */
[----:B------:R-:W-:Y:S02]  /*1dfb0*/  FMNMX.FTZ R5, R159, R32, !PT ;  /* 0x000000209f057209 */ /* 0x000fe40007810000 */
[----:B------:R-:W-:Y:S02]  /*1dfc0*/  FSEL R140, R4, -INF , !P4 ;  /* 0xff800000048c7808 */ /* 0x000fe40006000000 */
[----:B------:R-:W-:Y:S02]  /*1dfd0*/  FMNMX.FTZ R4, R142, R17, !PT ;  /* 0x000000118e047209 */ /* 0x000fe40007810000 */
[----:B------:R-:W-:Y:S02]  /*1dfe0*/  ISETP.GE.AND P3, PT, R34, R225, PT ;  /* 0x000000e12200720c */ /* 0x000fe40003f66270 */
[----:B------:R-:W-:Y:S02]  /*1dff0*/  ISETP.GE.OR P1, PT, R15, R224, !P1 ;  /* 0x000000e00f00720c */ /* 0x000fe40004f26670 */
[C---:B------:R-:W-:Y:S02]  /*1e000*/  IADD3 R15, R31.reuse, 0x30, RZ ;  /* 0x000000301f0f7810 */ /* 0x040fe40007ffe0ff */
[----:B------:R-:W-:Y:S02]  /*1e010*/  IADD3 R13, R31, 0x31, RZ ;  /* 0x000000311f0d7810 */ /* 0x000fe40007ffe0ff */
[----:B------:R-:W-:Y:S02]  /*1e020*/  ISETP.GE.AND P6, PT, R15, R227, PT ;  /* 0x000000e30f00720c */ /* 0x000fe40003fc6270 */
[----:B------:R-:W-:Y:S02]  /*1e030*/  FMNMX.FTZ R16, R158, R5, !PT ;  /* 0x000000059e107209 */ /* 0x000fe40007810000 */
[----:B------:R-:W-:Y:S02]  /*1e040*/  FMNMX.FTZ R5, R141, R4, !PT ;  /* 0x000000048d057209 */ /* 0x000fe40007810000 */
[----:B------:R-:W-:Y:S02]  /*1e050*/  ISETP.GE.OR P3, PT, R34, R224, !P3 ;  /* 0x000000e02200720c */ /* 0x000fe40005f66670 */
[----:B------:R-:W-:Y:S02]  /*1e060*/  IADD3 R12, R31, 0x38, RZ ;  /* 0x000000381f0c7810 */ /* 0x000fe40007ffe0ff */
[-C--:B------:R-:W-:Y:S02]  /*1e070*/  ISETP.GE.OR P6, PT, R15, R226.reuse, !P6 ;  /* 0x000000e20f00720c */ /* 0x080fe400077c6670 */
[----:B------:R-:W-:Y:S02]  /*1e080*/  ISETP.GE.AND P5, PT, R13, R227, PT ;  /* 0x000000e30d00720c */ /* 0x000fe40003fa6270 */
[----:B------:R-:W-:Y:S02]  /*1e090*/  FSEL R156, R7, -INF , !P3 ;  /* 0xff800000079c7808 */ /* 0x000fe40005800000 */
[----:B------:R-:W-:Y:S02]  /*1e0a0*/  FMNMX.FTZ R5, R140, R5, !PT ;  /* 0x000000058c057209 */ /* 0x000fe40007810000 */
[----:B------:R-:W-:Y:S02]  /*1e0b0*/  IADD3 R31, R31, 0x39, RZ ;  /* 0x000000391f1f7810 */ /* 0x000fe40007ffe0ff */
[----:B------:R-:W-:Y:S02]  /*1e0c0*/  FSEL R152, R18, -INF , !P6 ;  /* 0xff80000012987808 */ /* 0x000fe40007000000 */
[----:B------:R-:W-:Y:S02]  /*1e0d0*/  ISETP.GE.AND P6, PT, R12, R227, PT ;  /* 0x000000e30c00720c */ /* 0x000fe40003fc6270 */
[----:B------:R-:W-:Y:S02]  /*1e0e0*/  ISETP.GE.OR P5, PT, R13, R226, !P5 ;  /* 0x000000e20d00720c */ /* 0x000fe40006fa6670 */
[----:B------:R-:W-:Y:S02]  /*1e0f0*/  FMNMX.FTZ R17, R157, R16, !PT ;  /* 0x000000109d117209 */ /* 0x000fe40007810000 */
[----:B------:R-:W-:Y:S02]  /*1e100*/  FSEL R155, R6, -INF , !P2 ;  /* 0xff800000069b7808 */ /* 0x000fe40005000000 */
[----:B------:R-:W-:Y:S02]  /*1e110*/  FMNMX.FTZ R6, R156, R5, !PT ;  /* 0x000000059c067209 */ /* 0x000fe40007810000 */
[----:B------:R-:W-:Y:S02]  /*1e120*/  ISETP.GE.AND P4, PT, R31, R227, PT ;  /* 0x000000e31f00720c */ /* 0x000fe40003f86270 */
[----:B------:R-:W-:Y:S02]  /*1e130*/  ISETP.GE.OR P6, PT, R12, R226, !P6 ;  /* 0x000000e20c00720c */ /* 0x000fe400077c6670 */
[----:B------:R-:W-:Y:S02]  /*1e140*/  FSEL R151, R29, -INF , !P5 ;  /* 0xff8000001d977808 */ /* 0x000fe40006800000 */
[----:B------:R-:W-:Y:S02]  /*1e150*/  FMNMX.FTZ R4, R152, R17, !PT ;  /* 0x0000001198047209 */ /* 0x000fe40007810000 */
[-C--:B------:R-:W-:Y:S02]  /*1e160*/  ISETP.GE.AND P2, PT, R15, R225.reuse, PT ;  /* 0x000000e10f00720c */ /* 0x080fe40003f46270 */
[----:B------:R-:W-:Y:S02]  /*1e170*/  FSEL R154, R9, -INF , !P1 ;  /* 0xff800000099a7808 */ /* 0x000fe40004800000 */
        /* <DEDUP_REMOVED lines=9> */
[----:B------:R-:W-:Y:S02]  /*1e210*/  FMNMX.FTZ R7, R149, R4, !PT ;  /* 0x0000000495077209 */ /* 0x000fe40007810000 */
[----:B------:R-:W-:Y:S02]  /*1e220*/  ISETP.GE.AND P0, PT, R12, R225, PT ;  /* 0x000000e10c00720c */ /* 0x000fe40003f06270 */
[----:B------:R-:W-:Y:S02]  /*1e230*/  ISETP.GE.OR P1, PT, R13, R224, !P1 ;  /* 0x000000e00d00720c */ /* 0x000fe40004f26670 */
[----:B------:R-:W-:Y:S02]  /*1e240*/  FSEL R147, R20, -INF , !P2 ;  /* 0xff80000014937808 */ /* 0x000fe40005000000 */
[----:B------:R-:W-:Y:S02]  /*1e250*/  FMNMX.FTZ R6, R153, R6, !PT ;  /* 0x0000000699067209 */ /* 0x000fe40007810000 */
[----:B------:R-:W-:Y:S02]  /*1e260*/  FMNMX.FTZ R4, R148, R7, !PT ;  /* 0x0000000794047209 */ /* 0x000fe40007810000 */
[----:B------:R-:W-:Y:S02]  /*1e270*/  ISETP.GE.OR P2, PT, R12, R224, !P0 ;  /* 0x000000e00c00720c */ /* 0x000fe40004746670 */
[----:B------:R-:W-:Y:S01]  /*1e280*/  ISETP.GE.AND P0, PT, R31, R225, PT ;  /* 0x000000e11f00720c */ /* 0x000fe20003f06270 */
[----:B------:R-:W1:Y:S01]  /*1e290*/  SHFL.BFLY PT, R5, R4, 0x2, 0x1f ;  /* 0x0c401f0004057f89 */ /* 0x000e6200000e0000 */
[----:B------:R-:W-:Y:S02]  /*1e2a0*/  FSEL R146, R10, -INF , !P1 ;  /* 0xff8000000a927808 */ /* 0x000fe40004800000 */
[----:B------:R-:W-:Y:S02]  /*1e2b0*/  FMNMX.FTZ R7, R147, R6, !PT ;  /* 0x0000000693077209 */ /* 0x000fe40007810000 */
[----:B------:R-:W-:Y:S02]  /*1e2c0*/  ISETP.GE.OR P0, PT, R31, R224, !P0 ;  /* 0x000000e01f00720c */ /* 0x000fe40004706670 */
[----:B------:R-:W-:Y:S01]  /*1e2d0*/  FSEL R145, R26, -INF , !P2 ;  /* 0xff8000001a917808 */ /* 0x000fe20005000000 */
[----:B------:R-:W-:Y:S01]  /*1e2e0*/  LDSM.16.MT88.4 R28, [R203+0xc000] ;  /* 0x00c00000cb1c783b */ /* 0x000fe20000004200 */
[----:B------:R-:W-:Y:S02]  /*1e2f0*/  FMNMX.FTZ R8, R146, R7, !PT ;  /* 0x0000000792087209 */ /* 0x000fe40007810000 */
[----:B------:R-:W-:Y:S02]  /*1e300*/  FSEL R134, R3, -INF , !P0 ;  /* 0xff80000003867808 */ /* 0x000fe40004000000 */
[----:B------:R-:W-:Y:S04]  /*1e310*/  FMNMX.FTZ R3, R145, R8, !PT ;  /* 0x0000000891037209 */ /* 0x000fe80007810000 */
[----:B------:R-:W-:Y:S05]  /*1e320*/  FMNMX.FTZ R6, R134, R3, !PT ;  /* 0x0000000386067209 */ /* 0x000fea0007810000 */
[----:B------:R-:W2:Y:S01]  /*1e330*/  SHFL.BFLY PT, R3, R6, 0x2, 0x1f ;  /* 0x0c401f0006037f89 */ /* 0x000ea200000e0000 */
[----:B-1----:R-:W-:Y:S07]  /*1e340*/  FMNMX.FTZ R5, R4, R5, !PT ;  /* 0x0000000504057209 */ /* 0x002fee0007810000 */
[----:B---3--:R-:W1:Y:S01]  /*1e350*/  SHFL.BFLY PT, R132, R5, 0x1, 0x1f ;  /* 0x0c201f0005847f89 */ /* 0x008e6200000e0000 */
[----:B--2---:R-:W-:Y:S07]  /*1e360*/  FMNMX.FTZ R4, R6, R3, !PT ;  /* 0x0000000306047209 */ /* 0x004fee0007810000 */
[----:B------:R-:W2:Y:S01]  /*1e370*/  SHFL.BFLY PT, R3, R4, 0x1, 0x1f ;  /* 0x0c201f0004037f89 */ /* 0x000ea200000e0000 */
[----:B-1----:R-:W-:Y:S04]  /*1e380*/  FMNMX.FTZ R132, R5, R132, !PT ;  /* 0x0000008405847209 */ /* 0x002fe80007810000 */
[C---:B------:R-:W-:Y:S01]  /*1e390*/  FSETP.NEU.FTZ.AND P1, PT, R132.reuse, -INF , PT ;  /* 0xff8000008400780b */ /* 0x040fe20003f3d000 */
[----:B----4-:R-:W-:Y:S03]  /*1e3a0*/  FMUL.FTZ R150, R133, R132 ;  /* 0x0000008485967220 */ /* 0x010fe60000410000 */
[----:B------:R-:W-:Y:S02]  /*1e3b0*/  FSEL R5, R132, RZ, P1 ;  /* 0x000000ff84057208 */ /* 0x000fe40000800000 */
[----:B------:R-:W-:Y:S05]  /*1e3c0*/  FSEL R150, R150, RZ, P1 ;  /* 0x000000ff96967208 */ /* 0x000fea0000800000 */
[-CC-:B------:R-:W-:Y:S02]  /*1e3d0*/  FFMA.FTZ R167, R23, R133.reuse, -R150.reuse ;  /* 0x0000008517a77223 */ /* 0x180fe40000010896 */
[-CC-:B------:R-:W-:Y:S02]  /*1e3e0*/  FFMA.FTZ R173, R22, R133.reuse, -R150.reuse ;  /* 0x0000008516ad7223 */ /* 0x180fe40000010896 */
[----:B------:R-:W-:Y:S01]  /*1e3f0*/  FFMA.FTZ R172, R21, R133, -R150 ;  /* 0x0000008515ac7223 */ /* 0x000fe20000010896 */
[----:B--2---:R-:W-:Y:S01]  /*1e400*/  FMNMX.FTZ R3, R4, R3, !PT ;  /* 0x0000000304037209 */ /* 0x004fe20007810000 */
[----:B------:R-:W-:Y:S01]  /*1e410*/  FADD.FTZ R4, -R5, R2 ;  /* 0x0000000205047221 */ /* 0x000fe20000010100 */
[----:B------:R-:W-:Y:S01]  /*1e420*/  MUFU.EX2 R167, R167 ;  /* 0x000000a700a77308 */ /* 0x000fe20000000800 */
[--C-:B------:R-:W-:Y:S01]  /*1e430*/  FFMA.FTZ R166, R25, R133, -R150.reuse ;  /* 0x0000008519a67223 */ /* 0x100fe20000010896 */
[----:B------:R-:W-:Y:S01]  /*1e440*/  FSETP.NEU.FTZ.AND P0, PT, R3, -INF , PT ;  /* 0xff8000000300780b */ /* 0x000fe20003f1d000 */
[C---:B------:R-:W-:Y:S01]  /*1e450*/  FMUL.FTZ R144, R133.reuse, R3 ;  /* 0x0000000385907220 */ /* 0x040fe20000410000 */
[----:B------:R-:W-:Y:S01]  /*1e460*/  LDSM.16.MT88.4 R20, [R204+0xc000] ;  /* 0x00c00000cc14783b */ /* 0x000fe20000004200 */
[----:B------:R-:W-:Y:S01]  /*1e470*/  FMUL.FTZ R2, R133, R4 ;  /* 0x0000000485027220 */ /* 0x000fe20000410000 */
[----:B------:R-:W-:Y:S01]  /*1e480*/  FSEL R5, R3, RZ, P0 ;  /* 0x000000ff03057208 */ /* 0x000fe20000000000 */
[-CC-:B------:R-:W-:Y:S01]  /*1e490*/  FFMA.FTZ R175, R163, R133.reuse, -R150.reuse ;  /* 0x00000085a3af7223 */ /* 0x180fe20000010896 */
[----:B------:R-:W-:Y:S01]  /*1e4a0*/  FSEL R144, R144, RZ, P0 ;  /* 0x000000ff90907208 */ /* 0x000fe20000000000 */
[-C--:B------:R-:W-:Y:S01]  /*1e4b0*/  FFMA.FTZ R176, R162, R133.reuse, -R150 ;  /* 0x00000085a2b07223 */ /* 0x080fe20000010896 */
[----:B------:R-:W1:Y:S01]  /*1e4c0*/  MUFU.EX2 R166, R166 ;  /* 0x000000a600a67308 */ /* 0x000e620000000800 */
[----:B------:R-:W-:Y:S01]  /*1e4d0*/  FADD.FTZ R4, -R5, R0 ;  /* 0x0000000005047221 */ /* 0x000fe20000010100 */
[----:B------:R-:W-:Y:S01]  /*1e4e0*/  ISETP.GT.AND P0, PT, R223, R210, PT ;  /* 0x000000d2df00720c */ /* 0x000fe20003f04270 */
[-CC-:B------:R-:W-:Y:S02]  /*1e4f0*/  FFMA.FTZ R168, R14, R133.reuse, -R144.reuse ;  /* 0x000000850ea87223 */ /* 0x180fe40000010890 */
[----:B------:R-:W2:Y:S01]  /*1e500*/  LDSM.16.MT88.4 R12, [R205+0xc000] ;  /* 0x00c00000cd0c783b */ /* 0x000ea20000004200 */
        /* <DEDUP_REMOVED lines=10> */
[----:B------:R-:W-:Y:S01]  /*1e5b0*/  FFMA.FTZ R181, R140, R133, -R144 ;  /* 0x000000858cb57223 */ /* 0x000fe20000010890 */
[----:B-1----:R-:W-:Y:S01]  /*1e5c0*/  F2FP.BF16.PACK_AB R136, R166, R167 ;  /* 0x000000a7a688723e */ /* 0x002fe200000010ff */
[----:B------:R-:W-:Y:S01]  /*1e5d0*/  LDSM.16.MT88.4 R140, [R203+0xe800] ;  /* 0x00e80000cb8c783b */ /* 0x000fe20000004200 */
[-CC-:B------:R-:W-:Y:S02]  /*1e5e0*/  FFMA.FTZ R182, R160, R133.reuse, -R150.reuse ;  /* 0x00000085a0b67223 */ /* 0x180fe40000010896 */
[-CC-:B------:R-:W-:Y:S02]  /*1e5f0*/  FFMA.FTZ R183, R159, R133.reuse, -R150.reuse ;  /* 0x000000859fb77223 */ /* 0x180fe40000010896 */
[-CC-:B------:R-:W-:Y:S02]  /*1e600*/  FFMA.FTZ R228, R158, R133.reuse, -R150.reuse ;  /* 0x000000859ee47223 */ /* 0x180fe40000010896 */
[----:B------:R-:W-:Y:S01]  /*1e610*/  MUFU.EX2 R173, R173 ;  /* 0x000000ad00ad7308 */ /* 0x000fe20000000800 */
[-C--:B------:R-:W-:Y:S01]  /*1e620*/  FFMA.FTZ R233, R157, R133.reuse, -R150 ;  /* 0x000000859de97223 */ /* 0x080fe20000010896 */
[----:B------:R-:W-:Y:S01]  /*1e630*/  LDSM.16.MT88.4 R160, [R205+0x11800] ;  /* 0x01180000cda0783b */ /* 0x000fe20000004200 */
[--C-:B------:R-:W-:Y:S02]  /*1e640*/  FFMA.FTZ R230, R156, R133, -R144.reuse ;  /* 0x000000859ce67223 */ /* 0x100fe40000010890 */
[C---:B---3--:R-:W-:Y:S02]  /*1e650*/  FMUL.FTZ R4, R2.reuse, R128 ;  /* 0x0000008002047220 */ /* 0x048fe40000410000 */
[C---:B------:R-:W-:Y:S02]  /*1e660*/  FMUL.FTZ R5, R2.reuse, R129 ;  /* 0x0000008102057220 */ /* 0x040fe40000410000 */
[C---:B------:R-:W-:Y:S01]  /*1e670*/  FMUL.FTZ R8, R2.reuse, R124 ;  /* 0x0000007c02087220 */ /* 0x040fe20000410000 */
[----:B------:R-:W1:Y:S01]  /*1e680*/  MUFU.EX2 R172, R172 ;  /* 0x000000ac00ac7308 */ /* 0x000e620000000800 */
[C---:B------:R-:W-:Y:S01]  /*1e690*/  FMUL.FTZ R9, R2.reuse, R125 ;  /* 0x0000007d02097220 */ /* 0x040fe20000410000 */
[----:B------:R-:W-:Y:S01]  /*1e6a0*/  LDSM.16.MT88.4 R156, [R202+0xf800] ;  /* 0x00f80000ca9c783b */ /* 0x000fe20000004200 */
        /* <DEDUP_REMOVED lines=14> */
[----:B-1----:R-:W-:Y:S01]  /*1e790*/  F2FP.BF16.PACK_AB R138, R172, R173 ;  /* 0x000000adac8a723e */ /* 0x002fe200000010ff */
        /* <DEDUP_REMOVED lines=9> */
[----:B------:R-:W1:Y:S01]  /*1e830*/  MUFU.EX2 R168, R168 ;  /* 0x000000a800a87308 */ /* 0x000e620000000800 */
[-CC-:B------:R-:W-:Y:S02]  /*1e840*/  FFMA.FTZ R235, R155, R133.reuse, -R144.reuse ;  /* 0x000000859beb7223 */ /* 0x180fe40000010890 */
[--C-:B------:R-:W-:Y:S01]  /*1e850*/  FFMA.FTZ R232, R154, R133, -R144.reuse ;  /* 0x000000859ae87223 */ /* 0x100fe20000010890 */
[----:B---3--:R-:W-:Y:S01]  /*1e860*/  F2FP.BF16.PACK_AB R137, R170, R171 ;  /* 0x000000abaa89723e */ /* 0x008fe200000010ff */
[----:B------:R-:W-:Y:S01]  /*1e870*/  LDSM.16.MT88.4 R100, [R203+0xe000] ;  /* 0x00e00000cb64783b */ /* 0x000fe20000004200 */
[-C--:B------:R-:W-:Y:S02]  /*1e880*/  FFMA.FTZ R237, R153, R133.reuse, -R144 ;  /* 0x0000008599ed7223 */ /* 0x080fe40000010890 */
[-CC-:B------:R-:W-:Y:S02]  /*1e890*/  FFMA.FTZ R234, R152, R133.reuse, -R150.reuse ;  /* 0x0000008598ea7223 */ /* 0x180fe40000010896 */
[-CC-:B------:R-:W-:Y:S01]  /*1e8a0*/  FFMA.FTZ R239, R151, R133.reuse, -R150.reuse ;  /* 0x0000008597ef7223 */ /* 0x180fe20000010896 */
[----:B------:R-:W-:Y:S01]  /*1e8b0*/  MUFU.EX2 R175, R175 ;  /* 0x000000af00af7308 */ /* 0x000fe20000000800 */
[-C--:B------:R-:W-:Y:S01]  /*1e8c0*/  FFMA.FTZ R236, R149, R133.reuse, -R150 ;  /* 0x0000008595ec7223 */ /* 0x080fe20000010896 */
[----:B------:R-:W-:Y:S01]  /*1e8d0*/  LDSM.16.MT88.4 R152, [R203+0xf800] ;  /* 0x00f80000cb98783b */ /* 0x000fe20000004200 */
[-CC-:B------:R-:W-:Y:S02]  /*1e8e0*/  FFMA.FTZ R238, R147, R133.reuse, -R144.reuse ;  /* 0x0000008593ee7223 */ /* 0x180fe40000010890 */
[-CC-:B------:R-:W-:Y:S02]  /*1e8f0*/  FFMA.FTZ R243, R146, R133.reuse, -R144.reuse ;  /* 0x0000008592f37223 */ /* 0x180fe40000010890 */
[-CC-:B------:R-:W-:Y:S02]  /*1e900*/  FFMA.FTZ R240, R145, R133.reuse, -R144.reuse ;  /* 0x0000008591f07223 */ /* 0x180fe40000010890 */
[----:B------:R-:W-:Y:S01]  /*1e910*/  FFMA.FTZ R144, R134, R133, -R144 ;  /* 0x0000008586907223 */ /* 0x000fe20000010890 */
[----:B------:R-:W-:Y:S01]  /*1e920*/  MUFU.EX2 R176, R176 ;  /* 0x000000b000b07308 */ /* 0x000fe20000000800 */
[----:B------:R-:W-:Y:S01]  /*1e930*/  FMUL.FTZ R36, R2, R36 ;  /* 0x0000002402247220 */ /* 0x000fe20000410000 */
[----:B-1----:R-:W-:Y:S01]  /*1e940*/  F2FP.BF16.PACK_AB R139, R168, R169 ;  /* 0x000000a9a88b723e */ /* 0x002fe200000010ff */
[----:B------:R-:W-:Y:S02]  /*1e950*/  FMUL.FTZ R37, R2, R37 ;  /* 0x0000002502257220 */ /* 0x000fe40000410000 */
[C---:B------:R-:W-:Y:S02]  /*1e960*/  FMUL.FTZ R38, R0.reuse, R38 ;  /* 0x0000002600267220 */ /* 0x040fe40000410000 */
[----:B------:R-:W-:Y:S02]  /*1e970*/  FMUL.FTZ R39, R0, R39 ;  /* 0x0000002700277220 */ /* 0x000fe40000410000 */
[C---:B--2---:R-:W-:Y:S01]  /*1e980*/  HMMA.16816.F32.BF16 R4, R136.reuse, R12, R4 ;  /* 0x0000000c8804723c */ /* 0x044fe20000041804 */
[----:B------:R-:W-:Y:S04]  /*1e990*/  MUFU.EX2 R177, R177 ;  /* 0x000000b100b17308 */ /* 0x000fe80000000800 */
[C---:B------:R-:W-:Y:S02]  /*1e9a0*/  FMUL.FTZ R40, R2.reuse, R40 ;  /* 0x0000002802287220 */ /* 0x040fe40000410000 */
[C---:B------:R-:W-:Y:S01]  /*1e9b0*/  FMUL.FTZ R12, R2.reuse, R120 ;  /* 0x00000078020c7220 */ /* 0x040fe20000410000 */
[C---:B------:R-:W-:Y:S03]  /*1e9c0*/  HMMA.16816.F32.BF16 R8, R136.reuse, R14, R8 ;  /* 0x0000000e8808723c */ /* 0x040fe60000041808 */
[----:B------:R-:W-:Y:S01]  /*1e9d0*/  MUFU.EX2 R178, R178 ;  /* 0x000000b200b27308 */ /* 0x000fe20000000800 */
[C---:B------:R-:W-:Y:S02]  /*1e9e0*/  FMUL.FTZ R13, R2.reuse, R121 ;  /* 0x00000079020d7220 */ /* 0x040fe40000410000 */
[----:B------:R-:W-:Y:S02]  /*1e9f0*/  FMUL.FTZ R41, R2, R41 ;  /* 0x0000002902297220 */ /* 0x000fe40000410000 */
[C---:B------:R-:W-:Y:S04]  /*1ea00*/  FMUL.FTZ R14, R0.reuse, R122 ;  /* 0x0000007a000e7220 */ /* 0x040fe80000410000 */
[C---:B------:R-:W-:Y:S01]  /*1ea10*/  FMUL.FTZ R15, R0.reuse, R123 ;  /* 0x0000007b000f7220 */ /* 0x040fe20000410000 */
[----:B------:R-:W-:Y:S01]  /*1ea20*/  MUFU.EX2 R179, R179 ;  /* 0x000000b300b37308 */ /* 0x000fe20000000800 */
[----:B------:R-:W1:Y:S01]  /*1ea30*/  LDSM.16.MT88.4 R120, [R202+0xc000] ;  /* 0x00c00000ca78783b */ /* 0x000e620000004200 */
[C---:B------:R-:W-:Y:S02]  /*1ea40*/  FMUL.FTZ R42, R0.reuse, R42 ;  /* 0x0000002a002a7220 */ /* 0x040fe40000410000 */
[----:B------:R-:W-:Y:S02]  /*1ea50*/  FMUL.FTZ R43, R0, R43 ;  /* 0x0000002b002b7220 */ /* 0x000fe40000410000 */
[C---:B------:R-:W-:Y:S03]  /*1ea60*/  HMMA.16816.F32.BF16 R12, R136.reuse, R20, R12 ;  /* 0x00000014880c723c */ /* 0x040fe6000004180c */
[C---:B------:R-:W-:Y:S01]  /*1ea70*/  FMUL.FTZ R44, R2.reuse, R44 ;  /* 0x0000002c022c7220 */ /* 0x040fe20000410000 */
[----:B------:R-:W-:Y:S01]  /*1ea80*/  MUFU.EX2 R180, R180 ;  /* 0x000000b400b47308 */ /* 0x000fe20000000800 */
[C---:B------:R-:W-:Y:S02]  /*1ea90*/  FMUL.FTZ R45, R2.reuse, R45 ;  /* 0x0000002d022d7220 */ /* 0x040fe40000410000 */
[C---:B------:R-:W-:Y:S01]  /*1eaa0*/  FMUL.FTZ R20, R2.reuse, R112 ;  /* 0x0000007002147220 */ /* 0x040fe20000410000 */
[C---:B------:R-:W-:Y:S04]  /*1eab0*/  HMMA.16816.F32.BF16 R16, R136.reuse, R22, R16 ;  /* 0x000000168810723c */ /* 0x040fe80000041810 */
[----:B------:R-:W-:Y:S02]  /*1eac0*/  FMUL.FTZ R21, R2, R113 ;  /* 0x0000007102157220 */ /* 0x000fe40000410000 */
[C---:B------:R-:W-:Y:S01]  /*1ead0*/  FMUL.FTZ R46, R0.reuse, R46 ;  /* 0x0000002e002e7220 */ /* 0x040fe20000410000 */
[----:B------:R-:W-:Y:S01]  /*1eae0*/  MUFU.EX2 R181, R181 ;  /* 0x000000b500b57308 */ /* 0x000fe20000000800 */
[C---:B------:R-:W-:Y:S04]  /*1eaf0*/  FMUL.FTZ R22, R0.reuse, R114 ;  /* 0x0000007200167220 */ /* 0x040fe80000410000 */
[C---:B------:R-:W-:Y:S02]  /*1eb00*/  FMUL.FTZ R23, R0.reuse, R115 ;  /* 0x0000007300177220 */ /* 0x040fe40000410000 */
[----:B------:R-:W2:Y:S01]  /*1eb10*/  LDSM.16.MT88.4 R112, [R205+0xe000] ;  /* 0x00e00000cd70783b */ /* 0x000ea20000004200 */
[----:B------:R-:W-:Y:S02]  /*1eb20*/  FMUL.FTZ R47, R0, R47 ;  /* 0x0000002f002f7220 */ /* 0x000fe40000410000 */
[C---:B------:R-:W-:Y:S01]  /*1eb30*/  FMUL.FTZ R48, R2.reuse, R48 ;  /* 0x0000003002307220 */ /* 0x040fe20000410000 */
[----:B------:R-:W-:Y:S01]  /*1eb40*/  MUFU.EX2 R182, R182 ;  /* 0x000000b600b67308 */ /* 0x000fe20000000800 */
[C---:B------:R-:W-:Y:S03]  /*1eb50*/  HMMA.16816.F32.BF16 R20, R136.reuse, R28, R20 ;  /* 0x0000001c8814723c */ /* 0x040fe60000041814 */
[----:B------:R-:W-:Y:S02]  /*1eb60*/  FMUL.FTZ R49, R2, R49 ;  /* 0x0000003102317220 */ /* 0x000fe40000410000 */
[----:B------:R-:W-:Y:S02]  /*1eb70*/  FMUL.FTZ R50, R0, R50 ;  /* 0x0000003200327220 */ /* 0x000fe40000410000 */
[C---:B------:R-:W-:Y:S01]  /*1eb80*/  FMUL.FTZ R28, R2.reuse, R104 ;  /* 0x00000068021c7220 */ /* 0x040fe20000410000 */
[C---:B------:R-:W-:Y:S01]  /*1eb90*/  HMMA.16816.F32.BF16 R24, R136.reuse, R30, R24 ;  /* 0x0000001e8818723c */ /* 0x040fe20000041818 */
[----:B------:R-:W-:Y:S03]  /*1eba0*/  MUFU.EX2 R183, R183 ;  /* 0x000000b700b77308 */ /* 0x000fe60000000800 */
[----:B------:R-:W-:Y:S02]  /*1ebb0*/  FMUL.FTZ R29, R2, R105 ;  /* 0x00000069021d7220 */ /* 0x000fe40000410000 */
[C---:B------:R-:W-:Y:S02]  /*1ebc0*/  FMUL.FTZ R51, R0.reuse, R51 ;  /* 0x0000003300337220 */ /* 0x040fe40000410000 */
[C---:B------:R-:W-:Y:S03]  /*1ebd0*/  FMUL.FTZ R30, R0.reuse, R106 ;  /* 0x0000006a001e7220 */ /* 0x040fe60000410000 */
[----:B------:R-:W-:Y:S01]  /*1ebe0*/  MUFU.EX2 R228, R228 ;  /* 0x000000e400e47308 */ /* 0x000fe20000000800 */
[----:B------:R-:W-:Y:S02]  /*1ebf0*/  FMUL.FTZ R31, R0, R107 ;  /* 0x0000006b001f7220 */ /* 0x000fe40000410000 */
[----:B------:R-:W3:Y:S01]  /*1ec00*/  LDSM.16.MT88.4 R104, [R204+0xe000] ;  /* 0x00e00000cc68783b */ /* 0x000ee20000004200 */
[C---:B------:R-:W-:Y:S02]  /*1ec10*/  FMUL.FTZ R52, R2.reuse, R52 ;  /* 0x0000003402347220 */ /* 0x040fe40000410000 */
[----:B------:R-:W-:Y:S02]  /*1ec20*/  FMUL.FTZ R53, R2, R53 ;  /* 0x0000003502357220 */ /* 0x000fe40000410000 */
[C---:B-1----:R-:W-:Y:S02]  /*1ec30*/  HMMA.16816.F32.BF16 R28, R136.reuse, R120, R28 ;  /* 0x00000078881c723c */ /* 0x042fe4000004181c */
[----:B------:R-:W-:Y:S01]  /*1ec40*/  MUFU.EX2 R233, R233 ;  /* 0x000000e900e97308 */ /* 0x000fe20000000800 */
[C---:B------:R-:W-:Y:S02]  /*1ec50*/  FMUL.FTZ R54, R0.reuse, R54 ;  /* 0x0000003600367220 */ /* 0x040fe40000410000 */
[----:B------:R-:W-:Y:S02]  /*1ec60*/  FMUL.FTZ R55, R0, R55 ;  /* 0x0000003700377220 */ /* 0x000fe40000410000 */
[C---:B------:R-:W-:Y:S01]  /*1ec70*/  FMUL.FTZ R56, R2.reuse, R56 ;  /* 0x0000003802387220 */ /* 0x040fe20000410000 */
[C---:B------:R-:W-:Y:S01]  /*1ec80*/  HMMA.16816.F32.BF16 R32, R136.reuse, R122, R32 ;  /* 0x0000007a8820723c */ /* 0x040fe20000041820 */
[----:B------:R-:W-:Y:S03]  /*1ec90*/  LDSM.16.MT88.4 R120, [R202+0xc800] ;  /* 0x00c80000ca78783b */ /* 0x000fe60000004200 */
[----:B------:R-:W-:Y:S01]  /*1eca0*/  FMUL.FTZ R57, R2, R57 ;  /* 0x0000003902397220 */ /* 0x000fe20000410000 */
[----:B------:R-:W-:Y:S01]  /*1ecb0*/  MUFU.EX2 R230, R230 ;  /* 0x000000e600e67308 */ /* 0x000fe20000000800 */
[C---:B------:R-:W-:Y:S02]  /*1ecc0*/  FMUL.FTZ R58, R0.reuse, R58 ;  /* 0x0000003a003a7220 */ /* 0x040fe40000410000 */
[C---:B--2---:R-:W-:Y:S04]  /*1ecd0*/  HMMA.16816.F32.BF16 R36, R136.reuse, R112, R36 ;  /* 0x000000708824723c */ /* 0x044fe80000041824 */
[----:B------:R-:W-:Y:S02]  /*1ece0*/  FMUL.FTZ R59, R0, R59 ;  /* 0x0000003b003b7220 */ /* 0x000fe40000410000 */
[C---:B------:R-:W-:Y:S01]  /*1ecf0*/  FMUL.FTZ R60, R2.reuse, R60 ;  /* 0x0000003c023c7220 */ /* 0x040fe20000410000 */
[----:B------:R-:W-:Y:S01]  /*1ed00*/  MUFU.EX2 R235, R235 ;  /* 0x000000eb00eb7308 */ /* 0x000fe20000000800 */
[C---:B------:R-:W-:Y:S01]  /*1ed10*/  HMMA.16816.F32.BF16 R40, R136.reuse, R114, R40 ;  /* 0x000000728828723c */ /* 0x040fe20000041828 */
[----:B------:R-:W-:Y:S03]  /*1ed20*/  LDSM.16.MT88.4 R112, [R205+0xc800] ;  /* 0x00c80000cd70783b */ /* 0x000fe60000004200 */
[----:B------:R-:W-:Y:S02]  /*1ed30*/  FMUL.FTZ R61, R2, R61 ;  /* 0x0000003d023d7220 */ /* 0x000fe40000410000 */
[C---:B------:R-:W-:Y:S02]  /*1ed40*/  FMUL.FTZ R62, R0.reuse, R62 ;  /* 0x0000003e003e7220 */ /* 0x040fe40000410000 */
[----:B------:R-:W-:Y:S01]  /*1ed50*/  FMUL.FTZ R63, R0, R63 ;  /* 0x0000003f003f7220 */ /* 0x000fe20000410000 */
[----:B------:R-:W-:Y:S01]  /*1ed60*/  MUFU.EX2 R232, R232 ;  /* 0x000000e800e87308 */ /* 0x000fe20000000800 */
[C---:B---3--:R-:W-:Y:S03]  /*1ed70*/  HMMA.16816.F32.BF16 R44, R136.reuse, R104, R44 ;  /* 0x00000068882c723c */ /* 0x048fe6000004182c */
[C---:B------:R-:W-:Y:S02]  /*1ed80*/  FMUL.FTZ R64, R2.reuse, R64 ;  /* 0x0000004002407220 */ /* 0x040fe40000410000 */
        /* <DEDUP_REMOVED lines=12> */
[----:B------:R-:W2:Y:S03]  /*1ee50*/  LDSM.16.MT88.4 R100, [R204+0x10000] ;  /* 0x01000000cc64783b */ /* 0x000ea60000004200 */
[----:B------:R-:W-:Y:S02]  /*1ee60*/  FMUL.FTZ R71, R0, R71 ;  /* 0x0000004700477220 */ /* 0x000fe40000410000 */
[C---:B------:R-:W-:Y:S01]  /*1ee70*/  FMUL.FTZ R72, R2.reuse, R72 ;  /* 0x0000004802487220 */ /* 0x040fe20000410000 */
[----:B------:R-:W-:Y:S01]  /*1ee80*/  MUFU.EX2 R239, R239 ;  /* 0x000000ef00ef7308 */ /* 0x000fe20000000800 */
[C---:B------:R-:W-:Y:S04]  /*1ee90*/  HMMA.16816.F32.BF16 R60, R136.reuse, R108, R60 ;  /* 0x0000006c883c723c */ /* 0x040fe8000004183c */
[----:B------:R-:W-:Y:S02]  /*1eea0*/  FMUL.FTZ R73, R2, R73 ;  /* 0x0000004902497220 */ /* 0x000fe40000410000 */
[C---:B------:R-:W-:Y:S02]  /*1eeb0*/  FMUL.FTZ R74, R0.reuse, R74 ;  /* 0x0000004a004a7220 */ /* 0x040fe40000410000 */
[C---:B------:R-:W-:Y:S01]  /*1eec0*/  HMMA.16816.F32.BF16 R64, R136.reuse, R110, R64 ;  /* 0x0000006e8840723c */ /* 0x040fe20000041840 */
[----:B------:R-:W3:Y:S01]  /*1eed0*/  LDSM.16.MT88.4 R108, [R203+0x10000] ;  /* 0x01000000cb6c783b */ /* 0x000ee20000004200 */
[----:B------:R-:W-:Y:S02]  /*1eee0*/  MUFU.EX2 R236, R236 ;  /* 0x000000ec00ec7308 */ /* 0x000fe40000000800 */
[----:B------:R-:W-:Y:S02]  /*1eef0*/  FMUL.FTZ R75, R0, R75 ;  /* 0x0000004b004b7220 */ /* 0x000fe40000410000 */
[C---:B------:R-:W-:Y:S02]  /*1ef00*/  FMUL.FTZ R84, R2.reuse, R84 ;  /* 0x0000005402547220 */ /* 0x040fe40000410000 */
[----:B------:R-:W-:Y:S01]  /*1ef10*/  FMUL.FTZ R85, R2, R85 ;  /* 0x0000005502557220 */ /* 0x000fe20000410000 */
[C---:B-1----:R-:W-:Y:S03]  /*1ef20*/  HMMA.16816.F32.BF16 R68, R136.reuse, R104, R68 ;  /* 0x000000688844723c */ /* 0x042fe60000041844 */
[C---:B------:R-:W-:Y:S01]  /*1ef30*/  FMUL.FTZ R86, R0.reuse, R86 ;  /* 0x0000005600567220 */ /* 0x040fe20000410000 */
[----:B------:R-:W-:Y:S01]  /*1ef40*/  MUFU.EX2 R238, R238 ;  /* 0x000000ee00ee7308 */ /* 0x000fe20000000800 */
[----:B------:R-:W-:Y:S02]  /*1ef50*/  FMUL.FTZ R87, R0, R87 ;  /* 0x0000005700577220 */ /* 0x000fe40000410000 */
[--C-:B------:R-:W-:Y:S01]  /*1ef60*/  FFMA.FTZ R174, R174, R133, -R150.reuse ;  /* 0x00000085aeae7223 */ /* 0x100fe20000010896 */
[C---:B------:R-:W-:Y:S01]  /*1ef70*/  HMMA.16816.F32.BF16 R72, R136.reuse, R106, R72 ;  /* 0x0000006a8848723c */ /* 0x040fe20000041848 */
[----:B------:R-:W1:Y:S03]  /*1ef80*/  LDSM.16.MT88.4 R104, [R202+0x10000] ;  /* 0x01000000ca68783b */ /* 0x000e660000004200 */
[C---:B------:R-:W-:Y:S02]  /*1ef90*/  FMUL.FTZ R76, R2.reuse, R76 ;  /* 0x0000004c024c7220 */ /* 0x040fe40000410000 */
[----:B------:R-:W-:Y:S01]  /*1efa0*/  FMUL.FTZ R77, R2, R77 ;  /* 0x0000004d024d7220 */ /* 0x000fe20000410000 */
[----:B------:R-:W4:Y:S01]  /*1efb0*/  MUFU.EX2 R174, R174 ;  /* 0x000000ae00ae7308 */ /* 0x000f220000000800 */
[C---:B------:R-:W-:Y:S04]  /*1efc0*/  FMUL.FTZ R78, R0.reuse, R78 ;  /* 0x0000004e004e7220 */ /* 0x040fe80000410000 */
[----:B------:R-:W-:Y:S02]  /*1efd0*/  FMUL.FTZ R79, R0, R79 ;  /* 0x0000004f004f7220 */ /* 0x000fe40000410000 */
[----:B------:R-:W-:Y:S02]  /*1efe0*/  FFMA.FTZ R150, R148, R133, -R150 ;  /* 0x0000008594967223 */ /* 0x000fe40000010896 */
[C---:B------:R-:W-:Y:S01]  /*1eff0*/  FMUL.FTZ R88, R2.reuse, R88 ;  /* 0x0000005802587220 */ /* 0x040fe20000410000 */
[----:B------:R5:W-:Y:S01]  /*1f000*/  MUFU.EX2 R133, R144 ;  /* 0x0000009000857308 */ /* 0x000be20000000800 */
[C---:B------:R-:W-:Y:S01]  /*1f010*/  FMUL.FTZ R89, R2.reuse, R89 ;  /* 0x0000005902597220 */ /* 0x040fe20000410000 */
[C---:B--2---:R-:W-:Y:S03]  /*1f020*/  HMMA.16816.F32.BF16 R76, R136.reuse, R100, R76 ;  /* 0x00000064884c723c */ /* 0x044fe6000004184c */
[C---:B------:R-:W-:Y:S02]  /*1f030*/  FMUL.FTZ R80, R2.reuse, R80 ;  /* 0x0000005002507220 */ /* 0x040fe40000410000 */
[----:B------:R-:W-:Y:S02]  /*1f040*/  FMUL.FTZ R81, R2, R81 ;  /* 0x0000005102517220 */ /* 0x000fe40000410000 */
[C---:B------:R-:W-:Y:S01]  /*1f050*/  FMUL.FTZ R82, R0.reuse, R82 ;  /* 0x0000005200527220 */ /* 0x040fe20000410000 */
[----:B------:R2:W1:Y:S01]  /*1f060*/  MUFU.EX2 R241, R150 ;  /* 0x0000009600f17308 */ /* 0x0004620000000800 */
[C---:B------:R-:W-:Y:S03]  /*1f070*/  FMUL.FTZ R83, R0.reuse, R83 ;  /* 0x0000005300537220 */ /* 0x040fe60000410000 */
[C---:B------:R-:W-:Y:S01]  /*1f080*/  FMUL.FTZ R90, R0.reuse, R90 ;  /* 0x0000005a005a7220 */ /* 0x040fe20000410000 */
[----:B----4-:R-:W-:Y:S01]  /*1f090*/  F2FP.BF16.PACK_AB R100, R175, R174 ;  /* 0x000000aeaf64723e */ /* 0x010fe200000010ff */
[----:B------:R-:W-:Y:S01]  /*1f0a0*/  FMUL.FTZ R91, R0, R91 ;  /* 0x0000005b005b7220 */ /* 0x000fe20000410000 */
[----:B------:R-:W-:Y:S01]  /*1f0b0*/  F2FP.BF16.PACK_AB R101, R179, R178 ;  /* 0x000000b2b365723e */ /* 0x000fe200000010ff */
[C---:B------:R-:W-:Y:S02]  /*1f0c0*/  HMMA.16816.F32.BF16 R80, R136.reuse, R102, R80 ;  /* 0x000000668850723c */ /* 0x040fe40000041850 */
[----:B------:R-:W4:Y:S01]  /*1f0d0*/  MUFU.EX2 R243, R243 ;  /* 0x000000f300f37308 */ /* 0x000f220000000800 */
[C---:B------:R-:W-:Y:S02]  /*1f0e0*/  FMUL.FTZ R92, R2.reuse, R92 ;  /* 0x0000005c025c7220 */ /* 0x040fe40000410000 */
[----:B------:R-:W-:Y:S01]  /*1f0f0*/  FMUL.FTZ R93, R2, R93 ;  /* 0x0000005d025d7220 */ /* 0x000fe20000410000 */
[----:B-----5:R-:W-:Y:S01]  /*1f100*/  LDSM.16.MT88.4 R144, [R205+0xf800] ;  /* 0x00f80000cd90783b */ /* 0x020fe20000004200 */
[C---:B------:R-:W-:Y:S01]  /*1f110*/  FMUL.FTZ R94, R0.reuse, R94 ;  /* 0x0000005e005e7220 */ /* 0x040fe20000410000 */
[C---:B---3--:R-:W-:Y:S04]  /*1f120*/  HMMA.16816.F32.BF16 R84, R136.reuse, R108, R84 ;  /* 0x0000006c8854723c */ /* 0x048fe80000041854 */
[----:B------:R-:W-:Y:S01]  /*1f130*/  FMUL.FTZ R95, R0, R95 ;  /* 0x0000005f005f7220 */ /* 0x000fe20000410000 */
[----:B------:R-:W-:Y:S01]  /*1f140*/  F2FP.BF16.PACK_AB R102, R177, R176 ;  /* 0x000000b0b166723e */ /* 0x000fe200000010ff */
[C---:B------:R-:W-:Y:S01]  /*1f150*/  FMUL.FTZ R96, R2.reuse, R96 ;  /* 0x0000006002607220 */ /* 0x040fe20000410000 */
[----:B------:R-:W-:Y:S01]  /*1f160*/  F2FP.BF16.PACK_AB R103, R181, R180 ;  /* 0x000000b4b567723e */ /* 0x000fe200000010ff */
[C---:B------:R-:W-:Y:S01]  /*1f170*/  HMMA.16816.F32.BF16 R88, R136.reuse, R110, R88 ;  /* 0x0000006e8858723c */ /* 0x040fe20000041858 */
[----:B------:R-:W3:Y:S01]  /*1f180*/  LDSM.16.MT88.4 R108, [R204+0xc800] ;  /* 0x00c80000cc6c783b */ /* 0x000ee20000004200 */
[----:B------:R-:W5:Y:S02]  /*1f190*/  MUFU.EX2 R240, R240 ;  /* 0x000000f000f07308 */ /* 0x000f640000000800 */
[----:B------:R-:W-:Y:S02]  /*1f1a0*/  FMUL.FTZ R97, R2, R97 ;  /* 0x0000006102617220 */ /* 0x000fe40000410000 */
[C---:B------:R-:W-:Y:S02]  /*1f1b0*/  FMUL.FTZ R98, R0.reuse, R98 ;  /* 0x0000006200627220 */ /* 0x040fe40000410000 */
[C---:B-1----:R-:W-:Y:S01]  /*1f1c0*/  HMMA.16816.F32.BF16 R92, R136.reuse, R104, R92 ;  /* 0x00000068885c723c */ /* 0x042fe2000004185c */
[----:B--2---:R-:W-:Y:S03]  /*1f1d0*/  LDSM.16.MT88.4 R148, [R204+0xf800] ;  /* 0x00f80000cc94783b */ /* 0x004fe60000004200 */
[----:B------:R-:W-:Y:S02]  /*1f1e0*/  FMUL.FTZ R99, R0, R99 ;  /* 0x0000006300637220 */ /* 0x000fe40000410000 */
[----:B------:R-:W-:Y:S02]  /*1f1f0*/  FFMA.FTZ R167, R2, R231, R167 ;  /* 0x000000e702a77223 */ /* 0x000fe400000100a7 */
[----:B------:R-:W-:Y:S03]  /*1f200*/  FFMA.FTZ R171, R0, R229, R171 ;  /* 0x000000e500ab7223 */ /* 0x000fe600000100ab */
[----:B------:R-:W-:Y:S01]  /*1f210*/  HMMA.16816.F32.BF16 R96, R136, R106, R96 ;  /* 0x0000006a8860723c */ /* 0x000fe20000041860 */
[----:B------:R-:W1:Y:S02]  /*1f220*/  LDSM.16.MT88.4 R104, [R202+0xe800] ;  /* 0x00e80000ca68783b */ /* 0x000e640000004200 */
[----:B------:R-:W-:Y:S02]  /*1f230*/  FADD.FTZ R166, R166, R167 ;  /* 0x000000a7a6a67221 */ /* 0x000fe40000010000 */
[----:B------:R-:W-:Y:S02]  /*1f240*/  FADD.FTZ R170, R170, R171 ;  /* 0x000000abaaaa7221 */ /* 0x000fe40000010000 */
[----:B------:R-:W-:Y:S01]  /*1f250*/  F2FP.BF16.PACK_AB R136, R239, R234 ;  /* 0x000000eaef88723e */ /* 0x000fe200000010ff */
[C---:B------:R-:W-:Y:S05]  /*1f260*/  HMMA.16816.F32.BF16 R4, R100.reuse, R112, R4 ;  /* 0x000000706404723c */ /* 0x040fea0000041804 */
[----:B------:R-:W-:Y:S01]  /*1f270*/  F2FP.BF16.PACK_AB R138, R241, R236 ;  /* 0x000000ecf18a723e */ /* 0x000fe200000010ff */
[----:B------:R-:W-:Y:S01]  /*1f280*/  IMAD.MOV.U32 R0, RZ, RZ, R3 ;  /* 0x000000ffff007224 */ /* 0x000fe200078e0003 */
[----:B----4-:R-:W-:Y:S01]  /*1f290*/  F2FP.BF16.PACK_AB R137, R243, R238 ;  /* 0x000000eef389723e */ /* 0x010fe200000010ff */
[C---:B------:R-:W-:Y:S01]  /*1f2a0*/  HMMA.16816.F32.BF16 R8, R100.reuse, R114, R8 ;  /* 0x000000726408723c */ /* 0x040fe20000041808 */
[----:B------:R-:W-:Y:S03]  /*1f2b0*/  LDSM.16.MT88.4 R112, [R204+0x10800] ;  /* 0x01080000cc70783b */ /* 0x000fe60000004200 */
[----:B-----5:R-:W-:Y:S01]  /*1f2c0*/  F2FP.BF16.PACK_AB R139, R133, R240 ;  /* 0x000000f0858b723e */ /* 0x020fe200000010ff */
[----:B------:R-:W-:Y:S03]  /*1f2d0*/  IMAD.MOV.U32 R2, RZ, RZ, R132 ;  /* 0x000000ffff027224 */ /* 0x000fe600078e0084 */
[C---:B---3--:R-:W-:Y:S08]  /*1f2e0*/  HMMA.16816.F32.BF16 R12, R100.reuse, R108, R12 ;  /* 0x0000006c640c723c */ /* 0x048ff0000004180c */
        /* <DEDUP_REMOVED lines=124> */
.L_x_2722:
        /* <DEDUP_REMOVED lines=11> */
.L_x_2745:
[----:B--23--:R-:W-:Y:S01]  /*1fb60*/  FADD.FTZ R231, R6, R231 ;  /* 0x000000e706e77221 */ /* 0x00cfe20000010000 */
[----:B------:R-:W-:Y:S05]  /*1fb70*/  BRA.DIV ~URZ, `(.L_x_2733) ;  /* 0x00001be27f007947 */ /* 0x000fea000b800000 */
[----:B------:R-:W2:Y:S04]  /*1fb80*/  SHFL.BFLY PT, R0, R229, 0x2, 0x1f ;  /* 0x0c401f00e5007f89 */ /* 0x000ea800000e0000 */
[----:B------:R-:W3:Y:S01]  /*1fb90*/  SHFL.BFLY PT, R10, R231, 0x1, 0x1f ;  /* 0x0c201f00e70a7f89 */ /* 0x000ee200000e0000 */
[----:B--2---:R-:W-:Y:S02]  /*1fba0*/  FADD.FTZ R7, R0, R229 ;  /* 0x000000e500077221 */ /* 0x004fe40000010000 */
[----:B---3--:R-:W-:-:S03]  /*1fbb0*/  FADD.FTZ R10, R231, R10 ;  /* 0x0000000ae70a7221 */ /* 0x008fc60000010000 */
[----:B------:R2:W3:Y:S04]  /*1fbc0*/  SHFL.BFLY PT, R6, R7, 0x1, 0x1f ;  /* 0x0c201f0007067f89 */ /* 0x0004e800000e0000 */
.L_x_2746:
        /* <DEDUP_REMOVED lines=266> */
.L_x_2735:
[----:B------:R-:W-:Y:S02]  /*20c70*/  ULDC.64 UR4, c[0x0][0x118] ;  /* 0x0000460000047ab9 */ /* 0x000fe40000000a00 */
[----:B------:R-:W2:Y:S04]  /*20c80*/  LD.E R2, [R8.64+0x60] ;  /* 0x0000600408027980 */ /* 0x000ea8000c101900 */
[----:B------:R-:W3:Y:S01]  /*20c90*/  LD.E R3, [R8.64+0xb4] ;  /* 0x0000b40408037980 */ /* 0x000ee2000c101900 */
[----:B--2---:R-:W-:-:S04]  /*20ca0*/  IMAD R2, R2, R215, R213 ;  /* 0x000000d702027224 */ /* 0x004fc800078e02d5 */
[----:B---3--:R-:W-:Y:S02]  /*20cb0*/  IMAD R3, R3, R2, RZ ;  /* 0x0000000203037224 */ /* 0x008fe400078e02ff */
.L_x_2736:
[----:B------:R-:W-:Y:S05]  /*20cc0*/  BSYNC B0 ;  /* 0x0000000000007941 */ /* 0x000fea0003800000 */
.L_x_2734:
        /* <DEDUP_REMOVED lines=48> */
.L_x_2738:
[----:B---3--:R-:W-:Y:S05]  /*20fd0*/  BSYNC B0 ;  /* 0x0000000000007941 */ /* 0x008fea0003800000 */
.L_x_2737:
        /* <DEDUP_REMOVED lines=45> */
.L_x_2740:
[----:B------:R-:W-:Y:S05]  /*212b0*/  BSYNC B0 ;  /* 0x0000000000007941 */ /* 0x000fea0003800000 */
.L_x_2739:
        /* <DEDUP_REMOVED lines=21> */
.L_x_2742:
[----:B------:R-:W-:Y:S05]  /*21410*/  BSYNC B0 ;  /* 0x0000000000007941 */ /* 0x000fea0003800000 */
.L_x_2741:
        /* <DEDUP_REMOVED lines=21> */
.L_x_2744:
[----:B------:R-:W-:Y:S05]  /*21570*/  BSYNC B0 ;  /* 0x0000000000007941 */ /* 0x000fea0003800000 */
.L_x_2743:
[----:B------:R-:W-:Y:S01]  /*21580*/  IADD3 R0, R15, 0x30, RZ ;  /* 0x000000300f007810 */ /* 0x000fe20007ffe0ff */
[----:B------:R-:W-:-:S03]  /*21590*/  IMAD.MOV.U32 R215, RZ, RZ, 0x0 ;  /* 0x00000000ffd77424 */ /* 0x000fc600078e00ff */
[----:B------:R-:W-:-:S13]  /*215a0*/  ISETP.GE.AND P0, PT, R0, R3, PT ;  /* 0x000000030000720c */ /* 0x000fda0003f06270 */
[----:B------:R-:W-:Y:S05]  /*215b0*/  @P0 RET.REL.NODEC R214 `(_ZN5flash24flash_fwd_splitkv_kernelI23Flash_fwd_kernel_traitsILi192ELi64ELi64ELi4ELb0ELb0EN7cutlass10bfloat16_tE19Flash_kernel_traitsILi192ELi64ELi64ELi4ES3_EELb0ELb1ELb0ELb0ELb0ELb1ELb0ELb1EEEvNS_16Flash_fwd_paramsE) ;  /* 0xfffdea40d6000950 */ /* 0x000fea0003c3ffff */
        /* <DEDUP_REMOVED lines=17> */
[----:B------:R-:W-:Y:S05]  /*216d0*/  @P0 RET.REL.NODEC R214 `(_ZN5flash24flash_fwd_splitkv_kernelI23Flash_fwd_kernel_traitsILi192ELi64ELi64ELi4ELb0ELb0EN7cutlass10bfloat16_tE19Flash_kernel_traitsILi192ELi64ELi64ELi4ES3_EELb0ELb1ELb0ELb0ELb0ELb1ELb0ELb1EEEvNS_16Flash_fwd_paramsE) ;  /* 0xfffde920d6000950 */ /* 0x000fea0003c3ffff */
[----:B------:R-:W-:Y:S01]  /*216e0*/  MOV R215, 0x0 ;  /* 0x0000000000d77802 */ /* 0x000fe20000000f00 */
[----:B------:R-:W-:-:S02]  /*216f0*/  ULDC.64 UR4, c[0x0][0x118] ;  /* 0x0000460000047ab9 */ /* 0x000fc40000000a00 */
[----:B------:R2:W-:Y:S01]  /*21700*/  ST.E.128 [R4.64+0x100], R60 ;  /* 0x0001003c04007985 */ /* 0x0005e2000c101d04 */
[----:B------:R-:W-:Y:S05]  /*21710*/  RET.REL.NODEC R214 `(_ZN5flash24flash_fwd_splitkv_kernelI23Flash_fwd_kernel_traitsILi192ELi64ELi64ELi4ELb0ELb0EN7cutlass10bfloat16_tE19Flash_kernel_traitsILi192ELi64ELi64ELi4ES3_EELb0ELb1ELb0ELb0ELb0ELb1ELb0ELb1EEEvNS_16Flash_fwd_paramsE) ;  /* 0xfffde8e0d6007950 */ /* 0x000fea0003c3ffff */
.L_x_2732:
[----:B------:R-:W-:Y:S02]  /*21720*/  MOV R6, 0x2 ;  /* 0x0000000200067802 */ /* 0x000fe40000000f00 */
[----:B------:R-:W-:Y:S02]  /*21730*/  MOV R4, 0x21750 ;  /* 0x0002175000047802 */ /* 0x000fe40000000f00 */
[----:B-1---5:R-:W-:Y:S05]  /*21740*/  CALL.REL.NOINC `($__internal_19_$__cuda_sm70_shflsync_bfly_p) ;  /* 0x000000f000007944 */ /* 0x022fea0003c00000 */
[----:B-12---:R-:W-:Y:S05]  /*21750*/  BRA `(.L_x_2745) ;  /* 0xffffe40000007947 */ /* 0x006fea000383ffff */
.L_x_2733:
[----:B------:R-:W-:Y:S02]  /*21760*/  MOV R6, 0x1 ;  /* 0x0000000100067802 */ /* 0x000fe40000000f00 */
[----:B------:R-:W-:Y:S02]  /*21770*/  MOV R4, 0x21790 ;  /* 0x0002179000047802 */ /* 0x000fe40000000f00 */
[----:B-1---5:R-:W-:Y:S05]  /*21780*/  CALL.REL.NOINC `($__internal_19_$__cuda_sm70_shflsync_bfly_p) ;  /* 0x000000b000007944 */ /* 0x022fea0003c00000 */
[----:B--2---:R-:W-:Y:S01]  /*21790*/  FADD.FTZ R10, R231, R6 ;  /* 0x00000006e70a7221 */ /* 0x004fe20000010000 */
[----:B-1----:R-:W-:Y:S02]  /*217a0*/  MOV R231, R229 ;  /* 0x000000e500e77202 */ /* 0x002fe40000000f00 */
[----:B------:R-:W-:Y:S02]  /*217b0*/  MOV R6, 0x2 ;  /* 0x0000000200067802 */ /* 0x000fe40000000f00 */
[----:B------:R-:W-:-:S02]  /*217c0*/  MOV R4, 0x217e0 ;  /* 0x000217e000047802 */ /* 0x000fc40000000f00 */
[----:B------:R-:W-:Y:S05]  /*217d0*/  CALL.REL.NOINC `($__internal_19_$__cuda_sm70_shflsync_bfly_p) ;  /* 0x0000006000007944 */ /* 0x000fea0003c00000 */
[----:B--2---:R-:W-:Y:S01]  /*217e0*/  FADD.FTZ R7, R229, R6 ;  /* 0x00000006e5077221 */ /* 0x004fe20000010000 */
[----:B------:R-:W-:-:S02]  /*217f0*/  MOV R6, 0x1 ;  /* 0x0000000100067802 */ /* 0x000fc40000000f00 */
[----:B------:R-:W-:Y:S02]  /*21800*/  MOV R4, 0x21830 ;  /* 0x0002183000047802 */ /* 0x000fe40000000f00 */
[----:B-1----:R-:W-:Y:S02]  /*21810*/  MOV R231, R7 ;  /* 0x0000000700e77202 */ /* 0x002fe40000000f00 */
[----:B------:R-:W-:Y:S05]  /*21820*/  CALL.REL.NOINC `($__internal_19_$__cuda_sm70_shflsync_bfly_p) ;  /* 0x0000001000007944 */ /* 0x000fea0003c00000 */
[----:B-12---:R-:W-:Y:S05]  /*21830*/  BRA `(.L_x_2746) ;  /* 0xffffe39000007947 */ /* 0x006fea000383ffff */
        .weak           $__internal_19_$__cuda_sm70_shflsync_bfly_p
        .type           $__internal_19_$__cuda_sm70_shflsync_bfly_p,@function
        .size           $__internal_19_$__cuda_sm70_shflsync_bfly_p,(.L_x_7793 - $__internal_19_$__cuda_sm70_shflsync_bfly_p)
$__internal_19_$__cuda_sm70_shflsync_bfly_p:
[----:B------:R-:W-:Y:S01]  /*21840*/  MOV R12, R4 ;  /* 0x00000004000c7202 */ /* 0x000fe20000000f00 */
[----:B------:R-:W-:Y:S04]  /*21850*/  WARPSYNC R0 ;  /* 0x0000000000007348 */ /* 0x000fe80003800000 */
[----:B------:R-:W-:Y:S01]  /*21860*/  MOV R13, 0x0 ;  /* 0x00000000000d7802 */ /* 0x000fe20000000f00 */
[----:B------:R1:W2:Y:S03]  /*21870*/  SHFL.BFLY PT, R6, R231, R6, R5 ;  /* 0x0c000006e7067389 */ /* 0x0002a600000e0005 */
[----:B------:R-:W-:Y:S05]  /*21880*/  RET.REL.NODEC R12 `(_ZN5flash24flash_fwd_splitkv_kernelI23Flash_fwd_kernel_traitsILi192ELi64ELi64ELi4ELb0ELb0EN7cutlass10bfloat16_tE19Flash_kernel_traitsILi192ELi64ELi64ELi4ES3_EELb0ELb1ELb0ELb0ELb0ELb1ELb0ELb1EEEvNS_16Flash_fwd_paramsE) ;  /* 0xfffde7700c007950 */ /* 0x000fea0003c3ffff */
.L_x_2747:
        /* <DEDUP_REMOVED lines=15> */
.L_x_7793:


//--------------------- .text._ZN5flash24flash_fwd_splitkv_kernelI23Flash_fwd_kernel_traitsILi192ELi64ELi64ELi4ELb0ELb0EN7cutlass10bfloat16_tE19Flash_kernel_traitsILi192ELi64ELi64ELi4ES3_EELb0ELb1ELb0ELb0ELb0ELb0ELb1ELb0EEEvNS_16Flash_fwd_paramsE --------------------------
	.section	.text._ZN5flash24flash_fwd_splitkv_kernelI23Flash_fwd_kernel_traitsILi192ELi64ELi64ELi4ELb0ELb0EN7cutlass10bfloat16_tE19Flash_kernel_traitsILi192ELi64ELi64ELi4ES3_EELb0ELb1ELb0ELb0ELb0ELb0ELb1ELb0EEEvNS_16Flash_fwd_paramsE,"ax",@progbits
	.sectioninfo	@"SHI_REGISTERS=244"
	.align	128
        .global         _ZN5flash24flash_fwd_splitkv_kernelI23Flash_fwd_kernel_traitsILi192ELi64ELi64ELi4ELb0ELb0EN7cutlass10bfloat16_tE19Flash_kernel_traitsILi192ELi64ELi64ELi4ES3_EELb0ELb1ELb0ELb0ELb0ELb0ELb1ELb0EEEvNS_16Flash_fwd_paramsE
        .type           _ZN5flash24flash_fwd_splitkv_kernelI23Flash_fwd_kernel_traitsILi192ELi64ELi64ELi4ELb0ELb0EN7cutlass10bfloat16_tE19Flash_kernel_traitsILi192ELi64ELi64ELi4ES3_EELb0ELb1ELb0ELb0ELb0ELb0ELb1ELb0EEEvNS_16Flash_fwd_paramsE,@function
        .size           _ZN5flash24flash_fwd_splitkv_kernelI23Flash_fwd_kernel_traitsILi192ELi64ELi64ELi4ELb0ELb0EN7cutlass10bfloat16_tE19Flash_kernel_traitsILi192ELi64ELi64ELi4ES3_EELb0ELb1ELb0ELb0ELb0ELb0ELb1ELb0EEEvNS_16Flash_fwd_paramsE,(.L_x_7848 - _ZN5flash24flash_fwd_splitkv_kernelI23Flash_fwd_kernel_traitsILi192ELi64ELi64ELi4ELb0ELb0EN7cutlass10bfloat16_tE19Flash_kernel_traitsILi192ELi64ELi64ELi4ES3_EELb0ELb1ELb0ELb0ELb0ELb0ELb1ELb0EEEvNS_16Flash_fwd_paramsE)
        .other          _ZN5flash24flash_fwd_splitkv_kernelI23Flash_fwd_kernel_traitsILi192ELi64ELi64ELi4ELb0ELb0EN7cutlass10bfloat16_tE19Flash_kernel_traitsILi192ELi64ELi64ELi4ES3_EELb0ELb1ELb0ELb0ELb0ELb0ELb1ELb0EEEvNS_16Flash_fwd_paramsE,@"STO_CUDA_ENTRY STV_DEFAULT"
_ZN5flash24flash_fwd_splitkv_kernelI23Flash_fwd_kernel_traitsILi192ELi64ELi64ELi4ELb0ELb0EN7cutlass10bfloat16_tE19Flash_kernel_traitsILi192ELi64ELi64ELi4ES3_EELb0ELb1ELb0ELb0ELb0ELb0ELb1ELb0EEEvNS_16Flash_fwd_paramsE:
.text._ZN5flash24flash_fwd_splitkv_kernelI23Flash_fwd_kernel_traitsILi192ELi64ELi64ELi4ELb0ELb0EN7cutlass10bfloat16_tE19Flash_kernel_traitsILi192ELi64ELi64ELi4ES3_EELb0ELb1ELb0ELb0ELb0ELb0ELb1ELb0EEEvNS_16Flash_fwd_paramsE:
        /* <DEDUP_REMOVED lines=42> */
[----:B------:R-:W4:Y:S01]  /*02a0*/  S2R R0, SR_CTAID.Y ;  /* 0x0000000000007919 */ /* 0x000f220000002600 */
        /* <DEDUP_REMOVED lines=10> */
.L_x_2748:
[----:B-1-34-:R-:W-:Y:S02]  /*0350*/  MOV R4, c[0x0][0x218] ;  /* 0x0000860000047a02 */ /* 0x01afe40000000f00 */
.L_x_2749:
[----:B------:R-:W-:-:S04]  /*0360*/  ISETP.NE.U32.AND P2, PT, RZ, c[0x0][0x258], PT ;  /* 0x00009600ff007a0c */ /* 0x000fc80003f45070 */
[----:B------:R-:W-:-:S13]  /*0370*/  ISETP.NE.AND.EX P2, PT, RZ, c[0x0][0x25c], PT, P2 ;  /* 0x00009700ff007a0c */ /* 0x000fda0003f45320 */
[----:B-1----:R-:W-:-:S05]  /*0380*/  @P2 IMAD.WIDE R6, R205, R12, c[0x0][0x258] ;  /* 0x00009600cd062625 */ /* 0x002fca00078e020c */
        /* <DEDUP_REMOVED lines=9> */
[----:B------:R-:W-:Y:S01]  /*0420*/  IABS R5, c[0x0][0x10] ;  /* 0x0000040000057a13 */ /* 0x000fe20000000000 */
[----:B------:R-:W-:Y:S01]  /*0430*/  IMAD.MOV.U32 R3, RZ, RZ, c[0x0][0x218] ;  /* 0x00008600ff037624 */ /* 0x000fe200078e00ff */
[----:B------:R-:W1:Y:S02]  /*0440*/  S2R R201, SR_TID.X ;  /* 0x0000000000c97919 */ /* 0x000e640000002100 */
[----:B------:R-:W2:Y:S02]  /*0450*/  I2F.RP R7, R5 ;  /* 0x0000000500077306 */ /* 0x000ea40000209400 */
[----:B------:R-:W-:-:S04]  /*0460*/  IADD3 R3, R3, 0x3f, RZ ;  /* 0x0000003f03037810 */ /* 0x000fc80007ffe0ff */
[----:B------:R-:W-:-:S04]  /*0470*/  SHF.R.S32.HI R6, RZ, 0x1f, R3 ;  /* 0x0000001fff067819 */ /* 0x000fc80000011403 */
[----:B------:R-:W-:-:S04]  /*0480*/  LEA.HI R6, R6, R3, RZ, 0x6 ;  /* 0x0000000306067211 */ /* 0x000fc800078f30ff */
[----:B------:R-:W-:Y:S01]  /*0490*/  LEA.HI.SX32 R6, R6, c[0x0][0x10], 0x1a ;  /* 0x0000040006067a11 */ /* 0x000fe200078fd2ff */
[----:B--2---:R-:W2:Y:S03]  /*04a0*/  MUFU.RCP R8, R7 ;  /* 0x0000000700087308 */ /* 0x004ea60000001000 */
[----:B------:R-:W-:-:S04]  /*04b0*/  IADD3 R6, R6, -0x1, RZ ;  /* 0xffffffff06067810 */ /* 0x000fc80007ffe0ff */
[----:B------:R-:W-:Y:S02]  /*04c0*/  IABS R3, R6 ;  /* 0x0000000600037213 */ /* 0x000fe40000000000 */
[----:B------:R-:W-:-:S04]  /*04d0*/  LOP3.LUT R6, R6, c[0x0][0x10], RZ, 0x3c, !PT ;  /* 0x0000040006067a12 */ /* 0x000fc800078e3cff */
[----:B------:R-:W-:Y:S02]  /*04e0*/  ISETP.GE.AND P0, PT, R6, RZ, PT ;  /* 0x000000ff0600720c */ /* 0x000fe40003f06270 */
[----:B------:R-:W-:Y:S02]  /*04f0*/  IADD3 R6, -R87, 0x7f, R84 ;  /* 0x0000007f57067810 */ /* 0x000fe40007ffe154 */
[----:B--2---:R-:W-:Y:S02]  /*0500*/  IADD3 R8, R8, 0xffffffe, RZ ;  /* 0x0ffffffe08087810 */ /* 0x004fe40007ffe0ff */
[----:B------:R-:W-:Y:S02]  /*0510*/  IADD3 R6, R6, c[0x0][0x2e8], R83 ;  /* 0x0000ba0006067a10 */ /* 0x000fe40007ffe053 */
[----:B------:R-:W2:Y:S02]  /*0520*/  F2I.FTZ.U32.TRUNC.NTZ R9, R8 ;  /* 0x0000000800097305 */ /* 0x000ea4000021f000 */
[----:B--2---:R-:W-:-:S02]  /*0530*/  IMAD.MOV R4, RZ, RZ, -R9 ;  /* 0x000000ffff047224 */ /* 0x004fc400078e0a09 */
[----:B------:R-:W-:Y:S02]  /*0540*/  IMAD.MOV.U32 R8, RZ, RZ, RZ ;  /* 0x000000ffff087224 */ /* 0x000fe400078e00ff */
[----:B------:R-:W-:-:S04]  /*0550*/  IMAD R4, R4, R5, RZ ;  /* 0x0000000504047224 */ /* 0x000fc800078e02ff */
[----:B------:R-:W-:Y:S01]  /*0560*/  IMAD.HI.U32 R4, R9, R4, R8 ;  /* 0x0000000409047227 */ /* 0x000fe200078e0008 */
[----:B------:R-:W-:-:S04]  /*0570*/  IADD3 R8, R83, R84, -R87 ;  /* 0x0000005453087210 */ /* 0x000fc80007ffe857 */
[----:B------:R-:W-:Y:S01]  /*0580*/  IADD3 R8, R8, -c[0x0][0x2e4], RZ ;  /* 0x8000b90008087a10 */ /* 0x000fe20007ffe0ff */
        /* <DEDUP_REMOVED lines=10> */
[----:B------:R-:W-:Y:S02]  /*0630*/  LEA.HI R4, R4, R5, RZ, 0x6 ;  /* 0x0000000504047211 */ /* 0x000fe400078f30ff */
[----:B------:R-:W-:Y:S02]  /*0640*/  SHF.R.S32.HI R5, RZ, 0x1f, R6 ;  /* 0x0000001fff057819 */ /* 0x000fe40000011406 */
[----:B------:R-:W-:Y:S02]  /*0650*/  @P2 IADD3 R7, R7, 0x1, RZ ;  /* 0x0000000107072810 */ /* 0x000fe40007ffe0ff */
[----:B------:R-:W-:Y:S02]  /*0660*/  SHF.R.S32.HI R4, RZ, 0x6, R4 ;  /* 0x00000006ff047819 */ /* 0x000fe40000011404 */
[----:B------:R-:W-:Y:S01]  /*0670*/  LEA.HI R5, R5, R6, RZ, 0x6 ;  /* 0x0000000605057211 */ /* 0x000fe200078f30ff */
[----:B------:R-:W-:Y:S01]  /*0680*/  IMAD.MOV.U32 R3, RZ, RZ, R7 ;  /* 0x000000ffff037224 */ /* 0x000fe200078e0007 */
[----:B------:R-:W-:-:S03]  /*0690*/  SHF.R.S32.HI R7, RZ, 0x1f, R8 ;  /* 0x0000001fff077819 */ /* 0x000fc60000011408 */
[----:B------:R-:W-:Y:S01]  /*06a0*/  @!P0 IMAD.MOV R3, RZ, RZ, -R3 ;  /* 0x000000ffff038224 */ /* 0x000fe200078e0a03 */
[----:B------:R-:W-:Y:S02]  /*06b0*/  @!P1 LOP3.LUT R3, RZ, c[0x0][0x10], RZ, 0x33, !PT ;  /* 0x00000400ff039a12 */ /* 0x000fe400078e33ff */
[----:B------:R-:W-:-:S03]  /*06c0*/  LEA.HI R7, R7, R8, RZ, 0x6 ;  /* 0x0000000807077211 */ /* 0x000fc600078f30ff */
[----:B------:R-:W-:Y:S01]  /*06d0*/  IMAD R196, R3, R0, RZ ;  /* 0x0000000003c47224 */ /* 0x000fe200078e02ff */
[----:B------:R-:W-:-:S03]  /*06e0*/  SHF.R.S32.HI R7, RZ, 0x6, R7 ;  /* 0x00000006ff077819 */ /* 0x000fc60000011407 */
[----:B------:R-:W-:Y:S01]  /*06f0*/  IMAD.IADD R3, R3, 0x1, R196 ;  /* 0x0000000103037824 */ /* 0x000fe200078e02c4 */
[----:B------:R-:W-:-:S04]  /*0700*/  IMNMX R196, R196, R7, !PT ;  /* 0x00000007c4c47217 */ /* 0x000fc80007800200 */
[----:B------:R-:W-:Y:S02]  /*0710*/  IMNMX R3, R4, R3, PT ;  /* 0x0000000304037217 */ /* 0x000fe40003800200 */
[----:B------:R-:W-:-:S04]  /*0720*/  SHF.R.S32.HI R4, RZ, 0x6, R5 ;  /* 0x00000006ff047819 */ /* 0x000fc80000011405 */
[----:B------:R-:W-:-:S04]  /*0730*/  IMNMX R147, R3, R4, PT ;  /* 0x0000000403937217 */ /* 0x000fc80003800200 */
[----:B------:R-:W-:-:S13]  /*0740*/  ISETP.GE.AND P0, PT, R196, R147, PT ;  /* 0x00000093c400720c */ /* 0x000fda0003f06270 */
[----:B------:R-:W-:Y:S05]  /*0750*/  @!P0 BRA `(.L_x_2750) ;  /* 0x000008a000008947 */ /* 0x000fea0003800000 */
[----:B-1----:R-:W-:Y:S01]  /*0760*/  SHF.R.S32.HI R2, RZ, 0x1f, R201 ;  /* 0x0000001fff027819 */ /* 0x002fe200000114c9 */
[----:B------:R-:W-:Y:S01]  /*0770*/  IMAD R205, R0, c[0x0][0x210], R205 ;  /* 0x0000840000cd7a24 */ /* 0x000fe200078e02cd */
[----:B------:R-:W-:Y:S01]  /*0780*/  BSSY B0, `(.L_x_2751) ;  /* 0x000001a000007945 */ /* 0x000fe20003800000 */
[----:B------:R-:W-:Y:S01]  /*0790*/  IMAD.IADD R87, R87, 0x1, -R84 ;  /* 0x0000000157577824 */ /* 0x000fe200078e0a54 */
[----:B------:R-:W-:Y:S01]  /*07a0*/  LEA.HI R2, R2, R201, RZ, 0x4 ;  /* 0x000000c902027211 */ /* 0x000fe200078f20ff */
[----:B------:R-:W-:-:S03]  /*07b0*/  IMAD R3, R205, c[0x0][0x1c0], R18 ;  /* 0x00007000cd037a24 */ /* 0x000fc600078e0212 */
[----:B------:R-:W-:Y:S01]  /*07c0*/  LOP3.LUT R4, R2, 0xfffffff0, RZ, 0xc0, !PT ;  /* 0xfffffff002047812 */ /* 0x000fe200078ec0ff */
[----:B------:R-:W-:Y:S01]  /*07d0*/  IMAD R3, R3, c[0x0][0x214], R84 ;  /* 0x0000850003037a24 */ /* 0x000fe200078e0254 */
[----:B------:R-:W-:-:S03]  /*07e0*/  SHF.R.S32.HI R0, RZ, 0x4, R2 ;  /* 0x00000004ff007819 */ /* 0x000fc60000011402 */
[----:B------:R-:W-:Y:S01]  /*07f0*/  IMAD.IADD R201, R201, 0x1, -R4 ;  /* 0x00000001c9c97824 */ /* 0x000fe200078e0a04 */
[----:B------:R-:W-:Y:S01]  /*0800*/  ISETP.GE.AND P1, PT, R0, R87, PT ;  /* 0x000000570000720c */ /* 0x000fe20003f26270 */
[----:B------:R-:W-:Y:S02]  /*0810*/  IMAD R7, R3, c[0x0][0x22c], RZ ;  /* 0x00008b0003077a24 */ /* 0x000fe400078e02ff */
[----:B------:R-:W-:-:S05]  /*0820*/  IMAD.SHL.U32 R4, R201, 0x4, RZ ;  /* 0x00000004c9047824 */ /* 0x000fca00078e00ff */
[----:B------:R-:W-:-:S05]  /*0830*/  SHF.R.S32.HI R5, RZ, 0x1f, R4 ;  /* 0x0000001fff057819 */ /* 0x000fca0000011404 */
        /* <DEDUP_REMOVED lines=14> */
.L_x_2752:
[----:B------:R-:W-:Y:S05]  /*0920*/  BSYNC B0 ;  /* 0x0000000000007941 */ /* 0x000fea0003800000 */
.L_x_2751:
        /* <DEDUP_REMOVED lines=10> */
.L_x_2754:
[----:B------:R-:W-:Y:S05]  /*09d0*/  BSYNC B0 ;  /* 0x0000000000007941 */ /* 0x000fea0003800000 */
.L_x_2753:
        /* <DEDUP_REMOVED lines=10> */
.L_x_2756:
[----:B------:R-:W-:Y:S05]  /*0a80*/  BSYNC B0 ;  /* 0x0000000000007941 */ /* 0x000fea0003800000 */
.L_x_2755:
        /* <DEDUP_REMOVED lines=10> */
.L_x_2758:
[----:B------:R-:W-:Y:S05]  /*0b30*/  BSYNC B0 ;  /* 0x0000000000007941 */ /* 0x000fea0003800000 */
.L_x_2757:
        /* <DEDUP_REMOVED lines=10> */
.L_x_2760:
[----:B------:R-:W-:Y:S05]  /*0be0*/  BSYNC B0 ;  /* 0x0000000000007941 */ /* 0x000fea0003800000 */
.L_x_2759:
        /* <DEDUP_REMOVED lines=10> */
.L_x_2762:
[----:B------:R-:W-:Y:S05]  /*0c90*/  BSYNC B0 ;  /* 0x0000000000007941 */ /* 0x000fea0003800000 */
.L_x_2761:
        /* <DEDUP_REMOVED lines=10> */
.L_x_2764:
[----:B------:R-:W-:Y:S05]  /*0d40*/  BSYNC B0 ;  /* 0x0000000000007941 */ /* 0x000fea0003800000 */
.L_x_2763:
        /* <DEDUP_REMOVED lines=10> */
.L_x_2766:
[----:B------:R-:W-:Y:S05]  /*0df0*/  BSYNC B0 ;  /* 0x0000000000007941 */ /* 0x000fea0003800000 */
.L_x_2765:
        /* <DEDUP_REMOVED lines=32> */
.L_x_2750:
[----:B-1----:R-:W-:Y:S01]  /*1000*/  ISETP.NE.U32.AND P1, PT, RZ, c[0x0][0x2c0], PT ;  /* 0x0000b000ff007a0c */ /* 0x002fe20003f25070 */
[----:B------:R-:W-:Y:S01]  /*1010*/  IMAD.MOV.U32 R0, RZ, RZ, R205 ;  /* 0x000000ffff007224 */ /* 0x000fe200078e00cd */
[----:B------:R-:W-:Y:S02]  /*1020*/  ISETP.NE.U32.AND P0, PT, RZ, c[0x0][0x2b8], PT ;  /* 0x0000ae00ff007a0c */ /* 0x000fe40003f05070 */
[----:B------:R-:W-:Y:S02]  /*1030*/  ISETP.NE.AND.EX P1, PT, RZ, c[0x0][0x2c4], PT, P1 ;  /* 0x0000b100ff007a0c */ /* 0x000fe40003f25310 */
[----:B------:R-:W-:-:S11]  /*1040*/  ISETP.NE.AND.EX P0, PT, RZ, c[0x0][0x2bc], PT, P0 ;  /* 0x0000af00ff007a0c */ /* 0x000fd60003f05300 */
[----:B------:R-:W-:Y:S01]  /*1050*/  @P1 SHF.R.S32.HI R6, RZ, 0x1f, R205 ;  /* 0x0000001fff061819 */ /* 0x000fe200000114cd */
[----:B------:R-:W-:-:S04]  /*1060*/  @P1 IMAD.WIDE.U32 R4, R205, c[0x0][0x2c8], RZ ;  /* 0x0000b200cd041a25 */ /* 0x000fc800078e00ff */
[----:B------:R-:W-:Y:S02]  /*1070*/  @P1 IMAD R6, R6, c[0x0][0x2c8], RZ ;  /* 0x0000b20006061a24 */ /* 0x000fe400078e02ff */
[----:B------:R-:W-:-:S04]  /*1080*/  @P0 IMAD.WIDE R8, R205, R12, c[0x0][0x2b8] ;  /* 0x0000ae00cd080625 */ /* 0x000fc800078e020c */
[----:B------:R-:W-:Y:S01]  /*1090*/  @P1 IMAD R3, R205, c[0x0][0x2cc], R6 ;  /* 0x0000b300cd031a24 */ /* 0x000fe200078e0206 */
[----:B------:R-:W-:Y:S01]  /*10a0*/  CS2R R206, SRZ ;  /* 0x0000000000ce7805 */ /* 0x000fe2000001ff00 */
[----:B------:R1:W5:Y:S01]  /*10b0*/  @P0 LDG.E R0, [R8.64] ;  /* 0x0000000608000981 */ /* 0x000362000c1e1900 */
[C---:B------:R-:W-:Y:S01]  /*10c0*/  @P1 LEA R206, P0, R4.reuse, c[0x0][0x2c0], 0x2 ;  /* 0x0000b00004ce1a11 */ /* 0x040fe200078010ff */
[----:B------:R-:W-:Y:S01]  /*10d0*/  @P1 IMAD.IADD R3, R5, 0x1, R3 ;  /* 0x0000000105031824 */ /* 0x000fe200078e0203 */
[----:B------:R-:W-:Y:S02]  /*10e0*/  PLOP3.LUT P3, PT, PT, PT, PT, 0x8, 0x0 ;  /* 0x000000000000781c */ /* 0x000fe40003f6e170 */
[----:B------:R-:W-:Y:S02]  /*10f0*/  IABS R6, c[0x0][0x2d0] ;  /* 0x0000b40000067a13 */ /* 0x000fe40000000000 */
        /* <DEDUP_REMOVED lines=73> */
[----:B------:R-:W-:-:S04]  /*1590*/  IMAD R10, R4, c[0x0][0x1b4], R3 ;  /* 0x00006d00040a7a24 */ /* 0x000fc800078e0203 */
[----:B------:R-:W-:Y:S01]  /*15a0*/  IMAD.IADD R10, R25, 0x1, R10 ;  /* 0x00000001190a7824 */ /* 0x000fe200078e020a */
[----:B------:R-:W-:Y:S05]  /*15b0*/  BRA `(.L_x_2768) ;  /* 0x0000044000007947 */ /* 0x000fea0003800000 */
.L_x_2767:
[----:B-1----:R-:W-:-:S13]  /*15c0*/  ISETP.NE.AND P4, PT, R11, -0x1, PT ;  /* 0xffffffff0b00780c */ /* 0x002fda0003f85270 */
[----:B------:R-:W-:-:S05]  /*15d0*/  @P4 IADD3 R3, R2, R11, RZ ;  /* 0x0000000b02034210 */ /* 0x000fca0007ffe0ff */
[----:B------:R-:W-:-:S04]  /*15e0*/  @P4 IMAD.WIDE.U32 R4, R3, c[0x0][0x198], RZ ;  /* 0x0000660003044a25 */ /* 0x000fc800078e00ff */
[----:B------:R-:W-:Y:S01]  /*15f0*/  @P4 IMAD R3, R3, c[0x0][0x19c], R5 ;  /* 0x0000670003034a24 */ /* 0x000fe200078e0205 */
[----:B------:R-:W-:Y:S01]  /*1600*/  @P4 MOV R10, R4 ;  /* 0x00000004000a4202 */ /* 0x000fe20000000f00 */
        /* <DEDUP_REMOVED lines=11> */
[----:B------:R-:W-:Y:S02]  /*16c0*/  MOV R10, R8 ;  /* 0x00000008000a7202 */ /* 0x000fe40000000f00 */
.L_x_2769:
[----:B------:R-:W-:Y:S01]  /*16d0*/  IABS R7, c[0x0][0x1c8] ;  /* 0x0000720000077a13 */ /* 0x000fe20000000000 */
[----:B------:R-:W-:Y:S01]  /*16e0*/  @P4 IMAD.IADD R11, R2, 0x1, R11 ;  /* 0x00000001020b4824 */ /* 0x000fe200078e020b */
[----:B------:R-:W-:Y:S02]  /*16f0*/  MOV R8, RZ ;  /* 0x000000ff00087202 */ /* 0x000fe40000000f00 */
[----:B------:R-:W1:Y:S01]  /*1700*/  I2F.RP R14, R7 ;  /* 0x00000007000e7306 */ /* 0x000e620000209400 */
[----:B------:R-:W-:Y:S01]  /*1710*/  MOV R15, R3 ;  /* 0x00000003000f7202 */ /* 0x000fe20000000f00 */
[----:B------:R-:W-:-:S04]  /*1720*/  @P4 IMAD.WIDE.U32 R28, R11, c[0x0][0x1a0], RZ ;  /* 0x000068000b1c4a25 */ /* 0x000fc800078e00ff */
[----:B------:R-:W-:Y:S02]  /*1730*/  @P4 IMAD R11, R11, c[0x0][0x1a4], R29 ;  /* 0x000069000b0b4a24 */ /* 0x000fe400078e021d */
[----:B-1----:R-:W1:Y:S02]  /*1740*/  MUFU.RCP R9, R14 ;  /* 0x0000000e00097308 */ /* 0x002e640000001000 */
[----:B-1----:R-:W-:Y:S01]  /*1750*/  IADD3 R9, R9, 0xffffffe, RZ ;  /* 0x0ffffffe09097810 */ /* 0x002fe20007ffe0ff */
[----:B------:R-:W-:-:S05]  /*1760*/  IMAD.MOV.U32 R14, RZ, RZ, R10 ;  /* 0x000000ffff0e7224 */ /* 0x000fca00078e000a */
[----:B------:R-:W1:Y:S02]  /*1770*/  F2I.FTZ.U32.TRUNC.NTZ R9, R9 ;  /* 0x0000000900097305 */ /* 0x000e64000021f000 */
[----:B-1----:R-:W-:-:S04]  /*1780*/  IMAD.MOV R4, RZ, RZ, -R9 ;  /* 0x000000ffff047224 */ /* 0x002fc800078e0a09 */
[----:B------:R-:W-:Y:S01]  /*1790*/  IMAD R5, R4, R7, RZ ;  /* 0x0000000704057224 */ /* 0x000fe200078e02ff */
[----:B------:R-:W-:-:S03]  /*17a0*/  IABS R4, R18 ;  /* 0x0000001200047213 */ /* 0x000fc60000000000 */
[----:B------:R-:W-:-:S04]  /*17b0*/  IMAD.HI.U32 R8, R9, R5, R8 ;  /* 0x0000000509087227 */ /* 0x000fc800078e0008 */
[----:B------:R-:W-:-:S04]  /*17c0*/  IMAD.MOV.U32 R5, RZ, RZ, R4 ;  /* 0x000000ffff057224 */ /* 0x000fc800078e0004 */
        /* <DEDUP_REMOVED lines=9> */
[----:B------:R-:W-:Y:S02]  /*1860*/  ISETP.GE.U32.AND P2, PT, R8, R7, PT ;  /* 0x000000070800720c */ /* 0x000fe40003f46070 */
[----:B------:R-:W-:-:S04]  /*1870*/  LEA R7, R147, 0xffffffc0, 0x6 ;  /* 0xffffffc093077811 */ /* 0x000fc800078e30ff */
[----:B------:R-:W-:Y:S01]  /*1880*/  SHF.R.S32.HI R5, RZ, 0x1f, R7 ;  /* 0x0000001fff057819 */ /* 0x000fe20000011407 */
[----:B------:R-:W-:-:S04]  /*1890*/  IMAD.WIDE.U32 R14, R7, c[0x0][0x198], R14 ;  /* 0x00006600070e7a25 */ /* 0x000fc800078e000e */
[----:B------:R-:W-:Y:S02]  /*18a0*/  IMAD R8, R5, c[0x0][0x198], RZ ;  /* 0x0000660005087a24 */ /* 0x000fe400078e02ff */
[----:B------:R-:W-:Y:S02]  /*18b0*/  @P2 IADD3 R4, R4, 0x1, RZ ;  /* 0x0000000104042810 */ /* 0x000fe40007ffe0ff */
[----:B------:R-:W-:Y:S02]  /*18c0*/  IMAD R3, R7, c[0x0][0x19c], R8 ;  /* 0x0000670007037a24 */ /* 0x000fe400078e0208 */
[----:B------:R-:W-:Y:S02]  /*18d0*/  @!P1 IADD3 R4, -R4, RZ, RZ ;  /* 0x000000ff04049210 */ /* 0x000fe40007ffe1ff */
[----:B------:R-:W-:Y:S02]  /*18e0*/  @!P0 LOP3.LUT R4, RZ, c[0x0][0x1c8], RZ, 0x33, !PT ;  /* 0x00007200ff048a12 */ /* 0x000fe400078e33ff */
[----:B------:R-:W-:-:S02]  /*18f0*/  IADD3 R15, R15, R3, RZ ;  /* 0x000000030f0f7210 */ /* 0x000fc40007ffe0ff */
[----:B------:R-:W-:-:S03]  /*1900*/  SHF.R.S32.HI R9, RZ, 0x1f, R4 ;  /* 0x0000001fff097819 */ /* 0x000fc60000011404 */
[----:B------:R-:W-:-:S04]  /*1910*/  IMAD.WIDE.U32 R24, R4, c[0x0][0x1b0], R14 ;  /* 0x00006c0004187a25 */ /* 0x000fc800078e000e */
[----:B------:R-:W-:-:S04]  /*1920*/  IMAD R3, R9, c[0x0][0x1b0], RZ ;  /* 0x00006c0009037a24 */ /* 0x000fc800078e02ff */
        /* <DEDUP_REMOVED lines=13> */
.L_x_2768:
[----:B------:R-:W-:Y:S01]  /*1a00*/  ISETP.NE.AND P0, PT, R13, -0x1, PT ;  /* 0xffffffff0d00780c */ /* 0x000fe20003f05270 */
[----:B------:R-:W-:Y:S01]  /*1a10*/  IMAD.IADD R195, R87, 0x1, -R84 ;  /* 0x0000000157c37824 */ /* 0x000fe200078e0a54 */
[----:B-----5:R-:W-:Y:S01]  /*1a20*/  SHF.R.S32.HI R0, RZ, 0x1f, R201 ;  /* 0x0000001fff007819 */ /* 0x020fe200000114c9 */
[----:B------:R-:W-:Y:S03]  /*1a30*/  BSSY B0, `(.L_x_2770) ;  /* 0x0000072000007945 */ /* 0x000fe60003800000 */
[CC--:B------:R-:W-:Y:S02]  /*1a40*/  LEA.HI R8, R0.reuse, R201.reuse, RZ, 0x4 ;  /* 0x000000c900087211 */ /* 0x0c0fe400078f20ff */
[----:B------:R-:W-:Y:S02]  /*1a50*/  LEA.HI R2, R0, R201, RZ, 0x3 ;  /* 0x000000c900027211 */ /* 0x000fe400078f18ff */
[----:B------:R-:W-:-:S02]  /*1a60*/  SHF.R.S32.HI R193, RZ, 0x4, R8 ;  /* 0x00000004ffc17819 */ /* 0x000fc40000011408 */
[----:B------:R-:W-:Y:S01]  /*1a70*/  SHF.R.S32.HI R14, RZ, 0x3, R2 ;  /* 0x00000003ff0e7819 */ /* 0x000fe20000011402 */
[----:B------:R-:W-:Y:S01]  /*1a80*/  @!P0 IMAD.WIDE.U32 R20, R205, c[0x0][0x178], RZ ;  /* 0x00005e00cd148a25 */ /* 0x000fe200078e00ff */
[----:B------:R-:W-:Y:S02]  /*1a90*/  @!P0 SHF.R.S32.HI R16, RZ, 0x1f, R205 ;  /* 0x0000001fff108819 */ /* 0x000fe400000114cd */
[----:B------:R-:W-:Y:S01]  /*1aa0*/  LOP3.LUT R2, R2, 0xfffffff8, RZ, 0xc0, !PT ;  /* 0xfffffff802027812 */ /* 0x000fe200078ec0ff */
[----:B------:R-:W-:Y:S01]  /*1ab0*/  @P0 IMAD.WIDE.U32 R26, R13, c[0x0][0x190], RZ ;  /* 0x000064000d1a0a25 */ /* 0x000fe200078e00ff */
[C---:B------:R-:W-:Y:S02]  /*1ac0*/  LEA.HI R15, R8.reuse, R193, RZ, 0x1 ;  /* 0x000000c1080f7211 */ /* 0x040fe400078f08ff */
[----:B------:R-:W-:Y:S01]  /*1ad0*/  LOP3.LUT R8, R8, 0xfffffff0, RZ, 0xc0, !PT ;  /* 0xfffffff008087812 */ /* 0x000fe200078ec0ff */
[----:B------:R-:W-:Y:S01]  /*1ae0*/  @!P0 IMAD R16, R16, c[0x0][0x178], RZ ;  /* 0x00005e0010108a24 */ /* 0x000fe200078e02ff */
[CC--:B------:R-:W-:Y:S01]  /*1af0*/  LEA.HI R19, R0.reuse, R201.reuse, RZ, 0x6 ;  /* 0x000000c900137211 */ /* 0x0c0fe200078f30ff */
[----:B------:R-:W-:Y:S01]  /*1b00*/  IMAD.IADD R2, R201, 0x1, -R2 ;  /* 0x00000001c9027824 */ /* 0x000fe200078e0a02 */
[----:B------:R-:W-:Y:S01]  /*1b10*/  LEA.HI R85, R0, R201, RZ, 0x5 ;  /* 0x000000c900557211 */ /* 0x000fe200078f28ff */
[----:B------:R-:W-:Y:S01]  /*1b20*/  @!P0 IMAD R3, R205, c[0x0][0x17c], R16 ;  /* 0x00005f00cd038a24 */ /* 0x000fe200078e0210 */
[----:B------:R-:W-:Y:S01]  /*1b30*/  LOP3.LUT R16, R15, 0xfffffffe, RZ, 0xc0, !PT ;  /* 0xfffffffe0f107812 */ /* 0x000fe200078ec0ff */
[----:B------:R-:W-:Y:S01]  /*1b40*/  IMAD.IADD R8, R201, 0x1, -R8 ;  /* 0x00000001c9087824 */ /* 0x000fe200078e0a08 */
[----:B------:R-:W-:Y:S01]  /*1b50*/  SHF.R.S32.HI R15, RZ, 0x1f, R14 ;  /* 0x0000001fff0f7819 */ /* 0x000fe2000001140e */
[----:B------:R-:W-:-:S02]  /*1b60*/  @!P0 IMAD.MOV.U32 R26, RZ, RZ, R20 ;  /* 0x000000ffff1a8224 */ /* 0x000fc400078e0014 */
[----:B------:R-:W-:Y:S02]  /*1b70*/  IMAD.SHL.U32 R204, R2, 0x8, RZ ;  /* 0x0000000802cc7824 */ /* 0x000fe400078e00ff */
[----:B------:R-:W-:Y:S02]  /*1b80*/  @P0 IMAD R13, R13, c[0x0][0x194], R27 ;  /* 0x000065000d0d0a24 */ /* 0x000fe400078e021b */
[----:B------:R-:W-:Y:S01]  /*1b90*/  @!P0 IMAD.IADD R13, R21, 0x1, R3 ;  /* 0x00000001150d8824 */ /* 0x000fe200078e0203 */
[----:B------:R-:W-:Y:S01]  /*1ba0*/  SHF.R.S32.HI R3, RZ, 0x1f, R8 ;  /* 0x0000001fff037819 */ /* 0x000fe20000011408 */
[----:B------:R-:W-:Y:S01]  /*1bb0*/  IMAD.IADD R193, R193, 0x1, -R16 ;  /* 0x00000001c1c17824 */ /* 0x000fe200078e0a10 */
[----:B------:R-:W-:Y:S01]  /*1bc0*/  IADD3 R26, P0, R204, R26, RZ ;  /* 0x0000001acc1a7210 */ /* 0x000fe20007f1e0ff */
[----:B------:R-:W-:Y:S01]  /*1bd0*/  IMAD.SHL.U32 R17, R14, 0x40, RZ ;  /* 0x000000400e117824 */ /* 0x000fe200078e00ff */
[----:B------:R-:W-:Y:S01]  /*1be0*/  SHF.R.S32.HI R16, RZ, 0x1f, R204 ;  /* 0x0000001fff107819 */ /* 0x000fe200000114cc */
[----:B------:R-:W-:Y:S01]  /*1bf0*/  IMAD.SHL.U32 R202, R19, 0x8, RZ ;  /* 0x0000000813ca7824 */ /* 0x000fe200078e00ff */
[----:B------:R-:W-:Y:S01]  /*1c00*/  LEA.HI R3, R3, R8, RZ, 0x3 ;  /* 0x0000000803037211 */ /* 0x000fe200078f18ff */
[----:B------:R-:W-:Y:S01]  /*1c10*/  IMAD.WIDE R22, R23, 0x40, R14 ;  /* 0x0000004017167825 */ /* 0x000fe200078e020e */
[----:B------:R-:W-:-:S02]  /*1c20*/  IADD3 R28, P1, R204, R28, RZ ;  /* 0x0000001ccc1c7210 */ /* 0x000fc40007f3e0ff */
[----:B------:R-:W-:Y:S01]  /*1c30*/  IADD3 R24, P2, R204, R24, RZ ;  /* 0x00000018cc187210 */ /* 0x000fe20007f5e0ff */
[C---:B------:R-:W-:Y:S01]  /*1c40*/  IMAD.X R27, R16.reuse, 0x1, R13, P0 ;  /* 0x00000001101b7824 */ /* 0x040fe200000e060d */
[----:B------:R-:W-:Y:S01]  /*1c50*/  LOP3.LUT R13, R3, 0xfffffff8, RZ, 0xc0, !PT ;  /* 0xfffffff8030d7812 */ /* 0x000fe200078ec0ff */
[----:B------:R-:W-:Y:S01]  /*1c60*/  IMAD.X R29, R16, 0x1, R11, P1 ;  /* 0x00000001101d7824 */ /* 0x000fe200008e060b */
[----:B------:R-:W-:Y:S01]  /*1c70*/  IADD3 R7, P0, R14, R7, RZ ;  /* 0x000000070e077210 */ /* 0x000fe20007f1e0ff */
[----:B------:R-:W-:Y:S01]  /*1c80*/  IMAD R11, R9, c[0x0][0x1b8], RZ ;  /* 0x00006e00090b7a24 */ /* 0x000fe200078e02ff */
[----:B------:R-:W-:Y:S01]  /*1c90*/  LOP3.LUT R17, R17, 0x1c0, RZ, 0xc0, !PT ;  /* 0x000001c011117812 */ /* 0x000fe200078ec0ff */
[----:B------:R-:W-:Y:S01]  /*1ca0*/  IMAD.IADD R9, R8, 0x1, -R13 ;  /* 0x0000000108097824 */ /* 0x000fe200078e0a0d */
[----:B------:R-:W-:Y:S01]  /*1cb0*/  IADD3.X R25, R16, R10, RZ, P2, !PT ;  /* 0x0000000a10197210 */ /* 0x000fe200017fe4ff */
[C---:B------:R-:W-:Y:S01]  /*1cc0*/  IMAD R8, R4.reuse, c[0x0][0x1bc], R11 ;  /* 0x00006f0004087a24 */ /* 0x040fe200078e020b */
[----:B------:R-:W-:Y:S01]  /*1cd0*/  LOP3.LUT R20, R17, 0x38, R204, 0xf8, !PT ;  /* 0x0000003811147812 */ /* 0x000fe200078ef8cc */
[C---:B------:R-:W-:Y:S01]  /*1ce0*/  IMAD.SHL.U32 R13, R9.reuse, 0x40, RZ ;  /* 0x00000040090d7824 */ /* 0x040fe200078e00ff */
[----:B------:R-:W-:Y:S01]  /*1cf0*/  R2P PR, R9, 0x6 ;  /* 0x0000000609007804 */ /* 0x000fe20000000000 */
[----:B------:R-:W-:Y:S01]  /*1d00*/  IMAD.WIDE.U32 R28, R4, c[0x0][0x1b8], R28 ;  /* 0x00006e00041c7a25 */ /* 0x000fe200078e001c */
[----:B------:R-:W-:-:S02]  /*1d10*/  SHF.R.S32.HI R10, RZ, 0x1f, R18 ;  /* 0x0000001fff0a7819 */ /* 0x000fc40000011412 */
[----:B------:R-:W-:Y:S01]  /*1d20*/  LOP3.LUT R13, R13, 0x1c0, RZ, 0xc0, !PT ;  /* 0x000001c00d0d7812 */ /* 0x000fe200078ec0ff */
[----:B------:R-:W-:Y:S01]  /*1d30*/  IMAD.SHL.U32 R4, R193, 0x8, RZ ;  /* 0x00000008c1047824 */ /* 0x000fe200078e00ff */
[----:B------:R-:W-:Y:S01]  /*1d40*/  SHF.R.U32.HI R17, RZ, 0x3, R17 ;  /* 0x00000003ff117819 */ /* 0x000fe20000011611 */
[----:B------:R-:W-:Y:S01]  /*1d50*/  IMAD.X R5, R15, 0x1, R5, P0 ;  /* 0x000000010f057824 */ /* 0x000fe200000e0605 */
[----:B------:R-:W-:Y:S01]  /*1d60*/  ISETP.GE.AND P0, PT, R14, R195, PT ;  /* 0x000000c30e00720c */ /* 0x000fe20003f06270 */
[----:B------:R-:W-:Y:S01]  /*1d70*/  IMAD.SHL.U32 R3, R3, 0x40, RZ ;  /* 0x0000004003037824 */ /* 0x000fe200078e00ff */
[----:B------:R-:W-:Y:S01]  /*1d80*/  LOP3.LUT R4, R13, 0x8, R4, 0xf8, !PT ;  /* 0x000000080d047812 */ /* 0x000fe200078ef804 */
[----:B------:R-:W-:Y:S01]  /*1d90*/  IMAD R21, R10, c[0x0][0x1a8], RZ ;  /* 0x00006a000a157a24 */ /* 0x000fe200078e02ff */
[----:B------:R-:W-:Y:S01]  /*1da0*/  SHF.R.U32.HI R13, RZ, 0x3, R13 ;  /* 0x00000003ff0d7819 */ /* 0x000fe2000001160d */
[----:B------:R-:W-:Y:S01]  /*1db0*/  IMAD R11, R15, c[0x0][0x198], RZ ;  /* 0x000066000f0b7a24 */ /* 0x000fe200078e02ff */
[----:B------:R-:W-:Y:S01]  /*1dc0*/  IADD3 R29, R29, R8, RZ ;  /* 0x000000081d1d7210 */ /* 0x000fe20007ffe0ff */
[----:B------:R-:W-:Y:S01]  /*1dd0*/  IMAD R8, R5, c[0x0][0x1a0], RZ ;  /* 0x0000680005087a24 */ /* 0x000fe200078e02ff */
[----:B------:R-:W-:Y:S01]  /*1de0*/  LOP3.LUT R4, R4, R13, RZ, 0x3c, !PT ;  /* 0x0000000d04047212 */ /* 0x000fe200078e3cff */
[----:B------:R-:W-:Y:S01]  /*1df0*/  IMAD R21, R18, c[0x0][0x1ac], R21 ;  /* 0x00006b0012157a24 */ /* 0x000fe200078e0215 */
[----:B------:R-:W-:Y:S01]  /*1e00*/  LOP3.LUT R17, R20, R17, RZ, 0x3c, !PT ;  /* 0x0000001114117212 */ /* 0x000fe200078e3cff */
[C---:B------:R-:W-:Y:S01]  /*1e10*/  IMAD R135, R7.reuse, c[0x0][0x1a4], R8 ;  /* 0x0000690007877a24 */ /* 0x040fe200078e0208 */
[----:B------:R-:W-:Y:S01]  /*1e20*/  LOP3.LUT R0, R4, 0xfffffe00, R3, 0xf8, !PT ;  /* 0xfffffe0004007812 */ /* 0x000fe200078ef803 */
[----:B------:R-:W-:Y:S01]  /*1e30*/  IMAD.WIDE.U32 R144, R7, c[0x0][0x1a0], R28 ;  /* 0x0000680007907a25 */ /* 0x000fe200078e001c */
[----:B------:R-:W-:-:S02]  /*1e40*/  LOP3.LUT R202, R17, 0xfffffe00, R202, 0xf8, !PT ;  /* 0xfffffe0011ca7812 */ /* 0x000fc400078ef8ca */
[----:B------:R-:W-:Y:S01]  /*1e50*/  LOP3.LUT R4, R85, 0xffffffe0, RZ, 0xc0, !PT ;  /* 0xffffffe055047812 */ /* 0x000fe200078ec0ff */
[----:B------:R-:W-:Y:S01]  /*1e60*/  IMAD.MOV.U32 R7, RZ, RZ, 0x10 ;  /* 0x00000010ff077424 */ /* 0x000fe200078e00ff */
[----:B------:R-:W-:Y:S01]  /*1e70*/  MOV R5, 0x20 ;  /* 0x0000002000057802 */ /* 0x000fe20000000f00 */
[----:B------:R-:W-:Y:S01]  /*1e80*/  IMAD.WIDE.U32 R18, R18, c[0x0][0x1a8], R26 ;  /* 0x00006a0012127a25 */ /* 0x000fe200078e001a */
[----:B------:R-:W-:Y:S02]  /*1e90*/  SHF.R.S32.HI R85, RZ, 0x5, R85 ;  /* 0x00000005ff557819 */ /* 0x000fe40000011455 */
[----:B------:R-:W-:Y:S01]  /*1ea0*/  IADD3 R81, R204, 0x40, RZ ;  /* 0x00000040cc517810 */ /* 0x000fe20007ffe0ff */
[----:B------:R-:W-:Y:S01]  /*1eb0*/  IMAD R11, R14, c[0x0][0x19c], R11 ;  /* 0x000067000e0b7a24 */ /* 0x000fe200078e020b */
[----:B------:R-:W-:Y:S01]  /*1ec0*/  IADD3 R80, R204, 0x80, RZ ;  /* 0x00000080cc507810 */ /* 0x000fe20007ffe0ff */
[----:B------:R-:W-:Y:S01]  /*1ed0*/  IMAD.WIDE.U32 R24, R14, c[0x0][0x198], R24 ;  /* 0x000066000e187a25 */ /* 0x000fe200078e0018 */
[----:B------:R-:W-:-:S02]  /*1ee0*/  SEL R7, R7, 0xfffffff0, !P1 ;  /* 0xfffffff007077807 */ /* 0x000fc40004800000 */
[----:B------:R-:W-:Y:S01]  /*1ef0*/  SEL R5, R5, 0xffffffe0, !P2 ;  /* 0xffffffe005057807 */ /* 0x000fe20005000000 */
[----:B------:R-:W-:Y:S02]  /*1f00*/  IMAD.IADD R134, R25, 0x1, R11 ;  /* 0x0000000119867824 */ /* 0x000fe400078e020b */
[----:B------:R-:W-:Y:S02]  /*1f10*/  IMAD.MOV.U32 R133, RZ, RZ, R24 ;  /* 0x000000ffff857224 */ /* 0x000fe400078e0018 */
[----:B------:R-:W-:Y:S02]  /*1f20*/  IMAD.IADD R17, R201, 0x1, -R4 ;  /* 0x00000001c9117824 */ /* 0x000fe400078e0a04 */
[----:B------:R-:W-:Y:S02]  /*1f30*/  IMAD.SHL.U32 R202, R202, 0x2, RZ ;  /* 0x00000002caca7824 */ /* 0x000fe400078e00ff */
        /* <DEDUP_REMOVED lines=33> */
.L_x_2771:
[----:B------:R-:W-:Y:S05]  /*2150*/  BSYNC B0 ;  /* 0x0000000000007941 */ /* 0x000fea0003800000 */
.L_x_2770:
        /* <DEDUP_REMOVED lines=37> */
.L_x_2773:
[----:B------:R-:W-:Y:S05]  /*23b0*/  BSYNC B0 ;  /* 0x0000000000007941 */ /* 0x000fea0003800000 */
.L_x_2772:
        /* <DEDUP_REMOVED lines=37> */
.L_x_2775:
[----:B------:R-:W-:Y:S05]  /*2610*/  BSYNC B0 ;  /* 0x0000000000007941 */ /* 0x000fea0003800000 */
.L_x_2774:
        /* <DEDUP_REMOVED lines=36> */
.L_x_2777:
[----:B------:R-:W-:Y:S05]  /*2860*/  BSYNC B0 ;  /* 0x0000000000007941 */ /* 0x000fea0003800000 */
.L_x_2776:
        /* <DEDUP_REMOVED lines=31> */
.L_x_2779:
[----:B------:R-:W-:Y:S05]  /*2a60*/  BSYNC B0 ;  /* 0x0000000000007941 */ /* 0x000fea0003800000 */
.L_x_2778:
        /* <DEDUP_REMOVED lines=33> */
.L_x_2781:
[----:B------:R-:W-:Y:S05]  /*2c80*/  BSYNC B0 ;  /* 0x0000000000007941 */ /* 0x000fea0003800000 */
.L_x_2780:
[----:B------:R-:W-:Y:S01]  /*2c90*/  ISETP.GE.AND P0, PT, R9, R8, PT ;  /* 0x000000080900720c */ /* 0x000fe20003f06270 */
[----:B------:R-:W-:-:S12]  /*2ca0*/  BSSY B0, `(.L_x_2782) ;  /* 0x000001e000007945 */ /* 0x000fd80003800000 */
[----:B------:R-:W-:Y:S05]  /*2cb0*/  @P0 BRA `(.L_x_2783) ;  /* 0x000001c000000947 */ /* 0x000fea0003800000 */
[----:B------:R-:W-:Y:S01]  /*2cc0*/  ISETP.GE.AND P4, PT, R204, c[0x0][0x220], PT ;  /* 0x00008800cc007a0c */ /* 0x000fe20003f86270 */
[----:B------:R-:W-:Y:S01]  /*2cd0*/  IMAD.MOV.U32 R10, RZ, RZ, c[0x0][0x19c] ;  /* 0x00006700ff0a7624 */ /* 0x000fe200078e00ff */
[----:B------:R-:W-:Y:S02]  /*2ce0*/  ISETP.GE.AND P2, PT, R81, c[0x0][0x220], PT ;  /* 0x0000880051007a0c */ /* 0x000fe40003f46270 */
[C---:B--23--:R-:W-:Y:S02]  /*2cf0*/  LEA R19, P1, R3.reuse, R133, 0x5 ;  /* 0x0000008503137211 */ /* 0x04cfe400078228ff */
        /* <DEDUP_REMOVED lines=24> */
.L_x_2783:
[----:B------:R-:W-:Y:S05]  /*2e80*/  BSYNC B0 ;  /* 0x0000000000007941 */ /* 0x000fea0003800000 */
.L_x_2782:
[----:B------:R-:W-:Y:S01]  /*2e90*/  ISETP.GE.AND P0, PT, R13, R8, PT ;  /* 0x000000080d00720c */ /* 0x000fe20003f06270 */
[----:B------:R-:W-:-:S12]  /*2ea0*/  BSSY B0, `(.L_x_2784) ;  /* 0x0000021000007945 */ /* 0x000fd80003800000 */
[----:B------:R-:W-:Y:S05]  /*2eb0*/  @P0 BRA `(.L_x_2785) ;  /* 0x000001f000000947 */ /* 0x000fea0003800000 */
[----:B------:R-:W-:Y:S01]  /*2ec0*/  ISETP.GE.AND P4, PT, R204, c[0x0][0x220], PT ;  /* 0x00008800cc007a0c */ /* 0x000fe20003f86270 */
[----:B--23--:R-:W-:Y:S01]  /*2ed0*/  IMAD.MOV.U32 R18, RZ, RZ, R133 ;  /* 0x000000ffff127224 */ /* 0x00cfe200078e0085 */
        /* <DEDUP_REMOVED lines=29> */
.L_x_2785:
[----:B------:R-:W-:Y:S05]  /*30b0*/  BSYNC B0 ;  /* 0x0000000000007941 */ /* 0x000fea0003800000 */
.L_x_2784:
[----:B------:R-:W0:Y:S01]  /*30c0*/  LDGDEPBAR ;  /* 0x00000000000079af */ /* 0x000e220000000000 */
[----:B------:R-:W-:Y:S01]  /*30d0*/  ISETP.GE.AND P1, PT, R14, R8, PT ;  /* 0x000000080e00720c */ /* 0x000fe20003f26270 */
[----:B------:R-:W-:Y:S01]  /*30e0*/  IMAD.SHL.U32 R201, R201, 0x2, RZ ;  /* 0x00000002c9c97824 */ /* 0x000fe200078e00ff */
[----:B------:R-:W-:Y:S01]  /*30f0*/  SHF.R.S32.HI R82, RZ, 0x1f, R17 ;  /* 0x0000001fff527819 */ /* 0x000fe20000011411 */
[----:B------:R-:W-:Y:S01]  /*3100*/  BSSY B0, `(.L_x_2786) ;  /* 0x0000021000007945 */ /* 0x000fe20003800000 */
[----:B------:R-:W-:Y:S02]  /*3110*/  LEA R220, P0, R144, c[0x0][0x170], 0x1 ;  /* 0x00005c0090dc7a11 */ /* 0x000fe400078008ff */
[----:B------:R-:W-:Y:S02]  /*3120*/  LEA.HI R82, R82, R17, RZ, 0x2 ;  /* 0x0000001152527211 */ /* 0x000fe400078f10ff */
[----:B------:R-:W-:Y:S02]  /*3130*/  LOP3.LUT R201, R201, 0x6, RZ, 0xc0, !PT ;  /* 0x00000006c9c97812 */ /* 0x000fe400078ec0ff */
[----:B------:R-:W-:-:S02]  /*3140*/  LEA.HI.X R221, R144, c[0x0][0x174], R135, 0x1, P0 ;  /* 0x00005d0090dd7a11 */ /* 0x000fc400000f0c87 */
[----:B------:R-:W-:Y:S01]  /*3150*/  SHF.R.S32.HI R82, RZ, 0x2, R82 ;  /* 0x00000002ff527819 */ /* 0x000fe20000011452 */
        /* <DEDUP_REMOVED lines=9> */
[----:B------:R-:W-:Y:S01]  /*31f0*/  @!P2 IMAD.MOV.U32 R16, RZ, RZ, R220 ;  /* 0x000000ffff10a224 */ /* 0x000fe200078e00dc */
        /* <DEDUP_REMOVED lines=17> */
.L_x_2787:
[----:B------:R-:W-:Y:S05]  /*3310*/  BSYNC B0 ;  /* 0x0000000000007941 */ /* 0x000fea0003800000 */
.L_x_2786:
[----:B------:R-:W-:Y:S01]  /*3320*/  ISETP.GE.AND P0, PT, R11, R8, PT ;  /* 0x000000080b00720c */ /* 0x000fe20003f06270 */
[----:B------:R-:W-:Y:S01]  /*3330*/  IMAD.MOV.U32 R10, RZ, RZ, c[0x0][0x1a0] ;  /* 0x00006800ff0a7624 */ /* 0x000fe200078e00ff */
[----:B------:R-:W-:Y:S03]  /*3340*/  BSSY B0, `(.L_x_2788) ;  /* 0x0000020000007945 */ /* 0x000fe60003800000 */
[C---:B------:R-:W-:Y:S01]  /*3350*/  IMAD.SHL.U32 R200, R10.reuse, 0x10, RZ ;  /* 0x000000100ac87824 */ /* 0x040fe200078e00ff */
[----:B------:R-:W-:-:S07]  /*3360*/  SHF.L.U64.HI R199, R10, R12, c[0x0][0x1a4] ;  /* 0x000069000ac77619 */ /* 0x000fce000001020c */
[----:B------:R1:W-:Y:S04]  /*3370*/  @P0 STS.128 [R202+0xc800], RZ ;  /* 0x00c800ffca000388 */ /* 0x0003e80000000c00 */
[----:B------:R1:W-:Y:S04]  /*3380*/  @P0 STS.128 [R202+0xe800], RZ ;  /* 0x00e800ffca000388 */ /* 0x0003e80000000c00 */
[----:B------:R1:W-:Y:S01]  /*3390*/  @P0 STS.128 [R202+0x10800], RZ ;  /* 0x010800ffca000388 */ /* 0x0003e20000000c00 */
[----:B------:R-:W-:Y:S05]  /*33a0*/  @P0 BRA `(.L_x_2789) ;  /* 0x0000019000000947 */ /* 0x000fea0003800000 */
[----:B------:R-:W-:Y:S02]  /*33b0*/  ISETP.GE.AND P4, PT, R204, c[0x0][0x220], PT ;  /* 0x00008800cc007a0c */ /* 0x000fe40003f86270 */
[----:B------:R-:W-:-:S02]  /*33c0*/  ISETP.GE.AND P2, PT, R81, c[0x0][0x220], PT ;  /* 0x0000880051007a0c */ /* 0x000fc40003f46270 */
[----:B------:R-:W-:-:S09]  /*33d0*/  ISETP.GE.AND P0, PT, R80, c[0x0][0x220], PT ;  /* 0x0000880050007a0c */ /* 0x000fd20003f06270 */
[CC--:B--23--:R-:W-:Y:S01]  /*33e0*/  @!P4 LEA R18, P5, R200.reuse, R220.reuse, 0x1 ;  /* 0x000000dcc812c211 */ /* 0x0ccfe200078a08ff */
[----:B------:R2:W-:Y:S01]  /*33f0*/  @P4 STS.128 [R202+0xc800], RZ ;  /* 0x00c800ffca004388 */ /* 0x0005e20000000c00 */
[C---:B-1----:R-:W-:Y:S02]  /*3400*/  @!P2 LEA R16, P1, R200.reuse, R220, 0x1 ;  /* 0x000000dcc810a211 */ /* 0x042fe400078208ff */
        /* <DEDUP_REMOVED lines=13> */
[----:B--2---:R-:W-:-:S04]  /*34e0*/  LEA R16, P0, R200, R220, 0x1 ;  /* 0x000000dcc8107211 */ /* 0x004fc800078008ff */
[----:B------:R-:W-:-:S05]  /*34f0*/  LEA.HI.X R17, R200, R221, R199, 0x1, P0 ;  /* 0x000000ddc8117211 */ /* 0x000fca00000f0cc7 */
[----:B------:R-:W-:Y:S01]  /*3500*/  @!PT LDS RZ, [RZ] ;  /* 0x00000000fffff984 */ /* 0x000fe20000000800 */
[----:B------:R-:W-:Y:S01]  /*3510*/  @!PT LDS RZ, [RZ] ;  /* 0x00000000fffff984 */ /* 0x000fe20000000800 */
[----:B------:R-:W-:Y:S01]  /*3520*/  @!PT LDS RZ, [RZ] ;  /* 0x00000000fffff984 */ /* 0x000fe20000000800 */
[----:B------:R1:W-:Y:S04]  /*3530*/  LDGSTS.E.BYPASS.LTC128B.128 [R202+0x10800], [R16.64+0x100] ;  /* 0x1080010010ca7fae */ /* 0x0003e8000b901d46 */
.L_x_2789:
[----:B------:R-:W-:Y:S05]  /*3540*/  BSYNC B0 ;  /* 0x0000000000007941 */ /* 0x000fea0003800000 */
.L_x_2788:
        /* <DEDUP_REMOVED lines=11> */
[----:B------:R-:W-:-:S07]  /*3600*/  SHF.L.U64.HI R12, R10, R9, c[0x0][0x1a4] ;  /* 0x000069000a0c7619 */ /* 0x000fce0000010209 */
        /* <DEDUP_REMOVED lines=22> */
.L_x_2791:
[----:B------:R-:W-:Y:S05]  /*3770*/  BSYNC B0 ;  /* 0x0000000000007941 */ /* 0x000fea0003800000 */
.L_x_2790:
        /* <DEDUP_REMOVED lines=8> */
[----:B------:R-:W-:-:S09]  /*3800*/  ISETP.GE.AND P0, PT, R80, c[0x0][0x220], PT ;  /* 0x0000880050007a0c */ /* 0x000fd20003f06270 */
[----:B------:R-:W-:Y:S01]  /*3810*/  @!P2 MOV R9, c[0x0][0x1a4] ;  /* 0x000069000009aa02 */ /* 0x000fe20000000f00 */
[--C-:B------:R-:W-:Y:S01]  /*3820*/  @!P2 IMAD.MOV.U32 R13, RZ, RZ, R221.reuse ;  /* 0x000000ffff0da224 */ /* 0x100fe200078e00dd */
[----:B------:R-:W-:Y:S01]  /*3830*/  @!P2 MOV R12, R220 ;  /* 0x000000dc000ca202 */ /* 0x000fe20000000f00 */
[C---:B-12---:R-:W-:Y:S01]  /*3840*/  @!P1 IMAD.WIDE.U32 R16, R10.reuse, 0x60, R220 ;  /* 0x000000600a109825 */ /* 0x046fe200078e00dc */
[----:B------:R-:W-:Y:S01]  /*3850*/  @!P1 MOV R8, c[0x0][0x1a4] ;  /* 0x0000690000089a02 */ /* 0x000fe20000000f00 */
[----:B------:R1:W-:Y:S02]  /*3860*/  @P2 STS.128 [R202+0xd800], RZ ;  /* 0x00d800ffca002388 */ /* 0x0003e40000000c00 */
[----:B------:R-:W-:-:S04]  /*3870*/  @!P2 IMAD.WIDE.U32 R12, R10, 0x60, R12 ;  /* 0x000000600a0ca825 */ /* 0x000fc800078e000c */
[----:B------:R-:W-:Y:S02]  /*3880*/  @!P2 IMAD R9, R9, 0x60, RZ ;  /* 0x000000600909a824 */ /* 0x000fe400078e02ff */
[----:B------:R-:W-:-:S03]  /*3890*/  @!P1 IMAD R8, R8, 0x60, RZ ;  /* 0x0000006008089824 */ /* 0x000fc600078e02ff */
[----:B------:R-:W-:Y:S01]  /*38a0*/  @!P2 IADD3 R13, R13, R9, RZ ;  /* 0x000000090d0da210 */ /* 0x000fe20007ffe0ff */
[----:B------:R-:W-:-:S04]  /*38b0*/  @!P1 IMAD.IADD R17, R17, 0x1, R8 ;  /* 0x0000000111119824 */ /* 0x000fc800078e0208 */
        /* <DEDUP_REMOVED lines=19> */
.L_x_2793:
[----:B------:R-:W-:Y:S05]  /*39f0*/  BSYNC B0 ;  /* 0x0000000000007941 */ /* 0x000fea0003800000 */
.L_x_2792:
[C---:B--2---:R-:W-:Y:S01]  /*3a00*/  IMAD.SHL.U32 R8, R2.reuse, 0x40, RZ ;  /* 0x0000004002087824 */ /* 0x044fe200078e00ff */
        /* <DEDUP_REMOVED lines=18> */
[----:B------:R-:W-:Y:S03]  /*3b30*/  LDSM.16.M88.4 R72, [R189+0x2000] ;  /* 0x00200000bd48783b */ /* 0x000fe60000000200 */
[----:B------:R-:W-:-:S05]  /*3b40*/  IMAD.SHL.U32 R193, R193, 0x2, RZ ;  /* 0x00000002c1c17824 */ /* 0x000fca00078e00ff */
[----:B------:R-:W2:Y:S01]  /*3b50*/  LDSM.16.M88.4 R32, [R193+0x6000] ;  /* 0x00600000c120783b */ /* 0x000ea20000000200 */
[C---:B------:R-:W-:Y:S02]  /*3b60*/  IADD3 R2, R193.reuse, 0x6000, RZ ;  /* 0x00006000c1027810 */ /* 0x040fe40007ffe0ff */
[----:B------:R-:W-:Y:S01]  /*3b70*/  IADD3 R191, R193, 0x6020, RZ ;  /* 0x00006020c1bf7810 */ /* 0x000fe20007ffe0ff */
[----:B-1----:R-:W1:Y:S01]  /*3b80*/  LDSM.16.M88.4 R24, [R193+0x6800] ;  /* 0x00680000c118783b */ /* 0x002e620000000200 */
[----:B------:R-:W-:Y:S01]  /*3b90*/  @P1 IADD3 R191, R2, -0x20, RZ ;  /* 0xffffffe002bf1810 */ /* 0x000fe20007ffe0ff */
[----:B------:R-:W-:Y:S02]  /*3ba0*/  IMAD.MOV.U32 R2, RZ, RZ, 0x40 ;  /* 0x00000040ff027424 */ /* 0x000fe400078e00ff */
[----:B---3--:R-:W3:Y:S01]  /*3bb0*/  LDSM.16.M88.4 R16, [R193+0x7000] ;  /* 0x00700000c110783b */ /* 0x008ee20000000200 */
[C---:B------:R-:W-:Y:S02]  /*3bc0*/  IADD3 R183, R191.reuse, 0x800, RZ ;  /* 0x00000800bfb77810 */ /* 0x040fe40007ffe0ff */
[----:B------:R-:W-:Y:S01]  /*3bd0*/  SEL R2, R2, 0xffffffc0, !P2 ;  /* 0xffffffc002027807 */ /* 0x000fe20005000000 */
[----:B------:R-:W5:Y:S01]  /*3be0*/  LDSM.16.M88.4 R8, [R193+0x7800] ;  /* 0x00780000c108783b */ /* 0x000f620000000200 */
[----:B------:R-:W-:-:S02]  /*3bf0*/  IADD3 R182, R191, 0x1000, RZ ;  /* 0x00001000bfb67810 */ /* 0x000fc40007ffe0ff */
[----:B------:R-:W-:Y:S01]  /*3c00*/  IADD3 R181, R191, 0x1800, RZ ;  /* 0x00001800bfb57810 */ /* 0x000fe20007ffe0ff */
[----:B------:R-:W4:Y:S01]  /*3c10*/  LDSM.16.M88.4 R56, [R191] ;  /* 0x00000000bf38783b */ /* 0x000f220000000200 */
[----:B------:R-:W-:Y:S01]  /*3c20*/  IMAD.IADD R187, R193, 0x1, R2 ;  /* 0x00000001c1bb7824 */ /* 0x000fe200078e0202 */
[C---:B------:R-:W-:Y:S01]  /*3c30*/  IADD3 R179, R191.reuse, 0x2000, RZ ;  /* 0x00002000bfb37810 */ /* 0x040fe20007ffe0ff */
[----:B------:R-:W-:Y:S01]  /*3c40*/  IMAD.IADD R180, R2, 0x1, R191 ;  /* 0x0000000102b47824 */ /* 0x000fe200078e02bf */
[----:B------:R-:W3:Y:S01]  /*3c50*/  LDSM.16.M88.4 R44, [R191+0x800] ;  /* 0x00080000bf2c783b */ /* 0x000ee20000000200 */
[----:B------:R-:W-:Y:S02]  /*3c60*/  IADD3 R2, R82, 0x8, RZ ;  /* 0x0000000852027810 */ /* 0x000fe40007ffe0ff */
[C---:B------:R-:W-:Y:S01]  /*3c70*/  IADD3 R178, R191.reuse, 0x2800, RZ ;  /* 0x00002800bfb27810 */ /* 0x040fe20007ffe0ff */
[----:B------:R-:W3:Y:S01]  /*3c80*/  LDSM.16.M88.4 R68, [R191+0x1000] ;  /* 0x00100000bf44783b */ /* 0x000ee20000000200 */
[----:B------:R-:W-:-:S02]  /*3c90*/  IADD3 R177, R191, 0x3000, RZ ;  /* 0x00003000bfb17810 */ /* 0x000fc40007ffe0ff */
[C---:B------:R-:W-:Y:S01]  /*3ca0*/  IADD3 R176, R191.reuse, 0x3800, RZ ;  /* 0x00003800bfb07810 */ /* 0x040fe20007ffe0ff */
[----:B------:R-:W4:Y:S01]  /*3cb0*/  LDSM.16.M88.4 R52, [R191+0x1800] ;  /* 0x00180000bf34783b */ /* 0x000f220000000200 */
[C---:B------:R-:W-:Y:S02]  /*3cc0*/  IADD3 R175, R191.reuse, 0x4000, RZ ;  /* 0x00004000bfaf7810 */ /* 0x040fe40007ffe0ff */
[C---:B------:R-:W-:Y:S01]  /*3cd0*/  IADD3 R174, R191.reuse, 0x4800, RZ ;  /* 0x00004800bfae7810 */ /* 0x040fe20007ffe0ff */
[----:B------:R-:W-:Y:S01]  /*3ce0*/  LDSM.16.M88.4 R12, [R187+0x6000] ;  /* 0x00600000bb0c783b */ /* 0x000fe20000000200 */
[C---:B------:R-:W-:Y:S02]  /*3cf0*/  IADD3 R173, R191.reuse, 0x5000, RZ ;  /* 0x00005000bfad7810 */ /* 0x040fe40007ffe0ff */
[----:B------:R-:W-:Y:S01]  /*3d00*/  IADD3 R172, R191, 0x5800, RZ ;  /* 0x00005800bfac7810 */ /* 0x000fe20007ffe0ff */
[----:B------:R-:W-:Y:S01]  /*3d10*/  LDSM.16.M88.4 R40, [R187+0x6800] ;  /* 0x00680000bb28783b */ /* 0x000fe20000000200 */
[C---:B--2---:R-:W-:Y:S03]  /*3d20*/  HMMA.16816.F32.BF16 R36, R60.reuse, R32, RZ ;  /* 0x000000203c24723c */ /* 0x044fe600000418ff */
[----:B------:R-:W-:Y:S05]  /*3d30*/  LDSM.16.M88.4 R76, [R191+0x3000] ;  /* 0x00300000bf4c783b */ /* 0x000fea0000000200 */
[C---:B------:R-:W-:Y:S08]  /*3d40*/  HMMA.16816.F32.BF16 R32, R60.reuse, R34, RZ ;  /* 0x000000223c20723c */ /* 0x040ff000000418ff */
[C---:B-1----:R-:W-:Y:S08]  /*3d50*/  HMMA.16816.F32.BF16 R28, R60.reuse, R24, RZ ;  /* 0x000000183c1c723c */ /* 0x042ff000000418ff */
[C---:B---3--:R-:W-:Y:S08]  /*3d60*/  HMMA.16816.F32.BF16 R20, R60.reuse, R16, RZ ;  /* 0x000000103c14723c */ /* 0x048ff000000418ff */
[C---:B------:R-:W-:Y:S08]  /*3d70*/  HMMA.16816.F32.BF16 R24, R60.reuse, R26, RZ ;  /* 0x0000001a3c18723c */ /* 0x040ff000000418ff */
[C---:B------:R-:W-:Y:S08]  /*3d80*/  HMMA.16816.F32.BF16 R16, R60.reuse, R18, RZ ;  /* 0x000000123c10723c */ /* 0x040ff000000418ff */
[C---:B-----5:R-:W-:Y:S08]  /*3d90*/  HMMA.16816.F32.BF16 R64, R60.reuse, R8, RZ ;  /* 0x000000083c40723c */ /* 0x060ff000000418ff */
[----:B------:R-:W-:Y:S01]  /*3da0*/  HMMA.16816.F32.BF16 R60, R60, R10, RZ ;  /* 0x0000000a3c3c723c */ /* 0x000fe200000418ff */
[----:B------:R-:W1:Y:S07]  /*3db0*/  LDSM.16.M88.4 R8, [R190] ;  /* 0x00000000be08783b */ /* 0x000e6e0000000200 */
[C---:B----4-:R-:W-:Y:S08]  /*3dc0*/  HMMA.16816.F32.BF16 R36, R48.reuse, R56, R36 ;  /* 0x000000383024723c */ /* 0x050ff00000041824 */
        /* <DEDUP_REMOVED lines=30> */
[----:B------:R-:W5:Y:S07]  /*3fb0*/  LDSM.16.M88.4 R48, [R193+0x9000] ;  /* 0x00900000c130783b */ /* 0x000f6e0000000200 */
        /* <DEDUP_REMOVED lines=13> */
[C---:B-----5:R-:W-:Y:S08]  /*4090*/  HMMA.16816.F32.BF16 R20, R8.reuse, R48, R20 ;  /* 0x000000300814723c */ /* 0x060ff00000041814 */
        /* <DEDUP_REMOVED lines=24> */
[----:B------:R-:W5:Y:S07]  /*4220*/  LDSM.16.M88.4 R52, [R193+0xa000] ;  /* 0x00a00000c134783b */ /* 0x000f6e0000000200 */
        /* <DEDUP_REMOVED lines=19> */
[C---:B-----5:R-:W-:Y:S08]  /*4360*/  HMMA.16816.F32.BF16 R36, R56.reuse, R52, R36 ;  /* 0x000000343824723c */ /* 0x060ff00000041824 */
        /* <DEDUP_REMOVED lines=11> */
[----:B------:R-:W-:Y:S08]  /*4420*/  HMMA.16816.F32.BF16 R64, R56, R40, R64 ;  /* 0x000000283840723c */ /* 0x000ff00000041840 */
[C---:B---3--:R-:W-:Y:S08]  /*4430*/  HMMA.16816.F32.BF16 R28, R12.reuse, R60, R28 ;  /* 0x0000003c0c1c723c */ /* 0x048ff0000004181c */
[C---:B------:R-:W-:Y:S01]  /*4440*/  HMMA.16816.F32.BF16 R24, R12.reuse, R62, R24 ;  /* 0x0000003e0c18723c */ /* 0x040fe20000041818 */
[----:B------:R-:W-:Y:S07]  /*4450*/  LDSM.16.M88.4 R60, [R189+0x4000] ;  /* 0x00400000bd3c783b */ /* 0x000fee0000000200 */
[C---:B----4-:R-:W-:Y:S08]  /*4460*/  HMMA.16816.F32.BF16 R20, R12.reuse, R48, R20 ;  /* 0x000000300c14723c */ /* 0x050ff00000041814 */
[----:B------:R-:W-:Y:S01]  /*4470*/  HMMA.16816.F32.BF16 R16, R12, R50, R16 ;  /* 0x000000320c10723c */ /* 0x000fe20000041810 */
[----:B------:R-:W2:Y:S07]  /*4480*/  LDSM.16.M88.4 R48, [R187+0xb800] ;  /* 0x00b80000bb30783b */ /* 0x000eae0000000200 */
[----:B------:R-:W-:Y:S01]  /*4490*/  HMMA.16816.F32.BF16 R68, R56, R42, R68 ;  /* 0x0000002a3844723c */ /* 0x000fe20000041844 */
[----:B------:R-:W3:Y:S04]  /*44a0*/  LDSM.16.M88.4 R40, [R187+0xa000] ;  /* 0x00a00000bb28783b */ /* 0x000ee80000000200 */
[----:B------:R-:W4:Y:S03]  /*44b0*/  LDSM.16.M88.4 R56, [R187+0xb000] ;  /* 0x00b00000bb38783b */ /* 0x000f260000000200 */
[----:B------:R-:W-:Y:S08]  /*44c0*/  HMMA.16816.F32.BF16 R64, R12, R52, R64 ;  /* 0x000000340c40723c */ /* 0x000ff00000041840 */
[C---:B-1----:R-:W-:Y:S08]  /*44d0*/  HMMA.16816.F32.BF16 R28, R44.reuse, R8, R28 ;  /* 0x000000082c1c723c */ /* 0x042ff0000004181c */
[----:B------:R-:W-:Y:S01]  /*44e0*/  HMMA.16816.F32.BF16 R24, R44, R10, R24 ;  /* 0x0000000a2c18723c */ /* 0x000fe20000041818 */
[----:B------:R-:W1:Y:S07]  /*44f0*/  LDSM.16.M88.4 R8, [R180+0x5800] ;  /* 0x00580000b408783b */ /* 0x000e6e0000000200 */
[----:B------:R-:W-:Y:S01]  /*4500*/  HMMA.16816.F32.BF16 R68, R12, R54, R68 ;  /* 0x000000360c44723c */ /* 0x000fe20000041844 */
[----:B------:R-:W5:Y:S04]  /*4510*/  LDSM.16.M88.4 R52, [R180+0x4000] ;  /* 0x00400000b434783b */ /* 0x000f680000000200 */
[----:B------:R-:W1:Y:S01]  /*4520*/  LDSM.16.M88.4 R12, [R180+0x4800] ;  /* 0x00480000b40c783b */ /* 0x000e620000000200 */
[----:B------:R-:W-:-:S04]  /*4530*/  DEPBAR.LE SB0, 0x0 ;  /* 0x000080000000791a */ /* 0x000fc80000000000 */
[C---:B--2---:R-:W-:Y:S08]  /*4540*/  HMMA.16816.F32.BF16 R64, R44.reuse, R48, R64 ;  /* 0x000000302c40723c */ /* 0x044ff00000041840 */
[C---:B---3--:R-:W-:Y:S08]  /*4550*/  HMMA.16816.F32.BF16 R36, R44.reuse, R40, R36 ;  /* 0x000000282c24723c */ /* 0x048ff00000041824 */
[C---:B------:R-:W-:Y:S08]  /*4560*/  HMMA.16816.F32.BF16 R32, R44.reuse, R42, R32 ;  /* 0x0000002a2c20723c */ /* 0x040ff00000041820 */
[C---:B----4-:R-:W-:Y:S08]  /*4570*/  HMMA.16816.F32.BF16 R20, R44.reuse, R56, R20 ;  /* 0x000000382c14723c */ /* 0x050ff00000041814 */
[C---:B------:R-:W-:Y:S08]  /*4580*/  HMMA.16816.F32.BF16 R16, R44.reuse, R58, R16 ;  /* 0x0000003a2c10723c */ /* 0x040ff00000041810 */
[----:B------:R-:W-:Y:S08]  /*4590*/  HMMA.16816.F32.BF16 R68, R44, R50, R68 ;  /* 0x000000322c44723c */ /* 0x000ff00000041844 */
[C---:B-1----:R-:W-:Y:S07]  /*45a0*/  HMMA.16816.F32.BF16 R64, R60.reuse, R8, R64 ;  /* 0x000000083c40723c */ /* 0x042fee0000041840 */
[C-C-:B------:R-:W-:Y:S01]  /*45b0*/  IADD3 R9, R83.reuse, 0x1, -R87.reuse ;  /* 0x0000000153097810 */ /* 0x140fe20007ffe857 */
[----:B-----5:R-:W-:Y:S01]  /*45c0*/  HMMA.16816.F32.BF16 R36, R60, R52, R36 ;  /* 0x000000343c24723c */ /* 0x020fe20000041824 */
[----:B------:R-:W-:-:S02]  /*45d0*/  IADD3 R87, R83, -c[0x0][0x2e4], -R87 ;  /* 0x8000b90053577a10 */ /* 0x000fc40007ffe857 */
[----:B------:R-:W-:-:S03]  /*45e0*/  IADD3 R9, R9, c[0x0][0x2e8], RZ ;  /* 0x0000ba0009097a10 */ /* 0x000fc60007ffe0ff */
[C---:B------:R-:W-:Y:S02]  /*45f0*/  IMAD.IADD R211, R82.reuse, 0x1, R87 ;  /* 0x0000000152d37824 */ /* 0x040fe400078e0257 */
[----:B------:R-:W-:Y:S01]  /*4600*/  IMAD.IADD R210, R82, 0x1, R9 ;  /* 0x0000000152d27824 */ /* 0x000fe200078e0209 */
[C---:B------:R-:W-:Y:S01]  /*4610*/  HMMA.16816.F32.BF16 R32, R60.reuse, R54, R32 ;  /* 0x000000363c20723c */ /* 0x040fe20000041820 */
[--C-:B------:R-:W-:Y:S01]  /*4620*/  IMAD.IADD R208, R9, 0x1, R2.reuse ;  /* 0x0000000109d07824 */ /* 0x100fe200078e0202 */
[----:B------:R-:W-:Y:S01]  /*4630*/  IMNMX R211, RZ, R211, !PT ;  /* 0x000000d3ffd37217 */ /* 0x000fe20007800200 */
[----:B------:R-:W-:Y:S01]  /*4640*/  IMAD.IADD R209, R87, 0x1, R2 ;  /* 0x0000000157d17824 */ /* 0x000fe200078e0202 */
[-C--:B------:R-:W-:Y:S02]  /*4650*/  IMNMX R210, R210, R83.reuse, PT ;  /* 0x00000053d2d27217 */ /* 0x080fe40003800200 */
[----:B------:R-:W-:Y:S02]  /*4660*/  IMNMX R208, R208, R83, PT ;  /* 0x00000053d0d07217 */ /* 0x000fe40003800200 */
[----:B------:R-:W-:Y:S01]  /*4670*/  HMMA.16816.F32.BF16 R28, R60, R12, R28 ;  /* 0x0000000c3c1c723c */ /* 0x000fe2000004181c */
[----:B------:R-:W-:-:S07]  /*4680*/  IMNMX R209, RZ, R209, !PT ;  /* 0x000000d1ffd17217 */ /* 0x000fce0007800200 */
[C---:B------:R-:W-:Y:S08]  /*4690*/  HMMA.16816.F32.BF16 R24, R60.reuse, R14, R24 ;  /* 0x0000000e3c18723c */ /* 0x040ff00000041818 */
[C---:B------:R-:W-:Y:S08]  /*46a0*/  HMMA.16816.F32.BF16 R20, R60.reuse, R72, R20 ;  /* 0x000000483c14723c */ /* 0x040ff00000041814 */
[C---:B------:R-:W-:Y:S08]  /*46b0*/  HMMA.16816.F32.BF16 R16, R60.reuse, R74, R16 ;  /* 0x0000004a3c10723c */ /* 0x040ff00000041810 */
[----:B------:R-:W-:Y:S01]  /*46c0*/  HMMA.16816.F32.BF16 R68, R60, R10, R68 ;  /* 0x0000000a3c44723c */ /* 0x000fe20000041844 */
[----:B------:R-:W-:Y:S06]  /*46d0*/  BAR.SYNC.DEFER_BLOCKING 0x0 ;  /* 0x0000000000007b1d */ /* 0x000fec0000010000 */
[----:B------:R-:W-:Y:S01]  /*46e0*/  @!UPT UIADD3 URZ, URZ, URZ, URZ ;  /* 0x0000003f3f3ff290 */ /* 0x000fe2000fffe03f */
[----:B------:R-:W-:Y:S11]  /*46f0*/  @!P6 BRA `(.L_x_2794) ;  /* 0x00000b700000e947 */ /* 0x000ff60003800000 */
[----:B------:R-:W-:Y:S05]  /*4700*/  @!P3 BRA `(.L_x_2795) ;  /* 0x000003900000b947 */ /* 0x000fea0003800000 */
[----:B------:R-:W1:Y:S01]  /*4710*/  I2F.RP R9, R6 ;  /* 0x0000000600097306 */ /* 0x000e620000209400 */
[----:B------:R-:W-:-:S02]  /*4720*/  IADD3 R11, R4, -0x40, RZ ;  /* 0xffffffc0040b7810 */ /* 0x000fc40007ffe0ff */
[----:B------:R-:W-:Y:S02]  /*4730*/  IABS R8, R4 ;  /* 0x0000000400087213 */ /* 0x000fe40000000000 */
[----:B------:R-:W-:Y:S02]  /*4740*/  IABS R2, R11 ;  /* 0x0000000b00027213 */ /* 0x000fe40000000000 */
[----:B------:R-:W-:Y:S01]  /*4750*/  LOP3.LUT R11, R11, c[0x0][0x2d0], RZ, 0x3c, !PT ;  /* 0x0000b4000b0b7a12 */ /* 0x000fe200078e3cff */
        /* <DEDUP_REMOVED lines=12> */
[----:B------:R-:W-:Y:S01]  /*4820*/  IMAD R3, R6, R3, R2 ;  /* 0x0000000306037224 */ /* 0x000fe200078e0202 */
[----:B------:R-:W-:Y:S02]  /*4830*/  LOP3.LUT R2, R4, c[0x0][0x2d0], RZ, 0x3c, !PT ;  /* 0x0000b40004027a12 */ /* 0x000fe400078e3cff */
[C---:B------:R-:W-:Y:S02]  /*4840*/  ISETP.GT.U32.AND P0, PT, R6.reuse, R9, PT ;  /* 0x000000090600720c */ /* 0x040fe40003f04070 */
[----:B------:R-:W-:Y:S02]  /*4850*/  ISETP.GT.U32.AND P1, PT, R6, R3, PT ;  /* 0x000000030600720c */ /* 0x000fe40003f24070 */
[----:B------:R-:W-:-:S02]  /*4860*/  ISETP.GE.AND P2, PT, R2, RZ, PT ;  /* 0x000000ff0200720c */ /* 0x000fc40003f46270 */
[----:B------:R-:W-:-:S07]  /*4870*/  LOP3.LUT R2, RZ, c[0x0][0x2d0], RZ, 0x33, !PT ;  /* 0x0000b400ff027a12 */ /* 0x000fce00078e33ff */
        /* <DEDUP_REMOVED lines=34> */
.L_x_2795:
[----:B------:R-:W-:-:S04]  /*4aa0*/  LEA R2, -R3, RZ, 0x6 ;  /* 0x000000ff03027211 */ /* 0x000fc800078e31ff */
[----:B------:R-:W-:Y:S02]  /*4ab0*/  SHF.R.S32.HI R3, RZ, 0x1f, R2 ;  /* 0x0000001fff037819 */ /* 0x000fe40000011402 */
.L_x_2796:
        /* <DEDUP_REMOVED lines=119> */
.L_x_2798:
[----:B------:R-:W-:Y:S05]  /*5230*/  BSYNC B0 ;  /* 0x0000000000007941 */ /* 0x000fea0003800000 */
.L_x_2797:
[----:B------:R-:W0:Y:S01]  /*5240*/  LDGDEPBAR ;  /* 0x00000000000079af */ /* 0x000e220000000000 */
[----:B------:R-:W-:-:S04]  /*5250*/  IADD3 R133, P0, R2, R133, RZ ;  /* 0x0000008502857210 */ /* 0x000fc80007f1e0ff */
[----:B------:R-:W-:Y:S02]  /*5260*/  IADD3.X R134, R3, R134, RZ, P0, !PT ;  /* 0x0000008603867210 */ /* 0x000fe400007fe4ff */
.L_x_2794:
[----:B------:R-:W-:Y:S02]  /*5270*/  IMAD.IADD R4, R4, 0x1, R201 ;  /* 0x0000000104047824 */ /* 0x000fe400078e02c9 */
[----:B------:R-:W-:-:S03]  /*5280*/  IMAD.SHL.U32 R188, R0, 0x2, RZ ;  /* 0x0000000200bc7824 */ /* 0x000fc600078e00ff */
[C---:B------:R-:W-:Y:S01]  /*5290*/  ISETP.GE.AND P4, PT, R4.reuse, R210, PT ;  /* 0x000000d20400720c */ /* 0x040fe20003f86270 */
[--C-:B------:R-:W-:Y:S01]  /*52a0*/  IMAD R186, R7, 0x2, R188.reuse ;  /* 0x0000000207ba7824 */ /* 0x100fe200078e02bc */
[C---:B------:R-:W-:Y:S01]  /*52b0*/  IADD3 R3, R4.reuse, 0x1, RZ ;  /* 0x0000000104037810 */ /* 0x040fe20007ffe0ff */
[C---:B------:R-:W-:Y:S01]  /*52c0*/  IMAD R185, R5.reuse, 0x2, R188 ;  /* 0x0000000205b97824 */ /* 0x040fe200078e02bc */
[C---:B------:R-:W-:Y:S01]  /*52d0*/  ISETP.LT.OR P4, PT, R4.reuse, R211, P4 ;  /* 0x000000d30400720c */ /* 0x040fe20002781670 */
[----:B------:R-:W-:Y:S01]  /*52e0*/  IMAD R184, R5, 0x2, R186 ;  /* 0x0000000205b87824 */ /* 0x000fe200078e02ba */
[----:B------:R-:W-:Y:S01]  /*52f0*/  IADD3 R2, R4, 0x8, RZ ;  /* 0x0000000804027810 */ /* 0x000fe20007ffe0ff */
[----:B------:R-:W-:Y:S01]  /*5300*/  LDSM.16.MT88.4 R124, [R188+0xc000] ;  /* 0x00c00000bc7c783b */ /* 0x000fe20000004200 */
[----:B------:R-:W-:Y:S02]  /*5310*/  FSEL R36, R36, -INF , !P4 ;  /* 0xff80000024247808 */ /* 0x000fe40006000000 */
[----:B------:R-:W-:Y:S01]  /*5320*/  ISETP.GE.AND P1, PT, R4, R208, PT ;  /* 0x000000d00400720c */ /* 0x000fe20003f26270 */
[----:B------:R-:W-:Y:S01]  /*5330*/  LDSM.16.MT88.4 R116, [R186+0xc000] ;  /* 0x00c00000ba74783b */ /* 0x000fe20000004200 */
[----:B------:R-:W-:-:S02]  /*5340*/  ISETP.GE.AND P5, PT, R3, R210, PT ;  /* 0x000000d20300720c */ /* 0x000fc40003fa6270 */
[C---:B------:R-:W-:Y:S01]  /*5350*/  ISETP.GE.AND P0, PT, R3.reuse, R208, PT ;  /* 0x000000d00300720c */ /* 0x040fe20003f06270 */
[----:B------:R-:W-:Y:S01]  /*5360*/  LDSM.16.MT88.4 R108, [R185+0xc000] ;  /* 0x00c00000b96c783b */ /* 0x000fe20000004200 */
[C---:B------:R-:W-:Y:S02]  /*5370*/  ISETP.GE.AND P2, PT, R2.reuse, R210, PT ;  /* 0x000000d20200720c */ /* 0x040fe40003f46270 */
[----:B------:R-:W-:Y:S01]  /*5380*/  ISETP.GE.AND P4, PT, R2, R208, PT ;  /* 0x000000d00200720c */ /* 0x000fe20003f86270 */
[----:B------:R-:W-:Y:S01]  /*5390*/  LDSM.16.MT88.4 R100, [R184+0xc000] ;  /* 0x00c00000b864783b */ /* 0x000fe20000004200 */
[C---:B------:R-:W-:Y:S02]  /*53a0*/  ISETP.LT.OR P5, PT, R3.reuse, R211, P5 ;  /* 0x000000d30300720c */ /* 0x040fe40002fa1670 */
[-C--:B------:R-:W-:Y:S01]  /*53b0*/  ISETP.LT.OR P0, PT, R3, R209.reuse, P0 ;  /* 0x000000d10300720c */ /* 0x080fe20000701670 */
[----:B-1----:R-:W-:Y:S01]  /*53c0*/  LDSM.16.MT88.4 R48, [R186+0xe000] ;  /* 0x00e00000ba30783b */ /* 0x002fe20000004200 */
[----:B------:R-:W-:-:S02]  /*53d0*/  ISETP.LT.OR P1, PT, R4, R209, P1 ;  /* 0x000000d10400720c */ /* 0x000fc40000f21670 */
[C---:B------:R-:W-:Y:S01]  /*53e0*/  ISETP.LT.OR P2, PT, R2.reuse, R211, P2 ;  /* 0x000000d30200720c */ /* 0x040fe20001741670 */
[----:B------:R-:W-:Y:S01]  /*53f0*/  LDSM.16.MT88.4 R56, [R185+0xe000] ;  /* 0x00e00000b938783b */ /* 0x000fe20000004200 */
[----:B------:R-:W-:Y:S02]  /*5400*/  ISETP.LT.OR P4, PT, R2, R209, P4 ;  /* 0x000000d10200720c */ /* 0x000fe40002781670 */
[C---:B------:R-:W-:Y:S01]  /*5410*/  IADD3 R3, R4.reuse, 0x9, RZ ;  /* 0x0000000904037810 */ /* 0x040fe20007ffe0ff */
[----:B------:R-:W-:Y:S01]  /*5420*/  LDSM.16.MT88.4 R72, [R188+0x10000] ;  /* 0x01000000bc48783b */ /* 0x000fe20000004200 */
[----:B------:R-:W-:Y:S02]  /*5430*/  IADD3 R2, R4, 0x10, RZ ;  /* 0x0000001004027810 */ /* 0x000fe40007ffe0ff */
[----:B------:R-:W-:Y:S01]  /*5440*/  FSEL R38, R38, -INF , !P1 ;  /* 0xff80000026267808 */ /* 0x000fe20004800000 */
[----:B------:R-:W-:Y:S01]  /*5450*/  LDSM.16.MT88.4 R80, [R186+0x10000] ;  /* 0x01000000ba50783b */ /* 0x000fe20000004200 */
[----:B------:R-:W-:-:S02]  /*5460*/  FSEL R41, R37, -INF , !P5 ;  /* 0xff80000025297808 */ /* 0x000fc40006800000 */
[----:B------:R-:W-:Y:S01]  /*5470*/  FSEL R39, R39, -INF , !P0 ;  /* 0xff80000027277808 */ /* 0x000fe20004000000 */
[----:B------:R-:W-:Y:S01]  /*5480*/  LDSM.16.MT88.4 R88, [R185+0x10000] ;  /* 0x01000000b958783b */ /* 0x000fe20000004200 */
[----:B------:R-:W-:Y:S02]  /*5490*/  FSEL R43, R32, -INF , !P2 ;  /* 0xff800000202b7808 */ /* 0x000fe40005000000 */
[C---:B------:R-:W-:Y:S01]  /*54a0*/  ISETP.GE.AND P5, PT, R3.reuse, R210, PT ;  /* 0x000000d20300720c */ /* 0x040fe20003fa6270 */
[----:B------:R-:W-:Y:S01]  /*54b0*/  LDSM.16.MT88.4 R136, [R186+0xc800] ;  /* 0x00c80000ba88783b */ /* 0x000fe20000004200 */
        /* <DEDUP_REMOVED lines=16> */
[----:B------:R-:W-:Y:S02]  /*55c0*/  ISETP.GE.AND P1, PT, R2, R208, PT ;  /* 0x000000d00200720c */ /* 0x000fe40003f26270 */
[----:B------:R-:W-:Y:S02]  /*55d0*/  FMNMX.FTZ R6, R36, R41, !PT ;  /* 0x0000002924067209 */ /* 0x000fe40007810000 */
[C---:B------:R-:W-:Y:S02]  /*55e0*/  ISETP.LT.OR P5, PT, R3.reuse, R211, P5 ;  /* 0x000000d30300720c */ /* 0x040fe40002fa1670 */
[----:B------:R-:W-:Y:S02]  /*55f0*/  ISETP.LT.OR P0, PT, R3, R209, P0 ;  /* 0x000000d10300720c */ /* 0x000fe40000701670 */
[----:B------:R-:W-:-:S02]  /*5600*/  ISETP.LT.OR P4, PT, R2, R211, P4 ;  /* 0x000000d30200720c */ /* 0x000fc40002781670 */
[----:B------:R-:W-:Y:S02]  /*5610*/  ISETP.LT.OR P1, PT, R2, R209, P1 ;  /* 0x000000d10200720c */ /* 0x000fe40000f21670 */
[----:B------:R-:W-:Y:S02]  /*5620*/  FMNMX.FTZ R6, R43, R6, !PT ;  /* 0x000000062b067209 */ /* 0x000fe40007810000 */
[C---:B------:R-:W-:Y:S02]  /*5630*/  IADD3 R3, R4.reuse, 0x19, RZ ;  /* 0x0000001904037810 */ /* 0x040fe40007ffe0ff */
[----:B------:R-:W-:Y:S02]  /*5640*/  IADD3 R2, R4, 0x20, RZ ;  /* 0x0000002004027810 */ /* 0x000fe40007ffe0ff */
[----:B------:R-:W-:Y:S02]  /*5650*/  FSEL R11, R30, -INF , !P2 ;  /* 0xff8000001e0b7808 */ /* 0x000fe40005000000 */
[----:B------:R-:W-:-:S02]  /*5660*/  FSEL R29, R29, -INF , !P5 ;  /* 0xff8000001d1d7808 */ /* 0x000fc40006800000 */
[----:B------:R-:W-:Y:S02]  /*5670*/  FSEL R31, R31, -INF , !P0 ;  /* 0xff8000001f1f7808 */ /* 0x000fe40004000000 */
[----:B------:R-:W-:Y:S02]  /*5680*/  FSEL R13, R24, -INF , !P4 ;  /* 0xff800000180d7808 */ /* 0x000fe40006000000 */
[----:B------:R-:W-:Y:S02]  /*5690*/  FMNMX.FTZ R6, R33, R6, !PT ;  /* 0x0000000621067209 */ /* 0x000fe40007810000 */
[C---:B------:R-:W-:Y:S02]  /*56a0*/  ISETP.GE.AND P5, PT, R3.reuse, R210, PT ;  /* 0x000000d20300720c */ /* 0x040fe40003fa6270 */
[----:B------:R-:W-:Y:S02]  /*56b0*/  ISETP.GE.AND P0, PT, R3, R208, PT ;  /* 0x000000d00300720c */ /* 0x000fe40003f06270 */
[----:B------:R-:W-:-:S02]  /*56c0*/  ISETP.GE.AND P2, PT, R2, R210, PT ;  /* 0x000000d20200720c */ /* 0x000fc40003f46270 */
[C---:B------:R-:W-:Y:S02]  /*56d0*/  ISETP.GE.AND P4, PT, R2.reuse, R208, PT ;  /* 0x000000d00200720c */ /* 0x040fe40003f86270 */
[----:B------:R-:W-:Y:S02]  /*56e0*/  FMNMX.FTZ R6, R15, R6, !PT ;  /* 0x000000060f067209 */ /* 0x000fe40007810000 */
[C---:B------:R-:W-:Y:S02]  /*56f0*/  ISETP.LT.OR P5, PT, R3.reuse, R211, P5 ;  /* 0x000000d30300720c */ /* 0x040fe40002fa1670 */
[----:B------:R-:W-:Y:S02]  /*5700*/  ISETP.LT.OR P0, PT, R3, R209, P0 ;  /* 0x000000d10300720c */ /* 0x000fe40000701670 */
[C---:B------:R-:W-:Y:S02]  /*5710*/  ISETP.LT.OR P2, PT, R2.reuse, R211, P2 ;  /* 0x000000d30200720c */ /* 0x040fe40001741670 */
[----:B------:R-:W-:-:S02]  /*5720*/  ISETP.LT.OR P4, PT, R2, R209, P4 ;  /* 0x000000d10200720c */ /* 0x000fc40002781670 */
[C---:B------:R-:W-:Y:S02]  /*5730*/  IADD3 R3, R4.reuse, 0x21, RZ ;  /* 0x0000002104037810 */ /* 0x040fe40007ffe0ff */
[----:B------:R-:W-:Y:S02]  /*5740*/  IADD3 R2, R4, 0x28, RZ ;  /* 0x0000002804027810 */ /* 0x000fe40007ffe0ff */
[----:B------:R-:W-:Y:S02]  /*5750*/  FMNMX.FTZ R8, R29, R6, !PT ;  /* 0x000000061d087209 */ /* 0x000fe40007810000 */
[----:B------:R-:W-:Y:S02]  /*5760*/  FSEL R9, R26, -INF , !P1 ;  /* 0xff8000001a097808 */ /* 0x000fe40004800000 */
[----:B------:R-:W-:Y:S02]  /*5770*/  FSEL R25, R25, -INF , !P5 ;  /* 0xff80000019197808 */ /* 0x000fe40006800000 */
[----:B------:R-:W-:-:S02]  /*5780*/  FSEL R27, R27, -INF , !P0 ;  /* 0xff8000001b1b7808 */ /* 0x000fc40004000000 */
[----:B------:R-:W-:Y:S02]  /*5790*/  FMNMX.FTZ R6, R38, R39, !PT ;  /* 0x0000002726067209 */ /* 0x000fe40007810000 */
[C---:B------:R-:W-:Y:S02]  /*57a0*/  ISETP.GE.AND P5, PT, R3.reuse, R210, PT ;  /* 0x000000d20300720c */ /* 0x040fe40003fa6270 */
[----:B------:R-:W-:Y:S02]  /*57b0*/  ISETP.GE.AND P1, PT, R3, R208, PT ;  /* 0x000000d00300720c */ /* 0x000fe40003f26270 */
[----:B------:R-:W-:Y:S02]  /*57c0*/  ISETP.GE.AND P0, PT, R2, R210, PT ;  /* 0x000000d20200720c */ /* 0x000fe40003f06270 */
[----:B------:R-:W-:Y:S02]  /*57d0*/  FSEL R165, R20, -INF , !P2 ;  /* 0xff80000014a57808 */ /* 0x000fe40005000000 */
[----:B------:R-:W-:-:S02]  /*57e0*/  ISETP.GE.AND P2, PT, R2, R208, PT ;  /* 0x000000d00200720c */ /* 0x000fc40003f46270 */
[----:B------:R-:W-:Y:S02]  /*57f0*/  FMNMX.FTZ R8, R13, R8, !PT ;  /* 0x000000080d087209 */ /* 0x000fe40007810000 */
        /* <DEDUP_REMOVED lines=8> */
[----:B------:R-:W-:Y:S02]  /*5880*/  FMNMX.FTZ R6, R35, R6, !PT ;  /* 0x0000000623067209 */ /* 0x000fe40007810000 */
[----:B------:R-:W-:Y:S02]  /*5890*/  FSEL R229, R22, -INF , !P4 ;  /* 0xff80000016e57808 */ /* 0x000fe40006000000 */
[----:B------:R-:W-:-:S02]  /*58a0*/  FSEL R231, R16, -INF , !P0 ;  /* 0xff80000010e77808 */ /* 0x000fc40004000000 */
[----:B------:R-:W-:Y:S02]  /*58b0*/  FSEL R233, R21, -INF , !P5 ;  /* 0xff80000015e97808 */ /* 0x000fe40006800000 */
[C---:B------:R-:W-:Y:S02]  /*58c0*/  ISETP.GE.AND P4, PT, R3.reuse, R210, PT ;  /* 0x000000d20300720c */ /* 0x040fe40003f86270 */
[----:B------:R-:W-:Y:S02]  /*58d0*/  ISETP.GE.AND P0, PT, R3, R208, PT ;  /* 0x000000d00300720c */ /* 0x000fe40003f06270 */
[----:B------:R-:W-:Y:S02]  /*58e0*/  ISETP.GE.AND P5, PT, R2, R210, PT ;  /* 0x000000d20200720c */ /* 0x000fe40003fa6270 */
[----:B------:R-:W-:Y:S02]  /*58f0*/  FMNMX.FTZ R8, R165, R8, !PT ;  /* 0x00000008a5087209 */ /* 0x000fe40007810000 */
[----:B------:R-:W-:-:S02]  /*5900*/  FMNMX.FTZ R6, R11, R6, !PT ;  /* 0x000000060b067209 */ /* 0x000fc40007810000 */
[----:B------:R-:W-:Y:S02]  /*5910*/  FSEL R171, R23, -INF , !P1 ;  /* 0xff80000017ab7808 */ /* 0x000fe40004800000 */
[C---:B------:R-:W-:Y:S01]  /*5920*/  ISETP.GE.AND P1, PT, R2.reuse, R208, PT ;  /* 0x000000d00200720c */ /* 0x040fe20003f26270 */
[----:B------:R-:W-:Y:S01]  /*5930*/  LDSM.16.MT88.4 R20, [R188+0xc800] ;  /* 0x00c80000bc14783b */ /* 0x000fe20000004200 */
[C---:B------:R-:W-:Y:S02]  /*5940*/  ISETP.LT.OR P4, PT, R3.reuse, R211, P4 ;  /* 0x000000d30300720c */ /* 0x040fe40002781670 */
[----:B------:R-:W-:Y:S02]  /*5950*/  ISETP.LT.OR P0, PT, R3, R209, P0 ;  /* 0x000000d10300720c */ /* 0x000fe40000701670 */
[----:B------:R-:W-:Y:S02]  /*5960*/  ISETP.LT.OR P5, PT, R2, R211, P5 ;  /* 0x000000d30200720c */ /* 0x000fe40002fa1670 */
[----:B------:R-:W-:-:S02]  /*5970*/  IADD3 R3, R4, 0x31, RZ ;  /* 0x0000003104037810 */ /* 0x000fc40007ffe0ff */
[----:B------:R-:W-:Y:S02]  /*5980*/  FMNMX.FTZ R8, R233, R8, !PT ;  /* 0x00000008e9087209 */ /* 0x000fe40007810000 */
[----:B------:R-:W-:Y:S02]  /*5990*/  FMNMX.FTZ R6, R31, R6, !PT ;  /* 0x000000061f067209 */ /* 0x000fe40007810000 */
[----:B------:R-:W-:Y:S02]  /*59a0*/  ISETP.LT.OR P1, PT, R2, R209, P1 ;  /* 0x000000d10200720c */ /* 0x000fe40000f21670 */
[----:B------:R-:W-:Y:S02]  /*59b0*/  FSEL R227, R18, -INF , !P2 ;  /* 0xff80000012e37808 */ /* 0x000fe40005000000 */
        /* <DEDUP_REMOVED lines=13> */
[----:B------:R-:W-:-:S02]  /*5a90*/  IADD3 R4, R4, 0x39, RZ ;  /* 0x0000003904047810 */ /* 0x000fc40007ffe0ff */
[----:B------:R-:W-:Y:S02]  /*5aa0*/  FMNMX.FTZ R6, R229, R6, !PT ;  /* 0x00000006e5067209 */ /* 0x000fe40007810000 */
[----:B------:R-:W-:Y:S02]  /*5ab0*/  FSEL R219, R68, -INF , !P5 ;  /* 0xff80000044db7808 */ /* 0x000fe40006800000 */
[----:B------:R-:W-:Y:S02]  /*5ac0*/  FMNMX.FTZ R8, R223, R8, !PT ;  /* 0x00000008df087209 */ /* 0x000fe40007810000 */
[----:B------:R-:W-:Y:S02]  /*5ad0*/  ISETP.GE.AND P4, PT, R4, R210, PT ;  /* 0x000000d20400720c */ /* 0x000fe40003f86270 */
[----:B------:R-:W-:Y:S02]  /*5ae0*/  FMNMX.FTZ R6, R171, R6, !PT ;  /* 0x00000006ab067209 */ /* 0x000fe40007810000 */
[----:B------:R-:W-:-:S02]  /*5af0*/  FSEL R217, R19, -INF , !P1 ;  /* 0xff80000013d97808 */ /* 0x000fc40004800000 */
[----:B------:R-:W-:Y:S02]  /*5b00*/  FMNMX.FTZ R10, R219, R8, !PT ;  /* 0x00000008db0a7209 */ /* 0x000fe40007810000 */
[-C--:B------:R-:W-:Y:S02]  /*5b10*/  ISETP.GE.AND P1, PT, R2, R208.reuse, PT ;  /* 0x000000d00200720c */ /* 0x080fe40003f26270 */
[----:B------:R-:W-:Y:S02]  /*5b20*/  ISETP.LT.OR P4, PT, R4, R211, P4 ;  /* 0x000000d30400720c */ /* 0x000fe40002781670 */
[----:B------:R-:W-:Y:S02]  /*5b30*/  ISETP.GE.AND P2, PT, R3, R208, PT ;  /* 0x000000d00300720c */ /* 0x000fe40003f46270 */
[----:B------:R-:W-:Y:S02]  /*5b40*/  FMNMX.FTZ R8, R227, R6, !PT ;  /* 0x00000006e3087209 */ /* 0x000fe40007810000 */
[----:B------:R-:W-:-:S02]  /*5b50*/  ISETP.LT.OR P1, PT, R2, R209, P1 ;  /* 0x000000d10200720c */ /* 0x000fc40000f21670 */
[----:B------:R-:W-:Y:S02]  /*5b60*/  FSEL R215, R69, -INF , !P4 ;  /* 0xff80000045d77808 */ /* 0x000fe40006000000 */
[----:B------:R-:W-:Y:S02]  /*5b70*/  ISETP.LT.OR P2, PT, R3, R209, P2 ;  /* 0x000000d10300720c */ /* 0x000fe40001741670 */
[----:B------:R-:W-:Y:S02]  /*5b80*/  FSEL R213, R66, -INF , !P0 ;  /* 0xff80000042d57808 */ /* 0x000fe40004000000 */
[----:B------:R-:W-:Y:S02]  /*5b90*/  FMNMX.FTZ R2, R217, R8, !PT ;  /* 0x00000008d9027209 */ /* 0x000fe40007810000 */
[----:B------:R-:W-:Y:S02]  /*5ba0*/  FMNMX.FTZ R6, R215, R10, !PT ;  /* 0x0000000ad7067209 */ /* 0x000fe40007810000 */
[----:B------:R-:W-:-:S02]  /*5bb0*/  ISETP.GE.AND P0, PT, R4, R208, PT ;  /* 0x000000d00400720c */ /* 0x000fc40003f06270 */
[----:B------:R-:W-:Y:S01]  /*5bc0*/  FSEL R143, R67, -INF , !P2 ;  /* 0xff800000438f7808 */ /* 0x000fe20005000000 */
[----:B------:R-:W1:Y:S01]  /*5bd0*/  SHFL.BFLY PT, R3, R6, 0x2, 0x1f ;  /* 0x0c401f0006037f89 */ /* 0x000e6200000e0000 */
[----:B------:R-:W-:Y:S02]  /*5be0*/  FMNMX.FTZ R2, R213, R2, !PT ;  /* 0x00000002d5027209 */ /* 0x000fe40007810000 */
[----:B------:R-:W-:Y:S01]  /*5bf0*/  ISETP.LT.OR P0, PT, R4, R209, P0 ;  /* 0x000000d10400720c */ /* 0x000fe20000701670 */
[----:B------:R-:W-:Y:S01]  /*5c00*/  LDSM.16.MT88.4 R64, [R184+0xe000] ;  /* 0x00e00000b840783b */ /* 0x000fe20000004200 */
[----:B------:R-:W-:Y:S02]  /*5c10*/  FSEL R141, R70, -INF , !P1 ;  /* 0xff800000468d7808 */ /* 0x000fe40004800000 */
[----:B------:R-:W-:Y:S02]  /*5c20*/  FMNMX.FTZ R2, R143, R2, !PT ;  /* 0x000000028f027209 */ /* 0x000fe40007810000 */
[----:B------:R-:W-:-:S02]  /*5c30*/  FSEL R169, R71, -INF , !P0 ;  /* 0xff80000047a97808 */ /* 0x000fc40004000000 */
[----:B------:R-:W-:-:S04]  /*5c40*/  FMNMX.FTZ R2, R141, R2, !PT ;  /* 0x000000028d027209 */ /* 0x000fc80007810000 */
[----:B------:R-:W-:-:S05]  /*5c50*/  FMNMX.FTZ R19, R169, R2, !PT ;  /* 0x00000002a9137209 */ /* 0x000fca0007810000 */
[----:B------:R-:W2:Y:S01]  /*5c60*/  SHFL.BFLY PT, R2, R19, 0x2, 0x1f ;  /* 0x0c401f0013027f89 */ /* 0x000ea200000e0000 */
[----:B-1----:R-:W-:-:S03]  /*5c70*/  FMNMX.FTZ R17, R6, R3, !PT ;  /* 0x0000000306117209 */ /* 0x002fc60007810000 */
[----:B------:R-:W-:Y:S04]  /*5c80*/  LDSM.16.MT88.4 R4, [R184+0x10000] ;  /* 0x01000000b804783b */ /* 0x000fe80000004200 */
[----:B------:R-:W1:Y:S01]  /*5c90*/  SHFL.BFLY PT, R132, R17, 0x1, 0x1f ;  /* 0x0c201f0011847f89 */ /* 0x000e6200000e0000 */
[----:B--2---:R-:W-:-:S05]  /*5ca0*/  FMNMX.FTZ R2, R19, R2, !PT ;  /* 0x0000000213027209 */ /* 0x004fca0007810000 */
[----:B------:R-:W2:Y:S01]  /*5cb0*/  SHFL.BFLY PT, R3, R2, 0x1, 0x1f ;  /* 0x0c201f0002037f89 */ /* 0x000ea200000e0000 */
[----:B-1----:R-:W-:-:S03]  /*5cc0*/  FMNMX.FTZ R132, R17, R132, !PT ;  /* 0x0000008411847209 */ /* 0x002fc60007810000 */
[----:B------:R-:W-:Y:S01]  /*5cd0*/  LDSM.16.MT88.4 R16, [R185+0xe800] ;  /* 0x00e80000b910783b */ /* 0x000fe20000004200 */
[C---:B------:R-:W-:Y:S01]  /*5ce0*/  FSETP.NEU.FTZ.AND P0, PT, R132.reuse, -INF , PT ;  /* 0xff8000008400780b */ /* 0x040fe20003f1d000 */
[----:B------:R-:W-:-:S05]  /*5cf0*/  FMUL.FTZ R140, R132, c[0x0][0x23c] ;  /* 0x00008f00848c7a20 */ /* 0x000fca0000410000 */
[----:B------:R-:W-:-:S05]  /*5d00*/  FSEL R140, R140, RZ, P0 ;  /* 0x000000ff8c8c7208 */ /* 0x000fca0000000000 */
[--C-:B------:R-:W-:Y:S02]  /*5d10*/  FFMA.FTZ R156, R41, c[0x0][0x23c], -R140.reuse ;  /* 0x00008f00299c7a23 */ /* 0x100fe4000001088c */
[--C-:B------:R-:W-:Y:S01]  /*5d20*/  FFMA.FTZ R157, R43, c[0x0][0x23c], -R140.reuse ;  /* 0x00008f002b9d7a23 */ /* 0x100fe2000001088c */
[----:B--2---:R-:W-:Y:S01]  /*5d30*/  FMNMX.FTZ R3, R2, R3, !PT ;  /* 0x0000000302037209 */ /* 0x004fe20007810000 */
[----:B------:R-:W1:Y:S01]  /*5d40*/  LDSM.16.MT88.4 R40, [R188+0xe000] ;  /* 0x00e00000bc28783b */ /* 0x000e620000004200 */
[--C-:B------:R-:W-:Y:S01]  /*5d50*/  FFMA.FTZ R163, R36, c[0x0][0x23c], -R140.reuse ;  /* 0x00008f0024a37a23 */ /* 0x100fe2000001088c */
[----:B------:R-:W-:Y:S01]  /*5d60*/  MUFU.EX2 R156, R156 ;  /* 0x0000009c009c7308 */ /* 0x000fe20000000800 */
[C---:B------:R-:W-:Y:S01]  /*5d70*/  FSETP.NEU.FTZ.AND P0, PT, R3.reuse, -INF , PT ;  /* 0xff8000000300780b */ /* 0x040fe20003f1d000 */
[----:B------:R-:W-:Y:S02]  /*5d80*/  FMUL.FTZ R162, R3, c[0x0][0x23c] ;  /* 0x00008f0003a27a20 */ /* 0x000fe40000410000 */
[----:B------:R-:W-:-:S02]  /*5d90*/  FFMA.FTZ R152, R33, c[0x0][0x23c], -R140 ;  /* 0x00008f0021987a23 */ /* 0x000fc4000001088c */
[--C-:B------:R-:W-:Y:S01]  /*5da0*/  FFMA.FTZ R155, R15, c[0x0][0x23c], -R140.reuse ;  /* 0x00008f000f9b7a23 */ /* 0x100fe2000001088c */
[----:B------:R-:W-:Y:S01]  /*5db0*/  FSEL R162, R162, RZ, P0 ;  /* 0x000000ffa2a27208 */ /* 0x000fe20000000000 */
[----:B------:R-:W2:Y:S01]  /*5dc0*/  MUFU.EX2 R163, R163 ;  /* 0x000000a300a37308 */ /* 0x000ea20000000800 */
[--C-:B------:R-:W-:Y:S01]  /*5dd0*/  FFMA.FTZ R150, R29, c[0x0][0x23c], -R140.reuse ;  /* 0x00008f001d967a23 */ /* 0x100fe2000001088c */
[----:B------:R-:W-:Y:S01]  /*5de0*/  LEA R214, P0, R133, c[0x0][0x168], 0x1 ;  /* 0x00005a0085d67a11 */ /* 0x000fe200078008ff */
[----:B------:R-:W-:Y:S02]  /*5df0*/  FFMA.FTZ R149, R13, c[0x0][0x23c], -R140 ;  /* 0x00008f000d957a23 */ /* 0x000fe4000001088c */
[--C-:B------:R-:W-:Y:S01]  /*5e00*/  FFMA.FTZ R154, R38, c[0x0][0x23c], -R162.reuse ;  /* 0x00008f00269a7a23 */ /* 0x100fe200000108a2 */
[----:B------:R-:W-:Y:S01]  /*5e10*/  LDSM.16.MT88.4 R12, [R184+0xe800] ;  /* 0x00e80000b80c783b */ /* 0x000fe20000004200 */
[--C-:B------:R-:W-:Y:S01]  /*5e20*/  FFMA.FTZ R159, R39, c[0x0][0x23c], -R162.reuse ;  /* 0x00008f00279f7a23 */ /* 0x100fe200000108a2 */
[----:B------:R-:W-:Y:S01]  /*5e30*/  MUFU.EX2 R157, R157 ;  /* 0x0000009d009d7308 */ /* 0x000fe20000000800 */
[----:B------:R-:W-:-:S02]  /*5e40*/  FFMA.FTZ R161, R37, c[0x0][0x23c], -R162 ;  /* 0x00008f0025a17a23 */ /* 0x000fc400000108a2 */
[--C-:B------:R-:W-:Y:S02]  /*5e50*/  FFMA.FTZ R148, R35, c[0x0][0x23c], -R162.reuse ;  /* 0x00008f0023947a23 */ /* 0x100fe400000108a2 */
[--C-:B------:R-:W-:Y:S01]  /*5e60*/  FFMA.FTZ R153, R11, c[0x0][0x23c], -R162.reuse ;  /* 0x00008f000b997a23 */ /* 0x100fe200000108a2 */
[----:B------:R-:W-:Y:S01]  /*5e70*/  LDSM.16.MT88.4 R32, [R185+0xc800] ;  /* 0x00c80000b920783b */ /* 0x000fe20000004200 */
[----:B------:R-:W-:Y:S01]  /*5e80*/  FFMA.FTZ R151, R9, c[0x0][0x23c], -R162 ;  /* 0x00008f0009977a23 */ /* 0x000fe200000108a2 */
[----:B------:R-:W3:Y:S01]  /*5e90*/  MUFU.EX2 R152, R152 ;  /* 0x0000009800987308 */ /* 0x000ee20000000800 */
[----:B--2---:R-:W-:Y:S01]  /*5ea0*/  F2FP.BF16.PACK_AB R96, R156, R163 ;  /* 0x000000a39c60723e */ /* 0x004fe200000010ff */
[----:B------:R-:W2:Y:S01]  /*5eb0*/  LDSM.16.MT88.4 R8, [R188+0xe800] ;  /* 0x00e80000bc08783b */ /* 0x000ea20000004200 */
[----:B------:R-:W-:Y:S02]  /*5ec0*/  FFMA.FTZ R146, R25, c[0x0][0x23c], -R140 ;  /* 0x00008f0019927a23 */ /* 0x000fe4000001088c */
[----:B------:R-:W-:-:S02]  /*5ed0*/  FFMA.FTZ R2, R31, c[0x0][0x23c], -R162 ;  /* 0x00008f001f027a23 */ /* 0x000fc400000108a2 */
[----:B------:R-:W-:Y:S01]  /*5ee0*/  FFMA.FTZ R0, R27, c[0x0][0x23c], -R162 ;  /* 0x00008f001b007a23 */ /* 0x000fe200000108a2 */
[----:B------:R-:W-:Y:S01]  /*5ef0*/  MUFU.EX2 R154, R154 ;  /* 0x0000009a009a7308 */ /* 0x000fe20000000800 */
[----:B------:R-:W-:Y:S01]  /*5f00*/  LDSM.16.MT88.4 R28, [R184+0xc800] ;  /* 0x00c80000b81c783b */ /* 0x000fe20000004200 */
[--C-:B------:R-:W-:Y:S02]  /*5f10*/  FFMA.FTZ R158, R165, c[0x0][0x23c], -R140.reuse ;  /* 0x00008f00a59e7a23 */ /* 0x100fe4000001088c */
[--C-:B------:R-:W-:Y:S01]  /*5f20*/  FFMA.FTZ R165, R233, c[0x0][0x23c], -R140.reuse ;  /* 0x00008f00e9a57a23 */ /* 0x100fe2000001088c */
[----:B------:R-:W-:Y:S01]  /*5f30*/  LDSM.16.MT88.4 R24, [R186+0xe800] ;  /* 0x00e80000ba18783b */ /* 0x000fe20000004200 */
[--C-:B------:R-:W-:Y:S02]  /*5f40*/  FFMA.FTZ R160, R231, c[0x0][0x23c], -R140.reuse ;  /* 0x00008f00e7a07a23 */ /* 0x100fe4000001088c */
        /* <DEDUP_REMOVED lines=9> */
[----:B------:R-:W-:Y:S01]  /*5fe0*/  FFMA.FTZ R219, R215, c[0x0][0x23c], -R140 ;  /* 0x00008f00d7db7a23 */ /* 0x000fe2000001088c */
[----:B------:R-:W3:Y:S01]  /*5ff0*/  MUFU.EX2 R148, R148 ;  /* 0x0000009400947308 */ /* 0x000ee20000000800 */
[----:B----4-:R-:W-:Y:S01]  /*6000*/  F2FP.BF16.PACK_AB R97, R159, R154 ;  /* 0x0000009a9f61723e */ /* 0x010fe200000010ff */
[----:B------:R-:W-:-:S02]  /*6010*/  FFMA.FTZ R212, R213, c[0x0][0x23c], -R162 ;  /* 0x00008f00d5d47a23 */ /* 0x000fc400000108a2 */
[--C-:B------:R-:W-:Y:S02]  /*6020*/  FFMA.FTZ R213, R143, c[0x0][0x23c], -R162.reuse ;  /* 0x00008f008fd57a23 */ /* 0x100fe400000108a2 */
[----:B------:R-:W-:Y:S02]  /*6030*/  FFMA.FTZ R215, R141, c[0x0][0x23c], -R162 ;  /* 0x00008f008dd77a23 */ /* 0x000fe400000108a2 */
[----:B------:R-:W-:Y:S01]  /*6040*/  MUFU.EX2 R155, R155 ;  /* 0x0000009b009b7308 */ /* 0x000fe20000000800 */
[--C-:B------:R-:W-:Y:S02]  /*6050*/  FFMA.FTZ R168, R225, c[0x0][0x23c], -R140.reuse ;  /* 0x00008f00e1a87a23 */ /* 0x100fe4000001088c */
[----:B------:R-:W-:Y:S02]  /*6060*/  FFMA.FTZ R223, R223, c[0x0][0x23c], -R140 ;  /* 0x00008f00dfdf7a23 */ /* 0x000fe4000001088c */
[----:B------:R-:W-:Y:S01]  /*6070*/  FFMA.FTZ R162, R169, c[0x0][0x23c], -R162 ;  /* 0x00008f00a9a27a23 */ /* 0x000fe200000108a2 */
[----:B------:R-:W-:Y:S01]  /*6080*/  LDSM.16.MT88.4 R140, [R186+0xd800] ;  /* 0x00d80000ba8c783b */ /* 0x000fe20000004200 */
[----:B------:R-:W-:Y:S01]  /*6090*/  FADD.FTZ R154, R154, R159 ;  /* 0x0000009f9a9a7221 */ /* 0x000fe20000010000 */
[----:B---3--:R-:W-:Y:S01]  /*60a0*/  F2FP.BF16.PACK_AB R99, R148, R161 ;  /* 0x000000a19463723e */ /* 0x008fe200000010ff */
[----:B------:R-:W3:Y:S01]  /*60b0*/  MUFU.EX2 R150, R150 ;  /* 0x0000009600967308 */ /* 0x000ee20000000800 */
[----:B------:R-:W-:-:S02]  /*60c0*/  FADD.FTZ R156, R163, R156 ;  /* 0x0000009ca39c7221 */ /* 0x000fc40000010000 */
[----:B------:R-:W-:Y:S02]  /*60d0*/  FADD.FTZ R161, R161, R154 ;  /* 0x0000009aa1a17221 */ /* 0x000fe40000010000 */
[----:B------:R-:W-:Y:S01]  /*60e0*/  FADD.FTZ R157, R157, R156 ;  /* 0x0000009c9d9d7221 */ /* 0x000fe20000010000 */
[----:B-1----:R-:W-:Y:S01]  /*60f0*/  HMMA.16816.F32.BF16 R36, R96, R40, RZ ;  /* 0x000000286024723c */ /* 0x002fe200000418ff */
[----:B------:R-:W-:Y:S01]  /*6100*/  FADD.FTZ R148, R148, R161 ;  /* 0x000000a194947221 */ /* 0x000fe20000010000 */
[----:B------:R-:W-:Y:S01]  /*6110*/  MUFU.EX2 R149, R149 ;  /* 0x0000009500957308 */ /* 0x000fe20000000800 */
[----:B------:R-:W-:-:S05]  /*6120*/  FADD.FTZ R152, R152, R157 ;  /* 0x0000009d98987221 */ /* 0x000fca0000010000 */
        /* <DEDUP_REMOVED lines=52> */
[----:B------:R-:W-:-:S04]  /*6470*/  FADD.FTZ R151, R151, R2 ;  /* 0x0000000297977221 */ /* 0x000fc80000010000 */
[----:B------:R-:W-:Y:S02]  /*6480*/  FADD.FTZ R151, R0, R151 ;  /* 0x0000009700977221 */ /* 0x000fe40000010000 */
[C---:B--2---:R-:W-:Y:S08]  /*6490*/  HMMA.16816.F32.BF16 R36, R4.reuse, R8, R36 ;  /* 0x000000080424723c */ /* 0x044ff00000041824 */
        /* <DEDUP_REMOVED lines=35> */
[----:B-----5:R-:W-:-:S02]  /*66d0*/  F2FP.BF16.PACK_AB R4, R165, R158 ;  /* 0x0000009ea504723e */ /* 0x020fc400000010ff */
        /* <DEDUP_REMOVED lines=51> */
[----:B------:R-:W-:Y:S01]  /*6a10*/  FADD.FTZ R217, R162, R215 ;  /* 0x000000d7a2d97221 */ /* 0x000fe20000010000 */
[----:B------:R-:W-:Y:S02]  /*6a20*/  LEA.HI.X R215, R133, c[0x0][0x16c], R134, 0x1, P0 ;  /* 0x00005b0085d77a11 */ /* 0x000fe400000f0c86 */
        /* <DEDUP_REMOVED lines=38> */
[----:B------:R-:W-:-:S04]  /*6c90*/  DEPBAR.LE SB0, 0x0 ;  /* 0x000080000000791a */ /* 0x000fc80000000000 */
[----:B------:R-:W-:Y:S01]  /*6ca0*/  ULDC.64 UR4, c[0x0][0x118] ;  /* 0x0000460000047ab9 */ /* 0x000fe20000000a00 */
[----:B------:R-:W-:Y:S02]  /*6cb0*/  IABS R0, c[0x0][0x2d0] ;  /* 0x0000b40000007a13 */ /* 0x000fe40000000000 */
[----:B------:R-:W-:Y:S01]  /*6cc0*/  IADD3 R203, R147, -0x2, RZ ;  /* 0xfffffffe93cb7810 */ /* 0x000fe20007ffe0ff */
[----:B------:R-:W-:Y:S06]  /*6cd0*/  BAR.SYNC.DEFER_BLOCKING 0x0 ;  /* 0x0000000000007b1d */ /* 0x000fec0000010000 */
[----:B------:R-:W-:Y:S05]  /*6ce0*/  @!P3 BRA `(.L_x_2800) ;  /* 0x000003a00000b947 */ /* 0x000fea0003800000 */
[----:B------:R-:W1:Y:S01]  /*6cf0*/  I2F.RP R7, R0 ;  /* 0x0000000000077306 */ /* 0x000e620000209400 */
[----:B------:R-:W-:-:S05]  /*6d00*/  IMAD.SHL.U32 R2, R203, 0x40, RZ ;  /* 0x00000040cb027824 */ /* 0x000fca00078e00ff */
[----:B------:R-:W-:Y:S02]  /*6d10*/  IADD3 R10, R2, 0x40, RZ ;  /* 0x00000040020a7810 */ /* 0x000fe40007ffe0ff */
[----:B------:R-:W-:Y:S02]  /*6d20*/  IABS R4, R2 ;  /* 0x0000000200047213 */ /* 0x000fe40000000000 */
[----:B------:R-:W-:Y:S02]  /*6d30*/  IABS R6, R10 ;  /* 0x0000000a00067213 */ /* 0x000fe40000000000 */
[----:B------:R-:W-:Y:S02]  /*6d40*/  LOP3.LUT R10, R10, c[0x0][0x2d0], RZ, 0x3c, !PT ;  /* 0x0000b4000a0a7a12 */ /* 0x000fe400078e3cff */
[----:B------:R-:W-:Y:S01]  /*6d50*/  LOP3.LUT R2, R2, c[0x0][0x2d0], RZ, 0x3c, !PT ;  /* 0x0000b40002027a12 */ /* 0x000fe200078e3cff */
[----:B-1----:R-:W1:Y:S01]  /*6d60*/  MUFU.RCP R8, R7 ;  /* 0x0000000700087308 */ /* 0x002e620000001000 */
[----:B------:R-:W-:-:S02]  /*6d70*/  ISETP.GE.AND P2, PT, R10, RZ, PT ;  /* 0x000000ff0a00720c */ /* 0x000fc40003f46270 */
[----:B------:R-:W-:Y:S02]  /*6d80*/  ISETP.GE.AND P0, PT, R2, RZ, PT ;  /* 0x000000ff0200720c */ /* 0x000fe40003f06270 */
[----:B------:R-:W-:Y:S02]  /*6d90*/  LOP3.LUT R2, RZ, c[0x0][0x2d0], RZ, 0x33, !PT ;  /* 0x0000b400ff027a12 */ /* 0x000fe400078e33ff */
[----:B-1----:R-:W-:-:S04]  /*6da0*/  IADD3 R8, R8, 0xffffffe, RZ ;  /* 0x0ffffffe08087810 */ /* 0x002fc80007ffe0ff */
        /* <DEDUP_REMOVED lines=19> */
[----:B------:R-:W-:-:S07]  /*6ee0*/  ISETP.NE.AND P1, PT, RZ, c[0x0][0x2d0], PT ;  /* 0x0000b400ff007a0c */ /* 0x000fce0003f25270 */
        /* <DEDUP_REMOVED lines=18> */
[----:B--2---:R-:W-:-:S05]  /*7010*/  IMAD.IADD R6, R6, 0x1, -R7 ;  /* 0x0000000106067824 */ /* 0x004fca00078e0a07 */
[----:B------:R-:W-:-:S05]  /*7020*/  SHF.R.S32.HI R4, RZ, 0x1f, R6 ;  /* 0x0000001fff047819 */ /* 0x000fca0000011406 */
[----:B------:R-:W-:-:S04]  /*7030*/  IMAD R5, R4, c[0x0][0x188], RZ ;  /* 0x0000620004057a24 */ /* 0x000fc800078e02ff */
[C---:B------:R-:W-:Y:S02]  /*7040*/  IMAD R5, R6.reuse, c[0x0][0x18c], R5 ;  /* 0x0000630006057a24 */ /* 0x040fe400078e0205 */
[----:B------:R-:W-:-:S04]  /*7050*/  IMAD.WIDE.U32 R6, R6, c[0x0][0x188], R8 ;  /* 0x0000620006067a25 */ /* 0x000fc800078e0008 */
[----:B------:R-:W-:Y:S01]  /*7060*/  IMAD.IADD R4, R7, 0x1, R5 ;  /* 0x0000000107047824 */ /* 0x000fe200078e0205 */
[----:B------:R-:W-:Y:S01]  /*7070*/  MOV R9, R6 ;  /* 0x0000000600097202 */ /* 0x000fe20000000f00 */
[----:B------:R-:W-:Y:S05]  /*7080*/  BRA `(.L_x_2801) ;  /* 0x0000003000007947 */ /* 0x000fea0003800000 */
.L_x_2800:
[----:B------:R-:W-:-:S05]  /*7090*/  IMAD.MOV.U32 R9, RZ, RZ, c[0x0][0x1a0] ;  /* 0x00006800ff097624 */ /* 0x000fca00078e00ff */
[----:B------:R-:W-:-:S04]  /*70a0*/  LEA R9, -R9, RZ, 0x6 ;  /* 0x000000ff09097211 */ /* 0x000fc800078e31ff */
[----:B------:R-:W-:Y:S02]  /*70b0*/  SHF.R.S32.HI R4, RZ, 0x1f, R9 ;  /* 0x0000001fff047819 */ /* 0x000fe40000011409 */
.L_x_2801:
[C---:B------:R-:W-:Y:S02]  /*70c0*/  IADD3 R2, R204.reuse, 0x40, RZ ;  /* 0x00000040cc027810 */ /* 0x040fe40007ffe0ff */
[----:B------:R-:W-:Y:S02]  /*70d0*/  IADD3 R5, R204, 0x80, RZ ;  /* 0x00000080cc057810 */ /* 0x000fe40007ffe0ff */
[----:B------:R-:W-:Y:S02]  /*70e0*/  ISETP.GE.AND P4, PT, R2, c[0x0][0x220], PT ;  /* 0x0000880002007a0c */ /* 0x000fe40003f86270 */
[----:B------:R-:W-:Y:S02]  /*70f0*/  ISETP.GE.AND P2, PT, R5, c[0x0][0x220], PT ;  /* 0x0000880005007a0c */ /* 0x000fe40003f46270 */
[----:B------:R-:W-:Y:S02]  /*7100*/  ISETP.GE.AND P5, PT, R204, c[0x0][0x220], PT ;  /* 0x00008800cc007a0c */ /* 0x000fe40003fa6270 */
[----:B------:R-:W-:-:S04]  /*7110*/  LEA R212, P6, R9, R220, 0x1 ;  /* 0x000000dc09d47211 */ /* 0x000fc800078c08ff */
[----:B------:R-:W-:-:S03]  /*7120*/  LEA.HI.X R213, R9, R221, R4, 0x1, P6 ;  /* 0x000000dd09d57211 */ /* 0x000fc600030f0c04 */
[CC--:B------:R-:W-:Y:S02]  /*7130*/  @!P4 IADD3 R6, P1, R9.reuse, R144.reuse, RZ ;  /* 0x000000900906c210 */ /* 0x0c0fe40007f3e0ff */
[----:B------:R-:W-:Y:S02]  /*7140*/  @!P2 IADD3 R7, P0, R9, R144, RZ ;  /* 0x000000900907a210 */ /* 0x000fe40007f1e0ff */
[----:B------:R-:W-:Y:S01]  /*7150*/  @P5 STS.128 [R202+0xc000], RZ ;  /* 0x00c000ffca005388 */ /* 0x000fe20000000c00 */
[--C-:B------:R-:W-:Y:S01]  /*7160*/  @!P4 IMAD.X R5, R4, 0x1, R135.reuse, P1 ;  /* 0x000000010405c824 */ /* 0x100fe200008e0687 */
        /* <DEDUP_REMOVED lines=8> */
[----:B------:R-:W-:Y:S01]  /*71f0*/  IADD3 R5, P1, R200, R9, RZ ;  /* 0x00000009c8057210 */ /* 0x000fe20007f3e0ff */
[----:B------:R-:W-:Y:S01]  /*7200*/  @P4 STS.128 [R202+0xe000], RZ ;  /* 0x00e000ffca004388 */ /* 0x000fe20000000c00 */
[----:B------:R-:W-:Y:S02]  /*7210*/  @!P2 LEA.HI.X R13, R7, c[0x0][0x174], R2, 0x1, P0 ;  /* 0x00005d00070daa11 */ /* 0x000fe400000f0c02 */
[----:B------:R-:W-:Y:S01]  /*7220*/  @!P4 IADD3 R9, P0, R5, R144, RZ ;  /* 0x000000900509c210 */ /* 0x000fe20007f1e0ff */
[----:B------:R-:W-:Y:S01]  /*7230*/  IMAD.X R2, R199, 0x1, R4, P1 ;  /* 0x00000001c7027824 */ /* 0x000fe200008e0604 */
[----:B------:R-:W-:Y:S01]  /*7240*/  @!P5 LEA R16, P1, R5, R220, 0x1 ;  /* 0x000000dc0510d211 */ /* 0x000fe200078208ff */
[----:B------:R-:W-:Y:S01]  /*7250*/  @!PT LDS RZ, [RZ] ;  /* 0x00000000fffff984 */ /* 0x000fe20000000800 */
[----:B------:R-:W-:Y:S01]  /*7260*/  @!PT LDS RZ, [RZ] ;  /* 0x00000000fffff984 */ /* 0x000fe20000000800 */
[----:B------:R-:W-:Y:S01]  /*7270*/  @!PT LDS RZ, [RZ] ;  /* 0x00000000fffff984 */ /* 0x000fe20000000800 */
[----:B------:R2:W-:Y:S01]  /*7280*/  @!P4 LDGSTS.E.BYPASS.LTC128B.128 [R202+0xe000], [R18.64+0x80] ;  /* 0x0e00008012cacfae */ /* 0x0005e2000b901d44 */
[----:B------:R-:W-:Y:S01]  /*7290*/  @!P4 LEA R14, P6, R9, c[0x0][0x170], 0x1 ;  /* 0x00005c00090eca11 */ /* 0x000fe200078c08ff */
[----:B------:R-:W-:Y:S01]  /*72a0*/  @!P4 IMAD.X R4, R2, 0x1, R135, P0 ;  /* 0x000000010204c824 */ /* 0x000fe200000e0687 */
[----:B------:R-:W-:Y:S01]  /*72b0*/  @!P5 LEA.HI.X R17, R5, R221, R2, 0x1, P1 ;  /* 0x000000dd0511d211 */ /* 0x000fe200008f0c02 */
[----:B------:R-:W-:Y:S01]  /*72c0*/  @P2 STS.128 [R202+0x10000], RZ ;  /* 0x010000ffca002388 */ /* 0x000fe20000000c00 */
[----:B------:R-:W-:-:S02]  /*72d0*/  IADD3 R7, P1, R200, R5, RZ ;  /* 0x00000005c8077210 */ /* 0x000fc40007f3e0ff */
[-C--:B------:R-:W-:Y:S01]  /*72e0*/  @!P2 IADD3 R5, P0, R5, R144.reuse, RZ ;  /* 0x000000900505a210 */ /* 0x080fe20007f1e0ff */
[----:B------:R-:W-:Y:S01]  /*72f0*/  @!PT LDS RZ, [RZ] ;  /* 0x00000000fffff984 */ /* 0x000fe20000000800 */
[----:B------:R-:W-:Y:S01]  /*7300*/  @!PT LDS RZ, [RZ] ;  /* 0x00000000fffff984 */ /* 0x000fe20000000800 */
[----:B------:R-:W-:Y:S01]  /*7310*/  @!PT LDS RZ, [RZ] ;  /* 0x00000000fffff984 */ /* 0x000fe20000000800 */
[----:B------:R3:W-:Y:S01]  /*7320*/  @!P2 LDGSTS.E.BYPASS.LTC128B.128 [R202+0x10000], [R12.64+0x100] ;  /* 0x100001000ccaafae */ /* 0x0007e2000b901d44 */
[----:B------:R-:W-:Y:S01]  /*7330*/  @!P4 LEA.HI.X R15, R9, c[0x0][0x174], R4, 0x1, P6 ;  /* 0x00005d00090fca11 */ /* 0x000fe200030f0c04 */
[----:B------:R-:W-:Y:S01]  /*7340*/  IMAD.X R4, R199, 0x1, R2, P1 ;  /* 0x00000001c7047824 */ /* 0x000fe200008e0602 */
[-C--:B------:R-:W-:Y:S01]  /*7350*/  @!P4 IADD3 R6, P1, R7, R144.reuse, RZ ;  /* 0x000000900706c210 */ /* 0x080fe20007f3e0ff */
[--C-:B------:R-:W-:Y:S01]  /*7360*/  @!P2 IMAD.X R2, R2, 0x1, R135.reuse, P0 ;  /* 0x000000010202a824 */ /* 0x100fe200000e0687 */
[C---:B------:R-:W-:Y:S01]  /*7370*/  @!P2 LEA R10, P0, R5.reuse, c[0x0][0x170], 0x1 ;  /* 0x00005c00050aaa11 */ /* 0x040fe200078008ff */
[----:B------:R-:W-:Y:S03]  /*7380*/  @P5 STS.128 [R202+0xc800], RZ ;  /* 0x00c800ffca005388 */ /* 0x000fe60000000c00 */
[----:B------:R-:W-:Y:S01]  /*7390*/  @!P2 LEA.HI.X R11, R5, c[0x0][0x174], R2, 0x1, P0 ;  /* 0x00005d00050baa11 */ /* 0x000fe200000f0c02 */
[----:B------:R-:W-:Y:S01]  /*73a0*/  @!P4 IMAD.X R5, R4, 0x1, R135, P1 ;  /* 0x000000010405c824 */ /* 0x000fe200008e0687 */
[----:B------:R-:W-:Y:S01]  /*73b0*/  @!P4 LEA R24, P1, R6, c[0x0][0x170], 0x1 ;  /* 0x00005c000618ca11 */ /* 0x000fe200078208ff */
[----:B------:R-:W-:Y:S01]  /*73c0*/  @!PT LDS RZ, [RZ] ;  /* 0x00000000fffff984 */ /* 0x000fe20000000800 */
[----:B------:R-:W-:Y:S01]  /*73d0*/  @!PT LDS RZ, [RZ] ;  /* 0x00000000fffff984 */ /* 0x000fe20000000800 */
[----:B------:R-:W-:Y:S01]  /*73e0*/  @!PT LDS RZ, [RZ] ;  /* 0x00000000fffff984 */ /* 0x000fe20000000800 */
[----:B------:R2:W-:Y:S01]  /*73f0*/  @!P5 LDGSTS.E.BYPASS.LTC128B.128 [R202+0xc800], [R16.64] ;  /* 0x0c80000010cadfae */ /* 0x0005e2000b901d44 */
[----:B------:R-:W-:-:S02]  /*7400*/  @!P2 IADD3 R2, P0, R7, R144, RZ ;  /* 0x000000900702a210 */ /* 0x000fc40007f1e0ff */
[----:B------:R-:W-:Y:S01]  /*7410*/  @!P4 LEA.HI.X R25, R6, c[0x0][0x174], R5, 0x1, P1 ;  /* 0x00005d000619ca11 */ /* 0x000fe200008f0c05 */
[----:B------:R-:W-:Y:S01]  /*7420*/  @P4 STS.128 [R202+0xe800], RZ ;  /* 0x00e800ffca004388 */ /* 0x000fe20000000c00 */
[C---:B------:R-:W-:Y:S01]  /*7430*/  @!P5 LEA R6, P6, R7.reuse, R220, 0x1 ;  /* 0x000000dc0706d211 */ /* 0x040fe200078c08ff */
[----:B------:R-:W-:Y:S01]  /*7440*/  @!P2 IMAD.X R5, R4, 0x1, R135, P0 ;  /* 0x000000010405a824 */ /* 0x000fe200000e0687 */
[----:B------:R-:W-:Y:S01]  /*7450*/  IADD3 R9, P1, R200, R7, RZ ;  /* 0x00000007c8097210 */ /* 0x000fe20007f3e0ff */
[----:B------:R-:W-:Y:S01]  /*7460*/  @!PT LDS RZ, [RZ] ;  /* 0x00000000fffff984 */ /* 0x000fe20000000800 */
[----:B------:R-:W-:Y:S01]  /*7470*/  @!PT LDS RZ, [RZ] ;  /* 0x00000000fffff984 */ /* 0x000fe20000000800 */
[----:B------:R-:W-:Y:S01]  /*7480*/  @!PT LDS RZ, [RZ] ;  /* 0x00000000fffff984 */ /* 0x000fe20000000800 */
[----:B------:R3:W-:Y:S01]  /*7490*/  @!P4 LDGSTS.E.BYPASS.LTC128B.128 [R202+0xe800], [R14.64+0x80] ;  /* 0x0e8000800ecacfae */ /* 0x0007e2000b901d44 */
[C---:B------:R-:W-:Y:S02]  /*74a0*/  @!P2 LEA R26, P0, R2.reuse, c[0x0][0x170], 0x1 ;  /* 0x00005c00021aaa11 */ /* 0x040fe400078008ff */
[--C-:B------:R-:W-:Y:S01]  /*74b0*/  @!P5 LEA.HI.X R7, R7, R221, R4.reuse, 0x1, P6 ;  /* 0x000000dd0707d211 */ /* 0x100fe200030f0c04 */
[----:B------:R-:W-:Y:S01]  /*74c0*/  IMAD.X R4, R199, 0x1, R4, P1 ;  /* 0x00000001c7047824 */ /* 0x000fe200008e0604 */
[----:B------:R-:W-:Y:S01]  /*74d0*/  @!P2 LEA.HI.X R27, R2, c[0x0][0x174], R5, 0x1, P0 ;  /* 0x00005d00021baa11 */ /* 0x000fe200000f0c05 */
[----:B------:R-:W-:Y:S01]  /*74e0*/  @P2 STS.128 [R202+0x10800], RZ ;  /* 0x010800ffca002388 */ /* 0x000fe20000000c00 */
[----:B------:R-:W-:-:S02]  /*74f0*/  @!P4 IADD3 R2, P1, R9, R144, RZ ;  /* 0x000000900902c210 */ /* 0x000fc40007f3e0ff */
[C---:B------:R-:W-:Y:S01]  /*7500*/  @!P2 IADD3 R144, P0, R9.reuse, R144, RZ ;  /* 0x000000900990a210 */ /* 0x040fe20007f1e0ff */
[----:B------:R-:W-:Y:S01]  /*7510*/  @!PT LDS RZ, [RZ] ;  /* 0x00000000fffff984 */ /* 0x000fe20000000800 */
[----:B------:R-:W-:Y:S01]  /*7520*/  @!PT LDS RZ, [RZ] ;  /* 0x00000000fffff984 */ /* 0x000fe20000000800 */
[----:B------:R-:W-:Y:S01]  /*7530*/  @!PT LDS RZ, [RZ] ;  /* 0x00000000fffff984 */ /* 0x000fe20000000800 */
[----:B------:R4:W-:Y:S01]  /*7540*/  @!P2 LDGSTS.E.BYPASS.LTC128B.128 [R202+0x10800], [R10.64+0x100] ;  /* 0x108001000acaafae */ /* 0x0009e2000b901d44 */
[C---:B------:R-:W-:Y:S01]  /*7550*/  @!P5 LEA R28, P6, R9.reuse, R220, 0x1 ;  /* 0x000000dc091cd211 */ /* 0x040fe200078c08ff */
[--C-:B------:R-:W-:Y:S01]  /*7560*/  @!P4 IMAD.X R5, R4, 0x1, R135.reuse, P1 ;  /* 0x000000010405c824 */ /* 0x100fe200008e0687 */
[----:B------:R-:W-:Y:S01]  /*7570*/  @!P4 LEA R30, P1, R2, c[0x0][0x170], 0x1 ;  /* 0x00005c00021eca11 */ /* 0x000fe200078208ff */
[----:B------:R-:W-:Y:S01]  /*7580*/  @P5 STS.128 [R202+0xd000], RZ ;  /* 0x00d000ffca005388 */ /* 0x000fe20000000c00 */
[----:B------:R-:W-:Y:S01]  /*7590*/  @!P5 LEA.HI.X R29, R9, R221, R4, 0x1, P6 ;  /* 0x000000dd091dd211 */ /* 0x000fe200030f0c04 */
[----:B------:R-:W-:Y:S01]  /*75a0*/  @!P2 IMAD.X R135, R4, 0x1, R135, P0 ;  /* 0x000000010487a824 */ /* 0x000fe200000e0687 */
[----:B------:R-:W-:Y:S01]  /*75b0*/  @!P2 LEA R4, P0, R144, c[0x0][0x170], 0x1 ;  /* 0x00005c009004aa11 */ /* 0x000fe200078008ff */
[----:B------:R-:W-:Y:S01]  /*75c0*/  @!PT LDS RZ, [RZ] ;  /* 0x00000000fffff984 */ /* 0x000fe20000000800 */
[----:B------:R-:W-:Y:S01]  /*75d0*/  @!PT LDS RZ, [RZ] ;  /* 0x00000000fffff984 */ /* 0x000fe20000000800 */
[----:B------:R-:W-:Y:S01]  /*75e0*/  @!PT LDS RZ, [RZ] ;  /* 0x00000000fffff984 */ /* 0x000fe20000000800 */
[----:B------:R5:W-:Y:S01]  /*75f0*/  @!P5 LDGSTS.E.BYPASS.LTC128B.128 [R202+0xd000], [R6.64] ;  /* 0x0d00000006cadfae */ /* 0x000be2000b901d44 */
[----:B------:R-:W-:Y:S01]  /*7600*/  @!P4 LEA.HI.X R31, R2, c[0x0][0x174], R5, 0x1, P1 ;  /* 0x00005d00021fca11 */ /* 0x000fe200008f0c05 */
[----:B------:R-:W-:Y:S01]  /*7610*/  IMAD R2, R203, 0x40, R201 ;  /* 0x00000040cb027824 */ /* 0x000fe200078e02c9 */
[----:B------:R-:W-:Y:S01]  /*7620*/  @!P2 LEA.HI.X R5, R144, c[0x0][0x174], R135, 0x1, P0 ;  /* 0x00005d009005aa11 */ /* 0x000fe200000f0c87 */
[----:B------:R-:W-:Y:S03]  /*7630*/  @P4 STS.128 [R202+0xf000], RZ ;  /* 0x00f000ffca004388 */ /* 0x000fe60000000c00 */
[CC--:B------:R-:W-:Y:S01]  /*7640*/  ISETP.GE.AND P6, PT, R2.reuse, R210.reuse, PT ;  /* 0x000000d20200720c */ /* 0x0c0fe20003fc6270 */
[----:B------:R-:W-:Y:S01]  /*7650*/  @!PT LDS RZ, [RZ] ;  /* 0x00000000fffff984 */ /* 0x000fe20000000800 */
[----:B------:R-:W-:Y:S01]  /*7660*/  @!PT LDS RZ, [RZ] ;  /* 0x00000000fffff984 */ /* 0x000fe20000000800 */
[----:B------:R-:W-:Y:S01]  /*7670*/  @!PT LDS RZ, [RZ] ;  /* 0x00000000fffff984 */ /* 0x000fe20000000800 */
[----:B------:R1:W-:Y:S03]  /*7680*/  @!P4 LDGSTS.E.BYPASS.LTC128B.128 [R202+0xf000], [R24.64+0x80] ;  /* 0x0f00008018cacfae */ /* 0x0003e6000b901d44 */
[C---:B------:R-:W-:Y:S01]  /*7690*/  ISETP.LT.OR P6, PT, R2.reuse, R211, P6 ;  /* 0x000000d30200720c */ /* 0x040fe200037c1670 */
        /* <DEDUP_REMOVED lines=21> */
[----:B------:R-:W2:Y:S04]  /*77f0*/  LDSM.16.M88.4 R20, [R193+0x6000] ;  /* 0x00600000c114783b */ /* 0x000ea80000000200 */
[----:B---3--:R-:W3:Y:S04]  /*7800*/  LDSM.16.M88.4 R12, [R193+0x6800] ;  /* 0x00680000c10c783b */ /* 0x008ee80000000200 */
[----:B------:R-:W3:Y:S04]  /*7810*/  LDSM.16.M88.4 R156, [R193+0x7000] ;  /* 0x00700000c19c783b */ /* 0x000ee80000000200 */
[----:B------:R-:W3:Y:S04]  /*7820*/  LDSM.16.M88.4 R144, [R193+0x7800] ;  /* 0x00780000c190783b */ /* 0x000ee80000000200 */
[----:B----4-:R-:W-:Y:S04]  /*7830*/  LDSM.16.M88.4 R8, [R192] ;  /* 0x00000000c008783b */ /* 0x010fe80000000200 */
[----:B------:R-:W4:Y:S04]  /*7840*/  LDSM.16.M88.4 R140, [R191] ;  /* 0x00000000bf8c783b */ /* 0x000f280000000200 */
[----:B------:R-:W4:Y:S04]  /*7850*/  LDSM.16.M88.4 R136, [R183] ;  /* 0x00000000b788783b */ /* 0x000f280000000200 */
[----:B-1----:R-:W1:Y:S04]  /*7860*/  LDSM.16.M88.4 R28, [R181] ;  /* 0x00000000b51c783b */ /* 0x002e680000000200 */
[----:B------:R-:W1:Y:S04]  /*7870*/  LDSM.16.M88.4 R32, [R182] ;  /* 0x00000000b620783b */ /* 0x000e680000000200 */
[----:B------:R-:W-:Y:S01]  /*7880*/  LDSM.16.M88.4 R220, [R190] ;  /* 0x00000000bedc783b */ /* 0x000fe20000000200 */
[C---:B--2---:R-:W-:Y:S03]  /*7890*/  HMMA.16816.F32.BF16 R24, R148.reuse, R20, RZ ;  /* 0x000000149418723c */ /* 0x044fe600000418ff */
[----:B-----5:R-:W2:Y:S04]  /*78a0*/  LDSM.16.M88.4 R4, [R187+0x6000] ;  /* 0x00600000bb04783b */ /* 0x020ea80000000200 */
[----:B------:R-:W5:Y:S01]  /*78b0*/  LDSM.16.M88.4 R224, [R187+0x6800] ;  /* 0x00680000bbe0783b */ /* 0x000f620000000200 */
[C---:B---3--:R-:W-:Y:S03]  /*78c0*/  HMMA.16816.F32.BF16 R16, R148.reuse, R12, RZ ;  /* 0x0000000c9410723c */ /* 0x048fe600000418ff */
[----:B------:R-:W3:Y:S04]  /*78d0*/  LDSM.16.M88.4 R164, [R187+0x7800] ;  /* 0x00780000bba4783b */ /* 0x000ee80000000200 */
[----:B------:R-:W1:Y:S01]  /*78e0*/  LDSM.16.M88.4 R168, [R187+0x7000] ;  /* 0x00700000bba8783b */ /* 0x000e620000000200 */
[C---:B------:R-:W-:Y:S03]  /*78f0*/  HMMA.16816.F32.BF16 R20, R148.reuse, R22, RZ ;  /* 0x000000169414723c */ /* 0x040fe600000418ff */
[----:B------:R-:W0:Y:S05]  /*7900*/  LDGDEPBAR ;  /* 0x00000000000079af */ /* 0x000e2a0000000000 */
[C---:B------:R-:W-:Y:S08]  /*7910*/  HMMA.16816.F32.BF16 R12, R148.reuse, R14, RZ ;  /* 0x0000000e940c723c */ /* 0x040ff000000418ff */
[C---:B------:R-:W-:Y:S08]  /*7920*/  HMMA.16816.F32.BF16 R160, R148.reuse, R156, RZ ;  /* 0x0000009c94a0723c */ /* 0x040ff000000418ff */
[C---:B------:R-:W-:Y:S08]  /*7930*/  HMMA.16816.F32.BF16 R156, R148.reuse, R158, RZ ;  /* 0x0000009e949c723c */ /* 0x040ff000000418ff */
[C---:B------:R-:W-:Y:S08]  /*7940*/  HMMA.16816.F32.BF16 R152, R148.reuse, R144, RZ ;  /* 0x000000909498723c */ /* 0x040ff000000418ff */
[----:B------:R-:W-:Y:S01]  /*7950*/  HMMA.16816.F32.BF16 R148, R148, R146, RZ ;  /* 0x000000929494723c */ /* 0x000fe200000418ff */
[----:B------:R-:W-:Y:S07]  /*7960*/  LDSM.16.M88.4 R144, [R189] ;  /* 0x00000000bd90783b */ /* 0x000fee0000000200 */
[C---:B----4-:R-:W-:Y:S08]  /*7970*/  HMMA.16816.F32.BF16 R24, R8.reuse, R140, R24 ;  /* 0x0000008c0818723c */ /* 0x050ff00000041818 */
[C---:B------:R-:W-:Y:S01]  /*7980*/  HMMA.16816.F32.BF16 R20, R8.reuse, R142, R20 ;  /* 0x0000008e0814723c */ /* 0x040fe20000041814 */
[----:B------:R-:W4:Y:S07]  /*7990*/  LDSM.16.M88.4 R140, [R180] ;  /* 0x00000000b48c783b */ /* 0x000f2e0000000200 */
[C---:B------:R-:W-:Y:S08]  /*79a0*/  HMMA.16816.F32.BF16 R16, R8.reuse, R136, R16 ;  /* 0x000000880810723c */ /* 0x040ff00000041810 */
[C---:B------:R-:W-:Y:S01]  /*79b0*/  HMMA.16816.F32.BF16 R12, R8.reuse, R138, R12 ;  /* 0x0000008a080c723c */ /* 0x040fe2000004180c */
[----:B------:R-:W3:Y:S07]  /*79c0*/  LDSM.16.M88.4 R136, [R180+0x800] ;  /* 0x00080000b488783b */ /* 0x000eee0000000200 */
[C---:B-1----:R-:W-:Y:S08]  /*79d0*/  HMMA.16816.F32.BF16 R152, R8.reuse, R28, R152 ;  /* 0x0000001c0898723c */ /* 0x042ff00000041898 */
[C---:B------:R-:W-:Y:S08]  /*79e0*/  HMMA.16816.F32.BF16 R160, R8.reuse, R32, R160 ;  /* 0x0000002008a0723c */ /* 0x040ff000000418a0 */
[C---:B------:R-:W-:Y:S01]  /*79f0*/  HMMA.16816.F32.BF16 R156, R8.reuse, R34, R156 ;  /* 0x00000022089c723c */ /* 0x040fe2000004189c */
[----:B------:R-:W1:Y:S07]  /*7a00*/  LDSM.16.M88.4 R32, [R180+0x1000] ;  /* 0x00100000b420783b */ /* 0x000e6e0000000200 */
[----:B------:R-:W-:Y:S01]  /*7a10*/  HMMA.16816.F32.BF16 R148, R8, R30, R148 ;  /* 0x0000001e0894723c */ /* 0x000fe20000041894 */
[----:B------:R-:W1:Y:S04]  /*7a20*/  LDSM.16.M88.4 R28, [R180+0x1800] ;  /* 0x00180000b41c783b */ /* 0x000e680000000200 */
[----:B------:R-:W-:Y:S03]  /*7a30*/  LDSM.16.M88.4 R8, [R194+0x2000] ;  /* 0x00200000c208783b */ /* 0x000fe60000000200 */
[C---:B--2---:R-:W-:Y:S08]  /*7a40*/  HMMA.16816.F32.BF16 R24, R220.reuse, R4, R24 ;  /* 0x00000004dc18723c */ /* 0x044ff00000041818 */
[C---:B------:R-:W-:Y:S01]  /*7a50*/  HMMA.16816.F32.BF16 R20, R220.reuse, R6, R20 ;  /* 0x00000006dc14723c */ /* 0x040fe20000041814 */
[----:B------:R-:W2:Y:S07]  /*7a60*/  LDSM.16.M88.4 R4, [R193+0x8000] ;  /* 0x00800000c104783b */ /* 0x000eae0000000200 */
[C---:B-----5:R-:W-:Y:S08]  /*7a70*/  HMMA.16816.F32.BF16 R16, R220.reuse, R224, R16 ;  /* 0x000000e0dc10723c */ /* 0x060ff00000041810 */
[C---:B------:R-:W-:Y:S08]  /*7a80*/  HMMA.16816.F32.BF16 R12, R220.reuse, R226, R12 ;  /* 0x000000e2dc0c723c */ /* 0x040ff0000004180c */
[C---:B---3--:R-:W-:Y:S08]  /*7a90*/  HMMA.16816.F32.BF16 R152, R220.reuse, R164, R152 ;  /* 0x000000a4dc98723c */ /* 0x048ff00000041898 */
[C---:B------:R-:W-:Y:S08]  /*7aa0*/  HMMA.16816.F32.BF16 R160, R220.reuse, R168, R160 ;  /* 0x000000a8dca0723c */ /* 0x040ff000000418a0 */
[C---:B------:R-:W-:Y:S01]  /*7ab0*/  HMMA.16816.F32.BF16 R156, R220.reuse, R170, R156 ;  /* 0x000000aadc9c723c */ /* 0x040fe2000004189c */
[----:B------:R-:W-:Y:S07]  /*7ac0*/  LDSM.16.M88.4 R168, [R176] ;  /* 0x00000000b0a8783b */ /* 0x000fee0000000200 */
[----:B------:R-:W-:Y:S01]  /*7ad0*/  HMMA.16816.F32.BF16 R164, R220, R166, R148 ;  /* 0x000000a6dca4723c */ /* 0x000fe20000041894 */
[----:B------:R-:W3:Y:S07]  /*7ae0*/  LDSM.16.M88.4 R148, [R193+0x8800] ;  /* 0x00880000c194783b */ /* 0x000eee0000000200 */
[C---:B----4-:R-:W-:Y:S08]  /*7af0*/  HMMA.16816.F32.BF16 R24, R144.reuse, R140, R24 ;  /* 0x0000008c9018723c */ /* 0x050ff00000041818 */
[C---:B------:R-:W-:Y:S01]  /*7b00*/  HMMA.16816.F32.BF16 R20, R144.reuse, R142, R20 ;  /* 0x0000008e9014723c */ /* 0x040fe20000041814 */
[----:B------:R-:W4:Y:S07]  /*7b10*/  LDSM.16.M88.4 R140, [R193+0x9000] ;  /* 0x00900000c18c783b */ /* 0x000f2e0000000200 */
[C---:B------:R-:W-:Y:S08]  /*7b20*/  HMMA.16816.F32.BF16 R16, R144.reuse, R136, R16 ;  /* 0x000000889010723c */ /* 0x040ff00000041810 */
[C---:B------:R-:W-:Y:S01]  /*7b30*/  HMMA.16816.F32.BF16 R12, R144.reuse, R138, R12 ;  /* 0x0000008a900c723c */ /* 0x040fe2000004180c */
[----:B------:R-:W5:Y:S07]  /*7b40*/  LDSM.16.M88.4 R136, [R193+0x9800] ;  /* 0x00980000c188783b */ /* 0x000f6e0000000200 */
[C---:B-1----:R-:W-:Y:S08]  /*7b50*/  HMMA.16816.F32.BF16 R160, R144.reuse, R32, R160 ;  /* 0x0000002090a0723c */ /* 0x042ff000000418a0 */
[C---:B------:R-:W-:Y:S01]  /*7b60*/  HMMA.16816.F32.BF16 R156, R144.reuse, R34, R156 ;  /* 0x00000022909c723c */ /* 0x040fe2000004189c */
[----:B------:R-:W-:Y:S07]  /*7b70*/  LDSM.16.M88.4 R32, [R179] ;  /* 0x00000000b320783b */ /* 0x000fee0000000200 */
[C---:B------:R-:W-:Y:S08]  /*7b80*/  HMMA.16816.F32.BF16 R152, R144.reuse, R28, R152 ;  /* 0x0000001c9098723c */ /* 0x040ff00000041898 */
[----:B------:R-:W-:Y:S01]  /*7b90*/  HMMA.16816.F32.BF16 R164, R144, R30, R164 ;  /* 0x0000001e90a4723c */ /* 0x000fe200000418a4 */
[----:B------:R-:W-:Y:S04]  /*7ba0*/  LDSM.16.M88.4 R144, [R192+0x2000] ;  /* 0x00200000c090783b */ /* 0x000fe80000000200 */
[----:B------:R-:W1:Y:S03]  /*7bb0*/  LDSM.16.M88.4 R28, [R178] ;  /* 0x00000000b21c783b */ /* 0x000e660000000200 */
[C---:B--2---:R-:W-:Y:S08]  /*7bc0*/  HMMA.16816.F32.BF16 R24, R8.reuse, R4, R24 ;  /* 0x000000040818723c */ /* 0x044ff00000041818 */
[C---:B------:R-:W-:Y:S01]  /*7bd0*/  HMMA.16816.F32.BF16 R20, R8.reuse, R6, R20 ;  /* 0x000000060814723c */ /* 0x040fe20000041814 */
[----:B------:R-:W2:Y:S07]  /*7be0*/  LDSM.16.M88.4 R4, [R177] ;  /* 0x00000000b104783b */ /* 0x000eae0000000200 */
[C---:B---3--:R-:W-:Y:S08]  /*7bf0*/  HMMA.16816.F32.BF16 R16, R8.reuse, R148, R16 ;  /* 0x000000940810723c */ /* 0x048ff00000041810 */
[C---:B------:R-:W-:Y:S01]  /*7c00*/  HMMA.16816.F32.BF16 R12, R8.reuse, R150, R12 ;  /* 0x00000096080c723c */ /* 0x040fe2000004180c */
[----:B------:R-:W-:Y:S07]  /*7c10*/  LDSM.16.M88.4 R148, [R187+0x8000] ;  /* 0x00800000bb94783b */ /* 0x000fee0000000200 */
[C---:B----4-:R-:W-:Y:S08]  /*7c20*/  HMMA.16816.F32.BF16 R160, R8.reuse, R140, R160 ;  /* 0x0000008c08a0723c */ /* 0x050ff000000418a0 */
[C---:B------:R-:W-:Y:S01]  /*7c30*/  HMMA.16816.F32.BF16 R156, R8.reuse, R142, R156 ;  /* 0x0000008e089c723c */ /* 0x040fe2000004189c */
[----:B------:R-:W-:Y:S07]  /*7c40*/  LDSM.16.M88.4 R140, [R187+0x8800] ;  /* 0x00880000bb8c783b */ /* 0x000fee0000000200 */
[C---:B-----5:R-:W-:Y:S01]  /*7c50*/  HMMA.16816.F32.BF16 R220, R8.reuse, R136, R152 ;  /* 0x0000008808dc723c */ /* 0x060fe20000041898 */
[----:B------:R-:W3:Y:S07]  /*7c60*/  LDSM.16.M88.4 R152, [R190+0x2000] ;  /* 0x00200000be98783b */ /* 0x000eee0000000200 */
[----:B------:R-:W-:Y:S01]  /*7c70*/  HMMA.16816.F32.BF16 R164, R8, R138, R164 ;  /* 0x0000008a08a4723c */ /* 0x000fe200000418a4 */
[----:B------:R-:W4:Y:S04]  /*7c80*/  LDSM.16.M88.4 R8, [R187+0x9000] ;  /* 0x00900000bb08783b */ /* 0x000f280000000200 */
[----:B------:R-:W-:Y:S03]  /*7c90*/  LDSM.16.M88.4 R136, [R189+0x2000] ;  /* 0x00200000bd88783b */ /* 0x000fe60000000200 */
[C---:B-1----:R-:W-:Y:S08]  /*7ca0*/  HMMA.16816.F32.BF16 R16, R144.reuse, R28, R16 ;  /* 0x0000001c9010723c */ /* 0x042ff00000041810 */
[C---:B------:R-:W-:Y:S01]  /*7cb0*/  HMMA.16816.F32.BF16 R12, R144.reuse, R30, R12 ;  /* 0x0000001e900c723c */ /* 0x040fe2000004180c */
[----:B------:R-:W1:Y:S07]  /*7cc0*/  LDSM.16.M88.4 R28, [R187+0x9800] ;  /* 0x00980000bb1c783b */ /* 0x000e6e0000000200 */
[C---:B------:R-:W-:Y:S08]  /*7cd0*/  HMMA.16816.F32.BF16 R24, R144.reuse, R32, R24 ;  /* 0x000000209018723c */ /* 0x040ff00000041818 */
[C---:B------:R-:W-:Y:S01]  /*7ce0*/  HMMA.16816.F32.BF16 R20, R144.reuse, R34, R20 ;  /* 0x000000229014723c */ /* 0x040fe20000041814 */
[----:B------:R-:W5:Y:S07]  /*7cf0*/  LDSM.16.M88.4 R32, [R180+0x2000] ;  /* 0x00200000b420783b */ /* 0x000f6e0000000200 */
[C---:B--2---:R-:W-:Y:S08]  /*7d00*/  HMMA.16816.F32.BF16 R160, R144.reuse, R4, R160 ;  /* 0x0000000490a0723c */ /* 0x044ff000000418a0 */
[C---:B------:R-:W-:Y:S01]  /*7d10*/  HMMA.16816.F32.BF16 R156, R144.reuse, R6, R156 ;  /* 0x00000006909c723c */ /* 0x040fe2000004189c */
[----:B------:R-:W2:Y:S07]  /*7d20*/  LDSM.16.M88.4 R4, [R180+0x2800] ;  /* 0x00280000b404783b */ /* 0x000eae0000000200 */
[C---:B------:R-:W-:Y:S08]  /*7d30*/  HMMA.16816.F32.BF16 R220, R144.reuse, R168, R220 ;  /* 0x000000a890dc723c */ /* 0x040ff000000418dc */
[----:B------:R-:W-:Y:S01]  /*7d40*/  HMMA.16816.F32.BF16 R164, R144, R170, R164 ;  /* 0x000000aa90a4723c */ /* 0x000fe200000418a4 */
[----:B------:R-:W1:Y:S04]  /*7d50*/  LDSM.16.M88.4 R144, [R180+0x3000] ;  /* 0x00300000b490783b */ /* 0x000e680000000200 */
[----:B------:R-:W-:Y:S03]  /*7d60*/  LDSM.16.M88.4 R168, [R193+0xa800] ;  /* 0x00a80000c1a8783b */ /* 0x000fe60000000200 */
[C---:B---3--:R-:W-:Y:S08]  /*7d70*/  HMMA.16816.F32.BF16 R16, R152.reuse, R140, R16 ;  /* 0x0000008c9810723c */ /* 0x048ff00000041810 */
[C---:B------:R-:W-:Y:S01]  /*7d80*/  HMMA.16816.F32.BF16 R12, R152.reuse, R142, R12 ;  /* 0x0000008e980c723c */ /* 0x040fe2000004180c */
[----:B------:R-:W3:Y:S07]  /*7d90*/  LDSM.16.M88.4 R140, [R180+0x3800] ;  /* 0x00380000b48c783b */ /* 0x000eee0000000200 */
[C---:B------:R-:W-:Y:S08]  /*7da0*/  HMMA.16816.F32.BF16 R24, R152.reuse, R148, R24 ;  /* 0x000000949818723c */ /* 0x040ff00000041818 */
[C---:B------:R-:W-:Y:S01]  /*7db0*/  HMMA.16816.F32.BF16 R20, R152.reuse, R150, R20 ;  /* 0x000000969814723c */ /* 0x040fe20000041814 */
[----:B------:R-:W-:Y:S07]  /*7dc0*/  LDSM.16.M88.4 R148, [R194+0x4000] ;  /* 0x00400000c294783b */ /* 0x000fee0000000200 */
[C---:B----4-:R-:W-:Y:S08]  /*7dd0*/  HMMA.16816.F32.BF16 R160, R152.reuse, R8, R160 ;  /* 0x0000000898a0723c */ /* 0x050ff000000418a0 */
[C---:B------:R-:W-:Y:S01]  /*7de0*/  HMMA.16816.F32.BF16 R156, R152.reuse, R10, R156 ;  /* 0x0000000a989c723c */ /* 0x040fe2000004189c */
[----:B------:R-:W4:Y:S07]  /*7df0*/  LDSM.16.M88.4 R8, [R193+0xa000] ;  /* 0x00a00000c108783b */ /* 0x000f2e0000000200 */
[C---:B-1----:R-:W-:Y:S08]  /*7e00*/  HMMA.16816.F32.BF16 R220, R152.reuse, R28, R220 ;  /* 0x0000001c98dc723c */ /* 0x042ff000000418dc */
[----:B------:R-:W-:Y:S01]  /*7e10*/  HMMA.16816.F32.BF16 R164, R152, R30, R164 ;  /* 0x0000001e98a4723c */ /* 0x000fe200000418a4 */
[----:B------:R-:W-:Y:S07]  /*7e20*/  LDSM.16.M88.4 R28, [R175] ;  /* 0x00000000af1c783b */ /* 0x000fee0000000200 */
[C---:B-----5:R-:W-:Y:S08]  /*7e30*/  HMMA.16816.F32.BF16 R24, R136.reuse, R32, R24 ;  /* 0x000000208818723c */ /* 0x060ff00000041818 */
[C---:B--2---:R-:W-:Y:S08]  /*7e40*/  HMMA.16816.F32.BF16 R16, R136.reuse, R4, R16 ;  /* 0x000000048810723c */ /* 0x044ff00000041810 */
[C---:B------:R-:W-:Y:S01]  /*7e50*/  HMMA.16816.F32.BF16 R20, R136.reuse, R34, R20 ;  /* 0x000000228814723c */ /* 0x040fe20000041814 */
[----:B------:R-:W1:Y:S07]  /*7e60*/  LDSM.16.M88.4 R32, [R192+0x4000] ;  /* 0x00400000c020783b */ /* 0x000e6e0000000200 */
[C---:B------:R-:W-:Y:S01]  /*7e70*/  HMMA.16816.F32.BF16 R12, R136.reuse, R6, R12 ;  /* 0x00000006880c723c */ /* 0x040fe2000004180c */
[----:B------:R-:W2:Y:S07]  /*7e80*/  LDSM.16.M88.4 R4, [R193+0xb000] ;  /* 0x00b00000c104783b */ /* 0x000eae0000000200 */
[C---:B------:R-:W-:Y:S08]  /*7e90*/  HMMA.16816.F32.BF16 R160, R136.reuse, R144, R160 ;  /* 0x0000009088a0723c */ /* 0x040ff000000418a0 */
[C---:B------:R-:W-:Y:S01]  /*7ea0*/  HMMA.16816.F32.BF16 R156, R136.reuse, R146, R156 ;  /* 0x00000092889c723c */ /* 0x040fe2000004189c */
[----:B------:R-:W5:Y:S07]  /*7eb0*/  LDSM.16.M88.4 R144, [R193+0xb800] ;  /* 0x00b80000c190783b */ /* 0x000f6e0000000200 */
[C---:B---3--:R-:W-:Y:S08]  /*7ec0*/  HMMA.16816.F32.BF16 R220, R136.reuse, R140, R220 ;  /* 0x0000008c88dc723c */ /* 0x048ff000000418dc */
[----:B------:R-:W-:Y:S01]  /*7ed0*/  HMMA.16816.F32.BF16 R164, R136, R142, R164 ;  /* 0x0000008e88a4723c */ /* 0x000fe200000418a4 */
[----:B------:R-:W3:Y:S04]  /*7ee0*/  LDSM.16.M88.4 R136, [R174] ;  /* 0x00000000ae88783b */ /* 0x000ee80000000200 */
[----:B------:R-:W-:Y:S03]  /*7ef0*/  LDSM.16.M88.4 R140, [R190+0x4000] ;  /* 0x00400000be8c783b */ /* 0x000fe60000000200 */
[C---:B----4-:R-:W-:Y:S08]  /*7f00*/  HMMA.16816.F32.BF16 R24, R148.reuse, R8, R24 ;  /* 0x000000089418723c */ /* 0x050ff00000041818 */
[C---:B------:R-:W-:Y:S08]  /*7f10*/  HMMA.16816.F32.BF16 R16, R148.reuse, R168, R16 ;  /* 0x000000a89410723c */ /* 0x040ff00000041810 */
[C---:B------:R-:W-:Y:S01]  /*7f20*/  HMMA.16816.F32.BF16 R20, R148.reuse, R10, R20 ;  /* 0x0000000a9414723c */ /* 0x040fe20000041814 */
[----:B------:R-:W-:Y:S07]  /*7f30*/  LDSM.16.M88.4 R8, [R173] ;  /* 0x00000000ad08783b */ /* 0x000fee0000000200 */
[----:B------:R-:W-:Y:S01]  /*7f40*/  HMMA.16816.F32.BF16 R168, R148, R170, R12 ;  /* 0x000000aa94a8723c */ /* 0x000fe2000004180c */
[----:B------:R-:W4:Y:S07]  /*7f50*/  LDSM.16.M88.4 R12, [R187+0xa000] ;  /* 0x00a00000bb0c783b */ /* 0x000f2e0000000200 */
[----:B-1----:R-:W-:Y:S08]  /*7f60*/  HMMA.16816.F32.BF16 R24, R32, R28, R24 ;  /* 0x0000001c2018723c */ /* 0x002ff00000041818 */
[C---:B--2---:R-:W-:Y:S08]  /*7f70*/  HMMA.16816.F32.BF16 R160, R148.reuse, R4, R160 ;  /* 0x0000000494a0723c */ /* 0x044ff000000418a0 */
[C---:B------:R-:W-:Y:S01]  /*7f80*/  HMMA.16816.F32.BF16 R156, R148.reuse, R6, R156 ;  /* 0x00000006949c723c */ /* 0x040fe2000004189c */
[----:B------:R-:W1:Y:S07]  /*7f90*/  LDSM.16.M88.4 R4, [R172] ;  /* 0x00000000ac04783b */ /* 0x000e6e0000000200 */
[C---:B-----5:R-:W-:Y:S08]  /*7fa0*/  HMMA.16816.F32.BF16 R220, R148.reuse, R144, R220 ;  /* 0x0000009094dc723c */ /* 0x060ff000000418dc */
[----:B------:R-:W-:Y:S01]  /*7fb0*/  HMMA.16816.F32.BF16 R164, R148, R146, R164 ;  /* 0x0000009294a4723c */ /* 0x000fe200000418a4 */
[----:B------:R-:W-:Y:S07]  /*7fc0*/  LDSM.16.M88.4 R148, [R187+0xb000] ;  /* 0x00b00000bb94783b */ /* 0x000fee0000000200 */
[C---:B------:R-:W-:Y:S01]  /*7fd0*/  HMMA.16816.F32.BF16 R20, R32.reuse, R30, R20 ;  /* 0x0000001e2014723c */ /* 0x040fe20000041814 */
[----:B------:R-:W-:Y:S07]  /*7fe0*/  LDSM.16.M88.4 R28, [R189+0x4000] ;  /* 0x00400000bd1c783b */ /* 0x000fee0000000200 */
[C---:B---3--:R-:W-:Y:S01]  /*7ff0*/  HMMA.16816.F32.BF16 R144, R32.reuse, R136, R16 ;  /* 0x000000882090723c */ /* 0x048fe20000041810 */
[----:B------:R-:W2:Y:S07]  /*8000*/  LDSM.16.M88.4 R16, [R180+0x4000] ;  /* 0x00400000b410783b */ /* 0x000eae0000000200 */
[----:B------:R-:W-:Y:S01]  /*8010*/  HMMA.16816.F32.BF16 R168, R32, R138, R168 ;  /* 0x0000008a20a8723c */ /* 0x000fe200000418a8 */
[----:B------:R-:W3:Y:S07]  /*8020*/  LDSM.16.M88.4 R136, [R187+0xa800] ;  /* 0x00a80000bb88783b */ /* 0x000eee0000000200 */
[----:B----4-:R-:W-:Y:S08]  /*8030*/  HMMA.16816.F32.BF16 R24, R140, R12, R24 ;  /* 0x0000000c8c18723c */ /* 0x010ff00000041818 */
[C---:B------:R-:W-:Y:S08]  /*8040*/  HMMA.16816.F32.BF16 R160, R32.reuse, R8, R160 ;  /* 0x0000000820a0723c */ /* 0x040ff000000418a0 */
[----:B------:R-:W-:Y:S01]  /*8050*/  HMMA.16816.F32.BF16 R156, R32, R10, R156 ;  /* 0x0000000a209c723c */ /* 0x000fe2000004189c */
[----:B------:R-:W4:Y:S07]  /*8060*/  LDSM.16.M88.4 R8, [R187+0xb800] ;  /* 0x00b80000bb08783b */ /* 0x000f2e0000000200 */
[----:B------:R-:W-:Y:S01]  /*8070*/  HMMA.16816.F32.BF16 R20, R140, R14, R20 ;  /* 0x0000000e8c14723c */ /* 0x000fe20000041814 */
[----:B------:R-:W5:Y:S07]  /*8080*/  LDSM.16.M88.4 R12, [R180+0x4800] ;  /* 0x00480000b40c783b */ /* 0x000f6e0000000200 */
[----:B-1----:R-:W-:Y:S08]  /*8090*/  HMMA.16816.F32.BF16 R220, R32, R4, R220 ;  /* 0x0000000420dc723c */ /* 0x002ff000000418dc */
[----:B--2---:R-:W-:Y:S07]  /*80a0*/  HMMA.16816.F32.BF16 R24, R28, R16, R24 ;  /* 0x000000101c18723c */ /* 0x004fee0000041818 */
[----:B------:R-:W-:Y:S01]  /*80b0*/  IADD3 R16, R2, 0x1, RZ ;  /* 0x0000000102107810 */ /* 0x000fe20007ffe0ff */
[----:B---3--:R-:W-:Y:S03]  /*80c0*/  HMMA.16816.F32.BF16 R144, R140, R136, R144 ;  /* 0x000000888c90723c */ /* 0x008fe60000041890 */
[----:B------:R-:W-:-:S02]  /*80d0*/  ISETP.GE.AND P0, PT, R16, R210, PT ;  /* 0x000000d21000720c */ /* 0x000fc40003f06270 */
[C---:B------:R-:W-:Y:S02]  /*80e0*/  ISETP.GE.AND P1, PT, R16.reuse, R208, PT ;  /* 0x000000d01000720c */ /* 0x040fe40003f26270 */
[C---:B------:R-:W-:Y:S01]  /*80f0*/  ISETP.LT.OR P0, PT, R16.reuse, R211, P0 ;  /* 0x000000d31000720c */ /* 0x040fe20000701670 */
[----:B------:R-:W-:Y:S01]  /*8100*/  HMMA.16816.F32.BF16 R164, R32, R6, R164 ;  /* 0x0000000620a4723c */ /* 0x000fe200000418a4 */
[----:B------:R-:W1:Y:S01]  /*8110*/  LDSM.16.M88.4 R4, [R180+0x5000] ;  /* 0x00500000b404783b */ /* 0x000e620000000200 */
[----:B------:R-:W-:-:S06]  /*8120*/  ISETP.LT.OR P1, PT, R16, R209, P1 ;  /* 0x000000d11000720c */ /* 0x000fcc0000f21670 */
[----:B------:R-:W-:Y:S01]  /*8130*/  HMMA.16816.F32.BF16 R168, R140, R138, R168 ;  /* 0x0000008a8ca8723c */ /* 0x000fe200000418a8 */
[----:B------:R-:W-:Y:S02]  /*8140*/  FSEL R16, R25, -INF , !P0 ;  /* 0xff80000019107808 */ /* 0x000fe40004000000 */
[----:B------:R-:W-:Y:S02]  /*8150*/  IADD3 R25, R2, 0x10, RZ ;  /* 0x0000001002197810 */ /* 0x000fe40007ffe0ff */
[----:B------:R-:W-:-:S03]  /*8160*/  FSEL R17, R27, -INF , !P1 ;  /* 0xff8000001b117808 */ /* 0x000fc60004800000 */
[----:B------:R-:W-:Y:S07]  /*8170*/  HMMA.16816.F32.BF16 R20, R28, R18, R20 ;  /* 0x000000121c14723c */ /* 0x000fee0000041814 */
[----:B------:R-:W-:Y:S01]  /*8180*/  IADD3 R18, R2, 0x8, RZ ;  /* 0x0000000802127810 */ /* 0x000fe20007ffe0ff */
[----:B----4-:R-:W-:Y:S03]  /*8190*/  HMMA.16816.F32.BF16 R220, R140, R8, R220 ;  /* 0x000000088cdc723c */ /* 0x010fe600000418dc */
[----:B------:R-:W-:-:S04]  /*81a0*/  ISETP.GE.AND P0, PT, R18, R208, PT ;  /* 0x000000d01200720c */ /* 0x000fc80003f06270 */
[----:B------:R-:W-:Y:S01]  /*81b0*/  FSEL R8, R24, -INF , !P6 ;  /* 0xff80000018087808 */ /* 0x000fe20007000000 */
[----:B-----5:R-:W-:Y:S01]  /*81c0*/  HMMA.16816.F32.BF16 R144, R28, R12, R144 ;  /* 0x0000000c1c90723c */ /* 0x020fe20000041890 */
[----:B------:R-:W-:Y:S02]  /*81d0*/  ISETP.GE.AND P6, PT, R2, R208, PT ;  /* 0x000000d00200720c */ /* 0x000fe40003fc6270 */
[-C--:B------:R-:W-:Y:S02]  /*81e0*/  ISETP.LT.OR P0, PT, R18, R209.reuse, P0 ;  /* 0x000000d11200720c */ /* 0x080fe40000701670 */
[C---:B------:R-:W-:Y:S02]  /*81f0*/  ISETP.LT.OR P6, PT, R2.reuse, R209, P6 ;  /* 0x000000d10200720c */ /* 0x040fe400037c1670 */
[----:B------:R-:W-:Y:S01]  /*8200*/  IADD3 R24, R2, 0x9, RZ ;  /* 0x0000000902187810 */ /* 0x000fe20007ffe0ff */
[----:B------:R-:W-:Y:S01]  /*8210*/  HMMA.16816.F32.BF16 R160, R140, R148, R160 ;  /* 0x000000948ca0723c */ /* 0x000fe200000418a0 */
[----:B------:R-:W-:-:S02]  /*8220*/  FSEL R9, R26, -INF , !P6 ;  /* 0xff8000001a097808 */ /* 0x000fc40007000000 */
[-C--:B------:R-:W-:Y:S02]  /*8230*/  ISETP.GE.AND P6, PT, R18, R210.reuse, PT ;  /* 0x000000d21200720c */ /* 0x080fe40003fc6270 */
[----:B------:R-:W-:Y:S02]  /*8240*/  FSEL R19, R22, -INF , !P0 ;  /* 0xff80000016137808 */ /* 0x000fe40004000000 */
[----:B------:R-:W-:Y:S01]  /*8250*/  ISETP.LT.OR P6, PT, R18, R211, P6 ;  /* 0x000000d31200720c */ /* 0x000fe200037c1670 */
[----:B------:R-:W-:Y:S01]  /*8260*/  HMMA.16816.F32.BF16 R156, R140, R150, R156 ;  /* 0x000000968c9c723c */ /* 0x000fe2000004189c */
[----:B------:R-:W-:Y:S02]  /*8270*/  ISETP.GE.AND P1, PT, R24, R210, PT ;  /* 0x000000d21800720c */ /* 0x000fe40003f26270 */
[----:B------:R-:W-:Y:S02]  /*8280*/  FSEL R32, R20, -INF , !P6 ;  /* 0xff80000014207808 */ /* 0x000fe40007000000 */
[----:B------:R-:W-:-:S02]  /*8290*/  ISETP.GE.AND P6, PT, R24, R208, PT ;  /* 0x000000d01800720c */ /* 0x000fc40003fc6270 */
[----:B------:R-:W-:Y:S01]  /*82a0*/  ISETP.GE.AND P0, PT, R25, R210, PT ;  /* 0x000000d21900720c */ /* 0x000fe20003f06270 */
[----:B------:R-:W-:Y:S01]  /*82b0*/  HMMA.16816.F32.BF16 R168, R28, R14, R168 ;  /* 0x0000000e1ca8723c */ /* 0x000fe200000418a8 */
[----:B------:R-:W2:Y:S01]  /*82c0*/  LDSM.16.M88.4 R12, [R180+0x5800] ;  /* 0x00580000b40c783b */ /* 0x000ea20000000200 */
[----:B------:R-:W-:Y:S01]  /*82d0*/  ISETP.LT.OR P1, PT, R24, R211, P1 ;  /* 0x000000d31800720c */ /* 0x000fe20000f21670 */
[----:B------:R-:W-:-:S04]  /*82e0*/  DEPBAR.LE SB0, 0x0 ;  /* 0x000080000000791a */ /* 0x000fc80000000000 */
[----:B------:R-:W-:Y:S01]  /*82f0*/  ISETP.LT.OR P6, PT, R24, R209, P6 ;  /* 0x000000d11800720c */ /* 0x000fe200037c1670 */
[----:B------:R-:W-:Y:S01]  /*8300*/  HMMA.16816.F32.BF16 R164, R140, R10, R164 ;  /* 0x0000000a8ca4723c */ /* 0x000fe200000418a4 */
[----:B------:R-:W-:Y:S02]  /*8310*/  ISETP.LT.OR P0, PT, R25, R211, P0 ;  /* 0x000000d31900720c */ /* 0x000fe40000701670 */
[----:B------:R-:W-:Y:S02]  /*8320*/  IADD3 R20, R2, 0x11, RZ ;  /* 0x0000001102147810 */ /* 0x000fe40007ffe0ff */
[----:B------:R-:W-:Y:S02]  /*8330*/  FSEL R18, R21, -INF , !P1 ;  /* 0xff80000015127808 */ /* 0x000fe40004800000 */
[----:B------:R-:W-:Y:S01]  /*8340*/  FSEL R11, R23, -INF , !P6 ;  /* 0xff800000170b7808 */ /* 0x000fe20007000000 */
[----:B-1----:R-:W-:Y:S01]  /*8350*/  HMMA.16816.F32.BF16 R160, R28, R4, R160 ;  /* 0x000000041ca0723c */ /* 0x002fe200000418a0 */
[----:B------:R-:W-:-:S02]  /*8360*/  FSEL R26, R144, -INF , !P0 ;  /* 0xff800000901a7808 */ /* 0x000fc40004000000 */
[C---:B------:R-:W-:Y:S02]  /*8370*/  ISETP.GE.AND P1, PT, R25.reuse, R208, PT ;  /* 0x000000d01900720c */ /* 0x040fe40003f26270 */
[C---:B------:R-:W-:Y:S02]  /*8380*/  ISETP.GE.AND P6, PT, R20.reuse, R210, PT ;  /* 0x000000d21400720c */ /* 0x040fe40003fc6270 */
[C---:B------:R-:W-:Y:S01]  /*8390*/  ISETP.GE.AND P0, PT, R20.reuse, R208, PT ;  /* 0x000000d01400720c */ /* 0x040fe20003f06270 */
[----:B------:R-:W-:Y:S01]  /*83a0*/  HMMA.16816.F32.BF16 R156, R28, R6, R156 ;  /* 0x000000061c9c723c */ /* 0x000fe2000004189c */
[----:B------:R-:W-:Y:S02]  /*83b0*/  ISETP.LT.OR P1, PT, R25, R209, P1 ;  /* 0x000000d11900720c */ /* 0x000fe40000f21670 */
[C---:B------:R-:W-:Y:S02]  /*83c0*/  ISETP.LT.OR P6, PT, R20.reuse, R211, P6 ;  /* 0x000000d31400720c */ /* 0x040fe400037c1670 */
[----:B------:R-:W-:-:S02]  /*83d0*/  ISETP.LT.OR P0, PT, R20, R209, P0 ;  /* 0x000000d11400720c */ /* 0x000fc40000701670 */
[C---:B------:R-:W-:Y:S02]  /*83e0*/  IADD3 R10, R2.reuse, 0x18, RZ ;  /* 0x00000018020a7810 */ /* 0x040fe40007ffe0ff */
[----:B------:R-:W-:Y:S02]  /*83f0*/  IADD3 R4, R2, 0x19, RZ ;  /* 0x0000001902047810 */ /* 0x000fe40007ffe0ff */
[----:B------:R-:W-:Y:S02]  /*8400*/  FSEL R25, R146, -INF , !P1 ;  /* 0xff80000092197808 */ /* 0x000fe40004800000 */
[----:B------:R-:W-:Y:S02]  /*8410*/  FSEL R24, R145, -INF , !P6 ;  /* 0xff80000091187808 */ /* 0x000fe40007000000 */
[----:B------:R-:W-:Y:S01]  /*8420*/  FSEL R27, R147, -INF , !P0 ;  /* 0xff800000931b7808 */ /* 0x000fe20004000000 */
[----:B------:R-:W-:Y:S01]  /*8430*/  BAR.SYNC.DEFER_BLOCKING 0x0 ;  /* 0x0000000000007b1d */ /* 0x000fe20000010000 */
[C---:B------:R-:W-:Y:S01]  /*8440*/  ISETP.GE.AND P1, PT, R10.reuse, R210, PT ;  /* 0x000000d20a00720c */ /* 0x040fe20003f26270 */
[----:B--2---:R-:W-:Y:S01]  /*8450*/  HMMA.16816.F32.BF16 R220, R28, R12, R220 ;  /* 0x0000000c1cdc723c */ /* 0x004fe200000418dc */
[----:B------:R-:W-:-:S02]  /*8460*/  ISETP.GE.AND P0, PT, R10, R208, PT ;  /* 0x000000d00a00720c */ /* 0x000fc40003f06270 */
[----:B------:R-:W-:Y:S02]  /*8470*/  ISETP.GE.AND P6, PT, R4, R210, PT ;  /* 0x000000d20400720c */ /* 0x000fe40003fc6270 */
[C---:B------:R-:W-:Y:S02]  /*8480*/  ISETP.LT.OR P1, PT, R10.reuse, R211, P1 ;  /* 0x000000d30a00720c */ /* 0x040fe40000f21670 */
[----:B------:R-:W-:Y:S01]  /*8490*/  ISETP.LT.OR P0, PT, R10, R209, P0 ;  /* 0x000000d10a00720c */ /* 0x000fe20000701670 */
[----:B------:R-:W-:Y:S01]  /*84a0*/  HMMA.16816.F32.BF16 R164, R28, R14, R164 ;  /* 0x0000000e1ca4723c */ /* 0x000fe200000418a4 */
[----:B------:R-:W-:Y:S02]  /*84b0*/  ISETP.LT.OR P6, PT, R4, R211, P6 ;  /* 0x000000d30400720c */ /* 0x000fe400037c1670 */
[----:B------:R-:W-:Y:S02]  /*84c0*/  IADD3 R5, R2, 0x20, RZ ;  /* 0x0000002002057810 */ /* 0x000fe40007ffe0ff */
[----:B------:R-:W-:-:S02]  /*84d0*/  FSEL R22, R168, -INF , !P1 ;  /* 0xff800000a8167808 */ /* 0x000fc40004800000 */
[----:B------:R-:W-:Y:S02]  /*84e0*/  FSEL R23, R170, -INF , !P0 ;  /* 0xff800000aa177808 */ /* 0x000fe40004000000 */
[----:B------:R-:W-:Y:S02]  /*84f0*/  FSEL R20, R169, -INF , !P6 ;  /* 0xff800000a9147808 */ /* 0x000fe40007000000 */
[C---:B------:R-:W-:Y:S02]  /*8500*/  ISETP.GE.AND P1, PT, R4.reuse, R208, PT ;  /* 0x000000d00400720c */ /* 0x040fe40003f26270 */
[C---:B------:R-:W-:Y:S02]  /*8510*/  ISETP.GE.AND P0, PT, R5.reuse, R210, PT ;  /* 0x000000d20500720c */ /* 0x040fe40003f06270 */
[----:B------:R-:W-:Y:S02]  /*8520*/  ISETP.GE.AND P6, PT, R5, R208, PT ;  /* 0x000000d00500720c */ /* 0x000fe40003fc6270 */
        /* <DEDUP_REMOVED lines=10> */
[----:B------:R-:W-:Y:S02]  /*85d0*/  ISETP.GE.AND P6, PT, R5, R210, PT ;  /* 0x000000d20500720c */ /* 0x000fe40003fc6270 */
[C---:B------:R-:W-:Y:S02]  /*85e0*/  ISETP.LT.OR P1, PT, R4.reuse, R211, P1 ;  /* 0x000000d30400720c */ /* 0x040fe40000f21670 */
[----:B------:R-:W-:-:S02]  /*85f0*/  ISETP.LT.OR P0, PT, R4, R209, P0 ;  /* 0x000000d10400720c */ /* 0x000fc40000701670 */
[----:B------:R-:W-:Y:S02]  /*8600*/  ISETP.LT.OR P6, PT, R5, R211, P6 ;  /* 0x000000d30500720c */ /* 0x000fe400037c1670 */
[----:B------:R-:W-:Y:S02]  /*8610*/  IADD3 R6, R2, 0x29, RZ ;  /* 0x0000002902067810 */ /* 0x000fe40007ffe0ff */
[----:B------:R-:W-:Y:S02]  /*8620*/  FSEL R218, R161, -INF , !P1 ;  /* 0xff800000a1da7808 */ /* 0x000fe40004800000 */
[----:B------:R-:W-:Y:S02]  /*8630*/  FSEL R171, R163, -INF , !P0 ;  /* 0xff800000a3ab7808 */ /* 0x000fe40004000000 */
[----:B------:R-:W-:Y:S02]  /*8640*/  FSEL R170, R156, -INF , !P6 ;  /* 0xff8000009caa7808 */ /* 0x000fe40007000000 */
[----:B------:R-:W-:-:S02]  /*8650*/  ISETP.GE.AND P1, PT, R5, R208, PT ;  /* 0x000000d00500720c */ /* 0x000fc40003f26270 */
[C---:B------:R-:W-:Y:S02]  /*8660*/  ISETP.GE.AND P0, PT, R6.reuse, R210, PT ;  /* 0x000000d20600720c */ /* 0x040fe40003f06270 */
[C---:B------:R-:W-:Y:S02]  /*8670*/  ISETP.GE.AND P6, PT, R6.reuse, R208, PT ;  /* 0x000000d00600720c */ /* 0x040fe40003fc6270 */
[----:B------:R-:W-:Y:S02]  /*8680*/  ISETP.LT.OR P1, PT, R5, R209, P1 ;  /* 0x000000d10500720c */ /* 0x000fe40000f21670 */
[C---:B------:R-:W-:Y:S02]  /*8690*/  ISETP.LT.OR P0, PT, R6.reuse, R211, P0 ;  /* 0x000000d30600720c */ /* 0x040fe40000701670 */
[----:B------:R-:W-:Y:S02]  /*86a0*/  ISETP.LT.OR P6, PT, R6, R209, P6 ;  /* 0x000000d10600720c */ /* 0x000fe400037c1670 */
[----:B------:R-:W-:-:S02]  /*86b0*/  IADD3 R4, R2, 0x30, RZ ;  /* 0x0000003002047810 */ /* 0x000fc40007ffe0ff */
[----:B------:R-:W-:Y:S02]  /*86c0*/  IADD3 R5, R2, 0x31, RZ ;  /* 0x0000003102057810 */ /* 0x000fe40007ffe0ff */
[----:B------:R-:W-:Y:S02]  /*86d0*/  FSEL R163, R158, -INF , !P1 ;  /* 0xff8000009ea37808 */ /* 0x000fe40004800000 */
[----:B------:R-:W-:Y:S02]  /*86e0*/  FSEL R168, R157, -INF , !P0 ;  /* 0xff8000009da87808 */ /* 0x000fe40004000000 */
[----:B------:R-:W-:Y:S02]  /*86f0*/  FSEL R169, R159, -INF , !P6 ;  /* 0xff8000009fa97808 */ /* 0x000fe40007000000 */
[C---:B------:R-:W-:Y:S02]  /*8700*/  ISETP.GE.AND P1, PT, R4.reuse, R210, PT ;  /* 0x000000d20400720c */ /* 0x040fe40003f26270 */
[----:B------:R-:W-:-:S02]  /*8710*/  ISETP.GE.AND P0, PT, R4, R208, PT ;  /* 0x000000d00400720c */ /* 0x000fc40003f06270 */
[C---:B------:R-:W-:Y:S02]  /*8720*/  ISETP.GE.AND P6, PT, R5.reuse, R210, PT ;  /* 0x000000d20500720c */ /* 0x040fe40003fc6270 */
[C---:B------:R-:W-:Y:S02]  /*8730*/  ISETP.LT.OR P1, PT, R4.reuse, R211, P1 ;  /* 0x000000d30400720c */ /* 0x040fe40000f21670 */
[----:B------:R-:W-:Y:S02]  /*8740*/  ISETP.LT.OR P0, PT, R4, R209, P0 ;  /* 0x000000d10400720c */ /* 0x000fe40000701670 */
[----:B------:R-:W-:Y:S02]  /*8750*/  ISETP.LT.OR P6, PT, R5, R211, P6 ;  /* 0x000000d30500720c */ /* 0x000fe400037c1670 */
[----:B------:R-:W-:Y:S02]  /*8760*/  IADD3 R4, R2, 0x38, RZ ;  /* 0x0000003802047810 */ /* 0x000fe40007ffe0ff */
[----:B------:R-:W-:Y:S01]  /*8770*/  FSEL R152, R221, -INF , !P6 ;  /* 0xff800000dd987808 */ /* 0x000fe20007000000 */
[----:B------:R-:W-:Y:S01]  /*8780*/  IMAD.MOV.U32 R221, RZ, RZ, R213 ;  /* 0x000000ffffdd7224 */ /* 0x000fe200078e00d5 */
[----:B------:R-:W-:-:S02]  /*8790*/  ISETP.GE.AND P6, PT, R4, R208, PT ;  /* 0x000000d00400720c */ /* 0x000fc40003fc6270 */
[----:B------:R-:W-:Y:S01]  /*87a0*/  FSEL R154, R220, -INF , !P1 ;  /* 0xff800000dc9a7808 */ /* 0x000fe20004800000 */
[----:B------:R-:W-:Y:S01]  /*87b0*/  IMAD.MOV.U32 R220, RZ, RZ, R212 ;  /* 0x000000ffffdc7224 */ /* 0x000fe200078e00d4 */
[----:B------:R-:W-:Y:S02]  /*87c0*/  ISETP.LT.OR P6, PT, R4, R209, P6 ;  /* 0x000000d10400720c */ /* 0x000fe400037c1670 */
[----:B------:R-:W-:Y:S02]  /*87d0*/  FSEL R151, R222, -INF , !P0 ;  /* 0xff800000de977808 */ /* 0x000fe40004000000 */
[----:B------:R-:W-:Y:S02]  /*87e0*/  ISETP.GE.AND P1, PT, R5, R208, PT ;  /* 0x000000d00500720c */ /* 0x000fe40003f26270 */
[----:B------:R-:W-:Y:S02]  /*87f0*/  ISETP.GE.AND P0, PT, R4, R210, PT ;  /* 0x000000d20400720c */ /* 0x000fe40003f06270 */
[----:B------:R-:W-:-:S02]  /*8800*/  FSEL R137, R166, -INF , !P6 ;  /* 0xff800000a6897808 */ /* 0x000fc40007000000 */
[----:B------:R-:W-:Y:S02]  /*8810*/  ISETP.GT.AND P6, PT, R203, R196, PT ;  /* 0x000000c4cb00720c */ /* 0x000fe40003fc4270 */
[----:B------:R-:W-:Y:S02]  /*8820*/  ISETP.LT.OR P1, PT, R5, R209, P1 ;  /* 0x000000d10500720c */ /* 0x000fe40000f21670 */
[----:B------:R-:W-:Y:S02]  /*8830*/  ISETP.LT.OR P0, PT, R4, R211, P0 ;  /* 0x000000d30400720c */ /* 0x000fe40000701670 */
[----:B------:R-:W-:Y:S02]  /*8840*/  IADD3 R2, R2, 0x39, RZ ;  /* 0x0000003902027810 */ /* 0x000fe40007ffe0ff */
[----:B------:R-:W-:Y:S02]  /*8850*/  FSEL R139, R223, -INF , !P1 ;  /* 0xff800000df8b7808 */ /* 0x000fe40004800000 */
[----:B------:R-:W-:-:S02]  /*8860*/  FSEL R138, R164, -INF , !P0 ;  /* 0xff800000a48a7808 */ /* 0x000fc40004000000 */
[C---:B------:R-:W-:Y:S02]  /*8870*/  ISETP.GE.AND P1, PT, R2.reuse, R210, PT ;  /* 0x000000d20200720c */ /* 0x040fe40003f26270 */
[C---:B------:R-:W-:Y:S02]  /*8880*/  ISETP.GE.AND P0, PT, R2.reuse, R208, PT ;  /* 0x000000d00200720c */ /* 0x040fe40003f06270 */
[C---:B------:R-:W-:Y:S02]  /*8890*/  ISETP.LT.OR P1, PT, R2.reuse, R211, P1 ;  /* 0x000000d30200720c */ /* 0x040fe40000f21670 */
[----:B------:R-:W-:Y:S02]  /*88a0*/  ISETP.LT.OR P0, PT, R2, R209, P0 ;  /* 0x000000d10200720c */ /* 0x000fe40000701670 */
[----:B------:R-:W-:Y:S02]  /*88b0*/  FSEL R136, R165, -INF , !P1 ;  /* 0xff800000a5887808 */ /* 0x000fe40004800000 */
[----:B------:R-:W-:Y:S01]  /*88c0*/  FSEL R149, R167, -INF , !P0 ;  /* 0xff800000a7957808 */ /* 0x000fe20004000000 */
[----:B------:R-:W-:Y:S05]  /*88d0*/  @!P6 BRA `(.L_x_2802) ;  /* 0x00000ae00000e947 */ /* 0x000fea0003800000 */
[----:B------:R-:W-:Y:S05]  /*88e0*/  @!P3 BRA `(.L_x_2803) ;  /* 0x000003a00000b947 */ /* 0x000fea0003800000 */
[----:B------:R-:W1:Y:S01]  /*88f0*/  I2F.RP R2, R0 ;  /* 0x0000000000027306 */ /* 0x000e620000209400 */
[----:B------:R-:W-:-:S05]  /*8900*/  IMAD.SHL.U32 R5, R203, 0x40, RZ ;  /* 0x00000040cb057824 */ /* 0x000fca00078e00ff */
[----:B------:R-:W-:Y:S02]  /*8910*/  IABS R13, R5 ;  /* 0x00000005000d7213 */ /* 0x000fe40000000000 */
[C---:B------:R-:W-:Y:S02]  /*8920*/  IADD3 R6, R5.reuse, -0x40, RZ ;  /* 0xffffffc005067810 */ /* 0x040fe40007ffe0ff */
[----:B------:R-:W-:Y:S01]  /*8930*/  LOP3.LUT R5, R5, c[0x0][0x2d0], RZ, 0x3c, !PT ;  /* 0x0000b40005057a12 */ /* 0x000fe200078e3cff */
[----:B-1----:R-:W1:Y:S02]  /*8940*/  MUFU.RCP R14, R2 ;  /* 0x00000002000e7308 */ /* 0x002e640000001000 */
[----:B-1----:R-:W-:Y:S02]  /*8950*/  IADD3 R14, R14, 0xffffffe, RZ ;  /* 0x0ffffffe0e0e7810 */ /* 0x002fe40007ffe0ff */
[----:B------:R-:W-:-:S04]  /*8960*/  IABS R2, R6 ;  /* 0x0000000600027213 */ /* 0x000fc80000000000 */
[----:B------:R-:W1:Y:S01]  /*8970*/  F2I.FTZ.U32.TRUNC.NTZ R15, R14 ;  /* 0x0000000e000f7305 */ /* 0x000e62000021f000 */
[----:B------:R-:W-:Y:S01]  /*8980*/  LOP3.LUT R6, R6, c[0x0][0x2d0], RZ, 0x3c, !PT ;  /* 0x0000b40006067a12 */ /* 0x000fe200078e3cff */
[----:B-1----:R-:W-:Y:S02]  /*8990*/  IMAD.MOV R7, RZ, RZ, -R15 ;  /* 0x000000ffff077224 */ /* 0x002fe400078e0a0f */
[----:B------:R-:W-:Y:S02]  /*89a0*/  IMAD.MOV.U32 R14, RZ, RZ, RZ ;  /* 0x000000ffff0e7224 */ /* 0x000fe400078e00ff */
[----:B------:R-:W-:-:S04]  /*89b0*/  IMAD R4, R7, R0, RZ ;  /* 0x0000000007047224 */ /* 0x000fc800078e02ff */
[----:B------:R-:W-:-:S06]  /*89c0*/  IMAD.HI.U32 R4, R15, R4, R14 ;  /* 0x000000040f047227 */ /* 0x000fcc00078e000e */
[----:B------:R-:W-:-:S04]  /*89d0*/  IMAD.HI.U32 R10, R4, R13, RZ ;  /* 0x0000000d040a7227 */ /* 0x000fc800078e00ff */
[----:B------:R-:W-:Y:S01]  /*89e0*/  IMAD.HI.U32 R4, R4, R2, RZ ;  /* 0x0000000204047227 */ /* 0x000fe200078e00ff */
[----:B------:R-:W-:-:S05]  /*89f0*/  IADD3 R7, -R10, RZ, RZ ;  /* 0x000000ff0a077210 */ /* 0x000fca0007ffe1ff */
[----:B------:R-:W-:Y:S02]  /*8a00*/  IMAD R7, R0, R7, R13 ;  /* 0x0000000700077224 */ /* 0x000fe400078e020d */
[----:B------:R-:W-:-:S03]  /*8a10*/  IMAD.MOV R13, RZ, RZ, -R4 ;  /* 0x000000ffff0d7224 */ /* 0x000fc600078e0a04 */
[C---:B------:R-:W-:Y:S01]  /*8a20*/  ISETP.GT.U32.AND P1, PT, R0.reuse, R7, PT ;  /* 0x000000070000720c */ /* 0x040fe20003f24070 */
[----:B------:R-:W-:-:S05]  /*8a30*/  IMAD R13, R0, R13, R2 ;  /* 0x0000000d000d7224 */ /* 0x000fca00078e0202 */
[----:B------:R-:W-:-:S07]  /*8a40*/  ISETP.GT.U32.AND P0, PT, R0, R13, PT ;  /* 0x0000000d0000720c */ /* 0x000fce0003f04070 */
[----:B------:R-:W-:Y:S01]  /*8a50*/  @!P1 IMAD.IADD R7, R7, 0x1, -R0 ;  /* 0x0000000107079824 */ /* 0x000fe200078e0a00 */
[----:B------:R-:W-:-:S04]  /*8a60*/  @!P1 IADD3 R10, R10, 0x1, RZ ;  /* 0x000000010a0a9810 */ /* 0x000fc80007ffe0ff */
[-C--:B------:R-:W-:Y:S02]  /*8a70*/  ISETP.GE.U32.AND P1, PT, R7, R0.reuse, PT ;  /* 0x000000000700720c */ /* 0x080fe40003f26070 */
[----:B------:R-:W-:Y:S02]  /*8a80*/  @!P0 IADD3 R13, R13, -R0, RZ ;  /* 0x800000000d0d8210 */ /* 0x000fe40007ffe0ff */
[----:B------:R-:W-:Y:S02]  /*8a90*/  @!P0 IADD3 R4, R4, 0x1, RZ ;  /* 0x0000000104048810 */ /* 0x000fe40007ffe0ff */
[----:B------:R-:W-:-:S07]  /*8aa0*/  ISETP.GE.AND P0, PT, R5, RZ, PT ;  /* 0x000000ff0500720c */ /* 0x000fce0003f06270 */
[----:B------:R-:W-:Y:S02]  /*8ab0*/  @P1 IADD3 R10, R10, 0x1, RZ ;  /* 0x000000010a0a1810 */ /* 0x000fe40007ffe0ff */
[----:B------:R-:W-:Y:S02]  /*8ac0*/  ISETP.GE.U32.AND P1, PT, R13, R0, PT ;  /* 0x000000000d00720c */ /* 0x000fe40003f26070 */
[----:B------:R-:W-:Y:S02]  /*8ad0*/  LOP3.LUT R0, RZ, c[0x0][0x2d0], RZ, 0x33, !PT ;  /* 0x0000b400ff007a12 */ /* 0x000fe400078e33ff */
[----:B------:R-:W-:Y:S01]  /*8ae0*/  @!P0 IMAD.MOV R10, RZ, RZ, -R10 ;  /* 0x000000ffff0a8224 */ /* 0x000fe200078e0a0a */
[----:B------:R-:W-:-:S04]  /*8af0*/  ISETP.NE.AND P0, PT, RZ, c[0x0][0x2d0], PT ;  /* 0x0000b400ff007a0c */ /* 0x000fc80003f05270 */
[----:B------:R-:W-:-:S04]  /*8b00*/  SEL R5, R0, R10, !P0 ;  /* 0x0000000a00057207 */ /* 0x000fc80004000000 */
[----:B------:R-:W-:Y:S01]  /*8b10*/  @P1 IADD3 R4, R4, 0x1, RZ ;  /* 0x0000000104041810 */ /* 0x000fe20007ffe0ff */
[----:B------:R-:W-:Y:S01]  /*8b20*/  IMAD.WIDE R14, R5, 0x4, R206 ;  /* 0x00000004050e7825 */ /* 0x000fe200078e02ce */
[----:B------:R-:W-:-:S04]  /*8b30*/  ISETP.GE.AND P1, PT, R6, RZ, PT ;  /* 0x000000ff0600720c */ /* 0x000fc80003f26270 */
[----:B------:R-:W2:Y:S09]  /*8b40*/  LDG.E R7, [R14.64] ;  /* 0x000000040e077981 */ /* 0x000eb2000c1e1900 */
[----:B------:R-:W-:-:S05]  /*8b50*/  @!P1 IMAD.MOV R4, RZ, RZ, -R4 ;  /* 0x000000ffff049224 */ /* 0x000fca00078e0a04 */
[----:B------:R-:W-:-:S05]  /*8b60*/  SEL R0, R0, R4, !P0 ;  /* 0x0000000400007207 */ /* 0x000fca0004000000 */
[----:B------:R-:W-:-:S05]  /*8b70*/  IMAD.WIDE R12, R0, 0x4, R206 ;  /* 0x00000004000c7825 */ /* 0x000fca00078e02ce */
[----:B------:R-:W2:Y:S01]  /*8b80*/  LDG.E R4, [R12.64] ;  /* 0x000000040c047981 */ /* 0x000ea2000c1e1900 */
[----:B------:R-:W-:Y:S01]  /*8b90*/  IADD3 R0, R5, -R0, RZ ;  /* 0x8000000005007210 */ /* 0x000fe20007ffe0ff */
[----:B------:R-:W-:-:S04]  /*8ba0*/  IMAD.MOV.U32 R5, RZ, RZ, 0x40 ;  /* 0x00000040ff057424 */ /* 0x000fc800078e00ff */
[----:B------:R-:W-:-:S05]  /*8bb0*/  IMAD R5, R0, c[0x0][0x2d0], -R5 ;  /* 0x0000b40000057a24 */ /* 0x000fca00078e0a05 */
[----:B------:R-:W-:-:S05]  /*8bc0*/  SHF.R.S32.HI R0, RZ, 0x1f, R5 ;  /* 0x0000001fff007819 */ /* 0x000fca0000011405 */
[----:B------:R-:W-:-:S04]  /*8bd0*/  IMAD R0, R0, c[0x0][0x198], RZ ;  /* 0x0000660000007a24 */ /* 0x000fc800078e02ff */
[C---:B------:R-:W-:Y:S02]  /*8be0*/  IMAD R0, R5.reuse, c[0x0][0x19c], R0 ;  /* 0x0000670005007a24 */ /* 0x040fe400078e0200 */
[----:B--2---:R-:W-:Y:S02]  /*8bf0*/  IMAD.IADD R4, R4, 0x1, -R7 ;  /* 0x0000000104047824 */ /* 0x004fe400078e0a07 */
[----:B------:R-:W-:-:S03]  /*8c00*/  IMAD.WIDE.U32 R6, R5, c[0x0][0x198], RZ ;  /* 0x0000660005067a25 */ /* 0x000fc600078e00ff */
[----:B------:R-:W-:Y:S02]  /*8c10*/  SHF.R.S32.HI R2, RZ, 0x1f, R4 ;  /* 0x0000001fff027819 */ /* 0x000fe40000011404 */
[----:B------:R-:W-:-:S03]  /*8c20*/  IADD3 R7, R7, R0, RZ ;  /* 0x0000000007077210 */ /* 0x000fc60007ffe0ff */
[----:B------:R-:W-:Y:S02]  /*8c30*/  IMAD R5, R2, c[0x0][0x180], RZ ;  /* 0x0000600002057a24 */ /* 0x000fe400078e02ff */
[----:B------:R-:W-:-:S04]  /*8c40*/  IMAD.WIDE.U32 R12, R4, c[0x0][0x180], R6 ;  /* 0x00006000040c7a25 */ /* 0x000fc800078e0006 */
[----:B------:R-:W-:-:S04]  /*8c50*/  IMAD R5, R4, c[0x0][0x184], R5 ;  /* 0x0000610004057a24 */ /* 0x000fc800078e0205 */
[----:B------:R-:W-:Y:S01]  /*8c60*/  IMAD.IADD R6, R13, 0x1, R5 ;  /* 0x000000010d067824 */ /* 0x000fe200078e0205 */
[----:B------:R-:W-:Y:S01]  /*8c70*/  MOV R5, R12 ;  /* 0x0000000c00057202 */ /* 0x000fe20000000f00 */
[----:B------:R-:W-:Y:S05]  /*8c80*/  BRA `(.L_x_2804) ;  /* 0x0000003000007947 */ /* 0x000fea0003800000 */
.L_x_2803:
[----:B------:R-:W-:-:S05]  /*8c90*/  IMAD.MOV.U32 R5, RZ, RZ, c[0x0][0x198] ;  /* 0x00006600ff057624 */ /* 0x000fca00078e00ff */
[----:B------:R-:W-:-:S04]  /*8ca0*/  LEA R5, -R5, RZ, 0x6 ;  /* 0x000000ff05057211 */ /* 0x000fc800078e31ff */
[----:B------:R-:W-:Y:S02]  /*8cb0*/  SHF.R.S32.HI R6, RZ, 0x1f, R5 ;  /* 0x0000001fff067819 */ /* 0x000fe40000011405 */
.L_x_2804:
[-C--:B------:R-:W-:Y:S01]  /*8cc0*/  @!P4 IADD3 R7, P0, R133, R5.reuse, RZ ;  /* 0x000000058507c210 */ /* 0x080fe20007f1e0ff */
[----:B------:R1:W-:Y:S01]  /*8cd0*/  @P5 STS.128 [R202+0x6000], RZ ;  /* 0x006000ffca005388 */ /* 0x0003e20000000c00 */
[----:B------:R-:W-:Y:S02]  /*8ce0*/  BSSY B0, `(.L_x_2805) ;  /* 0x000006a000007945 */ /* 0x000fe40003800000 */
[----:B------:R-:W-:Y:S01]  /*8cf0*/  @!P4 LEA R142, P1, R7, c[0x0][0x168], 0x1 ;  /* 0x00005a00078eca11 */ /* 0x000fe200078208ff */
[----:B------:R-:W-:Y:S01]  /*8d00*/  @!P4 IMAD.X R0, R134, 0x1, R6, P0 ;  /* 0x000000018600c824 */ /* 0x000fe200000e0606 */
[----:B------:R-:W-:-:S04]  /*8d10*/  @!P2 IADD3 R13, P0, R133, R5, RZ ;  /* 0x00000005850da210 */ /* 0x000fc80007f1e0ff */
[----:B------:R-:W-:Y:S01]  /*8d20*/  @!P4 LEA.HI.X R143, R7, c[0x0][0x16c], R0, 0x1, P1 ;  /* 0x00005b00078fca11 */ /* 0x000fe200008f0c00 */
[----:B------:R-:W-:Y:S01]  /*8d30*/  @!P2 IMAD.X R2, R134, 0x1, R6, P0 ;  /* 0x000000018602a824 */ /* 0x000fe200000e0606 */
[----:B------:R-:W-:Y:S02]  /*8d40*/  @!P5 IADD3 R7, P1, R198, R5, RZ ;  /* 0x00000005c607d210 */ /* 0x000fe40007f3e0ff */
[----:B------:R-:W-:-:S03]  /*8d50*/  @!P2 LEA R14, P0, R13, c[0x0][0x168], 0x1 ;  /* 0x00005a000d0eaa11 */ /* 0x000fc600078008ff */
[----:B------:R-:W-:Y:S01]  /*8d60*/  @!P5 IMAD.X R0, R197, 0x1, R6, P1 ;  /* 0x00000001c500d824 */ /* 0x000fe200008e0606 */
[----:B------:R-:W-:Y:S02]  /*8d70*/  @!P2 LEA.HI.X R15, R13, c[0x0][0x16c], R2, 0x1, P0 ;  /* 0x00005b000d0faa11 */ /* 0x000fe400000f0c02 */
[----:B------:R-:W-:-:S04]  /*8d80*/  @!P4 IADD3 R13, P1, P0, R133, R5, R198 ;  /* 0x00000005850dc210 */ /* 0x000fc8000783e0c6 */
[----:B------:R-:W-:Y:S02]  /*8d90*/  @!P4 IADD3.X R2, R134, R6, R197, P1, P0 ;  /* 0x000000068602c210 */ /* 0x000fe40000fe04c5 */
[----:B------:R-:W-:Y:S02]  /*8da0*/  @!P5 LEA R140, P1, R7, R214, 0x1 ;  /* 0x000000d6078cd211 */ /* 0x000fe400078208ff */
[----:B------:R-:W-:Y:S02]  /*8db0*/  @!P4 LEA R34, P0, R13, c[0x0][0x168], 0x1 ;  /* 0x00005a000d22ca11 */ /* 0x000fe400078008ff */
[----:B------:R-:W-:Y:S02]  /*8dc0*/  @!P5 LEA.HI.X R141, R7, R215, R0, 0x1, P1 ;  /* 0x000000d7078dd211 */ /* 0x000fe400008f0c00 */
[----:B------:R-:W-:Y:S02]  /*8dd0*/  @!P4 LEA.HI.X R35, R13, c[0x0][0x16c], R2, 0x1, P0 ;  /* 0x00005b000d23ca11 */ /* 0x000fe400000f0c02 */
[----:B------:R-:W-:-:S04]  /*8de0*/  @!P2 IADD3 R7, P1, P0, R133, R5, R198 ;  /* 0x000000058507a210 */ /* 0x000fc8000783e0c6 */
[----:B------:R-:W-:Y:S02]  /*8df0*/  @!P2 IADD3.X R0, R134, R6, R197, P1, P0 ;  /* 0x000000068600a210 */ /* 0x000fe40000fe04c5 */
[----:B------:R-:W-:Y:S02]  /*8e00*/  @!P2 LEA R12, P0, R7, c[0x0][0x168], 0x1 ;  /* 0x00005a00070caa11 */ /* 0x000fe400078008ff */
[----:B------:R-:W-:Y:S02]  /*8e10*/  @!P5 LEA R144, P1, R5, R214, 0x1 ;  /* 0x000000d60590d211 */ /* 0x000fe400078208ff */
[----:B------:R-:W-:Y:S02]  /*8e20*/  @!P2 LEA.HI.X R13, R7, c[0x0][0x16c], R0, 0x1, P0 ;  /* 0x00005b00070daa11 */ /* 0x000fe400000f0c00 */
[----:B------:R-:W-:Y:S02]  /*8e30*/  @!P5 LEA.HI.X R145, R5, R215, R6, 0x1, P1 ;  /* 0x000000d70591d211 */ /* 0x000fe400008f0c06 */
[----:B------:R-:W-:-:S03]  /*8e40*/  IADD3 R4, P1, P0, R198, R5, R198 ;  /* 0x00000005c6047210 */ /* 0x000fc6000783e0c6 */
[----:B------:R-:W-:Y:S01]  /*8e50*/  @!PT LDS RZ, [RZ] ;  /* 0x00000000fffff984 */ /* 0x000fe20000000800 */
[----:B------:R-:W-:Y:S01]  /*8e60*/  @!PT LDS RZ, [RZ] ;  /* 0x00000000fffff984 */ /* 0x000fe20000000800 */
[----:B------:R-:W-:Y:S01]  /*8e70*/  @!PT LDS RZ, [RZ] ;  /* 0x00000000fffff984 */ /* 0x000fe20000000800 */
[----:B------:R2:W-:Y:S01]  /*8e80*/  @!P5 LDGSTS.E.BYPASS.LTC128B.128 [R202+0x6000], [R144.64] ;  /* 0x0600000090cadfae */ /* 0x0005e2000b901d44 */
[----:B------:R-:W-:Y:S02]  /*8e90*/  IADD3.X R2, R197, R6, R197, P1, P0 ;  /* 0x00000006c5027210 */ /* 0x000fe40000fe04c5 */
[----:B------:R-:W-:Y:S01]  /*8ea0*/  @!P4 IADD3 R10, P0, R133, R4, RZ ;  /* 0x00000004850ac210 */ /* 0x000fe20007f1e0ff */
[----:B------:R1:W-:Y:S01]  /*8eb0*/  @P4 STS.128 [R202+0x8000], RZ ;  /* 0x008000ffca004388 */ /* 0x0003e20000000c00 */
[----:B------:R-:W-:-:S03]  /*8ec0*/  @!P5 LEA R30, P1, R4, R214, 0x1 ;  /* 0x000000d6041ed211 */ /* 0x000fc600078208ff */
[--C-:B------:R-:W-:Y:S01]  /*8ed0*/  @!P4 IMAD.X R7, R134, 0x1, R2.reuse, P0 ;  /* 0x000000018607c824 */ /* 0x100fe200000e0602 */
[--C-:B------:R-:W-:Y:S01]  /*8ee0*/  @!P5 LEA.HI.X R31, R4, R215, R2.reuse, 0x1, P1 ;  /* 0x000000d7041fd211 */ /* 0x100fe200008f0c02 */
[----:B------:R-:W-:Y:S01]  /*8ef0*/  @!PT LDS RZ, [RZ] ;  /* 0x00000000fffff984 */ /* 0x000fe20000000800 */
[----:B------:R-:W-:Y:S01]  /*8f00*/  @!PT LDS RZ, [RZ] ;  /* 0x00000000fffff984 */ /* 0x000fe20000000800 */
[----:B------:R-:W-:Y:S01]  /*8f10*/  @!PT LDS RZ, [RZ] ;  /* 0x00000000fffff984 */ /* 0x000fe20000000800 */
[----:B------:R1:W-:Y:S01]  /*8f20*/  @!P4 LDGSTS.E.BYPASS.LTC128B.128 [R202+0x8000], [R142.64+0x80] ;  /* 0x080000808ecacfae */ /* 0x0003e2000b901d44 */
[C---:B------:R-:W-:Y:S02]  /*8f30*/  @!P4 LEA R28, P1, R10.reuse, c[0x0][0x168], 0x1 ;  /* 0x00005a000a1cca11 */ /* 0x040fe400078208ff */
[-C--:B------:R-:W-:Y:S01]  /*8f40*/  @!P2 IADD3 R0, P0, R133, R4.reuse, RZ ;  /* 0x000000048500a210 */ /* 0x080fe20007f1e0ff */
[----:B------:R1:W-:Y:S01]  /*8f50*/  @P2 STS.128 [R202+0xa000], RZ ;  /* 0x00a000ffca002388 */ /* 0x0003e20000000c00 */
[----:B------:R-:W-:Y:S02]  /*8f60*/  @!P4 LEA.HI.X R29, R10, c[0x0][0x16c], R7, 0x1, P1 ;  /* 0x00005b000a1dca11 */ /* 0x000fe400008f0c07 */
[----:B------:R-:W-:Y:S01]  /*8f70*/  IADD3 R4, P1, R198, R4, RZ ;  /* 0x00000004c6047210 */ /* 0x000fe20007f3e0ff */
[--C-:B------:R-:W-:Y:S01]  /*8f80*/  @!P2 IMAD.X R7, R134, 0x1, R2.reuse, P0 ;  /* 0x000000018607a824 */ /* 0x100fe200000e0602 */
[C---:B------:R-:W-:Y:S01]  /*8f90*/  @!P2 LEA R146, P0, R0.reuse, c[0x0][0x168], 0x1 ;  /* 0x00005a000092aa11 */ /* 0x040fe200078008ff */
[----:B------:R-:W-:Y:S01]  /*8fa0*/  @!PT LDS RZ, [RZ] ;  /* 0x00000000fffff984 */ /* 0x000fe20000000800 */
[----:B------:R-:W-:Y:S01]  /*8fb0*/  @!PT LDS RZ, [RZ] ;  /* 0x00000000fffff984 */ /* 0x000fe20000000800 */
[----:B------:R-:W-:Y:S01]  /*8fc0*/  @!PT LDS RZ, [RZ] ;  /* 0x00000000fffff984 */ /* 0x000fe20000000800 */
[----:B------:R1:W-:Y:S03]  /*8fd0*/  @!P2 LDGSTS.E.BYPASS.LTC128B.128 [R202+0xa000], [R14.64+0x100] ;  /* 0x0a0001000ecaafae */ /* 0x0003e6000b901d44 */
[----:B------:R-:W-:Y:S01]  /*8fe0*/  @!P2 LEA.HI.X R147, R0, c[0x0][0x16c], R7, 0x1, P0 ;  /* 0x00005b000093aa11 */ /* 0x000fe200000f0c07 */
[----:B------:R-:W-:Y:S01]  /*8ff0*/  IMAD.X R7, R197, 0x1, R2, P1 ;  /* 0x00000001c5077824 */ /* 0x000fe200008e0602 */
[----:B------:R-:W-:Y:S01]  /*9000*/  @!P4 IADD3 R33, P0, R133, R4, RZ ;  /* 0x000000048521c210 */ /* 0x000fe20007f1e0ff */
[----:B------:R1:W-:Y:S04]  /*9010*/  @P5 STS.128 [R202+0x6800], RZ ;  /* 0x006800ffca005388 */ /* 0x0003e80000000c00 */
[----:B------:R-:W-:Y:S01]  /*9020*/  @!P4 IMAD.X R0, R134, 0x1, R7, P0 ;  /* 0x000000018600c824 */ /* 0x000fe200000e0607 */
[C---:B------:R-:W-:Y:S01]  /*9030*/  @!P4 LEA R156, P0, R33.reuse, c[0x0][0x168], 0x1 ;  /* 0x00005a00219cca11 */ /* 0x040fe200078008ff */
[----:B------:R-:W-:Y:S01]  /*9040*/  @!PT LDS RZ, [RZ] ;  /* 0x00000000fffff984 */ /* 0x000fe20000000800 */
[----:B------:R-:W-:Y:S01]  /*9050*/  @!PT LDS RZ, [RZ] ;  /* 0x00000000fffff984 */ /* 0x000fe20000000800 */
[----:B------:R-:W-:Y:S01]  /*9060*/  @!PT LDS RZ, [RZ] ;  /* 0x00000000fffff984 */ /* 0x000fe20000000800 */
[----:B------:R1:W-:Y:S03]  /*9070*/  @!P5 LDGSTS.E.BYPASS.LTC128B.128 [R202+0x6800], [R140.64] ;  /* 0x068000008ccadfae */ /* 0x0003e6000b901d44 */
[----:B------:R-:W-:Y:S01]  /*9080*/  @!P4 LEA.HI.X R157, R33, c[0x0][0x16c], R0, 0x1, P0 ;  /* 0x00005b00219dca11 */ /* 0x000fe200000f0c00 */
[----:B------:R1:W-:Y:S01]  /*9090*/  @P4 STS.128 [R202+0x8800], RZ ;  /* 0x008800ffca004388 */ /* 0x0003e20000000c00 */
[----:B--2---:R-:W-:-:S03]  /*90a0*/  @!P5 LEA R144, P0, R4, R214, 0x1 ;  /* 0x000000d60490d211 */ /* 0x004fc600078008ff */
[----:B------:R-:W-:Y:S01]  /*90b0*/  @!PT LDS RZ, [RZ] ;  /* 0x00000000fffff984 */ /* 0x000fe20000000800 */
[----:B------:R-:W-:Y:S01]  /*90c0*/  @!PT LDS RZ, [RZ] ;  /* 0x00000000fffff984 */ /* 0x000fe20000000800 */
[----:B------:R-:W-:Y:S01]  /*90d0*/  @!PT LDS RZ, [RZ] ;  /* 0x00000000fffff984 */ /* 0x000fe20000000800 */
[----:B------:R1:W-:Y:S01]  /*90e0*/  @!P4 LDGSTS.E.BYPASS.LTC128B.128 [R202+0x8800], [R34.64+0x80] ;  /* 0x0880008022cacfae */ /* 0x0003e2000b901d44 */
[----:B------:R-:W-:-:S03]  /*90f0*/  @!P5 LEA.HI.X R145, R4, R215, R7, 0x1, P0 ;  /* 0x000000d70491d211 */ /* 0x000fc600000f0c07 */
        /* <DEDUP_REMOVED lines=40> */
.L_x_2806:
[----:B------:R-:W-:Y:S05]  /*9380*/  BSYNC B0 ;  /* 0x0000000000007941 */ /* 0x000fea0003800000 */
.L_x_2805:
[----:B------:R-:W0:Y:S01]  /*9390*/  LDGDEPBAR ;  /* 0x00000000000079af */ /* 0x000e220000000000 */
[----:B------:R-:W-:-:S04]  /*93a0*/  LEA R214, P0, R5, R214, 0x1 ;  /* 0x000000d605d67211 */ /* 0x000fc800078008ff */
[----:B------:R-:W-:Y:S02]  /*93b0*/  LEA.HI.X R215, R5, R215, R6, 0x1, P0 ;  /* 0x000000d705d77211 */ /* 0x000fe400000f0c06 */
.L_x_2802:
[----:B------:R-:W-:Y:S01]  /*93c0*/  FMNMX.FTZ R5, R132, R8, !PT ;  /* 0x0000000884057209 */ /* 0x000fe20007810000 */
[----:B-1----:R-:W-:Y:S01]  /*93d0*/  LDSM.16.MT88.4 R12, [R186+0xc000] ;  /* 0x00c00000ba0c783b */ /* 0x002fe20000004200 */
[----:B------:R-:W-:Y:S02]  /*93e0*/  FMNMX.FTZ R0, R3, R9, !PT ;  /* 0x0000000903007209 */ /* 0x000fe40007810000 */
[----:B------:R-:W-:Y:S01]  /*93f0*/  FMNMX.FTZ R5, R16, R5, !PT ;  /* 0x0000000510057209 */ /* 0x000fe20007810000 */
[----:B------:R-:W-:Y:S01]  /*9400*/  LDSM.16.MT88.4 R28, [R184+0xc800] ;  /* 0x00c80000b81c783b */ /* 0x000fe20000004200 */
        /* <DEDUP_REMOVED lines=40> */
[C---:B------:R-:W-:Y:S01]  /*9690*/  FMUL.FTZ R150, R145.reuse, c[0x0][0x23c] ;  /* 0x00008f0091967a20 */ /* 0x040fe20000410000 */
[----:B------:R-:W-:Y:S02]  /*96a0*/  FSEL R5, R146, RZ, P1 ;  /* 0x000000ff92057208 */ /* 0x000fe40000800000 */
[----:B------:R-:W-:Y:S02]  /*96b0*/  FSEL R6, R145, RZ, P0 ;  /* 0x000000ff91067208 */ /* 0x000fe40000000000 */
[----:B------:R-:W-:Y:S01]  /*96c0*/  FSEL R153, R153, RZ, P1 ;  /* 0x000000ff99997208 */ /* 0x000fe20000800000 */
[----:B------:R-:W-:Y:S01]  /*96d0*/  FADD.FTZ R4, R132, -R5 ;  /* 0x8000000584047221 */ /* 0x000fe20000010000 */
[----:B------:R-:W-:Y:S01]  /*96e0*/  FSEL R150, R150, RZ, P0 ;  /* 0x000000ff96967208 */ /* 0x000fe20000000000 */
[----:B------:R-:W-:Y:S01]  /*96f0*/  FADD.FTZ R6, R3, -R6 ;  /* 0x8000000603067221 */ /* 0x000fe20000010000 */
[----:B------:R-:W-:Y:S01]  /*9700*/  LDSM.16.MT88.4 R132, [R186+0xc800] ;  /* 0x00c80000ba84783b */ /* 0x000fe20000004200 */
[----:B------:R-:W-:-:S02]  /*9710*/  FFMA.FTZ R144, R8, c[0x0][0x23c], -R153 ;  /* 0x00008f0008907a23 */ /* 0x000fc40000010899 */
[--C-:B------:R-:W-:Y:S02]  /*9720*/  FFMA.FTZ R143, R16, c[0x0][0x23c], -R153.reuse ;  /* 0x00008f00108f7a23 */ /* 0x100fe40000010899 */
[--C-:B------:R-:W-:Y:S02]  /*9730*/  FFMA.FTZ R142, R32, c[0x0][0x23c], -R153.reuse ;  /* 0x00008f00208e7a23 */ /* 0x100fe40000010899 */
[----:B------:R-:W-:Y:S01]  /*9740*/  FFMA.FTZ R141, R18, c[0x0][0x23c], -R153 ;  /* 0x00008f00128d7a23 */ /* 0x000fe20000010899 */
[----:B------:R-:W-:Y:S01]  /*9750*/  MUFU.EX2 R144, R144 ;  /* 0x0000009000907308 */ /* 0x000fe20000000800 */
[--C-:B------:R-:W-:Y:S01]  /*9760*/  FFMA.FTZ R140, R9, c[0x0][0x23c], -R150.reuse ;  /* 0x00008f00098c7a23 */ /* 0x100fe20000010896 */
[----:B------:R-:W-:Y:S01]  /*9770*/  LDSM.16.MT88.4 R32, [R185+0xc800] ;  /* 0x00c80000b920783b */ /* 0x000fe20000004200 */
[--C-:B------:R-:W-:Y:S02]  /*9780*/  FFMA.FTZ R2, R17, c[0x0][0x23c], -R150.reuse ;  /* 0x00008f0011027a23 */ /* 0x100fe40000010896 */
[----:B------:R-:W-:-:S02]  /*9790*/  FFMA.FTZ R0, R19, c[0x0][0x23c], -R150 ;  /* 0x00008f0013007a23 */ /* 0x000fc40000010896 */
[----:B------:R-:W-:Y:S01]  /*97a0*/  FFMA.FTZ R147, R11, c[0x0][0x23c], -R150 ;  /* 0x00008f000b937a23 */ /* 0x000fe20000010896 */
[----:B------:R-:W1:Y:S01]  /*97b0*/  MUFU.EX2 R143, R143 ;  /* 0x0000008f008f7308 */ /* 0x000e620000000800 */
[----:B------:R-:W-:Y:S01]  /*97c0*/  FMUL.FTZ R148, R4, c[0x0][0x23c] ;  /* 0x00008f0004947a20 */ /* 0x000fe20000410000 */
[----:B------:R-:W2:Y:S01]  /*97d0*/  LDSM.16.MT88.4 R16, [R188+0xc000] ;  /* 0x00c00000bc10783b */ /* 0x000ea20000004200 */
[----:B------:R-:W-:Y:S02]  /*97e0*/  FMUL.FTZ R3, R6, c[0x0][0x23c] ;  /* 0x00008f0006037a20 */ /* 0x000fe40000410000 */
[--C-:B------:R-:W-:Y:S01]  /*97f0*/  FFMA.FTZ R155, R26, c[0x0][0x23c], -R153.reuse ;  /* 0x00008f001a9b7a23 */ /* 0x100fe20000010899 */
[----:B------:R-:W3:Y:S01]  /*9800*/  LDSM.16.MT88.4 R8, [R185+0xc000] ;  /* 0x00c00000b908783b */ /* 0x000ee20000004200 */
[--C-:B------:R-:W-:Y:S01]  /*9810*/  FFMA.FTZ R156, R24, c[0x0][0x23c], -R153.reuse ;  /* 0x00008f00189c7a23 */ /* 0x100fe20000010899 */
[----:B------:R-:W-:Y:S01]  /*9820*/  MUFU.EX2 R142, R142 ;  /* 0x0000008e008e7308 */ /* 0x000fe20000000800 */
[----:B------:R-:W-:-:S02]  /*9830*/  FFMA.FTZ R157, R22, c[0x0][0x23c], -R153 ;  /* 0x00008f00169d7a23 */ /* 0x000fc40000010899 */
[--C-:B------:R-:W-:Y:S02]  /*9840*/  FFMA.FTZ R158, R20, c[0x0][0x23c], -R153.reuse ;  /* 0x00008f00149e7a23 */ /* 0x100fe40000010899 */
[--C-:B------:R-:W-:Y:S02]  /*9850*/  FFMA.FTZ R159, R25, c[0x0][0x23c], -R150.reuse ;  /* 0x00008f00199f7a23 */ /* 0x100fe40000010896 */
[--C-:B------:R-:W-:Y:S01]  /*9860*/  FFMA.FTZ R162, R27, c[0x0][0x23c], -R150.reuse ;  /* 0x00008f001ba27a23 */ /* 0x100fe20000010896 */
[----:B------:R-:W4:Y:S01]  /*9870*/  MUFU.EX2 R141, R141 ;  /* 0x0000008d008d7308 */ /* 0x000f220000000800 */
[----:B-1----:R-:W-:Y:S01]  /*9880*/  F2FP.BF16.PACK_AB R4, R143, R144 ;  /* 0x000000908f04723e */ /* 0x002fe200000010ff */
[--C-:B------:R-:W-:Y:S01]  /*9890*/  FFMA.FTZ R160, R23, c[0x0][0x23c], -R150.reuse ;  /* 0x00008f0017a07a23 */ /* 0x100fe20000010896 */
[----:B------:R-:W-:Y:S01]  /*98a0*/  LDSM.16.MT88.4 R24, [R188+0xe800] ;  /* 0x00e80000bc18783b */ /* 0x000fe20000004200 */
[----:B------:R-:W-:Y:S02]  /*98b0*/  FFMA.FTZ R161, R21, c[0x0][0x23c], -R150 ;  /* 0x00008f0015a17a23 */ /* 0x000fe40000010896 */
[--C-:B------:R-:W-:Y:S01]  /*98c0*/  FFMA.FTZ R165, R170, c[0x0][0x23c], -R153.reuse ;  /* 0x00008f00aaa57a23 */ /* 0x100fe20000010899 */
[----:B------:R-:W-:Y:S01]  /*98d0*/  LDSM.16.MT88.4 R20, [R186+0xe800] ;  /* 0x00e80000ba14783b */ /* 0x000fe20000004200 */
[----:B------:R-:W-:Y:S01]  /*98e0*/  MUFU.EX2 R140, R140 ;  /* 0x0000008c008c7308 */ /* 0x000fe20000000800 */
[----:B------:R-:W-:-:S02]  /*98f0*/  FFMA.FTZ R166, R168, c[0x0][0x23c], -R153 ;  /* 0x00008f00a8a67a23 */ /* 0x000fc40000010899 */
[--C-:B------:R-:W-:Y:S02]  /*9900*/  FFMA.FTZ R164, R216, c[0x0][0x23c], -R153.reuse ;  /* 0x00008f00d8a47a23 */ /* 0x100fe40000010899 */
[----:B------:R-:W-:Y:S02]  /*9910*/  FFMA.FTZ R167, R218, c[0x0][0x23c], -R153 ;  /* 0x00008f00daa77a23 */ /* 0x000fe40000010899 */
[--C-:B------:R-:W-:Y:S01]  /*9920*/  FFMA.FTZ R168, R225, c[0x0][0x23c], -R150.reuse ;  /* 0x00008f00e1a87a23 */ /* 0x100fe20000010896 */
[----:B------:R-:W1:Y:S01]  /*9930*/  MUFU.EX2 R2, R2 ;  /* 0x0000000200027308 */ /* 0x000e620000000800 */
[----:B----4-:R-:W-:Y:S01]  /*9940*/  F2FP.BF16.PACK_AB R6, R141, R142 ;  /* 0x0000008e8d06723e */ /* 0x010fe200000010ff */
[--C-:B------:R-:W-:Y:S02]  /*9950*/  FFMA.FTZ R171, R171, c[0x0][0x23c], -R150.reuse ;  /* 0x00008f00abab7a23 */ /* 0x100fe40000010896 */
[--C-:B------:R-:W-:Y:S02]  /*9960*/  FFMA.FTZ R163, R163, c[0x0][0x23c], -R150.reuse ;  /* 0x00008f00a3a37a23 */ /* 0x100fe40000010896 */
[----:B------:R-:W-:-:S02]  /*9970*/  FFMA.FTZ R170, R169, c[0x0][0x23c], -R150 ;  /* 0x00008f00a9aa7a23 */ /* 0x000fc40000010896 */
[----:B------:R-:W-:Y:S01]  /*9980*/  MUFU.EX2 R0, R0 ;  /* 0x0000000000007308 */ /* 0x000fe20000000800 */
[--C-:B------:R-:W-:Y:S02]  /*9990*/  FFMA.FTZ R169, R152, c[0x0][0x23c], -R153.reuse ;  /* 0x00008f0098a97a23 */ /* 0x100fe40000010899 */
[--C-:B------:R-:W-:Y:S02]  /*99a0*/  FFMA.FTZ R154, R154, c[0x0][0x23c], -R153.reuse ;  /* 0x00008f009a9a7a23 */ /* 0x100fe40000010899 */
[----:B------:R-:W-:Y:S02]  /*99b0*/  FFMA.FTZ R152, R138, c[0x0][0x23c], -R153 ;  /* 0x00008f008a987a23 */ /* 0x000fe40000010899 */
[--C-:B------:R-:W-:Y:S01]  /*99c0*/  FFMA.FTZ R151, R151, c[0x0][0x23c], -R150.reuse ;  /* 0x00008f0097977a23 */ /* 0x100fe20000010896 */
[----:B------:R-:W4:Y:S01]  /*99d0*/  MUFU.EX2 R147, R147 ;  /* 0x0000009300937308 */ /* 0x000f220000000800 */
[----:B-1----:R-:W-:Y:S01]  /*99e0*/  F2FP.BF16.PACK_AB R5, R2, R140 ;  /* 0x0000008c0205723e */ /* 0x002fe200000010ff */
[----:B------:R-:W-:-:S02]  /*99f0*/  FFMA.FTZ R212, R139, c[0x0][0x23c], -R150 ;  /* 0x00008f008bd47a23 */ /* 0x000fc40000010896 */
[--C-:B------:R-:W-:Y:S02]  /*9a00*/  FFMA.FTZ R213, R137, c[0x0][0x23c], -R150.reuse ;  /* 0x00008f0089d57a23 */ /* 0x100fe40000010896 */
[----:B------:R-:W-:Y:S02]  /*9a10*/  FFMA.FTZ R153, R136, c[0x0][0x23c], -R153 ;  /* 0x00008f0088997a23 */ /* 0x000fe40000010899 */
[----:B------:R-:W1:Y:S01]  /*9a20*/  MUFU.EX2 R148, R148 ;  /* 0x0000009400947308 */ /* 0x000e620000000800 */
[----:B------:R-:W-:Y:S01]  /*9a30*/  FFMA.FTZ R150, R149, c[0x0][0x23c], -R150 ;  /* 0x00008f0095967a23 */ /* 0x000fe20000010896 */
[----:B------:R-:W-:Y:S06]  /*9a40*/  LDSM.16.MT88.4 R136, [R186+0xd800] ;  /* 0x00d80000ba88783b */ /* 0x000fec0000004200 */
[----:B------:R-:W5:Y:S01]  /*9a50*/  MUFU.EX2 R3, R3 ;  /* 0x0000000300037308 */ /* 0x000f620000000800 */
[----:B----4-:R-:W-:Y:S01]  /*9a60*/  F2FP.BF16.PACK_AB R7, R147, R0 ;  /* 0x000000009307723e */ /* 0x010fe200000010ff */
[----:B-1----:R-:W-:-:S06]  /*9a70*/  FMUL.FTZ R120, R120, R148 ;  /* 0x0000009478787220 */ /* 0x002fcc0000410000 */
[----:B------:R-:W-:Y:S01]  /*9a80*/  MUFU.EX2 R155, R155 ;  /* 0x0000009b009b7308 */ /* 0x000fe20000000800 */
[-C--:B------:R-:W-:Y:S02]  /*9a90*/  FMUL.FTZ R121, R121, R148.reuse ;  /* 0x0000009479797220 */ /* 0x080fe40000410000 */
[-C--:B------:R-:W-:Y:S02]  /*9aa0*/  FMUL.FTZ R116, R116, R148.reuse ;  /* 0x0000009474747220 */ /* 0x080fe40000410000 */
[----:B------:R-:W-:Y:S02]  /*9ab0*/  FMUL.FTZ R117, R117, R148 ;  /* 0x0000009475757220 */ /* 0x000fe40000410000 */
[-C--:B-----5:R-:W-:Y:S01]  /*9ac0*/  FMUL.FTZ R122, R122, R3.reuse ;  /* 0x000000037a7a7220 */ /* 0x0a0fe20000410000 */
[----:B------:R-:W1:Y:S01]  /*9ad0*/  MUFU.EX2 R156, R156 ;  /* 0x0000009c009c7308 */ /* 0x000e620000000800 */
[-C--:B------:R-:W-:Y:S02]  /*9ae0*/  FMUL.FTZ R123, R123, R3.reuse ;  /* 0x000000037b7b7220 */ /* 0x080fe40000410000 */
        /* <DEDUP_REMOVED lines=10> */
[----:B------:R-:W4:Y:S01]  /*9b90*/  LDSM.16.MT88.4 R12, [R188+0xe000] ;  /* 0x00e00000bc0c783b */ /* 0x000f220000004200 */
[----:B------:R-:W-:Y:S01]  /*9ba0*/  FMUL.FTZ R125, R125, R148 ;  /* 0x000000947d7d7220 */ /* 0x000fe20000410000 */
[----:B------:R-:W-:Y:S01]  /*9bb0*/  MUFU.EX2 R158, R158 ;  /* 0x0000009e009e7308 */ /* 0x000fe20000000800 */
[----:B------:R-:W-:-:S02]  /*9bc0*/  FMUL.FTZ R126, R126, R3 ;  /* 0x000000037e7e7220 */ /* 0x000fc40000410000 */
[-C--:B------:R-:W-:Y:S02]  /*9bd0*/  FMUL.FTZ R127, R127, R3.reuse ;  /* 0x000000037f7f7220 */ /* 0x080fe40000410000 */
[-C--:B------:R-:W-:Y:S01]  /*9be0*/  FMUL.FTZ R112, R112, R148.reuse ;  /* 0x0000009470707220 */ /* 0x080fe20000410000 */
[C---:B--2---:R-:W-:Y:S01]  /*9bf0*/  HMMA.16816.F32.BF16 R128, R4.reuse, R16, R128 ;  /* 0x000000100480723c */ /* 0x044fe20000041880 */
[-C--:B------:R-:W-:Y:S01]  /*9c00*/  FMUL.FTZ R113, R113, R148.reuse ;  /* 0x0000009471717220 */ /* 0x080fe20000410000 */
[----:B------:R-:W-:Y:S01]  /*9c10*/  MUFU.EX2 R159, R159 ;  /* 0x0000009f009f7308 */ /* 0x000fe20000000800 */
[-C--:B------:R-:W-:Y:S02]  /*9c20*/  FMUL.FTZ R114, R114, R3.reuse ;  /* 0x0000000372727220 */ /* 0x080fe40000410000 */
[-C--:B------:R-:W-:Y:S02]  /*9c30*/  FMUL.FTZ R115, R115, R3.reuse ;  /* 0x0000000373737220 */ /* 0x080fe40000410000 */
[-C--:B------:R-:W-:Y:S01]  /*9c40*/  FMUL.FTZ R108, R108, R148.reuse ;  /* 0x000000946c6c7220 */ /* 0x080fe20000410000 */
[----:B------:R-:W-:Y:S01]  /*9c50*/  HMMA.16816.F32.BF16 R124, R4, R18, R124 ;  /* 0x00000012047c723c */ /* 0x000fe2000004187c */
[----:B------:R-:W-:Y:S01]  /*9c60*/  FMUL.FTZ R109, R109, R148 ;  /* 0x000000946d6d7220 */ /* 0x000fe20000410000 */
[----:B------:R-:W2:Y:S01]  /*9c70*/  LDSM.16.MT88.4 R16, [R184+0xc000] ;  /* 0x00c00000b810783b */ /* 0x000ea20000004200 */
        /* <DEDUP_REMOVED lines=14> */
[----:B------:R-:W1:Y:S01]  /*9d60*/  MUFU.EX2 R161, R161 ;  /* 0x000000a100a17308 */ /* 0x000e620000000800 */
[-C--:B------:R-:W-:Y:S02]  /*9d70*/  FMUL.FTZ R43, R43, R3.reuse ;  /* 0x000000032b2b7220 */ /* 0x080fe40000410000 */
[C---:B----4-:R-:W-:Y:S01]  /*9d80*/  HMMA.16816.F32.BF16 R36, R4.reuse, R12, R36 ;  /* 0x0000000c0424723c */ /* 0x050fe20000041824 */
[-C--:B------:R-:W-:Y:S02]  /*9d90*/  FMUL.FTZ R104, R104, R148.reuse ;  /* 0x0000009468687220 */ /* 0x080fe40000410000 */
[-C--:B------:R-:W-:Y:S02]  /*9da0*/  FMUL.FTZ R105, R105, R148.reuse ;  /* 0x0000009469697220 */ /* 0x080fe40000410000 */
[-C--:B------:R-:W-:Y:S01]  /*9db0*/  FMUL.FTZ R106, R106, R3.reuse ;  /* 0x000000036a6a7220 */ /* 0x080fe20000410000 */
[----:B------:R-:W4:Y:S01]  /*9dc0*/  MUFU.EX2 R164, R164 ;  /* 0x000000a400a47308 */ /* 0x000f220000000800 */
        /* <DEDUP_REMOVED lines=29> */
[----:B------:R-:W3:Y:S01]  /*9fa0*/  LDSM.16.MT88.4 R8, [R188+0x10000] ;  /* 0x01000000bc08783b */ /* 0x000ee20000004200 */
        /* <DEDUP_REMOVED lines=31> */
[----:B---3--:R-:W-:Y:S01]  /*a1a0*/  HMMA.16816.F32.BF16 R68, R4, R8, R68 ;  /* 0x000000080444723c */ /* 0x008fe20000041844 */
[----:B------:R-:W-:-:S02]  /*a1b0*/  FMUL.FTZ R85, R85, R148 ;  /* 0x0000009455557220 */ /* 0x000fc40000410000 */
[-C--:B------:R-:W-:Y:S01]  /*a1c0*/  FMUL.FTZ R86, R86, R3.reuse ;  /* 0x0000000356567220 */ /* 0x080fe20000410000 */
[----:B------:R-:W-:Y:S01]  /*a1d0*/  MUFU.EX2 R152, R152 ;  /* 0x0000009800987308 */ /* 0x000fe20000000800 */
[-C--:B------:R-:W-:Y:S02]  /*a1e0*/  FMUL.FTZ R87, R87, R3.reuse ;  /* 0x0000000357577220 */ /* 0x080fe40000410000 */
[-C--:B------:R-:W-:Y:S01]  /*a1f0*/  FMUL.FTZ R88, R88, R148.reuse ;  /* 0x0000009458587220 */ /* 0x080fe20000410000 */
[----:B------:R-:W-:Y:S01]  /*a200*/  HMMA.16816.F32.BF16 R72, R4, R10, R72 ;  /* 0x0000000a0448723c */ /* 0x000fe20000041848 */
[----:B------:R-:W3:Y:S01]  /*a210*/  LDSM.16.MT88.4 R8, [R184+0x10000] ;  /* 0x01000000b808783b */ /* 0x000ee20000004200 */
        /* <DEDUP_REMOVED lines=31> */
[----:B---3--:R-:W-:Y:S01]  /*a410*/  HMMA.16816.F32.BF16 R92, R4, R8, R92 ;  /* 0x00000008045c723c */ /* 0x008fe2000004185c */
        /* <DEDUP_REMOVED lines=19> */
[C---:B-1----:R-:W-:Y:S01]  /*a550*/  HMMA.16816.F32.BF16 R128, R4.reuse, R12, R128 ;  /* 0x0000000c0480723c */ /* 0x042fe20000041880 */
[----:B------:R-:W-:Y:S02]  /*a560*/  FADD.FTZ R3, R158, R157 ;  /* 0x0000009d9e037221 */ /* 0x000fe40000010000 */
[----:B------:R-:W-:Y:S02]  /*a570*/  FADD.FTZ R161, R161, R160 ;  /* 0x000000a0a1a17221 */ /* 0x000fe40000010000 */
[----:B----4-:R-:W-:Y:S02]  /*a580*/  FADD.FTZ R0, R164, R3 ;  /* 0x00000003a4007221 */ /* 0x010fe40000010000 */
[----:B------:R-:W-:Y:S01]  /*a590*/  FADD.FTZ R2, R168, R161 ;  /* 0x000000a1a8027221 */ /* 0x000fe20000010000 */
[----:B------:R-:W-:Y:S01]  /*a5a0*/  HMMA.16816.F32.BF16 R124, R4, R14, R124 ;  /* 0x0000000e047c723c */ /* 0x000fe2000004187c */
[----:B------:R-:W1:Y:S01]  /*a5b0*/  LDSM.16.MT88.4 R12, [R188+0x10800] ;  /* 0x01080000bc0c783b */ /* 0x000e620000004200 */
[----:B------:R-:W-:-:S02]  /*a5c0*/  FADD.FTZ R0, R167, R0 ;  /* 0x00000000a7007221 */ /* 0x000fc40000010000 */
[----:B------:R-:W-:Y:S02]  /*a5d0*/  FADD.FTZ R2, R171, R2 ;  /* 0x00000002ab027221 */ /* 0x000fe40000010000 */
[----:B------:R-:W-:Y:S02]  /*a5e0*/  FADD.FTZ R3, R165, R0 ;  /* 0x00000000a5037221 */ /* 0x000fe40000010000 */
        /* <DEDUP_REMOVED lines=35> */
[----:B------:R-:W-:Y:S02]  /*a820*/  F2FP.BF16.PACK_AB R5, R171, R168 ;  /* 0x000000a8ab05723e */ /* 0x000fe400000010ff */
[----:B------:R-:W-:Y:S02]  /*a830*/  F2FP.BF16.PACK_AB R6, R166, R165 ;  /* 0x000000a5a606723e */ /* 0x000fe400000010ff */
[----:B------:R-:W-:Y:S01]  /*a840*/  F2FP.BF16.PACK_AB R7, R170, R163 ;  /* 0x000000a3aa07723e */ /* 0x000fe200000010ff */
[----:B------:R-:W-:-:S04]  /*a850*/  FADD.FTZ R163, R163, R2 ;  /* 0x00000002a3a37221 */ /* 0x000fc80000010000 */
[----:B------:R-:W-:Y:S02]  /*a860*/  FADD.FTZ R170, R170, R163 ;  /* 0x000000a3aaaa7221 */ /* 0x000fe40000010000 */
[C---:B-1----:R-:W-:Y:S08]  /*a870*/  HMMA.16816.F32.BF16 R128, R4.reuse, R12, R128 ;  /* 0x0000000c0480723c */ /* 0x042ff00000041880 */
        /* <DEDUP_REMOVED lines=77> */
.L_x_2799:
[----:B------:R-:W-:Y:S05]  /*ad50*/  @!P6 BRA `(.L_x_2807) ;  /* 0x00003ee00000e947 */ /* 0x000fea0003800000 */
[----:B------:R-:W-:Y:S01]  /*ad60*/  ULDC UR7, c[0x0][0x1a0] ;  /* 0x0000680000077ab9 */ /* 0x000fe20000000800 */
[----:B------:R-:W-:Y:S01]  /*ad70*/  IMAD.MOV.U32 R0, RZ, RZ, R3 ;  /* 0x000000ffff007224 */ /* 0x000fe200078e0003 */
[----:B------:R-:W-:Y:S01]  /*ad80*/  ULEA UR7, -UR7, URZ, 0x6 ;  /* 0x0000003f07077291 */ /* 0x000fe2000f8e313f */
[----:B------:R-:W-:Y:S01]  /*ad90*/  IMAD.MOV.U32 R2, RZ, RZ, R132 ;  /* 0x000000ffff027224 */ /* 0x000fe200078e0084 */
[----:B------:R-:W-:-:S02]  /*ada0*/  ULDC UR6, c[0x0][0x198] ;  /* 0x0000660000067ab9 */ /* 0x000fc40000000800 */
[----:B------:R-:W-:Y:S02]  /*adb0*/  USHF.R.S32.HI UR5, URZ, 0x1f, UR7 ;  /* 0x0000001f3f057899 */ /* 0x000fe40008011407 */
[----:B------:R-:W-:Y:S01]  /*adc0*/  ULEA UR6, -UR6, URZ, 0x6 ;  /* 0x0000003f06067291 */ /* 0x000fe2000f8e313f */
[----:B------:R-:W-:Y:S01]  /*add0*/  MOV R213, UR7 ;  /* 0x0000000700d57c02 */ /* 0x000fe20008000f00 */
[----:B------:R-:W-:Y:S02]  /*ade0*/  ULDC.64 UR8, c[0x0][0x118] ;  /* 0x0000460000087ab9 */ /* 0x000fe40000000a00 */
[----:B------:R-:W-:Y:S01]  /*adf0*/  MOV R212, UR5 ;  /* 0x0000000500d47c02 */ /* 0x000fe20008000f00 */
[----:B------:R-:W-:Y:S02]  /*ae00*/  USHF.R.S32.HI UR4, URZ, 0x1f, UR6 ;  /* 0x0000001f3f047899 */ /* 0x000fe40008011406 */
.L_x_2811:
[----:B------:R-:W-:Y:S01]  /*ae10*/  IADD3 R203, R203, -0x1, RZ ;  /* 0xffffffffcbcb7810 */ /* 0x000fe20007ffe0ff */
[----:B------:R-:W-:Y:S04]  /*ae20*/  DEPBAR.LE SB0, 0x0 ;  /* 0x000080000000791a */ /* 0x000fe80000000000 */
[----:B------:R-:W-:Y:S01]  /*ae30*/  BAR.SYNC.DEFER_BLOCKING 0x0 ;  /* 0x0000000000007b1d */ /* 0x000fe20000010000 */
[----:B------:R-:W-:Y:S01]  /*ae40*/  MOV R218, R212 ;  /* 0x000000d400da7202 */ /* 0x000fe20000000f00 */
[----:B------:R-:W-:Y:S04]  /*ae50*/  IMAD.MOV.U32 R223, RZ, RZ, R213 ;  /* 0x000000ffffdf7224 */ /* 0x000fe800078e00d5 */
        /* <DEDUP_REMOVED lines=11> */
[----:B------:R-:W-:Y:S01]  /*af10*/  ISETP.GE.AND P0, PT, R4, RZ, PT ;  /* 0x000000ff0400720c */ /* 0x000fe20003f06270 */
[----:B------:R-:W-:Y:S01]  /*af20*/  IMAD.MOV.U32 R4, RZ, RZ, 0x40 ;  /* 0x00000040ff047424 */ /* 0x000fe200078e00ff */
[----:B------:R-:W-:Y:S04]  /*af30*/  LOP3.LUT R11, R11, c[0x0][0x2d0], RZ, 0x3c, !PT ;  /* 0x0000b4000b0b7a12 */ /* 0x000fe800078e3cff */
        /* <DEDUP_REMOVED lines=28> */
[----:B------:R-:W-:Y:S02]  /*b100*/  LEA R6, P0, R3, R206, 0x2 ;  /* 0x000000ce03067211 */ /* 0x000fe400078010ff */
[-C--:B------:R-:W-:Y:S02]  /*b110*/  LEA.HI.X.SX32 R13, R9, R207.reuse, 0x2, P1 ;  /* 0x000000cf090d7211 */ /* 0x080fe400008f16ff */
[C---:B------:R-:W-:Y:S01]  /*b120*/  LEA.HI.X.SX32 R7, R3.reuse, R207, 0x2, P0 ;  /* 0x000000cf03077211 */ /* 0x040fe200000f16ff */
[----:B------:R-:W-:Y:S02]  /*b130*/  IMAD.IADD R3, R3, 0x1, -R9 ;  /* 0x0000000103037824 */ /* 0x000fe400078e0a09 */
[----:B------:R-:W2:Y:S02]  /*b140*/  LDG.E R5, [R12.64] ;  /* 0x000000080c057981 */ /* 0x000ea4000c1e1900 */
[----:B------:R-:W-:Y:S02]  /*b150*/  IMAD R4, R3, c[0x0][0x2d0], -R4 ;  /* 0x0000b40003047a24 */ /* 0x000fe400078e0a04 */
[----:B------:R-:W2:Y:S02]  /*b160*/  LDG.E R6, [R6.64] ;  /* 0x0000000806067981 */ /* 0x000ea4000c1e1900 */
[C---:B------:R-:W-:Y:S01]  /*b170*/  IMAD.WIDE.U32 R8, R4.reuse, c[0x0][0x1a0], RZ ;  /* 0x0000680004087a25 */ /* 0x040fe200078e00ff */
        /* <DEDUP_REMOVED lines=11> */
.L_x_2808:
[C---:B------:R-:W-:Y:S02]  /*b230*/  ISETP.GE.AND P5, PT, R204.reuse, c[0x0][0x220], PT ;  /* 0x00008800cc007a0c */ /* 0x040fe40003fa6270 */
[----:B------:R-:W-:Y:S02]  /*b240*/  IADD3 R216, R204, 0x40, RZ ;  /* 0x00000040ccd87810 */ /* 0x000fe40007ffe0ff */
[-C--:B------:R-:W-:Y:S02]  /*b250*/  LEA R222, P0, R223, R220.reuse, 0x1 ;  /* 0x000000dcdfde7211 */ /* 0x080fe400078008ff */
[----:B------:R-:W-:Y:S02]  /*b260*/  ISETP.GE.AND P4, PT, R216, c[0x0][0x220], PT ;  /* 0x00008800d8007a0c */ /* 0x000fe40003f86270 */
[----:B------:R-:W-:Y:S04]  /*b270*/  IADD3 R3, R204, 0x80, RZ ;  /* 0x00000080cc037810 */ /* 0x000fe80007ffe0ff */
[----:B------:R-:W-:Y:S01]  /*b280*/  ISETP.GE.AND P2, PT, R3, c[0x0][0x220], PT ;  /* 0x0000880003007a0c */ /* 0x000fe20003f46270 */
[----:B------:R-:W-:Y:S01]  /*b290*/  @P5 STS.128 [R202+0xc000], RZ ;  /* 0x00c000ffca005388 */ /* 0x000fe20000000c00 */
        /* <DEDUP_REMOVED lines=8> */
[----:B------:R1:W-:Y:S03]  /*b320*/  @!P5 LDGSTS.E.BYPASS.LTC128B.128 [R202+0xc000], [R222.64] ;  /* 0x0c000000decadfae */ /* 0x0003e6000b901d48 */
[CCC-:B------:R-:W-:Y:S01]  /*b330*/  @!P5 LEA.HI.X R231, R3.reuse, R221.reuse, R216.reuse, 0x1, P6 ;  /* 0x000000dd03e7d211 */ /* 0x1c0fe200030f0cd8 */
[----:B------:R-:W-:Y:S01]  /*b340*/  @P4 STS.128 [R202+0xe000], RZ ;  /* 0x00e000ffca004388 */ /* 0x000fe20000000c00 */
[C-C-:B------:R-:W-:Y:S02]  /*b350*/  @!P4 LEA.HI.X R229, R3.reuse, R221, R216.reuse, 0x1, P1 ;  /* 0x000000dd03e5c211 */ /* 0x140fe400008f0cd8 */
[CC--:B------:R-:W-:Y:S01]  /*b360*/  @!P2 LEA R226, P0, R3.reuse, R220.reuse, 0x1 ;  /* 0x000000dc03e2a211 */ /* 0x0c0fe200078008ff */
[----:B------:R-:W-:Y:S01]  /*b370*/  @!PT LDS RZ, [RZ] ;  /* 0x00000000fffff984 */ /* 0x000fe20000000800 */
[----:B------:R-:W-:Y:S01]  /*b380*/  @!PT LDS RZ, [RZ] ;  /* 0x00000000fffff984 */ /* 0x000fe20000000800 */
[----:B------:R-:W-:Y:S01]  /*b390*/  @!PT LDS RZ, [RZ] ;  /* 0x00000000fffff984 */ /* 0x000fe20000000800 */
[----:B------:R1:W-:Y:S01]  /*b3a0*/  @!P4 LDGSTS.E.BYPASS.LTC128B.128 [R202+0xe000], [R222.64+0x80] ;  /* 0x0e000080decacfae */ /* 0x0003e2000b901d48 */
[C---:B------:R-:W-:Y:S02]  /*b3b0*/  IADD3 R225, P6, R200.reuse, R3, RZ ;  /* 0x00000003c8e17210 */ /* 0x040fe40007fde0ff */
[-CC-:B------:R-:W-:Y:S01]  /*b3c0*/  @!P2 LEA.HI.X R227, R3, R221.reuse, R216.reuse, 0x1, P0 ;  /* 0x000000dd03e3a211 */ /* 0x180fe200000f0cd8 */
[----:B------:R-:W-:Y:S01]  /*b3d0*/  @P2 STS.128 [R202+0x10000], RZ ;  /* 0x010000ffca002388 */ /* 0x000fe20000000c00 */
        /* <DEDUP_REMOVED lines=11> */
[----:B------:R-:W-:Y:S01]  /*b490*/  IADD3 R3, P6, R200, R225, RZ ;  /* 0x000000e1c8037210 */ /* 0x000fe20007fde0ff */
[----:B------:R-:W-:Y:S01]  /*b4a0*/  @!PT LDS RZ, [RZ] ;  /* 0x00000000fffff984 */ /* 0x000fe20000000800 */
[----:B------:R-:W-:Y:S01]  /*b4b0*/  @!PT LDS RZ, [RZ] ;  /* 0x00000000fffff984 */ /* 0x000fe20000000800 */
[----:B------:R-:W-:Y:S01]  /*b4c0*/  @!PT LDS RZ, [RZ] ;  /* 0x00000000fffff984 */ /* 0x000fe20000000800 */
[----:B------:R1:W-:Y:S01]  /*b4d0*/  @!P5 LDGSTS.E.BYPASS.LTC128B.128 [R202+0xc800], [R230.64] ;  /* 0x0c800000e6cadfae */ /* 0x0003e2000b901d48 */
[-CC-:B------:R-:W-:Y:S02]  /*b4e0*/  @!P2 LEA.HI.X R225, R225, R221.reuse, R216.reuse, 0x1, P0 ;  /* 0x000000dde1e1a211 */ /* 0x180fe400000f0cd8 */
        /* <DEDUP_REMOVED lines=209> */
[----:B------:R-:W-:Y:S03]  /*c200*/  @!UPT UIADD3 URZ, URZ, URZ, URZ ;  /* 0x0000003f3f3ff290 */ /* 0x000fe6000fffe03f */
[----:B------:R-:W-:-:S11]  /*c210*/  @!P0 BRA `(.L_x_2809) ;  /* 0x0000098000008947 */ /* 0x000fd60003800000 */
[----:B------:R-:W-:Y:S02]  /*c220*/  MOV R133, UR6 ;  /* 0x0000000600857c02 */ /* 0x000fe40008000f00 */
[----:B------:R-:W-:Y:S01]  /*c230*/  MOV R134, UR4 ;  /* 0x0000000400867c02 */ /* 0x000fe20008000f00 */
[----:B------:R-:W-:-:S06]  /*c240*/  @!P3 BRA `(.L_x_2810) ;  /* 0x000003c00000b947 */ /* 0x000fcc0003800000 */
        /* <DEDUP_REMOVED lines=36> */
[C---:B------:R-:W-:Y:S03]  /*c490*/  SEL R137, R132.reuse, R137, !P0 ;  /* 0x0000008984897207 */ /* 0x040fe60004000000 */
[----:B------:R-:W-:Y:S01]  /*c4a0*/  @!P6 IMAD.MOV R3, RZ, RZ, -R3 ;  /* 0x000000ffff03e224 */ /* 0x000fe200078e0a03 */
[CC--:B------:R-:W-:Y:S04]  /*c4b0*/  LEA R138, P1, R137.reuse, R206.reuse, 0x2 ;  /* 0x000000ce898a7211 */ /* 0x0c0fe800078210ff */
[----:B------:R-:W-:Y:S01]  /*c4c0*/  SEL R3, R132, R3, !P0 ;  /* 0x0000000384037207 */ /* 0x000fe20004000000 */
[----:B------:R-:W-:Y:S01]  /*c4d0*/  IMAD.MOV.U32 R132, RZ, RZ, 0x40 ;  /* 0x00000040ff847424 */ /* 0x000fe200078e00ff */
[-C--:B------:R-:W-:Y:S02]  /*c4e0*/  LEA.HI.X.SX32 R139, R137, R207.reuse, 0x2, P1 ;  /* 0x000000cf898b7211 */ /* 0x080fe400008f16ff */
[C---:B------:R-:W-:Y:S03]  /*c4f0*/  LEA R134, P0, R3.reuse, R206, 0x2 ;  /* 0x000000ce03867211 */ /* 0x040fe600078010ff */
[----:B------:R-:W2:Y:S01]  /*c500*/  LDG.E R133, [R138.64] ;  /* 0x000000088a857981 */ /* 0x000ea2000c1e1900 */
[C---:B------:R-:W-:Y:S01]  /*c510*/  LEA.HI.X.SX32 R135, R3.reuse, R207, 0x2, P0 ;  /* 0x000000cf03877211 */ /* 0x040fe200000f16ff */
[----:B------:R-:W-:Y:S04]  /*c520*/  IMAD.IADD R3, R3, 0x1, -R137 ;  /* 0x0000000103037824 */ /* 0x000fe800078e0a89 */
        /* <DEDUP_REMOVED lines=8> */
[C---:B------:R-:W-:Y:S01]  /*c5b0*/  IMAD.WIDE.U32 R136, R133.reuse, c[0x0][0x180], R136 ;  /* 0x0000600085887a25 */ /* 0x040fe200078e0088 */
[----:B------:R-:W-:Y:S05]  /*c5c0*/  SHF.R.S32.HI R132, RZ, 0x1f, R133 ;  /* 0x0000001fff847819 */ /* 0x000fea0000011485 */
[----:B------:R-:W-:Y:S04]  /*c5d0*/  IMAD R132, R132, c[0x0][0x180], RZ ;  /* 0x0000600084847a24 */ /* 0x000fe800078e02ff */
[----:B------:R-:W-:Y:S02]  /*c5e0*/  IMAD R132, R133, c[0x0][0x184], R132 ;  /* 0x0000610085847a24 */ /* 0x000fe400078e0284 */
[----:B------:R-:W-:Y:S02]  /*c5f0*/  IMAD.MOV.U32 R133, RZ, RZ, R136 ;  /* 0x000000ffff857224 */ /* 0x000fe400078e0088 */
[----:B------:R-:W-:Y:S02]  /*c600*/  IMAD.IADD R134, R137, 0x1, R132 ;  /* 0x0000000189867824 */ /* 0x000fe400078e0284 */
.L_x_2810:
        /* <DEDUP_REMOVED lines=89> */
.L_x_2809:
[----:B------:R-:W-:Y:S05]  /*cba0*/  IMAD R3, R203, 0x40, R201 ;  /* 0x00000040cb037824 */ /* 0x000fea00078e02c9 */
[C---:B------:R-:W-:Y:S02]  /*cbb0*/  IADD3 R132, R3.reuse, 0x1, RZ ;  /* 0x0000000103847810 */ /* 0x040fe40007ffe0ff */
[CC--:B------:R-:W-:Y:S02]  /*cbc0*/  ISETP.GE.AND P2, PT, R3.reuse, R211.reuse, PT ;  /* 0x000000d30300720c */ /* 0x0c0fe40003f46270 */
[C---:B------:R-:W-:Y:S02]  /*cbd0*/  ISETP.GE.AND P6, PT, R132.reuse, R211, PT ;  /* 0x000000d38400720c */ /* 0x040fe40003fc6270 */
[C---:B------:R-:W-:Y:S02]  /*cbe0*/  ISETP.GE.AND P5, PT, R132.reuse, R209, PT ;  /* 0x000000d18400720c */ /* 0x040fe40003fa6270 */
[C---:B------:R-:W-:Y:S02]  /*cbf0*/  IADD3 R133, R3.reuse, 0x8, RZ ;  /* 0x0000000803857810 */ /* 0x040fe40007ffe0ff */
[C---:B------:R-:W-:Y:S02]  /*cc00*/  ISETP.GE.OR P5, PT, R132.reuse, R208, !P5 ;  /* 0x000000d08400720c */ /* 0x040fe40006fa6670 */
[-C--:B------:R-:W-:Y:S02]  /*cc10*/  ISETP.GE.OR P6, PT, R132, R210.reuse, !P6 ;  /* 0x000000d28400720c */ /* 0x080fe400077c6670 */
[C---:B------:R-:W-:Y:S02]  /*cc20*/  IADD3 R132, R3.reuse, 0x9, RZ ;  /* 0x0000000903847810 */ /* 0x040fe40007ffe0ff */
[-C--:B------:R-:W-:Y:S02]  /*cc30*/  ISETP.GE.OR P2, PT, R3, R210.reuse, !P2 ;  /* 0x000000d20300720c */ /* 0x080fe40005746670 */
[----:B------:R-:W-:Y:S02]  /*cc40*/  ISETP.GE.AND P1, PT, R133, R211, PT ;  /* 0x000000d38500720c */ /* 0x000fe40003f26270 */
[----:B------:R-:W-:Y:S02]  /*cc50*/  ISETP.GE.AND P0, PT, R3, R209, PT ;  /* 0x000000d10300720c */ /* 0x000fe40003f06270 */
[----:B-1----:R-:W-:Y:S02]  /*cc60*/  FSEL R134, R4, -INF , !P2 ;  /* 0xff80000004867808 */ /* 0x002fe40005000000 */
[C---:B------:R-:W-:Y:S02]  /*cc70*/  ISETP.GE.AND P2, PT, R132.reuse, R211, PT ;  /* 0x000000d38400720c */ /* 0x040fe40003f46270 */
[----:B------:R-:W-:Y:S02]  /*cc80*/  ISETP.GE.OR P1, PT, R133, R210, !P1 ;  /* 0x000000d28500720c */ /* 0x000fe40004f26670 */
[----:B------:R-:W-:Y:S02]  /*cc90*/  IADD3 R4, R3, 0x10, RZ ;  /* 0x0000001003047810 */ /* 0x000fe40007ffe0ff */
[----:B------:R-:W-:Y:S02]  /*cca0*/  FSEL R144, R5, -INF , !P6 ;  /* 0xff80000005907808 */ /* 0x000fe40007000000 */
[C---:B------:R-:W-:Y:S02]  /*ccb0*/  IADD3 R5, R3.reuse, 0x11, RZ ;  /* 0x0000001103057810 */ /* 0x040fe40007ffe0ff */
[----:B------:R-:W-:Y:S02]  /*ccc0*/  ISETP.GE.OR P0, PT, R3, R208, !P0 ;  /* 0x000000d00300720c */ /* 0x000fe40004706670 */
[----:B------:R-:W-:Y:S02]  /*ccd0*/  ISETP.GE.OR P2, PT, R132, R210, !P2 ;  /* 0x000000d28400720c */ /* 0x000fe40005746670 */
[----:B------:R-:W-:Y:S02]  /*cce0*/  FSEL R7, R7, -INF , !P5 ;  /* 0xff80000007077808 */ /* 0x000fe40006800000 */
[-C--:B------:R-:W-:Y:S02]  /*ccf0*/  ISETP.GE.AND P4, PT, R133, R209.reuse, PT ;  /* 0x000000d18500720c */ /* 0x080fe40003f86270 */
[----:B------:R-:W-:Y:S02]  /*cd00*/  FSEL R137, R6, -INF , !P0 ;  /* 0xff80000006897808 */ /* 0x000fe40004000000 */
[----:B------:R-:W-:Y:S02]  /*cd10*/  ISETP.GE.AND P0, PT, R132, R209, PT ;  /* 0x000000d18400720c */ /* 0x000fe40003f06270 */
[C---:B------:R-:W-:Y:S02]  /*cd20*/  ISETP.GE.AND P5, PT, R4.reuse, R211, PT ;  /* 0x000000d30400720c */ /* 0x040fe40003fa6270 */
[----:B------:R-:W-:Y:S02]  /*cd30*/  ISETP.GE.AND P6, PT, R4, R209, PT ;  /* 0x000000d10400720c */ /* 0x000fe40003fc6270 */
[----:B------:R-:W-:Y:S02]  /*cd40*/  FSEL R138, R8, -INF , !P1 ;  /* 0xff800000088a7808 */ /* 0x000fe40004800000 */
[----:B------:R-:W-:Y:S02]  /*cd50*/  ISETP.GE.AND P1, PT, R5, R211, PT ;  /* 0x000000d30500720c */ /* 0x000fe40003f26270 */
[----:B------:R-:W-:Y:S02]  /*cd60*/  FSEL R136, R9, -INF , !P2 ;  /* 0xff80000009887808 */ /* 0x000fe40005000000 */
[----:B------:R-:W-:Y:S02]  /*cd70*/  FMNMX.FTZ R9, R134, R2, !PT ;  /* 0x0000000286097209 */ /* 0x000fe40007810000 */
[C---:B------:R-:W-:Y:S02]  /*cd80*/  ISETP.GE.OR P5, PT, R4.reuse, R210, !P5 ;  /* 0x000000d20400720c */ /* 0x040fe40006fa6670 */
[----:B------:R-:W-:Y:S02]  /*cd90*/  ISETP.GE.OR P6, PT, R4, R208, !P6 ;  /* 0x000000d00400720c */ /* 0x000fe400077c6670 */
[----:B------:R-:W-:Y:S02]  /*cda0*/  ISETP.GE.OR P1, PT, R5, R210, !P1 ;  /* 0x000000d20500720c */ /* 0x000fe40004f26670 */
[-C--:B------:R-:W-:Y:S02]  /*cdb0*/  ISETP.GE.OR P4, PT, R133, R208.reuse, !P4 ;  /* 0x000000d08500720c */ /* 0x080fe40006786670 */
[-C--:B------:R-:W-:Y:S02]  /*cdc0*/  ISETP.GE.OR P0, PT, R132, R208.reuse, !P0 ;  /* 0x000000d08400720c */ /* 0x080fe40004706670 */
[----:B------:R-:W-:Y:S02]  /*cdd0*/  ISETP.GE.AND P2, PT, R5, R209, PT ;  /* 0x000000d10500720c */ /* 0x000fe40003f46270 */
[C---:B------:R-:W-:Y:S02]  /*cde0*/  IADD3 R4, R3.reuse, 0x18, RZ ;  /* 0x0000001803047810 */ /* 0x040fe40007ffe0ff */
[----:B------:R-:W-:Y:S02]  /*cdf0*/  IADD3 R6, R3, 0x19, RZ ;  /* 0x0000001903067810 */ /* 0x000fe40007ffe0ff */
[----:B------:R-:W-:Y:S02]  /*ce00*/  FMNMX.FTZ R9, R144, R9, !PT ;  /* 0x0000000990097209 */ /* 0x000fe40007810000 */
[----:B------:R-:W-:Y:S02]  /*ce10*/  FSEL R170, R12, -INF , !P5 ;  /* 0xff8000000caa7808 */ /* 0x000fe40006800000 */
[----:B------:R-:W-:Y:S02]  /*ce20*/  FSEL R162, R13, -INF , !P1 ;  /* 0xff8000000da27808 */ /* 0x000fe40004800000 */
[----:B------:R-:W-:Y:S02]  /*ce30*/  ISETP.GE.OR P2, PT, R5, R208, !P2 ;  /* 0x000000d00500720c */ /* 0x000fe40005746670 */
[----:B------:R-:W-:Y:S02]  /*ce40*/  FSEL R11, R11, -INF , !P0 ;  /* 0xff8000000b0b7808 */ /* 0x000fe40004000000 */
[----:B------:R-:W-:Y:S02]  /*ce50*/  FSEL R5, R10, -INF , !P4 ;  /* 0xff8000000a057808 */ /* 0x000fe40006000000 */
[C---:B------:R-:W-:Y:S02]  /*ce60*/  ISETP.GE.AND P0, PT, R4.reuse, R211, PT ;  /* 0x000000d30400720c */ /* 0x040fe40003f06270 */
[----:B------:R-:W-:Y:S02]  /*ce70*/  ISETP.GE.AND P4, PT, R4, R209, PT ;  /* 0x000000d10400720c */ /* 0x000fe40003f86270 */
[C---:B------:R-:W-:Y:S02]  /*ce80*/  ISETP.GE.AND P5, PT, R6.reuse, R211, PT ;  /* 0x000000d30600720c */ /* 0x040fe40003fa6270 */
[----:B------:R-:W-:Y:S02]  /*ce90*/  ISETP.GE.AND P1, PT, R6, R209, PT ;  /* 0x000000d10600720c */ /* 0x000fe40003f26270 */
[----:B------:R-:W-:Y:S02]  /*cea0*/  FMNMX.FTZ R9, R138, R9, !PT ;  /* 0x000000098a097209 */ /* 0x000fe40007810000 */
[C---:B------:R-:W-:Y:S02]  /*ceb0*/  ISETP.GE.OR P0, PT, R4.reuse, R210, !P0 ;  /* 0x000000d20400720c */ /* 0x040fe40004706670 */
[----:B------:R-:W-:Y:S02]  /*cec0*/  ISETP.GE.OR P4, PT, R4, R208, !P4 ;  /* 0x000000d00400720c */ /* 0x000fe40006786670 */
[C---:B------:R-:W-:Y:S02]  /*ced0*/  ISETP.GE.OR P5, PT, R6.reuse, R210, !P5 ;  /* 0x000000d20600720c */ /* 0x040fe40006fa6670 */
[----:B------:R-:W-:Y:S02]  /*cee0*/  ISETP.GE.OR P1, PT, R6, R208, !P1 ;  /* 0x000000d00600720c */ /* 0x000fe40004f26670 */
[C---:B------:R-:W-:Y:S02]  /*cef0*/  IADD3 R4, R3.reuse, 0x20, RZ ;  /* 0x0000002003047810 */ /* 0x040fe40007ffe0ff */
[----:B------:R-:W-:Y:S02]  /*cf00*/  IADD3 R6, R3, 0x21, RZ ;  /* 0x0000002103067810 */ /* 0x000fe40007ffe0ff */
[----:B------:R-:W-:Y:S02]  /*cf10*/  FMNMX.FTZ R10, R137, R0, !PT ;  /* 0x00000000890a7209 */ /* 0x000fe40007810000 */
[----:B------:R-:W-:Y:S02]  /*cf20*/  FMNMX.FTZ R9, R136, R9, !PT ;  /* 0x0000000988097209 */ /* 0x000fe40007810000 */
[----:B------:R-:W-:Y:S02]  /*cf30*/  FSEL R161, R15, -INF , !P2 ;  /* 0xff8000000fa17808 */ /* 0x000fe40005000000 */
[----:B------:R-:W-:Y:S02]  /*cf40*/  FSEL R142, R16, -INF , !P0 ;  /* 0xff800000108e7808 */ /* 0x000fe40004000000 */
[----:B------:R-:W-:Y:S02]  /*cf50*/  FSEL R140, R17, -INF , !P5 ;  /* 0xff800000118c7808 */ /* 0x000fe40006800000 */
[----:B------:R-:W-:Y:S02]  /*cf60*/  FMNMX.FTZ R10, R7, R10, !PT ;  /* 0x0000000a070a7209 */ /* 0x000fe40007810000 */
[-C--:B------:R-:W-:Y:S02]  /*cf70*/  ISETP.GE.AND P2, PT, R4, R211.reuse, PT ;  /* 0x000000d30400720c */ /* 0x080fe40003f46270 */
[C---:B------:R-:W-:Y:S02]  /*cf80*/  ISETP.GE.AND P0, PT, R6.reuse, R211, PT ;  /* 0x000000d30600720c */ /* 0x040fe40003f06270 */
[----:B------:R-:W-:Y:S02]  /*cf90*/  ISETP.GE.AND P5, PT, R6, R209, PT ;  /* 0x000000d10600720c */ /* 0x000fe40003fa6270 */
[----:B------:R-:W-:Y:S02]  /*cfa0*/  FMNMX.FTZ R9, R170, R9, !PT ;  /* 0x00000009aa097209 */ /* 0x000fe40007810000 */
[-C--:B------:R-:W-:Y:S02]  /*cfb0*/  ISETP.GE.OR P2, PT, R4, R210.reuse, !P2 ;  /* 0x000000d20400720c */ /* 0x080fe40005746670 */
[C---:B------:R-:W-:Y:S02]  /*cfc0*/  ISETP.GE.OR P0, PT, R6.reuse, R210, !P0 ;  /* 0x000000d20600720c */ /* 0x040fe40004706670 */
[----:B------:R-:W-:Y:S02]  /*cfd0*/  ISETP.GE.OR P5, PT, R6, R208, !P5 ;  /* 0x000000d00600720c */ /* 0x000fe40006fa6670 */
[----:B------:R-:W-:Y:S02]  /*cfe0*/  IADD3 R6, R3, 0x29, RZ ;  /* 0x0000002903067810 */ /* 0x000fe40007ffe0ff */
[----:B------:R-:W-:Y:S02]  /*cff0*/  FMNMX.FTZ R10, R5, R10, !PT ;  /* 0x0000000a050a7209 */ /* 0x000fe40007810000 */
[----:B------:R-:W-:Y:S02]  /*d000*/  FSEL R163, R14, -INF , !P6 ;  /* 0xff8000000ea37808 */ /* 0x000fe40007000000 */
[----:B------:R-:W-:Y:S02]  /*d010*/  FMNMX.FTZ R9, R162, R9, !PT ;  /* 0x00000009a2097209 */ /* 0x000fe40007810000 */
[----:B------:R-:W-:Y:S02]  /*d020*/  ISETP.GE.AND P6, PT, R4, R209, PT ;  /* 0x000000d10400720c */ /* 0x000fe40003fc6270 */
[----:B------:R-:W-:Y:S02]  /*d030*/  FSEL R160, R20, -INF , !P2 ;  /* 0xff80000014a07808 */ /* 0x000fe40005000000 */
[----:B------:R-:W-:Y:S02]  /*d040*/  FSEL R158, R21, -INF , !P0 ;  /* 0xff800000159e7808 */ /* 0x000fe40004000000 */
[----:B------:R-:W-:Y:S02]  /*d050*/  FMNMX.FTZ R10, R11, R10, !PT ;  /* 0x0000000a0b0a7209 */ /* 0x000fe40007810000 */
[C---:B------:R-:W-:Y:S02]  /*d060*/  ISETP.GE.AND P2, PT, R6.reuse, R211, PT ;  /* 0x000000d30600720c */ /* 0x040fe40003f46270 */
[----:B------:R-:W-:Y:S02]  /*d070*/  ISETP.GE.AND P0, PT, R6, R209, PT ;  /* 0x000000d10600720c */ /* 0x000fe40003f06270 */
[----:B------:R-:W-:Y:S02]  /*d080*/  FMNMX.FTZ R9, R142, R9, !PT ;  /* 0x000000098e097209 */ /* 0x000fe40007810000 */
[----:B------:R-:W-:Y:S02]  /*d090*/  ISETP.GE.OR P6, PT, R4, R208, !P6 ;  /* 0x000000d00400720c */ /* 0x000fe400077c6670 */
[----:B------:R-:W-:Y:S02]  /*d0a0*/  IADD3 R4, R3, 0x28, RZ ;  /* 0x0000002803047810 */ /* 0x000fe40007ffe0ff */
[----:B------:R-:W-:Y:S02]  /*d0b0*/  FMNMX.FTZ R10, R163, R10, !PT ;  /* 0x0000000aa30a7209 */ /* 0x000fe40007810000 */
[C---:B------:R-:W-:Y:S02]  /*d0c0*/  ISETP.GE.OR P2, PT, R6.reuse, R210, !P2 ;  /* 0x000000d20600720c */ /* 0x040fe40005746670 */
[----:B------:R-:W-:Y:S02]  /*d0d0*/  ISETP.GE.OR P0, PT, R6, R208, !P0 ;  /* 0x000000d00600720c */ /* 0x000fe40004706670 */
[----:B------:R-:W-:Y:S02]  /*d0e0*/  IADD3 R6, R3, 0x31, RZ ;  /* 0x0000003103067810 */ /* 0x000fe40007ffe0ff */
[----:B------:R-:W-:Y:S02]  /*d0f0*/  FSEL R143, R18, -INF , !P4 ;  /* 0xff800000128f7808 */ /* 0x000fe40006000000 */
[----:B------:R-:W-:Y:S02]  /*d100*/  FMNMX.FTZ R9, R140, R9, !PT ;  /* 0x000000098c097209 */ /* 0x000fe40007810000 */
[C---:B------:R-:W-:Y:S02]  /*d110*/  ISETP.GE.AND P4, PT, R4.reuse, R211, PT ;  /* 0x000000d30400720c */ /* 0x040fe40003f86270 */
[----:B------:R-:W-:Y:S02]  /*d120*/  FSEL R141, R19, -INF , !P1 ;  /* 0xff800000138d7808 */ /* 0x000fe40004800000 */
[----:B------:R-:W-:Y:S02]  /*d130*/  FSEL R154, R25, -INF , !P2 ;  /* 0xff800000199a7808 */ /* 0x000fe40005000000 */
[----:B------:R-:W-:Y:S02]  /*d140*/  FMNMX.FTZ R10, R161, R10, !PT ;  /* 0x0000000aa10a7209 */ /* 0x000fe40007810000 */
[----:B------:R-:W-:Y:S02]  /*d150*/  ISETP.GE.AND P1, PT, R4, R209, PT ;  /* 0x000000d10400720c */ /* 0x000fe40003f26270 */
[----:B------:R-:W-:Y:S02]  /*d160*/  ISETP.GE.AND P2, PT, R6, R211, PT ;  /* 0x000000d30600720c */ /* 0x000fe40003f46270 */
[----:B------:R-:W-:Y:S02]  /*d170*/  FMNMX.FTZ R9, R160, R9, !PT ;  /* 0x00000009a0097209 */ /* 0x000fe40007810000 */
[C---:B------:R-:W-:Y:S02]  /*d180*/  ISETP.GE.OR P4, PT, R4.reuse, R210, !P4 ;  /* 0x000000d20400720c */ /* 0x040fe40006786670 */
[----:B------:R-:W-:Y:S02]  /*d190*/  IADD3 R8, R3, 0x30, RZ ;  /* 0x0000003003087810 */ /* 0x000fe40007ffe0ff */
[----:B------:R-:W-:Y:S02]  /*d1a0*/  FMNMX.FTZ R10, R143, R10, !PT ;  /* 0x0000000a8f0a7209 */ /* 0x000fe40007810000 */
[----:B------:R-:W-:Y:S02]  /*d1b0*/  ISETP.GE.OR P1, PT, R4, R208, !P1 ;  /* 0x000000d00400720c */ /* 0x000fe40004f26670 */
[----:B------:R-:W-:Y:S02]  /*d1c0*/  ISETP.GE.OR P2, PT, R6, R210, !P2 ;  /* 0x000000d20600720c */ /* 0x000fe40005746670 */
[C---:B------:R-:W-:Y:S02]  /*d1d0*/  IADD3 R4, R3.reuse, 0x38, RZ ;  /* 0x0000003803047810 */ /* 0x040fe40007ffe0ff */
[----:B------:R-:W-:Y:S02]  /*d1e0*/  IADD3 R3, R3, 0x39, RZ ;  /* 0x0000003903037810 */ /* 0x000fe40007ffe0ff */
[----:B------:R-:W-:Y:S02]  /*d1f0*/  FSEL R156, R24, -INF , !P4 ;  /* 0xff800000189c7808 */ /* 0x000fe40006000000 */
[----:B------:R-:W-:Y:S02]  /*d200*/  FMNMX.FTZ R9, R158, R9, !PT ;  /* 0x000000099e097209 */ /* 0x000fe40007810000 */
[-C--:B------:R-:W-:Y:S02]  /*d210*/  ISETP.GE.AND P4, PT, R8, R211.reuse, PT ;  /* 0x000000d30800720c */ /* 0x080fe40003f86270 */
[----:B------:R-:W-:Y:S02]  /*d220*/  FSEL R150, R29, -INF , !P2 ;  /* 0xff8000001d967808 */ /* 0x000fe40005000000 */
[----:B------:R-:W-:Y:S02]  /*d230*/  FSEL R159, R22, -INF , !P6 ;  /* 0xff800000169f7808 */ /* 0x000fe40007000000 */
[----:B------:R-:W-:Y:S02]  /*d240*/  FMNMX.FTZ R10, R141, R10, !PT ;  /* 0x0000000a8d0a7209 */ /* 0x000fe40007810000 */
[----:B------:R-:W-:Y:S02]  /*d250*/  ISETP.GE.AND P2, PT, R3, R211, PT ;  /* 0x000000d30300720c */ /* 0x000fe40003f46270 */
[----:B------:R-:W-:Y:S02]  /*d260*/  FMNMX.FTZ R9, R156, R9, !PT ;  /* 0x000000099c097209 */ /* 0x000fe40007810000 */
[----:B------:R-:W-:Y:S02]  /*d270*/  ISETP.GE.OR P4, PT, R8, R210, !P4 ;  /* 0x000000d20800720c */ /* 0x000fe40006786670 */
[----:B------:R-:W-:Y:S02]  /*d280*/  FSEL R157, R23, -INF , !P5 ;  /* 0xff800000179d7808 */ /* 0x000fe40006800000 */
[----:B------:R-:W-:Y:S01]  /*d290*/  FMNMX.FTZ R10, R159, R10, !PT ;  /* 0x0000000a9f0a7209 */ /* 0x000fe20007810000 */
[----:B------:R-:W-:Y:S01]  /*d2a0*/  LDSM.16.MT88.4 R20, [R186+0xc000] ;  /* 0x00c00000ba14783b */ /* 0x000fe20000004200 */
[----:B------:R-:W-:Y:S02]  /*d2b0*/  ISETP.GE.OR P2, PT, R3, R210, !P2 ;  /* 0x000000d20300720c */ /* 0x000fe40005746670 */
[----:B------:R-:W-:Y:S02]  /*d2c0*/  FSEL R152, R28, -INF , !P4 ;  /* 0xff8000001c987808 */ /* 0x000fe40006000000 */
[----:B------:R-:W-:Y:S02]  /*d2d0*/  FMNMX.FTZ R9, R154, R9, !PT ;  /* 0x000000099a097209 */ /* 0x000fe40007810000 */
[----:B------:R-:W-:Y:S02]  /*d2e0*/  ISETP.GE.AND P4, PT, R4, R211, PT ;  /* 0x000000d30400720c */ /* 0x000fe40003f86270 */
[----:B------:R-:W-:Y:S02]  /*d2f0*/  FSEL R146, R33, -INF , !P2 ;  /* 0xff80000021927808 */ /* 0x000fe40005000000 */
[----:B------:R-:W-:Y:S02]  /*d300*/  FSEL R155, R26, -INF , !P1 ;  /* 0xff8000001a9b7808 */ /* 0x000fe40004800000 */
[----:B------:R-:W-:Y:S02]  /*d310*/  FMNMX.FTZ R10, R157, R10, !PT ;  /* 0x0000000a9d0a7209 */ /* 0x000fe40007810000 */
[----:B------:R-:W-:Y:S02]  /*d320*/  ISETP.GE.AND P2, PT, R8, R209, PT ;  /* 0x000000d10800720c */ /* 0x000fe40003f46270 */
[----:B------:R-:W-:Y:S02]  /*d330*/  FMNMX.FTZ R9, R152, R9, !PT ;  /* 0x0000000998097209 */ /* 0x000fe40007810000 */
[----:B------:R-:W-:Y:S02]  /*d340*/  ISETP.GE.OR P4, PT, R4, R210, !P4 ;  /* 0x000000d20400720c */ /* 0x000fe40006786670 */
[----:B------:R-:W-:Y:S02]  /*d350*/  FSEL R153, R27, -INF , !P0 ;  /* 0xff8000001b997808 */ /* 0x000fe40004000000 */
[----:B------:R-:W-:Y:S02]  /*d360*/  ISETP.GE.OR P1, PT, R8, R208, !P2 ;  /* 0x000000d00800720c */ /* 0x000fe40005726670 */
[----:B------:R-:W-:Y:S02]  /*d370*/  FMNMX.FTZ R8, R155, R10, !PT ;  /* 0x0000000a9b087209 */ /* 0x000fe40007810000 */
[----:B------:R-:W-:Y:S02]  /*d380*/  ISETP.GE.AND P2, PT, R6, R209, PT ;  /* 0x000000d10600720c */ /* 0x000fe40003f46270 */
[----:B------:R-:W-:Y:S02]  /*d390*/  FSEL R148, R32, -INF , !P4 ;  /* 0xff80000020947808 */ /* 0x000fe40006000000 */
[----:B------:R-:W-:Y:S02]  /*d3a0*/  FMNMX.FTZ R9, R150, R9, !PT ;  /* 0x0000000996097209 */ /* 0x000fe40007810000 */
[----:B------:R-:W-:Y:S02]  /*d3b0*/  FSEL R149, R30, -INF , !P1 ;  /* 0xff8000001e957808 */ /* 0x000fe40004800000 */
[----:B------:R-:W-:Y:S02]  /*d3c0*/  FMNMX.FTZ R8, R153, R8, !PT ;  /* 0x0000000899087209 */ /* 0x000fe40007810000 */
[----:B------:R-:W-:Y:S02]  /*d3d0*/  ISETP.GE.OR P2, PT, R6, R208, !P2 ;  /* 0x000000d00600720c */ /* 0x000fe40005746670 */
[----:B------:R-:W-:Y:S02]  /*d3e0*/  ISETP.GE.AND P0, PT, R4, R209, PT ;  /* 0x000000d10400720c */ /* 0x000fe40003f06270 */
        /* <DEDUP_REMOVED lines=43> */
[----:B------:R-:W-:Y:S01]  /*d6a0*/  ISETP.GT.AND P0, PT, R203, R196, PT ;  /* 0x000000c4cb00720c */ /* 0x000fe20003f04270 */
[----:B------:R-:W-:Y:S02]  /*d6b0*/  FMUL.FTZ R2, R4, c[0x0][0x23c] ;  /* 0x00008f0004027a20 */ /* 0x000fe40000410000 */
[----:B------:R-:W-:Y:S01]  /*d6c0*/  FADD.FTZ R5, -R5, R0 ;  /* 0x0000000005057221 */ /* 0x000fe20000010100 */
[----:B------:R-:W-:Y:S01]  /*d6d0*/  MUFU.EX2 R169, R169 ;  /* 0x000000a900a97308 */ /* 0x000fe20000000800 */
[--C-:B------:R-:W-:Y:S02]  /*d6e0*/  FFMA.FTZ R223, R140, c[0x0][0x23c], -R151.reuse ;  /* 0x00008f008cdf7a23 */ /* 0x100fe40000010897 */
[----:B------:R-:W-:Y:S02]  /*d6f0*/  FMUL.FTZ R0, R5, c[0x0][0x23c] ;  /* 0x00008f0005007a20 */ /* 0x000fe40000410000 */
[--C-:B------:R-:W-:Y:S02]  /*d700*/  FFMA.FTZ R218, R163, c[0x0][0x23c], -R144.reuse ;  /* 0x00008f00a3da7a23 */ /* 0x100fe40000010890 */
[--C-:B------:R-:W-:Y:S02]  /*d710*/  FFMA.FTZ R225, R161, c[0x0][0x23c], -R144.reuse ;  /* 0x00008f00a1e17a23 */ /* 0x100fe40000010890 */
[--C-:B------:R-:W-:Y:S01]  /*d720*/  FFMA.FTZ R222, R143, c[0x0][0x23c], -R144.reuse ;  /* 0x00008f008fde7a23 */ /* 0x100fe20000010890 */
[----:B------:R-:W2:Y:S01]  /*d730*/  MUFU.EX2 R2, R2 ;  /* 0x0000000200027308 */ /* 0x000ea20000000800 */
[--C-:B------:R-:W-:Y:S02]  /*d740*/  FFMA.FTZ R227, R141, c[0x0][0x23c], -R144.reuse ;  /* 0x00008f008de37a23 */ /* 0x100fe40000010890 */
[----:B------:R-:W-:Y:S01]  /*d750*/  LDSM.16.MT88.4 R140, [R185+0xe800] ;  /* 0x00e80000b98c783b */ /* 0x000fe20000004200 */
[----:B-1----:R-:W-:Y:S01]  /*d760*/  F2FP.BF16.PACK_AB R136, R134, R135 ;  /* 0x000000878688723e */ /* 0x002fe200000010ff */
[--C-:B------:R-:W-:Y:S02]  /*d770*/  FFMA.FTZ R224, R160, c[0x0][0x23c], -R151.reuse ;  /* 0x00008f00a0e07a23 */ /* 0x100fe40000010897 */
[--C-:B------:R-:W-:Y:S02]  /*d780*/  FFMA.FTZ R229, R158, c[0x0][0x23c], -R151.reuse ;  /* 0x00008f009ee57a23 */ /* 0x100fe40000010897 */
[--C-:B------:R-:W-:Y:S01]  /*d790*/  FFMA.FTZ R226, R156, c[0x0][0x23c], -R151.reuse ;  /* 0x00008f009ce27a23 */ /* 0x100fe20000010897 */
[----:B------:R-:W1:Y:S01]  /*d7a0*/  MUFU.EX2 R0, R0 ;  /* 0x0000000000007308 */ /* 0x000e620000000800 */
[----:B------:R-:W-:Y:S01]  /*d7b0*/  LDSM.16.MT88.4 R160, [R188+0x11800] ;  /* 0x01180000bca0783b */ /* 0x000fe20000004200 */
[--C-:B------:R-:W-:Y:S02]  /*d7c0*/  FFMA.FTZ R231, R154, c[0x0][0x23c], -R151.reuse ;  /* 0x00008f009ae77a23 */ /* 0x100fe40000010897 */
[--C-:B------:R-:W-:Y:S02]  /*d7d0*/  FFMA.FTZ R228, R159, c[0x0][0x23c], -R144.reuse ;  /* 0x00008f009fe47a23 */ /* 0x100fe40000010890 */
[--C-:B------:R-:W-:Y:S02]  /*d7e0*/  FFMA.FTZ R233, R157, c[0x0][0x23c], -R144.reuse ;  /* 0x00008f009de97a23 */ /* 0x100fe40000010890 */
[--C-:B------:R-:W-:Y:S01]  /*d7f0*/  FFMA.FTZ R230, R155, c[0x0][0x23c], -R144.reuse ;  /* 0x00008f009be67a23 */ /* 0x100fe20000010890 */
[----:B------:R-:W-:Y:S01]  /*d800*/  LDSM.16.MT88.4 R156, [R184+0xf800] ;  /* 0x00f80000b89c783b */ /* 0x000fe20000004200 */
[----:B------:R-:W3:Y:S01]  /*d810*/  MUFU.EX2 R168, R168 ;  /* 0x000000a800a87308 */ /* 0x000ee20000000800 */
[--C-:B------:R-:W-:Y:S02]  /*d820*/  FFMA.FTZ R235, R153, c[0x0][0x23c], -R144.reuse ;  /* 0x00008f0099eb7a23 */ /* 0x100fe40000010890 */
[--C-:B------:R-:W-:Y:S02]  /*d830*/  FFMA.FTZ R232, R152, c[0x0][0x23c], -R151.reuse ;  /* 0x00008f0098e87a23 */ /* 0x100fe40000010897 */
[C---:B--2---:R-:W-:Y:S02]  /*d840*/  FMUL.FTZ R4, R2.reuse, R128 ;  /* 0x0000008002047220 */ /* 0x044fe40000410000 */
[C---:B------:R-:W-:Y:S01]  /*d850*/  FMUL.FTZ R5, R2.reuse, R129 ;  /* 0x0000008102057220 */ /* 0x040fe20000410000 */
[----:B------:R-:W-:Y:S01]  /*d860*/  LDSM.16.MT88.4 R152, [R185+0xf800] ;  /* 0x00f80000b998783b */ /* 0x000fe20000004200 */
[C---:B------:R-:W-:Y:S01]  /*d870*/  FMUL.FTZ R8, R2.reuse, R124 ;  /* 0x0000007c02087220 */ /* 0x040fe20000410000 */
[----:B------:R-:W-:Y:S01]  /*d880*/  MUFU.EX2 R167, R167 ;  /* 0x000000a700a77308 */ /* 0x000fe20000000800 */
[C---:B------:R-:W-:Y:S02]  /*d890*/  FMUL.FTZ R9, R2.reuse, R125 ;  /* 0x0000007d02097220 */ /* 0x040fe40000410000 */
[----:B------:R-:W-:Y:S02]  /*d8a0*/  FMUL.FTZ R16, R2, R116 ;  /* 0x0000007402107220 */ /* 0x000fe40000410000 */
[C---:B-1----:R-:W-:Y:S02]  /*d8b0*/  FMUL.FTZ R6, R0.reuse, R130 ;  /* 0x0000008200067220 */ /* 0x042fe40000410000 */
[C---:B------:R-:W-:Y:S02]  /*d8c0*/  FMUL.FTZ R7, R0.reuse, R131 ;  /* 0x0000008300077220 */ /* 0x040fe40000410000 */
[C---:B------:R-:W-:Y:S01]  /*d8d0*/  FMUL.FTZ R10, R0.reuse, R126 ;  /* 0x0000007e000a7220 */ /* 0x040fe20000410000 */
[----:B------:R-:W1:Y:S01]  /*d8e0*/  MUFU.EX2 R166, R166 ;  /* 0x000000a600a67308 */ /* 0x000e620000000800 */
[----:B------:R-:W-:Y:S01]  /*d8f0*/  FMUL.FTZ R11, R0, R127 ;  /* 0x0000007f000b7220 */ /* 0x000fe20000410000 */
[----:B------:R-:W-:Y:S01]  /*d900*/  LDSM.16.MT88.4 R128, [R186+0xe800] ;  /* 0x00e80000ba80783b */ /* 0x000fe20000004200 */
[----:B------:R-:W-:Y:S01]  /*d910*/  FMUL.FTZ R17, R2, R117 ;  /* 0x0000007502117220 */ /* 0x000fe20000410000 */
[----:B---3--:R-:W-:Y:S01]  /*d920*/  F2FP.BF16.PACK_AB R138, R168, R169 ;  /* 0x000000a9a88a723e */ /* 0x008fe200000010ff */
[C---:B------:R-:W-:Y:S02]  /*d930*/  FMUL.FTZ R18, R0.reuse, R118 ;  /* 0x0000007600127220 */ /* 0x040fe40000410000 */
[----:B------:R-:W-:Y:S02]  /*d940*/  FMUL.FTZ R19, R0, R119 ;  /* 0x0000007700137220 */ /* 0x000fe40000410000 */
[C---:B------:R-:W-:Y:S01]  /*d950*/  FMUL.FTZ R24, R2.reuse, R108 ;  /* 0x0000006c02187220 */ /* 0x040fe20000410000 */
[----:B------:R-:W-:Y:S01]  /*d960*/  MUFU.EX2 R165, R165 ;  /* 0x000000a500a57308 */ /* 0x000fe20000000800 */
[----:B------:R-:W-:Y:S01]  /*d970*/  LDSM.16.MT88.4 R116, [R185+0xc800] ;  /* 0x00c80000b974783b */ /* 0x000fe20000004200 */
[----:B------:R-:W-:Y:S02]  /*d980*/  FMUL.FTZ R25, R2, R109 ;  /* 0x0000006d02197220 */ /* 0x000fe40000410000 */
[C---:B------:R-:W-:Y:S02]  /*d990*/  FMUL.FTZ R26, R0.reuse, R110 ;  /* 0x0000006e001a7220 */ /* 0x040fe40000410000 */
[----:B------:R-:W-:Y:S02]  /*d9a0*/  FMUL.FTZ R27, R0, R111 ;  /* 0x0000006f001b7220 */ /* 0x000fe40000410000 */
[C---:B------:R-:W-:Y:S01]  /*d9b0*/  FMUL.FTZ R32, R2.reuse, R100 ;  /* 0x0000006402207220 */ /* 0x040fe20000410000 */
[----:B------:R-:W-:Y:S01]  /*d9c0*/  LDSM.16.MT88.4 R108, [R184+0xe000] ;  /* 0x00e00000b86c783b */ /* 0x000fe20000004200 */
[----:B------:R-:W2:Y:S01]  /*d9d0*/  MUFU.EX2 R164, R164 ;  /* 0x000000a400a47308 */ /* 0x000ea20000000800 */
[----:B------:R-:W-:Y:S02]  /*d9e0*/  FMUL.FTZ R33, R2, R101 ;  /* 0x0000006502217220 */ /* 0x000fe40000410000 */
[----:B------:R-:W-:Y:S01]  /*d9f0*/  FMUL.FTZ R34, R0, R102 ;  /* 0x0000006600227220 */ /* 0x000fe20000410000 */
[----:B-1----:R-:W-:Y:S01]  /*da00*/  F2FP.BF16.PACK_AB R137, R166, R167 ;  /* 0x000000a7a689723e */ /* 0x002fe200000010ff */
[----:B------:R-:W-:Y:S02]  /*da10*/  FMUL.FTZ R35, R0, R103 ;  /* 0x0000006700237220 */ /* 0x000fe40000410000 */
[----:B------:R-:W-:Y:S01]  /*da20*/  LDSM.16.MT88.4 R100, [R185+0xe000] ;  /* 0x00e00000b964783b */ /* 0x000fe20000004200 */
[--C-:B------:R-:W-:Y:S02]  /*da30*/  FFMA.FTZ R237, R150, c[0x0][0x23c], -R151.reuse ;  /* 0x00008f0096ed7a23 */ /* 0x100fe40000010897 */
[--C-:B------:R-:W-:Y:S01]  /*da40*/  FFMA.FTZ R234, R148, c[0x0][0x23c], -R151.reuse ;  /* 0x00008f0094ea7a23 */ /* 0x100fe20000010897 */
[----:B------:R-:W-:Y:S01]  /*da50*/  MUFU.EX2 R171, R171 ;  /* 0x000000ab00ab7308 */ /* 0x000fe20000000800 */
[--C-:B------:R-:W-:Y:S02]  /*da60*/  FFMA.FTZ R236, R149, c[0x0][0x23c], -R144.reuse ;  /* 0x00008f0095ec7a23 */ /* 0x100fe40000010890 */
[--C-:B------:R-:W-:Y:S01]  /*da70*/  FFMA.FTZ R241, R147, c[0x0][0x23c], -R144.reuse ;  /* 0x00008f0093f17a23 */ /* 0x100fe20000010890 */
[----:B------:R-:W-:Y:S01]  /*da80*/  LDSM.16.MT88.4 R124, [R188+0xe800] ;  /* 0x00e80000bc7c783b */ /* 0x000fe20000004200 */
[--C-:B------:R-:W-:Y:S02]  /*da90*/  FFMA.FTZ R238, R145, c[0x0][0x23c], -R144.reuse ;  /* 0x00008f0091ee7a23 */ /* 0x100fe40000010890 */
[----:B------:R-:W-:Y:S02]  /*daa0*/  FFMA.FTZ R144, R133, c[0x0][0x23c], -R144 ;  /* 0x00008f0085907a23 */ /* 0x000fe40000010890 */
[C---:B------:R-:W-:Y:S01]  /*dab0*/  FMUL.FTZ R36, R2.reuse, R36 ;  /* 0x0000002402247220 */ /* 0x040fe20000410000 */
[----:B------:R-:W-:Y:S01]  /*dac0*/  MUFU.EX2 R216, R216 ;  /* 0x000000d800d87308 */ /* 0x000fe20000000800 */
[----:B------:R-:W-:Y:S01]  /*dad0*/  FMUL.FTZ R37, R2, R37 ;  /* 0x0000002502257220 */ /* 0x000fe20000410000 */
[----:B--2---:R-:W-:Y:S01]  /*dae0*/  F2FP.BF16.PACK_AB R139, R164, R165 ;  /* 0x000000a5a48b723e */ /* 0x004fe200000010ff */
[C---:B------:R-:W-:Y:S02]  /*daf0*/  FMUL.FTZ R38, R0.reuse, R38 ;  /* 0x0000002600267220 */ /* 0x040fe40000410000 */
[----:B------:R-:W-:Y:S02]  /*db00*/  FMUL.FTZ R39, R0, R39 ;  /* 0x0000002700277220 */ /* 0x000fe40000410000 */
[C---:B------:R-:W-:Y:S02]  /*db10*/  FMUL.FTZ R40, R2.reuse, R40 ;  /* 0x0000002802287220 */ /* 0x040fe40000410000 */
[C---:B------:R-:W-:Y:S01]  /*db20*/  HMMA.16816.F32.BF16 R4, R136.reuse, R12, R4 ;  /* 0x0000000c8804723c */ /* 0x040fe20000041804 */
[----:B------:R1:W-:Y:S04]  /*db30*/  MUFU.EX2 R133, R144 ;  /* 0x0000009000857308 */ /* 0x0003e80000000800 */
[C---:B------:R-:W-:Y:S02]  /*db40*/  FMUL.FTZ R41, R2.reuse, R41 ;  /* 0x0000002902297220 */ /* 0x040fe40000410000 */
[C---:B------:R-:W-:Y:S01]  /*db50*/  FMUL.FTZ R12, R2.reuse, R120 ;  /* 0x00000078020c7220 */ /* 0x040fe20000410000 */
[C---:B------:R-:W-:Y:S03]  /*db60*/  HMMA.16816.F32.BF16 R8, R136.reuse, R14, R8 ;  /* 0x0000000e8808723c */ /* 0x040fe60000041808 */
[----:B------:R-:W-:Y:S01]  /*db70*/  MUFU.EX2 R223, R223 ;  /* 0x000000df00df7308 */ /* 0x000fe20000000800 */
[----:B------:R-:W-:Y:S02]  /*db80*/  FMUL.FTZ R13, R2, R121 ;  /* 0x00000079020d7220 */ /* 0x000fe40000410000 */
[C---:B------:R-:W-:Y:S02]  /*db90*/  FMUL.FTZ R42, R0.reuse, R42 ;  /* 0x0000002a002a7220 */ /* 0x040fe40000410000 */
[C---:B------:R-:W-:Y:S04]  /*dba0*/  FMUL.FTZ R14, R0.reuse, R122 ;  /* 0x0000007a000e7220 */ /* 0x040fe80000410000 */
[C---:B------:R-:W-:Y:S01]  /*dbb0*/  FMUL.FTZ R15, R0.reuse, R123 ;  /* 0x0000007b000f7220 */ /* 0x040fe20000410000 */
[----:B------:R-:W-:Y:S01]  /*dbc0*/  MUFU.EX2 R218, R218 ;  /* 0x000000da00da7308 */ /* 0x000fe20000000800 */
[----:B------:R-:W2:Y:S01]  /*dbd0*/  LDSM.16.MT88.4 R120, [R184+0xc000] ;  /* 0x00c00000b878783b */ /* 0x000ea20000004200 */
[----:B------:R-:W-:Y:S02]  /*dbe0*/  FMUL.FTZ R43, R0, R43 ;  /* 0x0000002b002b7220 */ /* 0x000fe40000410000 */
[C---:B------:R-:W-:Y:S02]  /*dbf0*/  FMUL.FTZ R44, R2.reuse, R44 ;  /* 0x0000002c022c7220 */ /* 0x040fe40000410000 */
[C---:B------:R-:W-:Y:S03]  /*dc00*/  HMMA.16816.F32.BF16 R12, R136.reuse, R20, R12 ;  /* 0x00000014880c723c */ /* 0x040fe6000004180c */
[----:B------:R-:W-:Y:S01]  /*dc10*/  FMUL.FTZ R45, R2, R45 ;  /* 0x0000002d022d7220 */ /* 0x000fe20000410000 */
[----:B------:R-:W3:Y:S01]  /*dc20*/  MUFU.EX2 R225, R225 ;  /* 0x000000e100e17308 */ /* 0x000ee20000000800 */
[----:B------:R-:W-:Y:S02]  /*dc30*/  FMUL.FTZ R46, R0, R46 ;  /* 0x0000002e002e7220 */ /* 0x000fe40000410000 */
[C---:B------:R-:W-:Y:S01]  /*dc40*/  FMUL.FTZ R20, R2.reuse, R112 ;  /* 0x0000007002147220 */ /* 0x040fe20000410000 */
[C---:B------:R-:W-:Y:S04]  /*dc50*/  HMMA.16816.F32.BF16 R16, R136.reuse, R22, R16 ;  /* 0x000000168810723c */ /* 0x040fe80000041810 */
[----:B------:R-:W-:Y:S02]  /*dc60*/  FMUL.FTZ R21, R2, R113 ;  /* 0x0000007102157220 */ /* 0x000fe40000410000 */
[C---:B------:R-:W-:Y:S01]  /*dc70*/  FMUL.FTZ R47, R0.reuse, R47 ;  /* 0x0000002f002f7220 */ /* 0x040fe20000410000 */
[----:B------:R-:W-:Y:S01]  /*dc80*/  MUFU.EX2 R222, R222 ;  /* 0x000000de00de7308 */ /* 0x000fe20000000800 */
[C---:B------:R-:W-:Y:S04]  /*dc90*/  FMUL.FTZ R22, R0.reuse, R114 ;  /* 0x0000007200167220 */ /* 0x040fe80000410000 */
[----:B------:R-:W-:Y:S02]  /*dca0*/  FMUL.FTZ R23, R0, R115 ;  /* 0x0000007300177220 */ /* 0x000fe40000410000 */
[----:B------:R-:W4:Y:S01]  /*dcb0*/  LDSM.16.MT88.4 R112, [R188+0xe000] ;  /* 0x00e00000bc70783b */ /* 0x000f220000004200 */
[C---:B------:R-:W-:Y:S02]  /*dcc0*/  FMUL.FTZ R48, R2.reuse, R48 ;  /* 0x0000003002307220 */ /* 0x040fe40000410000 */
[----:B------:R-:W-:Y:S01]  /*dcd0*/  FMUL.FTZ R49, R2, R49 ;  /* 0x0000003102317220 */ /* 0x000fe20000410000 */
[----:B------:R-:W-:Y:S01]  /*dce0*/  MUFU.EX2 R227, R227 ;  /* 0x000000e300e37308 */ /* 0x000fe20000000800 */
[C---:B------:R-:W-:Y:S03]  /*dcf0*/  HMMA.16816.F32.BF16 R20, R136.reuse, R28, R20 ;  /* 0x0000001c8814723c */ /* 0x040fe60000041814 */
[C---:B------:R-:W-:Y:S02]  /*dd00*/  FMUL.FTZ R50, R0.reuse, R50 ;  /* 0x0000003200327220 */ /* 0x040fe40000410000 */
        /* <DEDUP_REMOVED lines=9> */
[----:B------:R-:W5:Y:S01]  /*dda0*/  LDSM.16.MT88.4 R104, [R186+0xe000] ;  /* 0x00e00000ba68783b */ /* 0x000f620000004200 */
[----:B------:R-:W-:Y:S02]  /*ddb0*/  FMUL.FTZ R53, R2, R53 ;  /* 0x0000003502357220 */ /* 0x000fe40000410000 */
[C---:B------:R-:W-:Y:S02]  /*ddc0*/  FMUL.FTZ R54, R0.reuse, R54 ;  /* 0x0000003600367220 */ /* 0x040fe40000410000 */
[C---:B--2---:R-:W-:Y:S02]  /*ddd0*/  HMMA.16816.F32.BF16 R28, R136.reuse, R120, R28 ;  /* 0x00000078881c723c */ /* 0x044fe4000004181c */
[----:B------:R-:W-:Y:S01]  /*dde0*/  MUFU.EX2 R226, R226 ;  /* 0x000000e200e27308 */ /* 0x000fe20000000800 */
[----:B------:R-:W-:Y:S02]  /*ddf0*/  FMUL.FTZ R55, R0, R55 ;  /* 0x0000003700377220 */ /* 0x000fe40000410000 */
[C---:B------:R-:W-:Y:S02]  /*de00*/  FMUL.FTZ R56, R2.reuse, R56 ;  /* 0x0000003802387220 */ /* 0x040fe40000410000 */
[----:B------:R-:W-:Y:S01]  /*de10*/  FMUL.FTZ R57, R2, R57 ;  /* 0x0000003902397220 */ /* 0x000fe20000410000 */
[C---:B------:R-:W-:Y:S01]  /*de20*/  HMMA.16816.F32.BF16 R32, R136.reuse, R122, R32 ;  /* 0x0000007a8820723c */ /* 0x040fe20000041820 */
[----:B------:R-:W-:Y:S03]  /*de30*/  LDSM.16.MT88.4 R120, [R184+0xc800] ;  /* 0x00c80000b878783b */ /* 0x000fe60000004200 */
[C---:B------:R-:W-:Y:S01]  /*de40*/  FMUL.FTZ R58, R0.reuse, R58 ;  /* 0x0000003a003a7220 */ /* 0x040fe20000410000 */
[----:B------:R-:W-:Y:S01]  /*de50*/  MUFU.EX2 R231, R231 ;  /* 0x000000e700e77308 */ /* 0x000fe20000000800 */
[----:B------:R-:W-:Y:S02]  /*de60*/  FMUL.FTZ R59, R0, R59 ;  /* 0x0000003b003b7220 */ /* 0x000fe40000410000 */
[C---:B----4-:R-:W-:Y:S04]  /*de70*/  HMMA.16816.F32.BF16 R36, R136.reuse, R112, R36 ;  /* 0x000000708824723c */ /* 0x050fe80000041824 */
[C---:B------:R-:W-:Y:S02]  /*de80*/  FMUL.FTZ R60, R2.reuse, R60 ;  /* 0x0000003c023c7220 */ /* 0x040fe40000410000 */
[----:B------:R-:W-:Y:S01]  /*de90*/  FMUL.FTZ R61, R2, R61 ;  /* 0x0000003d023d7220 */ /* 0x000fe20000410000 */
[----:B------:R-:W-:Y:S01]  /*dea0*/  MUFU.EX2 R228, R228 ;  /* 0x000000e400e47308 */ /* 0x000fe20000000800 */
[C---:B------:R-:W-:Y:S01]  /*deb0*/  HMMA.16816.F32.BF16 R40, R136.reuse, R114, R40 ;  /* 0x000000728828723c */ /* 0x040fe20000041828 */
[----:B------:R-:W-:Y:S03]  /*dec0*/  LDSM.16.MT88.4 R112, [R188+0xc800] ;  /* 0x00c80000bc70783b */ /* 0x000fe60000004200 */
[C---:B------:R-:W-:Y:S02]  /*ded0*/  FMUL.FTZ R62, R0.reuse, R62 ;  /* 0x0000003e003e7220 */ /* 0x040fe40000410000 */
[----:B------:R-:W-:Y:S02]  /*dee0*/  FMUL.FTZ R63, R0, R63 ;  /* 0x0000003f003f7220 */ /* 0x000fe40000410000 */
[C---:B------:R-:W-:Y:S01]  /*def0*/  FMUL.FTZ R64, R2.reuse, R64 ;  /* 0x0000004002407220 */ /* 0x040fe20000410000 */
[----:B------:R-:W-:Y:S01]  /*df00*/  MUFU.EX2 R233, R233 ;  /* 0x000000e900e97308 */ /* 0x000fe20000000800 */
[C---:B-----5:R-:W-:Y:S03]  /*df10*/  HMMA.16816.F32.BF16 R44, R136.reuse, R104, R44 ;  /* 0x00000068882c723c */ /* 0x060fe6000004182c */
[----:B------:R-:W-:Y:S02]  /*df20*/  FMUL.FTZ R65, R2, R65 ;  /* 0x0000004102417220 */ /* 0x000fe40000410000 */
[C---:B------:R-:W-:Y:S02]  /*df30*/  FMUL.FTZ R66, R0.reuse, R66 ;  /* 0x0000004200427220 */ /* 0x040fe40000410000 */
[----:B------:R-:W-:Y:S01]  /*df40*/  FMUL.FTZ R67, R0, R67 ;  /* 0x0000004300437220 */ /* 0x000fe20000410000 */
[C---:B------:R-:W-:Y:S01]  /*df50*/  HMMA.16816.F32.BF16 R48, R136.reuse, R106, R48 ;  /* 0x0000006a8830723c */ /* 0x040fe20000041830 */
[----:B------:R-:W2:Y:S01]  /*df60*/  LDSM.16.MT88.4 R104, [R188+0x10000] ;  /* 0x01000000bc68783b */ /* 0x000ea20000004200 */
[----:B------:R-:W-:Y:S02]  /*df70*/  MUFU.EX2 R230, R230 ;  /* 0x000000e600e67308 */ /* 0x000fe40000000800 */
        /* <DEDUP_REMOVED lines=11> */
[C---:B------:R-:W-:Y:S04]  /*e030*/  HMMA.16816.F32.BF16 R60, R136.reuse, R108, R60 ;  /* 0x0000006c883c723c */ /* 0x040fe8000004183c */
[C---:B------:R-:W-:Y:S02]  /*e040*/  FMUL.FTZ R74, R0.reuse, R74 ;  /* 0x0000004a004a7220 */ /* 0x040fe40000410000 */
[----:B------:R-:W-:Y:S02]  /*e050*/  FMUL.FTZ R75, R0, R75 ;  /* 0x0000004b004b7220 */ /* 0x000fe40000410000 */
[C---:B------:R-:W-:Y:S01]  /*e060*/  HMMA.16816.F32.BF16 R64, R136.reuse, R110, R64 ;  /* 0x0000006e8840723c */ /* 0x040fe20000041840 */
[----:B------:R-:W5:Y:S01]  /*e070*/  LDSM.16.MT88.4 R108, [R185+0x10000] ;  /* 0x01000000b96c783b */ /* 0x000f620000004200 */
[----:B------:R-:W-:Y:S02]  /*e080*/  MUFU.EX2 R237, R237 ;  /* 0x000000ed00ed7308 */ /* 0x000fe40000000800 */
[C---:B------:R-:W-:Y:S02]  /*e090*/  FMUL.FTZ R84, R2.reuse, R84 ;  /* 0x0000005402547220 */ /* 0x040fe40000410000 */
[----:B------:R-:W-:Y:S02]  /*e0a0*/  FMUL.FTZ R85, R2, R85 ;  /* 0x0000005502557220 */ /* 0x000fe40000410000 */
[C---:B------:R-:W-:Y:S01]  /*e0b0*/  FMUL.FTZ R86, R0.reuse, R86 ;  /* 0x0000005600567220 */ /* 0x040fe20000410000 */
[C---:B--2---:R-:W-:Y:S03]  /*e0c0*/  HMMA.16816.F32.BF16 R68, R136.reuse, R104, R68 ;  /* 0x000000688844723c */ /* 0x044fe60000041844 */
[----:B------:R-:W-:Y:S01]  /*e0d0*/  FMUL.FTZ R87, R0, R87 ;  /* 0x0000005700577220 */ /* 0x000fe20000410000 */
[----:B------:R-:W-:Y:S01]  /*e0e0*/  MUFU.EX2 R234, R234 ;  /* 0x000000ea00ea7308 */ /* 0x000fe20000000800 */
[--C-:B------:R-:W-:Y:S02]  /*e0f0*/  FFMA.FTZ R170, R170, c[0x0][0x23c], -R151.reuse ;  /* 0x00008f00aaaa7a23 */ /* 0x100fe40000010897 */
[----:B------:R-:W-:Y:S01]  /*e100*/  FFMA.FTZ R151, R146, c[0x0][0x23c], -R151 ;  /* 0x00008f0092977a23 */ /* 0x000fe20000010897 */
[C---:B------:R-:W-:Y:S01]  /*e110*/  HMMA.16816.F32.BF16 R72, R136.reuse, R106, R72 ;  /* 0x0000006a8848723c */ /* 0x040fe20000041848 */
[----:B------:R-:W2:Y:S03]  /*e120*/  LDSM.16.MT88.4 R104, [R184+0x10000] ;  /* 0x01000000b868783b */ /* 0x000ea60000004200 */
[C---:B------:R-:W-:Y:S02]  /*e130*/  FMUL.FTZ R76, R2.reuse, R76 ;  /* 0x0000004c024c7220 */ /* 0x040fe40000410000 */
[----:B------:R-:W-:Y:S01]  /*e140*/  FMUL.FTZ R77, R2, R77 ;  /* 0x0000004d024d7220 */ /* 0x000fe20000410000 */
[----:B------:R-:W5:Y:S01]  /*e150*/  MUFU.EX2 R170, R170 ;  /* 0x000000aa00aa7308 */ /* 0x000f620000000800 */
[C---:B------:R-:W-:Y:S01]  /*e160*/  FMUL.FTZ R78, R0.reuse, R78 ;  /* 0x0000004e004e7220 */ /* 0x040fe20000410000 */
[----:B-1----:R-:W-:Y:S03]  /*e170*/  LDSM.16.MT88.4 R144, [R188+0xf800] ;  /* 0x00f80000bc90783b */ /* 0x002fe60000004200 */
[----:B------:R-:W-:Y:S02]  /*e180*/  FMUL.FTZ R79, R0, R79 ;  /* 0x0000004f004f7220 */ /* 0x000fe40000410000 */
[C---:B------:R-:W-:Y:S02]  /*e190*/  FMUL.FTZ R88, R2.reuse, R88 ;  /* 0x0000005802587220 */ /* 0x040fe40000410000 */
[----:B------:R-:W-:Y:S01]  /*e1a0*/  FMUL.FTZ R89, R2, R89 ;  /* 0x0000005902597220 */ /* 0x000fe20000410000 */
[----:B------:R1:W1:Y:S01]  /*e1b0*/  MUFU.EX2 R239, R151 ;  /* 0x0000009700ef7308 */ /* 0x0002620000000800 */
[----:B------:R-:W-:Y:S01]  /*e1c0*/  FMUL.FTZ R90, R0, R90 ;  /* 0x0000005a005a7220 */ /* 0x000fe20000410000 */
[C---:B----4-:R-:W-:Y:S03]  /*e1d0*/  HMMA.16816.F32.BF16 R76, R136.reuse, R100, R76 ;  /* 0x00000064884c723c */ /* 0x050fe6000004184c */
[C---:B------:R-:W-:Y:S02]  /*e1e0*/  FMUL.FTZ R80, R2.reuse, R80 ;  /* 0x0000005002507220 */ /* 0x040fe40000410000 */
[----:B------:R-:W-:Y:S02]  /*e1f0*/  FMUL.FTZ R81, R2, R81 ;  /* 0x0000005102517220 */ /* 0x000fe40000410000 */
[C---:B------:R-:W-:Y:S01]  /*e200*/  FMUL.FTZ R82, R0.reuse, R82 ;  /* 0x0000005200527220 */ /* 0x040fe20000410000 */
[----:B---3--:R-:W-:Y:S01]  /*e210*/  F2FP.BF16.PACK_AB R101, R225, R218 ;  /* 0x000000dae165723e */ /* 0x008fe200000010ff */
[C---:B------:R-:W-:Y:S01]  /*e220*/  FMUL.FTZ R83, R0.reuse, R83 ;  /* 0x0000005300537220 */ /* 0x040fe20000410000 */
[----:B------:R-:W-:Y:S02]  /*e230*/  MUFU.EX2 R236, R236 ;  /* 0x000000ec00ec7308 */ /* 0x000fe40000000800 */
[----:B------:R-:W-:Y:S01]  /*e240*/  FMUL.FTZ R91, R0, R91 ;  /* 0x0000005b005b7220 */ /* 0x000fe20000410000 */
[----:B-----5:R-:W-:Y:S01]  /*e250*/  F2FP.BF16.PACK_AB R100, R171, R170 ;  /* 0x000000aaab64723e */ /* 0x020fe200000010ff */
[C---:B------:R-:W-:Y:S02]  /*e260*/  FMUL.FTZ R92, R2.reuse, R92 ;  /* 0x0000005c025c7220 */ /* 0x040fe40000410000 */
[C---:B------:R-:W-:Y:S03]  /*e270*/  HMMA.16816.F32.BF16 R80, R136.reuse, R102, R80 ;  /* 0x000000668850723c */ /* 0x040fe60000041850 */
[----:B------:R-:W-:Y:S01]  /*e280*/  FMUL.FTZ R93, R2, R93 ;  /* 0x0000005d025d7220 */ /* 0x000fe20000410000 */
[----:B------:R-:W3:Y:S01]  /*e290*/  MUFU.EX2 R241, R241 ;  /* 0x000000f100f17308 */ /* 0x000ee20000000800 */
[C---:B------:R-:W-:Y:S01]  /*e2a0*/  FMUL.FTZ R94, R0.reuse, R94 ;  /* 0x0000005e005e7220 */ /* 0x040fe20000410000 */
[----:B-1----:R-:W-:Y:S01]  /*e2b0*/  LDSM.16.MT88.4 R148, [R186+0xf800] ;  /* 0x00f80000ba94783b */ /* 0x002fe20000004200 */
[----:B------:R-:W-:Y:S01]  /*e2c0*/  FMUL.FTZ R95, R0, R95 ;  /* 0x0000005f005f7220 */ /* 0x000fe20000410000 */
[C---:B------:R-:W-:Y:S04]  /*e2d0*/  HMMA.16816.F32.BF16 R84, R136.reuse, R108, R84 ;  /* 0x0000006c8854723c */ /* 0x040fe80000041854 */
[C---:B------:R-:W-:Y:S01]  /*e2e0*/  FMUL.FTZ R96, R2.reuse, R96 ;  /* 0x0000006002607220 */ /* 0x040fe20000410000 */
[----:B------:R-:W-:Y:S01]  /*e2f0*/  F2FP.BF16.PACK_AB R102, R223, R216 ;  /* 0x000000d8df66723e */ /* 0x000fe200000010ff */
[----:B------:R-:W-:Y:S01]  /*e300*/  FMUL.FTZ R97, R2, R97 ;  /* 0x0000006102617220 */ /* 0x000fe20000410000 */
[----:B------:R-:W-:Y:S01]  /*e310*/  F2FP.BF16.PACK_AB R103, R227, R222 ;  /* 0x000000dee367723e */ /* 0x000fe200000010ff */
[C---:B------:R-:W-:Y:S01]  /*e320*/  HMMA.16816.F32.BF16 R88, R136.reuse, R110, R88 ;  /* 0x0000006e8858723c */ /* 0x040fe20000041858 */
[----:B------:R-:W1:Y:S01]  /*e330*/  LDSM.16.MT88.4 R108, [R186+0xc800] ;  /* 0x00c80000ba6c783b */ /* 0x000e620000004200 */
[----:B------:R-:W4:Y:S02]  /*e340*/  MUFU.EX2 R238, R238 ;  /* 0x000000ee00ee7308 */ /* 0x000f240000000800 */
[C---:B------:R-:W-:Y:S02]  /*e350*/  FMUL.FTZ R98, R0.reuse, R98 ;  /* 0x0000006200627220 */ /* 0x040fe40000410000 */
[----:B------:R-:W-:Y:S02]  /*e360*/  FMUL.FTZ R99, R0, R99 ;  /* 0x0000006300637220 */ /* 0x000fe40000410000 */
[C---:B--2---:R-:W-:Y:S04]  /*e370*/  HMMA.16816.F32.BF16 R92, R136.reuse, R104, R92 ;  /* 0x00000068885c723c */ /* 0x044fe8000004185c */
[----:B------:R-:W-:Y:S02]  /*e380*/  FFMA.FTZ R135, R2, R219, R135 ;  /* 0x000000db02877223 */ /* 0x000fe40000010087 */
[----:B------:R-:W-:Y:S02]  /*e390*/  FFMA.FTZ R167, R0, R217, R167 ;  /* 0x000000d900a77223 */ /* 0x000fe400000100a7 */
[----:B------:R-:W-:Y:S01]  /*e3a0*/  HMMA.16816.F32.BF16 R96, R136, R106, R96 ;  /* 0x0000006a8860723c */ /* 0x000fe20000041860 */
[----:B------:R-:W2:Y:S03]  /*e3b0*/  LDSM.16.MT88.4 R104, [R184+0xe800] ;  /* 0x00e80000b868783b */ /* 0x000ea60000004200 */
[----:B------:R-:W-:Y:S02]  /*e3c0*/  FADD.FTZ R134, R134, R135 ;  /* 0x0000008786867221 */ /* 0x000fe40000010000 */
[----:B------:R-:W-:Y:S01]  /*e3d0*/  FADD.FTZ R166, R166, R167 ;  /* 0x000000a7a6a67221 */ /* 0x000fe20000010000 */
[----:B------:R-:W-:Y:S01]  /*e3e0*/  F2FP.BF16.PACK_AB R136, R237, R232 ;  /* 0x000000e8ed88723e */ /* 0x000fe200000010ff */
[C---:B------:R-:W-:Y:S05]  /*e3f0*/  HMMA.16816.F32.BF16 R4, R100.reuse, R112, R4 ;  /* 0x000000706404723c */ /* 0x040fea0000041804 */
[----:B------:R-:W-:Y:S01]  /*e400*/  F2FP.BF16.PACK_AB R138, R239, R234 ;  /* 0x000000eaef8a723e */ /* 0x000fe200000010ff */
[----:B------:R-:W-:Y:S01]  /*e410*/  IMAD.MOV.U32 R0, RZ, RZ, R3 ;  /* 0x000000ffff007224 */ /* 0x000fe200078e0003 */
[----:B---3--:R-:W-:Y:S01]  /*e420*/  F2FP.BF16.PACK_AB R137, R241, R236 ;  /* 0x000000ecf189723e */ /* 0x008fe200000010ff */
[C---:B------:R-:W-:Y:S01]  /*e430*/  HMMA.16816.F32.BF16 R8, R100.reuse, R114, R8 ;  /* 0x000000726408723c */ /* 0x040fe20000041808 */
[----:B------:R-:W-:Y:S03]  /*e440*/  LDSM.16.MT88.4 R112, [R186+0x10800] ;  /* 0x01080000ba70783b */ /* 0x000fe60000004200 */
[----:B----4-:R-:W-:Y:S01]  /*e450*/  F2FP.BF16.PACK_AB R139, R133, R238 ;  /* 0x000000ee858b723e */ /* 0x010fe200000010ff */
[----:B------:R-:W-:Y:S03]  /*e460*/  IMAD.MOV.U32 R2, RZ, RZ, R132 ;  /* 0x000000ffff027224 */ /* 0x000fe600078e0084 */
        /* <DEDUP_REMOVED lines=25> */
[----:B------:R-:W3:Y:S07]  /*e600*/  LDSM.16.MT88.4 R112, [R185+0xd000] ;  /* 0x00d00000b970783b */ /* 0x000eee0000004200 */
[C---:B--2---:R-:W-:Y:S08]  /*e610*/  HMMA.16816.F32.BF16 R84, R100.reuse, R104, R84 ;  /* 0x000000686454723c */ /* 0x044ff00000041854 */
[C---:B------:R-:W-:Y:S01]  /*e620*/  HMMA.16816.F32.BF16 R88, R100.reuse, R106, R88 ;  /* 0x0000006a6458723c */ /* 0x040fe20000041858 */
[----:B------:R-:W2:Y:S07]  /*e630*/  LDSM.16.MT88.4 R104, [R188+0xf000] ;  /* 0x00f00000bc68783b */ /* 0x000eae0000004200 */
[C---:B------:R-:W-:Y:S08]  /*e640*/  HMMA.16816.F32.BF16 R92, R100.reuse, R116, R92 ;  /* 0x00000074645c723c */ /* 0x040ff0000004185c */
[----:B------:R-:W-:Y:S01]  /*e650*/  HMMA.16816.F32.BF16 R96, R100, R118, R96 ;  /* 0x000000766460723c */ /* 0x000fe20000041860 */
[----:B------:R-:W4:Y:S06]  /*e660*/  LDSM.16.MT88.4 R116, [R186+0xf000] ;  /* 0x00f00000ba74783b */ /* 0x000f2c0000004200 */
[----:B------:R-:W-:Y:S02]  /*e670*/  F2FP.BF16.PACK_AB R100, R229, R224 ;  /* 0x000000e0e564723e */ /* 0x000fe400000010ff */
[----:B------:R-:W-:Y:S03]  /*e680*/  F2FP.BF16.PACK_AB R102, R231, R226 ;  /* 0x000000e2e766723e */ /* 0x000fe600000010ff */
[----:B------:R-:W-:Y:S02]  /*e690*/  F2FP.BF16.PACK_AB R101, R233, R228 ;  /* 0x000000e4e965723e */ /* 0x000fe400000010ff */
[----:B------:R-:W-:Y:S07]  /*e6a0*/  F2FP.BF16.PACK_AB R103, R235, R230 ;  /* 0x000000e6eb67723e */ /* 0x000fee00000010ff */
[C---:B-1----:R-:W-:Y:S08]  /*e6b0*/  HMMA.16816.F32.BF16 R4, R100.reuse, R108, R4 ;  /* 0x0000006c6404723c */ /* 0x042ff00000041804 */
[C---:B------:R-:W-:Y:S01]  /*e6c0*/  HMMA.16816.F32.BF16 R8, R100.reuse, R110, R8 ;  /* 0x0000006e6408723c */ /* 0x040fe20000041808 */
[----:B------:R-:W1:Y:S07]  /*e6d0*/  LDSM.16.MT88.4 R108, [R185+0xf000] ;  /* 0x00f00000b96c783b */ /* 0x000e6e0000004200 */
        /* <DEDUP_REMOVED lines=8> */
[C---:B--2---:R-:W-:Y:S08]  /*e760*/  HMMA.16816.F32.BF16 R36, R100.reuse, R104, R36 ;  /* 0x000000686424723c */ /* 0x044ff00000041824 */
[C---:B------:R-:W-:Y:S01]  /*e770*/  HMMA.16816.F32.BF16 R40, R100.reuse, R106, R40 ;  /* 0x0000006a6428723c */ /* 0x040fe20000041828 */
[----:B------:R-:W2:Y:S07]  /*e780*/  LDSM.16.MT88.4 R104, [R188+0x11000] ;  /* 0x01100000bc68783b */ /* 0x000eae0000004200 */
[C---:B----4-:R-:W-:Y:S08]  /*e790*/  HMMA.16816.F32.BF16 R44, R100.reuse, R116, R44 ;  /* 0x00000074642c723c */ /* 0x050ff0000004182c */
[C---:B------:R-:W-:Y:S01]  /*e7a0*/  HMMA.16816.F32.BF16 R48, R100.reuse, R118, R48 ;  /* 0x000000766430723c */ /* 0x040fe20000041830 */
[----:B------:R-:W4:Y:S07]  /*e7b0*/  LDSM.16.MT88.4 R116, [R186+0x11000] ;  /* 0x01100000ba74783b */ /* 0x000f2e0000004200 */
        /* <DEDUP_REMOVED lines=9> */
[C---:B----4-:R-:W-:Y:S08]  /*e850*/  HMMA.16816.F32.BF16 R76, R100.reuse, R116, R76 ;  /* 0x00000074644c723c */ /* 0x050ff0000004184c */
[C---:B------:R-:W-:Y:S01]  /*e860*/  HMMA.16816.F32.BF16 R80, R100.reuse, R118, R80 ;  /* 0x000000766450723c */ /* 0x040fe20000041850 */
[----:B------:R-:W2:Y:S07]  /*e870*/  LDSM.16.MT88.4 R116, [R186+0xd800] ;  /* 0x00d80000ba74783b */ /* 0x000eae0000004200 */
[C---:B-1----:R-:W-:Y:S08]  /*e880*/  HMMA.16816.F32.BF16 R84, R100.reuse, R108, R84 ;  /* 0x0000006c6454723c */ /* 0x042ff00000041854 */
[C---:B------:R-:W-:Y:S08]  /*e890*/  HMMA.16816.F32.BF16 R88, R100.reuse, R110, R88 ;  /* 0x0000006e6458723c */ /* 0x040ff00000041858 */
[C---:B---3--:R-:W-:Y:S08]  /*e8a0*/  HMMA.16816.F32.BF16 R92, R100.reuse, R112, R92 ;  /* 0x00000070645c723c */ /* 0x048ff0000004185c */
[----:B------:R-:W-:Y:S08]  /*e8b0*/  HMMA.16816.F32.BF16 R96, R100, R114, R96 ;  /* 0x000000726460723c */ /* 0x000ff00000041860 */
[C---:B------:R-:W-:Y:S01]  /*e8c0*/  HMMA.16816.F32.BF16 R128, R136.reuse, R124, R4 ;  /* 0x0000007c8880723c */ /* 0x040fe20000041804 */
[----:B------:R-:W1:Y:S07]  /*e8d0*/  LDSM.16.MT88.4 R4, [R186+0x11800] ;  /* 0x01180000ba04783b */ /* 0x000e6e0000004200 */
[C---:B------:R-:W-:Y:S01]  /*e8e0*/  HMMA.16816.F32.BF16 R124, R136.reuse, R126, R8 ;  /* 0x0000007e887c723c */ /* 0x040fe20000041808 */
[----:B------:R-:W3:Y:S07]  /*e8f0*/  LDSM.16.MT88.4 R8, [R185+0x11800] ;  /* 0x01180000b908783b */ /* 0x000eee0000004200 */
[C---:B--2---:R-:W-:Y:S01]  /*e900*/  HMMA.16816.F32.BF16 R120, R136.reuse, R116, R12 ;  /* 0x000000748878723c */ /* 0x044fe2000004180c */
[----:B------:R-:W2:Y:S07]  /*e910*/  LDSM.16.MT88.4 R12, [R184+0x11800] ;  /* 0x01180000b80c783b */ /* 0x000eae0000004200 */
        /* <DEDUP_REMOVED lines=50> */
.L_x_2807:
[----:B------:R-:W1:Y:S01]  /*ec40*/  SHFL.BFLY PT, R0, R217, 0x2, 0x1f ;  /* 0x0c401f00d9007f89 */ /* 0x000e6200000e0000 */
[----:B------:R-:W-:Y:S01]  /*ec50*/  MOV R7, 0x3f800000 ;  /* 0x3f80000000077802 */ /* 0x000fe20000000f00 */
[----:B------:R-:W-:Y:S01]  /*ec60*/  ULDC.64 UR4, c[0x0][0x118] ;  /* 0x0000460000047ab9 */ /* 0x000fe20000000a00 */
[----:B------:R-:W-:Y:S01]  /*ec70*/  MOV R6, 0x3f800000 ;  /* 0x3f80000000067802 */ /* 0x000fe20000000f00 */
[----:B------:R-:W2:Y:S01]  /*ec80*/  SHFL.BFLY PT, R2, R219, 0x2, 0x1f ;  /* 0x0c401f00db027f89 */ /* 0x000ea200000e0000 */
[----:B------:R-:W-:Y:S03]  /*ec90*/  BSSY B0, `(.L_x_2812) ;  /* 0x0000113000007945 */ /* 0x000fe60003800000 */
[----:B------:R-:W-:Y:S01]  /*eca0*/  BAR.SYNC.DEFER_BLOCKING 0x0 ;  /* 0x0000000000007b1d */ /* 0x000fe20000010000 */
[----:B-1----:R-:W-:-:S05]  /*ecb0*/  FADD.FTZ R5, R0, R217 ;  /* 0x000000d900057221 */ /* 0x002fca0000010000 */
[----:B------:R-:W1:Y:S01]  /*ecc0*/  S2R R0, SR_TID.X ;  /* 0x0000000000007919 */ /* 0x000e620000002100 */
[----:B--2---:R-:W-:-:S03]  /*ecd0*/  FADD.FTZ R11, R2, R219 ;  /* 0x000000db020b7221 */ /* 0x004fc60000010000 */
[----:B------:R-:W2:Y:S04]  /*ece0*/  SHFL.BFLY PT, R2, R5, 0x1, 0x1f ;  /* 0x0c201f0005027f89 */ /* 0x000ea800000e0000 */
[----:B------:R-:W3:Y:S01]  /*ecf0*/  SHFL.BFLY PT, R4, R11, 0x1, 0x1f ;  /* 0x0c201f000b047f89 */ /* 0x000ee200000e0000 */
[----:B-1----:R-:W-:-:S04]  /*ed00*/  SHF.R.S32.HI R9, RZ, 0x1f, R0 ;  /* 0x0000001fff097819 */ /* 0x002fc80000011400 */
[-C--:B------:R-:W-:Y:S01]  /*ed10*/  LEA.HI R8, R9, R0.reuse, RZ, 0x2 ;  /* 0x0000000009087211 */ /* 0x080fe200078f10ff */
[----:B--2---:R-:W-:Y:S01]  /*ed20*/  FADD.FTZ R2, R5, R2 ;  /* 0x0000000205027221 */ /* 0x004fe20000010000 */
[----:B------:R-:W-:Y:S02]  /*ed30*/  LEA.HI R12, R9, R0, RZ, 0x4 ;  /* 0x00000000090c7211 */ /* 0x000fe400078f20ff */
[----:B------:R-:W-:Y:S01]  /*ed40*/  SHF.R.S32.HI R10, RZ, 0x2, R8 ;  /* 0x00000002ff0a7819 */ /* 0x000fe20000011408 */
[----:B---3--:R-:W-:Y:S01]  /*ed50*/  FADD.FTZ R4, R11, R4 ;  /* 0x000000040b047221 */ /* 0x008fe20000010000 */
[----:B------:R-:W-:Y:S02]  /*ed60*/  SHF.R.S32.HI R5, RZ, 0x1f, R8 ;  /* 0x0000001fff057819 */ /* 0x000fe40000011408 */
[----:B------:R-:W-:Y:S02]  /*ed70*/  FSETP.NE.FTZ.AND P3, PT, R2, RZ, PT ;  /* 0x000000ff0200720b */ /* 0x000fe40003f75000 */
[----:B------:R-:W-:-:S02]  /*ed80*/  LEA.HI R5, R5, R10, RZ, 0x3 ;  /* 0x0000000a05057211 */ /* 0x000fc400078f18ff */
[----:B------:R-:W-:Y:S02]  /*ed90*/  FSETP.NE.FTZ.AND P4, PT, R4, RZ, PT ;  /* 0x000000ff0400720b */ /* 0x000fe40003f95000 */
[----:B------:R-:W-:Y:S02]  /*eda0*/  LOP3.LUT R5, R5, 0xfffffff8, RZ, 0xc0, !PT ;  /* 0xfffffff805057812 */ /* 0x000fe400078ec0ff */
[----:B------:R-:W-:Y:S02]  /*edb0*/  LEA.HI R9, R9, R0, RZ, 0x5 ;  /* 0x0000000009097211 */ /* 0x000fe400078f28ff */
[----:B------:R-:W-:Y:S02]  /*edc0*/  IADD3 R5, R10, -R5, RZ ;  /* 0x800000050a057210 */ /* 0x000fe40007ffe0ff */
[----:B------:R-:W1:Y:S01]  /*edd0*/  S2R R10, SR_TID.X ;  /* 0x00000000000a7919 */ /* 0x000e620000002100 */
[----:B------:R-:W-:Y:S01]  /*ede0*/  LOP3.LUT R17, R8, 0x1ffffffc, RZ, 0xc0, !PT ;  /* 0x1ffffffc08117812 */ /* 0x000fe200078ec0ff */
[----:B------:R-:W2:Y:S01]  /*edf0*/  @P3 MUFU.RCP R6, R2 ;  /* 0x0000000200063308 */ /* 0x000ea20000001000 */
[----:B------:R-:W-:-:S02]  /*ee00*/  LOP3.LUT R13, R12, 0xfffffff0, RZ, 0xc0, !PT ;  /* 0xfffffff00c0d7812 */ /* 0x000fc400078ec0ff */
[----:B------:R-:W-:Y:S02]  /*ee10*/  SHF.R.S32.HI R12, RZ, 0x5, R9 ;  /* 0x00000005ff0c7819 */ /* 0x000fe40000011409 */
[-C--:B------:R-:W-:Y:S02]  /*ee20*/  IADD3 R17, -R17, R0.reuse, RZ ;  /* 0x0000000011117210 */ /* 0x080fe40007ffe1ff */
[----:B------:R-:W-:Y:S01]  /*ee30*/  IADD3 R13, -R13, R0, RZ ;  /* 0x000000000d0d7210 */ /* 0x000fe20007ffe1ff */
[----:B------:R-:W3:Y:S01]  /*ee40*/  @P4 MUFU.RCP R7, R4 ;  /* 0x0000000400074308 */ /* 0x000ee20000001000 */
[C---:B------:R-:W-:Y:S02]  /*ee50*/  LOP3.LUT R16, R5.reuse, 0x1, RZ, 0xc0, !PT ;  /* 0x0000000105107812 */ /* 0x040fe400078ec0ff */
[----:B------:R-:W-:Y:S02]  /*ee60*/  SHF.L.U32 R19, R5, 0x6, RZ ;  /* 0x0000000605137819 */ /* 0x000fe400000006ff */
[----:B------:R-:W-:-:S02]  /*ee70*/  ISETP.NE.U32.AND P0, PT, R16, 0x1, PT ;  /* 0x000000011000780c */ /* 0x000fc40003f05070 */
[----:B------:R-:W-:Y:S01]  /*ee80*/  LOP3.LUT R19, R19, 0x1c0, RZ, 0xc0, !PT ;  /* 0x000001c013137812 */ /* 0x000fe200078ec0ff */
[C---:B--2---:R-:W-:Y:S01]  /*ee90*/  FMUL.FTZ R131, R6.reuse, R131 ;  /* 0x0000008306837220 */ /* 0x044fe20000410000 */
[----:B------:R-:W-:Y:S01]  /*eea0*/  R2P PR, R5, 0x6 ;  /* 0x0000000605007804 */ /* 0x000fe20000000000 */
[C---:B------:R-:W-:Y:S01]  /*eeb0*/  FMUL.FTZ R130, R6.reuse, R130 ;  /* 0x0000008206827220 */ /* 0x040fe20000410000 */
[----:B------:R-:W-:Y:S01]  /*eec0*/  LEA.HI R19, R19, R19, RZ, 0x1d ;  /* 0x0000001313137211 */ /* 0x000fe200078fe8ff */
[C---:B------:R-:W-:Y:S01]  /*eed0*/  FMUL.FTZ R127, R6.reuse, R127 ;  /* 0x0000007f067f7220 */ /* 0x040fe20000410000 */
[----:B------:R-:W-:Y:S01]  /*eee0*/  LOP3.LUT R9, R9, 0xffffffe0, RZ, 0xc0, !PT ;  /* 0xffffffe009097812 */ /* 0x000fe200078ec0ff */
[----:B------:R-:W-:Y:S01]  /*eef0*/  FMUL.FTZ R126, R6, R126 ;  /* 0x0000007e067e7220 */ /* 0x000fe20000410000 */
[----:B-1----:R-:W-:Y:S01]  /*ef00*/  SHF.R.S32.HI R11, RZ, 0x1f, R10 ;  /* 0x0000001fff0b7819 */ /* 0x002fe2000001140a */
[C---:B---3--:R-:W-:Y:S01]  /*ef10*/  FMUL.FTZ R128, R7.reuse, R128 ;  /* 0x0000008007807220 */ /* 0x048fe20000410000 */
[----:B------:R-:W-:Y:S01]  /*ef20*/  @P4 MUFU.LG2 R4, R4 ;  /* 0x0000000400044308 */ /* 0x000fe20000000c00 */
[----:B------:R-:W-:Y:S01]  /*ef30*/  FMUL.FTZ R129, R7, R129 ;  /* 0x0000008107817220 */ /* 0x000fe20000410000 */
[----:B------:R-:W-:Y:S01]  /*ef40*/  LEA.HI R14, R11, R10, RZ, 0x4 ;  /* 0x0000000a0b0e7211 */ /* 0x000fe200078f20ff */
[----:B------:R-:W-:Y:S01]  /*ef50*/  FMUL.FTZ R124, R7, R124 ;  /* 0x0000007c077c7220 */ /* 0x000fe20000410000 */
[----:B------:R-:W-:Y:S01]  /*ef60*/  LEA.HI R11, R11, R10, RZ, 0x5 ;  /* 0x0000000a0b0b7211 */ /* 0x000fe200078f28ff */
[C---:B------:R-:W-:Y:S01]  /*ef70*/  FMUL.FTZ R125, R7.reuse, R125 ;  /* 0x0000007d077d7220 */ /* 0x040fe20000410000 */
[----:B------:R-:W-:Y:S01]  /*ef80*/  SHF.R.S32.HI R8, RZ, 0x4, R14 ;  /* 0x00000004ff087819 */ /* 0x000fe2000001140e */
[C---:B------:R-:W-:Y:S01]  /*ef90*/  FMUL.FTZ R120, R7.reuse, R120 ;  /* 0x0000007807787220 */ /* 0x040fe20000410000 */
[----:B------:R-:W-:Y:S01]  /*efa0*/  LEA R14, R12, R17, 0x9 ;  /* 0x000000110c0e7211 */ /* 0x000fe200078e48ff */
[----:B------:R-:W-:Y:S01]  /*efb0*/  FMUL.FTZ R121, R7, R121 ;  /* 0x0000007907797220 */ /* 0x000fe20000410000 */
[----:B------:R-:W-:Y:S01]  /*efc0*/  SHF.L.U32 R15, R8, 0x6, RZ ;  /* 0x00000006080f7819 */ /* 0x000fe200000006ff */
[C---:B------:R-:W-:Y:S01]  /*efd0*/  FMUL.FTZ R123, R6.reuse, R123 ;  /* 0x0000007b067b7220 */ /* 0x040fe20000410000 */
[----:B------:R-:W-:Y:S01]  /*efe0*/  LEA.HI R17, R13, R13, RZ, 0x1 ;  /* 0x0000000d0d117211 */ /* 0x000fe200078f08ff */
[C---:B------:R-:W-:Y:S01]  /*eff0*/  FMUL.FTZ R122, R6.reuse, R122 ;  /* 0x0000007a067a7220 */ /* 0x040fe20000410000 */
[----:B------:R-:W-:Y:S01]  /*f000*/  LOP3.LUT R15, R15, 0x1c0, RZ, 0xc0, !PT ;  /* 0x000001c00f0f7812 */ /* 0x000fe200078ec0ff */
[----:B------:R-:W-:Y:S01]  /*f010*/  FMUL.FTZ R116, R7, R116 ;  /* 0x0000007407747220 */ /* 0x000fe20000410000 */
[----:B------:R-:W-:Y:S01]  /*f020*/  SHF.L.U32 R16, R17, 0x2, RZ ;  /* 0x0000000211107819 */ /* 0x000fe200000006ff */
[----:B------:R-:W-:Y:S01]  /*f030*/  FMUL.FTZ R117, R7, R117 ;  /* 0x0000007507757220 */ /* 0x000fe20000410000 */
[----:B------:R-:W-:Y:S01]  /*f040*/  LOP3.LUT R18, R17, 0xffffffe, RZ, 0xc0, !PT ;  /* 0x0ffffffe11127812 */ /* 0x000fe200078ec0ff */
[C---:B------:R-:W-:Y:S01]  /*f050*/  FMUL.FTZ R119, R6.reuse, R119 ;  /* 0x0000007706777220 */ /* 0x040fe20000410000 */
[----:B------:R-:W-:Y:S01]  /*f060*/  LOP3.LUT R16, R15, 0x38, R16, 0xf8, !PT ;  /* 0x000000380f107812 */ /* 0x000fe200078ef810 */
[----:B------:R-:W-:Y:S01]  /*f070*/  FMUL.FTZ R118, R6, R118 ;  /* 0x0000007606767220 */ /* 0x000fe20000410000 */
[----:B------:R-:W-:Y:S01]  /*f080*/  SHF.R.U32.HI R15, RZ, 0x3, R15 ;  /* 0x00000003ff0f7819 */ /* 0x000fe2000001160f */
[C---:B------:R-:W-:Y:S01]  /*f090*/  FMUL.FTZ R112, R7.reuse, R112 ;  /* 0x0000007007707220 */ /* 0x040fe20000410000 */
[----:B------:R-:W-:Y:S01]  /*f0a0*/  LEA R14, R14, R19, 0x1 ;  /* 0x000000130e0e7211 */ /* 0x000fe200078e08ff */
[----:B------:R-:W-:Y:S01]  /*f0b0*/  FMUL.FTZ R113, R7, R113 ;  /* 0x0000007107717220 */ /* 0x000fe20000410000 */
[----:B------:R-:W-:Y:S01]  /*f0c0*/  LOP3.LUT R15, R16, R15, RZ, 0x3c, !PT ;  /* 0x0000000f100f7212 */ /* 0x000fe200078e3cff */
[C---:B------:R-:W-:Y:S01]  /*f0d0*/  FMUL.FTZ R115, R6.reuse, R115 ;  /* 0x0000007306737220 */ /* 0x040fe20000410000 */
[----:B------:R-:W-:Y:S01]  /*f0e0*/  IADD3 R18, R13, -R18, RZ ;  /* 0x800000120d127210 */ /* 0x000fe20007ffe0ff */
[----:B------:R-:W-:Y:S01]  /*f0f0*/  FMUL.FTZ R114, R6, R114 ;  /* 0x0000007206727220 */ /* 0x000fe20000410000 */
[----:B------:R-:W-:Y:S01]  /*f100*/  STS.64 [R14.X4], R128 ;  /* 0x000000800e007388 */ /* 0x000fe20000004a00 */
[C---:B------:R-:W-:Y:S01]  /*f110*/  FMUL.FTZ R108, R7.reuse, R108 ;  /* 0x0000006c076c7220 */ /* 0x040fe20000410000 */
[----:B------:R-:W-:Y:S01]  /*f120*/  LEA R5, R18, R15, 0x2 ;  /* 0x0000000f12057211 */ /* 0x000fe200078e10ff */
[----:B------:R-:W-:Y:S01]  /*f130*/  FMUL.FTZ R109, R7, R109 ;  /* 0x0000006d076d7220 */ /* 0x000fe20000410000 */
[----:B------:R-:W-:Y:S01]  /*f140*/  MOV R15, 0x80 ;  /* 0x00000080000f7802 */ /* 0x000fe20000000f00 */
[C---:B------:R-:W-:Y:S01]  /*f150*/  FMUL.FTZ R111, R6.reuse, R111 ;  /* 0x0000006f066f7220 */ /* 0x040fe20000410000 */
[----:B------:R-:W-:Y:S01]  /*f160*/  STS.64 [R14.X4+0x800], R130 ;  /* 0x000800820e007388 */ /* 0x000fe20000004a00 */
[C---:B------:R-:W-:Y:S01]  /*f170*/  FMUL.FTZ R110, R6.reuse, R110 ;  /* 0x0000006e066e7220 */ /* 0x040fe20000410000 */
[----:B------:R-:W-:Y:S01]  /*f180*/  SEL R15, R15, 0xffffff80, !P2 ;  /* 0xffffff800f0f7807 */ /* 0x000fe20005000000 */
[----:B------:R-:W-:Y:S01]  /*f190*/  FMUL.FTZ R104, R7, R104 ;  /* 0x0000006807687220 */ /* 0x000fe20000410000 */
[----:B------:R-:W-:Y:S01]  /*f1a0*/  LOP3.LUT R11, R11, 0xffffffe0, RZ, 0xc0, !PT ;  /* 0xffffffe00b0b7812 */ /* 0x000fe200078ec0ff */
[----:B------:R-:W-:Y:S01]  /*f1b0*/  FMUL.FTZ R105, R7, R105 ;  /* 0x0000006907697220 */ /* 0x000fe20000410000 */
[----:B------:R-:W1:Y:S01]  /*f1c0*/  @P3 MUFU.LG2 R2, R2 ;  /* 0x0000000200023308 */ /* 0x000e620000000c00 */
[C---:B------:R-:W-:Y:S01]  /*f1d0*/  FMUL.FTZ R107, R6.reuse, R107 ;  /* 0x0000006b066b7220 */ /* 0x040fe20000410000 */
[----:B------:R-:W-:Y:S01]  /*f1e0*/  IADD3 R9, -R9, R0, RZ ;  /* 0x0000000009097210 */ /* 0x000fe20007ffe1ff */
[----:B------:R-:W-:Y:S01]  /*f1f0*/  FMUL.FTZ R106, R6, R106 ;  /* 0x0000006a066a7220 */ /* 0x000fe20000410000 */
[----:B------:R-:W-:Y:S01]  /*f200*/  IADD3 R11, -R11, R10, RZ ;  /* 0x0000000a0b0b7210 */ /* 0x000fe20007ffe1ff */
[----:B------:R-:W-:-:S02]  /*f210*/  FMUL.FTZ R100, R7, R100 ;  /* 0x0000006407647220 */ /* 0x000fc40000410000 */
[C---:B------:R-:W-:Y:S01]  /*f220*/  FMUL.FTZ R101, R7.reuse, R101 ;  /* 0x0000006507657220 */ /* 0x040fe20000410000 */
[----:B------:R-:W-:Y:S01]  /*f230*/  SHF.R.S32.HI R0, RZ, 0x1f, R11 ;  /* 0x0000001fff007819 */ /* 0x000fe2000001140b */
[C---:B------:R-:W-:Y:S02]  /*f240*/  FMUL.FTZ R103, R6.reuse, R103 ;  /* 0x0000006706677220 */ /* 0x040fe40000410000 */
[----:B------:R-:W-:Y:S01]  /*f250*/  FMUL.FTZ R102, R6, R102 ;  /* 0x0000006606667220 */ /* 0x000fe20000410000 */
[----:B------:R-:W-:Y:S01]  /*f260*/  LEA.HI R0, R0, R11, RZ, 0x2 ;  /* 0x0000000b00007211 */ /* 0x000fe200078f10ff */
[C---:B------:R-:W-:Y:S02]  /*f270*/  FMUL.FTZ R36, R7.reuse, R36 ;  /* 0x0000002407247220 */ /* 0x040fe40000410000 */
[----:B------:R-:W-:Y:S01]  /*f280*/  FMUL.FTZ R37, R7, R37 ;  /* 0x0000002507257220 */ /* 0x000fe20000410000 */
[----:B------:R-:W-:Y:S01]  /*f290*/  SHF.R.S32.HI R0, RZ, 0x2, R0 ;  /* 0x00000002ff007819 */ /* 0x000fe20000011400 */
[----:B------:R-:W-:-:S02]  /*f2a0*/  FMUL.FTZ R39, R6, R39 ;  /* 0x0000002706277220 */ /* 0x000fc40000410000 */
[C---:B------:R-:W-:Y:S02]  /*f2b0*/  FMUL.FTZ R38, R6.reuse, R38 ;  /* 0x0000002606267220 */ /* 0x040fe40000410000 */
[C---:B------:R-:W-:Y:S02]  /*f2c0*/  FMUL.FTZ R40, R7.reuse, R40 ;  /* 0x0000002807287220 */ /* 0x040fe40000410000 */
[C---:B------:R-:W-:Y:S02]  /*f2d0*/  FMUL.FTZ R41, R7.reuse, R41 ;  /* 0x0000002907297220 */ /* 0x040fe40000410000 */
[C---:B------:R-:W-:Y:S02]  /*f2e0*/  FMUL.FTZ R43, R6.reuse, R43 ;  /* 0x0000002b062b7220 */ /* 0x040fe40000410000 */
[----:B------:R-:W-:Y:S02]  /*f2f0*/  FMUL.FTZ R42, R6, R42 ;  /* 0x0000002a062a7220 */ /* 0x000fe40000410000 */
        /* <DEDUP_REMOVED lines=101> */
[----:B------:R1:W-:Y:S04]  /*f950*/  STS.64 [R14.X4+0x8800], R70 ;  /* 0x008800460e007388 */ /* 0x0003e80000004a00 */
[----:B------:R-:W-:Y:S04]  /*f960*/  STS.64 [R16+0x8000], R72 ;  /* 0x0080004810007388 */ /* 0x000fe80000000a00 */
[----:B------:R-:W-:Y:S04]  /*f970*/  STS.64 [R16+0x8800], R74 ;  /* 0x0088004a10007388 */ /* 0x000fe80000000a00 */
[----:B------:R-:W-:Y:S04]  /*f980*/  STS.64 [R17+0x8000], R76 ;  /* 0x0080004c11007388 */ /* 0x000fe80000000a00 */
[----:B------:R-:W-:Y:S04]  /*f990*/  STS.64 [R17+0x8800], R78 ;  /* 0x0088004e11007388 */ /* 0x000fe80000000a00 */
[----:B------:R-:W2:Y:S04]  /*f9a0*/  S2R R6, SR_CTAID.Y ;  /* 0x0000000000067919 */ /* 0x000ea80000002600 */
[----:B------:R-:W-:Y:S04]  /*f9b0*/  STS.64 [R18+0x8000], R80 ;  /* 0x0080005012007388 */ /* 0x000fe80000000a00 */
[----:B-1----:R-:W1:Y:S04]  /*f9c0*/  S2R R14, SR_CTAID.Z ;  /* 0x00000000000e7919 */ /* 0x002e680000002700 */
[----:B------:R-:W-:Y:S04]  /*f9d0*/  STS.64 [R18+0x8800], R82 ;  /* 0x0088005212007388 */ /* 0x000fe80000000a00 */
[----:B------:R-:W-:Y:S04]  /*f9e0*/  STS.64 [R19+0x8000], R84 ;  /* 0x0080005413007388 */ /* 0x000fe80000000a00 */
[----:B------:R-:W-:Y:S04]  /*f9f0*/  STS.64 [R19+0x8800], R86 ;  /* 0x0088005613007388 */ /* 0x000fe80000000a00 */
[----:B------:R-:W-:Y:S04]  /*fa00*/  STS.64 [R20+0x8000], R88 ;  /* 0x0080005814007388 */ /* 0x000fe80000000a00 */
[----:B------:R-:W-:Y:S04]  /*fa10*/  STS.64 [R20+0x8800], R90 ;  /* 0x0088005a14007388 */ /* 0x000fe80000000a00 */
[----:B------:R-:W3:Y:S04]  /*fa20*/  S2R R7, SR_CTAID.X ;  /* 0x0000000000077919 */ /* 0x000ee80000002500 */
[----:B------:R-:W-:Y:S04]  /*fa30*/  STS.64 [R21+0x8000], R92 ;  /* 0x0080005c15007388 */ /* 0x000fe80000000a00 */
[----:B------:R-:W-:Y:S04]  /*fa40*/  STS.64 [R21+0x8800], R94 ;  /* 0x0088005e15007388 */ /* 0x000fe80000000a00 */
[----:B------:R-:W-:Y:S04]  /*fa50*/  STS.64 [R15+0x8000], R96 ;  /* 0x008000600f007388 */ /* 0x000fe80000000a00 */
[----:B------:R4:W-:Y:S04]  /*fa60*/  STS.64 [R15+0x8800], R98 ;  /* 0x008800620f007388 */ /* 0x0009e80000000a00 */
[----:B------:R-:W-:Y:S01]  /*fa70*/  BAR.SYNC.DEFER_BLOCKING 0x0 ;  /* 0x0000000000007b1d */ /* 0x000fe20000010000 */
[----:B---3--:R-:W-:-:S02]  /*fa80*/  SHF.L.U32 R7, R7, 0x6, RZ ;  /* 0x0000000607077819 */ /* 0x008fc400000006ff */
[----:B----4-:R-:W-:Y:S01]  /*fa90*/  IADD3 R15, -R205, RZ, RZ ;  /* 0x000000ffcd0f7210 */ /* 0x010fe20007ffe1ff */
[----:B--2---:R-:W-:Y:S02]  /*faa0*/  IMAD R205, R6, c[0x0][0x210], R205 ;  /* 0x0000840006cd7a24 */ /* 0x004fe400078e02cd */
[----:B------:R-:W2:Y:S01]  /*fab0*/  LDS.128 R112, [R5.X4] ;  /* 0x0000000005707984 */ /* 0x000ea20000004c00 */
[----:B------:R-:W-:Y:S01]  /*fac0*/  MOV R6, 0xff800000 ;  /* 0xff80000000067802 */ /* 0x000fe20000000f00 */
[----:B------:R-:W-:Y:S02]  /*fad0*/  @P3 FFMA.FTZ R6, R3, c[0x0][0x238], R2 ;  /* 0x00008e0003063a23 */ /* 0x000fe40000010002 */
[----:B-1----:R-:W-:Y:S01]  /*fae0*/  IMAD R14, R15, c[0x0][0x1c0], R14 ;  /* 0x000070000f0e7a24 */ /* 0x002fe200078e020e */
[----:B------:R-:W-:Y:S01]  /*faf0*/  SHF.R.S32.HI R15, RZ, 0x1f, R12 ;  /* 0x0000001fff0f7819 */ /* 0x000fe2000001140c */
[----:B------:R-:W1:Y:S02]  /*fb00*/  LDS.128 R108, [R5.X4+0x800] ;  /* 0x00080000056c7984 */ /* 0x000e640000004c00 */
[----:B------:R-:W-:Y:S01]  /*fb10*/  IMAD R14, R205, c[0x0][0x1c0], R14 ;  /* 0x00007000cd0e7a24 */ /* 0x000fe200078e020e */
[----:B------:R-:W-:Y:S01]  /*fb20*/  LEA.HI R15, R15, R12, RZ, 0x2 ;  /* 0x0000000c0f0f7211 */ /* 0x000fe200078f10ff */
[----:B------:R-:W3:Y:S02]  /*fb30*/  LDS.128 R104, [R5.X4+0x1000] ;  /* 0x0010000005687984 */ /* 0x000ee40000004c00 */
[----:B------:R-:W-:Y:S01]  /*fb40*/  IMAD R7, R14, c[0x0][0x214], R7 ;  /* 0x000085000e077a24 */ /* 0x000fe200078e0207 */
[----:B------:R-:W-:Y:S01]  /*fb50*/  LOP3.LUT R15, R15, 0xffffffc, RZ, 0xc0, !PT ;  /* 0x0ffffffc0f0f7812 */ /* 0x000fe200078ec0ff */
[----:B------:R-:W4:Y:S03]  /*fb60*/  LDS.128 R100, [R5.X4+0x1800] ;  /* 0x0018000005647984 */ /* 0x000f260000004c00 */
[----:B------:R-:W-:Y:S01]  /*fb70*/  IADD3 R15, R12, -R15, RZ ;  /* 0x8000000f0c0f7210 */ /* 0x000fe20007ffe0ff */
[----:B------:R-:W1:Y:S01]  /*fb80*/  LDS.128 R88, [R5.X4+0x2000] ;  /* 0x0020000005587984 */ /* 0x000e620000004c00 */
[----:B------:R-:W-:-:S02]  /*fb90*/  SHF.L.U32 R12, R13, 0x2, RZ ;  /* 0x000000020d0c7819 */ /* 0x000fc400000006ff */
[----:B------:R-:W-:Y:S01]  /*fba0*/  LEA R10, R15, R0, 0x4 ;  /* 0x000000000f0a7211 */ /* 0x000fe200078e20ff */
[----:B------:R-:W1:Y:S01]  /*fbb0*/  LDS.128 R84, [R5.X4+0x2800] ;  /* 0x0028000005547984 */ /* 0x000e620000004c00 */
[----:B------:R-:W-:-:S03]  /*fbc0*/  SHF.R.S32.HI R13, RZ, 0x1f, R12 ;  /* 0x0000001fff0d7819 */ /* 0x000fc6000001140c */
        /* <DEDUP_REMOVED lines=31> */
.L_x_2813:
[----:B--234-:R-:W-:Y:S05]  /*fdc0*/  BSYNC B0 ;  /* 0x0000000000007941 */ /* 0x01cfea0003800000 */
.L_x_2812:
        /* <DEDUP_REMOVED lines=18> */
.L_x_2815:
[----:B------:R-:W-:Y:S05]  /*fef0*/  BSYNC B0 ;  /* 0x0000000000007941 */ /* 0x000fea0003800000 */
.L_x_2814:
        /* <DEDUP_REMOVED lines=11> */
.L_x_2817:
[----:B------:R-:W-:Y:S05]  /*ffb0*/  BSYNC B0 ;  /* 0x0000000000007941 */ /* 0x000fea0003800000 */
.L_x_2816:
        /* <DEDUP_REMOVED lines=11> */
.L_x_2819:
[----:B------:R-:W-:Y:S05]  /*10070*/  BSYNC B0 ;  /* 0x0000000000007941 */ /* 0x000fea0003800000 */
.L_x_2818:
        /* <DEDUP_REMOVED lines=11> */
.L_x_2821:
[----:B------:R-:W-:Y:S05]  /*10130*/  BSYNC B0 ;  /* 0x0000000000007941 */ /* 0x000fea0003800000 */
.L_x_2820:
        /* <DEDUP_REMOVED lines=11> */
.L_x_2823:
[----:B------:R-:W-:Y:S05]  /*101f0*/  BSYNC B0 ;  /* 0x0000000000007941 */ /* 0x000fea0003800000 */
.L_x_2822:
        /* <DEDUP_REMOVED lines=11> */
.L_x_2825:
[----:B------:R-:W-:Y:S05]  /*102b0*/  BSYNC B0 ;  /* 0x0000000000007941 */ /* 0x000fea0003800000 */
.L_x_2824:
        /* <DEDUP_REMOVED lines=11> */
.L_x_2827:
[----:B------:R-:W-:Y:S05]  /*10370*/  BSYNC B0 ;  /* 0x0000000000007941 */ /* 0x000fea0003800000 */
.L_x_2826:
        /* <DEDUP_REMOVED lines=12> */
.L_x_2828:
        /* <DEDUP_REMOVED lines=12> */
.L_x_7848:


//--------------------- .text._ZN5flash24flash_fwd_splitkv_kernelI23Flash_fwd_kernel_traitsILi192ELi64ELi64ELi4ELb0ELb0EN7cutlass10bfloat16_tE19Flash_kernel_traitsILi192ELi64ELi64ELi4ES3_EELb0ELb1ELb0ELb0ELb0ELb1ELb1ELb0EEEvNS_16Flash_fwd_paramsE --------------------------
	.section	.text._ZN5flash24flash_fwd_splitkv_kernelI23Flash_fwd_kernel_traitsILi192ELi64ELi64ELi4ELb0ELb0EN7cutlass10bfloat16_tE19Flash_kernel_traitsILi192ELi64ELi64ELi4ES3_EELb0ELb1ELb0ELb0ELb0ELb1ELb1ELb0EEEvNS_16Flash_fwd_paramsE,"ax",@progbits
	.sectioninfo	@"SHI_REGISTERS=255"
	.align	128
        .global         _ZN5flash24flash_fwd_splitkv_kernelI23Flash_fwd_kernel_traitsILi192ELi64ELi64ELi4ELb0ELb0EN7cutlass10bfloat16_tE19Flash_kernel_traitsILi192ELi64ELi64ELi4ES3_EELb0ELb1ELb0ELb0ELb0ELb1ELb1ELb0EEEvNS_16Flash_fwd_paramsE
        .type           _ZN5flash24flash_fwd_splitkv_kernelI23Flash_fwd_kernel_traitsILi192ELi64ELi64ELi4ELb0ELb0EN7cutlass10bfloat16_tE19Flash_kernel_traitsILi192ELi64ELi64ELi4ES3_EELb0ELb1ELb0ELb0ELb0ELb1ELb1ELb0EEEvNS_16Flash_fwd_paramsE,@function
        .size           _ZN5flash24flash_fwd_splitkv_kernelI23Flash_fwd_kernel_traitsILi192ELi64ELi64ELi4ELb0ELb0EN7cutlass10bfloat16_tE19Flash_kernel_traitsILi192ELi64ELi64ELi4ES3_EELb0ELb1ELb0ELb0ELb0ELb1ELb1ELb0EEEvNS_16Flash_fwd_paramsE,(.L_x_7849 - _ZN5flash24flash_fwd_splitkv_kernelI23Flash_fwd_kernel_traitsILi192ELi64ELi64ELi4ELb0ELb0EN7cutlass10bfloat16_tE19Flash_kernel_traitsILi192ELi64ELi64ELi4ES3_EELb0ELb1ELb0ELb0ELb0ELb1ELb1ELb0EEEvNS_16Flash_fwd_paramsE)
        .other          _ZN5flash24flash_fwd_splitkv_kernelI23Flash_fwd_kernel_traitsILi192ELi64ELi64ELi4ELb0ELb0EN7cutlass10bfloat16_tE19Flash_kernel_traitsILi192ELi64ELi64ELi4ES3_EELb0ELb1ELb0ELb0ELb0ELb1ELb1ELb0EEEvNS_16Flash_fwd_paramsE,@"STO_CUDA_ENTRY STV_DEFAULT"
_ZN5flash24flash_fwd_splitkv_kernelI23Flash_fwd_kernel_traitsILi192ELi64ELi64ELi4ELb0ELb0EN7cutlass10bfloat16_tE19Flash_kernel_traitsILi192ELi64ELi64ELi4ES3_EELb0ELb1ELb0ELb0ELb0ELb1ELb1ELb0EEEvNS_16Flash_fwd_paramsE:
.text._ZN5flash24flash_fwd_splitkv_kernelI23Flash_fwd_kernel_traitsILi192ELi64ELi64ELi4ELb0ELb0EN7cutlass10bfloat16_tE19Flash_kernel_traitsILi192ELi64ELi64ELi4ES3_EELb0ELb1ELb0ELb0ELb0ELb1ELb1ELb0EEEvNS_16Flash_fwd_paramsE:
        /* <DEDUP_REMOVED lines=53> */
.L_x_2829:
[----:B-1-34-:R-:W-:Y:S02]  /*0350*/  MOV R4, c[0x0][0x218] ;  /* 0x0000860000047a02 */ /* 0x01afe40000000f00 */
.L_x_2830:
        /* <DEDUP_REMOVED lines=92> */
.L_x_2833:
[----:B------:R-:W-:Y:S05]  /*0920*/  BSYNC B0 ;  /* 0x0000000000007941 */ /* 0x000fea0003800000 */
.L_x_2832:
        /* <DEDUP_REMOVED lines=10> */
.L_x_2835:
[----:B------:R-:W-:Y:S05]  /*09d0*/  BSYNC B0 ;  /* 0x0000000000007941 */ /* 0x000fea0003800000 */
.L_x_2834:
        /* <DEDUP_REMOVED lines=10> */
.L_x_2837:
[----:B------:R-:W-:Y:S05]  /*0a80*/  BSYNC B0 ;  /* 0x0000000000007941 */ /* 0x000fea0003800000 */
.L_x_2836:
        /* <DEDUP_REMOVED lines=10> */
.L_x_2839:
[----:B------:R-:W-:Y:S05]  /*0b30*/  BSYNC B0 ;  /* 0x0000000000007941 */ /* 0x000fea0003800000 */
.L_x_2838:
        /* <DEDUP_REMOVED lines=10> */
.L_x_2841:
[----:B------:R-:W-:Y:S05]  /*0be0*/  BSYNC B0 ;  /* 0x0000000000007941 */ /* 0x000fea0003800000 */
.L_x_2840:
        /* <DEDUP_REMOVED lines=10> */
.L_x_2843:
[----:B------:R-:W-:Y:S05]  /*0c90*/  BSYNC B0 ;  /* 0x0000000000007941 */ /* 0x000fea0003800000 */
.L_x_2842:
        /* <DEDUP_REMOVED lines=10> */
.L_x_2845:
[----:B------:R-:W-:Y:S05]  /*0d40*/  BSYNC B0 ;  /* 0x0000000000007941 */ /* 0x000fea0003800000 */
.L_x_2844:
        /* <DEDUP_REMOVED lines=10> */
.L_x_2847:
[----:B------:R-:W-:Y:S05]  /*0df0*/  BSYNC B0 ;  /* 0x0000000000007941 */ /* 0x000fea0003800000 */
.L_x_2846:
        /* <DEDUP_REMOVED lines=32> */
.L_x_2831:
        /* <DEDUP_REMOVED lines=92> */
.L_x_2848:
        /* <DEDUP_REMOVED lines=17> */
.L_x_2850:
        /* <DEDUP_REMOVED lines=51> */
.L_x_2849:
        /* <DEDUP_REMOVED lines=117> */
.L_x_2852:
[----:B------:R-:W-:Y:S05]  /*2150*/  BSYNC B0 ;  /* 0x0000000000007941 */ /* 0x000fea0003800000 */
.L_x_2851:
        /* <DEDUP_REMOVED lines=37> */
.L_x_2854:
[----:B------:R-:W-:Y:S05]  /*23b0*/  BSYNC B0 ;  /* 0x0000000000007941 */ /* 0x000fea0003800000 */
.L_x_2853:
        /* <DEDUP_REMOVED lines=37> */
.L_x_2856:
[----:B------:R-:W-:Y:S05]  /*2610*/  BSYNC B0 ;  /* 0x0000000000007941 */ /* 0x000fea0003800000 */
.L_x_2855:
        /* <DEDUP_REMOVED lines=36> */
.L_x_2858:
[----:B------:R-:W-:Y:S05]  /*2860*/  BSYNC B0 ;  /* 0x0000000000007941 */ /* 0x000fea0003800000 */
.L_x_2857:
        /* <DEDUP_REMOVED lines=31> */
.L_x_2860:
[----:B------:R-:W-:Y:S05]  /*2a60*/  BSYNC B0 ;  /* 0x0000000000007941 */ /* 0x000fea0003800000 */
.L_x_2859:
        /* <DEDUP_REMOVED lines=33> */
.L_x_2862:
[----:B------:R-:W-:Y:S05]  /*2c80*/  BSYNC B0 ;  /* 0x0000000000007941 */ /* 0x000fea0003800000 */
.L_x_2861:
        /* <DEDUP_REMOVED lines=31> */
.L_x_2864:
[----:B------:R-:W-:Y:S05]  /*2e80*/  BSYNC B0 ;  /* 0x0000000000007941 */ /* 0x000fea0003800000 */
.L_x_2863:
        /* <DEDUP_REMOVED lines=34> */
.L_x_2866:
[----:B------:R-:W-:Y:S05]  /*30b0*/  BSYNC B0 ;  /* 0x0000000000007941 */ /* 0x000fea0003800000 */
.L_x_2865:
        /* <DEDUP_REMOVED lines=37> */
.L_x_2868:
[----:B------:R-:W-:Y:S05]  /*3310*/  BSYNC B0 ;  /* 0x0000000000007941 */ /* 0x000fea0003800000 */
.L_x_2867:
        /* <DEDUP_REMOVED lines=34> */
.L_x_2870:
[----:B------:R-:W-:Y:S05]  /*3540*/  BSYNC B0 ;  /* 0x0000000000007941 */ /* 0x000fea0003800000 */
.L_x_2869:
        /* <DEDUP_REMOVED lines=34> */
.L_x_2872:
[----:B------:R-:W-:Y:S05]  /*3770*/  BSYNC B0 ;  /* 0x0000000000007941 */ /* 0x000fea0003800000 */
.L_x_2871:
        /* <DEDUP_REMOVED lines=39> */
.L_x_2874:
[----:B------:R-:W-:Y:S05]  /*39f0*/  BSYNC B0 ;  /* 0x0000000000007941 */ /* 0x000fea0003800000 */
.L_x_2873:
[----:B--2---:R-:W-:Y:S01]  /*3a00*/  SHF.L.U32 R8, R2, 0x6, RZ ;  /* 0x0000000602087819 */ /* 0x004fe200000006ff */
[----:B------:R-:W-:Y:S01]  /*3a10*/  IMAD.SHL.U32 R14, R14, 0x8, RZ ;  /* 0x000000080e0e7824 */ /* 0x000fe200078e00ff */
[C---:B------:R-:W-:Y:S01]  /*3a20*/  LEA R202, R97.reuse, R0, 0xa ;  /* 0x0000000061ca7211 */ /* 0x040fe200078e50ff */
[----:B------:R-:W0:Y:S01]  /*3a30*/  LDGDEPBAR ;  /* 0x00000000000079af */ /* 0x000e220000000000 */
[----:B------:R-:W-:Y:S01]  /*3a40*/  LOP3.LUT R9, R8, 0x1c0, RZ, 0xc0, !PT ;  /* 0x000001c008097812 */ /* 0x000fe200078ec0ff */
[----:B------:R-:W-:Y:S01]  /*3a50*/  IMAD R97, R97, 0x10, R96 ;  /* 0x0000001061617824 */ /* 0x000fe200078e0260 */
[----:B------:R-:W-:Y:S02]  /*3a60*/  SHF.L.U32 R202, R202, 0x1, RZ ;  /* 0x00000001caca7819 */ /* 0x000fe400000006ff */
[----:B------:R-:W-:Y:S02]  /*3a70*/  LOP3.LUT R8, R9, 0x8, R14, 0xf8, !PT ;  /* 0x0000000809087812 */ /* 0x000fe400078ef80e */
[----:B------:R-:W-:Y:S01]  /*3a80*/  SHF.R.U32.HI R9, RZ, 0x3, R9 ;  /* 0x00000003ff097819 */ /* 0x000fe20000011609 */
[----:B------:R-:W-:Y:S01]  /*3a90*/  LDSM.16.M88.4 R56, [R202] ;  /* 0x00000000ca38783b */ /* 0x000fe20000000200 */
[----:B------:R-:W-:-:S02]  /*3aa0*/  R2P PR, R2, 0x6 ;  /* 0x0000000602007804 */ /* 0x000fc40000000000 */
[----:B------:R-:W-:Y:S02]  /*3ab0*/  LOP3.LUT R8, R8, R9, RZ, 0x3c, !PT ;  /* 0x0000000908087212 */ /* 0x000fe400078e3cff */
[-C--:B------:R-:W-:Y:S02]  /*3ac0*/  LEA R200, R7, R202.reuse, 0x1 ;  /* 0x000000ca07c87211 */ /* 0x080fe400078e08ff */
[----:B------:R-:W-:Y:S01]  /*3ad0*/  LEA R198, R5, R202, 0x1 ;  /* 0x000000ca05c67211 */ /* 0x000fe200078e08ff */
[----:B------:R-:W-:Y:S01]  /*3ae0*/  IMAD R201, R201, 0x200, R8 ;  /* 0x00000200c9c97824 */ /* 0x000fe200078e0208 */
[----:B------:R-:W-:Y:S01]  /*3af0*/  LEA R197, R5, R200, 0x1 ;  /* 0x000000c805c57211 */ /* 0x000fe200078e08ff */
[----:B------:R-:W-:Y:S01]  /*3b00*/  LDSM.16.M88.4 R36, [R200] ;  /* 0x00000000c824783b */ /* 0x000fe20000000200 */
[----:B------:R-:W-:Y:S01]  /*3b10*/  ISETP.GT.AND P6, PT, R211, R204, PT ;  /* 0x000000ccd300720c */ /* 0x000fe20003fc4270 */
[----:B------:R-:W-:Y:S01]  /*3b20*/  IMAD.SHL.U32 R201, R201, 0x2, RZ ;  /* 0x00000002c9c97824 */ /* 0x000fe200078e00ff */
[----:B------:R-:W-:Y:S01]  /*3b30*/  IADD3 R94, R94, R97, RZ ;  /* 0x000000615e5e7210 */ /* 0x000fe20007ffe0ff */
[----:B------:R-:W-:Y:S03]  /*3b40*/  LDSM.16.M88.4 R8, [R198] ;  /* 0x00000000c608783b */ /* 0x000fe60000000200 */
[C---:B------:R-:W-:Y:S01]  /*3b50*/  IADD3 R2, R201.reuse, 0x6000, RZ ;  /* 0x00006000c9027810 */ /* 0x040fe20007ffe0ff */
[----:B-1-3--:R-:W1:Y:S01]  /*3b60*/  LDSM.16.M88.4 R16, [R201+0x6000] ;  /* 0x00600000c910783b */ /* 0x00ae620000000200 */
[----:B------:R-:W-:-:S02]  /*3b70*/  IADD3 R199, R201, 0x6020, RZ ;  /* 0x00006020c9c77810 */ /* 0x000fc40007ffe0ff */
[----:B------:R-:W-:Y:S01]  /*3b80*/  @P1 IADD3 R199, R2, -0x20, RZ ;  /* 0xffffffe002c71810 */ /* 0x000fe20007ffe0ff */
[----:B------:R-:W2:Y:S01]  /*3b90*/  LDSM.16.M88.4 R44, [R201+0x6800] ;  /* 0x00680000c92c783b */ /* 0x000ea20000000200 */
[----:B------:R-:W-:Y:S01]  /*3ba0*/  IMAD.MOV.U32 R2, RZ, RZ, 0x40 ;  /* 0x00000040ff027424 */ /* 0x000fe200078e00ff */
[----:B------:R-:W-:Y:S02]  /*3bb0*/  IADD3 R216, R94, 0x8, RZ ;  /* 0x000000085ed87810 */ /* 0x000fe40007ffe0ff */
[----:B------:R-:W3:Y:S01]  /*3bc0*/  LDSM.16.M88.4 R64, [R201+0x7000] ;  /* 0x00700000c940783b */ /* 0x000ee20000000200 */
[C---:B------:R-:W-:Y:S02]  /*3bd0*/  IADD3 R191, R199.reuse, 0x800, RZ ;  /* 0x00000800c7bf7810 */ /* 0x040fe40007ffe0ff */
[----:B------:R-:W-:Y:S01]  /*3be0*/  SEL R2, R2, 0xffffffc0, !P2 ;  /* 0xffffffc002027807 */ /* 0x000fe20005000000 */
[----:B------:R-:W5:Y:S01]  /*3bf0*/  LDSM.16.M88.4 R52, [R199] ;  /* 0x00000000c734783b */ /* 0x000f620000000200 */
[----:B------:R-:W-:-:S02]  /*3c00*/  IADD3 R190, R199, 0x1000, RZ ;  /* 0x00001000c7be7810 */ /* 0x000fc40007ffe0ff */
[----:B------:R-:W-:Y:S01]  /*3c10*/  IADD3 R188, R2, R199, RZ ;  /* 0x000000c702bc7210 */ /* 0x000fe20007ffe0ff */
[----:B------:R-:W4:Y:S01]  /*3c20*/  LDSM.16.M88.4 R72, [R201+0x7800] ;  /* 0x00780000c948783b */ /* 0x000f220000000200 */
[----:B------:R-:W-:Y:S01]  /*3c30*/  IMAD.IADD R195, R201, 0x1, R2 ;  /* 0x00000001c9c37824 */ /* 0x000fe200078e0202 */
[C---:B------:R-:W-:Y:S02]  /*3c40*/  IADD3 R189, R199.reuse, 0x1800, RZ ;  /* 0x00001800c7bd7810 */ /* 0x040fe40007ffe0ff */
        /* <DEDUP_REMOVED lines=11> */
[----:B------:R-:W-:Y:S01]  /*3d00*/  IADD3 R180, R199, 0x5800, RZ ;  /* 0x00005800c7b47810 */ /* 0x000fe20007ffe0ff */
[----:B------:R-:W4:Y:S01]  /*3d10*/  LDSM.16.M88.4 R28, [R195+0x6800] ;  /* 0x00680000c31c783b */ /* 0x000f220000000200 */
[C---:B-1----:R-:W-:Y:S03]  /*3d20*/  HMMA.16816.F32.BF16 R20, R56.reuse, R16, RZ ;  /* 0x000000103814723c */ /* 0x042fe600000418ff */
[----:B------:R-:W-:Y:S04]  /*3d30*/  LDSM.16.M88.4 R76, [R199+0x2000] ;  /* 0x00200000c74c783b */ /* 0x000fe80000000200 */
[----:B------:R-:W-:Y:S01]  /*3d40*/  LDSM.16.M88.4 R80, [R197+0x2000] ;  /* 0x00200000c550783b */ /* 0x000fe20000000200 */
[C---:B------:R-:W-:Y:S03]  /*3d50*/  HMMA.16816.F32.BF16 R16, R56.reuse, R18, RZ ;  /* 0x000000123810723c */ /* 0x040fe600000418ff */
[----:B------:R-:W-:Y:S04]  /*3d60*/  LDSM.16.M88.4 R88, [R188+0x2800] ;  /* 0x00280000bc58783b */ /* 0x000fe80000000200 */
[----:B------:R-:W-:Y:S01]  /*3d70*/  LDSM.16.M88.4 R84, [R201+0xa800] ;  /* 0x00a80000c954783b */ /* 0x000fe20000000200 */
[C---:B--2---:R-:W-:Y:S08]  /*3d80*/  HMMA.16816.F32.BF16 R32, R56.reuse, R44, RZ ;  /* 0x0000002c3820723c */ /* 0x044ff000000418ff */
[C---:B------:R-:W-:Y:S08]  /*3d90*/  HMMA.16816.F32.BF16 R44, R56.reuse, R46, RZ ;  /* 0x0000002e382c723c */ /* 0x040ff000000418ff */
[C---:B---3--:R-:W-:Y:S08]  /*3da0*/  HMMA.16816.F32.BF16 R68, R56.reuse, R64, RZ ;  /* 0x000000403844723c */ /* 0x048ff000000418ff */
[----:B------:R-:W-:Y:S08]  /*3db0*/  HMMA.16816.F32.BF16 R64, R56, R66, RZ ;  /* 0x000000423840723c */ /* 0x000ff000000418ff */
[C---:B-----5:R-:W-:Y:S08]  /*3dc0*/  HMMA.16816.F32.BF16 R20, R36.reuse, R52, R20 ;  /* 0x000000342414723c */ /* 0x060ff00000041814 */
        /* <DEDUP_REMOVED lines=106> */
[----:B------:R-:W-:-:S04]  /*4470*/  FMUL.FTZ R48, R21, c[0x0][0x2ec] ;  /* 0x0000bb0015307a20 */ /* 0x000fc80000410000 */
[----:B------:R-:W2:Y:S01]  /*4480*/  MUFU.TANH R2, R2 ;  /* 0x0000000200027308 */ /* 0x000ea20000002400 */
[----:B------:R-:W-:Y:S07]  /*4490*/  HMMA.16816.F32.BF16 R64, R52, R50, R64 ;  /* 0x000000323440723c */ /* 0x000fee0000041840 */
[----:B------:R-:W3:Y:S01]  /*44a0*/  MUFU.TANH R48, R48 ;  /* 0x0000003000307308 */ /* 0x000ee20000002400 */
[----:B-1----:R-:W-:Y:S07]  /*44b0*/  HMMA.16816.F32.BF16 R88, R40, R24, R88 ;  /* 0x000000182858723c */ /* 0x002fee0000041858 */
[----:B------:R-:W-:Y:S01]  /*44c0*/  FMUL.FTZ R24, R22, c[0x0][0x2ec] ;  /* 0x0000bb0016187a20 */ /* 0x000fe20000410000 */
[----:B------:R-:W-:Y:S01]  /*44d0*/  HMMA.16816.F32.BF16 R32, R52, R84, R32 ;  /* 0x000000543420723c */ /* 0x000fe20000041820 */
[----:B------:R-:W-:-:S02]  /*44e0*/  FMUL.FTZ R25, R23, c[0x0][0x2ec] ;  /* 0x0000bb0017197a20 */ /* 0x000fc40000410000 */
[----:B------:R-:W1:Y:S01]  /*44f0*/  LDSM.16.M88.4 R20, [R199+0x5800] ;  /* 0x00580000c714783b */ /* 0x000e620000000200 */
[----:B------:R-:W-:Y:S01]  /*4500*/  FMUL.FTZ R16, R16, c[0x0][0x2ec] ;  /* 0x0000bb0010107a20 */ /* 0x000fe20000410000 */
[----:B------:R-:W1:Y:S01]  /*4510*/  MUFU.TANH R24, R24 ;  /* 0x0000001800187308 */ /* 0x000e620000002400 */
[----:B------:R-:W-:Y:S02]  /*4520*/  FMUL.FTZ R50, R17, c[0x0][0x2ec] ;  /* 0x0000bb0011327a20 */ /* 0x000fe40000410000 */
[C---:B------:R-:W-:Y:S05]  /*4530*/  HMMA.16816.F32.BF16 R44, R52.reuse, R86, R44 ;  /* 0x00000056342c723c */ /* 0x040fea000004182c */
[----:B------:R5:W1:Y:S03]  /*4540*/  MUFU.TANH R49, R16 ;  /* 0x0000001000317308 */ /* 0x000a660000002400 */
[C---:B----4-:R-:W-:Y:S05]  /*4550*/  HMMA.16816.F32.BF16 R60, R52.reuse, R76, R60 ;  /* 0x0000004c343c723c */ /* 0x050fea000004183c */
[----:B------:R-:W4:Y:S03]  /*4560*/  MUFU.TANH R25, R25 ;  /* 0x0000001900197308 */ /* 0x000f260000002400 */
[----:B------:R-:W-:Y:S05]  /*4570*/  HMMA.16816.F32.BF16 R72, R52, R78, R72 ;  /* 0x0000004e3448723c */ /* 0x000fea0000041848 */
[----:B------:R-:W1:Y:S03]  /*4580*/  MUFU.TANH R50, R50 ;  /* 0x0000003200327308 */ /* 0x000e660000002400 */
        /* <DEDUP_REMOVED lines=32> */
[----:B------:R-:W-:Y:S01]  /*4790*/  FMUL.FTZ R16, R47, c[0x0][0x2ec] ;  /* 0x0000bb002f107a20 */ /* 0x000fe20000410000 */
[----:B------:R-:W-:Y:S01]  /*47a0*/  HMMA.16816.F32.BF16 R72, R12, R10, R72 ;  /* 0x0000000a0c48723c */ /* 0x000fe20000041848 */
[----:B------:R-:W-:Y:S01]  /*47b0*/  FMUL.FTZ R88, R88, c[0x0][0x2ec] ;  /* 0x0000bb0058587a20 */ /* 0x000fe20000410000 */
[--C-:B------:R-:W-:Y:S01]  /*47c0*/  IADD3 R9, R95, 0x1, -R99.reuse ;  /* 0x000000015f097810 */ /* 0x100fe20007ffe863 */
[----:B------:R-:W-:Y:S01]  /*47d0*/  FMUL.FTZ R89, R89, c[0x0][0x2ec] ;  /* 0x0000bb0059597a20 */ /* 0x000fe20000410000 */
[----:B------:R-:W2:Y:S01]  /*47e0*/  MUFU.TANH R32, R32 ;  /* 0x0000002000207308 */ /* 0x000ea20000002400 */
[----:B------:R-:W-:Y:S01]  /*47f0*/  FMUL.FTZ R90, R90, c[0x0][0x2ec] ;  /* 0x0000bb005a5a7a20 */ /* 0x000fe20000410000 */
[----:B------:R-:W-:Y:S01]  /*4800*/  IADD3 R9, R9, c[0x0][0x2e8], RZ ;  /* 0x0000ba0009097a10 */ /* 0x000fe20007ffe0ff */
[----:B------:R-:W-:Y:S01]  /*4810*/  FMUL.FTZ R91, R91, c[0x0][0x2ec] ;  /* 0x0000bb005b5b7a20 */ /* 0x000fe20000410000 */
[----:B------:R-:W-:Y:S01]  /*4820*/  IADD3 R99, R95, -c[0x0][0x2e4], -R99 ;  /* 0x8000b9005f637a10 */ /* 0x000fe20007ffe863 */
[----:B------:R-:W-:-:S02]  /*4830*/  FMUL.FTZ R64, R64, c[0x0][0x2ec] ;  /* 0x0000bb0040407a20 */ /* 0x000fc40000410000 */
[----:B------:R-:W-:Y:S01]  /*4840*/  FMUL.FTZ R65, R65, c[0x0][0x2ec] ;  /* 0x0000bb0041417a20 */ /* 0x000fe20000410000 */
[----:B------:R-:W1:Y:S01]  /*4850*/  MUFU.TANH R33, R33 ;  /* 0x0000002100217308 */ /* 0x000e620000002400 */
[----:B------:R-:W-:Y:S01]  /*4860*/  FMUL.FTZ R66, R66, c[0x0][0x2ec] ;  /* 0x0000bb0042427a20 */ /* 0x000fe20000410000 */
[-C--:B------:R-:W-:Y:S01]  /*4870*/  IADD3 R217, R99, R216.reuse, RZ ;  /* 0x000000d863d97210 */ /* 0x080fe20007ffe0ff */
[----:B------:R-:W-:Y:S01]  /*4880*/  FMUL.FTZ R67, R67, c[0x0][0x2ec] ;  /* 0x0000bb0043437a20 */ /* 0x000fe20000410000 */
[----:B------:R-:W-:Y:S01]  /*4890*/  IADD3 R219, R94, R99, RZ ;  /* 0x000000635edb7210 */ /* 0x000fe20007ffe0ff */
[----:B------:R-:W-:Y:S01]  /*48a0*/  FMUL.FTZ R60, R60, c[0x0][0x2ec] ;  /* 0x0000bb003c3c7a20 */ /* 0x000fe20000410000 */
[----:B------:R-:W-:Y:S01]  /*48b0*/  IADD3 R216, R9, R216, RZ ;  /* 0x000000d809d87210 */ /* 0x000fe20007ffe0ff */
[----:B------:R-:W-:Y:S01]  /*48c0*/  FMUL.FTZ R61, R61, c[0x0][0x2ec] ;  /* 0x0000bb003d3d7a20 */ /* 0x000fe20000410000 */
[----:B------:R-:W1:Y:S01]  /*48d0*/  MUFU.TANH R34, R34 ;  /* 0x0000002200227308 */ /* 0x000e620000002400 */
[----:B------:R-:W-:Y:S01]  /*48e0*/  FMUL.FTZ R62, R62, c[0x0][0x2ec] ;  /* 0x0000bb003e3e7a20 */ /* 0x000fe20000410000 */
[----:B------:R-:W-:Y:S01]  /*48f0*/  IMNMX R216, R216, R95, PT ;  /* 0x0000005fd8d87217 */ /* 0x000fe20003800200 */
[----:B------:R-:W-:Y:S01]  /*4900*/  FMUL.FTZ R63, R63, c[0x0][0x2ec] ;  /* 0x0000bb003f3f7a20 */ /* 0x000fe20000410000 */
[----:B------:R-:W-:Y:S01]  /*4910*/  IMNMX R219, RZ, R219, !PT ;  /* 0x000000dbffdb7217 */ /* 0x000fe20007800200 */
[----:B------:R-:W-:Y:S01]  /*4920*/  FMUL.FTZ R72, R72, c[0x0][0x2ec] ;  /* 0x0000bb0048487a20 */ /* 0x000fe20000410000 */
[----:B------:R-:W-:Y:S01]  /*4930*/  IMNMX R217, RZ, R217, !PT ;  /* 0x000000d9ffd97217 */ /* 0x000fe20007800200 */
[----:B------:R-:W-:Y:S01]  /*4940*/  FMUL.FTZ R73, R73, c[0x0][0x2ec] ;  /* 0x0000bb0049497a20 */ /* 0x000fe20000410000 */
[----:B------:R-:W1:Y:S01]  /*4950*/  MUFU.TANH R36, R36 ;  /* 0x0000002400247308 */ /* 0x000e620000002400 */
[----:B------:R-:W-:-:S02]  /*4960*/  FMUL.FTZ R74, R74, c[0x0][0x2ec] ;  /* 0x0000bb004a4a7a20 */ /* 0x000fc40000410000 */
[----:B------:R-:W-:Y:S02]  /*4970*/  FMUL.FTZ R75, R75, c[0x0][0x2ec] ;  /* 0x0000bb004b4b7a20 */ /* 0x000fe40000410000 */
[----:B------:R-:W-:-:S03]  /*4980*/  IMAD.IADD R218, R94, 0x1, R9 ;  /* 0x000000015eda7824 */ /* 0x000fc600078e0209 */
[----:B------:R-:W1:Y:S02]  /*4990*/  MUFU.TANH R35, R35 ;  /* 0x0000002300237308 */ /* 0x000e640000002400 */
[----:B------:R-:W-:-:S06]  /*49a0*/  IMNMX R218, R218, R95, PT ;  /* 0x0000005fdada7217 */ /* 0x000fcc0003800200 */
        /* <DEDUP_REMOVED lines=20> */
[----:B--234-:R-:W-:Y:S05]  /*4af0*/  @!P3 BRA `(.L_x_2876) ;  /* 0x000003900000b947 */ /* 0x01cfea0003800000 */
[----:B------:R-:W2:Y:S01]  /*4b00*/  I2F.RP R3, R6 ;  /* 0x0000000600037306 */ /* 0x000ea20000209400 */
[----:B------:R-:W-:-:S02]  /*4b10*/  IADD3 R12, R4, -0x40, RZ ;  /* 0xffffffc0040c7810 */ /* 0x000fc40007ffe0ff */
[----:B------:R-:W-:Y:S02]  /*4b20*/  IABS R10, R4 ;  /* 0x00000004000a7213 */ /* 0x000fe40000000000 */
[----:B------:R-:W-:Y:S02]  /*4b30*/  IABS R8, R12 ;  /* 0x0000000c00087213 */ /* 0x000fe40000000000 */
[----:B------:R-:W-:Y:S01]  /*4b40*/  LOP3.LUT R12, R12, c[0x0][0x2d0], RZ, 0x3c, !PT ;  /* 0x0000b4000c0c7a12 */ /* 0x000fe200078e3cff */
[----:B--2---:R-:W2:Y:S02]  /*4b50*/  MUFU.RCP R14, R3 ;  /* 0x00000003000e7308 */ /* 0x004ea40000001000 */
[----:B--2---:R-:W-:-:S06]  /*4b60*/  IADD3 R14, R14, 0xffffffe, RZ ;  /* 0x0ffffffe0e0e7810 */ /* 0x004fcc0007ffe0ff */
[----:B------:R-:W2:Y:S02]  /*4b70*/  F2I.FTZ.U32.TRUNC.NTZ R15, R14 ;  /* 0x0000000e000f7305 */ /* 0x000ea4000021f000 */
[----:B--2---:R-:W-:Y:S02]  /*4b80*/  IMAD.MOV R11, RZ, RZ, -R15 ;  /* 0x000000ffff0b7224 */ /* 0x004fe400078e0a0f */
        /* <DEDUP_REMOVED lines=17> */
[----:B------:R-:W-:Y:S02]  /*4ca0*/  LOP3.LUT R3, R4, c[0x0][0x2d0], RZ, 0x3c, !PT ;  /* 0x0000b40004037a12 */ /* 0x000fe400078e3cff */
[----:B------:R-:W-:-:S02]  /*4cb0*/  ISETP.GE.AND P0, PT, R12, RZ, PT ;  /* 0x000000ff0c00720c */ /* 0x000fc40003f06270 */
[----:B------:R-:W-:Y:S02]  /*4cc0*/  ISETP.GE.AND P2, PT, R3, RZ, PT ;  /* 0x000000ff0300720c */ /* 0x000fe40003f46270 */
[----:B------:R-:W-:Y:S02]  /*4cd0*/  @!P1 IADD3 R11, R11, 0x1, RZ ;  /* 0x000000010b0b9810 */ /* 0x000fe40007ffe0ff */
[----:B------:R-:W-:Y:S02]  /*4ce0*/  ISETP.NE.AND P1, PT, RZ, c[0x0][0x2d0], PT ;  /* 0x0000b400ff007a0c */ /* 0x000fe40003f25270 */
[----:B------:R-:W-:Y:S02]  /*4cf0*/  @P5 IADD3 R13, R13, 0x1, RZ ;  /* 0x000000010d0d5810 */ /* 0x000fe40007ffe0ff */
[----:B------:R-:W-:-:S05]  /*4d00*/  @P4 IADD3 R11, R11, 0x1, RZ ;  /* 0x000000010b0b4810 */ /* 0x000fca0007ffe0ff */
        /* <DEDUP_REMOVED lines=24> */
.L_x_2876:
[----:B------:R-:W-:-:S04]  /*4e90*/  LEA R6, -R3, RZ, 0x6 ;  /* 0x000000ff03067211 */ /* 0x000fc800078e31ff */
[----:B------:R-:W-:Y:S02]  /*4ea0*/  SHF.R.S32.HI R3, RZ, 0x1f, R6 ;  /* 0x0000001fff037819 */ /* 0x000fe40000011406 */
.L_x_2877:
        /* <DEDUP_REMOVED lines=119> */
.L_x_2879:
[----:B------:R-:W-:Y:S05]  /*5620*/  BSYNC B0 ;  /* 0x0000000000007941 */ /* 0x000fea0003800000 */
.L_x_2878:
[----:B------:R-:W0:Y:S01]  /*5630*/  LDGDEPBAR ;  /* 0x00000000000079af */ /* 0x000e220000000000 */
[----:B------:R-:W-:-:S04]  /*5640*/  IADD3 R133, P0, R6, R133, RZ ;  /* 0x0000008506857210 */ /* 0x000fc80007f1e0ff */
[----:B------:R-:W-:Y:S02]  /*5650*/  IADD3.X R134, R3, R134, RZ, P0, !PT ;  /* 0x0000008603867210 */ /* 0x000fe400007fe4ff */
.L_x_2875:
[----:B--234-:R-:W-:Y:S02]  /*5660*/  IMAD.IADD R4, R4, 0x1, R209 ;  /* 0x0000000104047824 */ /* 0x01cfe400078e02d1 */
[----:B------:R-:W-:-:S03]  /*5670*/  IMAD.SHL.U32 R196, R0, 0x2, RZ ;  /* 0x0000000200c47824 */ /* 0x000fc600078e00ff */
[CC--:B------:R-:W-:Y:S01]  /*5680*/  ISETP.GE.AND P0, PT, R4.reuse, R218.reuse, PT ;  /* 0x000000da0400720c */ /* 0x0c0fe20003f06270 */
[--C-:B------:R-:W-:Y:S01]  /*5690*/  IMAD R194, R7, 0x2, R196.reuse ;  /* 0x0000000207c27824 */ /* 0x100fe200078e02c4 */
[C---:B------:R-:W-:Y:S01]  /*56a0*/  IADD3 R6, R4.reuse, 0x1, RZ ;  /* 0x0000000104067810 */ /* 0x040fe20007ffe0ff */
[----:B------:R-:W-:Y:S01]  /*56b0*/  LDSM.16.MT88.4 R40, [R196+0xe000] ;  /* 0x00e00000c428783b */ /* 0x000fe20000004200 */
[----:B------:R-:W-:Y:S01]  /*56c0*/  ISETP.LT.OR P0, PT, R4, R219, P0 ;  /* 0x000000db0400720c */ /* 0x000fe20000701670 */
[C---:B------:R-:W-:Y:S01]  /*56d0*/  IMAD R193, R5.reuse, 0x2, R196 ;  /* 0x0000000205c17824 */ /* 0x040fe200078e02c4 */
[C---:B------:R-:W-:Y:S01]  /*56e0*/  ISETP.GE.AND P5, PT, R6.reuse, R218, PT ;  /* 0x000000da0600720c */ /* 0x040fe20003fa6270 */
[----:B------:R-:W-:Y:S01]  /*56f0*/  IMAD R192, R5, 0x2, R194 ;  /* 0x0000000205c07824 */ /* 0x000fe200078e02c2 */
[----:B------:R-:W-:Y:S01]  /*5700*/  ISETP.GE.AND P1, PT, R6, R216, PT ;  /* 0x000000d80600720c */ /* 0x000fe20003f26270 */
[----:B------:R-:W-:Y:S01]  /*5710*/  LDSM.16.MT88.4 R124, [R196+0xc000] ;  /* 0x00c00000c47c783b */ /* 0x000fe20000004200 */
[----:B------:R-:W-:-:S02]  /*5720*/  IADD3 R3, R4, 0x8, RZ ;  /* 0x0000000804037810 */ /* 0x000fc40007ffe0ff */
[----:B------:R-:W-:Y:S01]  /*5730*/  ISETP.GE.AND P2, PT, R4, R216, PT ;  /* 0x000000d80400720c */ /* 0x000fe20003f46270 */
[----:B------:R-:W-:Y:S01]  /*5740*/  LDSM.16.MT88.4 R116, [R194+0xc000] ;  /* 0x00c00000c274783b */ /* 0x000fe20000004200 */
[----:B------:R-:W-:Y:S02]  /*5750*/  FSEL R2, R2, -INF , !P0 ;  /* 0xff80000002027808 */ /* 0x000fe40004000000 */
[C---:B------:R-:W-:Y:S01]  /*5760*/  ISETP.LT.OR P5, PT, R6.reuse, R219, P5 ;  /* 0x000000db0600720c */ /* 0x040fe20002fa1670 */
[----:B------:R-:W-:Y:S01]  /*5770*/  LDSM.16.MT88.4 R108, [R193+0xc000] ;  /* 0x00c00000c16c783b */ /* 0x000fe20000004200 */
[----:B------:R-:W-:Y:S02]  /*5780*/  ISETP.LT.OR P1, PT, R6, R217, P1 ;  /* 0x000000d90600720c */ /* 0x000fe40000f21670 */
[C---:B------:R-:W-:Y:S01]  /*5790*/  ISETP.GE.AND P4, PT, R3.reuse, R218, PT ;  /* 0x000000da0300720c */ /* 0x040fe20003f86270 */
[----:B------:R-:W-:Y:S01]  /*57a0*/  LDSM.16.MT88.4 R100, [R192+0xc000] ;  /* 0x00c00000c064783b */ /* 0x000fe20000004200 */
[----:B------:R-:W-:-:S02]  /*57b0*/  ISETP.GE.AND P0, PT, R3, R216, PT ;  /* 0x000000d80300720c */ /* 0x000fc40003f06270 */
[C---:B------:R-:W-:Y:S01]  /*57c0*/  ISETP.LT.OR P2, PT, R4.reuse, R217, P2 ;  /* 0x000000d90400720c */ /* 0x040fe20001741670 */
[----:B------:R-:W-:Y:S01]  /*57d0*/  LDSM.16.MT88.4 R56, [R193+0xe000] ;  /* 0x00e00000c138783b */ /* 0x000fe20000004200 */
[----:B------:R-:W-:Y:S02]  /*57e0*/  IADD3 R6, R4, 0x9, RZ ;  /* 0x0000000904067810 */ /* 0x000fe40007ffe0ff */
[C---:B------:R-:W-:Y:S01]  /*57f0*/  ISETP.LT.OR P4, PT, R3.reuse, R219, P4 ;  /* 0x000000db0300720c */ /* 0x040fe20002781670 */
[----:B-1----:R-:W-:Y:S01]  /*5800*/  LDSM.16.MT88.4 R64, [R192+0xe000] ;  /* 0x00e00000c040783b */ /* 0x002fe20000004200 */
[----:B------:R-:W-:Y:S02]  /*5810*/  ISETP.LT.OR P0, PT, R3, R217, P0 ;  /* 0x000000d90300720c */ /* 0x000fe40000701670 */
[----:B------:R-:W-:Y:S01]  /*5820*/  FSEL R24, R24, -INF , !P2 ;  /* 0xff80000018187808 */ /* 0x000fe20005000000 */
[----:B------:R-:W-:Y:S01]  /*5830*/  LDSM.16.MT88.4 R72, [R196+0x10000] ;  /* 0x01000000c448783b */ /* 0x000fe20000004200 */
[----:B------:R-:W-:-:S02]  /*5840*/  FSEL R31, R48, -INF , !P5 ;  /* 0xff800000301f7808 */ /* 0x000fc40006800000 */
[----:B------:R-:W-:Y:S01]  /*5850*/  IADD3 R3, R4, 0x10, RZ ;  /* 0x0000001004037810 */ /* 0x000fe20007ffe0ff */
[----:B------:R-:W-:Y:S01]  /*5860*/  LDSM.16.MT88.4 R80, [R194+0x10000] ;  /* 0x01000000c250783b */ /* 0x000fe20000004200 */
[C---:B------:R-:W-:Y:S02]  /*5870*/  ISETP.GE.AND P2, PT, R6.reuse, R218, PT ;  /* 0x000000da0600720c */ /* 0x040fe40003f46270 */
[----:B------:R-:W-:Y:S01]  /*5880*/  ISETP.GE.AND P5, PT, R6, R216, PT ;  /* 0x000000d80600720c */ /* 0x000fe20003fa6270 */
[----:B------:R-:W-:Y:S01]  /*5890*/  LDSM.16.MT88.4 R88, [R193+0x10000] ;  /* 0x01000000c158783b */ /* 0x000fe20000004200 */
[----:B------:R-:W-:Y:S02]  /*58a0*/  FSEL R29, R25, -INF , !P1 ;  /* 0xff800000191d7808 */ /* 0x000fe40004800000 */
[----:B------:R-:W-:Y:S01]  /*58b0*/  FSEL R49, R49, -INF , !P4 ;  /* 0xff80000031317808 */ /* 0x000fe20006000000 */
[----:B------:R-:W-:Y:S01]  /*58c0*/  LDSM.16.MT88.4 R136, [R194+0xc800] ;  /* 0x00c80000c288783b */ /* 0x000fe20000004200 */
[----:B------:R-:W-:-:S02]  /*58d0*/  ISETP.GE.AND P1, PT, R3, R218, PT ;  /* 0x000000da0300720c */ /* 0x000fc40003f26270 */
[C---:B------:R-:W-:Y:S02]  /*58e0*/  ISETP.GE.AND P4, PT, R3.reuse, R216, PT ;  /* 0x000000d80300720c */ /* 0x040fe40003f86270 */
[C---:B------:R-:W-:Y:S02]  /*58f0*/  ISETP.LT.OR P2, PT, R6.reuse, R219, P2 ;  /* 0x000000db0600720c */ /* 0x040fe40001741670 */
[----:B------:R-:W-:Y:S02]  /*5900*/  ISETP.LT.OR P5, PT, R6, R217, P5 ;  /* 0x000000d90600720c */ /* 0x000fe40002fa1670 */
[----:B------:R-:W-:Y:S02]  /*5910*/  IADD3 R6, R4, 0x11, RZ ;  /* 0x0000001104067810 */ /* 0x000fe40007ffe0ff */
[----:B------:R-:W-:Y:S02]  /*5920*/  FMNMX.FTZ R8, R2, R31, !PT ;  /* 0x0000001f02087209 */ /* 0x000fe40007810000 */
[----:B------:R-:W-:-:S02]  /*5930*/  ISETP.LT.OR P1, PT, R3, R219, P1 ;  /* 0x000000db0300720c */ /* 0x000fc40000f21670 */
[----:B------:R-:W-:Y:S02]  /*5940*/  ISETP.LT.OR P4, PT, R3, R217, P4 ;  /* 0x000000d90300720c */ /* 0x000fe40002781670 */
[----:B------:R-:W-:Y:S02]  /*5950*/  FSEL R25, R26, -INF , !P0 ;  /* 0xff8000001a197808 */ /* 0x000fe40004000000 */
[----:B------:R-:W-:Y:S02]  /*5960*/  FSEL R37, R50, -INF , !P2 ;  /* 0xff80000032257808 */ /* 0x000fe40005000000 */
[----:B------:R-:W-:Y:S02]  /*5970*/  IADD3 R3, R4, 0x18, RZ ;  /* 0x0000001804037810 */ /* 0x000fe40007ffe0ff */
[C---:B------:R-:W-:Y:S02]  /*5980*/  ISETP.GE.AND P0, PT, R6.reuse, R218, PT ;  /* 0x000000da0600720c */ /* 0x040fe40003f06270 */
[----:B------:R-:W-:-:S02]  /*5990*/  ISETP.GE.AND P2, PT, R6, R216, PT ;  /* 0x000000d80600720c */ /* 0x000fc40003f46270 */
[----:B------:R-:W-:Y:S02]  /*59a0*/  FMNMX.FTZ R8, R49, R8, !PT ;  /* 0x0000000831087209 */ /* 0x000fe40007810000 */
[----:B------:R-:W-:Y:S02]  /*59b0*/  FSEL R27, R27, -INF , !P5 ;  /* 0xff8000001b1b7808 */ /* 0x000fe40006800000 */
[----:B------:R-:W-:Y:S02]  /*59c0*/  FSEL R23, R32, -INF , !P1 ;  /* 0xff80000020177808 */ /* 0x000fe40004800000 */
[C---:B------:R-:W-:Y:S02]  /*59d0*/  ISETP.GE.AND P5, PT, R3.reuse, R218, PT ;  /* 0x000000da0300720c */ /* 0x040fe40003fa6270 */
[----:B------:R-:W-:Y:S02]  /*59e0*/  ISETP.GE.AND P1, PT, R3, R216, PT ;  /* 0x000000d80300720c */ /* 0x000fe40003f26270 */
[----:B------:R-:W-:-:S02]  /*59f0*/  ISETP.LT.OR P0, PT, R6, R219, P0 ;  /* 0x000000db0600720c */ /* 0x000fc40000701670 */
[----:B------:R-:W-:Y:S02]  /*5a00*/  ISETP.LT.OR P2, PT, R6, R217, P2 ;  /* 0x000000d90600720c */ /* 0x000fe40001741670 */
[----:B------:R-:W-:Y:S02]  /*5a10*/  IADD3 R6, R4, 0x19, RZ ;  /* 0x0000001904067810 */ /* 0x000fe40007ffe0ff */
[----:B------:R-:W-:Y:S02]  /*5a20*/  FMNMX.FTZ R8, R37, R8, !PT ;  /* 0x0000000825087209 */ /* 0x000fe40007810000 */
[C---:B------:R-:W-:Y:S02]  /*5a30*/  ISETP.LT.OR P5, PT, R3.reuse, R219, P5 ;  /* 0x000000db0300720c */ /* 0x040fe40002fa1670 */
[----:B------:R-:W-:Y:S02]  /*5a40*/  ISETP.LT.OR P1, PT, R3, R217, P1 ;  /* 0x000000d90300720c */ /* 0x000fe40000f21670 */
[----:B------:R-:W-:-:S02]  /*5a50*/  FSEL R15, R20, -INF , !P4 ;  /* 0xff800000140f7808 */ /* 0x000fc40006000000 */
[----:B------:R-:W-:Y:S02]  /*5a60*/  FSEL R21, R33, -INF , !P0 ;  /* 0xff80000021157808 */ /* 0x000fe40004000000 */
[----:B------:R-:W-:Y:S02]  /*5a70*/  IADD3 R3, R4, 0x20, RZ ;  /* 0x0000002004037810 */ /* 0x000fe40007ffe0ff */
[C---:B------:R-:W-:Y:S02]  /*5a80*/  ISETP.GE.AND P4, PT, R6.reuse, R218, PT ;  /* 0x000000da0600720c */ /* 0x040fe40003f86270 */
[----:B------:R-:W-:Y:S02]  /*5a90*/  ISETP.GE.AND P0, PT, R6, R216, PT ;  /* 0x000000d80600720c */ /* 0x000fe40003f06270 */
[----:B------:R-:W-:Y:S02]  /*5aa0*/  FMNMX.FTZ R8, R23, R8, !PT ;  /* 0x0000000817087209 */ /* 0x000fe40007810000 */
[----:B------:R-:W-:-:S02]  /*5ab0*/  FSEL R13, R34, -INF , !P2 ;  /* 0xff800000220d7808 */ /* 0x000fc40005000000 */
[----:B------:R-:W-:Y:S02]  /*5ac0*/  FSEL R19, R36, -INF , !P5 ;  /* 0xff80000024137808 */ /* 0x000fe40006800000 */
[C---:B------:R-:W-:Y:S02]  /*5ad0*/  ISETP.GE.AND P2, PT, R3.reuse, R218, PT ;  /* 0x000000da0300720c */ /* 0x040fe40003f46270 */
[----:B------:R-:W-:Y:S02]  /*5ae0*/  ISETP.GE.AND P5, PT, R3, R216, PT ;  /* 0x000000d80300720c */ /* 0x000fe40003fa6270 */
[C---:B------:R-:W-:Y:S02]  /*5af0*/  ISETP.LT.OR P4, PT, R6.reuse, R219, P4 ;  /* 0x000000db0600720c */ /* 0x040fe40002781670 */
[----:B------:R-:W-:Y:S02]  /*5b00*/  ISETP.LT.OR P0, PT, R6, R217, P0 ;  /* 0x000000d90600720c */ /* 0x000fe40000701670 */
[----:B------:R-:W-:-:S02]  /*5b10*/  IADD3 R6, R4, 0x21, RZ ;  /* 0x0000002104067810 */ /* 0x000fc40007ffe0ff */
[----:B------:R-:W-:Y:S02]  /*5b20*/  FMNMX.FTZ R10, R21, R8, !PT ;  /* 0x00000008150a7209 */ /* 0x000fe40007810000 */
[----:B------:R-:W-:Y:S02]  /*5b30*/  FMNMX.FTZ R8, R24, R29, !PT ;  /* 0x0000001d18087209 */ /* 0x000fe40007810000 */
[C---:B------:R-:W-:Y:S02]  /*5b40*/  ISETP.LT.OR P2, PT, R3.reuse, R219, P2 ;  /* 0x000000db0300720c */ /* 0x040fe40001741670 */
[----:B------:R-:W-:Y:S02]  /*5b50*/  ISETP.LT.OR P5, PT, R3, R217, P5 ;  /* 0x000000d90300720c */ /* 0x000fe40002fa1670 */
[----:B------:R-:W-:Y:S02]  /*5b60*/  FSEL R11, R22, -INF , !P1 ;  /* 0xff800000160b7808 */ /* 0x000fe40004800000 */
[----:B------:R-:W-:-:S02]  /*5b70*/  IADD3 R3, R4, 0x28, RZ ;  /* 0x0000002804037810 */ /* 0x000fc40007ffe0ff */
[----:B------:R-:W-:Y:S02]  /*5b80*/  ISETP.GE.AND P1, PT, R6, R218, PT ;  /* 0x000000da0600720c */ /* 0x000fe40003f26270 */
[----:B------:R-:W-:Y:S02]  /*5b90*/  FSEL R17, R35, -INF , !P4 ;  /* 0xff80000023117808 */ /* 0x000fe40006000000 */
[----:B------:R-:W-:Y:S02]  /*5ba0*/  FMNMX.FTZ R10, R19, R10, !PT ;  /* 0x0000000a130a7209 */ /* 0x000fe40007810000 */
[----:B------:R-:W-:Y:S02]  /*5bb0*/  FMNMX.FTZ R8, R25, R8, !PT ;  /* 0x0000000819087209 */ /* 0x000fe40007810000 */
[----:B------:R-:W-:Y:S02]  /*5bc0*/  FSEL R9, R16, -INF , !P0 ;  /* 0xff80000010097808 */ /* 0x000fe40004000000 */
[----:B------:R-:W-:-:S02]  /*5bd0*/  ISETP.GE.AND P0, PT, R3, R218, PT ;  /* 0x000000da0300720c */ /* 0x000fc40003f06270 */
[----:B------:R-:W-:Y:S02]  /*5be0*/  FSEL R233, R233, -INF , !P2 ;  /* 0xff800000e9e97808 */ /* 0x000fe40005000000 */
[CC--:B------:R-:W-:Y:S02]  /*5bf0*/  ISETP.LT.OR P1, PT, R6.reuse, R219.reuse, P1 ;  /* 0x000000db0600720c */ /* 0x0c0fe40000f21670 */
[----:B------:R-:W-:Y:S02]  /*5c00*/  FMNMX.FTZ R10, R17, R10, !PT ;  /* 0x0000000a110a7209 */ /* 0x000fe40007810000 */
[----:B------:R-:W-:Y:S02]  /*5c10*/  ISETP.GE.AND P4, PT, R6, R216, PT ;  /* 0x000000d80600720c */ /* 0x000fe40003f86270 */
[----:B------:R-:W-:Y:S02]  /*5c20*/  FMNMX.FTZ R8, R27, R8, !PT ;  /* 0x000000081b087209 */ /* 0x000fe40007810000 */
[----:B------:R-:W-:-:S02]  /*5c30*/  ISETP.LT.OR P0, PT, R3, R219, P0 ;  /* 0x000000db0300720c */ /* 0x000fc40000701670 */
[----:B------:R-:W-:Y:S02]  /*5c40*/  FSEL R165, R165, -INF , !P1 ;  /* 0xff800000a5a57808 */ /* 0x000fe40004800000 */
[----:B------:R-:W-:Y:S02]  /*5c50*/  FMNMX.FTZ R10, R233, R10, !PT ;  /* 0x0000000ae90a7209 */ /* 0x000fe40007810000 */
[----:B------:R-:W-:Y:S02]  /*5c60*/  ISETP.GE.AND P2, PT, R3, R216, PT ;  /* 0x000000d80300720c */ /* 0x000fe40003f46270 */
[----:B------:R-:W-:Y:S02]  /*5c70*/  ISETP.LT.OR P4, PT, R6, R217, P4 ;  /* 0x000000d90600720c */ /* 0x000fe40002781670 */
[----:B------:R-:W-:Y:S02]  /*5c80*/  FMNMX.FTZ R8, R15, R8, !PT ;  /* 0x000000080f087209 */ /* 0x000fe40007810000 */
[----:B------:R-:W-:-:S02]  /*5c90*/  IADD3 R6, R4, 0x29, RZ ;  /* 0x0000002904067810 */ /* 0x000fc40007ffe0ff */
[----:B------:R-:W-:Y:S02]  /*5ca0*/  FSEL R231, R231, -INF , !P0 ;  /* 0xff800000e7e77808 */ /* 0x000fe40004000000 */
[----:B------:R-:W-:Y:S02]  /*5cb0*/  FMNMX.FTZ R10, R165, R10, !PT ;  /* 0x0000000aa50a7209 */ /* 0x000fe40007810000 */
[----:B------:R-:W-:Y:S02]  /*5cc0*/  ISETP.LT.OR P2, PT, R3, R217, P2 ;  /* 0x000000d90300720c */ /* 0x000fe40001741670 */
[----:B------:R-:W-:Y:S02]  /*5cd0*/  FSEL R227, R227, -INF , !P5 ;  /* 0xff800000e3e37808 */ /* 0x000fe40006800000 */
[----:B------:R-:W-:Y:S02]  /*5ce0*/  FMNMX.FTZ R8, R13, R8, !PT ;  /* 0x000000080d087209 */ /* 0x000fe40007810000 */
[----:B------:R-:W-:-:S02]  /*5cf0*/  IADD3 R3, R4, 0x30, RZ ;  /* 0x0000003004037810 */ /* 0x000fc40007ffe0ff */
[C---:B------:R-:W-:Y:S02]  /*5d00*/  ISETP.GE.AND P5, PT, R6.reuse, R218, PT ;  /* 0x000000da0600720c */ /* 0x040fe40003fa6270 */
[----:B------:R-:W-:Y:S02]  /*5d10*/  ISETP.GE.AND P1, PT, R6, R216, PT ;  /* 0x000000d80600720c */ /* 0x000fe40003f26270 */
[----:B------:R-:W-:Y:S02]  /*5d20*/  FMNMX.FTZ R12, R231, R10, !PT ;  /* 0x0000000ae70c7209 */ /* 0x000fe40007810000 */
[----:B------:R-:W-:Y:S02]  /*5d30*/  FSEL R171, R171, -INF , !P4 ;  /* 0xff800000abab7808 */ /* 0x000fe40006000000 */
[----:B------:R-:W-:Y:S02]  /*5d40*/  FMNMX.FTZ R10, R11, R8, !PT ;  /* 0x000000080b0a7209 */ /* 0x000fe40007810000 */
[----:B------:R-:W-:-:S02]  /*5d50*/  ISETP.GE.AND P4, PT, R3, R218, PT ;  /* 0x000000da0300720c */ /* 0x000fc40003f86270 */
[----:B------:R-:W-:Y:S02]  /*5d60*/  ISETP.GE.AND P0, PT, R3, R216, PT ;  /* 0x000000d80300720c */ /* 0x000fe40003f06270 */
[C---:B------:R-:W-:Y:S02]  /*5d70*/  ISETP.LT.OR P5, PT, R6.reuse, R219, P5 ;  /* 0x000000db0600720c */ /* 0x040fe40002fa1670 */
[----:B------:R-:W-:Y:S02]  /*5d80*/  ISETP.LT.OR P1, PT, R6, R217, P1 ;  /* 0x000000d90600720c */ /* 0x000fe40000f21670 */
[----:B------:R-:W-:Y:S02]  /*5d90*/  IADD3 R6, R4, 0x31, RZ ;  /* 0x0000003104067810 */ /* 0x000fe40007ffe0ff */
[----:B------:R-:W-:Y:S02]  /*5da0*/  FMNMX.FTZ R10, R9, R10, !PT ;  /* 0x0000000a090a7209 */ /* 0x000fe40007810000 */
[----:B------:R-:W-:-:S02]  /*5db0*/  ISETP.LT.OR P4, PT, R3, R219, P4 ;  /* 0x000000db0300720c */ /* 0x000fc40002781670 */
[----:B------:R-:W-:Y:S02]  /*5dc0*/  ISETP.LT.OR P0, PT, R3, R217, P0 ;  /* 0x000000d90300720c */ /* 0x000fe40000701670 */
[----:B------:R-:W-:Y:S02]  /*5dd0*/  FSEL R225, R225, -INF , !P2 ;  /* 0xff800000e1e17808 */ /* 0x000fe40005000000 */
[----:B------:R-:W-:Y:S02]  /*5de0*/  IADD3 R3, R4, 0x38, RZ ;  /* 0x0000003804037810 */ /* 0x000fe40007ffe0ff */
[----:B------:R-:W-:Y:S02]  /*5df0*/  ISETP.GE.AND P2, PT, R6, R218, PT ;  /* 0x000000da0600720c */ /* 0x000fe40003f46270 */
[----:B------:R-:W-:Y:S02]  /*5e00*/  IADD3 R4, R4, 0x39, RZ ;  /* 0x0000003904047810 */ /* 0x000fe40007ffe0ff */
[----:B------:R-:W-:-:S02]  /*5e10*/  FMNMX.FTZ R10, R227, R10, !PT ;  /* 0x0000000ae30a7209 */ /* 0x000fc40007810000 */
[----:B------:R-:W-:Y:S02]  /*5e20*/  FSEL R223, R223, -INF , !P4 ;  /* 0xff800000dfdf7808 */ /* 0x000fe40006000000 */
[----:B------:R-:W-:Y:S02]  /*5e30*/  ISETP.LT.OR P2, PT, R6, R219, P2 ;  /* 0x000000db0600720c */ /* 0x000fe40001741670 */
[----:B------:R-:W-:Y:S02]  /*5e40*/  FSEL R167, R167, -INF , !P5 ;  /* 0xff800000a7a77808 */ /* 0x000fe40006800000 */
[----:B------:R-:W-:Y:S02]  /*5e50*/  ISETP.GE.AND P4, PT, R4, R218, PT ;  /* 0x000000da0400720c */ /* 0x000fe40003f86270 */
[----:B------:R-:W-:Y:S02]  /*5e60*/  FMNMX.FTZ R10, R171, R10, !PT ;  /* 0x0000000aab0a7209 */ /* 0x000fe40007810000 */
[----:B------:R-:W-:-:S02]  /*5e70*/  FSEL R221, R221, -INF , !P2 ;  /* 0xff800000dddd7808 */ /* 0x000fc40005000000 */
[----:B------:R-:W-:Y:S02]  /*5e80*/  ISETP.GE.AND P5, PT, R3, R218, PT ;  /* 0x000000da0300720c */ /* 0x000fe40003fa6270 */
[----:B------:R-:W-:Y:S02]  /*5e90*/  FMNMX.FTZ R8, R167, R12, !PT ;  /* 0x0000000ca7087209 */ /* 0x000fe40007810000 */
[----:B------:R-:W-:Y:S02]  /*5ea0*/  ISETP.LT.OR P4, PT, R4, R219, P4 ;  /* 0x000000db0400720c */ /* 0x000fe40002781670 */
[----:B------:R-:W-:Y:S02]  /*5eb0*/  ISETP.GE.AND P2, PT, R6, R216, PT ;  /* 0x000000d80600720c */ /* 0x000fe40003f46270 */
[----:B------:R-:W-:Y:S02]  /*5ec0*/  FSEL R177, R177, -INF , !P1 ;  /* 0xff800000b1b17808 */ /* 0x000fe40004800000 */
[----:B------:R-:W-:-:S02]  /*5ed0*/  FMNMX.FTZ R10, R225, R10, !PT ;  /* 0x0000000ae10a7209 */ /* 0x000fc40007810000 */
[----:B------:R-:W-:Y:S02]  /*5ee0*/  ISETP.LT.OR P5, PT, R3, R219, P5 ;  /* 0x000000db0300720c */ /* 0x000fe40002fa1670 */
[----:B------:R-:W-:Y:S02]  /*5ef0*/  FMNMX.FTZ R8, R223, R8, !PT ;  /* 0x00000008df087209 */ /* 0x000fe40007810000 */
[----:B------:R-:W-:Y:S02]  /*5f00*/  FSEL R175, R175, -INF , !P4 ;  /* 0xff800000afaf7808 */ /* 0x000fe40006000000 */
[----:B------:R-:W-:Y:S02]  /*5f10*/  ISETP.LT.OR P2, PT, R6, R217, P2 ;  /* 0x000000d90600720c */ /* 0x000fe40001741670 */
[----:B------:R-:W-:Y:S02]  /*5f20*/  ISETP.GE.AND P4, PT, R3, R216, PT ;  /* 0x000000d80300720c */ /* 0x000fe40003f86270 */
[----:B------:R-:W-:-:S02]  /*5f30*/  FSEL R173, R173, -INF , !P0 ;  /* 0xff800000adad7808 */ /* 0x000fc40004000000 */
[----:B------:R-:W-:Y:S02]  /*5f40*/  FMNMX.FTZ R6, R177, R10, !PT ;  /* 0x0000000ab1067209 */ /* 0x000fe40007810000 */
[----:B------:R-:W-:Y:S02]  /*5f50*/  FSEL R179, R179, -INF , !P5 ;  /* 0xff800000b3b37808 */ /* 0x000fe40006800000 */
[----:B------:R-:W-:Y:S02]  /*5f60*/  FMNMX.FTZ R8, R221, R8, !PT ;  /* 0x00000008dd087209 */ /* 0x000fe40007810000 */
[----:B------:R-:W-:Y:S02]  /*5f70*/  ISETP.LT.OR P4, PT, R3, R217, P4 ;  /* 0x000000d90300720c */ /* 0x000fe40002781670 */
[----:B------:R-:W-:Y:S02]  /*5f80*/  ISETP.GE.AND P0, PT, R4, R216, PT ;  /* 0x000000d80400720c */ /* 0x000fe40003f06270 */
[----:B------:R-:W-:-:S02]  /*5f90*/  FSEL R143, R143, -INF , !P2 ;  /* 0xff8000008f8f7808 */ /* 0x000fc40005000000 */
[----:B------:R-:W-:Y:S02]  /*5fa0*/  FMNMX.FTZ R6, R173, R6, !PT ;  /* 0x00000006ad067209 */ /* 0x000fe40007810000 */
[----:B------:R-:W-:Y:S02]  /*5fb0*/  FMNMX.FTZ R8, R179, R8, !PT ;  /* 0x00000008b3087209 */ /* 0x000fe40007810000 */
        /* <DEDUP_REMOVED lines=18> */
[----:B------:R-:W-:Y:S01]  /*60e0*/  FSEL R140, R140, RZ, P0 ;  /* 0x000000ff8c8c7208 */ /* 0x000fe20000000000 */
[----:B------:R-:W-:Y:S01]  /*60f0*/  LDSM.16.MT88.4 R4, [R192+0x10000] ;  /* 0x01000000c004783b */ /* 0x000fe20000004200 */
        /* <DEDUP_REMOVED lines=8> */
[----:B------:R-:W1:Y:S01]  /*6180*/  LDSM.16.MT88.4 R48, [R194+0xe000] ;  /* 0x00e00000c230783b */ /* 0x000e620000004200 */
[--C-:B------:R-:W-:Y:S01]  /*6190*/  FFMA.FTZ R154, R24, c[0x0][0x23c], -R162.reuse ;  /* 0x00008f00189a7a23 */ /* 0x100fe200000108a2 */
[----:B------:R-:W-:Y:S01]  /*61a0*/  MUFU.EX2 R163, R163 ;  /* 0x000000a300a37308 */ /* 0x000fe20000000800 */
[----:B------:R-:W-:-:S02]  /*61b0*/  FFMA.FTZ R159, R29, c[0x0][0x23c], -R162 ;  /* 0x00008f001d9f7a23 */ /* 0x000fc400000108a2 */
[--C-:B------:R-:W-:Y:S01]  /*61c0*/  FFMA.FTZ R161, R25, c[0x0][0x23c], -R162.reuse ;  /* 0x00008f0019a17a23 */ /* 0x100fe200000108a2 */
[----:B------:R-:W-:Y:S01]  /*61d0*/  LDSM.16.MT88.4 R28, [R192+0xc800] ;  /* 0x00c80000c01c783b */ /* 0x000fe20000004200 */
[--C-:B------:R-:W-:Y:S02]  /*61e0*/  FFMA.FTZ R148, R27, c[0x0][0x23c], -R162.reuse ;  /* 0x00008f001b947a23 */ /* 0x100fe400000108a2 */
[--C-:B------:R-:W-:Y:S01]  /*61f0*/  FFMA.FTZ R151, R11, c[0x0][0x23c], -R162.reuse ;  /* 0x00008f000b977a23 */ /* 0x100fe200000108a2 */
[----:B------:R-:W2:Y:S01]  /*6200*/  MUFU.EX2 R156, R156 ;  /* 0x0000009c009c7308 */ /* 0x000ea20000000800 */
[----:B------:R-:W-:Y:S01]  /*6210*/  FFMA.FTZ R0, R9, c[0x0][0x23c], -R162 ;  /* 0x00008f0009007a23 */ /* 0x000fe200000108a2 */
[----:B------:R-:W-:Y:S01]  /*6220*/  LDSM.16.MT88.4 R24, [R194+0xe800] ;  /* 0x00e80000c218783b */ /* 0x000fe20000004200 */
[--C-:B------:R-:W-:Y:S02]  /*6230*/  FFMA.FTZ R155, R23, c[0x0][0x23c], -R140.reuse ;  /* 0x00008f00179b7a23 */ /* 0x100fe4000001088c */
[--C-:B------:R-:W-:Y:S01]  /*6240*/  FFMA.FTZ R150, R21, c[0x0][0x23c], -R140.reuse ;  /* 0x00008f0015967a23 */ /* 0x100fe2000001088c */
[----:B------:R-:W3:Y:S01]  /*6250*/  LDSM.16.MT88.4 R8, [R196+0xe800] ;  /* 0x00e80000c408783b */ /* 0x000ee20000004200 */
[--C-:B------:R-:W-:Y:S01]  /*6260*/  FFMA.FTZ R149, R19, c[0x0][0x23c], -R140.reuse ;  /* 0x00008f0013957a23 */ /* 0x100fe2000001088c */
[----:B------:R-:W-:Y:S01]  /*6270*/  MUFU.EX2 R157, R157 ;  /* 0x0000009d009d7308 */ /* 0x000fe20000000800 */
[----:B------:R-:W-:Y:S01]  /*6280*/  FFMA.FTZ R146, R17, c[0x0][0x23c], -R140 ;  /* 0x00008f0011927a23 */ /* 0x000fe2000001088c */
[----:B------:R-:W4:Y:S01]  /*6290*/  LDSM.16.MT88.4 R20, [R196+0xc800] ;  /* 0x00c80000c414783b */ /* 0x000f220000004200 */
[----:B------:R-:W-:-:S02]  /*62a0*/  FFMA.FTZ R153, R15, c[0x0][0x23c], -R162 ;  /* 0x00008f000f997a23 */ /* 0x000fc400000108a2 */
[----:B------:R-:W-:Y:S01]  /*62b0*/  FFMA.FTZ R2, R13, c[0x0][0x23c], -R162 ;  /* 0x00008f000d027a23 */ /* 0x000fe200000108a2 */
[----:B------:R-:W5:Y:S01]  /*62c0*/  LDSM.16.MT88.4 R16, [R193+0xe800] ;  /* 0x00e80000c110783b */ /* 0x000f620000004200 */
[--C-:B------:R-:W-:Y:S01]  /*62d0*/  FFMA.FTZ R158, R233, c[0x0][0x23c], -R140.reuse ;  /* 0x00008f00e99e7a23 */ /* 0x100fe2000001088c */
[----:B------:R-:W1:Y:S01]  /*62e0*/  MUFU.EX2 R152, R152 ;  /* 0x0000009800987308 */ /* 0x000e620000000800 */
[----:B--2---:R-:W-:Y:S01]  /*62f0*/  F2FP.BF16.PACK_AB R96, R156, R163 ;  /* 0x000000a39c60723e */ /* 0x004fe200000010ff */
[----:B------:R-:W2:Y:S01]  /*6300*/  LDSM.16.MT88.4 R12, [R192+0xe800] ;  /* 0x00e80000c00c783b */ /* 0x000ea20000004200 */
[--C-:B------:R-:W-:Y:S02]  /*6310*/  FFMA.FTZ R165, R165, c[0x0][0x23c], -R140.reuse ;  /* 0x00008f00a5a57a23 */ /* 0x100fe4000001088c */
[--C-:B------:R-:W-:Y:S02]  /*6320*/  FFMA.FTZ R160, R231, c[0x0][0x23c], -R140.reuse ;  /* 0x00008f00e7a07a23 */ /* 0x100fe4000001088c */
[----:B------:R-:W-:Y:S01]  /*6330*/  FFMA.FTZ R167, R167, c[0x0][0x23c], -R140 ;  /* 0x00008f00a7a77a23 */ /* 0x000fe2000001088c */
[----:B------:R-:W-:Y:S01]  /*6340*/  MUFU.EX2 R154, R154 ;  /* 0x0000009a009a7308 */ /* 0x000fe20000000800 */
[----:B------:R-:W-:-:S02]  /*6350*/  FFMA.FTZ R164, R227, c[0x0][0x23c], -R162 ;  /* 0x00008f00e3a47a23 */ /* 0x000fc400000108a2 */
[--C-:B------:R-:W-:Y:S02]  /*6360*/  FFMA.FTZ R171, R171, c[0x0][0x23c], -R162.reuse ;  /* 0x00008f00abab7a23 */ /* 0x100fe400000108a2 */
[--C-:B------:R-:W-:Y:S02]  /*6370*/  FFMA.FTZ R166, R225, c[0x0][0x23c], -R162.reuse ;  /* 0x00008f00e1a67a23 */ /* 0x100fe400000108a2 */
[--C-:B------:R-:W-:Y:S01]  /*6380*/  FFMA.FTZ R177, R177, c[0x0][0x23c], -R162.reuse ;  /* 0x00008f00b1b17a23 */ /* 0x100fe200000108a2 */
[----:B------:R-:W3:Y:S01]  /*6390*/  MUFU.EX2 R159, R159 ;  /* 0x0000009f009f7308 */ /* 0x000ee20000000800 */
[----:B-1----:R-:W-:Y:S01]  /*63a0*/  F2FP.BF16.PACK_AB R98, R152, R157 ;  /* 0x0000009d9862723e */ /* 0x002fe200000010ff */
[----:B------:R-:W-:Y:S02]  /*63b0*/  FFMA.FTZ R172, R173, c[0x0][0x23c], -R162 ;  /* 0x00008f00adac7a23 */ /* 0x000fe400000108a2 */
[----:B------:R-:W-:Y:S01]  /*63c0*/  FFMA.FTZ R168, R223, c[0x0][0x23c], -R140 ;  /* 0x00008f00dfa87a23 */ /* 0x000fe2000001088c */
[----:B------:R-:W-:Y:S01]  /*63d0*/  LEA.HI.X R223, R133, c[0x0][0x16c], R134, 0x1, P0 ;  /* 0x00005b0085df7a11 */ /* 0x000fe200000f0c86 */
[----:B------:R-:W-:-:S02]  /*63e0*/  FFMA.FTZ R221, R221, c[0x0][0x23c], -R140 ;  /* 0x00008f00dddd7a23 */ /* 0x000fc4000001088c */
[----:B------:R-:W-:Y:S01]  /*63f0*/  MUFU.EX2 R161, R161 ;  /* 0x000000a100a17308 */ /* 0x000fe20000000800 */
[--C-:B------:R-:W-:Y:S02]  /*6400*/  FFMA.FTZ R170, R179, c[0x0][0x23c], -R140.reuse ;  /* 0x00008f00b3aa7a23 */ /* 0x100fe4000001088c */
[----:B------:R-:W-:Y:S02]  /*6410*/  FFMA.FTZ R227, R175, c[0x0][0x23c], -R140 ;  /* 0x00008f00afe37a23 */ /* 0x000fe4000001088c */
[--C-:B------:R-:W-:Y:S02]  /*6420*/  FFMA.FTZ R173, R143, c[0x0][0x23c], -R162.reuse ;  /* 0x00008f008fad7a23 */ /* 0x100fe400000108a2 */
[--C-:B------:R-:W-:Y:S01]  /*6430*/  FFMA.FTZ R174, R141, c[0x0][0x23c], -R162.reuse ;  /* 0x00008f008dae7a23 */ /* 0x100fe200000108a2 */
[----:B------:R-:W1:Y:S01]  /*6440*/  MUFU.EX2 R148, R148 ;  /* 0x0000009400947308 */ /* 0x000e620000000800 */
[----:B---3--:R-:W-:Y:S01]  /*6450*/  F2FP.BF16.PACK_AB R97, R159, R154 ;  /* 0x0000009a9f61723e */ /* 0x008fe200000010ff */
[----:B------:R-:W-:Y:S01]  /*6460*/  FFMA.FTZ R225, R169, c[0x0][0x23c], -R162 ;  /* 0x00008f00a9e17a23 */ /* 0x000fe200000108a2 */
[----:B------:R-:W-:Y:S01]  /*6470*/  LDSM.16.MT88.4 R140, [R194+0xd800] ;  /* 0x00d80000c28c783b */ /* 0x000fe20000004200 */
[----:B------:R-:W-:-:S02]  /*6480*/  FADD.FTZ R156, R163, R156 ;  /* 0x0000009ca39c7221 */ /* 0x000fc40000010000 */
[----:B------:R-:W-:Y:S02]  /*6490*/  FADD.FTZ R154, R154, R159 ;  /* 0x0000009f9a9a7221 */ /* 0x000fe40000010000 */
[----:B------:R-:W-:Y:S01]  /*64a0*/  MUFU.EX2 R155, R155 ;  /* 0x0000009b009b7308 */ /* 0x000fe20000000800 */
[----:B------:R-:W-:-:S04]  /*64b0*/  FADD.FTZ R157, R157, R156 ;  /* 0x0000009c9d9d7221 */ /* 0x000fc80000010000 */
[----:B------:R-:W-:Y:S01]  /*64c0*/  FADD.FTZ R152, R152, R157 ;  /* 0x0000009d98987221 */ /* 0x000fe20000010000 */
[----:B-1----:R-:W-:Y:S02]  /*64d0*/  F2FP.BF16.PACK_AB R99, R148, R161 ;  /* 0x000000a19463723e */ /* 0x002fe400000010ff */
        /* <DEDUP_REMOVED lines=250> */
.L_x_2881:
[----:B------:R-:W-:-:S05]  /*7480*/  IMAD.MOV.U32 R9, RZ, RZ, c[0x0][0x1a0] ;  /* 0x00006800ff097624 */ /* 0x000fca00078e00ff */
[----:B------:R-:W-:-:S04]  /*7490*/  LEA R9, -R9, RZ, 0x6 ;  /* 0x000000ff09097211 */ /* 0x000fc800078e31ff */
[----:B------:R-:W-:Y:S02]  /*74a0*/  SHF.R.S32.HI R4, RZ, 0x1f, R9 ;  /* 0x0000001fff047819 */ /* 0x000fe40000011409 */
.L_x_2882:
        /* <DEDUP_REMOVED lines=84> */
[----:B------:R-:W-:-:S02]  /*79f0*/  @!P4 LEA.HI.X R25, R2, c[0x0][0x174], R5, 0x1, P1 ;  /* 0x00005d000219ca11 */ /* 0x000fc400008f0c05 */
[----:B------:R-:W-:Y:S01]  /*7a00*/  @!P2 LEA.HI.X R5, R144, c[0x0][0x174], R135, 0x1, P0 ;  /* 0x00005d009005aa11 */ /* 0x000fe200000f0c87 */
        /* <DEDUP_REMOVED lines=26> */
[----:B---3--:R-:W2:Y:S04]  /*7bb0*/  LDSM.16.M88.4 R12, [R201+0x6000] ;  /* 0x00600000c90c783b */ /* 0x008ea80000000200 */
[----:B------:R-:W3:Y:S04]  /*7bc0*/  LDSM.16.M88.4 R140, [R201+0x6800] ;  /* 0x00680000c98c783b */ /* 0x000ee80000000200 */
[----:B------:R-:W3:Y:S04]  /*7bd0*/  LDSM.16.M88.4 R160, [R201+0x7000] ;  /* 0x00700000c9a0783b */ /* 0x000ee80000000200 */
[----:B------:R-:W-:Y:S04]  /*7be0*/  LDSM.16.M88.4 R32, [R200] ;  /* 0x00000000c820783b */ /* 0x000fe80000000200 */
[----:B----4-:R-:W4:Y:S04]  /*7bf0*/  LDSM.16.M88.4 R8, [R199] ;  /* 0x00000000c708783b */ /* 0x010f280000000200 */
[----:B------:R-:W4:Y:S04]  /*7c00*/  LDSM.16.M88.4 R168, [R201+0x7800] ;  /* 0x00780000c9a8783b */ /* 0x000f280000000200 */
[----:B------:R-:W4:Y:S04]  /*7c10*/  LDSM.16.M88.4 R144, [R191] ;  /* 0x00000000bf90783b */ /* 0x000f280000000200 */
[----:B------:R-:W4:Y:S04]  /*7c20*/  LDSM.16.M88.4 R148, [R190] ;  /* 0x00000000be94783b */ /* 0x000f280000000200 */
[----:B-----5:R-:W-:Y:S04]  /*7c30*/  LDSM.16.M88.4 R4, [R198] ;  /* 0x00000000c604783b */ /* 0x020fe80000000200 */
[----:B-1----:R-:W1:Y:S01]  /*7c40*/  LDSM.16.M88.4 R20, [R195+0x6000] ;  /* 0x00600000c314783b */ /* 0x002e620000000200 */
[C---:B--2---:R-:W-:Y:S03]  /*7c50*/  HMMA.16816.F32.BF16 R16, R152.reuse, R12, RZ ;  /* 0x0000000c9810723c */ /* 0x044fe600000418ff */
[----:B------:R-:W2:Y:S04]  /*7c60*/  LDSM.16.M88.4 R136, [R189] ;  /* 0x00000000bd88783b */ /* 0x000ea80000000200 */
[----:B------:R-:W5:Y:S01]  /*7c70*/  LDSM.16.M88.4 R24, [R195+0x6800] ;  /* 0x00680000c318783b */ /* 0x000f620000000200 */
[C---:B------:R-:W-:Y:S03]  /*7c80*/  HMMA.16816.F32.BF16 R12, R152.reuse, R14, RZ ;  /* 0x0000000e980c723c */ /* 0x040fe600000418ff */
[----:B------:R-:W-:Y:S04]  /*7c90*/  LDSM.16.M88.4 R172, [R187] ;  /* 0x00000000bbac783b */ /* 0x000fe80000000200 */
[----:B------:R-:W-:Y:S01]  /*7ca0*/  LDSM.16.M88.4 R176, [R197+0x2000] ;  /* 0x00200000c5b0783b */ /* 0x000fe20000000200 */
[C---:B---3--:R-:W-:Y:S03]  /*7cb0*/  HMMA.16816.F32.BF16 R28, R152.reuse, R140, RZ ;  /* 0x0000008c981c723c */ /* 0x048fe600000418ff */
[----:B------:R-:W-:Y:S04]  /*7cc0*/  LDSM.16.M88.4 R232, [R188+0x2800] ;  /* 0x00280000bce8783b */ /* 0x000fe80000000200 */
[----:B------:R-:W-:Y:S01]  /*7cd0*/  LDSM.16.M88.4 R228, [R201+0xa800] ;  /* 0x00a80000c9e4783b */ /* 0x000fe20000000200 */
[C---:B------:R-:W-:Y:S03]  /*7ce0*/  HMMA.16816.F32.BF16 R140, R152.reuse, R142, RZ ;  /* 0x0000008e988c723c */ /* 0x040fe600000418ff */
[----:B------:R-:W0:Y:S05]  /*7cf0*/  LDGDEPBAR ;  /* 0x00000000000079af */ /* 0x000e2a0000000000 */
[C---:B------:R-:W-:Y:S08]  /*7d00*/  HMMA.16816.F32.BF16 R164, R152.reuse, R160, RZ ;  /* 0x000000a098a4723c */ /* 0x040ff000000418ff */
[----:B------:R-:W-:Y:S08]  /*7d10*/  HMMA.16816.F32.BF16 R160, R152, R162, RZ ;  /* 0x000000a298a0723c */ /* 0x000ff000000418ff */
[C---:B----4-:R-:W-:Y:S08]  /*7d20*/  HMMA.16816.F32.BF16 R16, R32.reuse, R8, R16 ;  /* 0x000000082010723c */ /* 0x050ff00000041810 */
[----:B------:R-:W-:Y:S01]  /*7d30*/  HMMA.16816.F32.BF16 R12, R32, R10, R12 ;  /* 0x0000000a200c723c */ /* 0x000fe2000004180c */
[----:B------:R-:W3:Y:S07]  /*7d40*/  LDSM.16.M88.4 R8, [R195+0x7000] ;  /* 0x00700000c308783b */ /* 0x000eee0000000200 */
[C---:B------:R-:W-:Y:S08]  /*7d50*/  HMMA.16816.F32.BF16 R156, R152.reuse, R168, RZ ;  /* 0x000000a8989c723c */ /* 0x040ff000000418ff */
[----:B------:R-:W-:Y:S01]  /*7d60*/  HMMA.16816.F32.BF16 R152, R152, R170, RZ ;  /* 0x000000aa9898723c */ /* 0x000fe200000418ff */
[----:B------:R-:W-:Y:S07]  /*7d70*/  LDSM.16.M88.4 R168, [R188] ;  /* 0x00000000bca8783b */ /* 0x000fee0000000200 */
[C---:B------:R-:W-:Y:S08]  /*7d80*/  HMMA.16816.F32.BF16 R28, R32.reuse, R144, R28 ;  /* 0x00000090201c723c */ /* 0x040ff0000004181c */
[C---:B------:R-:W-:Y:S01]  /*7d90*/  HMMA.16816.F32.BF16 R140, R32.reuse, R146, R140 ;  /* 0x00000092208c723c */ /* 0x040fe2000004188c */
[----:B------:R-:W4:Y:S07]  /*7da0*/  LDSM.16.M88.4 R144, [R195+0x7800] ;  /* 0x00780000c390783b */ /* 0x000f2e0000000200 */
[C---:B------:R-:W-:Y:S08]  /*7db0*/  HMMA.16816.F32.BF16 R164, R32.reuse, R148, R164 ;  /* 0x0000009420a4723c */ /* 0x040ff000000418a4 */
[----:B------:R-:W-:Y:S01]  /*7dc0*/  HMMA.16816.F32.BF16 R160, R32, R150, R160 ;  /* 0x0000009620a0723c */ /* 0x000fe200000418a0 */
[----:B------:R-:W-:Y:S07]  /*7dd0*/  LDSM.16.M88.4 R148, [R188+0x800] ;  /* 0x00080000bc94783b */ /* 0x000fee0000000200 */
[C---:B-1----:R-:W-:Y:S08]  /*7de0*/  HMMA.16816.F32.BF16 R16, R4.reuse, R20, R16 ;  /* 0x000000140410723c */ /* 0x042ff00000041810 */
[----:B------:R-:W-:Y:S01]  /*7df0*/  HMMA.16816.F32.BF16 R12, R4, R22, R12 ;  /* 0x00000016040c723c */ /* 0x000fe2000004180c */
[----:B------:R-:W1:Y:S07]  /*7e00*/  LDSM.16.M88.4 R20, [R197] ;  /* 0x00000000c514783b */ /* 0x000e6e0000000200 */
[C---:B--2---:R-:W-:Y:S08]  /*7e10*/  HMMA.16816.F32.BF16 R156, R32.reuse, R136, R156 ;  /* 0x00000088209c723c */ /* 0x044ff0000004189c */
[----:B------:R-:W-:Y:S01]  /*7e20*/  HMMA.16816.F32.BF16 R152, R32, R138, R152 ;  /* 0x0000008a2098723c */ /* 0x000fe20000041898 */
[----:B------:R-:W2:Y:S04]  /*7e30*/  LDSM.16.M88.4 R136, [R188+0x1000] ;  /* 0x00100000bc88783b */ /* 0x000ea80000000200 */
[----:B------:R-:W-:Y:S03]  /*7e40*/  LDSM.16.M88.4 R32, [R202+0x2000] ;  /* 0x00200000ca20783b */ /* 0x000fe60000000200 */
[C---:B-----5:R-:W-:Y:S08]  /*7e50*/  HMMA.16816.F32.BF16 R28, R4.reuse, R24, R28 ;  /* 0x00000018041c723c */ /* 0x060ff0000004181c */
[C---:B------:R-:W-:Y:S01]  /*7e60*/  HMMA.16816.F32.BF16 R140, R4.reuse, R26, R140 ;  /* 0x0000001a048c723c */ /* 0x040fe2000004188c */
[----:B------:R-:W-:Y:S07]  /*7e70*/  LDSM.16.M88.4 R24, [R188+0x1800] ;  /* 0x00180000bc18783b */ /* 0x000fee0000000200 */
[C---:B---3--:R-:W-:Y:S08]  /*7e80*/  HMMA.16816.F32.BF16 R164, R4.reuse, R8, R164 ;  /* 0x0000000804a4723c */ /* 0x048ff000000418a4 */
[C---:B------:R-:W-:Y:S01]  /*7e90*/  HMMA.16816.F32.BF16 R160, R4.reuse, R10, R160 ;  /* 0x0000000a04a0723c */ /* 0x040fe200000418a0 */
[----:B------:R-:W3:Y:S07]  /*7ea0*/  LDSM.16.M88.4 R8, [R201+0x8000] ;  /* 0x00800000c908783b */ /* 0x000eee0000000200 */
[C---:B----4-:R-:W-:Y:S08]  /*7eb0*/  HMMA.16816.F32.BF16 R156, R4.reuse, R144, R156 ;  /* 0x00000090049c723c */ /* 0x050ff0000004189c */
[----:B------:R-:W-:Y:S01]  /*7ec0*/  HMMA.16816.F32.BF16 R152, R4, R146, R152 ;  /* 0x000000920498723c */ /* 0x000fe20000041898 */
[----:B------:R-:W4:Y:S04]  /*7ed0*/  LDSM.16.M88.4 R4, [R201+0x8800] ;  /* 0x00880000c904783b */ /* 0x000f280000000200 */
[----:B------:R-:W-:Y:S03]  /*7ee0*/  LDSM.16.M88.4 R144, [R201+0x9000] ;  /* 0x00900000c990783b */ /* 0x000fe60000000200 */
[C---:B-1----:R-:W-:Y:S08]  /*7ef0*/  HMMA.16816.F32.BF16 R16, R20.reuse, R168, R16 ;  /* 0x000000a81410723c */ /* 0x042ff00000041810 */
[C---:B------:R-:W-:Y:S01]  /*7f00*/  HMMA.16816.F32.BF16 R12, R20.reuse, R170, R12 ;  /* 0x000000aa140c723c */ /* 0x040fe2000004180c */
[----:B------:R-:W-:Y:S07]  /*7f10*/  LDSM.16.M88.4 R168, [R188+0x2000] ;  /* 0x00200000bca8783b */ /* 0x000fee0000000200 */
[C---:B------:R-:W-:Y:S08]  /*7f20*/  HMMA.16816.F32.BF16 R28, R20.reuse, R148, R28 ;  /* 0x00000094141c723c */ /* 0x040ff0000004181c */
[C---:B------:R-:W-:Y:S01]  /*7f30*/  HMMA.16816.F32.BF16 R140, R20.reuse, R150, R140 ;  /* 0x00000096148c723c */ /* 0x040fe2000004188c */
[----:B------:R-:W-:Y:S07]  /*7f40*/  LDSM.16.M88.4 R148, [R201+0x9800] ;  /* 0x00980000c994783b */ /* 0x000fee0000000200 */
[C---:B--2---:R-:W-:Y:S08]  /*7f50*/  HMMA.16816.F32.BF16 R164, R20.reuse, R136, R164 ;  /* 0x0000008814a4723c */ /* 0x044ff000000418a4 */
[----:B------:R-:W-:Y:S01]  /*7f60*/  HMMA.16816.F32.BF16 R160, R20, R138, R160 ;  /* 0x0000008a14a0723c */ /* 0x000fe200000418a0 */
[----:B------:R-:W1:Y:S07]  /*7f70*/  LDSM.16.M88.4 R136, [R200+0x2000] ;  /* 0x00200000c888783b */ /* 0x000e6e0000000200 */
[C---:B---3--:R-:W-:Y:S08]  /*7f80*/  HMMA.16816.F32.BF16 R16, R32.reuse, R8, R16 ;  /* 0x000000082010723c */ /* 0x048ff00000041810 */
[C---:B------:R-:W-:Y:S01]  /*7f90*/  HMMA.16816.F32.BF16 R12, R32.reuse, R10, R12 ;  /* 0x0000000a200c723c */ /* 0x040fe2000004180c */
[----:B------:R-:W-:Y:S07]  /*7fa0*/  LDSM.16.M88.4 R8, [R195+0x8000] ;  /* 0x00800000c308783b */ /* 0x000fee0000000200 */
[C---:B----4-:R-:W-:Y:S08]  /*7fb0*/  HMMA.16816.F32.BF16 R28, R32.reuse, R4, R28 ;  /* 0x00000004201c723c */ /* 0x050ff0000004181c */
[----:B------:R-:W-:Y:S01]  /*7fc0*/  HMMA.16816.F32.BF16 R140, R32, R6, R140 ;  /* 0x00000006208c723c */ /* 0x000fe2000004188c */
[----:B------:R-:W2:Y:S07]  /*7fd0*/  LDSM.16.M88.4 R4, [R198+0x2000] ;  /* 0x00200000c604783b */ /* 0x000eae0000000200 */
[C---:B------:R-:W-:Y:S08]  /*7fe0*/  HMMA.16816.F32.BF16 R156, R20.reuse, R24, R156 ;  /* 0x00000018149c723c */ /* 0x040ff0000004189c */
[----:B------:R-:W-:Y:S01]  /*7ff0*/  HMMA.16816.F32.BF16 R152, R20, R26, R152 ;  /* 0x0000001a1498723c */ /* 0x000fe20000041898 */
[----:B------:R-:W3:Y:S04]  /*8000*/  LDSM.16.M88.4 R24, [R186] ;  /* 0x00000000ba18783b */ /* 0x000ee80000000200 */
[----:B------:R-:W4:Y:S03]  /*8010*/  LDSM.16.M88.4 R20, [R185] ;  /* 0x00000000b914783b */ /* 0x000f260000000200 */
[----:B-1----:R-:W-:Y:S08]  /*8020*/  HMMA.16816.F32.BF16 R16, R136, R172, R16 ;  /* 0x000000ac8810723c */ /* 0x002ff00000041810 */
[C---:B------:R-:W-:Y:S08]  /*8030*/  HMMA.16816.F32.BF16 R164, R32.reuse, R144, R164 ;  /* 0x0000009020a4723c */ /* 0x040ff000000418a4 */
[----:B------:R-:W-:Y:S01]  /*8040*/  HMMA.16816.F32.BF16 R160, R32, R146, R160 ;  /* 0x0000009220a0723c */ /* 0x000fe200000418a0 */
[----:B------:R-:W1:Y:S07]  /*8050*/  LDSM.16.M88.4 R144, [R184] ;  /* 0x00000000b890783b */ /* 0x000e6e0000000200 */
[----:B------:R-:W-:Y:S01]  /*8060*/  HMMA.16816.F32.BF16 R12, R136, R174, R12 ;  /* 0x000000ae880c723c */ /* 0x000fe2000004180c */
[----:B------:R-:W-:Y:S07]  /*8070*/  LDSM.16.M88.4 R172, [R188+0x3000] ;  /* 0x00300000bcac783b */ /* 0x000fee0000000200 */
[----:B--2---:R-:W-:Y:S08]  /*8080*/  HMMA.16816.F32.BF16 R16, R4, R8, R16 ;  /* 0x000000080410723c */ /* 0x004ff00000041810 */
[C---:B------:R-:W-:Y:S08]  /*8090*/  HMMA.16816.F32.BF16 R156, R32.reuse, R148, R156 ;  /* 0x00000094209c723c */ /* 0x040ff0000004189c */
[----:B------:R-:W-:Y:S01]  /*80a0*/  HMMA.16816.F32.BF16 R152, R32, R150, R152 ;  /* 0x000000962098723c */ /* 0x000fe20000041898 */
[----:B------:R-:W-:Y:S04]  /*80b0*/  LDSM.16.M88.4 R148, [R202+0x4000] ;  /* 0x00400000ca94783b */ /* 0x000fe80000000200 */
[----:B------:R-:W2:Y:S03]  /*80c0*/  LDSM.16.M88.4 R32, [R201+0xa000] ;  /* 0x00a00000c920783b */ /* 0x000ea60000000200 */
[C---:B---3--:R-:W-:Y:S08]  /*80d0*/  HMMA.16816.F32.BF16 R28, R136.reuse, R24, R28 ;  /* 0x00000018881c723c */ /* 0x048ff0000004181c */
[C---:B------:R-:W-:Y:S01]  /*80e0*/  HMMA.16816.F32.BF16 R140, R136.reuse, R26, R140 ;  /* 0x0000001a888c723c */ /* 0x040fe2000004188c */
[----:B------:R-:W3:Y:S07]  /*80f0*/  LDSM.16.M88.4 R24, [R195+0x8800] ;  /* 0x00880000c318783b */ /* 0x000eee0000000200 */
[C---:B----4-:R-:W-:Y:S08]  /*8100*/  HMMA.16816.F32.BF16 R164, R136.reuse, R20, R164 ;  /* 0x0000001488a4723c */ /* 0x050ff000000418a4 */
[----:B------:R-:W-:Y:S01]  /*8110*/  HMMA.16816.F32.BF16 R160, R136, R22, R160 ;  /* 0x0000001688a0723c */ /* 0x000fe200000418a0 */
[----:B------:R-:W4:Y:S07]  /*8120*/  LDSM.16.M88.4 R20, [R195+0x9000] ;  /* 0x00900000c314783b */ /* 0x000f2e0000000200 */
[----:B------:R-:W-:Y:S01]  /*8130*/  HMMA.16816.F32.BF16 R12, R4, R10, R12 ;  /* 0x0000000a040c723c */ /* 0x000fe2000004180c */
[----:B------:R-:W-:Y:S07]  /*8140*/  LDSM.16.M88.4 R8, [R195+0x9800] ;  /* 0x00980000c308783b */ /* 0x000fee0000000200 */
[----:B------:R-:W-:Y:S08]  /*8150*/  HMMA.16816.F32.BF16 R16, R176, R168, R16 ;  /* 0x000000a8b010723c */ /* 0x000ff00000041810 */
[C---:B-1----:R-:W-:Y:S08]  /*8160*/  HMMA.16816.F32.BF16 R156, R136.reuse, R144, R156 ;  /* 0x00000090889c723c */ /* 0x042ff0000004189c */
[----:B------:R-:W-:Y:S01]  /*8170*/  HMMA.16816.F32.BF16 R152, R136, R146, R152 ;  /* 0x000000928898723c */ /* 0x000fe20000041898 */
[----:B------:R-:W-:Y:S04]  /*8180*/  LDSM.16.M88.4 R136, [R200+0x4000] ;  /* 0x00400000c888783b */ /* 0x000fe80000000200 */
[----:B------:R-:W1:Y:S03]  /*8190*/  LDSM.16.M88.4 R144, [R183] ;  /* 0x00000000b790783b */ /* 0x000e660000000200 */
[----:B------:R-:W-:Y:S01]  /*81a0*/  HMMA.16816.F32.BF16 R12, R176, R170, R12 ;  /* 0x000000aab00c723c */ /* 0x000fe2000004180c */
[----:B------:R-:W-:Y:S07]  /*81b0*/  LDSM.16.M88.4 R168, [R188+0x3800] ;  /* 0x00380000bca8783b */ /* 0x000fee0000000200 */
[----:B--2---:R-:W-:Y:S08]  /*81c0*/  HMMA.16816.F32.BF16 R16, R148, R32, R16 ;  /* 0x000000209410723c */ /* 0x004ff00000041810 */
[C---:B---3--:R-:W-:Y:S08]  /*81d0*/  HMMA.16816.F32.BF16 R28, R4.reuse, R24, R28 ;  /* 0x00000018041c723c */ /* 0x048ff0000004181c */
[C---:B------:R-:W-:Y:S01]  /*81e0*/  HMMA.16816.F32.BF16 R140, R4.reuse, R26, R140 ;  /* 0x0000001a048c723c */ /* 0x040fe2000004188c */
[----:B------:R-:W-:Y:S07]  /*81f0*/  LDSM.16.M88.4 R24, [R198+0x4000] ;  /* 0x00400000c618783b */ /* 0x000fee0000000200 */
[C---:B----4-:R-:W-:Y:S08]  /*8200*/  HMMA.16816.F32.BF16 R164, R4.reuse, R20, R164 ;  /* 0x0000001404a4723c */ /* 0x050ff000000418a4 */
[----:B------:R-:W-:Y:S01]  /*8210*/  HMMA.16816.F32.BF16 R160, R4, R22, R160 ;  /* 0x0000001604a0723c */ /* 0x000fe200000418a0 */
[----:B------:R-:W2:Y:S07]  /*8220*/  LDSM.16.M88.4 R20, [R195+0xa000] ;  /* 0x00a00000c314783b */ /* 0x000eae0000000200 */
[----:B------:R-:W-:Y:S01]  /*8230*/  HMMA.16816.F32.BF16 R12, R148, R34, R12 ;  /* 0x00000022940c723c */ /* 0x000fe2000004180c */
[----:B------:R-:W-:Y:S07]  /*8240*/  LDSM.16.M88.4 R32, [R182] ;  /* 0x00000000b620783b */ /* 0x000fee0000000200 */
[----:B-1----:R-:W-:Y:S08]  /*8250*/  HMMA.16816.F32.BF16 R16, R136, R144, R16 ;  /* 0x000000908810723c */ /* 0x002ff00000041810 */
[C---:B------:R-:W-:Y:S08]  /*8260*/  HMMA.16816.F32.BF16 R156, R4.reuse, R8, R156 ;  /* 0x00000008049c723c */ /* 0x040ff0000004189c */
[----:B------:R-:W-:Y:S01]  /*8270*/  HMMA.16816.F32.BF16 R152, R4, R10, R152 ;  /* 0x0000000a0498723c */ /* 0x000fe20000041898 */
[----:B------:R-:W-:Y:S04]  /*8280*/  LDSM.16.M88.4 R8, [R197+0x4000] ;  /* 0x00400000c508783b */ /* 0x000fe80000000200 */
[----:B------:R-:W1:Y:S03]  /*8290*/  LDSM.16.M88.4 R4, [R188+0x4000] ;  /* 0x00400000bc04783b */ /* 0x000e660000000200 */
[C---:B------:R-:W-:Y:S08]  /*82a0*/  HMMA.16816.F32.BF16 R28, R176.reuse, R232, R28 ;  /* 0x000000e8b01c723c */ /* 0x040ff0000004181c */
[----:B------:R-:W-:Y:S08]  /*82b0*/  HMMA.16816.F32.BF16 R140, R176, R234, R140 ;  /* 0x000000eab08c723c */ /* 0x000ff0000004188c */
[----:B------:R-:W-:Y:S01]  /*82c0*/  HMMA.16816.F32.BF16 R12, R136, R146, R12 ;  /* 0x00000092880c723c */ /* 0x000fe2000004180c */
[----:B------:R-:W3:Y:S07]  /*82d0*/  LDSM.16.M88.4 R144, [R201+0xb000] ;  /* 0x00b00000c990783b */ /* 0x000eee0000000200 */
[----:B--2---:R-:W-:Y:S08]  /*82e0*/  HMMA.16816.F32.BF16 R16, R24, R20, R16 ;  /* 0x000000141810723c */ /* 0x004ff00000041810 */
[----:B------:R-:W-:Y:S01]  /*82f0*/  HMMA.16816.F32.BF16 R232, R176, R172, R164 ;  /* 0x000000acb0e8723c */ /* 0x000fe200000418a4 */
[----:B------:R-:W-:Y:S07]  /*8300*/  LDSM.16.M88.4 R164, [R195+0xa800] ;  /* 0x00a80000c3a4783b */ /* 0x000fee0000000200 */
[C---:B------:R-:W-:Y:S07]  /*8310*/  HMMA.16816.F32.BF16 R28, R148.reuse, R228, R28 ;  /* 0x000000e4941c723c */ /* 0x040fee000004181c */
[----:B------:R-:W-:Y:S01]  /*8320*/  IMAD.MOV.U32 R228, RZ, RZ, R220 ;  /* 0x000000ffffe47224 */ /* 0x000fe200078e00dc */
[----:B------:R-:W-:Y:S01]  /*8330*/  HMMA.16816.F32.BF16 R140, R148, R230, R140 ;  /* 0x000000e6948c723c */ /* 0x000fe2000004188c */
[----:B------:R-:W-:-:S07]  /*8340*/  IMAD.MOV.U32 R229, RZ, RZ, R221 ;  /* 0x000000ffffe57224 */ /* 0x000fce00078e00dd */
[----:B------:R-:W-:Y:S01]  /*8350*/  HMMA.16816.F32.BF16 R12, R24, R22, R12 ;  /* 0x00000016180c723c */ /* 0x000fe2000004180c */
[----:B------:R-:W2:Y:S07]  /*8360*/  LDSM.16.M88.4 R20, [R201+0xb800] ;  /* 0x00b80000c914783b */ /* 0x000eae0000000200 */
[----:B-1----:R-:W-:Y:S08]  /*8370*/  HMMA.16816.F32.BF16 R16, R8, R4, R16 ;  /* 0x000000040810723c */ /* 0x002ff00000041810 */
[C---:B------:R-:W-:Y:S01]  /*8380*/  HMMA.16816.F32.BF16 R160, R176.reuse, R174, R160 ;  /* 0x000000aeb0a0723c */ /* 0x040fe200000418a0 */
[----:B------:R-:W1:Y:S07]  /*8390*/  LDSM.16.M88.4 R172, [R181] ;  /* 0x00000000b5ac783b */ /* 0x000e6e0000000200 */
[----:B------:R-:W-:Y:S08]  /*83a0*/  HMMA.16816.F32.BF16 R156, R176, R168, R156 ;  /* 0x000000a8b09c723c */ /* 0x000ff0000004189c */
[----:B---3--:R-:W-:Y:S01]  /*83b0*/  HMMA.16816.F32.BF16 R232, R148, R144, R232 ;  /* 0x0000009094e8723c */ /* 0x008fe200000418e8 */
[----:B------:R-:W-:-:S06]  /*83c0*/  FMUL.FTZ R2, R17, c[0x0][0x2ec] ;  /* 0x0000bb0011027a20 */ /* 0x000fcc0000410000 */
[----:B------:R-:W-:Y:S01]  /*83d0*/  MUFU.TANH R2, R2 ;  /* 0x0000000200027308 */ /* 0x000fe20000002400 */
[C---:B------:R-:W-:Y:S07]  /*83e0*/  HMMA.16816.F32.BF16 R28, R136.reuse, R32, R28 ;  /* 0x00000020881c723c */ /* 0x040fee000004181c */
[----:B------:R-:W-:Y:S01]  /*83f0*/  FMUL.FTZ R32, R16, c[0x0][0x2ec] ;  /* 0x0000bb0010207a20 */ /* 0x000fe20000410000 */
[----:B------:R-:W-:Y:S01]  /*8400*/  HMMA.16816.F32.BF16 R140, R136, R34, R140 ;  /* 0x00000022888c723c */ /* 0x000fe2000004188c */
[----:B------:R-:W-:-:S04]  /*8410*/  FMUL.FTZ R33, R18, c[0x0][0x2ec] ;  /* 0x0000bb0012217a20 */ /* 0x000fc80000410000 */
[----:B------:R-:W3:Y:S02]  /*8420*/  MUFU.TANH R32, R32 ;  /* 0x0000002000207308 */ /* 0x000ee40000002400 */
[----:B------:R-:W-:Y:S01]  /*8430*/  FMUL.FTZ R34, R19, c[0x0][0x2ec] ;  /* 0x0000bb0013227a20 */ /* 0x000fe20000410000 */
[----:B------:R-:W-:Y:S01]  /*8440*/  HMMA.16816.F32.BF16 R12, R8, R6, R12 ;  /* 0x00000006080c723c */ /* 0x000fe2000004180c */
[----:B------:R-:W4:Y:S04]  /*8450*/  LDSM.16.M88.4 R16, [R180] ;  /* 0x00000000b410783b */ /* 0x000f280000000200 */
[----:B------:R-:W5:Y:S01]  /*8460*/  LDSM.16.M88.4 R4, [R195+0xb000] ;  /* 0x00b00000c304783b */ /* 0x000f620000000200 */
[----:B------:R-:W1:Y:S02]  /*8470*/  MUFU.TANH R33, R33 ;  /* 0x0000002100217308 */ /* 0x000e640000002400 */
[----:B------:R-:W-:Y:S06]  /*8480*/  HMMA.16816.F32.BF16 R160, R148, R146, R160 ;  /* 0x0000009294a0723c */ /* 0x000fec00000418a0 */
[----:B------:R-:W1:Y:S02]  /*8490*/  MUFU.TANH R34, R34 ;  /* 0x0000002200227308 */ /* 0x000e640000002400 */
[----:B------:R-:W-:Y:S01]  /*84a0*/  HMMA.16816.F32.BF16 R168, R176, R170, R152 ;  /* 0x000000aab0a8723c */ /* 0x000fe20000041898 */
[----:B------:R-:W3:Y:S07]  /*84b0*/  LDSM.16.M88.4 R152, [R188+0x4800] ;  /* 0x00480000bc98783b */ /* 0x000eee0000000200 */
[----:B--2---:R-:W-:Y:S01]  /*84c0*/  HMMA.16816.F32.BF16 R156, R148, R20, R156 ;  /* 0x00000014949c723c */ /* 0x004fe2000004189c */
[----:B------:R-:W-:-:S02]  /*84d0*/  FMUL.FTZ R35, R12, c[0x0][0x2ec] ;  /* 0x0000bb000c237a20 */ /* 0x000fc40000410000 */
[----:B------:R-:W-:Y:S02]  /*84e0*/  FMUL.FTZ R135, R13, c[0x0][0x2ec] ;  /* 0x0000bb000d877a20 */ /* 0x000fe40000410000 */
[----:B------:R-:W-:Y:S02]  /*84f0*/  FMUL.FTZ R144, R14, c[0x0][0x2ec] ;  /* 0x0000bb000e907a20 */ /* 0x000fe40000410000 */
[----:B------:R-:W-:Y:S01]  /*8500*/  FMUL.FTZ R145, R15, c[0x0][0x2ec] ;  /* 0x0000bb000f917a20 */ /* 0x000fe20000410000 */
[----:B-1----:R-:W-:Y:S01]  /*8510*/  HMMA.16816.F32.BF16 R232, R136, R172, R232 ;  /* 0x000000ac88e8723c */ /* 0x002fe200000418e8 */
[----:B------:R-:W1:Y:S01]  /*8520*/  LDSM.16.M88.4 R12, [R195+0xb800] ;  /* 0x00b80000c30c783b */ /* 0x000e620000000200 */
[----:B------:R-:W2:Y:S06]  /*8530*/  MUFU.TANH R35, R35 ;  /* 0x0000002300237308 */ /* 0x000eac0000002400 */
[----:B------:R-:W-:Y:S02]  /*8540*/  HMMA.16816.F32.BF16 R28, R24, R164, R28 ;  /* 0x000000a4181c723c */ /* 0x000fe4000004181c */
[----:B------:R-:W-:Y:S06]  /*8550*/  MUFU.TANH R135, R135 ;  /* 0x0000008700877308 */ /* 0x000fec0000002400 */
[----:B------:R-:W-:Y:S02]  /*8560*/  HMMA.16816.F32.BF16 R160, R136, R174, R160 ;  /* 0x000000ae88a0723c */ /* 0x000fe400000418a0 */
[----:B------:R-:W1:Y:S06]  /*8570*/  MUFU.TANH R144, R144 ;  /* 0x0000009000907308 */ /* 0x000e6c0000002400 */
[----:B------:R-:W-:Y:S01]  /*8580*/  HMMA.16816.F32.BF16 R168, R148, R22, R168 ;  /* 0x0000001694a8723c */ /* 0x000fe200000418a8 */
[----:B------:R-:W1:Y:S01]  /*8590*/  LDSM.16.M88.4 R20, [R188+0x5000] ;  /* 0x00500000bc14783b */ /* 0x000e620000000200 */
[----:B------:R-:W1:Y:S06]  /*85a0*/  MUFU.TANH R145, R145 ;  /* 0x0000009100917308 */ /* 0x000e6c0000002400 */
[----:B------:R-:W-:Y:S08]  /*85b0*/  HMMA.16816.F32.BF16 R140, R24, R166, R140 ;  /* 0x000000a6188c723c */ /* 0x000ff0000004188c */
[----:B----4-:R-:W-:Y:S07]  /*85c0*/  HMMA.16816.F32.BF16 R156, R136, R16, R156 ;  /* 0x00000010889c723c */ /* 0x010fee000004189c */
[----:B------:R-:W-:Y:S01]  /*85d0*/  IMAD R17, R211, 0x40, R209 ;  /* 0x00000040d3117824 */ /* 0x000fe200078e02d1 */
[----:B-----5:R-:W-:Y:S04]  /*85e0*/  HMMA.16816.F32.BF16 R232, R24, R4, R232 ;  /* 0x0000000418e8723c */ /* 0x020fe800000418e8 */
[----:B------:R-:W-:-:S03]  /*85f0*/  ISETP.GE.AND P0, PT, R17, R218, PT ;  /* 0x000000da1100720c */ /* 0x000fc60003f06270 */
[C---:B------:R-:W-:Y:S01]  /*8600*/  IADD3 R4, R17.reuse, 0x1, RZ ;  /* 0x0000000111047810 */ /* 0x040fe20007ffe0ff */
[----:B---3--:R-:W-:Y:S01]  /*8610*/  HMMA.16816.F32.BF16 R28, R8, R152, R28 ;  /* 0x00000098081c723c */ /* 0x008fe2000004181c */
[-C--:B------:R-:W-:Y:S02]  /*8620*/  ISETP.LT.OR P0, PT, R17, R219.reuse, P0 ;  /* 0x000000db1100720c */ /* 0x080fe40000701670 */
[C---:B------:R-:W-:Y:S02]  /*8630*/  ISETP.GE.AND P6, PT, R4.reuse, R218, PT ;  /* 0x000000da0400720c */ /* 0x040fe40003fc6270 */
[C---:B------:R-:W-:Y:S02]  /*8640*/  ISETP.GE.AND P1, PT, R4.reuse, R216, PT ;  /* 0x000000d80400720c */ /* 0x040fe40003f26270 */
[C---:B------:R-:W-:Y:S01]  /*8650*/  ISETP.LT.OR P6, PT, R4.reuse, R219, P6 ;  /* 0x000000db0400720c */ /* 0x040fe200037c1670 */
[----:B------:R-:W-:Y:S01]  /*8660*/  HMMA.16816.F32.BF16 R160, R24, R6, R160 ;  /* 0x0000000618a0723c */ /* 0x000fe200000418a0 */
[----:B------:R-:W-:-:S02]  /*8670*/  ISETP.LT.OR P1, PT, R4, R217, P1 ;  /* 0x000000d90400720c */ /* 0x000fc40000f21670 */
[----:B------:R-:W3:Y:S01]  /*8680*/  LDSM.16.M88.4 R4, [R188+0x5800] ;  /* 0x00580000bc04783b */ /* 0x000ee20000000200 */
[----:B------:R-:W-:Y:S01]  /*8690*/  FSEL R32, R32, -INF , !P0 ;  /* 0xff80000020207808 */ /* 0x000fe20004000000 */
[----:B------:R-:W-:-:S04]  /*86a0*/  DEPBAR.LE SB0, 0x0 ;  /* 0x000080000000791a */ /* 0x000fc80000000000 */
[----:B------:R-:W-:Y:S01]  /*86b0*/  HMMA.16816.F32.BF16 R140, R8, R154, R140 ;  /* 0x0000009a088c723c */ /* 0x000fe2000004188c */
[C---:B------:R-:W-:Y:S02]  /*86c0*/  ISETP.GE.AND P0, PT, R17.reuse, R216, PT ;  /* 0x000000d81100720c */ /* 0x040fe40003f06270 */
[----:B------:R-:W-:Y:S02]  /*86d0*/  FSEL R2, R2, -INF , !P6 ;  /* 0xff80000002027808 */ /* 0x000fe40007000000 */
[----:B------:R-:W-:Y:S02]  /*86e0*/  ISETP.LT.OR P0, PT, R17, R217, P0 ;  /* 0x000000d91100720c */ /* 0x000fe40000701670 */
[----:B------:R-:W-:Y:S01]  /*86f0*/  FMUL.FTZ R28, R28, c[0x0][0x2ec] ;  /* 0x0000bb001c1c7a20 */ /* 0x000fe20000410000 */
[----:B------:R-:W-:Y:S01]  /*8700*/  HMMA.16816.F32.BF16 R168, R136, R18, R168 ;  /* 0x0000001288a8723c */ /* 0x000fe200000418a8 */
[----:B------:R-:W-:Y:S01]  /*8710*/  FMUL.FTZ R16, R30, c[0x0][0x2ec] ;  /* 0x0000bb001e107a20 */ /* 0x000fe20000410000 */
[----:B------:R-:W-:Y:S01]  /*8720*/  FSEL R33, R33, -INF , !P0 ;  /* 0xff80000021217808 */ /* 0x000fe20004000000 */
[----:B------:R-:W-:-:S02]  /*8730*/  FMUL.FTZ R29, R29, c[0x0][0x2ec] ;  /* 0x0000bb001d1d7a20 */ /* 0x000fc40000410000 */
[----:B------:R-:W4:Y:S02]  /*8740*/  MUFU.TANH R28, R28 ;  /* 0x0000001c001c7308 */ /* 0x000f240000002400 */
[----:B------:R-:W-:Y:S01]  /*8750*/  FMUL.FTZ R18, R31, c[0x0][0x2ec] ;  /* 0x0000bb001f127a20 */ /* 0x000fe20000410000 */
[----:B-1----:R-:W-:Y:S05]  /*8760*/  HMMA.16816.F32.BF16 R156, R24, R12, R156 ;  /* 0x0000000c189c723c */ /* 0x002fea000004189c */
[----:B------:R-:W1:Y:S02]  /*8770*/  MUFU.TANH R16, R16 ;  /* 0x0000001000107308 */ /* 0x000e640000002400 */
[----:B------:R-:W-:Y:S01]  /*8780*/  FSEL R13, R34, -INF , !P1 ;  /* 0xff800000220d7808 */ /* 0x000fe20004800000 */
[----:B------:R-:W-:Y:S01]  /*8790*/  HMMA.16816.F32.BF16 R160, R8, R22, R160 ;  /* 0x0000001608a0723c */ /* 0x000fe200000418a0 */
[----:B------:R-:W-:-:S02]  /*87a0*/  FMUL.FTZ R19, R140, c[0x0][0x2ec] ;  /* 0x0000bb008c137a20 */ /* 0x000fc40000410000 */
[----:B------:R-:W-:Y:S02]  /*87b0*/  FMUL.FTZ R30, R143, c[0x0][0x2ec] ;  /* 0x0000bb008f1e7a20 */ /* 0x000fe40000410000 */
[----:B------:R-:W5:Y:S02]  /*87c0*/  MUFU.TANH R29, R29 ;  /* 0x0000001d001d7308 */ /* 0x000f640000002400 */
[C---:B------:R-:W-:Y:S01]  /*87d0*/  IADD3 R22, R17.reuse, 0x8, RZ ;  /* 0x0000000811167810 */ /* 0x040fe20007ffe0ff */
[----:B------:R-:W-:Y:S01]  /*87e0*/  HMMA.16816.F32.BF16 R232, R8, R20, R232 ;  /* 0x0000001408e8723c */ /* 0x000fe200000418e8 */
[----:B------:R-:W-:Y:S02]  /*87f0*/  IADD3 R23, R17, 0x9, RZ ;  /* 0x0000000911177810 */ /* 0x000fe40007ffe0ff */
[C---:B------:R-:W-:Y:S02]  /*8800*/  ISETP.GE.AND P0, PT, R22.reuse, R218, PT ;  /* 0x000000da1600720c */ /* 0x040fe40003f06270 */
[C---:B------:R-:W-:Y:S01]  /*8810*/  ISETP.GE.AND P6, PT, R22.reuse, R216, PT ;  /* 0x000000d81600720c */ /* 0x040fe20003fc6270 */
[----:B------:R-:W1:Y:S01]  /*8820*/  MUFU.TANH R18, R18 ;  /* 0x0000001200127308 */ /* 0x000e620000002400 */
[----:B------:R-:W-:Y:S01]  /*8830*/  ISETP.GE.AND P1, PT, R23, R218, PT ;  /* 0x000000da1700720c */ /* 0x000fe20003f26270 */
[----:B------:R-:W-:Y:S01]  /*8840*/  HMMA.16816.F32.BF16 R168, R24, R14, R168 ;  /* 0x0000000e18a8723c */ /* 0x000fe200000418a8 */
[----:B------:R-:W-:Y:S01]  /*8850*/  ISETP.LT.OR P0, PT, R22, R219, P0 ;  /* 0x000000db1600720c */ /* 0x000fe20000701670 */
[----:B------:R-:W-:Y:S01]  /*8860*/  FMUL.FTZ R21, R142, c[0x0][0x2ec] ;  /* 0x0000bb008e157a20 */ /* 0x000fe20000410000 */
[----:B------:R-:W-:Y:S01]  /*8870*/  ISETP.LT.OR P6, PT, R22, R217, P6 ;  /* 0x000000d91600720c */ /* 0x000fe200037c1670 */
[----:B------:R-:W-:Y:S01]  /*8880*/  FMUL.FTZ R20, R141, c[0x0][0x2ec] ;  /* 0x0000bb008d147a20 */ /* 0x000fe20000410000 */
[----:B------:R-:W-:Y:S01]  /*8890*/  ISETP.LT.OR P1, PT, R23, R219, P1 ;  /* 0x000000db1700720c */ /* 0x000fe20000f21670 */
[----:B------:R-:W1:Y:S01]  /*88a0*/  MUFU.TANH R19, R19 ;  /* 0x0000001300137308 */ /* 0x000e620000002400 */
[----:B------:R-:W-:Y:S01]  /*88b0*/  IADD3 R22, R17, 0x10, RZ ;  /* 0x0000001011167810 */ /* 0x000fe20007ffe0ff */
[C---:B---3--:R-:W-:Y:S01]  /*88c0*/  HMMA.16816.F32.BF16 R156, R8.reuse, R4, R156 ;  /* 0x00000004089c723c */ /* 0x048fe2000004189c */
[----:B--2---:R-:W-:Y:S01]  /*88d0*/  FSEL R12, R35, -INF , !P0 ;  /* 0xff800000230c7808 */ /* 0x004fe20004000000 */
[----:B------:R-:W-:Y:S01]  /*88e0*/  FMUL.FTZ R160, R160, c[0x0][0x2ec] ;  /* 0x0000bb00a0a07a20 */ /* 0x000fe20000410000 */
[----:B------:R-:W-:Y:S01]  /*88f0*/  FSEL R31, R144, -INF , !P6 ;  /* 0xff800000901f7808 */ /* 0x000fe20007000000 */
[----:B------:R-:W-:Y:S01]  /*8900*/  FMUL.FTZ R162, R162, c[0x0][0x2ec] ;  /* 0x0000bb00a2a27a20 */ /* 0x000fe20000410000 */
[----:B------:R-:W-:Y:S01]  /*8910*/  FSEL R14, R135, -INF , !P1 ;  /* 0xff800000870e7808 */ /* 0x000fe20004800000 */
[----:B------:R-:W2:Y:S01]  /*8920*/  MUFU.TANH R21, R21 ;  /* 0x0000001500157308 */ /* 0x000ea20000002400 */
[----:B------:R-:W-:Y:S01]  /*8930*/  ISETP.GE.AND P0, PT, R23, R216, PT ;  /* 0x000000d81700720c */ /* 0x000fe20003f06270 */
[----:B------:R-:W-:Y:S01]  /*8940*/  FMUL.FTZ R164, R232, c[0x0][0x2ec] ;  /* 0x0000bb00e8a47a20 */ /* 0x000fe20000410000 */
[C---:B------:R-:W-:Y:S01]  /*8950*/  ISETP.GE.AND P6, PT, R22.reuse, R218, PT ;  /* 0x000000da1600720c */ /* 0x040fe20003fc6270 */
[----:B------:R-:W-:Y:S01]  /*8960*/  FMUL.FTZ R174, R233, c[0x0][0x2ec] ;  /* 0x0000bb00e9ae7a20 */ /* 0x000fe20000410000 */
[----:B------:R-:W-:Y:S01]  /*8970*/  ISETP.GE.AND P1, PT, R22, R216, PT ;  /* 0x000000d81600720c */ /* 0x000fe20003f26270 */
[----:B------:R-:W-:Y:S01]  /*8980*/  FMUL.FTZ R173, R234, c[0x0][0x2ec] ;  /* 0x0000bb00eaad7a20 */ /* 0x000fe20000410000 */
[----:B------:R-:W-:Y:S01]  /*8990*/  ISETP.LT.OR P0, PT, R23, R217, P0 ;  /* 0x000000d91700720c */ /* 0x000fe20000701670 */
[----:B------:R-:W3:Y:S01]  /*89a0*/  MUFU.TANH R20, R20 ;  /* 0x0000001400147308 */ /* 0x000ee20000002400 */
[C---:B------:R-:W-:Y:S01]  /*89b0*/  ISETP.LT.OR P6, PT, R22.reuse, R219, P6 ;  /* 0x000000db1600720c */ /* 0x040fe200037c1670 */
[----:B------:R-:W-:Y:S01]  /*89c0*/  FMUL.FTZ R167, R235, c[0x0][0x2ec] ;  /* 0x0000bb00eba77a20 */ /* 0x000fe20000410000 */
[----:B------:R-:W-:Y:S01]  /*89d0*/  ISETP.LT.OR P1, PT, R22, R217, P1 ;  /* 0x000000d91600720c */ /* 0x000fe20000f21670 */
[----:B------:R-:W-:Y:S01]  /*89e0*/  HMMA.16816.F32.BF16 R168, R8, R6, R168 ;  /* 0x0000000608a8723c */ /* 0x000fe200000418a8 */
[----:B------:R-:W-:Y:S01]  /*89f0*/  IADD3 R23, R17, 0x11, RZ ;  /* 0x0000001111177810 */ /* 0x000fe20007ffe0ff */
[----:B------:R-:W-:Y:S01]  /*8a00*/  FMUL.FTZ R163, R163, c[0x0][0x2ec] ;  /* 0x0000bb00a3a37a20 */ /* 0x000fe20000410000 */
[----:B------:R-:W-:Y:S01]  /*8a10*/  IADD3 R5, R17, 0x18, RZ ;  /* 0x0000001811057810 */ /* 0x000fe20007ffe0ff */
[----:B------:R-:W2:Y:S01]  /*8a20*/  MUFU.TANH R30, R30 ;  /* 0x0000001e001e7308 */ /* 0x000ea20000002400 */
[----:B------:R-:W-:Y:S01]  /*8a30*/  FSEL R15, R145, -INF , !P0 ;  /* 0xff800000910f7808 */ /* 0x000fe20004000000 */
[----:B------:R-:W-:Y:S01]  /*8a40*/  FMUL.FTZ R154, R156, c[0x0][0x2ec] ;  /* 0x0000bb009c9a7a20 */ /* 0x000fe20000410000 */
[----:B----4-:R-:W-:Y:S01]  /*8a50*/  FSEL R26, R28, -INF , !P6 ;  /* 0xff8000001c1a7808 */ /* 0x010fe20007000000 */
[----:B------:R-:W-:Y:S01]  /*8a60*/  FMUL.FTZ R161, R161, c[0x0][0x2ec] ;  /* 0x0000bb00a1a17a20 */ /* 0x000fe20000410000 */
[----:B-1----:R-:W-:Y:S01]  /*8a70*/  FSEL R27, R16, -INF , !P1 ;  /* 0xff800000101b7808 */ /* 0x002fe20004800000 */
[----:B------:R-:W-:Y:S01]  /*8a80*/  FMUL.FTZ R157, R157, c[0x0][0x2ec] ;  /* 0x0000bb009d9d7a20 */ /* 0x000fe20000410000 */
[C---:B------:R-:W-:Y:S01]  /*8a90*/  ISETP.GE.AND P0, PT, R23.reuse, R218, PT ;  /* 0x000000da1700720c */ /* 0x040fe20003f06270 */
[----:B------:R-:W1:Y:S01]  /*8aa0*/  MUFU.TANH R164, R164 ;  /* 0x000000a400a47308 */ /* 0x000e620000002400 */
[----:B------:R-:W-:Y:S01]  /*8ab0*/  ISETP.GE.AND P6, PT, R23, R216, PT ;  /* 0x000000d81700720c */ /* 0x000fe20003fc6270 */
[----:B------:R-:W-:Y:S01]  /*8ac0*/  FMUL.FTZ R151, R158, c[0x0][0x2ec] ;  /* 0x0000bb009e977a20 */ /* 0x000fe20000410000 */
[----:B------:R-:W-:Y:S01]  /*8ad0*/  ISETP.GE.AND P1, PT, R5, R218, PT ;  /* 0x000000da0500720c */ /* 0x000fe20003f26270 */
[----:B------:R-:W-:Y:S01]  /*8ae0*/  FMUL.FTZ R139, R159, c[0x0][0x2ec] ;  /* 0x0000bb009f8b7a20 */ /* 0x000fe20000410000 */
[----:B------:R-:W-:-:S02]  /*8af0*/  ISETP.LT.OR P0, PT, R23, R219, P0 ;  /* 0x000000db1700720c */ /* 0x000fc40000701670 */
[----:B------:R-:W-:Y:S01]  /*8b00*/  ISETP.LT.OR P6, PT, R23, R217, P6 ;  /* 0x000000d91700720c */ /* 0x000fe200037c1670 */
[----:B------:R-:W-:Y:S01]  /*8b10*/  MUFU.TANH R174, R174 ;  /* 0x000000ae00ae7308 */ /* 0x000fe20000002400 */
[----:B------:R-:W-:Y:S02]  /*8b20*/  ISETP.LT.OR P1, PT, R5, R219, P1 ;  /* 0x000000db0500720c */ /* 0x000fe40000f21670 */
[----:B------:R-:W-:Y:S01]  /*8b30*/  IADD3 R4, R17, 0x19, RZ ;  /* 0x0000001911047810 */ /* 0x000fe20007ffe0ff */
[----:B------:R-:W-:Y:S01]  /*8b40*/  FMUL.FTZ R137, R170, c[0x0][0x2ec] ;  /* 0x0000bb00aa897a20 */ /* 0x000fe20000410000 */
[----:B-----5:R-:W-:Y:S01]  /*8b50*/  FSEL R24, R29, -INF , !P0 ;  /* 0xff8000001d187808 */ /* 0x020fe20004000000 */
[----:B------:R-:W-:Y:S01]  /*8b60*/  FMUL.FTZ R138, R168, c[0x0][0x2ec] ;  /* 0x0000bb00a88a7a20 */ /* 0x000fe20000410000 */
[----:B------:R-:W-:Y:S01]  /*8b70*/  FSEL R25, R18, -INF , !P6 ;  /* 0xff80000012197808 */ /* 0x000fe20007000000 */
[----:B------:R-:W4:Y:S01]  /*8b80*/  MUFU.TANH R173, R173 ;  /* 0x000000ad00ad7308 */ /* 0x000f220000002400 */
[----:B------:R-:W-:Y:S01]  /*8b90*/  FSEL R22, R19, -INF , !P1 ;  /* 0xff80000013167808 */ /* 0x000fe20004800000 */
[----:B------:R-:W-:Y:S01]  /*8ba0*/  FMUL.FTZ R136, R169, c[0x0][0x2ec] ;  /* 0x0000bb00a9887a20 */ /* 0x000fe20000410000 */
[----:B------:R-:W-:Y:S01]  /*8bb0*/  ISETP.GE.AND P0, PT, R5, R216, PT ;  /* 0x000000d80500720c */ /* 0x000fe20003f06270 */
[----:B------:R-:W-:Y:S01]  /*8bc0*/  FMUL.FTZ R149, R171, c[0x0][0x2ec] ;  /* 0x0000bb00ab957a20 */ /* 0x000fe20000410000 */
[----:B------:R-:W-:-:S02]  /*8bd0*/  ISETP.GE.AND P6, PT, R4, R218, PT ;  /* 0x000000da0400720c */ /* 0x000fc40003fc6270 */
[C---:B------:R-:W-:Y:S01]  /*8be0*/  ISETP.GE.AND P1, PT, R4.reuse, R216, PT ;  /* 0x000000d80400720c */ /* 0x040fe20003f26270 */
[----:B------:R-:W5:Y:S01]  /*8bf0*/  MUFU.TANH R167, R167 ;  /* 0x000000a700a77308 */ /* 0x000f620000002400 */
[----:B------:R-:W-:Y:S02]  /*8c00*/  ISETP.LT.OR P0, PT, R5, R217, P0 ;  /* 0x000000d90500720c */ /* 0x000fe40000701670 */
[C---:B------:R-:W-:Y:S02]  /*8c10*/  ISETP.LT.OR P6, PT, R4.reuse, R219, P6 ;  /* 0x000000db0400720c */ /* 0x040fe400037c1670 */
[----:B------:R-:W-:Y:S02]  /*8c20*/  ISETP.LT.OR P1, PT, R4, R217, P1 ;  /* 0x000000d90400720c */ /* 0x000fe40000f21670 */
[----:B------:R-:W-:Y:S01]  /*8c30*/  IADD3 R4, R17, 0x20, RZ ;  /* 0x0000002011047810 */ /* 0x000fe20007ffe0ff */
[----:B------:R-:W4:Y:S01]  /*8c40*/  MUFU.TANH R172, R160 ;  /* 0x000000a000ac7308 */ /* 0x000f220000002400 */
[----:B--2---:R-:W-:-:S02]  /*8c50*/  FSEL R23, R21, -INF , !P0 ;  /* 0xff80000015177808 */ /* 0x004fc40004000000 */
[C---:B------:R-:W-:Y:S02]  /*8c60*/  ISETP.GE.AND P0, PT, R4.reuse, R218, PT ;  /* 0x000000da0400720c */ /* 0x040fe40003f06270 */
[----:B------:R-:W-:Y:S02]  /*8c70*/  IADD3 R5, R17, 0x21, RZ ;  /* 0x0000002111057810 */ /* 0x000fe40007ffe0ff */
[----:B------:R-:W-:Y:S01]  /*8c80*/  ISETP.LT.OR P0, PT, R4, R219, P0 ;  /* 0x000000db0400720c */ /* 0x000fe20000701670 */
[----:B------:R-:W2:Y:S01]  /*8c90*/  MUFU.TANH R165, R162 ;  /* 0x000000a200a57308 */ /* 0x000ea20000002400 */
[----:B---3--:R-:W-:Y:S02]  /*8ca0*/  FSEL R20, R20, -INF , !P6 ;  /* 0xff80000014147808 */ /* 0x008fe40007000000 */
[----:B------:R-:W-:Y:S02]  /*8cb0*/  FSEL R21, R30, -INF , !P1 ;  /* 0xff8000001e157808 */ /* 0x000fe40004800000 */
[----:B-1----:R-:W-:-:S02]  /*8cc0*/  FSEL R164, R164, -INF , !P0 ;  /* 0xff800000a4a47808 */ /* 0x002fc40004000000 */
[C---:B------:R-:W-:Y:S01]  /*8cd0*/  ISETP.GE.AND P6, PT, R4.reuse, R216, PT ;  /* 0x000000d80400720c */ /* 0x040fe20003fc6270 */
[----:B------:R-:W1:Y:S01]  /*8ce0*/  MUFU.TANH R163, R163 ;  /* 0x000000a300a37308 */ /* 0x000e620000002400 */
[C---:B------:R-:W-:Y:S02]  /*8cf0*/  ISETP.GE.AND P1, PT, R5.reuse, R218, PT ;  /* 0x000000da0500720c */ /* 0x040fe40003f26270 */
[C---:B------:R-:W-:Y:S02]  /*8d00*/  ISETP.GE.AND P0, PT, R5.reuse, R216, PT ;  /* 0x000000d80500720c */ /* 0x040fe40003f06270 */
[----:B------:R-:W-:Y:S02]  /*8d10*/  ISETP.LT.OR P6, PT, R4, R217, P6 ;  /* 0x000000d90400720c */ /* 0x000fe400037c1670 */
[C---:B------:R-:W-:Y:S01]  /*8d20*/  ISETP.LT.OR P1, PT, R5.reuse, R219, P1 ;  /* 0x000000db0500720c */ /* 0x040fe20000f21670 */
[----:B------:R-:W3:Y:S01]  /*8d30*/  MUFU.TANH R154, R154 ;  /* 0x0000009a009a7308 */ /* 0x000ee20000002400 */
[----:B------:R-:W-:-:S02]  /*8d40*/  ISETP.LT.OR P0, PT, R5, R217, P0 ;  /* 0x000000d90500720c */ /* 0x000fc40000701670 */
[----:B------:R-:W-:Y:S02]  /*8d50*/  IADD3 R5, R17, 0x28, RZ ;  /* 0x0000002811057810 */ /* 0x000fe40007ffe0ff */
[----:B----4-:R-:W-:Y:S02]  /*8d60*/  FSEL R173, R173, -INF , !P6 ;  /* 0xff800000adad7808 */ /* 0x010fe40007000000 */
[----:B------:R-:W-:Y:S01]  /*8d70*/  FSEL R174, R174, -INF , !P1 ;  /* 0xff800000aeae7808 */ /* 0x000fe20004800000 */
[----:B------:R-:W4:Y:S01]  /*8d80*/  MUFU.TANH R166, R161 ;  /* 0x000000a100a67308 */ /* 0x000f220000002400 */
[C---:B------:R-:W-:Y:S02]  /*8d90*/  ISETP.GE.AND P6, PT, R5.reuse, R218, PT ;  /* 0x000000da0500720c */ /* 0x040fe40003fc6270 */
[C---:B------:R-:W-:Y:S02]  /*8da0*/  ISETP.GE.AND P1, PT, R5.reuse, R216, PT ;  /* 0x000000d80500720c */ /* 0x040fe40003f26270 */
[----:B------:R-:W-:-:S02]  /*8db0*/  ISETP.LT.OR P6, PT, R5, R219, P6 ;  /* 0x000000db0500720c */ /* 0x000fc400037c1670 */
[----:B------:R-:W-:Y:S01]  /*8dc0*/  ISETP.LT.OR P1, PT, R5, R217, P1 ;  /* 0x000000d90500720c */ /* 0x000fe20000f21670 */
[----:B------:R-:W1:Y:S01]  /*8dd0*/  MUFU.TANH R152, R157 ;  /* 0x0000009d00987308 */ /* 0x000e620000002400 */
[C---:B------:R-:W-:Y:S02]  /*8de0*/  IADD3 R4, R17.reuse, 0x29, RZ ;  /* 0x0000002911047810 */ /* 0x040fe40007ffe0ff */
[----:B------:R-:W-:Y:S02]  /*8df0*/  IADD3 R5, R17, 0x30, RZ ;  /* 0x0000003011057810 */ /* 0x000fe40007ffe0ff */
[----:B-----5:R-:W-:Y:S02]  /*8e00*/  FSEL R167, R167, -INF , !P0 ;  /* 0xff800000a7a77808 */ /* 0x020fe40004000000 */
[----:B------:R-:W-:Y:S01]  /*8e10*/  FSEL R172, R172, -INF , !P6 ;  /* 0xff800000acac7808 */ /* 0x000fe20007000000 */
[----:B------:R-:W5:Y:S01]  /*8e20*/  MUFU.TANH R151, R151 ;  /* 0x0000009700977308 */ /* 0x000f620000002400 */
[----:B--2---:R-:W-:-:S02]  /*8e30*/  FSEL R165, R165, -INF , !P1 ;  /* 0xff800000a5a57808 */ /* 0x004fc40004800000 */
[C---:B------:R-:W-:Y:S02]  /*8e40*/  ISETP.GE.AND P0, PT, R4.reuse, R218, PT ;  /* 0x000000da0400720c */ /* 0x040fe40003f06270 */
[C---:B------:R-:W-:Y:S02]  /*8e50*/  ISETP.GE.AND P6, PT, R4.reuse, R216, PT ;  /* 0x000000d80400720c */ /* 0x040fe40003fc6270 */
[C---:B------:R-:W-:Y:S01]  /*8e60*/  ISETP.GE.AND P1, PT, R5.reuse, R218, PT ;  /* 0x000000da0500720c */ /* 0x040fe20003f26270 */
[----:B------:R-:W2:Y:S01]  /*8e70*/  MUFU.TANH R137, R137 ;  /* 0x0000008900897308 */ /* 0x000ea20000002400 */
[----:B------:R-:W-:Y:S01]  /*8e80*/  BAR.SYNC.DEFER_BLOCKING 0x0 ;  /* 0x0000000000007b1d */ /* 0x000fe20000010000 */
[C---:B------:R-:W-:Y:S02]  /*8e90*/  ISETP.LT.OR P0, PT, R4.reuse, R219, P0 ;  /* 0x000000db0400720c */ /* 0x040fe40000701670 */
[----:B------:R-:W-:Y:S02]  /*8ea0*/  ISETP.LT.OR P6, PT, R4, R217, P6 ;  /* 0x000000d90400720c */ /* 0x000fe400037c1670 */
[----:B------:R-:W-:-:S02]  /*8eb0*/  ISETP.LT.OR P1, PT, R5, R219, P1 ;  /* 0x000000db0500720c */ /* 0x000fc40000f21670 */
[----:B------:R-:W-:Y:S01]  /*8ec0*/  IADD3 R4, R17, 0x31, RZ ;  /* 0x0000003111047810 */ /* 0x000fe20007ffe0ff */
[----:B------:R-:W2:Y:S01]  /*8ed0*/  MUFU.TANH R139, R139 ;  /* 0x0000008b008b7308 */ /* 0x000ea20000002400 */
[----:B-1----:R-:W-:Y:S02]  /*8ee0*/  FSEL R163, R163, -INF , !P6 ;  /* 0xff800000a3a37808 */ /* 0x002fe40007000000 */
[----:B---3--:R-:W-:Y:S02]  /*8ef0*/  FSEL R154, R154, -INF , !P1 ;  /* 0xff8000009a9a7808 */ /* 0x008fe40004800000 */
[C---:B------:R-:W-:Y:S02]  /*8f00*/  ISETP.GE.AND P6, PT, R4.reuse, R218, PT ;  /* 0x000000da0400720c */ /* 0x040fe40003fc6270 */
[C---:B------:R-:W-:Y:S01]  /*8f10*/  ISETP.GE.AND P1, PT, R4.reuse, R216, PT ;  /* 0x000000d80400720c */ /* 0x040fe20003f26270 */
[----:B------:R-:W1:Y:S01]  /*8f20*/  MUFU.TANH R138, R138 ;  /* 0x0000008a008a7308 */ /* 0x000e620000002400 */
[----:B------:R-:W-:-:S02]  /*8f30*/  ISETP.LT.OR P6, PT, R4, R219, P6 ;  /* 0x000000db0400720c */ /* 0x000fc400037c1670 */
[----:B------:R-:W-:Y:S02]  /*8f40*/  ISETP.LT.OR P1, PT, R4, R217, P1 ;  /* 0x000000d90400720c */ /* 0x000fe40000f21670 */
[----:B------:R-:W-:Y:S02]  /*8f50*/  IADD3 R4, R17, 0x38, RZ ;  /* 0x0000003811047810 */ /* 0x000fe40007ffe0ff */
[----:B----4-:R-:W-:Y:S01]  /*8f60*/  FSEL R166, R166, -INF , !P0 ;  /* 0xff800000a6a67808 */ /* 0x010fe20004000000 */
[----:B------:R-:W3:Y:S01]  /*8f70*/  MUFU.TANH R136, R136 ;  /* 0x0000008800887308 */ /* 0x000ee20000002400 */
[-C--:B------:R-:W-:Y:S02]  /*8f80*/  ISETP.GE.AND P0, PT, R5, R216.reuse, PT ;  /* 0x000000d80500720c */ /* 0x080fe40003f06270 */
[----:B------:R-:W-:Y:S02]  /*8f90*/  FSEL R152, R152, -INF , !P6 ;  /* 0xff80000098987808 */ /* 0x000fe40007000000 */
[----:B------:R-:W-:-:S02]  /*8fa0*/  ISETP.GE.AND P6, PT, R4, R216, PT ;  /* 0x000000d80400720c */ /* 0x000fc40003fc6270 */
[-C--:B------:R-:W-:Y:S01]  /*8fb0*/  ISETP.LT.OR P0, PT, R5, R217.reuse, P0 ;  /* 0x000000d90500720c */ /* 0x080fe20000701670 */
[----:B------:R-:W4:Y:S01]  /*8fc0*/  MUFU.TANH R149, R149 ;  /* 0x0000009500957308 */ /* 0x000f220000002400 */
[C---:B------:R-:W-:Y:S02]  /*8fd0*/  ISETP.LT.OR P6, PT, R4.reuse, R217, P6 ;  /* 0x000000d90400720c */ /* 0x040fe400037c1670 */
[----:B-----5:R-:W-:Y:S02]  /*8fe0*/  FSEL R151, R151, -INF , !P0 ;  /* 0xff80000097977808 */ /* 0x020fe40004000000 */
[----:B------:R-:W-:Y:S02]  /*8ff0*/  ISETP.GE.AND P0, PT, R4, R218, PT ;  /* 0x000000da0400720c */ /* 0x000fe40003f06270 */
[----:B--2---:R-:W-:Y:S02]  /*9000*/  FSEL R137, R137, -INF , !P6 ;  /* 0xff80000089897808 */ /* 0x004fe40007000000 */
[----:B------:R-:W-:-:S02]  /*9010*/  ISETP.GT.AND P6, PT, R211, R204, PT ;  /* 0x000000ccd300720c */ /* 0x000fc40003fc4270 */
[----:B------:R-:W-:Y:S02]  /*9020*/  ISETP.LT.OR P0, PT, R4, R219, P0 ;  /* 0x000000db0400720c */ /* 0x000fe40000701670 */
[----:B------:R-:W-:Y:S02]  /*9030*/  IADD3 R17, R17, 0x39, RZ ;  /* 0x0000003911117810 */ /* 0x000fe40007ffe0ff */
[----:B------:R-:W-:Y:S02]  /*9040*/  FSEL R139, R139, -INF , !P1 ;  /* 0xff8000008b8b7808 */ /* 0x000fe40004800000 */
[----:B-1----:R-:W-:Y:S02]  /*9050*/  FSEL R138, R138, -INF , !P0 ;  /* 0xff8000008a8a7808 */ /* 0x002fe40004000000 */
[C---:B------:R-:W-:Y:S02]  /*9060*/  ISETP.GE.AND P1, PT, R17.reuse, R218, PT ;  /* 0x000000da1100720c */ /* 0x040fe40003f26270 */
[----:B------:R-:W-:-:S02]  /*9070*/  ISETP.GE.AND P0, PT, R17, R216, PT ;  /* 0x000000d81100720c */ /* 0x000fc40003f06270 */
[C---:B------:R-:W-:Y:S02]  /*9080*/  ISETP.LT.OR P1, PT, R17.reuse, R219, P1 ;  /* 0x000000db1100720c */ /* 0x040fe40000f21670 */
[----:B------:R-:W-:Y:S02]  /*9090*/  ISETP.LT.OR P0, PT, R17, R217, P0 ;  /* 0x000000d91100720c */ /* 0x000fe40000701670 */
[----:B---3--:R-:W-:Y:S02]  /*90a0*/  FSEL R136, R136, -INF , !P1 ;  /* 0xff80000088887808 */ /* 0x008fe40004800000 */
[----:B----4-:R-:W-:Y:S01]  /*90b0*/  FSEL R149, R149, -INF , !P0 ;  /* 0xff80000095957808 */ /* 0x010fe20004000000 */
[----:B------:R-:W-:Y:S05]  /*90c0*/  @!P6 BRA `(.L_x_2883) ;  /* 0x00000ae00000e947 */ /* 0x000fea0003800000 */
[----:B------:R-:W-:Y:S05]  /*90d0*/  @!P3 BRA `(.L_x_2884) ;  /* 0x000003a00000b947 */ /* 0x000fea0003800000 */
[----:B------:R-:W1:Y:S01]  /*90e0*/  I2F.RP R4, R0 ;  /* 0x0000000000047306 */ /* 0x000e620000209400 */
[----:B------:R-:W-:Y:S02]  /*90f0*/  IMAD.SHL.U32 R6, R211, 0x40, RZ ;  /* 0x00000040d3067824 */ /* 0x000fe400078e00ff */
[----:B------:R-:W-:-:S03]  /*9100*/  IMAD.MOV.U32 R10, RZ, RZ, RZ ;  /* 0x000000ffff0a7224 */ /* 0x000fc600078e00ff */
[----:B------:R-:W-:Y:S02]  /*9110*/  IABS R8, R6 ;  /* 0x0000000600087213 */ /* 0x000fe40000000000 */
[C---:B------:R-:W-:Y:S02]  /*9120*/  IADD3 R9, R6.reuse, -0x40, RZ ;  /* 0xffffffc006097810 */ /* 0x040fe40007ffe0ff */
[----:B------:R-:W-:Y:S01]  /*9130*/  LOP3.LUT R6, R6, c[0x0][0x2d0], RZ, 0x3c, !PT ;  /* 0x0000b40006067a12 */ /* 0x000fe200078e3cff */
[----:B-1----:R-:W1:Y:S02]  /*9140*/  MUFU.RCP R11, R4 ;  /* 0x00000004000b7308 */ /* 0x002e640000001000 */
[----:B-1----:R-:W-:Y:S02]  /*9150*/  IADD3 R11, R11, 0xffffffe, RZ ;  /* 0x0ffffffe0b0b7810 */ /* 0x002fe40007ffe0ff */
[----:B------:R-:W-:Y:S02]  /*9160*/  IABS R4, R9 ;  /* 0x0000000900047213 */ /* 0x000fe40000000000 */
[----:B------:R-:W-:-:S02]  /*9170*/  LOP3.LUT R9, R9, c[0x0][0x2d0], RZ, 0x3c, !PT ;  /* 0x0000b40009097a12 */ /* 0x000fc400078e3cff */
[----:B------:R-:W1:Y:S02]  /*9180*/  F2I.FTZ.U32.TRUNC.NTZ R11, R11 ;  /* 0x0000000b000b7305 */ /* 0x000e64000021f000 */
[----:B-1----:R-:W-:-:S04]  /*9190*/  IMAD.MOV R5, RZ, RZ, -R11 ;  /* 0x000000ffff057224 */ /* 0x002fc800078e0a0b */
[----:B------:R-:W-:-:S04]  /*91a0*/  IMAD R5, R5, R0, RZ ;  /* 0x0000000005057224 */ /* 0x000fc800078e02ff */
[----:B------:R-:W-:-:S06]  /*91b0*/  IMAD.HI.U32 R5, R11, R5, R10 ;  /* 0x000000050b057227 */ /* 0x000fcc00078e000a */
[----:B------:R-:W-:-:S05]  /*91c0*/  IMAD.HI.U32 R10, R5, R8, RZ ;  /* 0x00000008050a7227 */ /* 0x000fca00078e00ff */
[----:B------:R-:W-:-:S05]  /*91d0*/  IADD3 R7, -R10, RZ, RZ ;  /* 0x000000ff0a077210 */ /* 0x000fca0007ffe1ff */
[----:B------:R-:W-:Y:S02]  /*91e0*/  IMAD R7, R0, R7, R8 ;  /* 0x0000000700077224 */ /* 0x000fe400078e0208 */
[----:B------:R-:W-:-:S03]  /*91f0*/  IMAD.HI.U32 R8, R5, R4, RZ ;  /* 0x0000000405087227 */ /* 0x000fc600078e00ff */
[----:B------:R-:W-:Y:S01]  /*9200*/  ISETP.GT.U32.AND P1, PT, R0, R7, PT ;  /* 0x000000070000720c */ /* 0x000fe20003f24070 */
[----:B------:R-:W-:-:S04]  /*9210*/  IMAD.MOV R5, RZ, RZ, -R8 ;  /* 0x000000ffff057224 */ /* 0x000fc800078e0a08 */
[----:B------:R-:W-:-:S05]  /*9220*/  IMAD R5, R0, R5, R4 ;  /* 0x0000000500057224 */ /* 0x000fca00078e0204 */
[----:B------:R-:W-:-:S03]  /*9230*/  ISETP.GT.U32.AND P0, PT, R0, R5, PT ;  /* 0x000000050000720c */ /* 0x000fc60003f04070 */
[----:B------:R-:W-:Y:S01]  /*9240*/  @!P1 IMAD.IADD R7, R7, 0x1, -R0 ;  /* 0x0000000107079824 */ /* 0x000fe200078e0a00 */
[----:B------:R-:W-:-:S04]  /*9250*/  @!P1 IADD3 R10, R10, 0x1, RZ ;  /* 0x000000010a0a9810 */ /* 0x000fc80007ffe0ff */
[----:B------:R-:W-:-:S05]  /*9260*/  ISETP.GE.U32.AND P1, PT, R7, R0, PT ;  /* 0x000000000700720c */ /* 0x000fca0003f26070 */
[----:B------:R-:W-:Y:S02]  /*9270*/  @!P0 IADD3 R5, R5, -R0, RZ ;  /* 0x8000000005058210 */ /* 0x000fe40007ffe0ff */
[----:B------:R-:W-:Y:S02]  /*9280*/  @!P0 IADD3 R8, R8, 0x1, RZ ;  /* 0x0000000108088810 */ /* 0x000fe40007ffe0ff */
[----:B------:R-:W-:-:S04]  /*9290*/  ISETP.GE.AND P0, PT, R6, RZ, PT ;  /* 0x000000ff0600720c */ /* 0x000fc80003f06270 */
[----:B------:R-:W-:Y:S02]  /*92a0*/  @P1 IADD3 R10, R10, 0x1, RZ ;  /* 0x000000010a0a1810 */ /* 0x000fe40007ffe0ff */
[----:B------:R-:W-:Y:S02]  /*92b0*/  ISETP.GE.U32.AND P1, PT, R5, R0, PT ;  /* 0x000000000500720c */ /* 0x000fe40003f26070 */
[----:B------:R-:W-:-:S05]  /*92c0*/  LOP3.LUT R0, RZ, c[0x0][0x2d0], RZ, 0x33, !PT ;  /* 0x0000b400ff007a12 */ /* 0x000fca00078e33ff */
[----:B------:R-:W-:Y:S01]  /*92d0*/  @!P0 IMAD.MOV R10, RZ, RZ, -R10 ;  /* 0x000000ffff0a8224 */ /* 0x000fe200078e0a0a */
[----:B------:R-:W-:-:S04]  /*92e0*/  ISETP.NE.AND P0, PT, RZ, c[0x0][0x2d0], PT ;  /* 0x0000b400ff007a0c */ /* 0x000fc80003f05270 */
[----:B------:R-:W-:Y:S02]  /*92f0*/  SEL R5, R0, R10, !P0 ;  /* 0x0000000a00057207 */ /* 0x000fe40004000000 */
[----:B------:R-:W-:Y:S02]  /*9300*/  @P1 IADD3 R8, R8, 0x1, RZ ;  /* 0x0000000108081810 */ /* 0x000fe40007ffe0ff */
[----:B------:R-:W-:Y:S01]  /*9310*/  ISETP.GE.AND P1, PT, R9, RZ, PT ;  /* 0x000000ff0900720c */ /* 0x000fe20003f26270 */
[----:B------:R-:W-:-:S05]  /*9320*/  IMAD.WIDE R16, R5, 0x4, R214 ;  /* 0x0000000405107825 */ /* 0x000fca00078e02d6 */
[----:B------:R-:W2:Y:S07]  /*9330*/  LDG.E R7, [R16.64] ;  /* 0x0000000410077981 */ /* 0x000eae000c1e1900 */
[----:B------:R-:W-:-:S05]  /*9340*/  @!P1 IMAD.MOV R8, RZ, RZ, -R8 ;  /* 0x000000ffff089224 */ /* 0x000fca00078e0a08 */
[----:B------:R-:W-:-:S05]  /*9350*/  SEL R0, R0, R8, !P0 ;  /* 0x0000000800007207 */ /* 0x000fca0004000000 */
[----:B------:R-:W-:-:S05]  /*9360*/  IMAD.WIDE R10, R0, 0x4, R214 ;  /* 0x00000004000a7825 */ /* 0x000fca00078e02d6 */
[----:B------:R-:W2:Y:S01]  /*9370*/  LDG.E R6, [R10.64] ;  /* 0x000000040a067981 */ /* 0x000ea2000c1e1900 */
[----:B------:R-:W-:Y:S01]  /*9380*/  IADD3 R0, R5, -R0, RZ ;  /* 0x8000000005007210 */ /* 0x000fe20007ffe0ff */
[----:B------:R-:W-:-:S04]  /*9390*/  IMAD.MOV.U32 R5, RZ, RZ, 0x40 ;  /* 0x00000040ff057424 */ /* 0x000fc800078e00ff */
[----:B------:R-:W-:-:S05]  /*93a0*/  IMAD R5, R0, c[0x0][0x2d0], -R5 ;  /* 0x0000b40000057a24 */ /* 0x000fca00078e0a05 */
[----:B------:R-:W-:Y:S01]  /*93b0*/  SHF.R.S32.HI R0, RZ, 0x1f, R5 ;  /* 0x0000001fff007819 */ /* 0x000fe20000011405 */
[----:B------:R-:W-:-:S04]  /*93c0*/  IMAD.WIDE.U32 R8, R5, c[0x0][0x198], RZ ;  /* 0x0000660005087a25 */ /* 0x000fc800078e00ff */
[----:B------:R-:W-:-:S04]  /*93d0*/  IMAD R0, R0, c[0x0][0x198], RZ ;  /* 0x0000660000007a24 */ /* 0x000fc800078e02ff */
[----:B------:R-:W-:-:S05]  /*93e0*/  IMAD R0, R5, c[0x0][0x19c], R0 ;  /* 0x0000670005007a24 */ /* 0x000fca00078e0200 */
[----:B------:R-:W-:Y:S01]  /*93f0*/  IADD3 R9, R9, R0, RZ ;  /* 0x0000000009097210 */ /* 0x000fe20007ffe0ff */
[----:B--2---:R-:W-:-:S05]  /*9400*/  IMAD.IADD R6, R6, 0x1, -R7 ;  /* 0x0000000106067824 */ /* 0x004fca00078e0a07 */
[----:B------:R-:W-:Y:S01]  /*9410*/  SHF.R.S32.HI R4, RZ, 0x1f, R6 ;  /* 0x0000001fff047819 */ /* 0x000fe20000011406 */
[----:B------:R-:W-:-:S04]  /*9420*/  IMAD.WIDE.U32 R8, R6, c[0x0][0x180], R8 ;  /* 0x0000600006087a25 */ /* 0x000fc800078e0008 */
[----:B------:R-:W-:-:S04]  /*9430*/  IMAD R5, R4, c[0x0][0x180], RZ ;  /* 0x0000600004057a24 */ /* 0x000fc800078e02ff */
[----:B------:R-:W-:Y:S01]  /*9440*/  IMAD R5, R6, c[0x0][0x184], R5 ;  /* 0x0000610006057a24 */ /* 0x000fe200078e0205 */
[----:B------:R-:W-:-:S03]  /*9450*/  MOV R7, R8 ;  /* 0x0000000800077202 */ /* 0x000fc60000000f00 */
[----:B------:R-:W-:Y:S01]  /*9460*/  IMAD.IADD R6, R9, 0x1, R5 ;  /* 0x0000000109067824 */ /* 0x000fe200078e0205 */
[----:B------:R-:W-:Y:S05]  /*9470*/  BRA `(.L_x_2885) ;  /* 0x0000003000007947 */ /* 0x000fea0003800000 */
.L_x_2884:
[----:B------:R-:W-:-:S05]  /*9480*/  IMAD.MOV.U32 R7, RZ, RZ, c[0x0][0x198] ;  /* 0x00006600ff077624 */ /* 0x000fca00078e00ff */
[----:B------:R-:W-:-:S04]  /*9490*/  LEA R7, -R7, RZ, 0x6 ;  /* 0x000000ff07077211 */ /* 0x000fc800078e31ff */
[----:B------:R-:W-:Y:S02]  /*94a0*/  SHF.R.S32.HI R6, RZ, 0x1f, R7 ;  /* 0x0000001fff067819 */ /* 0x000fe40000011407 */
.L_x_2885:
        /* <DEDUP_REMOVED lines=34> */
[----:B------:R-:W-:Y:S01]  /*96d0*/  @!P5 LEA.HI.X R29, R5, R223, R4, 0x1, P1 ;  /* 0x000000df051dd211 */ /* 0x000fe200008f0c04 */
[----:B------:R-:W-:Y:S01]  /*96e0*/  @!PT LDS RZ, [RZ] ;  /* 0x00000000fffff984 */ /* 0x000fe20000000800 */
[----:B------:R-:W-:Y:S01]  /*96f0*/  @!PT LDS RZ, [RZ] ;  /* 0x00000000fffff984 */ /* 0x000fe20000000800 */
[----:B------:R-:W-:Y:S01]  /*9700*/  @!PT LDS RZ, [RZ] ;  /* 0x00000000fffff984 */ /* 0x000fe20000000800 */
[----:B------:R1:W-:Y:S01]  /*9710*/  @!P4 LDGSTS.E.BYPASS.LTC128B.128 [R210+0x8000], [R142.64+0x80] ;  /* 0x080000808ed2cfae */ /* 0x0003e2000b901d44 */
[----:B------:R-:W-:Y:S02]  /*9720*/  @!P4 LEA R18, P1, R9, c[0x0][0x168], 0x1 ;  /* 0x00005a000912ca11 */ /* 0x000fe400078208ff */
        /* <DEDUP_REMOVED lines=9> */
[----:B------:R1:W-:Y:S02]  /*97c0*/  @!P2 LDGSTS.E.BYPASS.LTC128B.128 [R210+0xa000], [R16.64+0x100] ;  /* 0x0a00010010d2afae */ /* 0x0003e4000b901d44 */
[----:B------:R-:W-:Y:S01]  /*97d0*/  IMAD.X R5, R205, 0x1, R4, P1 ;  /* 0x00000001cd057824 */ /* 0x000fe200008e0604 */
[----:B------:R-:W-:Y:S01]  /*97e0*/  @!P2 LEA.HI.X R147, R0, c[0x0][0x16c], R9, 0x1, P0 ;  /* 0x00005b000093aa11 */ /* 0x000fe200000f0c09 */
[----:B------:R1:W-:Y:S01]  /*97f0*/  @P5 STS.128 [R210+0x6800], RZ ;  /* 0x006800ffd2005388 */ /* 0x0003e20000000c00 */
[----:B------:R-:W-:-:S03]  /*9800*/  @!P4 IADD3 R9, P0, R133, R8, RZ ;  /* 0x000000088509c210 */ /* 0x000fc60007f1e0ff */
[----:B------:R-:W-:Y:S01]  /*9810*/  @!PT LDS RZ, [RZ] ;  /* 0x00000000fffff984 */ /* 0x000fe20000000800 */
[----:B------:R-:W-:Y:S01]  /*9820*/  @!PT LDS RZ, [RZ] ;  /* 0x00000000fffff984 */ /* 0x000fe20000000800 */
[----:B------:R-:W-:Y:S01]  /*9830*/  @!PT LDS RZ, [RZ] ;  /* 0x00000000fffff984 */ /* 0x000fe20000000800 */
[----:B------:R1:W-:Y:S02]  /*9840*/  @!P5 LDGSTS.E.BYPASS.LTC128B.128 [R210+0x6800], [R140.64] ;  /* 0x068000008cd2dfae */ /* 0x0003e4000b901d44 */
[----:B------:R-:W-:Y:S01]  /*9850*/  @!P4 IMAD.X R0, R134, 0x1, R5, P0 ;  /* 0x000000018600c824 */ /* 0x000fe200000e0605 */
[C---:B------:R-:W-:Y:S01]  /*9860*/  @!P4 LEA R156, P0, R9.reuse, c[0x0][0x168], 0x1 ;  /* 0x00005a00099cca11 */ /* 0x040fe200078008ff */
[----:B------:R1:W-:Y:S03]  /*9870*/  @P4 STS.128 [R210+0x8800], RZ ;  /* 0x008800ffd2004388 */ /* 0x0003e60000000c00 */
[----:B------:R-:W-:Y:S01]  /*9880*/  @!P4 LEA.HI.X R157, R9, c[0x0][0x16c], R0, 0x1, P0 ;  /* 0x00005b00099dca11 */ /* 0x000fe200000f0c00 */
[----:B------:R-:W-:Y:S01]  /*9890*/  @!PT LDS RZ, [RZ] ;  /* 0x00000000fffff984 */ /* 0x000fe20000000800 */
[----:B------:R-:W-:Y:S01]  /*98a0*/  @!PT LDS RZ, [RZ] ;  /* 0x00000000fffff984 */ /* 0x000fe20000000800 */
[----:B------:R-:W-:Y:S01]  /*98b0*/  @!PT LDS RZ, [RZ] ;  /* 0x00000000fffff984 */ /* 0x000fe20000000800 */
[----:B------:R1:W-:Y:S01]  /*98c0*/  @!P4 LDGSTS.E.BYPASS.LTC128B.128 [R210+0x8800], [R34.64+0x80] ;  /* 0x0880008022d2cfae */ /* 0x0003e2000b901d44 */
[----:B--2---:R-:W-:-:S03]  /*98d0*/  @!P5 LEA R144, P0, R8, R222, 0x1 ;  /* 0x000000de0890d211 */ /* 0x004fc600078008ff */
[----:B------:R1:W-:Y:S01]  /*98e0*/  @P2 STS.128 [R210+0xa800], RZ ;  /* 0x00a800ffd2002388 */ /* 0x0003e20000000c00 */
[----:B------:R-:W-:-:S03]  /*98f0*/  @!P5 LEA.HI.X R145, R8, R223, R5, 0x1, P0 ;  /* 0x000000df0891d211 */ /* 0x000fc600000f0c05 */
        /* <DEDUP_REMOVED lines=39> */
.L_x_2887:
[----:B------:R-:W-:Y:S05]  /*9b70*/  BSYNC B0 ;  /* 0x0000000000007941 */ /* 0x000fea0003800000 */
.L_x_2886:
[----:B------:R-:W0:Y:S01]  /*9b80*/  LDGDEPBAR ;  /* 0x00000000000079af */ /* 0x000e220000000000 */
[----:B------:R-:W-:-:S04]  /*9b90*/  LEA R222, P0, R7, R222, 0x1 ;  /* 0x000000de07de7211 */ /* 0x000fc800078008ff */
[----:B------:R-:W-:Y:S02]  /*9ba0*/  LEA.HI.X R223, R7, R223, R6, 0x1, P0 ;  /* 0x000000df07df7211 */ /* 0x000fe400000f0c06 */
.L_x_2883:
[----:B--2---:R-:W-:Y:S01]  /*9bb0*/  FMNMX.FTZ R5, R132, R32, !PT ;  /* 0x0000002084057209 */ /* 0x004fe20007810000 */
        /* <DEDUP_REMOVED lines=57> */
[----:B------:R-:W-:Y:S01]  /*9f50*/  FADD.FTZ R6, R3, -R6 ;  /* 0x8000000603067221 */ /* 0x000fe20000010000 */
[----:B------:R-:W-:Y:S01]  /*9f60*/  LDSM.16.MT88.4 R132, [R194+0xc800] ;  /* 0x00c80000c284783b */ /* 0x000fe20000004200 */
        /* <DEDUP_REMOVED lines=8> */
[--C-:B------:R-:W-:Y:S01]  /*9ff0*/  FFMA.FTZ R155, R26, c[0x0][0x23c], -R153.reuse ;  /* 0x00008f001a9b7a23 */ /* 0x100fe20000010899 */
[----:B------:R-:W-:Y:S01]  /*a000*/  LDSM.16.MT88.4 R28, [R192+0xc800] ;  /* 0x00c80000c01c783b */ /* 0x000fe20000004200 */
[--C-:B------:R-:W-:Y:S02]  /*a010*/  FFMA.FTZ R156, R24, c[0x0][0x23c], -R153.reuse ;  /* 0x00008f00189c7a23 */ /* 0x100fe40000010899 */
[----:B------:R-:W-:-:S02]  /*a020*/  FFMA.FTZ R157, R22, c[0x0][0x23c], -R153 ;  /* 0x00008f00169d7a23 */ /* 0x000fc40000010899 */
[--C-:B------:R-:W-:Y:S01]  /*a030*/  FFMA.FTZ R158, R20, c[0x0][0x23c], -R153.reuse ;  /* 0x00008f00149e7a23 */ /* 0x100fe20000010899 */
[----:B------:R-:W3:Y:S01]  /*a040*/  MUFU.EX2 R141, R141 ;  /* 0x0000008d008d7308 */ /* 0x000ee20000000800 */
[--C-:B------:R-:W-:Y:S02]  /*a050*/  FFMA.FTZ R159, R27, c[0x0][0x23c], -R150.reuse ;  /* 0x00008f001b9f7a23 */ /* 0x100fe40000010896 */
[--C-:B------:R-:W-:Y:S02]  /*a060*/  FFMA.FTZ R162, R25, c[0x0][0x23c], -R150.reuse ;  /* 0x00008f0019a27a23 */ /* 0x100fe40000010896 */
[--C-:B------:R-:W-:Y:S01]  /*a070*/  FFMA.FTZ R160, R23, c[0x0][0x23c], -R150.reuse ;  /* 0x00008f0017a07a23 */ /* 0x100fe20000010896 */
[----:B------:R-:W-:Y:S01]  /*a080*/  LDSM.16.MT88.4 R24, [R196+0xe800] ;  /* 0x00e80000c418783b */ /* 0x000fe20000004200 */
[----:B------:R-:W-:Y:S01]  /*a090*/  FFMA.FTZ R161, R21, c[0x0][0x23c], -R150 ;  /* 0x00008f0015a17a23 */ /* 0x000fe20000010896 */
[----:B------:R-:W-:Y:S01]  /*a0a0*/  MUFU.EX2 R140, R140 ;  /* 0x0000008c008c7308 */ /* 0x000fe20000000800 */
[----:B--2---:R-:W-:Y:S01]  /*a0b0*/  F2FP.BF16.PACK_AB R4, R143, R144 ;  /* 0x000000908f04723e */ /* 0x004fe200000010ff */
[----:B------:R-:W-:Y:S01]  /*a0c0*/  LDSM.16.MT88.4 R20, [R194+0xe800] ;  /* 0x00e80000c214783b */ /* 0x000fe20000004200 */
[----:B------:R-:W-:-:S02]  /*a0d0*/  FFMA.FTZ R171, R166, c[0x0][0x23c], -R153 ;  /* 0x00008f00a6ab7a23 */ /* 0x000fc40000010899 */
[--C-:B------:R-:W-:Y:S02]  /*a0e0*/  FFMA.FTZ R164, R164, c[0x0][0x23c], -R153.reuse ;  /* 0x00008f00a4a47a23 */ /* 0x100fe40000010899 */
[--C-:B------:R-:W-:Y:S01]  /*a0f0*/  FFMA.FTZ R169, R174, c[0x0][0x23c], -R153.reuse ;  /* 0x00008f00aea97a23 */ /* 0x100fe20000010899 */
[----:B------:R-:W2:Y:S01]  /*a100*/  MUFU.EX2 R2, R2 ;  /* 0x0000000200027308 */ /* 0x000ea20000000800 */
[----:B---3--:R-:W-:Y:S01]  /*a110*/  F2FP.BF16.PACK_AB R6, R141, R142 ;  /* 0x0000008e8d06723e */ /* 0x008fe200000010ff */
[----:B------:R-:W-:Y:S02]  /*a120*/  FFMA.FTZ R168, R172, c[0x0][0x23c], -R153 ;  /* 0x00008f00aca87a23 */ /* 0x000fe40000010899 */
[--C-:B------:R-:W-:Y:S02]  /*a130*/  FFMA.FTZ R166, R173, c[0x0][0x23c], -R150.reuse ;  /* 0x00008f00ada67a23 */ /* 0x100fe40000010896 */
[--C-:B------:R-:W-:Y:S02]  /*a140*/  FFMA.FTZ R167, R167, c[0x0][0x23c], -R150.reuse ;  /* 0x00008f00a7a77a23 */ /* 0x100fe40000010896 */
[----:B------:R-:W-:Y:S01]  /*a150*/  MUFU.EX2 R0, R0 ;  /* 0x0000000000007308 */ /* 0x000fe20000000800 */
[----:B------:R-:W-:-:S02]  /*a160*/  FFMA.FTZ R165, R165, c[0x0][0x23c], -R150 ;  /* 0x00008f00a5a57a23 */ /* 0x000fc40000010896 */
[--C-:B------:R-:W-:Y:S02]  /*a170*/  FFMA.FTZ R170, R163, c[0x0][0x23c], -R150.reuse ;  /* 0x00008f00a3aa7a23 */ /* 0x100fe40000010896 */
[--C-:B------:R-:W-:Y:S02]  /*a180*/  FFMA.FTZ R163, R152, c[0x0][0x23c], -R153.reuse ;  /* 0x00008f0098a37a23 */ /* 0x100fe40000010899 */
[--C-:B------:R-:W-:Y:S01]  /*a190*/  FFMA.FTZ R154, R154, c[0x0][0x23c], -R153.reuse ;  /* 0x00008f009a9a7a23 */ /* 0x100fe20000010899 */
[----:B------:R-:W3:Y:S01]  /*a1a0*/  MUFU.EX2 R147, R147 ;  /* 0x0000009300937308 */ /* 0x000ee20000000800 */
[----:B--2---:R-:W-:Y:S01]  /*a1b0*/  F2FP.BF16.PACK_AB R5, R2, R140 ;  /* 0x0000008c0205723e */ /* 0x004fe200000010ff */
[----:B------:R-:W-:Y:S02]  /*a1c0*/  FFMA.FTZ R152, R138, c[0x0][0x23c], -R153 ;  /* 0x00008f008a987a23 */ /* 0x000fe40000010899 */
[--C-:B------:R-:W-:Y:S02]  /*a1d0*/  FFMA.FTZ R151, R151, c[0x0][0x23c], -R150.reuse ;  /* 0x00008f0097977a23 */ /* 0x100fe40000010896 */
[----:B------:R-:W-:-:S02]  /*a1e0*/  FFMA.FTZ R172, R139, c[0x0][0x23c], -R150 ;  /* 0x00008f008bac7a23 */ /* 0x000fc40000010896 */
[----:B------:R-:W2:Y:S01]  /*a1f0*/  MUFU.EX2 R148, R148 ;  /* 0x0000009400947308 */ /* 0x000ea20000000800 */
[--C-:B------:R-:W-:Y:S02]  /*a200*/  FFMA.FTZ R173, R137, c[0x0][0x23c], -R150.reuse ;  /* 0x00008f0089ad7a23 */ /* 0x100fe40000010896 */
[----:B------:R-:W-:Y:S02]  /*a210*/  FFMA.FTZ R153, R136, c[0x0][0x23c], -R153 ;  /* 0x00008f0088997a23 */ /* 0x000fe40000010899 */
[----:B------:R-:W-:Y:S01]  /*a220*/  FFMA.FTZ R150, R149, c[0x0][0x23c], -R150 ;  /* 0x00008f0095967a23 */ /* 0x000fe20000010896 */
[----:B------:R-:W-:Y:S02]  /*a230*/  LDSM.16.MT88.4 R136, [R194+0xd800] ;  /* 0x00d80000c288783b */ /* 0x000fe40000004200 */
[----:B------:R-:W4:Y:S01]  /*a240*/  MUFU.EX2 R3, R3 ;  /* 0x0000000300037308 */ /* 0x000f220000000800 */
[----:B---3--:R-:W-:Y:S01]  /*a250*/  F2FP.BF16.PACK_AB R7, R147, R0 ;  /* 0x000000009307723e */ /* 0x008fe200000010ff */
[----:B--2---:R-:W-:-:S06]  /*a260*/  FMUL.FTZ R120, R120, R148 ;  /* 0x0000009478787220 */ /* 0x004fcc0000410000 */
        /* <DEDUP_REMOVED lines=62> */
[----:B---3--:R-:W-:Y:S01]  /*a650*/  HMMA.16816.F32.BF16 R104, R4, R16, R104 ;  /* 0x000000100468723c */ /* 0x008fe20000041868 */
[----:B------:R-:W-:Y:S02]  /*a660*/  FMUL.FTZ R45, R45, R148 ;  /* 0x000000942d2d7220 */ /* 0x000fe40000410000 */
[-C--:B------:R-:W-:Y:S01]  /*a670*/  FMUL.FTZ R46, R46, R3.reuse ;  /* 0x000000032e2e7220 */ /* 0x080fe20000410000 */
[----:B------:R-:W-:Y:S01]  /*a680*/  MUFU.EX2 R168, R168 ;  /* 0x000000a800a87308 */ /* 0x000fe20000000800 */
[----:B------:R-:W-:-:S02]  /*a690*/  FMUL.FTZ R47, R47, R3 ;  /* 0x000000032f2f7220 */ /* 0x000fc40000410000 */
[-C--:B------:R-:W-:Y:S01]  /*a6a0*/  FMUL.FTZ R48, R48, R148.reuse ;  /* 0x0000009430307220 */ /* 0x080fe20000410000 */
[C---:B------:R-:W-:Y:S01]  /*a6b0*/  HMMA.16816.F32.BF16 R100, R4.reuse, R18, R100 ;  /* 0x000000120464723c */ /* 0x040fe20000041864 */
[-C--:B------:R-:W-:Y:S01]  /*a6c0*/  FMUL.FTZ R49, R49, R148.reuse ;  /* 0x0000009431317220 */ /* 0x080fe20000410000 */
[----:B------:R-:W3:Y:S01]  /*a6d0*/  LDSM.16.MT88.4 R16, [R193+0xe000] ;  /* 0x00e00000c110783b */ /* 0x000ee20000004200 */
[-C--:B------:R-:W-:Y:S01]  /*a6e0*/  FMUL.FTZ R50, R50, R3.reuse ;  /* 0x0000000332327220 */ /* 0x080fe20000410000 */
[----:B------:R-:W-:Y:S01]  /*a6f0*/  MUFU.EX2 R171, R171 ;  /* 0x000000ab00ab7308 */ /* 0x000fe20000000800 */
[----:B------:R-:W-:Y:S02]  /*a700*/  FMUL.FTZ R51, R51, R3 ;  /* 0x0000000333337220 */ /* 0x000fe40000410000 */
[-C--:B------:R-:W-:Y:S01]  /*a710*/  FMUL.FTZ R60, R60, R148.reuse ;  /* 0x000000943c3c7220 */ /* 0x080fe20000410000 */
[----:B-----5:R-:W-:Y:S01]  /*a720*/  HMMA.16816.F32.BF16 R44, R4, R8, R44 ;  /* 0x00000008042c723c */ /* 0x020fe2000004182c */
[----:B------:R-:W-:-:S02]  /*a730*/  FMUL.FTZ R61, R61, R148 ;  /* 0x000000943d3d7220 */ /* 0x000fc40000410000 */
[-C--:B------:R-:W-:Y:S01]  /*a740*/  FMUL.FTZ R62, R62, R3.reuse ;  /* 0x000000033e3e7220 */ /* 0x080fe20000410000 */
[----:B------:R-:W5:Y:S01]  /*a750*/  MUFU.EX2 R166, R166 ;  /* 0x000000a600a67308 */ /* 0x000f620000000800 */
        /* <DEDUP_REMOVED lines=97> */
[----:B-----5:R-:W-:Y:S01]  /*ad70*/  FADD.FTZ R0, R166, R161 ;  /* 0x000000a1a6007221 */ /* 0x020fe20000010000 */
        /* <DEDUP_REMOVED lines=30> */
[C---:B----4-:R-:W-:Y:S08]  /*af60*/  HMMA.16816.F32.BF16 R84, R4.reuse, R20, R84 ;  /* 0x000000140454723c */ /* 0x050ff00000041854 */
[C---:B------:R-:W-:Y:S01]  /*af70*/  HMMA.16816.F32.BF16 R88, R4.reuse, R22, R88 ;  /* 0x000000160458723c */ /* 0x040fe20000041858 */
[----:B------:R-:W-:Y:S07]  /*af80*/  LDSM.16.MT88.4 R20, [R194+0xf000] ;  /* 0x00f00000c214783b */ /* 0x000fee0000004200 */
[C---:B---3--:R-:W-:Y:S08]  /*af90*/  HMMA.16816.F32.BF16 R92, R4.reuse, R16, R92 ;  /* 0x00000010045c723c */ /* 0x048ff0000004185c */
        /* <DEDUP_REMOVED lines=90> */
.L_x_2880:
        /* <DEDUP_REMOVED lines=12> */
.L_x_2892:
        /* <DEDUP_REMOVED lines=66> */
.L_x_2889:
[C---:B------:R-:W-:Y:S02]  /*ba20*/  ISETP.GE.AND P5, PT, R212.reuse, c[0x0][0x220], PT ;  /* 0x00008800d4007a0c */ /* 0x040fe40003fa6270 */
[C---:B------:R-:W-:Y:S02]  /*ba30*/  IADD3 R224, R212.reuse, 0x40, RZ ;  /* 0x00000040d4e07810 */ /* 0x040fe40007ffe0ff */
[-C--:B------:R-:W-:Y:S02]  /*ba40*/  LEA R230, P0, R231, R228.reuse, 0x1 ;  /* 0x000000e4e7e67211 */ /* 0x080fe400078008ff */
[----:B------:R-:W-:Y:S02]  /*ba50*/  IADD3 R3, R212, 0x80, RZ ;  /* 0x00000080d4037810 */ /* 0x000fe40007ffe0ff */
[----:B------:R-:W-:Y:S02]  /*ba60*/  ISETP.GE.AND P4, PT, R224, c[0x0][0x220], PT ;  /* 0x00008800e0007a0c */ /* 0x000fe40003f86270 */
[----:B------:R-:W-:Y:S02]  /*ba70*/  ISETP.GE.AND P2, PT, R3, c[0x0][0x220], PT ;  /* 0x0000880003007a0c */ /* 0x000fe40003f46270 */
[C---:B------:R-:W-:Y:S01]  /*ba80*/  IADD3 R3, P1, R208.reuse, R231, RZ ;  /* 0x000000e7d0037210 */ /* 0x040fe20007f3e0ff */
[----:B------:R-:W-:Y:S01]  /*ba90*/  @P5 STS.128 [R210+0xc000], RZ ;  /* 0x00c000ffd2005388 */ /* 0x000fe20000000c00 */
[-C--:B------:R-:W-:Y:S02]  /*baa0*/  LEA.HI.X R231, R231, R229.reuse, R226, 0x1, P0 ;  /* 0x000000e5e7e77211 */ /* 0x080fe400000f0ce2 */
[----:B------:R-:W-:Y:S02]  /*bab0*/  @!P5 LEA R238, P6, R3, R228, 0x1 ;  /* 0x000000e403eed211 */ /* 0x000fe400078c08ff */
[----:B------:R-:W-:Y:S01]  /*bac0*/  IADD3.X R224, R207, R226, RZ, P1, !PT ;  /* 0x000000e2cfe07210 */ /* 0x000fe20000ffe4ff */
[----:B------:R-:W-:Y:S01]  /*bad0*/  @!PT LDS RZ, [RZ] ;  /* 0x00000000fffff984 */ /* 0x000fe20000000800 */
[----:B------:R-:W-:Y:S01]  /*bae0*/  @!PT LDS RZ, [RZ] ;  /* 0x00000000fffff984 */ /* 0x000fe20000000800 */
[----:B------:R-:W-:Y:S01]  /*baf0*/  @!PT LDS RZ, [RZ] ;  /* 0x00000000fffff984 */ /* 0x000fe20000000800 */
[----:B------:R1:W-:Y:S02]  /*bb00*/  @!P5 LDGSTS.E.BYPASS.LTC128B.128 [R210+0xc000], [R230.64] ;  /* 0x0c000000e6d2dfae */ /* 0x0003e4000b901d48 */
[CC--:B------:R-:W-:Y:S02]  /*bb10*/  @!P4 LEA R236, P1, R3.reuse, R228.reuse, 0x1 ;  /* 0x000000e403ecc211 */ /* 0x0c0fe400078208ff */
[CCC-:B------:R-:W-:Y:S02]  /*bb20*/  @!P5 LEA.HI.X R239, R3.reuse, R229.reuse, R224.reuse, 0x1, P6 ;  /* 0x000000e503efd211 */ /* 0x1c0fe400030f0ce0 */
        /* <DEDUP_REMOVED lines=14> */
[C-C-:B------:R-:W-:Y:S01]  /*bc10*/  @!P4 LEA.HI.X R241, R233.reuse, R229, R224.reuse, 0x1, P1 ;  /* 0x000000e5e9f1c211 */ /* 0x140fe200008f0ce0 */
[----:B------:R-:W-:Y:S01]  /*bc20*/  @!PT LDS RZ, [RZ] ;  /* 0x00000000fffff984 */ /* 0x000fe20000000800 */
[----:B------:R-:W-:Y:S01]  /*bc30*/  @!PT LDS RZ, [RZ] ;  /* 0x00000000fffff984 */ /* 0x000fe20000000800 */
[----:B------:R-:W-:Y:S01]  /*bc40*/  @!PT LDS RZ, [RZ] ;  /* 0x00000000fffff984 */ /* 0x000fe20000000800 */
[----:B------:R1:W-:Y:S01]  /*bc50*/  @!P2 LDGSTS.E.BYPASS.LTC128B.128 [R210+0x10000], [R230.64+0x100] ;  /* 0x10000100e6d2afae */ /* 0x0003e2000b901d48 */
[C---:B------:R-:W-:Y:S02]  /*bc60*/  @!P2 LEA R232, P0, R233.reuse, R228, 0x1 ;  /* 0x000000e4e9e8a211 */ /* 0x040fe400078008ff */
[----:B------:R-:W-:Y:S02]  /*bc70*/  IADD3 R3, P6, R208, R233, RZ ;  /* 0x000000e9d0037210 */ /* 0x000fe40007fde0ff */
[-C--:B------:R-:W-:Y:S01]  /*bc80*/  @!P2 LEA.HI.X R233, R233, R229.reuse, R224, 0x1, P0 ;  /* 0x000000e5e9e9a211 */ /* 0x080fe200000f0ce0 */
[----:B------:R-:W-:Y:S01]  /*bc90*/  @P5 STS.128 [R210+0xc800], RZ ;  /* 0x00c800ffd2005388 */ /* 0x000fe20000000c00 */
[----:B------:R-:W-:Y:S02]  /*bca0*/  IADD3.X R224, R207, R224, RZ, P6, !PT ;  /* 0x000000e0cfe07210 */ /* 0x000fe400037fe4ff */
[CC--:B------:R-:W-:Y:S02]  /*bcb0*/  @!P5 LEA R246, P6, R3.reuse, R228.reuse, 0x1 ;  /* 0x000000e403f6d211 */ /* 0x0c0fe400078c08ff */
[CC--:B------:R-:W-:Y:S01]  /*bcc0*/  @!P4 LEA R244, P1, R3.reuse, R228.reuse, 0x1 ;  /* 0x000000e403f4c211 */ /* 0x0c0fe200078208ff */
[----:B------:R-:W-:Y:S01]  /*bcd0*/  @!PT LDS RZ, [RZ] ;  /* 0x00000000fffff984 */ /* 0x000fe20000000800 */
[----:B------:R-:W-:Y:S01]  /*bce0*/  @!PT LDS RZ, [RZ] ;  /* 0x00000000fffff984 */ /* 0x000fe20000000800 */
[----:B------:R-:W-:Y:S01]  /*bcf0*/  @!PT LDS RZ, [RZ] ;  /* 0x00000000fffff984 */ /* 0x000fe20000000800 */
[----:B------:R2:W-:Y:S01]  /*bd00*/  @!P5 LDGSTS.E.BYPASS.LTC128B.128 [R210+0xc800], [R238.64] ;  /* 0x0c800000eed2dfae */ /* 0x0005e2000b901d48 */
[CCC-:B------:R-:W-:Y:S02]  /*bd10*/  @!P5 LEA.HI.X R247, R3.reuse, R229.reuse, R224.reuse, 0x1, P6 ;  /* 0x000000e503f7d211 */ /* 0x1c0fe400030f0ce0 */
[CCC-:B------:R-:W-:Y:S02]  /*bd20*/  @!P4 LEA.HI.X R245, R3.reuse, R229.reuse, R224.reuse, 0x1, P1 ;  /* 0x000000e503f5c211 */ /* 0x1c0fe400008f0ce0 */
[C---:B------:R-:W-:Y:S01]  /*bd30*/  @!P2 LEA R228, P0, R3.reuse, R228, 0x1 ;  /* 0x000000e403e4a211 */ /* 0x040fe200078008ff */
[----:B------:R-:W-:Y:S03]  /*bd40*/  @P4 STS.128 [R210+0xe800], RZ ;  /* 0x00e800ffd2004388 */ /* 0x000fe60000000c00 */
[----:B------:R-:W-:Y:S02]  /*bd50*/  @!P2 LEA.HI.X R229, R3, R229, R224, 0x1, P0 ;  /* 0x000000e503e5a211 */ /* 0x000fe400000f0ce0 */
[----:B------:R-:W-:Y:S01]  /*bd60*/  ISETP.GT.AND P0, PT, R211, R204, PT ;  /* 0x000000ccd300720c */ /* 0x000fe20003f04270 */
        /* <DEDUP_REMOVED lines=40> */
[----:B------:R-:W1:Y:S06]  /*bff0*/  LDSM.16.M88.4 R136, [R201+0x6000] ;  /* 0x00600000c988783b */ /* 0x000e6c0000000200 */
[----:B------:R-:W2:Y:S06]  /*c000*/  LDSM.16.M88.4 R140, [R201+0x6800] ;  /* 0x00680000c98c783b */ /* 0x000eac0000000200 */
[----:B------:R-:W2:Y:S06]  /*c010*/  LDSM.16.M88.4 R144, [R201+0x7000] ;  /* 0x00700000c990783b */ /* 0x000eac0000000200 */
[----:B------:R-:W0:Y:S06]  /*c020*/  LDGDEPBAR ;  /* 0x00000000000079af */ /* 0x000e2c0000000000 */
[----:B------:R-:W3:Y:S06]  /*c030*/  LDSM.16.M88.4 R148, [R201+0x7800] ;  /* 0x00780000c994783b */ /* 0x000eec0000000200 */
[----:B------:R-:W-:Y:S06]  /*c040*/  LDSM.16.M88.4 R152, [R200] ;  /* 0x00000000c898783b */ /* 0x000fec0000000200 */
[----:B------:R-:W3:Y:S01]  /*c050*/  LDSM.16.M88.4 R156, [R199] ;  /* 0x00000000c79c783b */ /* 0x000ee20000000200 */
[C---:B-1----:R-:W-:Y:S05]  /*c060*/  HMMA.16816.F32.BF16 R4, R132.reuse, R136, RZ ;  /* 0x000000888404723c */ /* 0x042fea00000418ff */
[----:B------:R-:W1:Y:S03]  /*c070*/  LDSM.16.M88.4 R160, [R191] ;  /* 0x00000000bfa0783b */ /* 0x000e660000000200 */
[C---:B------:R-:W-:Y:S03]  /*c080*/  HMMA.16816.F32.BF16 R8, R132.reuse, R138, RZ ;  /* 0x0000008a8408723c */ /* 0x040fe600000418ff */
[----:B------:R-:W1:Y:S06]  /*c090*/  LDSM.16.M88.4 R164, [R190] ;  /* 0x00000000bea4783b */ /* 0x000e6c0000000200 */
[----:B------:R-:W1:Y:S01]  /*c0a0*/  LDSM.16.M88.4 R168, [R189] ;  /* 0x00000000bda8783b */ /* 0x000e620000000200 */
[C---:B--2---:R-:W-:Y:S05]  /*c0b0*/  HMMA.16816.F32.BF16 R12, R132.reuse, R140, RZ ;  /* 0x0000008c840c723c */ /* 0x044fea00000418ff */
[----:B------:R-:W-:Y:S03]  /*c0c0*/  LDSM.16.M88.4 R172, [R198] ;  /* 0x00000000c6ac783b */ /* 0x000fe60000000200 */
[C---:B------:R-:W-:Y:S03]  /*c0d0*/  HMMA.16816.F32.BF16 R16, R132.reuse, R142, RZ ;  /* 0x0000008e8410723c */ /* 0x040fe600000418ff */
[----:B------:R-:W2:Y:S05]  /*c0e0*/  LDSM.16.M88.4 R176, [R195+0x6000] ;  /* 0x00600000c3b0783b */ /* 0x000eaa0000000200 */
[C---:B------:R-:W-:Y:S01]  /*c0f0*/  HMMA.16816.F32.BF16 R20, R132.reuse, R144, RZ ;  /* 0x000000908414723c */ /* 0x040fe200000418ff */
[----:B------:R-:W-:Y:S06]  /*c100*/  LDSM.16.M88.4 R136, [R195+0x7000] ;  /* 0x00700000c388783b */ /* 0x000fec0000000200 */
[----:B------:R-:W-:Y:S01]  /*c110*/  LDSM.16.M88.4 R140, [R195+0x7800] ;  /* 0x00780000c38c783b */ /* 0x000fe20000000200 */
[C---:B------:R-:W-:Y:S05]  /*c120*/  HMMA.16816.F32.BF16 R24, R132.reuse, R146, RZ ;  /* 0x000000928418723c */ /* 0x040fea00000418ff */
[----:B------:R-:W-:Y:S03]  /*c130*/  LDSM.16.M88.4 R144, [R197] ;  /* 0x00000000c590783b */ /* 0x000fe60000000200 */
[C---:B---3--:R-:W-:Y:S08]  /*c140*/  HMMA.16816.F32.BF16 R28, R132.reuse, R148, RZ ;  /* 0x00000094841c723c */ /* 0x048ff000000418ff */
[----:B------:R-:W-:Y:S01]  /*c150*/  HMMA.16816.F32.BF16 R32, R132, R150, RZ ;  /* 0x000000968420723c */ /* 0x000fe200000418ff */
[----:B------:R-:W3:Y:S06]  /*c160*/  LDSM.16.M88.4 R132, [R195+0x6800] ;  /* 0x00680000c384783b */ /* 0x000eec0000000200 */
[----:B------:R-:W2:Y:S01]  /*c170*/  LDSM.16.M88.4 R148, [R188] ;  /* 0x00000000bc94783b */ /* 0x000ea20000000200 */
[C---:B------:R-:W-:Y:S08]  /*c180*/  HMMA.16816.F32.BF16 R4, R152.reuse, R156, R4 ;  /* 0x0000009c9804723c */ /* 0x040ff00000041804 */
[C---:B------:R-:W-:Y:S01]  /*c190*/  HMMA.16816.F32.BF16 R8, R152.reuse, R158, R8 ;  /* 0x0000009e9808723c */ /* 0x040fe20000041808 */
[----:B------:R-:W-:Y:S07]  /*c1a0*/  LDSM.16.M88.4 R156, [R188+0x1000] ;  /* 0x00100000bc9c783b */ /* 0x000fee0000000200 */
        /* <DEDUP_REMOVED lines=8> */
[----:B------:R-:W1:Y:S06]  /*c230*/  LDSM.16.M88.4 R152, [R188+0x800] ;  /* 0x00080000bc98783b */ /* 0x000e6c0000000200 */
[----:B------:R-:W1:Y:S01]  /*c240*/  LDSM.16.M88.4 R168, [R201+0x8000] ;  /* 0x00800000c9a8783b */ /* 0x000e620000000200 */
[C---:B--2---:R-:W-:Y:S08]  /*c250*/  HMMA.16816.F32.BF16 R4, R172.reuse, R176, R4 ;  /* 0x000000b0ac04723c */ /* 0x044ff00000041804 */
[C---:B------:R-:W-:Y:S01]  /*c260*/  HMMA.16816.F32.BF16 R8, R172.reuse, R178, R8 ;  /* 0x000000b2ac08723c */ /* 0x040fe20000041808 */
[----:B------:R-:W-:Y:S07]  /*c270*/  LDSM.16.M88.4 R176, [R187] ;  /* 0x00000000bbb0783b */ /* 0x000fee0000000200 */
[C---:B---3--:R-:W-:Y:S08]  /*c280*/  HMMA.16816.F32.BF16 R12, R172.reuse, R132, R12 ;  /* 0x00000084ac0c723c */ /* 0x048ff0000004180c */
[C---:B------:R-:W-:Y:S01]  /*c290*/  HMMA.16816.F32.BF16 R16, R172.reuse, R134, R16 ;  /* 0x00000086ac10723c */ /* 0x040fe20000041810 */
[----:B------:R-:W2:Y:S07]  /*c2a0*/  LDSM.16.M88.4 R132, [R201+0x8800] ;  /* 0x00880000c984783b */ /* 0x000eae0000000200 */
[C---:B------:R-:W-:Y:S08]  /*c2b0*/  HMMA.16816.F32.BF16 R20, R172.reuse, R136, R20 ;  /* 0x00000088ac14723c */ /* 0x040ff00000041814 */
[C---:B------:R-:W-:Y:S01]  /*c2c0*/  HMMA.16816.F32.BF16 R24, R172.reuse, R138, R24 ;  /* 0x0000008aac18723c */ /* 0x040fe20000041818 */
[----:B------:R-:W3:Y:S07]  /*c2d0*/  LDSM.16.M88.4 R136, [R201+0x9000] ;  /* 0x00900000c988783b */ /* 0x000eee0000000200 */
        /* <DEDUP_REMOVED lines=15> */
[----:B------:R-:W1:Y:S06]  /*c3d0*/  LDSM.16.M88.4 R144, [R186] ;  /* 0x00000000ba90783b */ /* 0x000e6c0000000200 */
[----:B------:R-:W1:Y:S01]  /*c3e0*/  LDSM.16.M88.4 R160, [R195+0x8000] ;  /* 0x00800000c3a0783b */ /* 0x000e620000000200 */
[C---:B------:R-:W-:Y:S08]  /*c3f0*/  HMMA.16816.F32.BF16 R4, R164.reuse, R168, R4 ;  /* 0x000000a8a404723c */ /* 0x040ff00000041804 */
[C---:B------:R-:W-:Y:S01]  /*c400*/  HMMA.16816.F32.BF16 R8, R164.reuse, R170, R8 ;  /* 0x000000aaa408723c */ /* 0x040fe20000041808 */
[----:B------:R-:W-:Y:S07]  /*c410*/  LDSM.16.M88.4 R168, [R188+0x2000] ;  /* 0x00200000bca8783b */ /* 0x000fee0000000200 */
        /* <DEDUP_REMOVED lines=63> */
[C---:B------:R-:W-:Y:S08]  /*c810*/  HMMA.16816.F32.BF16 R8, R156.reuse, R162, R8 ;  /* 0x000000a29c08723c */ /* 0x040ff00000041808 */
        /* <DEDUP_REMOVED lines=8> */
[C---:B--2---:R-:W-:Y:S08]  /*c8a0*/  HMMA.16816.F32.BF16 R12, R164.reuse, R132, R12 ;  /* 0x00000084a40c723c */ /* 0x044ff0000004180c */
        /* <DEDUP_REMOVED lines=26> */
[----:B----4-:R-:W-:Y:S02]  /*ca50*/  FMUL.FTZ R235, R10, c[0x0][0x2ec] ;  /* 0x0000bb000aeb7a20 */ /* 0x010fe40000410000 */
[----:B------:R-:W-:Y:S02]  /*ca60*/  FMUL.FTZ R234, R11, c[0x0][0x2ec] ;  /* 0x0000bb000bea7a20 */ /* 0x000fe40000410000 */
        /* <DEDUP_REMOVED lines=8> */
[----:B------:R4:W1:Y:S01]  /*caf0*/  MUFU.TANH R13, R228 ;  /* 0x000000e4000d7308 */ /* 0x0008620000002400 */
        /* <DEDUP_REMOVED lines=13> */
[----:B----4-:R-:W-:Y:S02]  /*cbd0*/  FMUL.FTZ R228, R31, c[0x0][0x2ec] ;  /* 0x0000bb001fe47a20 */ /* 0x010fe40000410000 */
[----:B------:R-:W-:Y:S02]  /*cbe0*/  FMUL.FTZ R252, R28, c[0x0][0x2ec] ;  /* 0x0000bb001cfc7a20 */ /* 0x000fe40000410000 */
[----:B------:R-:W-:Y:S01]  /*cbf0*/  FMUL.FTZ R21, R29, c[0x0][0x2ec] ;  /* 0x0000bb001d157a20 */ /* 0x000fe20000410000 */
[----:B------:R4:W1:Y:S01]  /*cc00*/  MUFU.TANH R14, R228 ;  /* 0x000000e4000e7308 */ /* 0x0008620000002400 */
[----:B------:R-:W-:Y:S02]  /*cc10*/  FMUL.FTZ R15, R30, c[0x0][0x2ec] ;  /* 0x0000bb001e0f7a20 */ /* 0x000fe40000410000 */
[----:B------:R-:W-:Y:S02]  /*cc20*/  FMUL.FTZ R19, R33, c[0x0][0x2ec] ;  /* 0x0000bb0021137a20 */ /* 0x000fe40000410000 */
[----:B------:R-:W-:Y:S02]  /*cc30*/  FMUL.FTZ R18, R34, c[0x0][0x2ec] ;  /* 0x0000bb0022127a20 */ /* 0x000fe40000410000 */
[----:B------:R-:W-:Y:S03]  /*cc40*/  FMUL.FTZ R17, R35, c[0x0][0x2ec] ;  /* 0x0000bb0023117a20 */ /* 0x000fe60000410000 */
[----:B------:R5:W1:Y:S10]  /*cc50*/  MUFU.TANH R22, R229 ;  /* 0x000000e500167308 */ /* 0x000a740000002400 */
[----:B------:R-:W1:Y:S01]  /*cc60*/  MUFU.TANH R235, R235 ;  /* 0x000000eb00eb7308 */ /* 0x000e620000002400 */
[----:B----4-:R-:W-:Y:S09]  /*cc70*/  MOV R228, R230 ;  /* 0x000000e600e47202 */ /* 0x010ff20000000f00 */
[----:B------:R-:W4:Y:S01]  /*cc80*/  MUFU.TANH R234, R234 ;  /* 0x000000ea00ea7308 */ /* 0x000f220000002400 */
        /* <DEDUP_REMOVED lines=23> */
[----:B--234-:R-:W-:Y:S02]  /*ce00*/  MOV R5, UR6 ;  /* 0x0000000600057c02 */ /* 0x01cfe40008000f00 */
        /* <DEDUP_REMOVED lines=62> */
.L_x_2891:
        /* <DEDUP_REMOVED lines=89> */
.L_x_2890:
[----:B--234-:R-:W-:Y:S01]  /*d780*/  IMAD R4, R211, 0x40, R209 ;  /* 0x00000040d3047824 */ /* 0x01cfe200078e02d1 */
[----:B------:R-:W-:Y:S04]  /*d790*/  LDSM.16.MT88.4 R28, [R193+0xc000] ;  /* 0x00c00000c11c783b */ /* 0x000fe80000004200 */
[CC--:B------:R-:W-:Y:S02]  /*d7a0*/  ISETP.GE.AND P6, PT, R4.reuse, R219.reuse, PT ;  /* 0x000000db0400720c */ /* 0x0c0fe40003fc6270 */
[C---:B------:R-:W-:Y:S02]  /*d7b0*/  IADD3 R7, R4.reuse, 0x9, RZ ;  /* 0x0000000904077810 */ /* 0x040fe40007ffe0ff */
[CC--:B------:R-:W-:Y:S02]  /*d7c0*/  ISETP.GE.OR P6, PT, R4.reuse, R218.reuse, !P6 ;  /* 0x000000da0400720c */ /* 0x0c0fe400077c6670 */
[----:B------:R-:W-:Y:S02]  /*d7d0*/  IADD3 R11, R4, 0x11, RZ ;  /* 0x00000011040b7810 */ /* 0x000fe40007ffe0ff */
[----:B------:R-:W-:Y:S02]  /*d7e0*/  FSEL R224, R224, -INF , !P6 ;  /* 0xff800000e0e07808 */ /* 0x000fe40007000000 */
[CC--:B------:R-:W-:Y:S02]  /*d7f0*/  ISETP.GE.AND P6, PT, R7.reuse, R219.reuse, PT ;  /* 0x000000db0700720c */ /* 0x0c0fe40003fc6270 */
[C---:B------:R-:W-:Y:S02]  /*d800*/  IADD3 R6, R4.reuse, 0x1, RZ ;  /* 0x0000000104067810 */ /* 0x040fe40007ffe0ff */
[-C--:B------:R-:W-:Y:S02]  /*d810*/  ISETP.GE.OR P6, PT, R7, R218.reuse, !P6 ;  /* 0x000000da0700720c */ /* 0x080fe400077c6670 */
[----:B------:R-:W-:Y:S02]  /*d820*/  IADD3 R5, R4, 0x8, RZ ;  /* 0x0000000804057810 */ /* 0x000fe40007ffe0ff */
[----:B-1----:R-:W-:Y:S02]  /*d830*/  FSEL R236, R236, -INF , !P6 ;  /* 0xff800000ecec7808 */ /* 0x002fe40007000000 */
[CC--:B------:R-:W-:Y:S02]  /*d840*/  ISETP.GE.AND P6, PT, R11.reuse, R219.reuse, PT ;  /* 0x000000db0b00720c */ /* 0x0c0fe40003fc6270 */
[C---:B------:R-:W-:Y:S02]  /*d850*/  ISETP.GE.AND P1, PT, R6.reuse, R219, PT ;  /* 0x000000db0600720c */ /* 0x040fe40003f26270 */
[C---:B------:R-:W-:Y:S02]  /*d860*/  ISETP.GE.AND P4, PT, R6.reuse, R217, PT ;  /* 0x000000d90600720c */ /* 0x040fe40003f86270 */
[-C--:B------:R-:W-:Y:S02]  /*d870*/  ISETP.GE.OR P6, PT, R11, R218.reuse, !P6 ;  /* 0x000000da0b00720c */ /* 0x080fe400077c6670 */
[----:B------:R-:W-:Y:S02]  /*d880*/  ISETP.GE.AND P2, PT, R5, R219, PT ;  /* 0x000000db0500720c */ /* 0x000fe40003f46270 */
[C---:B------:R-:W-:Y:S02]  /*d890*/  ISETP.GE.OR P1, PT, R6.reuse, R218, !P1 ;  /* 0x000000da0600720c */ /* 0x040fe40004f26670 */
[----:B------:R-:W-:Y:S02]  /*d8a0*/  ISETP.GE.OR P4, PT, R6, R216, !P4 ;  /* 0x000000d80600720c */ /* 0x000fe40006786670 */
[C---:B------:R-:W-:Y:S02]  /*d8b0*/  IADD3 R6, R4.reuse, 0x10, RZ ;  /* 0x0000001004067810 */ /* 0x040fe40007ffe0ff */
[C---:B------:R-:W-:Y:S02]  /*d8c0*/  IADD3 R9, R4.reuse, 0x19, RZ ;  /* 0x0000001904097810 */ /* 0x040fe40007ffe0ff */
[----:B------:R-:W-:Y:S02]  /*d8d0*/  ISETP.GE.AND P0, PT, R4, R217, PT ;  /* 0x000000d90400720c */ /* 0x000fe40003f06270 */
[----:B------:R-:W-:Y:S02]  /*d8e0*/  FSEL R162, R239, -INF , !P6 ;  /* 0xff800000efa27808 */ /* 0x000fe40007000000 */
[----:B------:R-:W-:Y:S02]  /*d8f0*/  FSEL R226, R226, -INF , !P1 ;  /* 0xff800000e2e27808 */ /* 0x000fe40004800000 */
[----:B------:R-:W-:Y:S02]  /*d900*/  ISETP.GE.OR P2, PT, R5, R218, !P2 ;  /* 0x000000da0500720c */ /* 0x000fe40005746670 */
[-C--:B------:R-:W-:Y:S02]  /*d910*/  ISETP.GE.AND P6, PT, R9, R219.reuse, PT ;  /* 0x000000db0900720c */ /* 0x080fe40003fc6270 */
[----:B------:R-:W-:Y:S02]  /*d920*/  ISETP.GE.AND P1, PT, R6, R219, PT ;  /* 0x000000db0600720c */ /* 0x000fe40003f26270 */
[-C--:B------:R-:W-:Y:S02]  /*d930*/  ISETP.GE.AND P5, PT, R5, R217.reuse, PT ;  /* 0x000000d90500720c */ /* 0x080fe40003fa6270 */
[C---:B------:R-:W-:Y:S02]  /*d940*/  ISETP.GE.OR P0, PT, R4.reuse, R216, !P0 ;  /* 0x000000d80400720c */ /* 0x040fe40004706670 */
[----:B------:R-:W-:Y:S02]  /*d950*/  FSEL R10, R233, -INF , !P2 ;  /* 0xff800000e90a7808 */ /* 0x000fe40005000000 */
[-C--:B------:R-:W-:Y:S02]  /*d960*/  ISETP.GE.OR P6, PT, R9, R218.reuse, !P6 ;  /* 0x000000da0900720c */ /* 0x080fe400077c6670 */
[----:B------:R-:W-:Y:S02]  /*d970*/  IADD3 R8, R4, 0x18, RZ ;  /* 0x0000001804087810 */ /* 0x000fe40007ffe0ff */
[CC--:B------:R-:W-:Y:S02]  /*d980*/  ISETP.GE.AND P2, PT, R6.reuse, R217.reuse, PT ;  /* 0x000000d90600720c */ /* 0x0c0fe40003f46270 */
[----:B------:R-:W-:Y:S02]  /*d990*/  ISETP.GE.OR P1, PT, R6, R218, !P1 ;  /* 0x000000da0600720c */ /* 0x000fe40004f26670 */
[-C--:B------:R-:W-:Y:S02]  /*d9a0*/  ISETP.GE.OR P5, PT, R5, R216.reuse, !P5 ;  /* 0x000000d80500720c */ /* 0x080fe40006fa6670 */
[----:B------:R-:W-:Y:S02]  /*d9b0*/  FSEL R5, R232, -INF , !P0 ;  /* 0xff800000e8057808 */ /* 0x000fe40004000000 */
[C---:B------:R-:W-:Y:S02]  /*d9c0*/  ISETP.GE.AND P0, PT, R7.reuse, R217, PT ;  /* 0x000000d90700720c */ /* 0x040fe40003f06270 */
[----:B------:R-:W-:Y:S02]  /*d9d0*/  FSEL R140, R246, -INF , !P6 ;  /* 0xff800000f68c7808 */ /* 0x000fe40007000000 */
[-C--:B------:R-:W-:Y:S02]  /*d9e0*/  ISETP.GE.OR P2, PT, R6, R216.reuse, !P2 ;  /* 0x000000d80600720c */ /* 0x080fe40005746670 */
[----:B------:R-:W-:Y:S02]  /*d9f0*/  FSEL R170, R240, -INF , !P1 ;  /* 0xff800000f0aa7808 */ /* 0x000fe40004800000 */
[----:B------:R-:W-:Y:S02]  /*da00*/  ISETP.GE.AND P1, PT, R8, R219, PT ;  /* 0x000000db0800720c */ /* 0x000fe40003f26270 */
[----:B------:R-:W-:Y:S02]  /*da10*/  IADD3 R6, R4, 0x20, RZ ;  /* 0x0000002004067810 */ /* 0x000fe40007ffe0ff */
[C---:B------:R-:W-:Y:S02]  /*da20*/  ISETP.GE.AND P6, PT, R8.reuse, R217, PT ;  /* 0x000000d90800720c */ /* 0x040fe40003fc6270 */
[----:B------:R-:W-:Y:S02]  /*da30*/  ISETP.GE.OR P0, PT, R7, R216, !P0 ;  /* 0x000000d80700720c */ /* 0x000fe40004706670 */
[----:B------:R-:W-:Y:S02]  /*da40*/  FSEL R7, R3, -INF , !P4 ;  /* 0xff80000003077808 */ /* 0x000fe40006000000 */
[----:B------:R-:W-:Y:S02]  /*da50*/  FMNMX.FTZ R12, R5, R0, !PT ;  /* 0x00000000050c7209 */ /* 0x000fe40007810000 */
[C---:B------:R-:W-:Y:S02]  /*da60*/  ISETP.GE.OR P1, PT, R8.reuse, R218, !P1 ;  /* 0x000000da0800720c */ /* 0x040fe40004f26670 */
[----:B------:R-:W-:Y:S02]  /*da70*/  FSEL R235, R235, -INF , !P5 ;  /* 0xff800000ebeb7808 */ /* 0x000fe40006800000 */
[----:B------:R-:W-:Y:S02]  /*da80*/  ISETP.GE.OR P6, PT, R8, R216, !P6 ;  /* 0x000000d80800720c */ /* 0x000fe400077c6670 */
[----:B------:R-:W-:Y:S02]  /*da90*/  ISETP.GE.AND P4, PT, R6, R219, PT ;  /* 0x000000db0600720c */ /* 0x000fe40003f86270 */
[-C--:B------:R-:W-:Y:S02]  /*daa0*/  ISETP.GE.AND P5, PT, R9, R217.reuse, PT ;  /* 0x000000d90900720c */ /* 0x080fe40003fa6270 */
[C---:B------:R-:W-:Y:S02]  /*dab0*/  IADD3 R8, R4.reuse, 0x28, RZ ;  /* 0x0000002804087810 */ /* 0x040fe40007ffe0ff */
[----:B------:R-:W-:Y:S02]  /*dac0*/  FMNMX.FTZ R12, R7, R12, !PT ;  /* 0x0000000c070c7209 */ /* 0x000fe40007810000 */
[----:B------:R-:W-:Y:S02]  /*dad0*/  FSEL R142, R243, -INF , !P1 ;  /* 0xff800000f38e7808 */ /* 0x000fe40004800000 */
[----:B------:R-:W-:Y:S02]  /*dae0*/  IADD3 R3, R4, 0x21, RZ ;  /* 0x0000002104037810 */ /* 0x000fe40007ffe0ff */
[----:B------:R-:W-:Y:S02]  /*daf0*/  ISETP.GE.OR P4, PT, R6, R218, !P4 ;  /* 0x000000da0600720c */ /* 0x000fe40006786670 */
[----:B------:R-:W-:Y:S02]  /*db00*/  ISETP.GE.OR P5, PT, R9, R216, !P5 ;  /* 0x000000d80900720c */ /* 0x000fe40006fa6670 */
[----:B------:R-:W-:Y:S02]  /*db10*/  FSEL R9, R234, -INF , !P0 ;  /* 0xff800000ea097808 */ /* 0x000fe40004000000 */
[----:B------:R-:W-:Y:S02]  /*db20*/  FMNMX.FTZ R23, R224, R2, !PT ;  /* 0x00000002e0177209 */ /* 0x000fe40007810000 */
[----:B------:R-:W-:Y:S02]  /*db30*/  ISETP.GE.AND P1, PT, R11, R217, PT ;  /* 0x000000d90b00720c */ /* 0x000fe40003f26270 */
[----:B------:R-:W-:Y:S02]  /*db40*/  ISETP.GE.AND P0, PT, R8, R219, PT ;  /* 0x000000db0800720c */ /* 0x000fe40003f06270 */
[----:B------:R-:W-:Y:S02]  /*db50*/  FMNMX.FTZ R12, R235, R12, !PT ;  /* 0x0000000ceb0c7209 */ /* 0x000fe40007810000 */
[----:B------:R-:W-:Y:S02]  /*db60*/  FSEL R160, R247, -INF , !P4 ;  /* 0xff800000f7a07808 */ /* 0x000fe40006000000 */
[----:B------:R-:W-:Y:S02]  /*db70*/  FSEL R163, R238, -INF , !P2 ;  /* 0xff800000eea37808 */ /* 0x000fe40005000000 */
[----:B------:R-:W-:Y:S02]  /*db80*/  FMNMX.FTZ R23, R226, R23, !PT ;  /* 0x00000017e2177209 */ /* 0x000fe40007810000 */
[----:B------:R-:W-:Y:S02]  /*db90*/  ISETP.GE.OR P1, PT, R11, R216, !P1 ;  /* 0x000000d80b00720c */ /* 0x000fe40004f26670 */
[C---:B------:R-:W-:Y:S02]  /*dba0*/  ISETP.GE.AND P4, PT, R3.reuse, R219, PT ;  /* 0x000000db0300720c */ /* 0x040fe40003f86270 */
[----:B------:R-:W-:Y:S02]  /*dbb0*/  IADD3 R11, R4, 0x29, RZ ;  /* 0x00000029040b7810 */ /* 0x000fe40007ffe0ff */
[----:B------:R-:W-:Y:S02]  /*dbc0*/  ISETP.GE.OR P0, PT, R8, R218, !P0 ;  /* 0x000000da0800720c */ /* 0x000fe40004706670 */
[----:B------:R-:W-:Y:S02]  /*dbd0*/  ISETP.GE.AND P2, PT, R3, R217, PT ;  /* 0x000000d90300720c */ /* 0x000fe40003f46270 */
[----:B------:R-:W-:Y:S02]  /*dbe0*/  FMNMX.FTZ R12, R9, R12, !PT ;  /* 0x0000000c090c7209 */ /* 0x000fe40007810000 */
[----:B------:R-:W-:Y:S02]  /*dbf0*/  FSEL R156, R13, -INF , !P0 ;  /* 0xff8000000d9c7808 */ /* 0x000fe40004000000 */
[----:B------:R-:W-:Y:S02]  /*dc00*/  ISETP.GE.OR P4, PT, R3, R218, !P4 ;  /* 0x000000da0300720c */ /* 0x000fe40006786670 */
[----:B------:R-:W-:Y:S02]  /*dc10*/  ISETP.GE.AND P0, PT, R11, R219, PT ;  /* 0x000000db0b00720c */ /* 0x000fe40003f06270 */
[----:B------:R-:W-:Y:S02]  /*dc20*/  ISETP.GE.OR P2, PT, R3, R216, !P2 ;  /* 0x000000d80300720c */ /* 0x000fe40005746670 */
[----:B------:R-:W-:Y:S02]  /*dc30*/  FMNMX.FTZ R3, R10, R23, !PT ;  /* 0x000000170a037209 */ /* 0x000fe40007810000 */
[----:B------:R-:W-:Y:S02]  /*dc40*/  FSEL R161, R237, -INF , !P1 ;  /* 0xff800000eda17808 */ /* 0x000fe40004800000 */
[----:B------:R-:W-:Y:S02]  /*dc50*/  FMNMX.FTZ R12, R163, R12, !PT ;  /* 0x0000000ca30c7209 */ /* 0x000fe40007810000 */
[----:B------:R-:W-:Y:S02]  /*dc60*/  ISETP.GE.OR P0, PT, R11, R218, !P0 ;  /* 0x000000da0b00720c */ /* 0x000fe40004706670 */
[----:B------:R-:W-:Y:S02]  /*dc70*/  FMNMX.FTZ R3, R236, R3, !PT ;  /* 0x00000003ec037209 */ /* 0x000fe40007810000 */
[----:B------:R-:W-:Y:S02]  /*dc80*/  FSEL R158, R250, -INF , !P4 ;  /* 0xff800000fa9e7808 */ /* 0x000fe40006000000 */
[----:B------:R-:W-:Y:S02]  /*dc90*/  FSEL R143, R242, -INF , !P6 ;  /* 0xff800000f28f7808 */ /* 0x000fe40007000000 */
[----:B------:R-:W-:Y:S02]  /*dca0*/  FMNMX.FTZ R12, R161, R12, !PT ;  /* 0x0000000ca10c7209 */ /* 0x000fe40007810000 */
[-C--:B------:R-:W-:Y:S02]  /*dcb0*/  ISETP.GE.AND P4, PT, R6, R217.reuse, PT ;  /* 0x000000d90600720c */ /* 0x080fe40003f86270 */
[----:B------:R-:W-:Y:S02]  /*dcc0*/  FSEL R154, R251, -INF , !P0 ;  /* 0xff800000fb9a7808 */ /* 0x000fe40004000000 */
[----:B------:R-:W-:Y:S02]  /*dcd0*/  ISETP.GE.AND P0, PT, R11, R217, PT ;  /* 0x000000d90b00720c */ /* 0x000fe40003f06270 */
[----:B------:R-:W-:Y:S02]  /*dce0*/  FMNMX.FTZ R3, R170, R3, !PT ;  /* 0x00000003aa037209 */ /* 0x000fe40007810000 */
[----:B------:R-:W-:Y:S02]  /*dcf0*/  FSEL R141, R241, -INF , !P5 ;  /* 0xff800000f18d7808 */ /* 0x000fe40006800000 */
[----:B------:R-:W-:Y:S02]  /*dd00*/  FMNMX.FTZ R12, R143, R12, !PT ;  /* 0x0000000c8f0c7209 */ /* 0x000fe40007810000 */
[-C--:B------:R-:W-:Y:S02]  /*dd10*/  ISETP.GE.OR P4, PT, R6, R216.reuse, !P4 ;  /* 0x000000d80600720c */ /* 0x080fe40006786670 */
[----:B------:R-:W-:Y:S02]  /*dd20*/  ISETP.GE.OR P0, PT, R11, R216, !P0 ;  /* 0x000000d80b00720c */ /* 0x000fe40004706670 */
[----:B------:R-:W-:Y:S02]  /*dd30*/  FMNMX.FTZ R11, R162, R3, !PT ;  /* 0x00000003a20b7209 */ /* 0x000fe40007810000 */
[----:B------:R-:W-:Y:S02]  /*dd40*/  FSEL R159, R245, -INF , !P4 ;  /* 0xff800000f59f7808 */ /* 0x000fe40006000000 */
[----:B------:R-:W-:Y:S02]  /*dd50*/  FMNMX.FTZ R12, R141, R12, !PT ;  /* 0x0000000c8d0c7209 */ /* 0x000fe40007810000 */
[----:B------:R-:W-:Y:S02]  /*dd60*/  ISETP.GE.AND P1, PT, R8, R217, PT ;  /* 0x000000d90800720c */ /* 0x000fe40003f26270 */
[----:B------:R-:W-:Y:S02]  /*dd70*/  FMNMX.FTZ R11, R142, R11, !PT ;  /* 0x0000000b8e0b7209 */ /* 0x000fe40007810000 */
[----:B------:R-:W-:Y:S02]  /*dd80*/  FSEL R157, R244, -INF , !P2 ;  /* 0xff800000f49d7808 */ /* 0x000fe40005000000 */
[----:B------:R-:W-:Y:S02]  /*dd90*/  FMNMX.FTZ R12, R159, R12, !PT ;  /* 0x0000000c9f0c7209 */ /* 0x000fe40007810000 */
[----:B------:R-:W-:Y:S02]  /*dda0*/  ISETP.GE.OR P1, PT, R8, R216, !P1 ;  /* 0x000000d80800720c */ /* 0x000fe40004f26670 */
[----:B------:R-:W-:Y:S02]  /*ddb0*/  IADD3 R8, R4, 0x30, RZ ;  /* 0x0000003004087810 */ /* 0x000fe40007ffe0ff */
[----:B------:R-:W-:Y:S02]  /*ddc0*/  FMNMX.FTZ R11, R140, R11, !PT ;  /* 0x0000000b8c0b7209 */ /* 0x000fe40007810000 */
[----:B------:R-:W-:Y:S02]  /*ddd0*/  FSEL R155, R249, -INF , !P1 ;  /* 0xff800000f99b7808 */ /* 0x000fe40004800000 */
[----:B------:R-:W-:Y:S02]  /*dde0*/  FMNMX.FTZ R12, R157, R12, !PT ;  /* 0x0000000c9d0c7209 */ /* 0x000fe40007810000 */
[C---:B------:R-:W-:Y:S02]  /*ddf0*/  ISETP.GE.AND P6, PT, R8.reuse, R219, PT ;  /* 0x000000db0800720c */ /* 0x040fe40003fc6270 */
[----:B------:R-:W-:Y:S02]  /*de00*/  ISETP.GE.AND P2, PT, R8, R217, PT ;  /* 0x000000d90800720c */ /* 0x000fe40003f46270 */
[----:B------:R-:W-:Y:S02]  /*de10*/  IADD3 R6, R4, 0x31, RZ ;  /* 0x0000003104067810 */ /* 0x000fe40007ffe0ff */
[----:B------:R-:W-:Y:S02]  /*de20*/  FMNMX.FTZ R11, R160, R11, !PT ;  /* 0x0000000ba00b7209 */ /* 0x000fe40007810000 */
[----:B------:R-:W-:Y:S02]  /*de30*/  FSEL R153, R248, -INF , !P0 ;  /* 0xff800000f8997808 */ /* 0x000fe40004000000 */
[C---:B------:R-:W-:Y:S02]  /*de40*/  ISETP.GE.OR P6, PT, R8.reuse, R218, !P6 ;  /* 0x000000da0800720c */ /* 0x040fe400077c6670 */
[----:B------:R-:W-:Y:S02]  /*de50*/  ISETP.GE.OR P2, PT, R8, R216, !P2 ;  /* 0x000000d80800720c */ /* 0x000fe40005746670 */
[----:B------:R-:W-:Y:S02]  /*de60*/  FMNMX.FTZ R8, R155, R12, !PT ;  /* 0x0000000c9b087209 */ /* 0x000fe40007810000 */
[----:B------:R-:W-:Y:S02]  /*de70*/  IADD3 R3, R4, 0x38, RZ ;  /* 0x0000003804037810 */ /* 0x000fe40007ffe0ff */
[----:B------:R-:W-:Y:S02]  /*de80*/  ISETP.GE.AND P1, PT, R6, R217, PT ;  /* 0x000000d90600720c */ /* 0x000fe40003f26270 */
[----:B------:R-:W-:Y:S02]  /*de90*/  FMNMX.FTZ R11, R158, R11, !PT ;  /* 0x0000000b9e0b7209 */ /* 0x000fe40007810000 */
[----:B------:R-:W-:Y:S02]  /*dea0*/  FSEL R149, R15, -INF , !P2 ;  /* 0xff8000000f957808 */ /* 0x000fe40005000000 */
[----:B------:R-:W-:Y:S02]  /*deb0*/  FMNMX.FTZ R8, R153, R8, !PT ;  /* 0x0000000899087209 */ /* 0x000fe40007810000 */
[----:B------:R-:W-:Y:S02]  /*dec0*/  ISETP.GE.OR P1, PT, R6, R216, !P1 ;  /* 0x000000d80600720c */ /* 0x000fe40004f26670 */
[----:B------:R-:W-:Y:S02]  /*ded0*/  IADD3 R4, R4, 0x39, RZ ;  /* 0x0000003904047810 */ /* 0x000fe40007ffe0ff */
[----:B------:R-:W-:Y:S02]  /*dee0*/  ISETP.GE.AND P0, PT, R3, R217, PT ;  /* 0x000000d90300720c */ /* 0x000fe40003f06270 */
[----:B------:R-:W-:Y:S02]  /*def0*/  FSEL R152, R252, -INF , !P6 ;  /* 0xff800000fc987808 */ /* 0x000fe40007000000 */
[----:B------:R-:W-:Y:S02]  /*df00*/  FMNMX.FTZ R11, R156, R11, !PT ;  /* 0x0000000b9c0b7209 */ /* 0x000fe40007810000 */
[----:B------:R-:W-:Y:S02]  /*df10*/  ISETP.GE.AND P6, PT, R6, R219, PT ;  /* 0x000000db0600720c */ /* 0x000fe40003fc6270 */
[----:B------:R-:W-:Y:S02]  /*df20*/  FSEL R147, R14, -INF , !P1 ;  /* 0xff8000000e937808 */ /* 0x000fe40004800000 */
[----:B------:R-:W-:Y:S02]  /*df30*/  FMNMX.FTZ R8, R149, R8, !PT ;  /* 0x0000000895087209 */ /* 0x000fe40007810000 */
[C---:B------:R-:W-:Y:S02]  /*df40*/  ISETP.GE.OR P2, PT, R3.reuse, R216, !P0 ;  /* 0x000000d80300720c */ /* 0x040fe40004746670 */
[----:B------:R-:W-:Y:S02]  /*df50*/  ISETP.GE.AND P0, PT, R4, R217, PT ;  /* 0x000000d90400720c */ /* 0x000fe40003f06270 */
[----:B------:R-:W-:Y:S02]  /*df60*/  FMNMX.FTZ R11, R154, R11, !PT ;  /* 0x0000000b9a0b7209 */ /* 0x000fe40007810000 */
[----:B------:R-:W-:Y:S02]  /*df70*/  ISETP.GE.OR P6, PT, R6, R218, !P6 ;  /* 0x000000da0600720c */ /* 0x000fe400077c6670 */
[----:B------:R-:W-:Y:S02]  /*df80*/  ISETP.GE.AND P5, PT, R3, R219, PT ;  /* 0x000000db0300720c */ /* 0x000fe40003fa6270 */
[----:B------:R-:W-:Y:S02]  /*df90*/  FSEL R145, R18, -INF , !P2 ;  /* 0xff80000012917808 */ /* 0x000fe40005000000 */
[----:B------:R-:W-:Y:S02]  /*dfa0*/  FMNMX.FTZ R8, R147, R8, !PT ;  /* 0x0000000893087209 */ /* 0x000fe40007810000 */
[----:B------:R-:W-:Y:S02]  /*dfb0*/  ISETP.GE.OR P0, PT, R4, R216, !P0 ;  /* 0x000000d80400720c */ /* 0x000fe40004706670 */
[----:B------:R-:W-:Y:S02]  /*dfc0*/  FSEL R150, R21, -INF , !P6 ;  /* 0xff80000015967808 */ /* 0x000fe40007000000 */
[----:B------:R-:W-:Y:S02]  /*dfd0*/  FMNMX.FTZ R11, R152, R11, !PT ;  /* 0x0000000b980b7209 */ /* 0x000fe40007810000 */
[----:B------:R-:W-:Y:S02]  /*dfe0*/  ISETP.GE.OR P5, PT, R3, R218, !P5 ;  /* 0x000000da0300720c */ /* 0x000fe40006fa6670 */
[----:B------:R-:W-:Y:S02]  /*dff0*/  ISETP.GE.AND P6, PT, R4, R219, PT ;  /* 0x000000db0400720c */ /* 0x000fe40003fc6270 */
[----:B------:R-:W-:Y:S02]  /*e000*/  FMNMX.FTZ R8, R145, R8, !PT ;  /* 0x0000000891087209 */ /* 0x000fe40007810000 */
[----:B------:R-:W-:Y:S02]  /*e010*/  FSEL R133, R17, -INF , !P0 ;  /* 0xff80000011857808 */ /* 0x000fe40004000000 */
[----:B------:R-:W-:Y:S02]  /*e020*/  FSEL R148, R22, -INF , !P5 ;  /* 0xff80000016947808 */ /* 0x000fe40006800000 */
[----:B------:R-:W-:Y:S01]  /*e030*/  FMNMX.FTZ R11, R150, R11, !PT ;  /* 0x0000000b960b7209 */ /* 0x000fe20007810000 */
[----:B------:R-:W-:Y:S01]  /*e040*/  LDSM.16.MT88.4 R20, [R194+0xc000] ;  /* 0x00c00000c214783b */ /* 0x000fe20000004200 */
        /* <DEDUP_REMOVED lines=29> */
[----:B------:R-:W-:Y:S01]  /*e220*/  ISETP.GT.AND P0, PT, R211, R204, PT ;  /* 0x000000ccd300720c */ /* 0x000fe20003f04270 */
        /* <DEDUP_REMOVED lines=8> */
[--C-:B------:R-:W-:Y:S02]  /*e2b0*/  FFMA.FTZ R172, R142, c[0x0][0x23c], -R151.reuse ;  /* 0x00008f008eac7a23 */ /* 0x100fe40000010897 */
[--C-:B------:R-:W-:Y:S01]  /*e2c0*/  FFMA.FTZ R173, R140, c[0x0][0x23c], -R151.reuse ;  /* 0x00008f008cad7a23 */ /* 0x100fe20000010897 */
[----:B------:R-:W1:Y:S01]  /*e2d0*/  MUFU.EX2 R2, R2 ;  /* 0x0000000200027308 */ /* 0x000e620000000800 */
[--C-:B------:R-:W-:Y:S02]  /*e2e0*/  FFMA.FTZ R174, R163, c[0x0][0x23c], -R144.reuse ;  /* 0x00008f00a3ae7a23 */ /* 0x100fe40000010890 */
[--C-:B------:R-:W-:Y:S02]  /*e2f0*/  FFMA.FTZ R175, R161, c[0x0][0x23c], -R144.reuse ;  /* 0x00008f00a1af7a23 */ /* 0x100fe40000010890 */
[--C-:B------:R-:W-:Y:S02]  /*e300*/  FFMA.FTZ R176, R143, c[0x0][0x23c], -R144.reuse ;  /* 0x00008f008fb07a23 */ /* 0x100fe40000010890 */
[--C-:B------:R-:W-:Y:S02]  /*e310*/  FFMA.FTZ R177, R141, c[0x0][0x23c], -R144.reuse ;  /* 0x00008f008db17a23 */ /* 0x100fe40000010890 */
[----:B------:R-:W-:Y:S01]  /*e320*/  LDSM.16.MT88.4 R140, [R193+0xe800] ;  /* 0x00e80000c18c783b */ /* 0x000fe20000004200 */
[----:B------:R-:W2:Y:S01]  /*e330*/  MUFU.EX2 R0, R0 ;  /* 0x0000000000007308 */ /* 0x000ea20000000800 */
[--C-:B------:R-:W-:Y:S02]  /*e340*/  FFMA.FTZ R178, R160, c[0x0][0x23c], -R151.reuse ;  /* 0x00008f00a0b27a23 */ /* 0x100fe40000010897 */
[--C-:B------:R-:W-:Y:S02]  /*e350*/  FFMA.FTZ R179, R158, c[0x0][0x23c], -R151.reuse ;  /* 0x00008f009eb37a23 */ /* 0x100fe40000010897 */
[--C-:B------:R-:W-:Y:S02]  /*e360*/  FFMA.FTZ R224, R156, c[0x0][0x23c], -R151.reuse ;  /* 0x00008f009ce07a23 */ /* 0x100fe40000010897 */
[----:B------:R-:W-:Y:S01]  /*e370*/  LDSM.16.MT88.4 R160, [R196+0x11800] ;  /* 0x01180000c4a0783b */ /* 0x000fe20000004200 */
[--C-:B------:R-:W-:Y:S02]  /*e380*/  FFMA.FTZ R231, R154, c[0x0][0x23c], -R151.reuse ;  /* 0x00008f009ae77a23 */ /* 0x100fe40000010897 */
[----:B------:R-:W3:Y:S01]  /*e390*/  MUFU.EX2 R134, R134 ;  /* 0x0000008600867308 */ /* 0x000ee20000000800 */
[--C-:B------:R-:W-:Y:S02]  /*e3a0*/  FFMA.FTZ R226, R159, c[0x0][0x23c], -R144.reuse ;  /* 0x00008f009fe27a23 */ /* 0x100fe40000010890 */
[--C-:B------:R-:W-:Y:S02]  /*e3b0*/  FFMA.FTZ R233, R157, c[0x0][0x23c], -R144.reuse ;  /* 0x00008f009de97a23 */ /* 0x100fe40000010890 */
[C---:B-1----:R-:W-:Y:S01]  /*e3c0*/  FMUL.FTZ R4, R2.reuse, R128 ;  /* 0x0000008002047220 */ /* 0x042fe20000410000 */
[----:B------:R-:W-:Y:S01]  /*e3d0*/  LDSM.16.MT88.4 R156, [R192+0xf800] ;  /* 0x00f80000c09c783b */ /* 0x000fe20000004200 */
[C---:B------:R-:W-:Y:S02]  /*e3e0*/  FMUL.FTZ R5, R2.reuse, R129 ;  /* 0x0000008102057220 */ /* 0x040fe40000410000 */
[C---:B------:R-:W-:Y:S01]  /*e3f0*/  FMUL.FTZ R8, R2.reuse, R124 ;  /* 0x0000007c02087220 */ /* 0x040fe20000410000 */
[----:B------:R-:W-:Y:S01]  /*e400*/  MUFU.EX2 R169, R169 ;  /* 0x000000a900a97308 */ /* 0x000fe20000000800 */
[C---:B------:R-:W-:Y:S02]  /*e410*/  FMUL.FTZ R9, R2.reuse, R125 ;  /* 0x0000007d02097220 */ /* 0x040fe40000410000 */
[----:B------:R-:W-:Y:S02]  /*e420*/  FMUL.FTZ R16, R2, R116 ;  /* 0x0000007402107220 */ /* 0x000fe40000410000 */
[C---:B--2---:R-:W-:Y:S02]  /*e430*/  FMUL.FTZ R6, R0.reuse, R130 ;  /* 0x0000008200067220 */ /* 0x044fe40000410000 */
        /* <DEDUP_REMOVED lines=10> */
[----:B------:R-:W2:Y:S01]  /*e4e0*/  MUFU.EX2 R166, R166 ;  /* 0x000000a600a67308 */ /* 0x000ea20000000800 */
[----:B------:R-:W-:Y:S01]  /*e4f0*/  LDSM.16.MT88.4 R116, [R193+0xc800] ;  /* 0x00c80000c174783b */ /* 0x000fe20000004200 */
[----:B------:R-:W-:Y:S02]  /*e500*/  FMUL.FTZ R25, R2, R109 ;  /* 0x0000006d02197220 */ /* 0x000fe40000410000 */
[C---:B------:R-:W-:Y:S02]  /*e510*/  FMUL.FTZ R26, R0.reuse, R110 ;  /* 0x0000006e001a7220 */ /* 0x040fe40000410000 */
[----:B------:R-:W-:Y:S02]  /*e520*/  FMUL.FTZ R27, R0, R111 ;  /* 0x0000006f001b7220 */ /* 0x000fe40000410000 */
[C---:B------:R-:W-:Y:S01]  /*e530*/  FMUL.FTZ R32, R2.reuse, R100 ;  /* 0x0000006402207220 */ /* 0x040fe20000410000 */
[----:B------:R-:W-:Y:S01]  /*e540*/  LDSM.16.MT88.4 R108, [R192+0xe000] ;  /* 0x00e00000c06c783b */ /* 0x000fe20000004200 */
[----:B------:R-:W-:Y:S01]  /*e550*/  MUFU.EX2 R165, R165 ;  /* 0x000000a500a57308 */ /* 0x000fe20000000800 */
[----:B------:R-:W-:Y:S02]  /*e560*/  FMUL.FTZ R33, R2, R101 ;  /* 0x0000006502217220 */ /* 0x000fe40000410000 */
[----:B------:R-:W-:Y:S01]  /*e570*/  FMUL.FTZ R34, R0, R102 ;  /* 0x0000006600227220 */ /* 0x000fe20000410000 */
[----:B-1----:R-:W-:Y:S01]  /*e580*/  F2FP.BF16.PACK_AB R138, R168, R169 ;  /* 0x000000a9a88a723e */ /* 0x002fe200000010ff */
[----:B------:R-:W-:Y:S02]  /*e590*/  FMUL.FTZ R35, R0, R103 ;  /* 0x0000006700237220 */ /* 0x000fe40000410000 */
[----:B------:R-:W-:Y:S01]  /*e5a0*/  LDSM.16.MT88.4 R100, [R193+0xe000] ;  /* 0x00e00000c164783b */ /* 0x000fe20000004200 */
[--C-:B------:R-:W-:Y:S02]  /*e5b0*/  FFMA.FTZ R230, R155, c[0x0][0x23c], -R144.reuse ;  /* 0x00008f009be67a23 */ /* 0x100fe40000010890 */
[----:B------:R-:W1:Y:S01]  /*e5c0*/  MUFU.EX2 R164, R164 ;  /* 0x000000a400a47308 */ /* 0x000e620000000800 */
[--C-:B------:R-:W-:Y:S02]  /*e5d0*/  FFMA.FTZ R235, R153, c[0x0][0x23c], -R144.reuse ;  /* 0x00008f0099eb7a23 */ /* 0x100fe40000010890 */
[--C-:B------:R-:W-:Y:S01]  /*e5e0*/  FFMA.FTZ R232, R152, c[0x0][0x23c], -R151.reuse ;  /* 0x00008f0098e87a23 */ /* 0x100fe20000010897 */
[----:B--2---:R-:W-:Y:S01]  /*e5f0*/  F2FP.BF16.PACK_AB R137, R166, R167 ;  /* 0x000000a7a689723e */ /* 0x004fe200000010ff */
[----:B------:R-:W-:Y:S01]  /*e600*/  LDSM.16.MT88.4 R124, [R196+0xe800] ;  /* 0x00e80000c47c783b */ /* 0x000fe20000004200 */
[--C-:B------:R-:W-:Y:S02]  /*e610*/  FFMA.FTZ R237, R150, c[0x0][0x23c], -R151.reuse ;  /* 0x00008f0096ed7a23 */ /* 0x100fe40000010897 */
[--C-:B------:R-:W-:Y:S02]  /*e620*/  FFMA.FTZ R234, R148, c[0x0][0x23c], -R151.reuse ;  /* 0x00008f0094ea7a23 */ /* 0x100fe40000010897 */
[--C-:B------:R-:W-:Y:S01]  /*e630*/  FFMA.FTZ R236, R149, c[0x0][0x23c], -R144.reuse ;  /* 0x00008f0095ec7a23 */ /* 0x100fe20000010890 */
[----:B------:R-:W-:Y:S01]  /*e640*/  MUFU.EX2 R171, R171 ;  /* 0x000000ab00ab7308 */ /* 0x000fe20000000800 */
[--C-:B------:R-:W-:Y:S01]  /*e650*/  FFMA.FTZ R241, R147, c[0x0][0x23c], -R144.reuse ;  /* 0x00008f0093f17a23 */ /* 0x100fe20000010890 */
[----:B------:R-:W-:Y:S01]  /*e660*/  LDSM.16.MT88.4 R152, [R193+0xf800] ;  /* 0x00f80000c198783b */ /* 0x000fe20000004200 */
[--C-:B------:R-:W-:Y:S02]  /*e670*/  FFMA.FTZ R238, R145, c[0x0][0x23c], -R144.reuse ;  /* 0x00008f0091ee7a23 */ /* 0x100fe40000010890 */
[----:B------:R-:W-:Y:S02]  /*e680*/  FFMA.FTZ R144, R133, c[0x0][0x23c], -R144 ;  /* 0x00008f0085907a23 */ /* 0x000fe40000010890 */
[C---:B------:R-:W-:Y:S02]  /*e690*/  FMUL.FTZ R36, R2.reuse, R36 ;  /* 0x0000002402247220 */ /* 0x040fe40000410000 */
[----:B------:R-:W-:Y:S01]  /*e6a0*/  FMUL.FTZ R37, R2, R37 ;  /* 0x0000002502257220 */ /* 0x000fe20000410000 */
[----:B------:R2:W-:Y:S01]  /*e6b0*/  MUFU.EX2 R133, R144 ;  /* 0x0000009000857308 */ /* 0x0005e20000000800 */
[----:B------:R-:W-:Y:S01]  /*e6c0*/  FMUL.FTZ R38, R0, R38 ;  /* 0x0000002600267220 */ /* 0x000fe20000410000 */
[----:B-1----:R-:W-:Y:S01]  /*e6d0*/  F2FP.BF16.PACK_AB R139, R164, R165 ;  /* 0x000000a5a48b723e */ /* 0x002fe200000010ff */
[----:B------:R-:W-:Y:S02]  /*e6e0*/  FMUL.FTZ R39, R0, R39 ;  /* 0x0000002700277220 */ /* 0x000fe40000410000 */
[C---:B------:R-:W-:Y:S02]  /*e6f0*/  FMUL.FTZ R40, R2.reuse, R40 ;  /* 0x0000002802287220 */ /* 0x040fe40000410000 */
[----:B------:R-:W-:Y:S02]  /*e700*/  FMUL.FTZ R41, R2, R41 ;  /* 0x0000002902297220 */ /* 0x000fe40000410000 */
[C---:B------:R-:W-:Y:S01]  /*e710*/  HMMA.16816.F32.BF16 R4, R136.reuse, R12, R4 ;  /* 0x0000000c8804723c */ /* 0x040fe20000041804 */
[----:B------:R-:W-:Y:S04]  /*e720*/  MUFU.EX2 R172, R172 ;  /* 0x000000ac00ac7308 */ /* 0x000fe80000000800 */
[----:B------:R-:W-:Y:S02]  /*e730*/  FMUL.FTZ R42, R0, R42 ;  /* 0x0000002a002a7220 */ /* 0x000fe40000410000 */
[C---:B------:R-:W-:Y:S01]  /*e740*/  FMUL.FTZ R12, R2.reuse, R120 ;  /* 0x00000078020c7220 */ /* 0x040fe20000410000 */
[C---:B------:R-:W-:Y:S03]  /*e750*/  HMMA.16816.F32.BF16 R8, R136.reuse, R14, R8 ;  /* 0x0000000e8808723c */ /* 0x040fe60000041808 */
[----:B------:R-:W-:Y:S01]  /*e760*/  MUFU.EX2 R173, R173 ;  /* 0x000000ad00ad7308 */ /* 0x000fe20000000800 */
[----:B------:R-:W-:Y:S02]  /*e770*/  FMUL.FTZ R13, R2, R121 ;  /* 0x00000079020d7220 */ /* 0x000fe40000410000 */
[C---:B------:R-:W-:Y:S02]  /*e780*/  FMUL.FTZ R43, R0.reuse, R43 ;  /* 0x0000002b002b7220 */ /* 0x040fe40000410000 */
[C---:B------:R-:W-:Y:S04]  /*e790*/  FMUL.FTZ R14, R0.reuse, R122 ;  /* 0x0000007a000e7220 */ /* 0x040fe80000410000 */
[----:B------:R-:W-:Y:S01]  /*e7a0*/  FMUL.FTZ R15, R0, R123 ;  /* 0x0000007b000f7220 */ /* 0x000fe20000410000 */
[----:B------:R-:W-:Y:S01]  /*e7b0*/  MUFU.EX2 R174, R174 ;  /* 0x000000ae00ae7308 */ /* 0x000fe20000000800 */
[----:B------:R-:W1:Y:S01]  /*e7c0*/  LDSM.16.MT88.4 R120, [R192+0xc000] ;  /* 0x00c00000c078783b */ /* 0x000e620000004200 */
[C---:B------:R-:W-:Y:S02]  /*e7d0*/  FMUL.FTZ R44, R2.reuse, R44 ;  /* 0x0000002c022c7220 */ /* 0x040fe40000410000 */
[----:B------:R-:W-:Y:S02]  /*e7e0*/  FMUL.FTZ R45, R2, R45 ;  /* 0x0000002d022d7220 */ /* 0x000fe40000410000 */
[C---:B------:R-:W-:Y:S03]  /*e7f0*/  HMMA.16816.F32.BF16 R12, R136.reuse, R20, R12 ;  /* 0x00000014880c723c */ /* 0x040fe6000004180c */
[C---:B------:R-:W-:Y:S01]  /*e800*/  FMUL.FTZ R46, R0.reuse, R46 ;  /* 0x0000002e002e7220 */ /* 0x040fe20000410000 */
[----:B------:R-:W3:Y:S01]  /*e810*/  MUFU.EX2 R175, R175 ;  /* 0x000000af00af7308 */ /* 0x000ee20000000800 */
[----:B------:R-:W-:Y:S02]  /*e820*/  FMUL.FTZ R47, R0, R47 ;  /* 0x0000002f002f7220 */ /* 0x000fe40000410000 */
[C---:B------:R-:W-:Y:S01]  /*e830*/  FMUL.FTZ R20, R2.reuse, R112 ;  /* 0x0000007002147220 */ /* 0x040fe20000410000 */
[C---:B------:R-:W-:Y:S04]  /*e840*/  HMMA.16816.F32.BF16 R16, R136.reuse, R22, R16 ;  /* 0x000000168810723c */ /* 0x040fe80000041810 */
[C---:B------:R-:W-:Y:S02]  /*e850*/  FMUL.FTZ R21, R2.reuse, R113 ;  /* 0x0000007102157220 */ /* 0x040fe40000410000 */
[----:B------:R-:W-:Y:S01]  /*e860*/  FMUL.FTZ R48, R2, R48 ;  /* 0x0000003002307220 */ /* 0x000fe20000410000 */
[----:B------:R-:W-:Y:S01]  /*e870*/  MUFU.EX2 R176, R176 ;  /* 0x000000b000b07308 */ /* 0x000fe20000000800 */
[C---:B------:R-:W-:Y:S04]  /*e880*/  FMUL.FTZ R22, R0.reuse, R114 ;  /* 0x0000007200167220 */ /* 0x040fe80000410000 */
[----:B------:R-:W-:Y:S02]  /*e890*/  FMUL.FTZ R23, R0, R115 ;  /* 0x0000007300177220 */ /* 0x000fe40000410000 */
[----:B------:R-:W4:Y:S01]  /*e8a0*/  LDSM.16.MT88.4 R112, [R196+0xe000] ;  /* 0x00e00000c470783b */ /* 0x000f220000004200 */
[----:B------:R-:W-:Y:S02]  /*e8b0*/  FMUL.FTZ R49, R2, R49 ;  /* 0x0000003102317220 */ /* 0x000fe40000410000 */
[C---:B------:R-:W-:Y:S01]  /*e8c0*/  FMUL.FTZ R50, R0.reuse, R50 ;  /* 0x0000003200327220 */ /* 0x040fe20000410000 */
[----:B------:R-:W-:Y:S01]  /*e8d0*/  MUFU.EX2 R177, R177 ;  /* 0x000000b100b17308 */ /* 0x000fe20000000800 */
        /* <DEDUP_REMOVED lines=11> */
[----:B------:R-:W5:Y:S01]  /*e990*/  LDSM.16.MT88.4 R104, [R194+0xe000] ;  /* 0x00e00000c268783b */ /* 0x000f620000004200 */
        /* <DEDUP_REMOVED lines=12> */
[C---:B----4-:R-:W-:Y:S04]  /*ea60*/  HMMA.16816.F32.BF16 R36, R136.reuse, R112, R36 ;  /* 0x000000708824723c */ /* 0x050fe80000041824 */
        /* <DEDUP_REMOVED lines=9> */
[C---:B-----5:R-:W-:Y:S03]  /*eb00*/  HMMA.16816.F32.BF16 R44, R136.reuse, R104, R44 ;  /* 0x00000068882c723c */ /* 0x060fe6000004182c */
        /* <DEDUP_REMOVED lines=13> */
[----:B------:R-:W4:Y:S03]  /*ebe0*/  LDSM.16.MT88.4 R100, [R194+0x10000] ;  /* 0x01000000c264783b */ /* 0x000f260000004200 */
[----:B------:R-:W-:Y:S02]  /*ebf0*/  FMUL.FTZ R73, R2, R73 ;  /* 0x0000004902497220 */ /* 0x000fe40000410000 */
[C---:B------:R-:W-:Y:S01]  /*ec00*/  FMUL.FTZ R74, R0.reuse, R74 ;  /* 0x0000004a004a7220 */ /* 0x040fe20000410000 */
[----:B------:R-:W-:Y:S01]  /*ec10*/  MUFU.EX2 R232, R232 ;  /* 0x000000e800e87308 */ /* 0x000fe20000000800 */
        /* <DEDUP_REMOVED lines=9> */
[C---:B-1----:R-:W-:Y:S03]  /*ecb0*/  HMMA.16816.F32.BF16 R68, R136.reuse, R104, R68 ;  /* 0x000000688844723c */ /* 0x042fe60000041844 */
[--C-:B------:R-:W-:Y:S01]  /*ecc0*/  FFMA.FTZ R170, R170, c[0x0][0x23c], -R151.reuse ;  /* 0x00008f00aaaa7a23 */ /* 0x100fe20000010897 */
[----:B------:R-:W-:Y:S01]  /*ecd0*/  MUFU.EX2 R234, R234 ;  /* 0x000000ea00ea7308 */ /* 0x000fe20000000800 */
[----:B------:R-:W-:Y:S02]  /*ece0*/  FFMA.FTZ R151, R146, c[0x0][0x23c], -R151 ;  /* 0x00008f0092977a23 */ /* 0x000fe40000010897 */
[----:B--2---:R-:W-:Y:S01]  /*ecf0*/  LDSM.16.MT88.4 R144, [R196+0xf800] ;  /* 0x00f80000c490783b */ /* 0x004fe20000004200 */
[C---:B------:R-:W-:Y:S04]  /*ed00*/  HMMA.16816.F32.BF16 R72, R136.reuse, R106, R72 ;  /* 0x0000006a8848723c */ /* 0x040fe80000041848 */
[C---:B------:R-:W-:Y:S02]  /*ed10*/  FMUL.FTZ R76, R2.reuse, R76 ;  /* 0x0000004c024c7220 */ /* 0x040fe40000410000 */
[----:B------:R-:W-:Y:S01]  /*ed20*/  FMUL.FTZ R77, R2, R77 ;  /* 0x0000004d024d7220 */ /* 0x000fe20000410000 */
[----:B------:R-:W1:Y:S01]  /*ed30*/  LDSM.16.MT88.4 R104, [R192+0x10000] ;  /* 0x01000000c068783b */ /* 0x000e620000004200 */
[C---:B------:R-:W-:Y:S01]  /*ed40*/  FMUL.FTZ R78, R0.reuse, R78 ;  /* 0x0000004e004e7220 */ /* 0x040fe20000410000 */
[----:B------:R-:W2:Y:S03]  /*ed50*/  MUFU.EX2 R170, R170 ;  /* 0x000000aa00aa7308 */ /* 0x000ea60000000800 */
[----:B------:R-:W-:Y:S02]  /*ed60*/  FMUL.FTZ R79, R0, R79 ;  /* 0x0000004f004f7220 */ /* 0x000fe40000410000 */
[C---:B------:R-:W-:Y:S02]  /*ed70*/  FMUL.FTZ R88, R2.reuse, R88 ;  /* 0x0000005802587220 */ /* 0x040fe40000410000 */
[----:B------:R-:W-:Y:S02]  /*ed80*/  FMUL.FTZ R89, R2, R89 ;  /* 0x0000005902597220 */ /* 0x000fe40000410000 */
[----:B------:R-:W-:Y:S01]  /*ed90*/  FMUL.FTZ R90, R0, R90 ;  /* 0x0000005a005a7220 */ /* 0x000fe20000410000 */
[C---:B----4-:R-:W-:Y:S01]  /*eda0*/  HMMA.16816.F32.BF16 R76, R136.reuse, R100, R76 ;  /* 0x00000064884c723c */ /* 0x050fe2000004184c */
[----:B------:R4:W1:Y:S02]  /*edb0*/  MUFU.EX2 R239, R151 ;  /* 0x0000009700ef7308 */ /* 0x0008640000000800 */
[C---:B------:R-:W-:Y:S02]  /*edc0*/  FMUL.FTZ R80, R2.reuse, R80 ;  /* 0x0000005002507220 */ /* 0x040fe40000410000 */
[----:B------:R-:W-:Y:S02]  /*edd0*/  FMUL.FTZ R81, R2, R81 ;  /* 0x0000005102517220 */ /* 0x000fe40000410000 */
[C---:B------:R-:W-:Y:S01]  /*ede0*/  FMUL.FTZ R82, R0.reuse, R82 ;  /* 0x0000005200527220 */ /* 0x040fe20000410000 */
[----:B---3--:R-:W-:Y:S01]  /*edf0*/  F2FP.BF16.PACK_AB R101, R175, R174 ;  /* 0x000000aeaf65723e */ /* 0x008fe200000010ff */
[C---:B------:R-:W-:Y:S02]  /*ee00*/  FMUL.FTZ R83, R0.reuse, R83 ;  /* 0x0000005300537220 */ /* 0x040fe40000410000 */
[----:B------:R-:W-:Y:S01]  /*ee10*/  MUFU.EX2 R236, R236 ;  /* 0x000000ec00ec7308 */ /* 0x000fe20000000800 */
[----:B------:R-:W-:Y:S02]  /*ee20*/  FMUL.FTZ R91, R0, R91 ;  /* 0x0000005b005b7220 */ /* 0x000fe40000410000 */
[C---:B------:R-:W-:Y:S01]  /*ee30*/  FMUL.FTZ R92, R2.reuse, R92 ;  /* 0x0000005c025c7220 */ /* 0x040fe20000410000 */
[----:B--2---:R-:W-:Y:S01]  /*ee40*/  F2FP.BF16.PACK_AB R100, R171, R170 ;  /* 0x000000aaab64723e */ /* 0x004fe200000010ff */
[C---:B------:R-:W-:Y:S03]  /*ee50*/  HMMA.16816.F32.BF16 R80, R136.reuse, R102, R80 ;  /* 0x000000668850723c */ /* 0x040fe60000041850 */
[----:B------:R-:W-:Y:S02]  /*ee60*/  FMUL.FTZ R93, R2, R93 ;  /* 0x0000005d025d7220 */ /* 0x000fe40000410000 */
[C---:B------:R-:W-:Y:S01]  /*ee70*/  FMUL.FTZ R94, R0.reuse, R94 ;  /* 0x0000005e005e7220 */ /* 0x040fe20000410000 */
[----:B------:R-:W2:Y:S01]  /*ee80*/  MUFU.EX2 R241, R241 ;  /* 0x000000f100f17308 */ /* 0x000ea20000000800 */
[----:B------:R-:W-:Y:S01]  /*ee90*/  FMUL.FTZ R95, R0, R95 ;  /* 0x0000005f005f7220 */ /* 0x000fe20000410000 */
[C---:B-----5:R-:W-:Y:S01]  /*eea0*/  HMMA.16816.F32.BF16 R84, R136.reuse, R108, R84 ;  /* 0x0000006c8854723c */ /* 0x060fe20000041854 */
[----:B----4-:R-:W-:Y:S03]  /*eeb0*/  LDSM.16.MT88.4 R148, [R194+0xf800] ;  /* 0x00f80000c294783b */ /* 0x010fe60000004200 */
[C---:B------:R-:W-:Y:S01]  /*eec0*/  FMUL.FTZ R96, R2.reuse, R96 ;  /* 0x0000006002607220 */ /* 0x040fe20000410000 */
[----:B------:R-:W-:Y:S01]  /*eed0*/  F2FP.BF16.PACK_AB R102, R173, R172 ;  /* 0x000000acad66723e */ /* 0x000fe200000010ff */
[----:B------:R-:W-:Y:S01]  /*eee0*/  FMUL.FTZ R97, R2, R97 ;  /* 0x0000006102617220 */ /* 0x000fe20000410000 */
[----:B------:R-:W-:Y:S01]  /*eef0*/  F2FP.BF16.PACK_AB R103, R177, R176 ;  /* 0x000000b0b167723e */ /* 0x000fe200000010ff */
[C---:B------:R-:W-:Y:S01]  /*ef00*/  HMMA.16816.F32.BF16 R88, R136.reuse, R110, R88 ;  /* 0x0000006e8858723c */ /* 0x040fe20000041858 */
[----:B------:R-:W3:Y:S01]  /*ef10*/  LDSM.16.MT88.4 R108, [R194+0xc800] ;  /* 0x00c80000c26c783b */ /* 0x000ee20000004200 */
[----:B------:R-:W4:Y:S02]  /*ef20*/  MUFU.EX2 R238, R238 ;  /* 0x000000ee00ee7308 */ /* 0x000f240000000800 */
[C---:B------:R-:W-:Y:S02]  /*ef30*/  FMUL.FTZ R98, R0.reuse, R98 ;  /* 0x0000006200627220 */ /* 0x040fe40000410000 */
[----:B------:R-:W-:Y:S02]  /*ef40*/  FMUL.FTZ R99, R0, R99 ;  /* 0x0000006300637220 */ /* 0x000fe40000410000 */
[C---:B-1----:R-:W-:Y:S04]  /*ef50*/  HMMA.16816.F32.BF16 R92, R136.reuse, R104, R92 ;  /* 0x00000068885c723c */ /* 0x042fe8000004185c */
[----:B------:R-:W-:Y:S02]  /*ef60*/  FFMA.FTZ R135, R2, R227, R135 ;  /* 0x000000e302877223 */ /* 0x000fe40000010087 */
[----:B------:R-:W-:Y:S02]  /*ef70*/  FFMA.FTZ R167, R0, R225, R167 ;  /* 0x000000e100a77223 */ /* 0x000fe400000100a7 */
[----:B------:R-:W-:Y:S01]  /*ef80*/  HMMA.16816.F32.BF16 R96, R136, R106, R96 ;  /* 0x0000006a8860723c */ /* 0x000fe20000041860 */
[----:B------:R-:W1:Y:S03]  /*ef90*/  LDSM.16.MT88.4 R104, [R192+0xe800] ;  /* 0x00e80000c068783b */ /* 0x000e660000004200 */
[----:B------:R-:W-:Y:S02]  /*efa0*/  FADD.FTZ R134, R134, R135 ;  /* 0x0000008786867221 */ /* 0x000fe40000010000 */
[----:B------:R-:W-:Y:S01]  /*efb0*/  FADD.FTZ R166, R166, R167 ;  /* 0x000000a7a6a67221 */ /* 0x000fe20000010000 */
[----:B------:R-:W-:Y:S01]  /*efc0*/  F2FP.BF16.PACK_AB R136, R237, R232 ;  /* 0x000000e8ed88723e */ /* 0x000fe200000010ff */
[C---:B------:R-:W-:Y:S05]  /*efd0*/  HMMA.16816.F32.BF16 R4, R100.reuse, R112, R4 ;  /* 0x000000706404723c */ /* 0x040fea0000041804 */
[----:B------:R-:W-:Y:S01]  /*efe0*/  F2FP.BF16.PACK_AB R138, R239, R234 ;  /* 0x000000eaef8a723e */ /* 0x000fe200000010ff */
[----:B------:R-:W-:Y:S01]  /*eff0*/  IMAD.MOV.U32 R0, RZ, RZ, R3 ;  /* 0x000000ffff007224 */ /* 0x000fe200078e0003 */
[----:B--2---:R-:W-:Y:S01]  /*f000*/  F2FP.BF16.PACK_AB R137, R241, R236 ;  /* 0x000000ecf189723e */ /* 0x004fe200000010ff */
[C---:B------:R-:W-:Y:S01]  /*f010*/  HMMA.16816.F32.BF16 R8, R100.reuse, R114, R8 ;  /* 0x000000726408723c */ /* 0x040fe20000041808 */
[----:B------:R-:W-:Y:S03]  /*f020*/  LDSM.16.MT88.4 R112, [R194+0x10800] ;  /* 0x01080000c270783b */ /* 0x000fe60000004200 */
[----:B----4-:R-:W-:Y:S01]  /*f030*/  F2FP.BF16.PACK_AB R139, R133, R238 ;  /* 0x000000ee858b723e */ /* 0x010fe200000010ff */
        /* <DEDUP_REMOVED lines=126> */
.L_x_2888:
        /* <DEDUP_REMOVED lines=280> */
.L_x_2894:
[----:B--234-:R-:W-:Y:S05]  /*109a0*/  BSYNC B0 ;  /* 0x0000000000007941 */ /* 0x01cfea0003800000 */
.L_x_2893:
        /* <DEDUP_REMOVED lines=18> */
.L_x_2896:
[----:B------:R-:W-:Y:S05]  /*10ad0*/  BSYNC B0 ;  /* 0x0000000000007941 */ /* 0x000fea0003800000 */
.L_x_2895:
        /* <DEDUP_REMOVED lines=11> */
.L_x_2898:
[----:B------:R-:W-:Y:S05]  /*10b90*/  BSYNC B0 ;  /* 0x0000000000007941 */ /* 0x000fea0003800000 */
.L_x_2897:
        /* <DEDUP_REMOVED lines=11> */
.L_x_2900:
[----:B------:R-:W-:Y:S05]  /*10c50*/  BSYNC B0 ;  /* 0x0000000000007941 */ /* 0x000fea0003800000 */
.L_x_2899:
        /* <DEDUP_REMOVED lines=11> */
.L_x_2902:
[----:B------:R-:W-:Y:S05]  /*10d10*/  BSYNC B0 ;  /* 0x0000000000007941 */ /* 0x000fea0003800000 */
.L_x_2901:
        /* <DEDUP_REMOVED lines=11> */
.L_x_2904:
[----:B------:R-:W-:Y:S05]  /*10dd0*/  BSYNC B0 ;  /* 0x0000000000007941 */ /* 0x000fea0003800000 */
.L_x_2903:
        /* <DEDUP_REMOVED lines=11> */
.L_x_2906:
[----:B------:R-:W-:Y:S05]  /*10e90*/  BSYNC B0 ;  /* 0x0000000000007941 */ /* 0x000fea0003800000 */
.L_x_2905:
        /* <DEDUP_REMOVED lines=11> */
.L_x_2908:
[----:B------:R-:W-:Y:S05]  /*10f50*/  BSYNC B0 ;  /* 0x0000000000007941 */ /* 0x000fea0003800000 */
.L_x_2907:
        /* <DEDUP_REMOVED lines=12> */
.L_x_2909:
        /* <DEDUP_REMOVED lines=14> */
.L_x_7849:


//--------------------- .text._ZN5flash24flash_fwd_splitkv_kernelI23Flash_fwd_kernel_traitsILi192ELi64ELi64ELi4ELb0ELb0EN7cutlass10bfloat16_tE19Flash_kernel_traitsILi192ELi64ELi64ELi4ES3_EELb0ELb1ELb0ELb0ELb0ELb0ELb1ELb1EEEvNS_16Flash_fwd_paramsE --------------------------
	.section	.text._ZN5flash24flash_fwd_splitkv_kernelI23Flash_fwd_kernel_traitsILi192ELi64ELi64ELi4ELb0ELb0EN7cutlass10bfloat16_tE19Flash_kernel_traitsILi192ELi64ELi64ELi4ES3_EELb0ELb1ELb0ELb0ELb0ELb0ELb1ELb1EEEvNS_16Flash_fwd_paramsE,"ax",@progbits
	.sectioninfo	@"SHI_REGISTERS=244"
	.align	128
        .global         _ZN5flash24flash_fwd_splitkv_kernelI23Flash_fwd_kernel_traitsILi192ELi64ELi64ELi4ELb0ELb0EN7cutlass10bfloat16_tE19Flash_kernel_traitsILi192ELi64ELi64ELi4ES3_EELb0ELb1ELb0ELb0ELb0ELb0ELb1ELb1EEEvNS_16Flash_fwd_paramsE
        .type           _ZN5flash24flash_fwd_splitkv_kernelI23Flash_fwd_kernel_traitsILi192ELi64ELi64ELi4ELb0ELb0EN7cutlass10bfloat16_tE19Flash_kernel_traitsILi192ELi64ELi64ELi4ES3_EELb0ELb1ELb0ELb0ELb0ELb0ELb1ELb1EEEvNS_16Flash_fwd_paramsE,@function
        .size           _ZN5flash24flash_fwd_splitkv_kernelI23Flash_fwd_kernel_traitsILi192ELi64ELi64ELi4ELb0ELb0EN7cutlass10bfloat16_tE19Flash_kernel_traitsILi192ELi64ELi64ELi4ES3_EELb0ELb1ELb0ELb0ELb0ELb0ELb1ELb1EEEvNS_16Flash_fwd_paramsE,(.L_x_7795 - _ZN5flash24flash_fwd_splitkv_kernelI23Flash_fwd_kernel_traitsILi192ELi64ELi64ELi4ELb0ELb0EN7cutlass10bfloat16_tE19Flash_kernel_traitsILi192ELi64ELi64ELi4ES3_EELb0ELb1ELb0ELb0ELb0ELb0ELb1ELb1EEEvNS_16Flash_fwd_paramsE)
        .other          _ZN5flash24flash_fwd_splitkv_kernelI23Flash_fwd_kernel_traitsILi192ELi64ELi64ELi4ELb0ELb0EN7cutlass10bfloat16_tE19Flash_kernel_traitsILi192ELi64ELi64ELi4ES3_EELb0ELb1ELb0ELb0ELb0ELb0ELb1ELb1EEEvNS_16Flash_fwd_paramsE,@"STO_CUDA_ENTRY STV_DEFAULT"
_ZN5flash24flash_fwd_splitkv_kernelI23Flash_fwd_kernel_traitsILi192ELi64ELi64ELi4ELb0ELb0EN7cutlass10bfloat16_tE19Flash_kernel_traitsILi192ELi64ELi64ELi4ES3_EELb0ELb1ELb0ELb0ELb0ELb0ELb1ELb1EEEvNS_16Flash_fwd_paramsE:
.text._ZN5flash24flash_fwd_splitkv_kernelI23Flash_fwd_kernel_traitsILi192ELi64ELi64ELi4ELb0ELb0EN7cutlass10bfloat16_tE19Flash_kernel_traitsILi192ELi64ELi64ELi4ES3_EELb0ELb1ELb0ELb0ELb0ELb0ELb1ELb1EEEvNS_16Flash_fwd_paramsE:
        /* <DEDUP_REMOVED lines=29> */
[----:B---34-:R-:W-:Y:S05]  /*01d0*/  CALL.REL.NOINC `($_ZN5flash24flash_fwd_splitkv_kernelI23Flash_fwd_kernel_traitsILi192ELi64ELi64ELi4ELb0ELb0EN7cutlass10bfloat16_tE19Flash_kernel_traitsILi192ELi64ELi64ELi4ES3_EELb0ELb1ELb0ELb0ELb0ELb0ELb1ELb1EEEvNS_16Flash_fwd_paramsE$_ZN5flash30compute_attn_1rowblock_splitkvI23Flash_fwd_kernel_traitsILi192ELi64ELi64ELi4ELb0ELb0EN7cutlass10bfloat16_tE19Flash_kernel_traitsILi192ELi64ELi64ELi4ES3_EELb0ELb1ELb0ELb0ELb0ELb0ELb1ELb1ENS_16Flash_fwd_paramsEEEvRKT8_iiiii) ;  /* 0x0000002000007944 */ /* 0x018fea0003c00000 */
[----:B------:R-:W-:Y:S05]  /*01e0*/  BSYNC B4 ;  /* 0x0000000000047941 */ /* 0x000fea0003800000 */
.L_x_2910:
[----:B------:R-:W-:Y:S05]  /*01f0*/  EXIT ;  /* 0x000000000000794d */ /* 0x000fea0003800000 */
        .type           $_ZN5flash24flash_fwd_splitkv_kernelI23Flash_fwd_kernel_traitsILi192ELi64ELi64ELi4ELb0ELb0EN7cutlass10bfloat16_tE19Flash_kernel_traitsILi192ELi64ELi64ELi4ES3_EELb0ELb1ELb0ELb0ELb0ELb0ELb1ELb1EEEvNS_16Flash_fwd_paramsE$_ZN5flash30compute_attn_1rowblock_splitkvI23Flash_fwd_kernel_traitsILi192ELi64ELi64ELi4ELb0ELb0EN7cutlass10bfloat16_tE19Flash_kernel_traitsILi192ELi64ELi64ELi4ES3_EELb0ELb1ELb0ELb0ELb0ELb0ELb1ELb1ENS_16Flash_fwd_paramsEEEvRKT8_iiiii,@function
        .size           $_ZN5flash24flash_fwd_splitkv_kernelI23Flash_fwd_kernel_traitsILi192ELi64ELi64ELi4ELb0ELb0EN7cutlass10bfloat16_tE19Flash_kernel_traitsILi192ELi64ELi64ELi4ES3_EELb0ELb1ELb0ELb0ELb0ELb0ELb1ELb1EEEvNS_16Flash_fwd_paramsE$_ZN5flash30compute_attn_1rowblock_splitkvI23Flash_fwd_kernel_traitsILi192ELi64ELi64ELi4ELb0ELb0EN7cutlass10bfloat16_tE19Flash_kernel_traitsILi192ELi64ELi64ELi4ES3_EELb0ELb1ELb0ELb0ELb0ELb0ELb1ELb1ENS_16Flash_fwd_paramsEEEvRKT8_iiiii,($__internal_20_$__cuda_sm70_shflsync_bfly_p - $_ZN5flash24flash_fwd_splitkv_kernelI23Flash_fwd_kernel_traitsILi192ELi64ELi64ELi4ELb0ELb0EN7cutlass10bfloat16_tE19Flash_kernel_traitsILi192ELi64ELi64ELi4ES3_EELb0ELb1ELb0ELb0ELb0ELb0ELb1ELb1EEEvNS_16Flash_fwd_paramsE$_ZN5flash30compute_attn_1rowblock_splitkvI23Flash_fwd_kernel_traitsILi192ELi64ELi64ELi4ELb0ELb0EN7cutlass10bfloat16_tE19Flash_kernel_traitsILi192ELi64ELi64ELi4ES3_EELb0ELb1ELb0ELb0ELb0ELb0ELb1ELb1ENS_16Flash_fwd_paramsEEEvRKT8_iiiii)
$_ZN5flash24flash_fwd_splitkv_kernelI23Flash_fwd_kernel_traitsILi192ELi64ELi64ELi4ELb0ELb0EN7cutlass10bfloat16_tE19Flash_kernel_traitsILi192ELi64ELi64ELi4ES3_EELb0ELb1ELb0ELb0ELb0ELb0ELb1ELb1EEEvNS_16Flash_fwd_paramsE$_ZN5flash30compute_attn_1rowblock_splitkvI23Flash_fwd_kernel_traitsILi192ELi64ELi64ELi4ELb0ELb0EN7cutlass10bfloat16_tE19Flash_kernel_traitsILi192ELi64ELi64ELi4ES3_EELb0ELb1ELb0ELb0ELb0ELb0ELb1ELb1ENS_16Flash_fwd_paramsEEEvRKT8_iiiii:
        /* <DEDUP_REMOVED lines=20> */
.L_x_2912:
[----:B------:R-:W-:Y:S05]  /*0340*/  BSYNC B0 ;  /* 0x0000000000007941 */ /* 0x000fea0003800000 */
.L_x_2911:
[----:B------:R-:W3:Y:S04]  /*0350*/  LD.E.64 R30, [R18.64+0xf0] ;  /* 0x0000f006121e7980 */ /* 0x000ee8000c101b00 */
[----:B------:R-:W4:Y:S01]  /*0360*/  @P1 LD.E R208, [R2.64+0x4] ;  /* 0x0000040602d01980 */ /* 0x000f22000c101900 */
[----:B------:R-:W-:Y:S01]  /*0370*/  IMAD.MOV.U32 R11, RZ, RZ, RZ ;  /* 0x000000ffff0b7224 */ /* 0x000fe200078e00ff */
[----:B---3--:R-:W-:-:S04]  /*0380*/  ISETP.NE.U32.AND P4, PT, R30, RZ, PT ;  /* 0x000000ff1e00720c */ /* 0x008fc80003f85070 */
[----:B------:R-:W-:Y:S01]  /*0390*/  ISETP.NE.AND.EX P4, PT, R31, RZ, PT, P4 ;  /* 0x000000ff1f00720c */ /* 0x000fe20003f85340 */
[----:B------:R-:W-:Y:S01]  /*03a0*/  IMAD.WIDE R30, R209, 0x4, R30 ;  /* 0x00000004d11e7825 */ /* 0x000fe200078e021e */
[----:B----45:R-:W-:-:S06]  /*03b0*/  @P1 IADD3 R208, R208, -R21, RZ ;  /* 0x80000015d0d01210 */ /* 0x030fcc0007ffe0ff */
        /* <DEDUP_REMOVED lines=10> */
.L_x_2914:
[----:B------:R4:W5:Y:S02]  /*0460*/  LD.E R0, [R18.64+0xb8] ;  /* 0x0000b80612007980 */ /* 0x000964000c101900 */
.L_x_2915:
[----:B------:R-:W-:Y:S05]  /*0470*/  BSYNC B0 ;  /* 0x0000000000007941 */ /* 0x000fea0003800000 */
.L_x_2913:
[----:B-12---:R-:W2:Y:S01]  /*0480*/  LD.E.64 R2, [R18.64+0xf8] ;  /* 0x0000f80612027980 */ /* 0x006ea2000c101b00 */
[----:B------:R-:W-:Y:S01]  /*0490*/  BSSY B1, `(.L_x_2916) ;  /* 0x0000012000017945 */ /* 0x000fe20003800000 */
[----:B-----5:R-:W-:Y:S01]  /*04a0*/  IMAD.IADD R75, R0, 0x1, -R11 ;  /* 0x00000001004b7824 */ /* 0x020fe200078e0a0b */
[----:B--2---:R-:W-:-:S04]  /*04b0*/  ISETP.NE.U32.AND P0, PT, R2, RZ, PT ;  /* 0x000000ff0200720c */ /* 0x004fc80003f05070 */
[----:B------:R-:W-:-:S13]  /*04c0*/  ISETP.NE.AND.EX P0, PT, R3, RZ, PT, P0 ;  /* 0x000000ff0300720c */ /* 0x000fda0003f05300 */
[----:B------:R-:W-:Y:S05]  /*04d0*/  @!P0 BRA `(.L_x_2917) ;  /* 0x0000004000008947 */ /* 0x000fea0003800000 */
[----:B------:R-:W-:-:S05]  /*04e0*/  IMAD.WIDE R2, R209, 0x4, R2 ;  /* 0x00000004d1027825 */ /* 0x000fca00078e0202 */
[----:B------:R-:W2:Y:S02]  /*04f0*/  LD.E R0, [R2.64] ;  /* 0x0000000602007980 */ /* 0x000ea4000c101900 */
[----:B--2---:R-:W-:Y:S01]  /*0500*/  IADD3 R57, R0, -R11, RZ ;  /* 0x8000000b00397210 */ /* 0x004fe20007ffe0ff */
[----:B------:R-:W-:Y:S05]  /*0510*/  BRA `(.L_x_2918) ;  /* 0x0000009000007947 */ /* 0x000fea0003800000 */
.L_x_2917:
[----:B------:R-:W2:Y:S01]  /*0520*/  LD.E.64 R2, [R18.64+0x108] ;  /* 0x0001080612027980 */ /* 0x000ea2000c101b00 */
[----:B------:R-:W-:Y:S01]  /*0530*/  BSSY B0, `(.L_x_2919) ;  /* 0x0000006000007945 */ /* 0x000fe20003800000 */
[----:B------:R-:W-:Y:S01]  /*0540*/  IMAD.MOV.U32 R0, RZ, RZ, RZ ;  /* 0x000000ffff007224 */ /* 0x000fe200078e00ff */
[----:B--2---:R-:W-:-:S04]  /*0550*/  ISETP.NE.U32.AND P0, PT, R2, RZ, PT ;  /* 0x000000ff0200720c */ /* 0x004fc80003f05070 */
[----:B------:R-:W-:-:S13]  /*0560*/  ISETP.NE.AND.EX P0, PT, R3, RZ, PT, P0 ;  /* 0x000000ff0300720c */ /* 0x000fda0003f05300 */
[----:B------:R-:W-:Y:S05]  /*0570*/  @!P0 BRA `(.L_x_2920) ;  /* 0x0000001000008947 */ /* 0x000fea0003800000 */
[----:B------:R1:W5:Y:S02]  /*0580*/  LD.E R0, [R18.64+0xbc] ;  /* 0x0000bc0612007980 */ /* 0x000364000c101900 */
.L_x_2920:
[----:B------:R-:W-:Y:S05]  /*0590*/  BSYNC B0 ;  /* 0x0000000000007941 */ /* 0x000fea0003800000 */
.L_x_2919:
[----:B-----5:R-:W-:Y:S02]  /*05a0*/  IADD3 R57, R75, R0, RZ ;  /* 0x000000004b397210 */ /* 0x020fe40007ffe0ff */
.L_x_2918:
[----:B------:R-:W-:Y:S05]  /*05b0*/  BSYNC B1 ;  /* 0x0000000000017941 */ /* 0x000fea0003800000 */
.L_x_2916:
[----:B------:R-:W-:Y:S01]  /*05c0*/  IMAD.SHL.U32 R69, R205, 0x40, RZ ;  /* 0x00000040cd457824 */ /* 0x000fe200078e00ff */
[----:B------:R-:W-:Y:S01]  /*05d0*/  MOV R2, R206 ;  /* 0x000000ce00027202 */ /* 0x000fe20000000f00 */
[----:B------:R-:W-:-:S03]  /*05e0*/  IMAD.MOV.U32 R3, RZ, RZ, 0x0 ;  /* 0x00000000ff037424 */ /* 0x000fc600078e00ff */
[----:B------:R-:W-:-:S13]  /*05f0*/  ISETP.GT.AND P0, PT, R208, R69, PT ;  /* 0x00000045d000720c */ /* 0x000fda0003f04270 */
[----:B------:R-:W-:Y:S05]  /*0600*/  @!P0 RET.REL.NODEC R2 `(_ZN5flash24flash_fwd_splitkv_kernelI23Flash_fwd_kernel_traitsILi192ELi64ELi64ELi4ELb0ELb0EN7cutlass10bfloat16_tE19Flash_kernel_traitsILi192ELi64ELi64ELi4ES3_EELb0ELb1ELb0ELb0ELb0ELb0ELb1ELb1EEEvNS_16Flash_fwd_paramsE) ;  /* 0xfffff9f002008950 */ /* 0x000fea0003c3ffff */
[----:B------:R-:W2:Y:S04]  /*0610*/  LD.E R3, [R18.64+0xb8] ;  /* 0x0000b80612037980 */ /* 0x000ea8000c101900 */
[----:B------:R-:W5:Y:S04]  /*0620*/  LD.E R7, [R18.64+0x184] ;  /* 0x0001840612077980 */ /* 0x000f68000c101900 */
[----:B---3--:R-:W3:Y:S01]  /*0630*/  LD.E R0, [R18.64+0x188] ;  /* 0x0001880612007980 */ /* 0x008ee2000c101900 */
[----:B------:R-:W-:-:S03]  /*0640*/  IABS R4, c[0x0][0x10] ;  /* 0x0000040000047a13 */ /* 0x000fc60000000000 */
[----:B------:R-:W1:Y:S01]  /*0650*/  S2R R72, SR_TID.X ;  /* 0x0000000000487919 */ /* 0x000e620000002100 */
[----:B------:R-:W4:Y:S08]  /*0660*/  I2F.RP R2, R4 ;  /* 0x0000000400027306 */ /* 0x000f300000209400 */
[----:B----4-:R-:W4:Y:S02]  /*0670*/  MUFU.RCP R8, R2 ;  /* 0x0000000200087308 */ /* 0x010f240000001000 */
[----:B----4-:R-:W-:-:S02]  /*0680*/  IADD3 R8, R8, 0xffffffe, RZ ;  /* 0x0ffffffe08087810 */ /* 0x010fc40007ffe0ff */
[----:B------:R-:W-:-:S04]  /*0690*/  IABS R2, c[0x0][0x10] ;  /* 0x0000040000027a13 */ /* 0x000fc80000000000 */
[----:B------:R-:W4:Y:S01]  /*06a0*/  F2I.FTZ.U32.TRUNC.NTZ R9, R8 ;  /* 0x0000000800097305 */ /* 0x000f22000021f000 */
[----:B------:R-:W-:Y:S02]  /*06b0*/  IMAD.MOV R2, RZ, RZ, -R2 ;  /* 0x000000ffff027224 */ /* 0x000fe400078e0a02 */
[----:B----4-:R-:W-:Y:S02]  /*06c0*/  IMAD.MOV R5, RZ, RZ, -R9 ;  /* 0x000000ffff057224 */ /* 0x010fe400078e0a09 */
[----:B------:R-:W-:Y:S02]  /*06d0*/  IMAD.MOV.U32 R8, RZ, RZ, RZ ;  /* 0x000000ffff087224 */ /* 0x000fe400078e00ff */
[----:B------:R-:W-:-:S04]  /*06e0*/  IMAD R5, R5, R4, RZ ;  /* 0x0000000405057224 */ /* 0x000fc800078e02ff */
[----:B------:R-:W-:Y:S01]  /*06f0*/  IMAD.HI.U32 R5, R9, R5, R8 ;  /* 0x0000000509057227 */ /* 0x000fe200078e0008 */
[----:B--2---:R-:W-:-:S04]  /*0700*/  IADD3 R3, R3, 0x3f, RZ ;  /* 0x0000003f03037810 */ /* 0x004fc80007ffe0ff */
[----:B------:R-:W-:-:S04]  /*0710*/  SHF.R.S32.HI R6, RZ, 0x1f, R3 ;  /* 0x0000001fff067819 */ /* 0x000fc80000011403 */
[----:B------:R-:W-:-:S04]  /*0720*/  LEA.HI R6, R6, R3, RZ, 0x6 ;  /* 0x0000000306067211 */ /* 0x000fc800078f30ff */
[----:B------:R-:W-:-:S04]  /*0730*/  LEA.HI.SX32 R6, R6, c[0x0][0x10], 0x1a ;  /* 0x0000040006067a11 */ /* 0x000fc800078fd2ff */
[----:B------:R-:W-:-:S04]  /*0740*/  IADD3 R6, R6, -0x1, RZ ;  /* 0xffffffff06067810 */ /* 0x000fc80007ffe0ff */
[----:B------:R-:W-:Y:S02]  /*0750*/  IABS R3, R6 ;  /* 0x0000000600037213 */ /* 0x000fe40000000000 */
[----:B------:R-:W-:-:S03]  /*0760*/  LOP3.LUT R6, R6, c[0x0][0x10], RZ, 0x3c, !PT ;  /* 0x0000040006067a12 */ /* 0x000fc600078e3cff */
[----:B------:R-:W-:Y:S01]  /*0770*/  IMAD.HI.U32 R9, R5, R3, RZ ;  /* 0x0000000305097227 */ /* 0x000fe200078e00ff */
[----:B------:R-:W-:Y:S02]  /*0780*/  ISETP.GE.AND P0, PT, R6, RZ, PT ;  /* 0x000000ff0600720c */ /* 0x000fe40003f06270 */
[----:B------:R-:W-:Y:S01]  /*0790*/  IADD3 R5, -R208, 0x7f, R69 ;  /* 0x0000007fd0057810 */ /* 0x000fe20007ffe145 */
[----:B------:R-:W-:Y:S01]  /*07a0*/  IMAD R3, R9, R2, R3 ;  /* 0x0000000209037224 */ /* 0x000fe200078e0203 */
[----:B------:R-:W-:Y:S02]  /*07b0*/  IADD3 R2, R57, R69, -R208 ;  /* 0x0000004539027210 */ /* 0x000fe40007ffe8d0 */
[----:B---3--:R-:W-:Y:S02]  /*07c0*/  IADD3 R5, R0, R5, R57 ;  /* 0x0000000500057210 */ /* 0x008fe40007ffe039 */
[----:B------:R-:W-:Y:S01]  /*07d0*/  ISETP.GT.U32.AND P1, PT, R4, R3, PT ;  /* 0x000000030400720c */ /* 0x000fe20003f24070 */
[----:B-----5:R-:W-:Y:S01]  /*07e0*/  IMAD.IADD R7, R2, 0x1, -R7 ;  /* 0x0000000102077824 */ /* 0x020fe200078e0a07 */
[----:B------:R-:W-:-:S04]  /*07f0*/  SHF.R.S32.HI R2, RZ, 0x1f, R5 ;  /* 0x0000001fff027819 */ /* 0x000fc80000011405 */
[----:B------:R-:W-:-:S04]  /*0800*/  LEA.HI R2, R2, R5, RZ, 0x6 ;  /* 0x0000000502027211 */ /* 0x000fc800078f30ff */
[----:B------:R-:W-:-:S03]  /*0810*/  SHF.R.S32.HI R133, RZ, 0x6, R2 ;  /* 0x00000006ff857819 */ /* 0x000fc60000011402 */
        /* <DEDUP_REMOVED lines=11> */
[----:B------:R-:W-:Y:S01]  /*08d0*/  @!P0 IMAD.MOV R9, RZ, RZ, -R9 ;  /* 0x000000ffff098224 */ /* 0x000fe200078e0a09 */
[----:B------:R-:W-:-:S05]  /*08e0*/  @!P1 LOP3.LUT R9, RZ, c[0x0][0x10], RZ, 0x33, !PT ;  /* 0x00000400ff099a12 */ /* 0x000fca00078e33ff */
[----:B------:R-:W-:-:S04]  /*08f0*/  IMAD R202, R9, UR8, RZ ;  /* 0x0000000809ca7c24 */ /* 0x000fc8000f8e02ff */
[----:B------:R-:W-:-:S05]  /*0900*/  IMAD.IADD R0, R9, 0x1, R202 ;  /* 0x0000000109007824 */ /* 0x000fca00078e02ca */
[----:B------:R-:W-:Y:S02]  /*0910*/  IMNMX R0, R3, R0, PT ;  /* 0x0000000003007217 */ /* 0x000fe40003800200 */
[----:B------:R-:W-:Y:S02]  /*0920*/  SHF.R.S32.HI R3, RZ, 0x6, R4 ;  /* 0x00000006ff037819 */ /* 0x000fe40000011404 */
[----:B------:R-:W-:Y:S02]  /*0930*/  IMNMX R133, R0, R133, PT ;  /* 0x0000008500857217 */ /* 0x000fe40003800200 */
[----:B------:R-:W-:-:S04]  /*0940*/  IMNMX R202, R202, R3, !PT ;  /* 0x00000003caca7217 */ /* 0x000fc80007800200 */
[----:B------:R-:W-:-:S13]  /*0950*/  ISETP.GE.AND P0, PT, R202, R133, PT ;  /* 0x00000085ca00720c */ /* 0x000fda0003f06270 */
[----:B------:R-:W-:Y:S05]  /*0960*/  @!P0 BRA `(.L_x_2921) ;  /* 0x0000092000008947 */ /* 0x000fea0003800000 */
[----:B-1----:R-:W2:Y:S04]  /*0970*/  LD.E.64 R2, [R18.64+0xb0] ;  /* 0x0000b00612027980 */ /* 0x002ea8000c101b00 */
[----:B------:R-:W3:Y:S04]  /*0980*/  LD.E R6, [R18.64+0x60] ;  /* 0x0000600612067980 */ /* 0x000ee8000c101900 */
[----:B------:R-:W4:Y:S04]  /*0990*/  LD.E R8, [R18.64+0xcc] ;  /* 0x0000cc0612087980 */ /* 0x000f28000c101900 */
[----:B------:R-:W4:Y:S04]  /*09a0*/  LD.E.64 R10, [R18.64+0x78] ;  /* 0x00007806120a7980 */ /* 0x000f28000c101b00 */
[----:B------:R1:W5:Y:S04]  /*09b0*/  LD.E R0, [R18.64+0xc0] ;  /* 0x0000c00612007980 */ /* 0x000368000c101900 */
[----:B------:R1:W5:Y:S01]  /*09c0*/  LD.E.64 R4, [R18.64+0xa8] ;  /* 0x0000a80612047980 */ /* 0x000362000c101b00 */
[----:B------:R-:W-:Y:S01]  /*09d0*/  SHF.R.S32.HI R9, RZ, 0x1f, R72 ;  /* 0x0000001fff097819 */ /* 0x000fe20000011448 */
[----:B------:R-:W-:Y:S03]  /*09e0*/  BSSY B0, `(.L_x_2922) ;  /* 0x000001b000007945 */ /* 0x000fe60003800000 */
[----:B------:R-:W-:-:S04]  /*09f0*/  LEA.HI R9, R9, R72, RZ, 0x4 ;  /* 0x0000004809097211 */ /* 0x000fc800078f20ff */
[----:B------:R-:W-:-:S05]  /*0a00*/  LOP3.LUT R7, R9, 0xfffffff0, RZ, 0xc0, !PT ;  /* 0xfffffff009077812 */ /* 0x000fca00078ec0ff */
[----:B------:R-:W-:Y:S02]  /*0a10*/  IMAD.IADD R72, R72, 0x1, -R7 ;  /* 0x0000000148487824 */ /* 0x000fe400078e0a07 */
[----:B--2---:R-:W-:-:S04]  /*0a20*/  IMAD R2, R2, UR8, R209 ;  /* 0x0000000802027c24 */ /* 0x004fc8000f8e02d1 */
[----:B---3--:R-:W-:Y:S02]  /*0a30*/  IMAD R2, R2, R6, R207 ;  /* 0x0000000602027224 */ /* 0x008fe400078e02cf */
[----:B------:R-:W-:Y:S02]  /*0a40*/  IMAD.SHL.U32 R6, R72, 0x4, RZ ;  /* 0x0000000448067824 */ /* 0x000fe400078e00ff */
[----:B------:R-:W-:Y:S01]  /*0a50*/  IMAD R3, R3, R2, R69 ;  /* 0x0000000203037224 */ /* 0x000fe200078e0245 */
[----:B------:R-:W-:Y:S01]  /*0a60*/  SHF.R.S32.HI R2, RZ, 0x4, R9 ;  /* 0x00000004ff027819 */ /* 0x000fe20000011409 */
[----:B------:R-:W-:Y:S01]  /*0a70*/  IMAD.IADD R69, R208, 0x1, -R69 ;  /* 0x00000001d0457824 */ /* 0x000fe200078e0a45 */
[----:B------:R-:W-:Y:S01]  /*0a80*/  SHF.R.S32.HI R7, RZ, 0x1f, R6 ;  /* 0x0000001fff077819 */ /* 0x000fe20000011406 */
[----:B----4-:R-:W-:-:S03]  /*0a90*/  IMAD R8, R3, R8, RZ ;  /* 0x0000000803087224 */ /* 0x010fc600078e02ff */
        /* <DEDUP_REMOVED lines=15> */
.L_x_2923:
[----:B-1----:R-:W-:Y:S05]  /*0b90*/  BSYNC B0 ;  /* 0x0000000000007941 */ /* 0x002fea0003800000 */
.L_x_2922:
        /* <DEDUP_REMOVED lines=10> */
.L_x_2925:
[----:B------:R-:W-:Y:S05]  /*0c40*/  BSYNC B0 ;  /* 0x0000000000007941 */ /* 0x000fea0003800000 */
.L_x_2924:
        /* <DEDUP_REMOVED lines=10> */
.L_x_2927:
[----:B------:R-:W-:Y:S05]  /*0cf0*/  BSYNC B0 ;  /* 0x0000000000007941 */ /* 0x000fea0003800000 */
.L_x_2926:
        /* <DEDUP_REMOVED lines=10> */
.L_x_2929:
[----:B------:R-:W-:Y:S05]  /*0da0*/  BSYNC B0 ;  /* 0x0000000000007941 */ /* 0x000fea0003800000 */
.L_x_2928:
        /* <DEDUP_REMOVED lines=10> */
.L_x_2931:
[----:B------:R-:W-:Y:S05]  /*0e50*/  BSYNC B0 ;  /* 0x0000000000007941 */ /* 0x000fea0003800000 */
.L_x_2930:
        /* <DEDUP_REMOVED lines=10> */
.L_x_2933:
[----:B------:R-:W-:Y:S05]  /*0f00*/  BSYNC B0 ;  /* 0x0000000000007941 */ /* 0x000fea0003800000 */
.L_x_2932:
        /* <DEDUP_REMOVED lines=10> */
.L_x_2935:
[----:B------:R-:W-:Y:S05]  /*0fb0*/  BSYNC B0 ;  /* 0x0000000000007941 */ /* 0x000fea0003800000 */
.L_x_2934:
        /* <DEDUP_REMOVED lines=10> */
.L_x_2937:
[----:B------:R-:W-:Y:S05]  /*1060*/  BSYNC B0 ;  /* 0x0000000000007941 */ /* 0x000fea0003800000 */
.L_x_2936:
        /* <DEDUP_REMOVED lines=29> */
[----:B------:R-:W-:Y:S05]  /*1240*/  @P6 RET.REL.NODEC R206 `(_ZN5flash24flash_fwd_splitkv_kernelI23Flash_fwd_kernel_traitsILi192ELi64ELi64ELi4ELb0ELb0EN7cutlass10bfloat16_tE19Flash_kernel_traitsILi192ELi64ELi64ELi4ES3_EELb0ELb1ELb0ELb0ELb0ELb0ELb1ELb1EEEvNS_16Flash_fwd_paramsE) ;  /* 0xffffedb0ce006950 */ /* 0x000fea0003c3ffff */
[----:B-1----:R-:W-:Y:S02]  /*1250*/  MOV R5, 0xff800000 ;  /* 0xff80000000057802 */ /* 0x002fe40000000f00 */
[----:B------:R-:W-:-:S03]  /*1260*/  MOV R207, 0x0 ;  /* 0x0000000000cf7802 */ /* 0x000fc60000000f00 */
[----:B------:R1:W-:Y:S01]  /*1270*/  ST.E [R2.64+0xe0], R5 ;  /* 0x0000e00502007985 */ /* 0x0003e2000c101906 */
[----:B------:R-:W-:Y:S05]  /*1280*/  RET.REL.NODEC R206 `(_ZN5flash24flash_fwd_splitkv_kernelI23Flash_fwd_kernel_traitsILi192ELi64ELi64ELi4ELb0ELb0EN7cutlass10bfloat16_tE19Flash_kernel_traitsILi192ELi64ELi64ELi4ES3_EELb0ELb1ELb0ELb0ELb0ELb0ELb1ELb1EEEvNS_16Flash_fwd_paramsE) ;  /* 0xffffed70ce007950 */ /* 0x000fea0003c3ffff */
.L_x_2921:
[----:B-1----:R-:W2:Y:S04]  /*1290*/  LD.E.64 R6, [R18.64+0x160] ;  /* 0x0001600612067980 */ /* 0x002ea8000c101b00 */
[----:B------:R-:W3:Y:S01]  /*12a0*/  LD.E.64 R14, [R18.64+0x158] ;  /* 0x00015806120e7980 */ /* 0x000ee2000c101b00 */
[----:B--2---:R-:W-:-:S04]  /*12b0*/  ISETP.NE.U32.AND P1, PT, R6, RZ, PT ;  /* 0x000000ff0600720c */ /* 0x004fc80003f25070 */
[----:B------:R-:W-:-:S13]  /*12c0*/  ISETP.NE.AND.EX P1, PT, R7, RZ, PT, P1 ;  /* 0x000000ff0700720c */ /* 0x000fda0003f25310 */
[----:B------:R-:W2:Y:S01]  /*12d0*/  @P1 LD.E.64 R8, [R18.64+0x168] ;  /* 0x0001680612081980 */ /* 0x000ea2000c101b00 */
[----:B---3--:R-:W-:Y:S01]  /*12e0*/  ISETP.NE.U32.AND P0, PT, R14, RZ, PT ;  /* 0x000000ff0e00720c */ /* 0x008fe20003f05070 */
        /* <DEDUP_REMOVED lines=17> */
[----:B------:R-:W3:Y:S01]  /*1400*/  LD.E R4, [R18.64+0x68] ;  /* 0x0000680612047980 */ /* 0x000ee2000c101900 */
[----:B------:R-:W-:-:S03]  /*1410*/  LEA R5, R133, 0xffffffc0, 0x6 ;  /* 0xffffffc085057811 */ /* 0x000fc600078e30ff */
[----:B------:R-:W4:Y:S01]  /*1420*/  LD.E.64 R16, [R18.64+0x20] ;  /* 0x0000200612107980 */ /* 0x000f22000c101b00 */
[----:B------:R-:W-:-:S03]  /*1430*/  IABS R2, R5 ;  /* 0x0000000500027213 */ /* 0x000fc60000000000 */
[----:B------:R-:W3:Y:S04]  /*1440*/  LD.E.64 R64, [R18.64+0x38] ;  /* 0x0000380612407980 */ /* 0x000ee8000c101b00 */
[----:B------:R-:W3:Y:S04]  /*1450*/  LD.E.64 R14, [R18.64+0x50] ;  /* 0x00005006120e7980 */ /* 0x000ee8000c101b00 */
[----:B------:R1:W5:Y:S04]  /*1460*/  LD.E.64 R26, [R18.64+0x58] ;  /* 0x00005806121a7980 */ /* 0x000368000c101b00 */
[----:B------:R1:W5:Y:S01]  /*1470*/  LD.E.64 R66, [R18.64+0x40] ;  /* 0x0000400612427980 */ /* 0x000362000c101b00 */
[----:B--2---:R-:W-:-:S04]  /*1480*/  IABS R3, R6 ;  /* 0x0000000600037213 */ /* 0x004fc80000000000 */
[----:B-----5:R-:W2:Y:S08]  /*1490*/  I2F.RP R10, R3 ;  /* 0x00000003000a7306 */ /* 0x020eb00000209400 */
        /* <DEDUP_REMOVED lines=8> */
[----:B------:R-:W-:Y:S01]  /*1520*/  IADD3 R0, RZ, -R0, RZ ;  /* 0x80000000ff007210 */ /* 0x000fe20007ffe0ff */
[----:B------:R-:W2:Y:S04]  /*1530*/  LD.E.64 R8, [R18.64+0x28] ;  /* 0x0000280612087980 */ /* 0x000ea8000c101b00 */
        /* <DEDUP_REMOVED lines=14> */
[----:B---3--:R-:W-:-:S04]  /*1620*/  IABS R7, R4 ;  /* 0x0000000400077213 */ /* 0x008fc80000000000 */
[----:B------:R-:W3:Y:S08]  /*1630*/  I2F.RP R13, R7 ;  /* 0x00000007000d7306 */ /* 0x000ef00000209400 */
[----:B---3--:R-:W3:Y:S02]  /*1640*/  MUFU.RCP R12, R13 ;  /* 0x0000000d000c7308 */ /* 0x008ee40000001000 */
[----:B---3--:R-:W-:-:S06]  /*1650*/  IADD3 R12, R12, 0xffffffe, RZ ;  /* 0x0ffffffe0c0c7810 */ /* 0x008fcc0007ffe0ff */
[----:B------:R-:W3:Y:S01]  /*1660*/  F2I.FTZ.U32.TRUNC.NTZ R23, R12 ;  /* 0x0000000c00177305 */ /* 0x000ee2000021f000 */
[----:B------:R-:W-:Y:S01]  /*1670*/  IMAD.MOV.U32 R22, RZ, RZ, RZ ;  /* 0x000000ffff167224 */ /* 0x000fe200078e00ff */
[----:B-1----:R-:W-:Y:S02]  /*1680*/  IABS R3, R207 ;  /* 0x000000cf00037213 */ /* 0x002fe40000000000 */
[----:B---3--:R-:W-:-:S05]  /*1690*/  IADD3 R0, RZ, -R23, RZ ;  /* 0x80000017ff007210 */ /* 0x008fca0007ffe0ff */
        /* <DEDUP_REMOVED lines=15> */
[----:B------:R-:W-:Y:S01]  /*1790*/  IMAD R7, R65, R6, RZ ;  /* 0x0000000641077224 */ /* 0x000fe200078e02ff */
[----:B------:R-:W-:Y:S02]  /*17a0*/  SHF.R.S32.HI R29, RZ, 0x1f, R6 ;  /* 0x0000001fff1d7819 */ /* 0x000fe40000011406 */
[----:B------:R-:W-:-:S03]  /*17b0*/  @P2 IADD3 R13, R13, 0x1, RZ ;  /* 0x000000010d0d2810 */ /* 0x000fc60007ffe0ff */
[----:B------:R-:W-:Y:S02]  /*17c0*/  IMAD R7, R64, R29, R7 ;  /* 0x0000001d40077224 */ /* 0x000fe400078e0207 */
[----:B------:R-:W-:Y:S02]  /*17d0*/  @!P0 IMAD.MOV R13, RZ, RZ, -R13 ;  /* 0x000000ffff0d8224 */ /* 0x000fe400078e0a0d */
[----:B------:R-:W-:-:S04]  /*17e0*/  @!P1 LOP3.LUT R13, RZ, R4, RZ, 0x33, !PT ;  /* 0x00000004ff0d9212 */ /* 0x000fc800078e33ff */
[----:B------:R-:W-:Y:S02]  /*17f0*/  SHF.R.S32.HI R12, RZ, 0x1f, R13 ;  /* 0x0000001fff0c7819 */ /* 0x000fe4000001140d */
[----:B--2---:R-:W-:Y:S01]  /*1800*/  SHF.R.S32.HI R0, RZ, 0x1f, R2 ;  /* 0x0000001fff007819 */ /* 0x004fe20000011402 */
[-C--:B----4-:R-:W-:Y:S02]  /*1810*/  IMAD R3, R17, R2.reuse, RZ ;  /* 0x0000000211037224 */ /* 0x090fe400078e02ff */
[----:B------:R-:W-:-:S04]  /*1820*/  IMAD.WIDE.U32 R10, R16, R2, RZ ;  /* 0x00000002100a7225 */ /* 0x000fc800078e00ff */
[----:B------:R-:W-:-:S05]  /*1830*/  IMAD R3, R16, R0, R3 ;  /* 0x0000000010037224 */ /* 0x000fca00078e0203 */
[----:B------:R-:W-:-:S05]  /*1840*/  IADD3 R11, R11, R3, RZ ;  /* 0x000000030b0b7210 */ /* 0x000fca0007ffe0ff */
[----:B------:R-:W-:-:S05]  /*1850*/  IMAD.WIDE.U32 R10, R6, R64, R10 ;  /* 0x00000040060a7225 */ /* 0x000fca00078e000a */
[----:B------:R-:W-:Y:S01]  /*1860*/  IADD3 R11, R11, R7, RZ ;  /* 0x000000070b0b7210 */ /* 0x000fe20007ffe0ff */
[----:B------:R-:W-:Y:S02]  /*1870*/  IMAD R7, R15, R13, RZ ;  /* 0x0000000d0f077224 */ /* 0x000fe400078e02ff */
[----:B------:R-:W-:Y:S02]  /*1880*/  IMAD R3, R9, R2, RZ ;  /* 0x0000000209037224 */ /* 0x000fe400078e02ff */
        /* <DEDUP_REMOVED lines=9> */
.L_x_2939:
[----:B-1----:R-:W2:Y:S01]  /*1920*/  LD.E R4, [R18.64+0x68] ;  /* 0x0000680612047980 */ /* 0x002ea2000c101900 */
[----:B------:R-:W-:-:S03]  /*1930*/  ISETP.NE.AND P3, PT, R12, -0x1, PT ;  /* 0xffffffff0c00780c */ /* 0x000fc60003f65270 */
[----:B------:R-:W3:Y:S04]  /*1940*/  LD.E.64 R64, [R18.64+0x38] ;  /* 0x0000380612407980 */ /* 0x000ee8000c101b00 */
[----:B------:R-:W4:Y:S04]  /*1950*/  LD.E.64 R66, [R18.64+0x40] ;  /* 0x0000400612427980 */ /* 0x000f28000c101b00 */
        /* <DEDUP_REMOVED lines=19> */
[-C--:B---3--:R-:W-:Y:S01]  /*1a90*/  @!P3 IMAD R5, R65, R11.reuse, RZ ;  /* 0x0000000b4105b224 */ /* 0x088fe200078e02ff */
[----:B------:R-:W-:Y:S01]  /*1aa0*/  @!P3 SHF.R.S32.HI R6, RZ, 0x1f, R11 ;  /* 0x0000001fff06b819 */ /* 0x000fe2000001140b */
[----:B------:R-:W-:-:S04]  /*1ab0*/  @!P3 IMAD.WIDE.U32 R24, R64, R11, RZ ;  /* 0x0000000b4018b225 */ /* 0x000fc800078e00ff */
[----:B------:R-:W-:Y:S01]  /*1ac0*/  @!P3 IMAD R5, R6, R64, R5 ;  /* 0x000000400605b224 */ /* 0x000fe200078e0205 */
[----:B-----5:R-:W-:Y:S01]  /*1ad0*/  @!P3 SHF.R.S32.HI R6, RZ, 0x1f, R10 ;  /* 0x0000001fff06b819 */ /* 0x020fe2000001140a */
[----:B------:R-:W-:-:S04]  /*1ae0*/  @P3 IMAD.IADD R7, R11, 0x1, R12 ;  /* 0x000000010b073824 */ /* 0x000fc800078e020c */
[----:B------:R-:W-:Y:S02]  /*1af0*/  @!P0 IADD3 R0, R0, -R3, RZ ;  /* 0x8000000300008210 */ /* 0x000fe40007ffe0ff */
[----:B------:R-:W-:Y:S01]  /*1b00*/  @!P3 IADD3 R25, R25, R5, RZ ;  /* 0x000000051919b210 */ /* 0x000fe20007ffe0ff */
[----:B------:R-:W-:Y:S01]  /*1b10*/  @!P3 IMAD R5, R23, R10, RZ ;  /* 0x0000000a1705b224 */ /* 0x000fe200078e02ff */
[----:B------:R-:W-:Y:S01]  /*1b20*/  ISETP.GE.U32.AND P2, PT, R0, R3, PT ;  /* 0x000000030000720c */ /* 0x000fe20003f46070 */
[-C--:B------:R-:W-:Y:S01]  /*1b30*/  @P3 IMAD R9, R65, R7.reuse, RZ ;  /* 0x0000000741093224 */ /* 0x080fe200078e02ff */
[----:B------:R-:W-:Y:S01]  /*1b40*/  LOP3.LUT R0, R207, R4, RZ, 0x3c, !PT ;  /* 0x00000004cf007212 */ /* 0x000fe200078e3cff */
[----:B------:R-:W-:-:S04]  /*1b50*/  @P3 IMAD.WIDE.U32 R28, R64, R7, RZ ;  /* 0x00000007401c3225 */ /* 0x000fc800078e00ff */
[C---:B------:R-:W-:Y:S02]  /*1b60*/  @!P3 IMAD R5, R22.reuse, R6, R5 ;  /* 0x000000061605b224 */ /* 0x040fe400078e0205 */
[----:B------:R-:W-:Y:S01]  /*1b70*/  @!P3 IMAD.WIDE.U32 R22, R22, R10, R24 ;  /* 0x0000000a1616b225 */ /* 0x000fe200078e0018 */
[----:B------:R-:W-:Y:S02]  /*1b80*/  ISETP.GE.AND P1, PT, R0, RZ, PT ;  /* 0x000000ff0000720c */ /* 0x000fe40003f26270 */
[----:B------:R-:W-:Y:S01]  /*1b90*/  @!P0 IADD3 R2, R2, 0x1, RZ ;  /* 0x0000000102028810 */ /* 0x000fe20007ffe0ff */
[----:B------:R-:W-:Y:S01]  /*1ba0*/  @P3 IMAD.IADD R9, R29, 0x1, R9 ;  /* 0x000000011d093824 */ /* 0x000fe200078e0209 */
[----:B------:R-:W-:Y:S01]  /*1bb0*/  @P3 MOV R8, R28 ;  /* 0x0000001c00083202 */ /* 0x000fe20000000f00 */
[----:B------:R-:W-:Y:S01]  /*1bc0*/  @!P3 IMAD.IADD R9, R23, 0x1, R5 ;  /* 0x000000011709b824 */ /* 0x000fe200078e0205 */
[----:B------:R-:W-:Y:S02]  /*1bd0*/  ISETP.NE.AND P0, PT, R4, RZ, PT ;  /* 0x000000ff0400720c */ /* 0x000fe40003f05270 */
[----:B------:R-:W-:-:S02]  /*1be0*/  LEA R5, R133, 0xffffffc0, 0x6 ;  /* 0xffffffc085057811 */ /* 0x000fc400078e30ff */
[----:B------:R-:W-:Y:S01]  /*1bf0*/  @!P3 MOV R8, R22 ;  /* 0x000000160008b202 */ /* 0x000fe20000000f00 */
[----:B----4-:R-:W-:Y:S01]  /*1c00*/  @!P3 IMAD R6, R67, R11, RZ ;  /* 0x0000000b4306b224 */ /* 0x010fe200078e02ff */
[----:B------:R-:W-:Y:S02]  /*1c10*/  @!P3 SHF.R.S32.HI R3, RZ, 0x1f, R11 ;  /* 0x0000001fff03b819 */ /* 0x000fe4000001140b */
[----:B------:R-:W-:Y:S01]  /*1c20*/  @P2 IADD3 R2, R2, 0x1, RZ ;  /* 0x0000000102022810 */ /* 0x000fe20007ffe0ff */
[-C--:B------:R-:W-:Y:S01]  /*1c30*/  IMAD R7, R65, R5.reuse, RZ ;  /* 0x0000000541077224 */ /* 0x080fe200078e02ff */
[----:B------:R-:W-:Y:S01]  /*1c40*/  SHF.R.S32.HI R29, RZ, 0x1f, R5 ;  /* 0x0000001fff1d7819 */ /* 0x000fe20000011405 */
[----:B------:R-:W-:Y:S01]  /*1c50*/  IMAD.WIDE.U32 R22, R64, R5, R8 ;  /* 0x0000000540167225 */ /* 0x000fe200078e0008 */
[----:B------:R-:W-:-:S03]  /*1c60*/  MOV R13, R2 ;  /* 0x00000002000d7202 */ /* 0x000fc60000000f00 */
[----:B------:R-:W-:Y:S02]  /*1c70*/  @!P3 IMAD R3, R3, R66, R6 ;  /* 0x000000420303b224 */ /* 0x000fe400078e0206 */
[----:B------:R-:W-:Y:S01]  /*1c80*/  @!P3 IMAD.WIDE.U32 R8, R66, R11, RZ ;  /* 0x0000000b4208b225 */ /* 0x000fe200078e00ff */
[----:B------:R-:W-:-:S03]  /*1c90*/  @P3 IADD3 R12, R11, R12, RZ ;  /* 0x0000000c0b0c3210 */ /* 0x000fc60007ffe0ff */
[----:B------:R-:W-:Y:S01]  /*1ca0*/  IMAD R7, R29, R64, R7 ;  /* 0x000000401d077224 */ /* 0x000fe200078e0207 */
[----:B------:R-:W-:Y:S01]  /*1cb0*/  @!P1 IADD3 R13, -R13, RZ, RZ ;  /* 0x000000ff0d0d9210 */ /* 0x000fe20007ffe1ff */
[----:B------:R-:W-:Y:S01]  /*1cc0*/  @!P3 IMAD.IADD R9, R9, 0x1, R3 ;  /* 0x000000010909b824 */ /* 0x000fe200078e0203 */
[----:B------:R-:W-:Y:S01]  /*1cd0*/  @!P3 SHF.R.S32.HI R3, RZ, 0x1f, R10 ;  /* 0x0000001fff03b819 */ /* 0x000fe2000001140a */
[----:B------:R-:W-:Y:S01]  /*1ce0*/  @!P3 IMAD R0, R17, R10, RZ ;  /* 0x0000000a1100b224 */ /* 0x000fe200078e02ff */
[----:B------:R-:W-:Y:S01]  /*1cf0*/  @!P0 LOP3.LUT R13, RZ, R4, RZ, 0x33, !PT ;  /* 0x00000004ff0d8212 */ /* 0x000fe200078e33ff */
[----:B------:R-:W-:Y:S01]  /*1d00*/  IMAD.MOV.U32 R6, RZ, RZ, R22 ;  /* 0x000000ffff067224 */ /* 0x000fe200078e0016 */
[----:B------:R-:W-:Y:S01]  /*1d10*/  IADD3 R7, R23, R7, RZ ;  /* 0x0000000717077210 */ /* 0x000fe20007ffe0ff */
[-C--:B------:R-:W-:Y:S02]  /*1d20*/  @P3 IMAD R11, R67, R12.reuse, RZ ;  /* 0x0000000c430b3224 */ /* 0x080fe400078e02ff */
[----:B------:R-:W-:Y:S01]  /*1d30*/  @P3 IMAD.WIDE.U32 R22, R66, R12, RZ ;  /* 0x0000000c42163225 */ /* 0x000fe200078e00ff */
[----:B------:R-:W-:-:S03]  /*1d40*/  SHF.R.S32.HI R12, RZ, 0x1f, R13 ;  /* 0x0000001fff0c7819 */ /* 0x000fc6000001140d */
[C---:B------:R-:W-:Y:S02]  /*1d50*/  @!P3 IMAD R0, R16.reuse, R3, R0 ;  /* 0x000000031000b224 */ /* 0x040fe400078e0200 */
[----:B------:R-:W-:Y:S02]  /*1d60*/  IMAD R3, R15, R13, RZ ;  /* 0x0000000d0f037224 */ /* 0x000fe400078e02ff */
[----:B------:R-:W-:Y:S01]  /*1d70*/  @!P3 IMAD.WIDE.U32 R8, R16, R10, R8 ;  /* 0x0000000a1008b225 */ /* 0x000fe200078e0008 */
[----:B------:R-:W-:-:S03]  /*1d80*/  @P3 IADD3 R11, R23, R11, RZ ;  /* 0x0000000b170b3210 */ /* 0x000fc60007ffe0ff */
[----:B------:R-:W-:Y:S01]  /*1d90*/  IMAD.WIDE.U32 R6, R14, R13, R6 ;  /* 0x0000000d0e067225 */ /* 0x000fe200078e0006 */
[----:B------:R-:W-:-:S03]  /*1da0*/  @!P3 IADD3 R11, R9, R0, RZ ;  /* 0x00000000090bb210 */ /* 0x000fc60007ffe0ff */
[----:B------:R-:W-:Y:S02]  /*1db0*/  IMAD R3, R14, R12, R3 ;  /* 0x0000000c0e037224 */ /* 0x000fe400078e0203 */
[----:B------:R-:W-:Y:S01]  /*1dc0*/  @P3 IMAD.MOV.U32 R2, RZ, RZ, R22 ;  /* 0x000000ffff023224 */ /* 0x000fe200078e0016 */
[----:B------:R-:W-:Y:S01]  /*1dd0*/  @!P3 MOV R2, R8 ;  /* 0x000000080002b202 */ /* 0x000fe20000000f00 */
[----:B------:R-:W-:Y:S01]  /*1de0*/  IMAD.MOV.U32 R0, RZ, RZ, R6 ;  /* 0x000000ffff007224 */ /* 0x000fe200078e0006 */
[----:B------:R-:W-:Y:S02]  /*1df0*/  IADD3 R7, R7, R3, RZ ;  /* 0x0000000307077210 */ /* 0x000fe40007ffe0ff */
[----:B------:R-:W-:Y:S02]  /*1e00*/  MOV R6, R5 ;  /* 0x0000000500067202 */ /* 0x000fe40000000f00 */
.L_x_2940:
[----:B-1----:R-:W-:Y:S05]  /*1e10*/  BSYNC B0 ;  /* 0x0000000000007941 */ /* 0x002fea0003800000 */
.L_x_2938:
        /* <DEDUP_REMOVED lines=11> */
[----:B------:R-:W-:Y:S02]  /*1ed0*/  LOP3.LUT R3, R162, 0xfffffff8, RZ, 0xc0, !PT ;  /* 0xfffffff8a2037812 */ /* 0x000fe400078ec0ff */
[----:B------:R-:W-:-:S03]  /*1ee0*/  LEA.HI R4, R9, R72, RZ, 0x4 ;  /* 0x0000004809047211 */ /* 0x000fc600078f20ff */
[----:B------:R-:W-:Y:S01]  /*1ef0*/  IMAD.IADD R70, R72, 0x1, -R3 ;  /* 0x0000000148467824 */ /* 0x000fe200078e0a03 */
[----:B------:R-:W-:-:S03]  /*1f00*/  LOP3.LUT R3, R4, 0xfffffff0, RZ, 0xc0, !PT ;  /* 0xfffffff004037812 */ /* 0x000fc600078ec0ff */
[----:B------:R-:W-:Y:S01]  /*1f10*/  IMAD.SHL.U32 R14, R70, 0x8, RZ ;  /* 0x00000008460e7824 */ /* 0x000fe200078e00ff */
[----:B------:R-:W-:Y:S01]  /*1f20*/  SHF.R.S32.HI R162, RZ, 0x3, R162 ;  /* 0x00000003ffa27819 */ /* 0x000fe200000114a2 */
[----:B------:R-:W-:-:S03]  /*1f30*/  IMAD.IADD R8, R72, 0x1, -R3 ;  /* 0x0000000148087824 */ /* 0x000fc600078e0a03 */
[----:B-1----:R-:W-:Y:S02]  /*1f40*/  IADD3 R30, P0, R14, R2, RZ ;  /* 0x000000020e1e7210 */ /* 0x002fe40007f1e0ff */
[----:B------:R-:W-:Y:S01]  /*1f50*/  SHF.R.S32.HI R15, RZ, 0x1f, R14 ;  /* 0x0000001fff0f7819 */ /* 0x000fe2000001140e */
[----:B------:R-:W-:-:S04]  /*1f60*/  IMAD.SHL.U32 R3, R162, 0x40, RZ ;  /* 0x00000040a2037824 */ /* 0x000fc800078e00ff */
[----:B------:R-:W-:Y:S01]  /*1f70*/  IMAD.X R31, R15, 0x1, R11, P0 ;  /* 0x000000010f1f7824 */ /* 0x000fe200000e060b */
[----:B------:R-:W-:Y:S02]  /*1f80*/  SHF.R.S32.HI R11, RZ, 0x1f, R8 ;  /* 0x0000001fff0b7819 */ /* 0x000fe40000011408 */
[----:B------:R-:W-:Y:S02]  /*1f90*/  LOP3.LUT R3, R3, 0x1c0, RZ, 0xc0, !PT ;  /* 0x000001c003037812 */ /* 0x000fe400078ec0ff */
[----:B------:R-:W-:Y:S01]  /*1fa0*/  SHF.R.S32.HI R71, RZ, 0x4, R4 ;  /* 0x00000004ff477819 */ /* 0x000fe20000011404 */
[----:B------:R-:W-:Y:S01]  /*1fb0*/  IMAD R2, R29, R66, RZ ;  /* 0x000000421d027224 */ /* 0x000fe200078e02ff */
[----:B------:R-:W-:Y:S02]  /*1fc0*/  LEA.HI R10, R11, R8, RZ, 0x3 ;  /* 0x000000080b0a7211 */ /* 0x000fe400078f18ff */
[----:B------:R-:W-:Y:S02]  /*1fd0*/  LOP3.LUT R29, R3, 0x38, R14, 0xf8, !PT ;  /* 0x00000038031d7812 */ /* 0x000fe400078ef80e */
[----:B------:R-:W-:-:S02]  /*1fe0*/  SHF.R.U32.HI R154, RZ, 0x3, R3 ;  /* 0x00000003ff9a7819 */ /* 0x000fc40000011603 */
[----:B------:R-:W-:Y:S02]  /*1ff0*/  LEA.HI R3, R4, R71, RZ, 0x1 ;  /* 0x0000004704037211 */ /* 0x000fe400078f08ff */
[----:B------:R-:W-:Y:S01]  /*2000*/  LOP3.LUT R11, R10, 0xfffffff8, RZ, 0xc0, !PT ;  /* 0xfffffff80a0b7812 */ /* 0x000fe200078ec0ff */
[C---:B------:R-:W-:Y:S01]  /*2010*/  IMAD R2, R6.reuse, R67, R2 ;  /* 0x0000004306027224 */ /* 0x040fe200078e0202 */
        /* <DEDUP_REMOVED lines=15> */
[----:B------:R-:W-:Y:S01]  /*2110*/  LOP3.LUT R11, R6, 0x8, R11, 0xf8, !PT ;  /* 0x00000008060b7812 */ /* 0x000fe200078ef80b */
[----:B------:R-:W-:Y:S01]  /*2120*/  IMAD.MOV.U32 R28, RZ, RZ, R30 ;  /* 0x000000ffff1c7224 */ /* 0x000fe200078e001e */
[----:B------:R-:W-:-:S04]  /*2130*/  SHF.R.U32.HI R6, RZ, 0x3, R6 ;  /* 0x00000003ff067819 */ /* 0x000fc80000011606 */
[----:B------:R-:W-:Y:S01]  /*2140*/  LOP3.LUT R6, R11, R6, RZ, 0x3c, !PT ;  /* 0x000000060b067212 */ /* 0x000fe200078e3cff */
[----:B------:R-:W-:-:S04]  /*2150*/  IMAD.WIDE.U32 R26, R13, R26, R28 ;  /* 0x0000001a0d1a7225 */ /* 0x000fc800078e001c */
[----:B------:R-:W-:Y:S02]  /*2160*/  IMAD.IADD R27, R27, 0x1, R2 ;  /* 0x000000011b1b7824 */ /* 0x000fe400078e0202 */
[----:B------:R-:W-:Y:S01]  /*2170*/  IMAD.SHL.U32 R55, R10, 0x40, RZ ;  /* 0x000000400a377824 */ /* 0x000fe200078e00ff */
[----:B------:R-:W-:Y:S01]  /*2180*/  IADD3 R10, R14, 0x80, RZ ;  /* 0x000000800e0a7810 */ /* 0x000fe20007ffe0ff */
[----:B------:R-:W-:Y:S01]  /*2190*/  IMAD R165, R67, R162, RZ ;  /* 0x000000a243a57224 */ /* 0x000fe200078e02ff */
[----:B------:R-:W-:Y:S01]  /*21a0*/  SHF.R.S32.HI R163, RZ, 0x1f, R162 ;  /* 0x0000001fffa37819 */ /* 0x000fe200000114a2 */
[----:B------:R-:W-:-:S04]  /*21b0*/  IMAD.WIDE.U32 R26, R162, R66, R26 ;  /* 0x00000042a21a7225 */ /* 0x000fc800078e001a */
[----:B------:R-:W-:-:S04]  /*21c0*/  IMAD R165, R163, R66, R165 ;  /* 0x00000042a3a57224 */ /* 0x000fc800078e02a5 */
[----:B------:R-:W-:Y:S02]  /*21d0*/  IMAD.IADD R165, R27, 0x1, R165 ;  /* 0x000000011ba57824 */ /* 0x000fe400078e02a5 */
[----:B------:R-:W-:-:S04]  /*21e0*/  IMAD.WIDE R168, R205, 0x40, R162 ;  /* 0x00000040cda87825 */ /* 0x000fc800078e02a2 */
[----:B------:R-:W-:Y:S01]  /*21f0*/  IMAD R161, R65, R162, RZ ;  /* 0x000000a241a17224 */ /* 0x000fe200078e02ff */
[----:B------:R-:W-:-:S03]  /*2200*/  LEA.HI R68, R9, R72, RZ, 0x5 ;  /* 0x0000004809447211 */ /* 0x000fc600078f28ff */
[----:B------:R-:W-:Y:S01]  /*2210*/  IMAD R161, R163, R64, R161 ;  /* 0x00000040a3a17224 */ /* 0x000fe200078e02a1 */
[----:B------:R-:W-:Y:S01]  /*2220*/  LOP3.LUT R73, R68, 0xffffffe0, RZ, 0xc0, !PT ;  /* 0xffffffe044497812 */ /* 0x000fe200078ec0ff */
[----:B------:R-:W-:Y:S01]  /*2230*/  IMAD.MOV.U32 R56, RZ, RZ, 0x10 ;  /* 0x00000010ff387424 */ /* 0x000fe200078e00ff */
[C---:B------:R-:W-:Y:S01]  /*2240*/  LOP3.LUT P3, RZ, R8.reuse, 0x4, RZ, 0xc0, !PT ;  /* 0x0000000408ff7812 */ /* 0x040fe2000786c0ff */
[----:B------:R-:W-:Y:S01]  /*2250*/  IMAD.MOV.U32 R54, RZ, RZ, 0x20 ;  /* 0x00000020ff367424 */ /* 0x000fe200078e00ff */
[----:B------:R-:W-:Y:S01]  /*2260*/  LOP3.LUT P2, RZ, R8, 0x2, RZ, 0xc0, !PT ;  /* 0x0000000208ff7812 */ /* 0x000fe2000784c0ff */
[----:B------:R-:W-:Y:S01]  /*2270*/  IMAD.SHL.U32 R200, R64, 0x10, RZ ;  /* 0x0000001040c87824 */ /* 0x000fe200078e00ff */
[----:B------:R-:W-:Y:S01]  /*2280*/  LOP3.LUT R55, R6, 0xfffffe00, R55, 0xf8, !PT ;  /* 0xfffffe0006377812 */ /* 0x000fe200078ef837 */
[----:B------:R-:W-:Y:S01]  /*2290*/  IMAD.SHL.U32 R198, R66, 0x10, RZ ;  /* 0x0000001042c67824 */ /* 0x000fe200078e00ff */
[----:B------:R-:W-:Y:S01]  /*22a0*/  SHF.L.U64.HI R201, R64, 0x4, R65 ;  /* 0x0000000440c97819 */ /* 0x000fe20000010241 */
[----:B------:R-:W-:Y:S01]  /*22b0*/  IMAD.IADD R73, R72, 0x1, -R73 ;  /* 0x0000000148497824 */ /* 0x000fe200078e0a49 */
[----:B------:R-:W-:Y:S01]  /*22c0*/  SHF.L.U64.HI R199, R66, 0x4, R67 ;  /* 0x0000000442c77819 */ /* 0x000fe20000010243 */
[----:B------:R-:W-:Y:S01]  /*22d0*/  IMAD.SHL.U32 R77, R70, 0x4, RZ ;  /* 0x00000004464d7824 */ /* 0x000fe200078e00ff */
[----:B------:R-:W-:-:S02]  /*22e0*/  SHF.R.S32.HI R68, RZ, 0x5, R68 ;  /* 0x00000005ff447819 */ /* 0x000fc40000011444 */
[----:B------:R-:W-:Y:S02]  /*22f0*/  SEL R56, R56, 0xfffffff0, !P2 ;  /* 0xfffffff038387807 */ /* 0x000fe40005000000 */
        /* <DEDUP_REMOVED lines=12> */
[----:B------:R-:W-:-:S03]  /*23c0*/  SHF.R.S32.HI R3, RZ, 0x1f, R207 ;  /* 0x0000001fff037819 */ /* 0x000fc600000114cf */
[----:B------:R-:W-:Y:S01]  /*23d0*/  IMAD.X R25, R15, 0x1, R11, P0 ;  /* 0x000000010f197824 */ /* 0x000fe200000e060b */
[----:B------:R-:W-:Y:S01]  /*23e0*/  IADD3 R11, R14, 0x40, RZ ;  /* 0x000000400e0b7810 */ /* 0x000fe20007ffe0ff */
[----:B------:R-:W-:-:S03]  /*23f0*/  IMAD R2, R22, R3, R2 ;  /* 0x0000000316027224 */ /* 0x000fc600078e0202 */
[-C--:B----4-:R-:W-:Y:S01]  /*2400*/  ISETP.GE.AND P0, PT, R11, R79.reuse, PT ;  /* 0x0000004f0b00720c */ /* 0x090fe20003f06270 */
[----:B------:R-:W-:Y:S01]  /*2410*/  IMAD.WIDE.U32 R22, R207, R22, R24 ;  /* 0x00000016cf167225 */ /* 0x000fe200078e0018 */
[-C--:B------:R-:W-:Y:S02]  /*2420*/  ISETP.GE.AND P1, PT, R14, R79.reuse, PT ;  /* 0x0000004f0e00720c */ /* 0x080fe40003f26270 */
[----:B------:R-:W-:Y:S01]  /*2430*/  SEL R3, RZ, 0xffffffff, P0 ;  /* 0xffffffffff037807 */ /* 0x000fe20000000000 */
[----:B------:R-:W-:Y:S01]  /*2440*/  IMAD.IADD R23, R23, 0x1, R2 ;  /* 0x0000000117177824 */ /* 0x000fe200078e0202 */
[----:B------:R-:W-:Y:S02]  /*2450*/  SEL R2, RZ, 0x1, P1 ;  /* 0x00000001ff027807 */ /* 0x000fe40000800000 */
[----:B------:R-:W-:Y:S01]  /*2460*/  ISETP.GE.AND P1, PT, R10, R79, PT ;  /* 0x0000004f0a00720c */ /* 0x000fe20003f26270 */
[----:B------:R-:W-:-:S03]  /*2470*/  IMAD.SHL.U32 R3, R3, 0x2, RZ ;  /* 0x0000000203037824 */ /* 0x000fc600078e00ff */
[----:B------:R-:W-:Y:S02]  /*2480*/  SEL R74, RZ, 0x4, P1 ;  /* 0x00000004ff4a7807 */ /* 0x000fe40000800000 */
[----:B------:R-:W-:Y:S02]  /*2490*/  LOP3.LUT R3, R3, 0x2, R2, 0xe2, !PT ;  /* 0x0000000203037812 */ /* 0x000fe400078ee202 */
        /* <DEDUP_REMOVED lines=11> */
[----:B------:R-:W-:-:S04]  /*2550*/  IMAD.WIDE.U32 R158, R162, R64, R158 ;  /* 0x00000040a29e7225 */ /* 0x000fc800078e009e */
[----:B------:R-:W-:Y:S01]  /*2560*/  IMAD R171, R168, R173, R171 ;  /* 0x000000ada8ab7224 */ /* 0x000fe200078e02ab */
[----:B------:R-:W-:Y:S01]  /*2570*/  LEA R204, P0, R158, R166, 0x1 ;  /* 0x000000a69ecc7211 */ /* 0x000fe200078008ff */
[----:B------:R-:W-:Y:S02]  /*2580*/  IMAD.IADD R161, R159, 0x1, R161 ;  /* 0x000000019fa17824 */ /* 0x000fe400078e02a1 */
[----:B------:R-:W-:-:S03]  /*2590*/  IMAD.WIDE.U32 R168, R168, R172, R22 ;  /* 0x000000aca8a87225 */ /* 0x000fc600078e0016 */
[----:B------:R-:W-:Y:S01]  /*25a0*/  LEA.HI.X R203, R158, R167, R161, 0x1, P0 ;  /* 0x000000a79ecb7211 */ /* 0x000fe200000f0ca1 */
[----:B------:R-:W-:Y:S02]  /*25b0*/  @!P4 IMAD.MOV.U32 R20, RZ, RZ, RZ ;  /* 0x000000ffff14c224 */ /* 0x000fe400078e00ff */
        /* <DEDUP_REMOVED lines=154> */
.L_x_3035:
        /* <DEDUP_REMOVED lines=18> */
.L_x_2943:
[----:B------:R-:W-:Y:S05]  /*3080*/  BSYNC B0 ;  /* 0x0000000000007941 */ /* 0x000fea0003800000 */
.L_x_2942:
        /* <DEDUP_REMOVED lines=18> */
.L_x_2945:
[----:B------:R-:W-:Y:S05]  /*31b0*/  BSYNC B0 ;  /* 0x0000000000007941 */ /* 0x000fea0003800000 */
.L_x_2944:
        /* <DEDUP_REMOVED lines=18> */
.L_x_2947:
[----:B------:R-:W-:Y:S05]  /*32e0*/  BSYNC B0 ;  /* 0x0000000000007941 */ /* 0x000fea0003800000 */
.L_x_2946:
        /* <DEDUP_REMOVED lines=18> */
.L_x_2949:
[----:B------:R-:W-:Y:S05]  /*3410*/  BSYNC B0 ;  /* 0x0000000000007941 */ /* 0x000fea0003800000 */
.L_x_2948:
        /* <DEDUP_REMOVED lines=65> */
.L_x_2956:
[----:B------:R-:W-:Y:S05]  /*3830*/  BSYNC B0 ;  /* 0x0000000000007941 */ /* 0x000fea0003800000 */
.L_x_2955:
        /* <DEDUP_REMOVED lines=50> */
.L_x_2958:
[----:B------:R-:W-:Y:S05]  /*3b60*/  BSYNC B0 ;  /* 0x0000000000007941 */ /* 0x000fea0003800000 */
.L_x_2957:
        /* <DEDUP_REMOVED lines=49> */
.L_x_2954:
[----:B------:R-:W-:Y:S05]  /*3e80*/  BSYNC B1 ;  /* 0x0000000000017941 */ /* 0x000fea0003800000 */
.L_x_2953:
        /* <DEDUP_REMOVED lines=63> */
.L_x_2962:
[----:B------:R-:W-:Y:S05]  /*4280*/  BSYNC B0 ;  /* 0x0000000000007941 */ /* 0x000fea0003800000 */
.L_x_2961:
        /* <DEDUP_REMOVED lines=53> */
.L_x_2964:
[----:B------:R-:W-:Y:S05]  /*45e0*/  BSYNC B0 ;  /* 0x0000000000007941 */ /* 0x000fea0003800000 */
.L_x_2963:
        /* <DEDUP_REMOVED lines=52> */
.L_x_2960:
[----:B------:R-:W-:Y:S05]  /*4930*/  BSYNC B1 ;  /* 0x0000000000017941 */ /* 0x000fea0003800000 */
.L_x_2959:
        /* <DEDUP_REMOVED lines=63> */
.L_x_2968:
[----:B------:R-:W-:Y:S05]  /*4d30*/  BSYNC B0 ;  /* 0x0000000000007941 */ /* 0x000fea0003800000 */
.L_x_2967:
        /* <DEDUP_REMOVED lines=53> */
.L_x_2970:
[----:B------:R-:W-:Y:S05]  /*5090*/  BSYNC B0 ;  /* 0x0000000000007941 */ /* 0x000fea0003800000 */
.L_x_2969:
        /* <DEDUP_REMOVED lines=52> */
.L_x_2966:
[----:B------:R-:W-:Y:S05]  /*53e0*/  BSYNC B1 ;  /* 0x0000000000017941 */ /* 0x000fea0003800000 */
.L_x_2965:
        /* <DEDUP_REMOVED lines=65> */
.L_x_2974:
[----:B------:R-:W-:Y:S05]  /*5800*/  BSYNC B0 ;  /* 0x0000000000007941 */ /* 0x000fea0003800000 */
.L_x_2973:
        /* <DEDUP_REMOVED lines=53> */
.L_x_2976:
[----:B------:R-:W-:Y:S05]  /*5b60*/  BSYNC B0 ;  /* 0x0000000000007941 */ /* 0x000fea0003800000 */
.L_x_2975:
        /* <DEDUP_REMOVED lines=52> */
.L_x_2972:
[----:B------:R-:W-:Y:S05]  /*5eb0*/  BSYNC B1 ;  /* 0x0000000000017941 */ /* 0x000fea0003800000 */
.L_x_2971:
[----:B------:R-:W2:Y:S02]  /*5ec0*/  LD.E R3, [R18.64+0xd0] ;  /* 0x0000d00612037980 */ /* 0x000ea4000c101900 */
[----:B--2---:R-:W-:Y:S05]  /*5ed0*/  IMAD.U32 R3, R3, -0x20, RZ ;  /* 0xffffffe003037824 */ /* 0x004fea00078e00ff */
[C---:B------:R-:W-:Y:S02]  /*5ee0*/  LEA R16, P1, R3.reuse, R16, 0x1 ;  /* 0x0000001003107211 */ /* 0x040fe400078208ff */
[C---:B------:R-:W-:Y:S02]  /*5ef0*/  LEA R58, P0, R3.reuse, R58, 0x1 ;  /* 0x0000003a033a7211 */ /* 0x040fe400078008ff */
[C---:B------:R-:W-:Y:S02]  /*5f00*/  LEA.HI.X.SX32 R17, R3.reuse, R17, 0x1, P1 ;  /* 0x0000001103117211 */ /* 0x040fe400008f0eff */
[----:B------:R-:W-:Y:S01]  /*5f10*/  LEA.HI.X.SX32 R59, R3, R59, 0x1, P0 ;  /* 0x0000003b033b7211 */ /* 0x000fe200000f0eff */
[----:B------:R-:W-:-:S05]  /*5f20*/  BRA `(.L_x_2977) ;  /* 0x00004ec000007947 */ /* 0x000fca0003800000 */
.L_x_2952:
        /* <DEDUP_REMOVED lines=89> */
.L_x_2983:
[----:B------:R-:W-:Y:S05]  /*64c0*/  BSYNC B0 ;  /* 0x0000000000007941 */ /* 0x000fea0003800000 */
.L_x_2982:
[----:B-----5:R2:W-:Y:S02]  /*64d0*/  ST.E.128 [R126.64], R48 ;  /* 0x000000307e007985 */ /* 0x0205e4000c101d06 */
.L_x_2981:
[----:B------:R-:W-:Y:S05]  /*64e0*/  BSYNC B1 ;  /* 0x0000000000017941 */ /* 0x000fea0003800000 */
.L_x_2980:
        /* <DEDUP_REMOVED lines=87> */
.L_x_2987:
[----:B------:R-:W-:Y:S05]  /*6a60*/  BSYNC B0 ;  /* 0x0000000000007941 */ /* 0x000fea0003800000 */
.L_x_2986:
[----:B-----5:R3:W-:Y:S02]  /*6a70*/  ST.E.128 [R126.64+0x80], R48 ;  /* 0x000080307e007985 */ /* 0x0207e4000c101d06 */
.L_x_2985:
[----:B------:R-:W-:Y:S05]  /*6a80*/  BSYNC B1 ;  /* 0x0000000000017941 */ /* 0x000fea0003800000 */
.L_x_2984:
        /* <DEDUP_REMOVED lines=86> */
.L_x_2989:
[----:B------:R-:W-:Y:S05]  /*6ff0*/  BSYNC B0 ;  /* 0x0000000000007941 */ /* 0x000fea0003800000 */
.L_x_2988:
[----:B-----5:R3:W-:Y:S02]  /*7000*/  ST.E.128 [R126.64+0x100], R48 ;  /* 0x000100307e007985 */ /* 0x0207e4000c101d06 */
.L_x_2979:
[----:B------:R-:W-:Y:S05]  /*7010*/  BSYNC B2 ;  /* 0x0000000000027941 */ /* 0x000fea0003800000 */
.L_x_2978:
        /* <DEDUP_REMOVED lines=97> */
.L_x_2995:
[----:B------:R-:W-:Y:S05]  /*7630*/  BSYNC B0 ;  /* 0x0000000000007941 */ /* 0x000fea0003800000 */
.L_x_2994:
[C---:B------:R-:W-:Y:S04]  /*7640*/  LEA R2, P0, R200.reuse, R126, 0x1 ;  /* 0x0000007ec8027211 */ /* 0x040fe800078008ff */
[----:B------:R-:W-:Y:S05]  /*7650*/  LEA.HI.X R3, R200, R127, R201, 0x1, P0 ;  /* 0x0000007fc8037211 */ /* 0x000fea00000f0cc9 */
[----:B-----5:R3:W-:Y:S04]  /*7660*/  ST.E.128 [R2.64], R48 ;  /* 0x0000003002007985 */ /* 0x0207e8000c101d06 */
.L_x_2993:
[----:B------:R-:W-:Y:S05]  /*7670*/  BSYNC B1 ;  /* 0x0000000000017941 */ /* 0x000fea0003800000 */
.L_x_2992:
        /* <DEDUP_REMOVED lines=92> */
.L_x_2999:
[----:B------:R-:W-:Y:S05]  /*7c40*/  BSYNC B0 ;  /* 0x0000000000007941 */ /* 0x000fea0003800000 */
.L_x_2998:
[C---:B------:R-:W-:Y:S04]  /*7c50*/  LEA R2, P0, R93.reuse, R126, 0x1 ;  /* 0x0000007e5d027211 */ /* 0x040fe800078008ff */
[----:B------:R-:W-:Y:S05]  /*7c60*/  LEA.HI.X R3, R93, R127, R92, 0x1, P0 ;  /* 0x0000007f5d037211 */ /* 0x000fea00000f0c5c */
[----:B-----5:R3:W-:Y:S04]  /*7c70*/  ST.E.128 [R2.64], R48 ;  /* 0x0000003002007985 */ /* 0x0207e8000c101d06 */
.L_x_2997:
[----:B------:R-:W-:Y:S05]  /*7c80*/  BSYNC B1 ;  /* 0x0000000000017941 */ /* 0x000fea0003800000 */
.L_x_2996:
        /* <DEDUP_REMOVED lines=91> */
.L_x_3001:
[----:B------:R-:W-:Y:S05]  /*8240*/  BSYNC B0 ;  /* 0x0000000000007941 */ /* 0x000fea0003800000 */
.L_x_3000:
[C---:B------:R-:W-:Y:S04]  /*8250*/  LEA R2, P0, R89.reuse, R126, 0x1 ;  /* 0x0000007e59027211 */ /* 0x040fe800078008ff */
[----:B------:R-:W-:Y:S05]  /*8260*/  LEA.HI.X R3, R89, R127, R88, 0x1, P0 ;  /* 0x0000007f59037211 */ /* 0x000fea00000f0c58 */
[----:B-----5:R3:W-:Y:S04]  /*8270*/  ST.E.128 [R2.64], R48 ;  /* 0x0000003002007985 */ /* 0x0207e8000c101d06 */
.L_x_2991:
[----:B------:R-:W-:Y:S05]  /*8280*/  BSYNC B2 ;  /* 0x0000000000027941 */ /* 0x000fea0003800000 */
.L_x_2990:
        /* <DEDUP_REMOVED lines=97> */
.L_x_3007:
[----:B------:R-:W-:Y:S05]  /*88a0*/  BSYNC B0 ;  /* 0x0000000000007941 */ /* 0x000fea0003800000 */
.L_x_3006:
[C---:B------:R-:W-:Y:S04]  /*88b0*/  LEA R2, P0, R94.reuse, R126, 0x1 ;  /* 0x0000007e5e027211 */ /* 0x040fe800078008ff */
[----:B------:R-:W-:Y:S05]  /*88c0*/  LEA.HI.X R3, R94, R127, R95, 0x1, P0 ;  /* 0x0000007f5e037211 */ /* 0x000fea00000f0c5f */
[----:B-----5:R3:W-:Y:S04]  /*88d0*/  ST.E.128 [R2.64], R48 ;  /* 0x0000003002007985 */ /* 0x0207e8000c101d06 */
.L_x_3005:
[----:B------:R-:W-:Y:S05]  /*88e0*/  BSYNC B1 ;  /* 0x0000000000017941 */ /* 0x000fea0003800000 */
.L_x_3004:
        /* <DEDUP_REMOVED lines=92> */
.L_x_3011:
[----:B------:R-:W-:Y:S05]  /*8eb0*/  BSYNC B0 ;  /* 0x0000000000007941 */ /* 0x000fea0003800000 */
.L_x_3010:
[C---:B------:R-:W-:Y:S04]  /*8ec0*/  LEA R2, P0, R91.reuse, R126, 0x1 ;  /* 0x0000007e5b027211 */ /* 0x040fe800078008ff */
[----:B------:R-:W-:Y:S05]  /*8ed0*/  LEA.HI.X R3, R91, R127, R90, 0x1, P0 ;  /* 0x0000007f5b037211 */ /* 0x000fea00000f0c5a */
[----:B-----5:R3:W-:Y:S04]  /*8ee0*/  ST.E.128 [R2.64], R48 ;  /* 0x0000003002007985 */ /* 0x0207e8000c101d06 */
.L_x_3009:
[----:B------:R-:W-:Y:S05]  /*8ef0*/  BSYNC B1 ;  /* 0x0000000000017941 */ /* 0x000fea0003800000 */
.L_x_3008:
        /* <DEDUP_REMOVED lines=91> */
.L_x_3013:
[----:B------:R-:W-:Y:S05]  /*94b0*/  BSYNC B0 ;  /* 0x0000000000007941 */ /* 0x000fea0003800000 */
.L_x_3012:
[C---:B------:R-:W-:Y:S04]  /*94c0*/  LEA R2, P0, R87.reuse, R126, 0x1 ;  /* 0x0000007e57027211 */ /* 0x040fe800078008ff */
[----:B------:R-:W-:Y:S05]  /*94d0*/  LEA.HI.X R3, R87, R127, R86, 0x1, P0 ;  /* 0x0000007f57037211 */ /* 0x000fea00000f0c56 */
[----:B-----5:R3:W-:Y:S04]  /*94e0*/  ST.E.128 [R2.64], R48 ;  /* 0x0000003002007985 */ /* 0x0207e8000c101d06 */
.L_x_3003:
[----:B------:R-:W-:Y:S05]  /*94f0*/  BSYNC B2 ;  /* 0x0000000000027941 */ /* 0x000fea0003800000 */
.L_x_3002:
        /* <DEDUP_REMOVED lines=98> */
.L_x_3019:
[----:B------:R-:W-:Y:S05]  /*9b20*/  BSYNC B0 ;  /* 0x0000000000007941 */ /* 0x000fea0003800000 */
.L_x_3018:
[----:B------:R-:W-:Y:S02]  /*9b30*/  IMAD R0, R65, 0x60, RZ ;  /* 0x0000006041007824 */ /* 0x000fe400078e02ff */
[----:B------:R-:W-:Y:S05]  /*9b40*/  IMAD.WIDE.U32 R2, R64, 0x60, R126 ;  /* 0x0000006040027825 */ /* 0x000fea00078e007e */
[----:B------:R-:W-:Y:S05]  /*9b50*/  IADD3 R3, R3, R0, RZ ;  /* 0x0000000003037210 */ /* 0x000fea0007ffe0ff */
[----:B-----5:R3:W-:Y:S02]  /*9b60*/  ST.E.128 [R2.64], R48 ;  /* 0x0000003002007985 */ /* 0x0207e4000c101d06 */
.L_x_3017:
[----:B------:R-:W-:Y:S05]  /*9b70*/  BSYNC B1 ;  /* 0x0000000000017941 */ /* 0x000fea0003800000 */
.L_x_3016:
        /* <DEDUP_REMOVED lines=92> */
.L_x_3023:
[----:B------:R-:W-:Y:S05]  /*a140*/  BSYNC B0 ;  /* 0x0000000000007941 */ /* 0x000fea0003800000 */
.L_x_3022:
[C---:B------:R-:W-:Y:S04]  /*a150*/  LEA R2, P0, R85.reuse, R126, 0x1 ;  /* 0x0000007e55027211 */ /* 0x040fe800078008ff */
[----:B------:R-:W-:Y:S05]  /*a160*/  LEA.HI.X R3, R85, R127, R84, 0x1, P0 ;  /* 0x0000007f55037211 */ /* 0x000fea00000f0c54 */
[----:B-----5:R3:W-:Y:S04]  /*a170*/  ST.E.128 [R2.64], R48 ;  /* 0x0000003002007985 */ /* 0x0207e8000c101d06 */
.L_x_3021:
[----:B------:R-:W-:Y:S05]  /*a180*/  BSYNC B1 ;  /* 0x0000000000017941 */ /* 0x000fea0003800000 */
.L_x_3020:
        /* <DEDUP_REMOVED lines=91> */
.L_x_3025:
[----:B------:R-:W-:Y:S05]  /*a740*/  BSYNC B0 ;  /* 0x0000000000007941 */ /* 0x000fea0003800000 */
.L_x_3024:
[C---:B------:R-:W-:Y:S04]  /*a750*/  LEA R2, P0, R83.reuse, R126, 0x1 ;  /* 0x0000007e53027211 */ /* 0x040fe800078008ff */
[----:B------:R-:W-:Y:S05]  /*a760*/  LEA.HI.X R3, R83, R127, R82, 0x1, P0 ;  /* 0x0000007f53037211 */ /* 0x000fea00000f0c52 */
[----:B-----5:R3:W-:Y:S04]  /*a770*/  ST.E.128 [R2.64], R48 ;  /* 0x0000003002007985 */ /* 0x0207e8000c101d06 */
.L_x_3015:
[----:B------:R-:W-:Y:S05]  /*a780*/  BSYNC B2 ;  /* 0x0000000000027941 */ /* 0x000fea0003800000 */
.L_x_3014:
[----:B---3--:R-:W3:Y:S02]  /*a790*/  LD.E R3, [R18.64+0xd0] ;  /* 0x0000d00612037980 */ /* 0x008ee4000c101900 */
[----:B---3--:R-:W-:Y:S05]  /*a7a0*/  IMAD.U32 R3, R3, -0x20, RZ ;  /* 0xffffffe003037824 */ /* 0x008fea00078e00ff */
[C---:B------:R-:W-:Y:S02]  /*a7b0*/  LEA R124, P1, R3.reuse, R124, 0x1 ;  /* 0x0000007c037c7211 */ /* 0x040fe400078208ff */
[C---:B------:R-:W-:Y:S02]  /*a7c0*/  LEA R122, P0, R3.reuse, R122, 0x1 ;  /* 0x0000007a037a7211 */ /* 0x040fe400078008ff */
[C---:B------:R-:W-:Y:S02]  /*a7d0*/  LEA.HI.X.SX32 R125, R3.reuse, R125, 0x1, P1 ;  /* 0x0000007d037d7211 */ /* 0x040fe400008f0eff */
[----:B------:R-:W-:Y:S01]  /*a7e0*/  LEA.HI.X.SX32 R123, R3, R123, 0x1, P0 ;  /* 0x0000007b037b7211 */ /* 0x000fe200000f0eff */
[----:B------:R-:W-:-:S05]  /*a7f0*/  BRA `(.L_x_2977) ;  /* 0x000005f000007947 */ /* 0x000fca0003800000 */
.L_x_2951:
        /* <DEDUP_REMOVED lines=11> */
.L_x_3027:
[----:B------:R-:W-:Y:S05]  /*a8b0*/  BSYNC B0 ;  /* 0x0000000000007941 */ /* 0x000fea0003800000 */
.L_x_3026:
        /* <DEDUP_REMOVED lines=27> */
.L_x_3029:
[----:B------:R-:W-:Y:S05]  /*aa70*/  BSYNC B0 ;  /* 0x0000000000007941 */ /* 0x000fea0003800000 */
.L_x_3028:
        /* <DEDUP_REMOVED lines=27> */
.L_x_3031:
[----:B------:R-:W-:Y:S05]  /*ac30*/  BSYNC B0 ;  /* 0x0000000000007941 */ /* 0x000fea0003800000 */
.L_x_3030:
        /* <DEDUP_REMOVED lines=27> */
.L_x_2977:
[----:B------:R-:W-:Y:S05]  /*adf0*/  BSYNC B3 ;  /* 0x0000000000037941 */ /* 0x000fea0003800000 */
.L_x_2950:
        /* <DEDUP_REMOVED lines=89> */
.L_x_3033:
        /* <DEDUP_REMOVED lines=8> */
.L_x_3034:
[----:B------:R-:W-:Y:S05]  /*b410*/  BSYNC B0 ;  /* 0x0000000000007941 */ /* 0x000fea0003800000 */
.L_x_3032:
[----:B------:R-:W-:Y:S04]  /*b420*/  IADD3 R9, R9, -0x1, RZ ;  /* 0xffffffff09097810 */ /* 0x000fe80007ffe0ff */
[----:B------:R-:W-:Y:S11]  /*b430*/  ISETP.GT.AND P0, PT, R9, R96, PT ;  /* 0x000000600900720c */ /* 0x000ff60003f04270 */
[----:B------:R-:W-:Y:S02]  /*b440*/  @!UPT UIADD3 URZ, URZ, URZ, URZ ;  /* 0x0000003f3f3ff290 */ /* 0x000fe4000fffe03f */
[----:B------:R-:W-:-:S05]  /*b450*/  @P0 BRA `(.L_x_3035) ;  /* 0xffff7b0000000947 */ /* 0x000fca000383ffff */
.L_x_2941:
        /* <DEDUP_REMOVED lines=108> */
.L_x_3044:
[----:B------:R-:W-:Y:S05]  /*bb20*/  BSYNC B0 ;  /* 0x0000000000007941 */ /* 0x000fea0003800000 */
.L_x_3043:
[----:B-----5:R3:W-:Y:S02]  /*bb30*/  STS.128 [R212], R20 ;  /* 0x00000014d4007388 */ /* 0x0207e40000000c00 */
.L_x_3042:
[----:B------:R-:W-:Y:S05]  /*bb40*/  BSYNC B1 ;  /* 0x0000000000017941 */ /* 0x000fea0003800000 */
.L_x_3041:
        /* <DEDUP_REMOVED lines=47> */
.L_x_3048:
[----:B------:R-:W-:Y:S05]  /*be40*/  BSYNC B0 ;  /* 0x0000000000007941 */ /* 0x000fea0003800000 */
.L_x_3047:
[----:B-----5:R1:W-:Y:S02]  /*be50*/  STS.128 [R212+0x2000], R20 ;  /* 0x00200014d4007388 */ /* 0x0203e40000000c00 */
.L_x_3046:
[----:B------:R-:W-:Y:S05]  /*be60*/  BSYNC B1 ;  /* 0x0000000000017941 */ /* 0x000fea0003800000 */
.L_x_3045:
        /* <DEDUP_REMOVED lines=46> */
.L_x_3050:
[----:B------:R-:W-:Y:S05]  /*c150*/  BSYNC B0 ;  /* 0x0000000000007941 */ /* 0x000fea0003800000 */
.L_x_3049:
[----:B-----5:R3:W-:Y:S02]  /*c160*/  STS.128 [R212+0x4000], R20 ;  /* 0x00400014d4007388 */ /* 0x0207e40000000c00 */
.L_x_3040:
[----:B------:R-:W-:Y:S05]  /*c170*/  BSYNC B2 ;  /* 0x0000000000027941 */ /* 0x000fea0003800000 */
.L_x_3039:
        /* <DEDUP_REMOVED lines=61> */
.L_x_3056:
[----:B------:R-:W-:Y:S05]  /*c550*/  BSYNC B0 ;  /* 0x0000000000007941 */ /* 0x000fea0003800000 */
.L_x_3055:
[----:B-----5:R3:W-:Y:S02]  /*c560*/  STS.128 [R212+0x800], R20 ;  /* 0x00080014d4007388 */ /* 0x0207e40000000c00 */
.L_x_3054:
[----:B------:R-:W-:Y:S05]  /*c570*/  BSYNC B1 ;  /* 0x0000000000017941 */ /* 0x000fea0003800000 */
.L_x_3053:
        /* <DEDUP_REMOVED lines=48> */
.L_x_3060:
[----:B------:R-:W-:Y:S05]  /*c880*/  BSYNC B0 ;  /* 0x0000000000007941 */ /* 0x000fea0003800000 */
.L_x_3059:
[----:B-----5:R3:W-:Y:S02]  /*c890*/  STS.128 [R212+0x2800], R20 ;  /* 0x00280014d4007388 */ /* 0x0207e40000000c00 */
.L_x_3058:
[----:B------:R-:W-:Y:S05]  /*c8a0*/  BSYNC B1 ;  /* 0x0000000000017941 */ /* 0x000fea0003800000 */
.L_x_3057:
        /* <DEDUP_REMOVED lines=45> */
.L_x_3062:
[----:B------:R-:W-:Y:S05]  /*cb80*/  BSYNC B0 ;  /* 0x0000000000007941 */ /* 0x000fea0003800000 */
.L_x_3061:
[----:B-----5:R1:W-:Y:S02]  /*cb90*/  STS.128 [R212+0x4800], R44 ;  /* 0x0048002cd4007388 */ /* 0x0203e40000000c00 */
.L_x_3052:
[----:B------:R-:W-:Y:S05]  /*cba0*/  BSYNC B2 ;  /* 0x0000000000027941 */ /* 0x000fea0003800000 */
.L_x_3051:
        /* <DEDUP_REMOVED lines=61> */
.L_x_3068:
[----:B------:R-:W-:Y:S05]  /*cf80*/  BSYNC B0 ;  /* 0x0000000000007941 */ /* 0x000fea0003800000 */
.L_x_3067:
[----:B-----5:R1:W-:Y:S02]  /*cf90*/  STS.128 [R212+0x1000], R20 ;  /* 0x00100014d4007388 */ /* 0x0203e40000000c00 */
.L_x_3066:
[----:B------:R-:W-:Y:S05]  /*cfa0*/  BSYNC B1 ;  /* 0x0000000000017941 */ /* 0x000fea0003800000 */
.L_x_3065:
        /* <DEDUP_REMOVED lines=47> */
.L_x_3072:
[----:B------:R-:W-:Y:S05]  /*d2a0*/  BSYNC B0 ;  /* 0x0000000000007941 */ /* 0x000fea0003800000 */
.L_x_3071:
[----:B-----5:R3:W-:Y:S02]  /*d2b0*/  STS.128 [R212+0x3000], R20 ;  /* 0x00300014d4007388 */ /* 0x0207e40000000c00 */
.L_x_3070:
[----:B------:R-:W-:Y:S05]  /*d2c0*/  BSYNC B1 ;  /* 0x0000000000017941 */ /* 0x000fea0003800000 */
.L_x_3069:
        /* <DEDUP_REMOVED lines=46> */
.L_x_3074:
[----:B------:R-:W-:Y:S05]  /*d5b0*/  BSYNC B0 ;  /* 0x0000000000007941 */ /* 0x000fea0003800000 */
.L_x_3073:
[----:B-----5:R3:W-:Y:S02]  /*d5c0*/  STS.128 [R212+0x5000], R20 ;  /* 0x00500014d4007388 */ /* 0x0207e40000000c00 */
.L_x_3064:
[----:B------:R-:W-:Y:S05]  /*d5d0*/  BSYNC B2 ;  /* 0x0000000000027941 */ /* 0x000fea0003800000 */
.L_x_3063:
        /* <DEDUP_REMOVED lines=59> */
.L_x_3079:
[----:B------:R-:W-:Y:S05]  /*d990*/  BSYNC B0 ;  /* 0x0000000000007941 */ /* 0x000fea0003800000 */
.L_x_3078:
[----:B-----5:R3:W-:Y:S02]  /*d9a0*/  STS.128 [R212+0x1800], R20 ;  /* 0x00180014d4007388 */ /* 0x0207e40000000c00 */
.L_x_3077:
[----:B------:R-:W-:Y:S05]  /*d9b0*/  BSYNC B1 ;  /* 0x0000000000017941 */ /* 0x000fea0003800000 */
.L_x_3076:
        /* <DEDUP_REMOVED lines=18> */
[C---:B---3--:R-:W-:Y:S02]  /*dae0*/  LOP3.LUT R20, R2.reuse, 0xffff0000, RZ, 0xc0, !PT ;  /* 0xffff000002147812 */ /* 0x048fe400078ec0ff */
[----:B------:R-:W-:Y:S02]  /*daf0*/  SHF.L.U32 R2, R2, 0x10, RZ ;  /* 0x0000001002027819 */ /* 0x000fe400000006ff */
[----:B--2---:R-:W-:Y:S01]  /*db00*/  LOP3.LUT R23, R12, 0xffff0000, RZ, 0xc0, !PT ;  /* 0xffff00000c177812 */ /* 0x004fe200078ec0ff */
[----:B------:R-:W-:Y:S01]  /*db10*/  FMUL.FTZ R14, R0, R20 ;  /* 0x00000014000e7220 */ /* 0x000fe20000410000 */
[----:B------:R-:W-:-:S02]  /*db20*/  SHF.L.U32 R12, R12, 0x10, RZ ;  /* 0x000000100c0c7819 */ /* 0x000fc400000006ff */
[----:B------:R-:W-:Y:S01]  /*db30*/  LOP3.LUT R15, R3, 0xffff0000, RZ, 0xc0, !PT ;  /* 0xffff0000030f7812 */ /* 0x000fe200078ec0ff */
[-C--:B------:R-:W-:Y:S01]  /*db40*/  FMUL.FTZ R0, R0, R23.reuse ;  /* 0x0000001700007220 */ /* 0x080fe20000410000 */
[----:B------:R-:W-:Y:S01]  /*db50*/  LOP3.LUT R21, R13, 0xffff0000, RZ, 0xc0, !PT ;  /* 0xffff00000d157812 */ /* 0x000fe200078ec0ff */
[----:B------:R-:W-:Y:S01]  /*db60*/  FFMA.FTZ R14, R5, R23, -R14 ;  /* 0x00000017050e7223 */ /* 0x000fe2000001080e */
[----:B------:R-:W-:Y:S01]  /*db70*/  SHF.L.U32 R13, R13, 0x10, RZ ;  /* 0x000000100d0d7819 */ /* 0x000fe200000006ff */
[----:B------:R-:W-:Y:S02]  /*db80*/  FFMA.FTZ R5, R5, R20, R0 ;  /* 0x0000001405057223 */ /* 0x000fe40000010000 */
[----:B------:R-:W-:Y:S02]  /*db90*/  IMAD.U32 R3, R3, 0x10000, RZ ;  /* 0x0001000003037824 */ /* 0x000fe400078e00ff */
[C---:B------:R-:W-:Y:S02]  /*dba0*/  FMUL.FTZ R0, R29.reuse, R2 ;  /* 0x000000021d007220 */ /* 0x040fe40000410000 */
[----:B------:R-:W-:-:S02]  /*dbb0*/  FMUL.FTZ R29, R29, R12 ;  /* 0x0000000c1d1d7220 */ /* 0x000fc40000410000 */
[C---:B------:R-:W-:Y:S02]  /*dbc0*/  FMUL.FTZ R22, R26.reuse, R15 ;  /* 0x0000000f1a167220 */ /* 0x040fe40000410000 */
[----:B------:R-:W-:Y:S02]  /*dbd0*/  FMUL.FTZ R26, R26, R21 ;  /* 0x000000151a1a7220 */ /* 0x000fe40000410000 */
[C---:B------:R-:W-:Y:S02]  /*dbe0*/  FMUL.FTZ R20, R30.reuse, R3 ;  /* 0x000000031e147220 */ /* 0x040fe40000410000 */
[----:B------:R-:W-:Y:S02]  /*dbf0*/  FMUL.FTZ R30, R30, R13 ;  /* 0x0000000d1e1e7220 */ /* 0x000fe40000410000 */
[C---:B------:R-:W-:Y:S02]  /*dc00*/  FFMA.FTZ R0, R11.reuse, R12, -R0 ;  /* 0x0000000c0b007223 */ /* 0x040fe40000010800 */
[----:B------:R-:W-:-:S02]  /*dc10*/  FFMA.FTZ R29, R11, R2, R29 ;  /* 0x000000020b1d7223 */ /* 0x000fc4000001001d */
[C---:B------:R-:W-:Y:S01]  /*dc20*/  FFMA.FTZ R22, R28.reuse, R21, -R22 ;  /* 0x000000151c167223 */ /* 0x040fe20000010816 */
[----:B------:R-:W-:Y:S01]  /*dc30*/  F2FP.BF16.PACK_AB R21, R5, R14 ;  /* 0x0000000e0515723e */ /* 0x000fe200000010ff */
[----:B------:R-:W-:Y:S01]  /*dc40*/  FFMA.FTZ R15, R28, R15, R26 ;  /* 0x0000000f1c0f7223 */ /* 0x000fe2000001001a */
[----:B------:R-:W-:Y:S01]  /*dc50*/  F2FP.BF16.PACK_AB R0, R29, R0 ;  /* 0x000000001d00723e */ /* 0x000fe200000010ff */
[C---:B------:R-:W-:Y:S02]  /*dc60*/  FFMA.FTZ R20, R27.reuse, R13, -R20 ;  /* 0x0000000d1b147223 */ /* 0x040fe40000010814 */
[----:B------:R-:W-:Y:S01]  /*dc70*/  FFMA.FTZ R3, R27, R3, R30 ;  /* 0x000000031b037223 */ /* 0x000fe2000001001e */
[----:B------:R-:W-:-:S04]  /*dc80*/  F2FP.BF16.PACK_AB R23, R15, R22 ;  /* 0x000000160f17723e */ /* 0x000fc800000010ff */
[----:B------:R-:W-:Y:S02]  /*dc90*/  F2FP.BF16.PACK_AB R22, R3, R20 ;  /* 0x000000140316723e */ /* 0x000fe400000010ff */
[----:B------:R-:W-:Y:S02]  /*dca0*/  MOV R20, R0 ;  /* 0x0000000000147202 */ /* 0x000fe40000000f00 */
.L_x_3083:
[----:B------:R-:W-:Y:S05]  /*dcb0*/  BSYNC B0 ;  /* 0x0000000000007941 */ /* 0x000fea0003800000 */
.L_x_3082:
[----:B-----5:R3:W-:Y:S02]  /*dcc0*/  STS.128 [R212+0x3800], R20 ;  /* 0x00380014d4007388 */ /* 0x0207e40000000c00 */
.L_x_3081:
[----:B------:R-:W-:Y:S05]  /*dcd0*/  BSYNC B1 ;  /* 0x0000000000017941 */ /* 0x000fea0003800000 */
.L_x_3080:
        /* <DEDUP_REMOVED lines=17> */
[----:B---3--:R-:W-:Y:S02]  /*ddf0*/  LOP3.LUT R13, R2, 0xffff0000, RZ, 0xc0, !PT ;  /* 0xffff0000020d7812 */ /* 0x008fe400078ec0ff */
[----:B------:R-:W-:Y:S02]  /*de00*/  LOP3.LUT R9, R3, 0xffff0000, RZ, 0xc0, !PT ;  /* 0xffff000003097812 */ /* 0x000fe400078ec0ff */
[----:B--2---:R-:W-:Y:S01]  /*de10*/  LOP3.LUT R15, R10, 0xffff0000, RZ, 0xc0, !PT ;  /* 0xffff00000a0f7812 */ /* 0x004fe200078ec0ff */
[----:B------:R-:W-:Y:S01]  /*de20*/  FMUL.FTZ R12, R0, R13 ;  /* 0x0000000d000c7220 */ /* 0x000fe20000410000 */
[----:B------:R-:W-:Y:S01]  /*de30*/  LOP3.LUT R14, R11, 0xffff0000, RZ, 0xc0, !PT ;  /* 0xffff00000b0e7812 */ /* 0x000fe200078ec0ff */
[----:B------:R-:W-:Y:S01]  /*de40*/  IMAD.U32 R10, R10, 0x10000, RZ ;  /* 0x000100000a0a7824 */ /* 0x000fe200078e00ff */
[----:B------:R-:W-:Y:S01]  /*de50*/  SHF.L.U32 R2, R2, 0x10, RZ ;  /* 0x0000001002027819 */ /* 0x000fe200000006ff */
[-C--:B------:R-:W-:Y:S01]  /*de60*/  FMUL.FTZ R0, R0, R15.reuse ;  /* 0x0000000f00007220 */ /* 0x080fe20000410000 */
[----:B------:R-:W-:Y:S01]  /*de70*/  SHF.L.U32 R3, R3, 0x10, RZ ;  /* 0x0000001003037819 */ /* 0x000fe200000006ff */
[----:B------:R-:W-:Y:S01]  /*de80*/  FFMA.FTZ R12, R5, R15, -R12 ;  /* 0x0000000f050c7223 */ /* 0x000fe2000001080c */
[----:B------:R-:W-:Y:S01]  /*de90*/  SHF.L.U32 R11, R11, 0x10, RZ ;  /* 0x000000100b0b7819 */ /* 0x000fe200000006ff */
[----:B------:R-:W-:-:S02]  /*dea0*/  FFMA.FTZ R5, R5, R13, R0 ;  /* 0x0000000d05057223 */ /* 0x000fc40000010000 */
[----:B------:R-:W-:Y:S02]  /*deb0*/  FMUL.FTZ R16, R20, R9 ;  /* 0x0000000914107220 */ /* 0x000fe40000410000 */
[----:B------:R-:W-:Y:S01]  /*dec0*/  FMUL.FTZ R0, R40, R2 ;  /* 0x0000000228007220 */ /* 0x000fe20000410000 */
[----:B------:R-:W-:Y:S01]  /*ded0*/  F2FP.BF16.PACK_AB R41, R5, R12 ;  /* 0x0000000c0529723e */ /* 0x000fe200000010ff */
[----:B------:R-:W-:Y:S02]  /*dee0*/  FMUL.FTZ R13, R42, R3 ;  /* 0x000000032a0d7220 */ /* 0x000fe40000410000 */
[----:B------:R-:W-:Y:S02]  /*def0*/  FMUL.FTZ R20, R20, R14 ;  /* 0x0000000e14147220 */ /* 0x000fe40000410000 */
[----:B------:R-:W-:Y:S02]  /*df00*/  FMUL.FTZ R40, R40, R10 ;  /* 0x0000000a28287220 */ /* 0x000fe40000410000 */
[----:B------:R-:W-:-:S02]  /*df10*/  FMUL.FTZ R42, R42, R11 ;  /* 0x0000000b2a2a7220 */ /* 0x000fc40000410000 */
[----:B------:R-:W-:Y:S02]  /*df20*/  FFMA.FTZ R0, R7, R10, -R0 ;  /* 0x0000000a07007223 */ /* 0x000fe40000010800 */
        /* <DEDUP_REMOVED lines=8> */
.L_x_3085:
[----:B------:R-:W-:Y:S05]  /*dfb0*/  BSYNC B0 ;  /* 0x0000000000007941 */ /* 0x000fea0003800000 */
.L_x_3084:
[----:B-----5:R1:W-:Y:S01]  /*dfc0*/  STS.128 [R212+0x5800], R40 ;  /* 0x00580028d4007388 */ /* 0x0203e20000000c00 */
[----:B------:R-:W-:Y:S05]  /*dfd0*/  BRA `(.L_x_3075) ;  /* 0x00004dd000007947 */ /* 0x000fea0003800000 */
.L_x_3038:
        /* <DEDUP_REMOVED lines=89> */
.L_x_3091:
[----:B------:R-:W-:Y:S05]  /*e570*/  BSYNC B0 ;  /* 0x0000000000007941 */ /* 0x000fea0003800000 */
.L_x_3090:
[----:B-----5:R3:W-:Y:S02]  /*e580*/  STS.128 [R212], R32 ;  /* 0x00000020d4007388 */ /* 0x0207e40000000c00 */
.L_x_3089:
[----:B------:R-:W-:Y:S05]  /*e590*/  BSYNC B1 ;  /* 0x0000000000017941 */ /* 0x000fea0003800000 */
.L_x_3088:
        /* <DEDUP_REMOVED lines=87> */
.L_x_3095:
[----:B------:R-:W-:Y:S05]  /*eb10*/  BSYNC B0 ;  /* 0x0000000000007941 */ /* 0x000fea0003800000 */
.L_x_3094:
[----:B-----5:R1:W-:Y:S02]  /*eb20*/  STS.128 [R212+0x2000], R32 ;  /* 0x00200020d4007388 */ /* 0x0203e40000000c00 */
.L_x_3093:
[----:B------:R-:W-:Y:S05]  /*eb30*/  BSYNC B1 ;  /* 0x0000000000017941 */ /* 0x000fea0003800000 */
.L_x_3092:
        /* <DEDUP_REMOVED lines=86> */
.L_x_3097:
[----:B------:R-:W-:Y:S05]  /*f0a0*/  BSYNC B0 ;  /* 0x0000000000007941 */ /* 0x000fea0003800000 */
.L_x_3096:
[----:B-----5:R3:W-:Y:S02]  /*f0b0*/  STS.128 [R212+0x4000], R32 ;  /* 0x00400020d4007388 */ /* 0x0207e40000000c00 */
.L_x_3087:
[----:B------:R-:W-:Y:S05]  /*f0c0*/  BSYNC B2 ;  /* 0x0000000000027941 */ /* 0x000fea0003800000 */
.L_x_3086:
        /* <DEDUP_REMOVED lines=94> */
.L_x_3103:
[----:B------:R-:W-:Y:S05]  /*f6b0*/  BSYNC B0 ;  /* 0x0000000000007941 */ /* 0x000fea0003800000 */
.L_x_3102:
[----:B-----5:R3:W-:Y:S02]  /*f6c0*/  STS.128 [R212+0x800], R32 ;  /* 0x00080020d4007388 */ /* 0x0207e40000000c00 */
.L_x_3101:
[----:B------:R-:W-:Y:S05]  /*f6d0*/  BSYNC B1 ;  /* 0x0000000000017941 */ /* 0x000fea0003800000 */
.L_x_3100:
        /* <DEDUP_REMOVED lines=90> */
.L_x_3107:
[----:B------:R-:W-:Y:S05]  /*fc80*/  BSYNC B0 ;  /* 0x0000000000007941 */ /* 0x000fea0003800000 */
.L_x_3106:
[----:B-----5:R3:W-:Y:S02]  /*fc90*/  STS.128 [R212+0x2800], R32 ;  /* 0x00280020d4007388 */ /* 0x0207e40000000c00 */
.L_x_3105:
[----:B------:R-:W-:Y:S05]  /*fca0*/  BSYNC B1 ;  /* 0x0000000000017941 */ /* 0x000fea0003800000 */
.L_x_3104:
        /* <DEDUP_REMOVED lines=90> */
.L_x_3109:
[----:B------:R-:W-:Y:S05]  /*10250*/  BSYNC B0 ;  /* 0x0000000000007941 */ /* 0x000fea0003800000 */
.L_x_3108:
[----:B-----5:R1:W-:Y:S02]  /*10260*/  STS.128 [R212+0x4800], R20 ;  /* 0x00480014d4007388 */ /* 0x0203e40000000c00 */
.L_x_3099:
[----:B------:R-:W-:Y:S05]  /*10270*/  BSYNC B2 ;  /* 0x0000000000027941 */ /* 0x000fea0003800000 */
.L_x_3098:
        /* <DEDUP_REMOVED lines=95> */
.L_x_3115:
[----:B------:R-:W-:Y:S05]  /*10870*/  BSYNC B0 ;  /* 0x0000000000007941 */ /* 0x000fea0003800000 */
.L_x_3114:
[----:B-----5:R3:W-:Y:S02]  /*10880*/  STS.128 [R212+0x1000], R32 ;  /* 0x00100020d4007388 */ /* 0x0207e40000000c00 */
.L_x_3113:
[----:B------:R-:W-:Y:S05]  /*10890*/  BSYNC B1 ;  /* 0x0000000000017941 */ /* 0x000fea0003800000 */
.L_x_3112:
        /* <DEDUP_REMOVED lines=90> */
.L_x_3119:
[----:B------:R-:W-:Y:S05]  /*10e40*/  BSYNC B0 ;  /* 0x0000000000007941 */ /* 0x000fea0003800000 */
.L_x_3118:
[----:B-----5:R3:W-:Y:S02]  /*10e50*/  STS.128 [R212+0x3000], R32 ;  /* 0x00300020d4007388 */ /* 0x0207e40000000c00 */
.L_x_3117:
[----:B------:R-:W-:Y:S05]  /*10e60*/  BSYNC B1 ;  /* 0x0000000000017941 */ /* 0x000fea0003800000 */
.L_x_3116:
        /* <DEDUP_REMOVED lines=8> */
[----:B-1----:R-:W-:Y:S01]  /*10ef0*/  IMAD.MOV.U32 R21, RZ, RZ, RZ ;  /* 0x000000ffff157224 */ /* 0x002fe200078e00ff */
[----:B------:R-:W-:Y:S02]  /*10f00*/  LEA R3, R13, 0x80, 0x5 ;  /* 0x000000800d037811 */ /* 0x000fe400078e28ff */
        /* <DEDUP_REMOVED lines=13> */
[----:B---3--:R-:W-:-:S04]  /*10fe0*/  IADD3 R33, P1, R5, R4, RZ ;  /* 0x0000000405217210 */ /* 0x008fc80007f3e0ff */
        /* <DEDUP_REMOVED lines=12> */
[----:B------:R-:W-:Y:S01]  /*110b0*/  IMAD.U32 R25, R25, 0x10000, RZ ;  /* 0x0001000019197824 */ /* 0x000fe200078e00ff */
[C---:B--2---:R-:W-:Y:S01]  /*110c0*/  SHF.L.U32 R46, R28.reuse, 0x10, RZ ;  /* 0x000000101c2e7819 */ /* 0x044fe200000006ff */
[----:B------:R-:W-:Y:S01]  /*110d0*/  IMAD.U32 R45, R29, 0x10000, RZ ;  /* 0x000100001d2d7824 */ /* 0x000fe200078e00ff */
[----:B------:R-:W-:-:S02]  /*110e0*/  LOP3.LUT R47, R28, 0xffff0000, RZ, 0xc0, !PT ;  /* 0xffff00001c2f7812 */ /* 0x000fc400078ec0ff */
[----:B------:R-:W-:Y:S01]  /*110f0*/  LOP3.LUT R49, R29, 0xffff0000, RZ, 0xc0, !PT ;  /* 0xffff00001d317812 */ /* 0x000fe200078ec0ff */
[C---:B---3--:R-:W-:Y:S01]  /*11100*/  IMAD.U32 R27, R20.reuse, 0x10000, RZ ;  /* 0x00010000141b7824 */ /* 0x048fe200078e00ff */
[----:B------:R-:W-:Y:S02]  /*11110*/  LOP3.LUT R26, R20, 0xffff0000, RZ, 0xc0, !PT ;  /* 0xffff0000141a7812 */ /* 0x000fe400078ec0ff */
[C---:B------:R-:W-:Y:S02]  /*11120*/  SHF.L.U32 R20, R21.reuse, 0x10, RZ ;  /* 0x0000001015147819 */ /* 0x040fe400000006ff */
[----:B------:R-:W-:Y:S01]  /*11130*/  LOP3.LUT R44, R21, 0xffff0000, RZ, 0xc0, !PT ;  /* 0xffff0000152c7812 */ /* 0x000fe200078ec0ff */
[C---:B------:R-:W-:Y:S01]  /*11140*/  IMAD.U32 R21, R23.reuse, 0x10000, RZ ;  /* 0x0001000017157824 */ /* 0x040fe200078e00ff */
        /* <DEDUP_REMOVED lines=9> */
[----:B------:R-:W-:Y:S01]  /*111e0*/  FMUL.FTZ R46, R46, R27 ;  /* 0x0000001b2e2e7220 */ /* 0x000fe20000410000 */
[C---:B----4-:R-:W-:Y:S01]  /*111f0*/  SHF.L.U32 R27, R32.reuse, 0x10, RZ ;  /* 0x00000010201b7819 */ /* 0x050fe200000006ff */
[----:B------:R-:W-:Y:S01]  /*11200*/  FMUL.FTZ R47, R47, R26 ;  /* 0x0000001a2f2f7220 */ /* 0x000fe20000410000 */
[----:B------:R-:W-:Y:S01]  /*11210*/  LOP3.LUT R26, R32, 0xffff0000, RZ, 0xc0, !PT ;  /* 0xffff0000201a7812 */ /* 0x000fe200078ec0ff */
[----:B------:R-:W-:-:S02]  /*11220*/  IMAD.U32 R28, R31, 0x10000, RZ ;  /* 0x000100001f1c7824 */ /* 0x000fc400078e00ff */
[----:B------:R-:W-:Y:S02]  /*11230*/  @!P0 FADD.FTZ R43, -R43, -RZ ;  /* 0x800000ff2b2b8221 */ /* 0x000fe40000010100 */
[----:B------:R-:W-:Y:S02]  /*11240*/  @!P0 FADD.FTZ R22, -R22, -RZ ;  /* 0x800000ff16168221 */ /* 0x000fe40000010100 */
[----:B------:R-:W-:Y:S02]  /*11250*/  @!P0 FADD.FTZ R21, -R21, -RZ ;  /* 0x800000ff15158221 */ /* 0x000fe40000010100 */
[----:B------:R-:W-:Y:S02]  /*11260*/  @!P0 FADD.FTZ R20, -R20, -RZ ;  /* 0x800000ff14148221 */ /* 0x000fe40000010100 */
[----:B------:R-:W-:Y:S01]  /*11270*/  @!P0 FADD.FTZ R44, -R44, -RZ ;  /* 0x800000ff2c2c8221 */ /* 0x000fe20000010100 */
[----:B------:R-:W-:Y:S01]  /*11280*/  SHF.L.U32 R31, R34, 0x10, RZ ;  /* 0x00000010221f7819 */ /* 0x000fe200000006ff */
[----:B------:R-:W-:Y:S01]  /*11290*/  FMUL.FTZ R23, R30, R23 ;  /* 0x000000171e177220 */ /* 0x000fe20000410000 */
[----:B------:R-:W-:Y:S01]  /*112a0*/  LOP3.LUT R30, R34, 0xffff0000, RZ, 0xc0, !PT ;  /* 0xffff0000221e7812 */ /* 0x000fe200078ec0ff */
[----:B------:R-:W-:Y:S01]  /*112b0*/  FMUL.FTZ R43, R48, R43 ;  /* 0x0000002b302b7220 */ /* 0x000fe20000410000 */
[----:B------:R-:W-:Y:S01]  /*112c0*/  LOP3.LUT R32, R33, 0xffff0000, RZ, 0xc0, !PT ;  /* 0xffff000021207812 */ /* 0x000fe200078ec0ff */
[----:B------:R-:W-:Y:S01]  /*112d0*/  FMUL.FTZ R29, R29, R22 ;  /* 0x000000161d1d7220 */ /* 0x000fe20000410000 */
[----:B------:R-:W-:Y:S01]  /*112e0*/  LOP3.LUT R34, R35, 0xffff0000, RZ, 0xc0, !PT ;  /* 0xffff000023227812 */ /* 0x000fe200078ec0ff */
[----:B------:R-:W-:-:S02]  /*112f0*/  FMUL.FTZ R21, R28, R21 ;  /* 0x000000151c157220 */ /* 0x000fc40000410000 */
[----:B------:R-:W-:Y:S02]  /*11300*/  FMUL.FTZ R20, R45, R20 ;  /* 0x000000142d147220 */ /* 0x000fe40000410000 */
[----:B------:R-:W-:Y:S02]  /*11310*/  FMUL.FTZ R44, R49, R44 ;  /* 0x0000002c312c7220 */ /* 0x000fe40000410000 */
[----:B------:R-:W-:Y:S02]  /*11320*/  IMAD.U32 R22, R33, 0x10000, RZ ;  /* 0x0001000021167824 */ /* 0x000fe400078e00ff */
[----:B------:R-:W-:Y:S02]  /*11330*/  IMAD.U32 R28, R35, 0x10000, RZ ;  /* 0x00010000231c7824 */ /* 0x000fe400078e00ff */
[----:B------:R-:W-:Y:S02]  /*11340*/  FFMA.FTZ R5, R5, R27, R46 ;  /* 0x0000001b05057223 */ /* 0x000fe4000001002e */
[----:B------:R-:W-:-:S02]  /*11350*/  FFMA.FTZ R4, R4, R26, R47 ;  /* 0x0000001a04047223 */ /* 0x000fc4000001002f */
[----:B------:R-:W-:Y:S02]  /*11360*/  FFMA.FTZ R24, R24, R31, R43 ;  /* 0x0000001f18187223 */ /* 0x000fe4000001002b */
[----:B------:R-:W-:Y:S01]  /*11370*/  FFMA.FTZ R29, R16, R30, R29 ;  /* 0x0000001e101d7223 */ /* 0x000fe2000001001d */
[----:B------:R-:W-:Y:S01]  /*11380*/  F2FP.BF16.PACK_AB R4, R4, R5 ;  /* 0x000000050404723e */ /* 0x000fe200000010ff */
[----:B------:R-:W-:Y:S02]  /*11390*/  FFMA.FTZ R20, R25, R22, R20 ;  /* 0x0000001619147223 */ /* 0x000fe40000010014 */
[----:B------:R-:W-:Y:S02]  /*113a0*/  FFMA.FTZ R3, R3, R32, R44 ;  /* 0x0000002003037223 */ /* 0x000fe4000001002c */
[----:B------:R-:W-:Y:S02]  /*113b0*/  FFMA.FTZ R21, R42, R28, R21 ;  /* 0x0000001c2a157223 */ /* 0x000fe40000010015 */
[----:B------:R-:W-:Y:S01]  /*113c0*/  FFMA.FTZ R12, R12, R34, R23 ;  /* 0x000000220c0c7223 */ /* 0x000fe20000010017 */
[----:B------:R-:W-:-:S02]  /*113d0*/  F2FP.BF16.PACK_AB R26, R29, R24 ;  /* 0x000000181d1a723e */ /* 0x000fc400000010ff */
[----:B------:R-:W-:Y:S02]  /*113e0*/  F2FP.BF16.PACK_AB R25, R3, R20 ;  /* 0x000000140319723e */ /* 0x000fe400000010ff */
[----:B------:R-:W-:Y:S02]  /*113f0*/  F2FP.BF16.PACK_AB R27, R12, R21 ;  /* 0x000000150c1b723e */ /* 0x000fe400000010ff */
[----:B------:R-:W-:Y:S02]  /*11400*/  MOV R24, R4 ;  /* 0x0000000400187202 */ /* 0x000fe40000000f00 */
.L_x_3121:
[----:B------:R-:W-:Y:S05]  /*11410*/  BSYNC B0 ;  /* 0x0000000000007941 */ /* 0x000fea0003800000 */
.L_x_3120:
[----:B-----5:R1:W-:Y:S02]  /*11420*/  STS.128 [R212+0x5000], R24 ;  /* 0x00500018d4007388 */ /* 0x0203e40000000c00 */
.L_x_3111:
[----:B------:R-:W-:Y:S05]  /*11430*/  BSYNC B2 ;  /* 0x0000000000027941 */ /* 0x000fea0003800000 */
.L_x_3110:
        /* <DEDUP_REMOVED lines=94> */
.L_x_3125:
[----:B------:R-:W-:Y:S05]  /*11a20*/  BSYNC B0 ;  /* 0x0000000000007941 */ /* 0x000fea0003800000 */
.L_x_3124:
[----:B-----5:R1:W-:Y:S02]  /*11a30*/  STS.128 [R212+0x1800], R20 ;  /* 0x00180014d4007388 */ /* 0x0203e40000000c00 */
.L_x_3123:
[----:B------:R-:W-:Y:S05]  /*11a40*/  BSYNC B1 ;  /* 0x0000000000017941 */ /* 0x000fea0003800000 */
.L_x_3122:
        /* <DEDUP_REMOVED lines=55> */
[----:B------:R-:W-:Y:S01]  /*11dc0*/  LOP3.LUT R25, R26, 0xffff0000, RZ, 0xc0, !PT ;  /* 0xffff00001a197812 */ /* 0x000fe200078ec0ff */
[----:B------:R-:W-:Y:S01]  /*11dd0*/  IMAD.U32 R26, R27, 0x10000, RZ ;  /* 0x000100001b1a7824 */ /* 0x000fe200078e00ff */
[----:B------:R-:W-:Y:S01]  /*11de0*/  SHF.L.U32 R44, R24, 0x10, RZ ;  /* 0x00000010182c7819 */ /* 0x000fe200000006ff */
[----:B------:R-:W-:Y:S01]  /*11df0*/  FMUL.FTZ R46, R46, R29 ;  /* 0x0000001d2e2e7220 */ /* 0x000fe20000410000 */
[----:B------:R-:W-:Y:S01]  /*11e00*/  LOP3.LUT R24, R24, 0xffff0000, RZ, 0xc0, !PT ;  /* 0xffff000018187812 */ /* 0x000fe200078ec0ff */
[----:B------:R-:W-:Y:S01]  /*11e10*/  FMUL.FTZ R25, R25, R28 ;  /* 0x0000001c19197220 */ /* 0x000fe20000410000 */
[----:B------:R-:W-:Y:S01]  /*11e20*/  LOP3.LUT R27, R27, 0xffff0000, RZ, 0xc0, !PT ;  /* 0xffff00001b1b7812 */ /* 0x000fe200078ec0ff */
[----:B------:R-:W-:Y:S01]  /*11e30*/  @!P0 FADD.FTZ R16, -R16, -RZ ;  /* 0x800000ff10108221 */ /* 0x000fe20000010100 */
[----:B----4-:R-:W-:Y:S01]  /*11e40*/  SHF.L.U32 R29, R34, 0x10, RZ ;  /* 0x00000010221d7819 */ /* 0x010fe200000006ff */
[----:B------:R-:W-:Y:S01]  /*11e50*/  @!P0 FADD.FTZ R30, -R30, -RZ ;  /* 0x800000ff1e1e8221 */ /* 0x000fe20000010100 */
[----:B------:R-:W-:Y:S01]  /*11e60*/  LOP3.LUT R28, R34, 0xffff0000, RZ, 0xc0, !PT ;  /* 0xffff0000221c7812 */ /* 0x000fe200078ec0ff */
[----:B------:R-:W-:Y:S01]  /*11e70*/  @!P0 FADD.FTZ R42, -R42, -RZ ;  /* 0x800000ff2a2a8221 */ /* 0x000fe20000010100 */
[----:B------:R-:W-:Y:S01]  /*11e80*/  LOP3.LUT R34, R35, 0xffff0000, RZ, 0xc0, !PT ;  /* 0xffff000023227812 */ /* 0x000fe200078ec0ff */
[----:B------:R-:W-:Y:S01]  /*11e90*/  FMUL.FTZ R44, R44, R21 ;  /* 0x000000152c2c7220 */ /* 0x000fe20000410000 */
[----:B------:R-:W-:Y:S01]  /*11ea0*/  SHF.L.U32 R21, R32, 0x10, RZ ;  /* 0x0000001020157819 */ /* 0x000fe200000006ff */
[----:B------:R-:W-:Y:S01]  /*11eb0*/  FMUL.FTZ R24, R24, R17 ;  /* 0x0000001118187220 */ /* 0x000fe20000410000 */
[----:B------:R-:W-:Y:S01]  /*11ec0*/  LOP3.LUT R17, R32, 0xffff0000, RZ, 0xc0, !PT ;  /* 0xffff000020117812 */ /* 0x000fe200078ec0ff */
[----:B------:R-:W-:Y:S01]  /*11ed0*/  FMUL.FTZ R23, R26, R23 ;  /* 0x000000171a177220 */ /* 0x000fe20000410000 */
[----:B------:R-:W-:Y:S01]  /*11ee0*/  LOP3.LUT R32, R33, 0xffff0000, RZ, 0xc0, !PT ;  /* 0xffff000021207812 */ /* 0x000fe200078ec0ff */
[----:B------:R-:W-:-:S02]  /*11ef0*/  FMUL.FTZ R31, R31, R16 ;  /* 0x000000101f1f7220 */ /* 0x000fc40000410000 */
[----:B------:R-:W-:Y:S02]  /*11f00*/  FMUL.FTZ R27, R27, R30 ;  /* 0x0000001e1b1b7220 */ /* 0x000fe40000410000 */
[----:B------:R-:W-:Y:S02]  /*11f10*/  IMAD.U32 R26, R35, 0x10000, RZ ;  /* 0x00010000231a7824 */ /* 0x000fe400078e00ff */
[----:B------:R-:W-:Y:S02]  /*11f20*/  FMUL.FTZ R42, R43, R42 ;  /* 0x0000002a2b2a7220 */ /* 0x000fe40000410000 */
[----:B------:R-:W-:Y:S02]  /*11f30*/  IMAD.U32 R16, R33, 0x10000, RZ ;  /* 0x0001000021107824 */ /* 0x000fe400078e00ff */
[----:B------:R-:W-:Y:S02]  /*11f40*/  FFMA.FTZ R15, R15, R29, R46 ;  /* 0x0000001d0f0f7223 */ /* 0x000fe4000001002e */
[----:B------:R-:W-:-:S02]  /*11f50*/  FFMA.FTZ R14, R14, R28, R25 ;  /* 0x0000001c0e0e7223 */ /* 0x000fc40000010019 */
        /* <DEDUP_REMOVED lines=11> */
.L_x_3129:
[----:B------:R-:W-:Y:S05]  /*12010*/  BSYNC B0 ;  /* 0x0000000000007941 */ /* 0x000fea0003800000 */
.L_x_3128:
[----:B-----5:R1:W-:Y:S02]  /*12020*/  STS.128 [R212+0x3800], R20 ;  /* 0x00380014d4007388 */ /* 0x0203e40000000c00 */
.L_x_3127:
[----:B------:R-:W-:Y:S05]  /*12030*/  BSYNC B1 ;  /* 0x0000000000017941 */ /* 0x000fea0003800000 */
.L_x_3126:
        /* <DEDUP_REMOVED lines=92> */
.L_x_3131:
[----:B------:R-:W-:Y:S05]  /*12600*/  BSYNC B0 ;  /* 0x0000000000007941 */ /* 0x000fea0003800000 */
.L_x_3130:
[----:B-----5:R1:W-:Y:S01]  /*12610*/  STS.128 [R212+0x5800], R20 ;  /* 0x00580014d4007388 */ /* 0x0203e20000000c00 */
[----:B------:R-:W-:Y:S05]  /*12620*/  BRA `(.L_x_3075) ;  /* 0x0000078000007947 */ /* 0x000fea0003800000 */
.L_x_3037:
        /* <DEDUP_REMOVED lines=29> */
.L_x_3133:
[----:B------:R-:W-:Y:S05]  /*12800*/  BSYNC B0 ;  /* 0x0000000000007941 */ /* 0x000fea0003800000 */
.L_x_3132:
        /* <DEDUP_REMOVED lines=29> */
.L_x_3135:
[----:B------:R-:W-:Y:S05]  /*129e0*/  BSYNC B0 ;  /* 0x0000000000007941 */ /* 0x000fea0003800000 */
.L_x_3134:
        /* <DEDUP_REMOVED lines=29> */
.L_x_3137:
[----:B------:R-:W-:Y:S05]  /*12bc0*/  BSYNC B0 ;  /* 0x0000000000007941 */ /* 0x000fea0003800000 */
.L_x_3136:
        /* <DEDUP_REMOVED lines=30> */
.L_x_3075:
[----:B------:R-:W-:Y:S05]  /*12db0*/  BSYNC B3 ;  /* 0x0000000000037941 */ /* 0x000fea0003800000 */
.L_x_3036:
[----:B------:R-:W-:Y:S01]  /*12dc0*/  IADD3 R213, R133, -0x1, RZ ;  /* 0xffffffff85d57810 */ /* 0x000fe20007ffe0ff */
        /* <DEDUP_REMOVED lines=31> */
.L_x_3140:
[----:B------:R2:W-:Y:S02]  /*12fc0*/  STS.128 [R212+0xa000], RZ ;  /* 0x00a000ffd4007388 */ /* 0x0005e40000000c00 */
.L_x_3139:
[----:B------:R-:W-:Y:S05]  /*12fd0*/  BSYNC B0 ;  /* 0x0000000000007941 */ /* 0x000fea0003800000 */
.L_x_3138:
        /* <DEDUP_REMOVED lines=31> */
.L_x_3143:
[----:B------:R1:W-:Y:S02]  /*131d0*/  STS.128 [R212+0xa800], RZ ;  /* 0x00a800ffd4007388 */ /* 0x0003e40000000c00 */
.L_x_3142:
[----:B------:R-:W-:Y:S05]  /*131e0*/  BSYNC B0 ;  /* 0x0000000000007941 */ /* 0x000fea0003800000 */
.L_x_3141:
        /* <DEDUP_REMOVED lines=33> */
.L_x_3146:
[----:B------:R1:W-:Y:S02]  /*13400*/  STS.128 [R212+0xb000], RZ ;  /* 0x00b000ffd4007388 */ /* 0x0003e40000000c00 */
.L_x_3145:
[----:B------:R-:W-:Y:S05]  /*13410*/  BSYNC B0 ;  /* 0x0000000000007941 */ /* 0x000fea0003800000 */
.L_x_3144:
        /* <DEDUP_REMOVED lines=35> */
.L_x_3148:
[----:B------:R-:W-:Y:S05]  /*13650*/  BSYNC B0 ;  /* 0x0000000000007941 */ /* 0x000fea0003800000 */
.L_x_3147:
        /* <DEDUP_REMOVED lines=37> */
.L_x_3151:
[----:B------:R1:W-:Y:S02]  /*138b0*/  STS.128 [R212+0x10000], RZ ;  /* 0x010000ffd4007388 */ /* 0x0003e40000000c00 */
.L_x_3150:
[----:B------:R-:W-:Y:S05]  /*138c0*/  BSYNC B0 ;  /* 0x0000000000007941 */ /* 0x000fea0003800000 */
.L_x_3149:
        /* <DEDUP_REMOVED lines=32> */
.L_x_3154:
[----:B------:R1:W-:Y:S02]  /*13ad0*/  STS.128 [R212+0x10800], RZ ;  /* 0x010800ffd4007388 */ /* 0x0003e40000000c00 */
.L_x_3153:
[----:B------:R-:W-:Y:S05]  /*13ae0*/  BSYNC B0 ;  /* 0x0000000000007941 */ /* 0x000fea0003800000 */
.L_x_3152:
        /* <DEDUP_REMOVED lines=34> */
.L_x_3157:
[----:B------:R1:W-:Y:S02]  /*13d10*/  STS.128 [R212+0x11000], RZ ;  /* 0x011000ffd4007388 */ /* 0x0003e40000000c00 */
.L_x_3156:
[----:B------:R-:W-:Y:S05]  /*13d20*/  BSYNC B0 ;  /* 0x0000000000007941 */ /* 0x000fea0003800000 */
.L_x_3155:
        /* <DEDUP_REMOVED lines=35> */
.L_x_3160:
[----:B------:R1:W-:Y:S02]  /*13f60*/  STS.128 [R212+0x11800], RZ ;  /* 0x011800ffd4007388 */ /* 0x0003e40000000c00 */
.L_x_3159:
[----:B------:R-:W-:Y:S05]  /*13f70*/  BSYNC B0 ;  /* 0x0000000000007941 */ /* 0x000fea0003800000 */
.L_x_3158:
        /* <DEDUP_REMOVED lines=52> */
[----:B------:R-:W-:Y:S01]  /*142c0*/  IADD3 R178, R190, 0x4000, RZ ;  /* 0x00004000beb27810 */ /* 0x000fe20007ffe0ff */
        /* <DEDUP_REMOVED lines=131> */
[----:B------:R-:W4:Y:S04]  /*14b00*/  LDSM.16.M88.4 R8, [R183+0x4800] ;  /* 0x00480000b708783b */ /* 0x000f280000000200 */
        /* <DEDUP_REMOVED lines=11> */
[C---:B----4-:R-:W-:Y:S07]  /*14bc0*/  HMMA.16816.F32.BF16 R28, R72.reuse, R8, R28 ;  /* 0x00000008481c723c */ /* 0x050fee000004181c */
[----:B------:R-:W-:Y:S01]  /*14bd0*/  IMAD.IADD R8, R69, 0x1, R16 ;  /* 0x0000000145087824 */ /* 0x000fe200078e0210 */
[----:B-1----:R-:W-:Y:S04]  /*14be0*/  HMMA.16816.F32.BF16 R76, R72, R4, R76 ;  /* 0x00000004484c723c */ /* 0x002fe8000004184c */
[----:B------:R-:W-:-:S03]  /*14bf0*/  IMNMX R217, R8, R57, PT ;  /* 0x0000003908d97217 */ /* 0x000fc60003800200 */
[----:B------:R-:W-:Y:S01]  /*14c00*/  IMAD.IADD R4, R16, 0x1, R3 ;  /* 0x0000000110047824 */ /* 0x000fe200078e0203 */
[----:B------:R-:W-:Y:S04]  /*14c10*/  HMMA.16816.F32.BF16 R36, R72, R60, R36 ;  /* 0x0000003c4824723c */ /* 0x000fe80000041824 */
[----:B------:R-:W-:-:S04]  /*14c20*/  IMNMX R215, R4, R57, PT ;  /* 0x0000003904d77217 */ /* 0x000fc80003800200 */
        /* <DEDUP_REMOVED lines=26> */
[----:B------:R-:W-:Y:S02]  /*14dd0*/  ISETP.GE.AND P1, PT, R10, RZ, PT ;  /* 0x000000ff0a00720c */ /* 0x000fe40003f26270 */
[----:B------:R-:W2:Y:S01]  /*14de0*/  LD.E.64 R10, [R18.64+0x20] ;  /* 0x00002006120a7980 */ /* 0x000ea2000c101b00 */
        /* <DEDUP_REMOVED lines=36> */
[----:B------:R-:W-:-:S05]  /*15030*/  SHF.R.S32.HI R5, RZ, 0x1f, R7 ;  /* 0x0000001fff057819 */ /* 0x000fca0000011407 */
[----:B------:R-:W-:Y:S02]  /*15040*/  IMAD R3, R10, R5, R3 ;  /* 0x000000050a037224 */ /* 0x000fe400078e0203 */
[----:B------:R-:W-:-:S04]  /*15050*/  IMAD.WIDE.U32 R10, R7, R10, R16 ;  /* 0x0000000a070a7225 */ /* 0x000fc800078e0010 */
[----:B------:R-:W-:Y:S01]  /*15060*/  IMAD.MOV.U32 R5, RZ, RZ, R10 ;  /* 0x000000ffff057224 */ /* 0x000fe200078e000a */
[----:B------:R-:W-:Y:S01]  /*15070*/  IADD3 R4, R11, R3, RZ ;  /* 0x000000030b047210 */ /* 0x000fe20007ffe0ff */
[----:B------:R-:W-:Y:S05]  /*15080*/  BRA `(.L_x_3165) ;  /* 0x0000003000007947 */ /* 0x000fea0003800000 */
.L_x_3164:
[----:B------:R-:W2:Y:S02]  /*15090*/  LD.E R5, [R18.64+0x38] ;  /* 0x0000380612057980 */ /* 0x000ea4000c101900 */
[----:B--2---:R-:W-:-:S04]  /*150a0*/  LEA R5, -R5, RZ, 0x6 ;  /* 0x000000ff05057211 */ /* 0x004fc800078e31ff */
[----:B------:R-:W-:Y:S02]  /*150b0*/  SHF.R.S32.HI R4, RZ, 0x1f, R5 ;  /* 0x0000001fff047819 */ /* 0x000fe40000011405 */
.L_x_3165:
[----:B------:R-:W-:Y:S05]  /*150c0*/  BSYNC B0 ;  /* 0x0000000000007941 */ /* 0x000fea0003800000 */
.L_x_3163:
        /* <DEDUP_REMOVED lines=28> */
[CC--:B------:R-:W-:Y:S01]  /*15290*/  @P6 LEA R48, P1, R3.reuse, R204.reuse, 0x1 ;  /* 0x000000cc03306211 */ /* 0x0c0fe200078208ff */
        /* <DEDUP_REMOVED lines=67> */
.L_x_3162:
[----:B------:R-:W-:Y:S05]  /*156d0*/  BSYNC B1 ;  /* 0x0000000000017941 */ /* 0x000fea0003800000 */
.L_x_3161:
[----:B------:R2:W3:Y:S01]  /*156e0*/  LD.E R167, [R18.64+0xdc] ;  /* 0x0000dc0612a77980 */ /* 0x0004e2000c101900 */
[----:B------:R-:W-:-:S02]  /*156f0*/  IMAD.IADD R2, R2, 0x1, R0 ;  /* 0x0000000102027824 */ /* 0x000fc400078e0200 */
[----:B------:R-:W-:-:S03]  /*15700*/  IMAD.SHL.U32 R197, R55, 0x2, RZ ;  /* 0x0000000237c57824 */ /* 0x000fc600078e00ff */
[----:B------:R-:W-:Y:S01]  /*15710*/  ISETP.GE.AND P3, PT, R2, R218, PT ;  /* 0x000000da0200720c */ /* 0x000fe20003f66270 */
[--C-:B------:R-:W-:Y:S01]  /*15720*/  IMAD R195, R54, 0x2, R197.reuse ;  /* 0x0000000236c37824 */ /* 0x100fe200078e02c5 */
[----:B-1----:R-:W-:Y:S01]  /*15730*/  IADD3 R4, R2, 0x1, RZ ;  /* 0x0000000102047810 */ /* 0x002fe20007ffe0ff */
        /* <DEDUP_REMOVED lines=8> */
[C---:B------:R-:W-:Y:S01]  /*157c0*/  ISETP.GE.AND P6, PT, R4.reuse, R218, PT ;  /* 0x000000da0400720c */ /* 0x040fe20003fc6270 */
[----:B------:R-:W-:Y:S01]  /*157d0*/  LDSM.16.MT88.4 R124, [R197+0xc000] ;  /* 0x00c00000c57c783b */ /* 0x000fe20000004200 */
[C---:B------:R-:W-:Y:S02]  /*157e0*/  ISETP.GE.AND P1, PT, R4.reuse, R216, PT ;  /* 0x000000d80400720c */ /* 0x040fe40003f26270 */
        /* <DEDUP_REMOVED lines=22> */
[----:B--2---:R-:W-:Y:S01]  /*15950*/  LDSM.16.MT88.4 R16, [R195+0xe800] ;  /* 0x00e80000c310783b */ /* 0x004fe20000004200 */
[----:B------:R-:W-:-:S02]  /*15960*/  ISETP.GE.AND P2, PT, R3, R218, PT ;  /* 0x000000da0300720c */ /* 0x000fc40003f46270 */
[C---:B------:R-:W-:Y:S01]  /*15970*/  ISETP.GE.AND P4, PT, R3.reuse, R216, PT ;  /* 0x000000d80300720c */ /* 0x040fe20003f86270 */
        /* <DEDUP_REMOVED lines=10> */
[----:B------:R-:W-:Y:S02]  /*15a20*/  FSEL R28, R28, -INF , !P2 ;  /* 0xff8000001c1c7808 */ /* 0x000fe40005000000 */
[----:B------:R-:W-:-:S02]  /*15a30*/  ISETP.GE.AND P6, PT, R4, R218, PT ;  /* 0x000000da0400720c */ /* 0x000fc40003fc6270 */
[C---:B------:R-:W-:Y:S02]  /*15a40*/  ISETP.GE.AND P1, PT, R4.reuse, R216, PT ;  /* 0x000000d80400720c */ /* 0x040fe40003f26270 */
[C---:B------:R-:W-:Y:S02]  /*15a50*/  ISETP.GE.AND P3, PT, R3.reuse, R218, PT ;  /* 0x000000da0300720c */ /* 0x040fe40003f66270 */
[C---:B------:R-:W-:Y:S02]  /*15a60*/  ISETP.GE.AND P2, PT, R3.reuse, R216, PT ;  /* 0x000000d80300720c */ /* 0x040fe40003f46270 */
[C---:B------:R-:W-:Y:S02]  /*15a70*/  ISETP.GE.OR P6, PT, R4.reuse, R217, !P6 ;  /* 0x000000d90400720c */ /* 0x040fe400077c6670 */
[----:B------:R-:W-:Y:S02]  /*15a80*/  ISETP.GE.OR P1, PT, R4, R215, !P1 ;  /* 0x000000d70400720c */ /* 0x000fe40004f26670 */
[----:B------:R-:W-:-:S02]  /*15a90*/  ISETP.GE.OR P3, PT, R3, R217, !P3 ;  /* 0x000000d90300720c */ /* 0x000fc40005f66670 */
[----:B------:R-:W-:Y:S02]  /*15aa0*/  ISETP.GE.OR P2, PT, R3, R215, !P2 ;  /* 0x000000d70300720c */ /* 0x000fe40005746670 */
[C---:B------:R-:W-:Y:S02]  /*15ab0*/  IADD3 R4, R2.reuse, 0x19, RZ ;  /* 0x0000001902047810 */ /* 0x040fe40007ffe0ff */
[----:B------:R-:W-:Y:S02]  /*15ac0*/  IADD3 R3, R2, 0x20, RZ ;  /* 0x0000002002037810 */ /* 0x000fe40007ffe0ff */
[----:B------:R-:W-:Y:S02]  /*15ad0*/  FSEL R30, R30, -INF , !P4 ;  /* 0xff8000001e1e7808 */ /* 0x000fe40006000000 */
[----:B------:R-:W-:Y:S02]  /*15ae0*/  FSEL R29, R29, -INF , !P6 ;  /* 0xff8000001d1d7808 */ /* 0x000fe40007000000 */
[----:B------:R-:W-:-:S02]  /*15af0*/  FSEL R31, R31, -INF , !P1 ;  /* 0xff8000001f1f7808 */ /* 0x000fc40004800000 */
[----:B------:R-:W-:Y:S02]  /*15b00*/  FSEL R24, R24, -INF , !P3 ;  /* 0xff80000018187808 */ /* 0x000fe40005800000 */
[C---:B------:R-:W-:Y:S02]  /*15b10*/  ISETP.GE.AND P4, PT, R4.reuse, R218, PT ;  /* 0x000000da0400720c */ /* 0x040fe40003f86270 */
[C---:B------:R-:W-:Y:S02]  /*15b20*/  ISETP.GE.AND P1, PT, R4.reuse, R216, PT ;  /* 0x000000d80400720c */ /* 0x040fe40003f26270 */
[C---:B------:R-:W-:Y:S02]  /*15b30*/  ISETP.GE.AND P6, PT, R3.reuse, R218, PT ;  /* 0x000000da0300720c */ /* 0x040fe40003fc6270 */
[----:B------:R-:W-:Y:S02]  /*15b40*/  ISETP.GE.AND P3, PT, R3, R216, PT ;  /* 0x000000d80300720c */ /* 0x000fe40003f66270 */
[----:B------:R-:W-:-:S02]  /*15b50*/  ISETP.GE.OR P4, PT, R4, R217, !P4 ;  /* 0x000000d90400720c */ /* 0x000fc40006786670 */
[----:B------:R-:W-:Y:S02]  /*15b60*/  ISETP.GE.OR P1, PT, R4, R215, !P1 ;  /* 0x000000d70400720c */ /* 0x000fe40004f26670 */
[C---:B------:R-:W-:Y:S02]  /*15b70*/  ISETP.GE.OR P6, PT, R3.reuse, R217, !P6 ;  /* 0x000000d90300720c */ /* 0x040fe400077c6670 */
[----:B------:R-:W-:Y:S02]  /*15b80*/  ISETP.GE.OR P3, PT, R3, R215, !P3 ;  /* 0x000000d70300720c */ /* 0x000fe40005f66670 */
[C---:B------:R-:W-:Y:S02]  /*15b90*/  IADD3 R4, R2.reuse, 0x21, RZ ;  /* 0x0000002102047810 */ /* 0x040fe40007ffe0ff */
[----:B------:R-:W-:Y:S02]  /*15ba0*/  IADD3 R3, R2, 0x28, RZ ;  /* 0x0000002802037810 */ /* 0x000fe40007ffe0ff */
[----:B------:R-:W-:-:S02]  /*15bb0*/  FMNMX.FTZ R5, R36, R37, !PT ;  /* 0x0000002524057209 */ /* 0x000fc40007810000 */
        /* <DEDUP_REMOVED lines=8> */
[----:B------:R-:W-:Y:S02]  /*15c40*/  FMNMX.FTZ R6, R32, R5, !PT ;  /* 0x0000000520067209 */ /* 0x000fe40007810000 */
[C---:B------:R-:W-:Y:S02]  /*15c50*/  ISETP.GE.OR P4, PT, R4.reuse, R217, !P4 ;  /* 0x000000d90400720c */ /* 0x040fe40006786670 */
[----:B------:R-:W-:Y:S02]  /*15c60*/  ISETP.GE.OR P2, PT, R4, R215, !P2 ;  /* 0x000000d70400720c */ /* 0x000fe40005746670 */
[----:B------:R-:W-:-:S02]  /*15c70*/  ISETP.GE.OR P1, PT, R3, R217, !P1 ;  /* 0x000000d90300720c */ /* 0x000fc40004f26670 */
[----:B------:R-:W-:Y:S02]  /*15c80*/  ISETP.GE.OR P6, PT, R3, R215, !P6 ;  /* 0x000000d70300720c */ /* 0x000fe400077c6670 */
[----:B------:R-:W-:Y:S02]  /*15c90*/  IADD3 R3, R2, 0x29, RZ ;  /* 0x0000002902037810 */ /* 0x000fe40007ffe0ff */
[----:B------:R-:W-:Y:S02]  /*15ca0*/  FMNMX.FTZ R5, R33, R6, !PT ;  /* 0x0000000621057209 */ /* 0x000fe40007810000 */
[----:B------:R-:W-:Y:S02]  /*15cb0*/  FSEL R161, R21, -INF , !P4 ;  /* 0xff80000015a17808 */ /* 0x000fe40006000000 */
[----:B------:R-:W-:Y:S02]  /*15cc0*/  FSEL R169, R23, -INF , !P2 ;  /* 0xff80000017a97808 */ /* 0x000fe40005000000 */
[----:B------:R-:W-:-:S02]  /*15cd0*/  ISETP.GE.AND P4, PT, R3, R218, PT ;  /* 0x000000da0300720c */ /* 0x000fc40003f86270 */
[C---:B------:R-:W-:Y:S02]  /*15ce0*/  ISETP.GE.AND P2, PT, R3.reuse, R216, PT ;  /* 0x000000d80300720c */ /* 0x040fe40003f46270 */
[----:B------:R-:W-:Y:S02]  /*15cf0*/  FMNMX.FTZ R6, R28, R5, !PT ;  /* 0x000000051c067209 */ /* 0x000fe40007810000 */
[----:B------:R-:W-:Y:S02]  /*15d00*/  FMNMX.FTZ R5, R38, R39, !PT ;  /* 0x0000002726057209 */ /* 0x000fe40007810000 */
[C---:B------:R-:W-:Y:S02]  /*15d10*/  ISETP.GE.OR P4, PT, R3.reuse, R217, !P4 ;  /* 0x000000d90300720c */ /* 0x040fe40006786670 */
[----:B------:R-:W-:Y:S02]  /*15d20*/  ISETP.GE.OR P2, PT, R3, R215, !P2 ;  /* 0x000000d70300720c */ /* 0x000fe40005746670 */
[----:B------:R-:W-:-:S02]  /*15d30*/  FMNMX.FTZ R3, R29, R6, !PT ;  /* 0x000000061d037209 */ /* 0x000fc40007810000 */
[----:B------:R-:W-:Y:S02]  /*15d40*/  FMNMX.FTZ R6, R34, R5, !PT ;  /* 0x0000000522067209 */ /* 0x000fe40007810000 */
[----:B------:R-:W-:Y:S02]  /*15d50*/  FMNMX.FTZ R8, R24, R3, !PT ;  /* 0x0000000318087209 */ /* 0x000fe40007810000 */
[----:B------:R-:W-:Y:S02]  /*15d60*/  FMNMX.FTZ R7, R35, R6, !PT ;  /* 0x0000000623077209 */ /* 0x000fe40007810000 */
[----:B------:R-:W-:Y:S02]  /*15d70*/  FMNMX.FTZ R5, R25, R8, !PT ;  /* 0x0000000819057209 */ /* 0x000fe40007810000 */
[----:B------:R-:W-:Y:S02]  /*15d80*/  FMNMX.FTZ R8, R30, R7, !PT ;  /* 0x000000071e087209 */ /* 0x000fe40007810000 */
[----:B------:R-:W-:-:S02]  /*15d90*/  IADD3 R4, R2, 0x30, RZ ;  /* 0x0000003002047810 */ /* 0x000fc40007ffe0ff */
[----:B------:R-:W-:Y:S02]  /*15da0*/  FMNMX.FTZ R6, R156, R5, !PT ;  /* 0x000000059c067209 */ /* 0x000fe40007810000 */
[----:B------:R-:W-:Y:S02]  /*15db0*/  FSEL R166, R22, -INF , !P3 ;  /* 0xff80000016a67808 */ /* 0x000fe40005800000 */
[----:B------:R-:W-:Y:S01]  /*15dc0*/  FSEL R158, R12, -INF , !P1 ;  /* 0xff8000000c9e7808 */ /* 0x000fe20004800000 */
[----:B------:R-:W-:Y:S01]  /*15dd0*/  LDSM.16.MT88.4 R20, [R197+0xc800] ;  /* 0x00c80000c514783b */ /* 0x000fe20000004200 */
[----:B------:R-:W-:Y:S02]  /*15de0*/  FMNMX.FTZ R7, R31, R8, !PT ;  /* 0x000000081f077209 */ /* 0x000fe40007810000 */
[C---:B------:R-:W-:Y:S02]  /*15df0*/  ISETP.GE.AND P3, PT, R4.reuse, R218, PT ;  /* 0x000000da0400720c */ /* 0x040fe40003f66270 */
[----:B------:R-:W-:-:S02]  /*15e00*/  ISETP.GE.AND P1, PT, R4, R216, PT ;  /* 0x000000d80400720c */ /* 0x000fc40003f26270 */
[----:B------:R-:W-:Y:S02]  /*15e10*/  FMNMX.FTZ R5, R161, R6, !PT ;  /* 0x00000006a1057209 */ /* 0x000fe40007810000 */
[----:B------:R-:W-:Y:S02]  /*15e20*/  FMNMX.FTZ R6, R26, R7, !PT ;  /* 0x000000071a067209 */ /* 0x000fe40007810000 */
[C---:B------:R-:W-:Y:S02]  /*15e30*/  ISETP.GE.OR P3, PT, R4.reuse, R217, !P3 ;  /* 0x000000d90400720c */ /* 0x040fe40005f66670 */
[----:B------:R-:W-:Y:S02]  /*15e40*/  ISETP.GE.OR P1, PT, R4, R215, !P1 ;  /* 0x000000d70400720c */ /* 0x000fe40004f26670 */
[C---:B------:R-:W-:Y:S02]  /*15e50*/  IADD3 R4, R2.reuse, 0x31, RZ ;  /* 0x0000003102047810 */ /* 0x040fe40007ffe0ff */
[----:B------:R-:W-:-:S02]  /*15e60*/  IADD3 R3, R2, 0x38, RZ ;  /* 0x0000003802037810 */ /* 0x000fc40007ffe0ff */
[----:B------:R-:W-:Y:S02]  /*15e70*/  IADD3 R2, R2, 0x39, RZ ;  /* 0x0000003902027810 */ /* 0x000fe40007ffe0ff */
[----:B------:R-:W-:Y:S02]  /*15e80*/  FSEL R163, R13, -INF , !P4 ;  /* 0xff8000000da37808 */ /* 0x000fe40006000000 */
[----:B------:R-:W-:Y:S02]  /*15e90*/  FMNMX.FTZ R8, R158, R5, !PT ;  /* 0x000000059e087209 */ /* 0x000fe40007810000 */
[----:B------:R-:W-:Y:S02]  /*15ea0*/  FMNMX.FTZ R5, R27, R6, !PT ;  /* 0x000000061b057209 */ /* 0x000fe40007810000 */
[----:B------:R-:W-:Y:S02]  /*15eb0*/  FSEL R174, R76, -INF , !P3 ;  /* 0xff8000004cae7808 */ /* 0x000fe40005800000 */
[----:B------:R-:W-:-:S02]  /*15ec0*/  ISETP.GE.AND P3, PT, R2, R218, PT ;  /* 0x000000da0200720c */ /* 0x000fc40003f66270 */
[----:B------:R-:W-:Y:S02]  /*15ed0*/  FMNMX.FTZ R7, R163, R8, !PT ;  /* 0x00000008a3077209 */ /* 0x000fe40007810000 */
[----:B------:R-:W-:Y:S02]  /*15ee0*/  FMNMX.FTZ R6, R166, R5, !PT ;  /* 0x00000005a6067209 */ /* 0x000fe40007810000 */
[----:B------:R-:W-:Y:S02]  /*15ef0*/  FSEL R170, R14, -INF , !P6 ;  /* 0xff8000000eaa7808 */ /* 0x000fe40007000000 */
[----:B------:R-:W-:Y:S02]  /*15f00*/  ISETP.GE.AND P6, PT, R4, R218, PT ;  /* 0x000000da0400720c */ /* 0x000fe40003fc6270 */
[----:B------:R-:W-:Y:S02]  /*15f10*/  FMNMX.FTZ R8, R174, R7, !PT ;  /* 0x00000007ae087209 */ /* 0x000fe40007810000 */
[----:B------:R-:W-:-:S02]  /*15f20*/  ISETP.GE.OR P3, PT, R2, R217, !P3 ;  /* 0x000000d90200720c */ /* 0x000fc40005f66670 */
[----:B------:R-:W-:Y:S02]  /*15f30*/  FMNMX.FTZ R7, R169, R6, !PT ;  /* 0x00000006a9077209 */ /* 0x000fe40007810000 */
[----:B------:R-:W-:Y:S02]  /*15f40*/  FSEL R171, R15, -INF , !P2 ;  /* 0xff8000000fab7808 */ /* 0x000fe40005000000 */
[----:B------:R-:W-:Y:S01]  /*15f50*/  ISETP.GE.AND P4, PT, R3, R218, PT ;  /* 0x000000da0300720c */ /* 0x000fe20003f86270 */
[----:B------:R-:W-:Y:S01]  /*15f60*/  LDSM.16.MT88.4 R12, [R194+0xe800] ;  /* 0x00e80000c20c783b */ /* 0x000fe20000004200 */
[----:B------:R-:W-:Y:S02]  /*15f70*/  ISETP.GE.OR P6, PT, R4, R217, !P6 ;  /* 0x000000d90400720c */ /* 0x000fe400077c6670 */
[----:B------:R-:W-:Y:S02]  /*15f80*/  FSEL R143, R81, -INF , !P3 ;  /* 0xff800000518f7808 */ /* 0x000fe40005800000 */
[----:B------:R-:W-:-:S02]  /*15f90*/  ISETP.GE.AND P2, PT, R3, R216, PT ;  /* 0x000000d80300720c */ /* 0x000fc40003f46270 */
[----:B------:R-:W-:Y:S02]  /*15fa0*/  ISETP.GE.AND P3, PT, R4, R216, PT ;  /* 0x000000d80400720c */ /* 0x000fe40003f66270 */
[----:B------:R-:W-:Y:S02]  /*15fb0*/  FMNMX.FTZ R6, R170, R7, !PT ;  /* 0x00000007aa067209 */ /* 0x000fe40007810000 */
[----:B------:R-:W-:Y:S02]  /*15fc0*/  ISETP.GE.OR P4, PT, R3, R217, !P4 ;  /* 0x000000d90300720c */ /* 0x000fe40006786670 */
[----:B------:R-:W-:Y:S02]  /*15fd0*/  FSEL R173, R77, -INF , !P6 ;  /* 0xff8000004dad7808 */ /* 0x000fe40007000000 */
[-C--:B------:R-:W-:Y:S02]  /*15fe0*/  ISETP.GE.OR P2, PT, R3, R215.reuse, !P2 ;  /* 0x000000d70300720c */ /* 0x080fe40005746670 */
[----:B------:R-:W-:-:S02]  /*15ff0*/  ISETP.GE.OR P3, PT, R4, R215, !P3 ;  /* 0x000000d70400720c */ /* 0x000fc40005f66670 */
[----:B------:R-:W-:Y:S02]  /*16000*/  FSEL R142, R78, -INF , !P1 ;  /* 0xff8000004e8e7808 */ /* 0x000fe40004800000 */
[----:B------:R-:W-:Y:S02]  /*16010*/  FMNMX.FTZ R3, R171, R6, !PT ;  /* 0x00000006ab037209 */ /* 0x000fe40007810000 */
[----:B------:R-:W-:Y:S02]  /*16020*/  FSEL R172, R80, -INF , !P4 ;  /* 0xff80000050ac7808 */ /* 0x000fe40006000000 */
[----:B------:R-:W-:Y:S02]  /*16030*/  FMNMX.FTZ R5, R173, R8, !PT ;  /* 0x00000008ad057209 */ /* 0x000fe40007810000 */
[----:B------:R-:W-:Y:S02]  /*16040*/  ISETP.GE.AND P1, PT, R2, R216, PT ;  /* 0x000000d80200720c */ /* 0x000fe40003f26270 */
[----:B------:R-:W-:-:S02]  /*16050*/  FSEL R141, R79, -INF , !P3 ;  /* 0xff8000004f8d7808 */ /* 0x000fc40005800000 */
[----:B------:R-:W-:Y:S02]  /*16060*/  FMNMX.FTZ R6, R142, R3, !PT ;  /* 0x000000038e067209 */ /* 0x000fe40007810000 */
[----:B------:R-:W-:Y:S02]  /*16070*/  FMNMX.FTZ R8, R172, R5, !PT ;  /* 0x00000005ac087209 */ /* 0x000fe40007810000 */
[----:B------:R-:W-:Y:S02]  /*16080*/  ISETP.GE.OR P1, PT, R2, R215, !P1 ;  /* 0x000000d70200720c */ /* 0x000fe40004f26670 */
[----:B------:R-:W-:Y:S02]  /*16090*/  FSEL R140, R82, -INF , !P2 ;  /* 0xff800000528c7808 */ /* 0x000fe40005000000 */
[----:B------:R-:W-:Y:S02]  /*160a0*/  FMNMX.FTZ R3, R141, R6, !PT ;  /* 0x000000068d037209 */ /* 0x000fe40007810000 */
[----:B------:R-:W-:-:S02]  /*160b0*/  FMNMX.FTZ R5, R143, R8, !PT ;  /* 0x000000088f057209 */ /* 0x000fc40007810000 */
[----:B------:R-:W-:Y:S01]  /*160c0*/  FSEL R162, R83, -INF , !P1 ;  /* 0xff80000053a27808 */ /* 0x000fe20004800000 */
[----:B------:R-:W-:Y:S01]  /*160d0*/  LDSM.16.MT88.4 R8, [R197+0xe800] ;  /* 0x00e80000c508783b */ /* 0x000fe20000004200 */
[----:B------:R-:W-:-:S03]  /*160e0*/  FMNMX.FTZ R3, R140, R3, !PT ;  /* 0x000000038c037209 */ /* 0x000fc60007810000 */
[----:B------:R-:W1:Y:S01]  /*160f0*/  SHFL.BFLY PT, R4, R5, 0x2, 0x1f ;  /* 0x0c401f0005047f89 */ /* 0x000e6200000e0000 */
[----:B------:R-:W-:-:S03]  /*16100*/  FMNMX.FTZ R7, R162, R3, !PT ;  /* 0x00000003a2077209 */ /* 0x000fc60007810000 */
[----:B------:R-:W-:Y:S04]  /*16110*/  LDSM.16.MT88.4 R80, [R196+0x10000] ;  /* 0x01000000c450783b */ /* 0x000fe80000004200 */
        /* <DEDUP_REMOVED lines=326> */
.L_x_3168:
[----:B------:R-:W-:Y:S02]  /*17580*/  ULDC.64 UR4, c[0x0][0x118] ;  /* 0x0000460000047ab9 */ /* 0x000fe40000000a00 */
[----:B------:R-:W2:Y:S02]  /*17590*/  LD.E R5, [R222.64+0x40] ;  /* 0x00004004de057980 */ /* 0x000ea4000c101900 */
[----:B--2---:R-:W-:-:S04]  /*175a0*/  LEA R5, -R5, RZ, 0x6 ;  /* 0x000000ff05057211 */ /* 0x004fc800078e31ff */
[----:B------:R-:W-:Y:S02]  /*175b0*/  SHF.R.S32.HI R2, RZ, 0x1f, R5 ;  /* 0x0000001fff027819 */ /* 0x000fe40000011405 */
.L_x_3169:
[----:B------:R-:W-:Y:S05]  /*175c0*/  BSYNC B0 ;  /* 0x0000000000007941 */ /* 0x000fea0003800000 */
.L_x_3167:
        /* <DEDUP_REMOVED lines=434> */
.L_x_3173:
[----:B------:R-:W-:Y:S02]  /*190f0*/  ULDC.64 UR4, c[0x0][0x118] ;  /* 0x0000460000047ab9 */ /* 0x000fe40000000a00 */
[----:B------:R-:W2:Y:S02]  /*19100*/  LD.E R7, [R222.64+0x38] ;  /* 0x00003804de077980 */ /* 0x000ea4000c101900 */
[----:B--2---:R-:W-:-:S04]  /*19110*/  LEA R7, -R7, RZ, 0x6 ;  /* 0x000000ff07077211 */ /* 0x004fc800078e31ff */
[----:B------:R-:W-:Y:S02]  /*19120*/  SHF.R.S32.HI R4, RZ, 0x1f, R7 ;  /* 0x0000001fff047819 */ /* 0x000fe40000011407 */
.L_x_3174:
[----:B------:R-:W-:Y:S05]  /*19130*/  BSYNC B0 ;  /* 0x0000000000007941 */ /* 0x000fea0003800000 */
.L_x_3172:
        /* <DEDUP_REMOVED lines=100> */
.L_x_3171:
[----:B------:R-:W-:Y:S05]  /*19780*/  BSYNC B1 ;  /* 0x0000000000017941 */ /* 0x000fea0003800000 */
.L_x_3170:
        /* <DEDUP_REMOVED lines=411> */
.L_x_3166:
[----:B------:R-:W-:Y:S05]  /*1b140*/  @!P5 BRA `(.L_x_3175) ;  /* 0x000040500000d947 */ /* 0x000fea0003800000 */
[----:B------:R-:W-:Y:S02]  /*1b150*/  MOV R0, R3 ;  /* 0x0000000300007202 */ /* 0x000fe40000000f00 */
[----:B------:R-:W-:-:S02]  /*1b160*/  MOV R2, R132 ;  /* 0x0000008400027202 */ /* 0x000fc40000000f00 */
.L_x_3184:
        /* <DEDUP_REMOVED lines=76> */
.L_x_3177:
[----:B------:R-:W-:Y:S02]  /*1b630*/  ULDC.64 UR4, c[0x0][0x118] ;  /* 0x0000460000047ab9 */ /* 0x000fe40000000a00 */
[----:B------:R-:W2:Y:S02]  /*1b640*/  LD.E R10, [R132.64+0x40] ;  /* 0x00004004840a7980 */ /* 0x000ea4000c101900 */
[----:B--2---:R-:W-:Y:S04]  /*1b650*/  LEA R10, -R10, RZ, 0x6 ;  /* 0x000000ff0a0a7211 */ /* 0x004fe800078e31ff */
[----:B------:R-:W-:Y:S02]  /*1b660*/  SHF.R.S32.HI R6, RZ, 0x1f, R10 ;  /* 0x0000001fff067819 */ /* 0x000fe4000001140a */
.L_x_3178:
[----:B------:R-:W-:Y:S05]  /*1b670*/  BSYNC B0 ;  /* 0x0000000000007941 */ /* 0x000fea0003800000 */
.L_x_3176:
        /* <DEDUP_REMOVED lines=323> */
.L_x_3182:
[----:B------:R-:W-:Y:S02]  /*1cab0*/  ULDC.64 UR4, c[0x0][0x118] ;  /* 0x0000460000047ab9 */ /* 0x000fe40000000a00 */
[----:B------:R-:W2:Y:S02]  /*1cac0*/  LD.E R142, [R132.64+0x38] ;  /* 0x00003804848e7980 */ /* 0x000ea4000c101900 */
[----:B--2---:R-:W-:Y:S04]  /*1cad0*/  LEA R142, -R142, RZ, 0x6 ;  /* 0x000000ff8e8e7211 */ /* 0x004fe800078e31ff */
[----:B------:R-:W-:Y:S02]  /*1cae0*/  SHF.R.S32.HI R136, RZ, 0x1f, R142 ;  /* 0x0000001fff887819 */ /* 0x000fe4000001148e */
.L_x_3183:
[----:B------:R-:W-:Y:S05]  /*1caf0*/  BSYNC B0 ;  /* 0x0000000000007941 */ /* 0x000fea0003800000 */
.L_x_3181:
        /* <DEDUP_REMOVED lines=90> */
.L_x_3180:
[----:B------:R-:W-:Y:S05]  /*1d0a0*/  BSYNC B1 ;  /* 0x0000000000017941 */ /* 0x000fea0003800000 */
.L_x_3179:
        /* <DEDUP_REMOVED lines=132> */
[-C--:B------:R-:W-:Y:S02]  /*1d8f0*/  ISETP.GE.OR P1, PT, R12, R215.reuse, !P2 ;  /* 0x000000d70c00720c */ /* 0x080fe40005726670 */
[----:B------:R-:W-:Y:S02]  /*1d900*/  ISETP.GE.AND P2, PT, R6, R216, PT ;  /* 0x000000d80600720c */ /* 0x000fe40003f46270 */
        /* <DEDUP_REMOVED lines=9> */
[----:B------:R-:W-:Y:S02]  /*1d9a0*/  ISETP.GE.OR P1, PT, R4, R215, !P0 ;  /* 0x000000d70400720c */ /* 0x000fe40004726670 */
        /* <DEDUP_REMOVED lines=383> */
.L_x_3175:
        /* <DEDUP_REMOVED lines=11> */
.L_x_3203:
[----:B--23--:R-:W-:Y:S01]  /*1f250*/  FADD.FTZ R221, R10, R221 ;  /* 0x000000dd0add7221 */ /* 0x00cfe20000010000 */
[----:B------:R-:W-:Y:S05]  /*1f260*/  BRA.DIV ~URZ, `(.L_x_3186) ;  /* 0x000019327f007947 */ /* 0x000fea000b800000 */
[----:B------:R-:W2:Y:S04]  /*1f270*/  SHFL.BFLY PT, R6, R219, 0x2, 0x1f ;  /* 0x0c401f00db067f89 */ /* 0x000ea800000e0000 */
[----:B------:R-:W3:Y:S01]  /*1f280*/  SHFL.BFLY PT, R2, R221, 0x1, 0x1f ;  /* 0x0c201f00dd027f89 */ /* 0x000ee200000e0000 */
[----:B--2---:R-:W-:Y:S02]  /*1f290*/  FADD.FTZ R11, R6, R219 ;  /* 0x000000db060b7221 */ /* 0x004fe40000010000 */
[----:B---3--:R-:W-:-:S03]  /*1f2a0*/  FADD.FTZ R2, R221, R2 ;  /* 0x00000002dd027221 */ /* 0x008fc60000010000 */
[----:B------:R2:W3:Y:S04]  /*1f2b0*/  SHFL.BFLY PT, R10, R11, 0x1, 0x1f ;  /* 0x0c201f000b0a7f89 */ /* 0x0004e800000e0000 */
.L_x_3204:
        /* <DEDUP_REMOVED lines=188> */
[----:B---3--:R-:W3:Y:S01]  /*1fe80*/  S2R R8, SR_TID.X ;  /* 0x0000000000087919 */ /* 0x008ee20000002100 */
[----:B------:R-:W-:-:S03]  /*1fe90*/  LEA.HI R16, R10, R9, RZ, 0x4 ;  /* 0x000000090a107211 */ /* 0x000fc600078f20ff */
[----:B------:R1:W5:Y:S01]  /*1fea0*/  LD.E R13, [R4.64+0xcc] ;  /* 0x0000cc04040d7980 */ /* 0x000362000c101900 */
[----:B------:R-:W-:-:S03]  /*1feb0*/  LOP3.LUT R16, R16, 0xfffffff0, RZ, 0xc0, !PT ;  /* 0xfffffff010107812 */ /* 0x000fc600078ec0ff */
[----:B------:R1:W5:Y:S01]  /*1fec0*/  LD.E.64 R116, [R4.64+0x78] ;  /* 0x0000780404747980 */ /* 0x000362000c101b00 */
[----:B------:R-:W-:-:S03]  /*1fed0*/  IADD3 R113, -R16, R9, RZ ;  /* 0x0000000910717210 */ /* 0x000fc60007ffe1ff */
[----:B------:R1:W5:Y:S01]  /*1fee0*/  LD.E.64 R118, [R4.64+0xa8] ;  /* 0x0000a80404767980 */ /* 0x000362000c101b00 */
[----:B------:R-:W-:Y:S01]  /*1fef0*/  LOP3.LUT R12, R12, 0xffffffe0, RZ, 0xc0, !PT ;  /* 0xffffffe00c0c7812 */ /* 0x000fe200078ec0ff */
[----:B------:R-:W-:Y:S01]  /*1ff00*/  @P4 MUFU.LG2 R2, R2 ;  /* 0x0000000200024308 */ /* 0x000fe20000000c00 */
[----:B----4-:R-:W-:Y:S01]  /*1ff10*/  LEA.HI R18, R113, R113, RZ, 0x1 ;  /* 0x0000007171127211 */ /* 0x010fe200078f08ff */
[----:B------:R-:W-:Y:S01]  /*1ff20*/  BSSY B0, `(.L_x_3187) ;  /* 0x000004d000007945 */ /* 0x000fe20003800000 */
[----:B------:R-:W-:Y:S02]  /*1ff30*/  IADD3 R12, -R12, R9, RZ ;  /* 0x000000090c0c7210 */ /* 0x000fe40007ffe1ff */
[C---:B------:R-:W-:Y:S02]  /*1ff40*/  SHF.L.U32 R17, R18.reuse, 0x2, RZ ;  /* 0x0000000212117819 */ /* 0x040fe400000006ff */
[----:B------:R-:W-:Y:S01]  /*1ff50*/  LOP3.LUT R18, R18, 0xffffffe, RZ, 0xc0, !PT ;  /* 0x0ffffffe12127812 */ /* 0x000fe200078ec0ff */
[----:B------:R-:W4:Y:S01]  /*1ff60*/  @P3 MUFU.LG2 R6, R6 ;  /* 0x0000000600063308 */ /* 0x000f220000000c00 */
[----:B------:R-:W-:-:S02]  /*1ff70*/  SHF.R.S32.HI R114, RZ, 0x1f, R11 ;  /* 0x0000001fff727819 */ /* 0x000fc4000001140b */
[----:B---3--:R-:W-:Y:S02]  /*1ff80*/  SHF.R.S32.HI R7, RZ, 0x1f, R8 ;  /* 0x0000001fff077819 */ /* 0x008fe40000011408 */
[----:B------:R-:W-:Y:S02]  /*1ff90*/  LOP3.LUT P0, RZ, R12, 0x3, RZ, 0xc0, !PT ;  /* 0x000000030cff7812 */ /* 0x000fe4000780c0ff */
[CC--:B------:R-:W-:Y:S02]  /*1ffa0*/  LEA.HI R10, R7.reuse, R8.reuse, RZ, 0x4 ;  /* 0x00000008070a7211 */ /* 0x0c0fe400078f20ff */
[----:B------:R-:W-:Y:S02]  /*1ffb0*/  LEA.HI R7, R7, R8, RZ, 0x5 ;  /* 0x0000000807077211 */ /* 0x000fe400078f28ff */
[----:B------:R-:W-:Y:S02]  /*1ffc0*/  SHF.R.S32.HI R10, RZ, 0x4, R10 ;  /* 0x00000004ff0a7819 */ /* 0x000fe4000001140a */
[----:B------:R-:W-:-:S02]  /*1ffd0*/  LOP3.LUT R7, R7, 0xffffffe0, RZ, 0xc0, !PT ;  /* 0xffffffe007077812 */ /* 0x000fc400078ec0ff */
[----:B------:R-:W-:Y:S01]  /*1ffe0*/  SHF.L.U32 R16, R10, 0x6, RZ ;  /* 0x000000060a107819 */ /* 0x000fe200000006ff */
[----:B----4-:R-:W-:Y:S01]  /*1fff0*/  @P3 FMUL.FTZ R6, R6, 0.69314718246459960938 ;  /* 0x3f31721806063820 */ /* 0x010fe20000410000 */
[----:B------:R-:W-:Y:S02]  /*20000*/  IADD3 R7, -R7, R8, RZ ;  /* 0x0000000807077210 */ /* 0x000fe40007ffe1ff */
[----:B------:R-:W-:Y:S02]  /*20010*/  LOP3.LUT R16, R16, 0x1c0, RZ, 0xc0, !PT ;  /* 0x000001c010107812 */ /* 0x000fe400078ec0ff */
[----:B------:R-:W-:Y:S02]  /*20020*/  IADD3 R115, R113, -R18, RZ ;  /* 0x8000001271737210 */ /* 0x000fe40007ffe0ff */
[----:B------:R-:W-:Y:S02]  /*20030*/  LOP3.LUT R17, R16, 0x38, R17, 0xf8, !PT ;  /* 0x0000003810117812 */ /* 0x000fe400078ef811 */
[----:B------:R-:W-:-:S02]  /*20040*/  SHF.R.U32.HI R16, RZ, 0x3, R16 ;  /* 0x00000003ff107819 */ /* 0x000fc40000011610 */
[----:B------:R-:W-:Y:S02]  /*20050*/  LEA.HI R114, R114, R11, RZ, 0x2 ;  /* 0x0000000b72727211 */ /* 0x000fe400078f10ff */
[----:B------:R-:W-:Y:S02]  /*20060*/  LOP3.LUT R16, R17, R16, RZ, 0x3c, !PT ;  /* 0x0000001011107212 */ /* 0x000fe400078e3cff */
[----:B------:R-:W-:Y:S02]  /*20070*/  SHF.R.S32.HI R8, RZ, 0x1f, R7 ;  /* 0x0000001fff087819 */ /* 0x000fe40000011407 */
[----:B------:R-:W-:Y:S01]  /*20080*/  LEA R115, R115, R16, 0x2 ;  /* 0x0000001073737211 */ /* 0x000fe200078e10ff */
[----:B------:R-:W-:Y:S01]  /*20090*/  BAR.SYNC.DEFER_BLOCKING 0x0 ;  /* 0x0000000000007b1d */ /* 0x000fe20000010000 */
[----:B------:R-:W-:Y:S02]  /*200a0*/  LOP3.LUT R114, R114, 0xffffffc, RZ, 0xc0, !PT ;  /* 0x0ffffffc72727812 */ /* 0x000fe400078ec0ff */
[----:B------:R-:W-:-:S02]  /*200b0*/  LEA.HI R8, R8, R7, RZ, 0x2 ;  /* 0x0000000708087211 */ /* 0x000fc400078f10ff */
[----:B------:R-:W-:Y:S02]  /*200c0*/  SHF.L.U32 R7, R205, 0x6, RZ ;  /* 0x00000006cd077819 */ /* 0x000fe400000006ff */
[----:B------:R-:W-:Y:S01]  /*200d0*/  SHF.L.U32 R120, R113, 0x2, RZ ;  /* 0x0000000271787819 */ /* 0x000fe200000006ff */
[----:B------:R-:W-:Y:S01]  /*200e0*/  @P4 FMUL.FTZ R113, R2, 0.69314718246459960938 ;  /* 0x3f31721802714820 */ /* 0x000fe20000410000 */
[----:B------:R-:W-:Y:S02]  /*200f0*/  IADD3 R114, R11, -R114, RZ ;  /* 0x800000720b727210 */ /* 0x000fe40007ffe0ff */
[----:B------:R-:W-:Y:S01]  /*20100*/  MOV R9, 0xff800000 ;  /* 0xff80000000097802 */ /* 0x000fe20000000f00 */
[-C--:B-----5:R-:W-:Y:S01]  /*20110*/  @P4 FFMA.FTZ R9, R132, R0.reuse, R113 ;  /* 0x0000000084094223 */ /* 0x0a0fe20000010071 */
[----:B------:R-:W-:Y:S01]  /*20120*/  MOV R11, 0xff800000 ;  /* 0xff800000000b7802 */ /* 0x000fe20000000f00 */
[----:B------:R-:W-:Y:S01]  /*20130*/  @P3 FFMA.FTZ R11, R3, R0, R6 ;  /* 0x00000000030b3223 */ /* 0x000fe20000010006 */
[----:B------:R-:W-:Y:S01]  /*20140*/  SHF.R.S32.HI R121, RZ, 0x1f, R120 ;  /* 0x0000001fff797819 */ /* 0x000fe20000011478 */
[----:B------:R-:W3:Y:S04]  /*20150*/  LDS.128 R108, [R115.X4] ;  /* 0x00000000736c7984 */ /* 0x000ee80000004c00 */
        /* <DEDUP_REMOVED lines=26> */
[----:B------:R-:W-:-:S04]  /*20300*/  IMAD R14, R14, R112, R207 ;  /* 0x000000700e0e7224 */ /* 0x000fc800078e02cf */
[----:B------:R-:W-:Y:S01]  /*20310*/  IMAD R14, R15, R14, R7 ;  /* 0x0000000e0f0e7224 */ /* 0x000fe200078e0207 */
[----:B------:R-:W-:Y:S05]  /*20320*/  @P0 BRA `(.L_x_3188) ;  /* 0x000000c000000947 */ /* 0x000fea0003800000 */
[----:B-1--4-:R-:W-:Y:S01]  /*20330*/  IMAD R3, R205, -0x40, R208 ;  /* 0xffffffc0cd037824 */ /* 0x012fe200078e02d0 */
[----:B------:R-:W-:Y:S01]  /*20340*/  IADD3 R2, R114, 0x8, RZ ;  /* 0x0000000872027810 */ /* 0x000fe20007ffe0ff */
[----:B------:R-:W-:Y:S01]  /*20350*/  ULDC.64 UR4, c[0x0][0x118] ;  /* 0x0000460000047ab9 */ /* 0x000fe20000000a00 */
[----:B------:R-:W-:Y:S02]  /*20360*/  SHF.R.S32.HI R7, RZ, 0x1f, R14 ;  /* 0x0000001fff077819 */ /* 0x000fe4000001140e */
[----:B------:R-:W-:Y:S02]  /*20370*/  IADD3 R0, P0, R14, R114, RZ ;  /* 0x000000720e007210 */ /* 0x000fe40007f1e0ff */
[-C--:B------:R-:W-:Y:S02]  /*20380*/  ISETP.GE.AND P2, PT, R114, R3.reuse, PT ;  /* 0x000000037200720c */ /* 0x080fe40003f46270 */
[----:B------:R-:W-:-:S02]  /*20390*/  ISETP.GE.AND P1, PT, R2, R3, PT ;  /* 0x000000030200720c */ /* 0x000fc40003f26270 */
[----:B------:R-:W-:Y:S02]  /*203a0*/  LEA.HI.X.SX32 R7, R114, R7, 0x1, P0 ;  /* 0x0000000772077211 */ /* 0x000fe400000f0eff */
[----:B------:R-:W-:-:S04]  /*203b0*/  LEA R2, P0, R0, R118, 0x2 ;  /* 0x0000007600027211 */ /* 0x000fc800078010ff */
[----:B------:R-:W-:-:S05]  /*203c0*/  LEA.HI.X R3, R0, R119, R7, 0x2, P0 ;  /* 0x0000007700037211 */ /* 0x000fca00000f1407 */
[----:B------:R1:W-:Y:S04]  /*203d0*/  @!P2 ST.E [R2.64], R9 ;  /* 0x000000090200a985 */ /* 0x0003e8000c101904 */
[----:B------:R1:W-:Y:S02]  /*203e0*/  @!P1 ST.E [R2.64+0x20], R11 ;  /* 0x0000200b02009985 */ /* 0x0003e4000c101904 */
.L_x_3188:
[----:B-1--4-:R-:W-:Y:S05]  /*203f0*/  BSYNC B0 ;  /* 0x0000000000007941 */ /* 0x012fea0003800000 */
.L_x_3187:
        /* <DEDUP_REMOVED lines=22> */
.L_x_3190:
[----:B------:R-:W-:Y:S05]  /*20560*/  BSYNC B0 ;  /* 0x0000000000007941 */ /* 0x000fea0003800000 */
.L_x_3189:
        /* <DEDUP_REMOVED lines=12> */
.L_x_3192:
[----:B------:R-:W-:Y:S05]  /*20630*/  BSYNC B0 ;  /* 0x0000000000007941 */ /* 0x000fea0003800000 */
.L_x_3191:
        /* <DEDUP_REMOVED lines=12> */
.L_x_3194:
[----:B------:R-:W-:Y:S05]  /*20700*/  BSYNC B0 ;  /* 0x0000000000007941 */ /* 0x000fea0003800000 */
.L_x_3193:
        /* <DEDUP_REMOVED lines=12> */
.L_x_3196:
[----:B------:R-:W-:Y:S05]  /*207d0*/  BSYNC B0 ;  /* 0x0000000000007941 */ /* 0x000fea0003800000 */
.L_x_3195:
        /* <DEDUP_REMOVED lines=12> */
.L_x_3198:
[----:B------:R-:W-:Y:S05]  /*208a0*/  BSYNC B0 ;  /* 0x0000000000007941 */ /* 0x000fea0003800000 */
.L_x_3197:
        /* <DEDUP_REMOVED lines=12> */
.L_x_3200:
[----:B------:R-:W-:Y:S05]  /*20970*/  BSYNC B0 ;  /* 0x0000000000007941 */ /* 0x000fea0003800000 */
.L_x_3199:
        /* <DEDUP_REMOVED lines=12> */
.L_x_3202:
[----:B------:R-:W-:Y:S05]  /*20a40*/  BSYNC B0 ;  /* 0x0000000000007941 */ /* 0x000fea0003800000 */
.L_x_3201:
[----:B------:R-:W-:Y:S01]  /*20a50*/  IADD3 R10, R10, 0x38, RZ ;  /* 0x000000380a0a7810 */ /* 0x000fe20007ffe0ff */
[----:B------:R-:W-:-:S03]  /*20a60*/  IMAD.MOV.U32 R207, RZ, RZ, 0x0 ;  /* 0x00000000ffcf7424 */ /* 0x000fc600078e00ff */
[----:B------:R-:W-:-:S13]  /*20a70*/  ISETP.GE.AND P0, PT, R10, R205, PT ;  /* 0x000000cd0a00720c */ /* 0x000fda0003f06270 */
[----:B------:R-:W-:Y:S05]  /*20a80*/  @P0 RET.REL.NODEC R206 `(_ZN5flash24flash_fwd_splitkv_kernelI23Flash_fwd_kernel_traitsILi192ELi64ELi64ELi4ELb0ELb0EN7cutlass10bfloat16_tE19Flash_kernel_traitsILi192ELi64ELi64ELi4ES3_EELb0ELb1ELb0ELb0ELb0ELb0ELb1ELb1EEEvNS_16Flash_fwd_paramsE) ;  /* 0xfffdf570ce000950 */ /* 0x000fea0003c3ffff */
        /* <DEDUP_REMOVED lines=8> */
[----:B------:R-:W-:Y:S05]  /*20b10*/  @P0 RET.REL.NODEC R206 `(_ZN5flash24flash_fwd_splitkv_kernelI23Flash_fwd_kernel_traitsILi192ELi64ELi64ELi4ELb0ELb0EN7cutlass10bfloat16_tE19Flash_kernel_traitsILi192ELi64ELi64ELi4ES3_EELb0ELb1ELb0ELb0ELb0ELb0ELb1ELb1EEEvNS_16Flash_fwd_paramsE) ;  /* 0xfffdf4e0ce000950 */ /* 0x000fea0003c3ffff */
[----:B------:R-:W-:Y:S01]  /*20b20*/  MOV R207, 0x0 ;  /* 0x0000000000cf7802 */ /* 0x000fe20000000f00 */
[----:B------:R-:W-:-:S02]  /*20b30*/  ULDC.64 UR4, c[0x0][0x118] ;  /* 0x0000460000047ab9 */ /* 0x000fc40000000a00 */
[----:B------:R3:W-:Y:S01]  /*20b40*/  ST.E.128 [R6.64+0xaa00], R16 ;  /* 0x00aa001006007985 */ /* 0x0007e2000c101d04 */
[----:B------:R-:W-:Y:S05]  /*20b50*/  RET.REL.NODEC R206 `(_ZN5flash24flash_fwd_splitkv_kernelI23Flash_fwd_kernel_traitsILi192ELi64ELi64ELi4ELb0ELb0EN7cutlass10bfloat16_tE19Flash_kernel_traitsILi192ELi64ELi64ELi4ES3_EELb0ELb1ELb0ELb0ELb0ELb0ELb1ELb1EEEvNS_16Flash_fwd_paramsE) ;  /* 0xfffdf4a0ce007950 */ /* 0x000fea0003c3ffff */
.L_x_3185:
[----:B------:R-:W-:Y:S02]  /*20b60*/  MOV R9, 0x2 ;  /* 0x0000000200097802 */ /* 0x000fe40000000f00 */
[----:B------:R-:W-:Y:S02]  /*20b70*/  MOV R8, 0x20b90 ;  /* 0x00020b9000087802 */ /* 0x000fe40000000f00 */
[----:B-1---5:R-:W-:Y:S05]  /*20b80*/  CALL.REL.NOINC `($__internal_20_$__cuda_sm70_shflsync_bfly_p) ;  /* 0x000000f000007944 */ /* 0x022fea0003c00000 */
[----:B-12---:R-:W-:Y:S05]  /*20b90*/  BRA `(.L_x_3203) ;  /* 0xffffe6b000007947 */ /* 0x006fea000383ffff */
.L_x_3186:
[----:B------:R-:W-:Y:S02]  /*20ba0*/  MOV R9, 0x1 ;  /* 0x0000000100097802 */ /* 0x000fe40000000f00 */
[----:B------:R-:W-:Y:S02]  /*20bb0*/  MOV R8, 0x20bd0 ;  /* 0x00020bd000087802 */ /* 0x000fe40000000f00 */
[----:B-1---5:R-:W-:Y:S05]  /*20bc0*/  CALL.REL.NOINC `($__internal_20_$__cuda_sm70_shflsync_bfly_p) ;  /* 0x000000b000007944 */ /* 0x022fea0003c00000 */
[----:B--2---:R-:W-:Y:S01]  /*20bd0*/  FADD.FTZ R2, R221, R10 ;  /* 0x0000000add027221 */ /* 0x004fe20000010000 */
[----:B-1----:R-:W-:Y:S02]  /*20be0*/  MOV R221, R219 ;  /* 0x000000db00dd7202 */ /* 0x002fe40000000f00 */
[----:B------:R-:W-:Y:S02]  /*20bf0*/  MOV R9, 0x2 ;  /* 0x0000000200097802 */ /* 0x000fe40000000f00 */
[----:B------:R-:W-:-:S02]  /*20c00*/  MOV R8, 0x20c20 ;  /* 0x00020c2000087802 */ /* 0x000fc40000000f00 */
[----:B------:R-:W-:Y:S05]  /*20c10*/  CALL.REL.NOINC `($__internal_20_$__cuda_sm70_shflsync_bfly_p) ;  /* 0x0000006000007944 */ /* 0x000fea0003c00000 */
[----:B--2---:R-:W-:Y:S01]  /*20c20*/  FADD.FTZ R11, R219, R10 ;  /* 0x0000000adb0b7221 */ /* 0x004fe20000010000 */
[----:B-1----:R-:W-:-:S02]  /*20c30*/  MOV R9, 0x1 ;  /* 0x0000000100097802 */ /* 0x002fc40000000f00 */
[----:B------:R-:W-:Y:S02]  /*20c40*/  MOV R8, 0x20c70 ;  /* 0x00020c7000087802 */ /* 0x000fe40000000f00 */
[----:B------:R-:W-:Y:S02]  /*20c50*/  MOV R221, R11 ;  /* 0x0000000b00dd7202 */ /* 0x000fe40000000f00 */
[----:B------:R-:W-:Y:S05]  /*20c60*/  CALL.REL.NOINC `($__internal_20_$__cuda_sm70_shflsync_bfly_p) ;  /* 0x0000001000007944 */ /* 0x000fea0003c00000 */
[----:B-12---:R-:W-:Y:S05]  /*20c70*/  BRA `(.L_x_3204) ;  /* 0xffffe64000007947 */ /* 0x006fea000383ffff */
        .weak           $__internal_20_$__cuda_sm70_shflsync_bfly_p
        .type           $__internal_20_$__cuda_sm70_shflsync_bfly_p,@function
        .size           $__internal_20_$__cuda_sm70_shflsync_bfly_p,(.L_x_7795 - $__internal_20_$__cuda_sm70_shflsync_bfly_p)
$__internal_20_$__cuda_sm70_shflsync_bfly_p:
[----:B------:R-:W-:Y:S01]  /*20c80*/  MOV R12, R8 ;  /* 0x00000008000c7202 */ /* 0x000fe20000000f00 */
[----:B------:R-:W-:Y:S04]  /*20c90*/  WARPSYNC R6 ;  /* 0x0000000600007348 */ /* 0x000fe80003800000 */
[----:B------:R-:W-:Y:S01]  /*20ca0*/  MOV R13, 0x0 ;  /* 0x00000000000d7802 */ /* 0x000fe20000000f00 */
[----:B------:R1:W2:Y:S03]  /*20cb0*/  SHFL.BFLY PT, R10, R221, R9, R7 ;  /* 0x0c000009dd0a7389 */ /* 0x0002a600000e0007 */
[----:B------:R-:W-:Y:S05]  /*20cc0*/  RET.REL.NODEC R12 `(_ZN5flash24flash_fwd_splitkv_kernelI23Flash_fwd_kernel_traitsILi192ELi64ELi64ELi4ELb0ELb0EN7cutlass10bfloat16_tE19Flash_kernel_traitsILi192ELi64ELi64ELi4ES3_EELb0ELb1ELb0ELb0ELb0ELb0ELb1ELb1EEEvNS_16Flash_fwd_paramsE) ;  /* 0xfffdf3300c007950 */ /* 0x000fea0003c3ffff */
.L_x_3205:
        /* <DEDUP_REMOVED lines=11> */
.L_x_7795:


//--------------------- .text._ZN5flash24flash_fwd_splitkv_kernelI23Flash_fwd_kernel_traitsILi192ELi64ELi64ELi4ELb0ELb0EN7cutlass10bfloat16_tE19Flash_kernel_traitsILi192ELi64ELi64ELi4ES3_EELb0ELb1ELb0ELb0ELb0ELb1ELb1ELb1EEEvNS_16Flash_fwd_paramsE --------------------------
	.section	.text._ZN5flash24flash_fwd_splitkv_kernelI23Flash_fwd_kernel_traitsILi192ELi64ELi64ELi4ELb0ELb0EN7cutlass10bfloat16_tE19Flash_kernel_traitsILi192ELi64ELi64ELi4ES3_EELb0ELb1ELb0ELb0ELb0ELb1ELb1ELb1EEEvNS_16Flash_fwd_paramsE,"ax",@progbits
	.sectioninfo	@"SHI_REGISTERS=244"
	.align	128
        .global         _ZN5flash24flash_fwd_splitkv_kernelI23Flash_fwd_kernel_traitsILi192ELi64ELi64ELi4ELb0ELb0EN7cutlass10bfloat16_tE19Flash_kernel_traitsILi192ELi64ELi64ELi4ES3_EELb0ELb1ELb0ELb0ELb0ELb1ELb1ELb1EEEvNS_16Flash_fwd_paramsE
        .type           _ZN5flash24flash_fwd_splitkv_kernelI23Flash_fwd_kernel_traitsILi192ELi64ELi64ELi4ELb0ELb0EN7cutlass10bfloat16_tE19Flash_kernel_traitsILi192ELi64ELi64ELi4ES3_EELb0ELb1ELb0ELb0ELb0ELb1ELb1ELb1EEEvNS_16Flash_fwd_paramsE,@function
        .size           _ZN5flash24flash_fwd_splitkv_kernelI23Flash_fwd_kernel_traitsILi192ELi64ELi64ELi4ELb0ELb0EN7cutlass10bfloat16_tE19Flash_kernel_traitsILi192ELi64ELi64ELi4ES3_EELb0ELb1ELb0ELb0ELb0ELb1ELb1ELb1EEEvNS_16Flash_fwd_paramsE,(.L_x_7797 - _ZN5flash24flash_fwd_splitkv_kernelI23Flash_fwd_kernel_traitsILi192ELi64ELi64ELi4ELb0ELb0EN7cutlass10bfloat16_tE19Flash_kernel_traitsILi192ELi64ELi64ELi4ES3_EELb0ELb1ELb0ELb0ELb0ELb1ELb1ELb1EEEvNS_16Flash_fwd_paramsE)
        .other          _ZN5flash24flash_fwd_splitkv_kernelI23Flash_fwd_kernel_traitsILi192ELi64ELi64ELi4ELb0ELb0EN7cutlass10bfloat16_tE19Flash_kernel_traitsILi192ELi64ELi64ELi4ES3_EELb0ELb1ELb0ELb0ELb0ELb1ELb1ELb1EEEvNS_16Flash_fwd_paramsE,@"STO_CUDA_ENTRY STV_DEFAULT"
_ZN5flash24flash_fwd_splitkv_kernelI23Flash_fwd_kernel_traitsILi192ELi64ELi64ELi4ELb0ELb0EN7cutlass10bfloat16_tE19Flash_kernel_traitsILi192ELi64ELi64ELi4ES3_EELb0ELb1ELb0ELb0ELb0ELb1ELb1ELb1EEEvNS_16Flash_fwd_paramsE:
.text._ZN5flash24flash_fwd_splitkv_kernelI23Flash_fwd_kernel_traitsILi192ELi64ELi64ELi4ELb0ELb0EN7cutlass10bfloat16_tE19Flash_kernel_traitsILi192ELi64ELi64ELi4ES3_EELb0ELb1ELb0ELb0ELb0ELb1ELb1ELb1EEEvNS_16Flash_fwd_paramsE:
        /* <DEDUP_REMOVED lines=29> */
[----:B---34-:R-:W-:Y:S05]  /*01d0*/  CALL.REL.NOINC `($_ZN5flash24flash_fwd_splitkv_kernelI23Flash_fwd_kernel_traitsILi192ELi64ELi64ELi4ELb0ELb0EN7cutlass10bfloat16_tE19Flash_kernel_traitsILi192ELi64ELi64ELi4ES3_EELb0ELb1ELb0ELb0ELb0ELb1ELb1ELb1EEEvNS_16Flash_fwd_paramsE$_ZN5flash30compute_attn_1rowblock_splitkvI23Flash_fwd_kernel_traitsILi192ELi64ELi64ELi4ELb0ELb0EN7cutlass10bfloat16_tE19Flash_kernel_traitsILi192ELi64ELi64ELi4ES3_EELb0ELb1ELb0ELb0ELb0ELb1ELb1ELb1ENS_16Flash_fwd_paramsEEEvRKT8_iiiii) ;  /* 0x0000002000007944 */ /* 0x018fea0003c00000 */
[----:B------:R-:W-:Y:S05]  /*01e0*/  BSYNC B4 ;  /* 0x0000000000047941 */ /* 0x000fea0003800000 */
.L_x_3206:
[----:B------:R-:W-:Y:S05]  /*01f0*/  EXIT ;  /* 0x000000000000794d */ /* 0x000fea0003800000 */
        .type           $_ZN5flash24flash_fwd_splitkv_kernelI23Flash_fwd_kernel_traitsILi192ELi64ELi64ELi4ELb0ELb0EN7cutlass10bfloat16_tE19Flash_kernel_traitsILi192ELi64ELi64ELi4ES3_EELb0ELb1ELb0ELb0ELb0ELb1ELb1ELb1EEEvNS_16Flash_fwd_paramsE$_ZN5flash30compute_attn_1rowblock_splitkvI23Flash_fwd_kernel_traitsILi192ELi64ELi64ELi4ELb0ELb0EN7cutlass10bfloat16_tE19Flash_kernel_traitsILi192ELi64ELi64ELi4ES3_EELb0ELb1ELb0ELb0ELb0ELb1ELb1ELb1ENS_16Flash_fwd_paramsEEEvRKT8_iiiii,@function
        .size           $_ZN5flash24flash_fwd_splitkv_kernelI23Flash_fwd_kernel_traitsILi192ELi64ELi64ELi4ELb0ELb0EN7cutlass10bfloat16_tE19Flash_kernel_traitsILi192ELi64ELi64ELi4ES3_EELb0ELb1ELb0ELb0ELb0ELb1ELb1ELb1EEEvNS_16Flash_fwd_paramsE$_ZN5flash30compute_attn_1rowblock_splitkvI23Flash_fwd_kernel_traitsILi192ELi64ELi64ELi4ELb0ELb0EN7cutlass10bfloat16_tE19Flash_kernel_traitsILi192ELi64ELi64ELi4ES3_EELb0ELb1ELb0ELb0ELb0ELb1ELb1ELb1ENS_16Flash_fwd_paramsEEEvRKT8_iiiii,($__internal_21_$__cuda_sm70_shflsync_bfly_p - $_ZN5flash24flash_fwd_splitkv_kernelI23Flash_fwd_kernel_traitsILi192ELi64ELi64ELi4ELb0ELb0EN7cutlass10bfloat16_tE19Flash_kernel_traitsILi192ELi64ELi64ELi4ES3_EELb0ELb1ELb0ELb0ELb0ELb1ELb1ELb1EEEvNS_16Flash_fwd_paramsE$_ZN5flash30compute_attn_1rowblock_splitkvI23Flash_fwd_kernel_traitsILi192ELi64ELi64ELi4ELb0ELb0EN7cutlass10bfloat16_tE19Flash_kernel_traitsILi192ELi64ELi64ELi4ES3_EELb0ELb1ELb0ELb0ELb0ELb1ELb1ELb1ENS_16Flash_fwd_paramsEEEvRKT8_iiiii)
$_ZN5flash24flash_fwd_splitkv_kernelI23Flash_fwd_kernel_traitsILi192ELi64ELi64ELi4ELb0ELb0EN7cutlass10bfloat16_tE19Flash_kernel_traitsILi192ELi64ELi64ELi4ES3_EELb0ELb1ELb0ELb0ELb0ELb1ELb1ELb1EEEvNS_16Flash_fwd_paramsE$_ZN5flash30compute_attn_1rowblock_splitkvI23Flash_fwd_kernel_traitsILi192ELi64ELi64ELi4ELb0ELb0EN7cutlass10bfloat16_tE19Flash_kernel_traitsILi192ELi64ELi64ELi4ES3_EELb0ELb1ELb0ELb0ELb0ELb1ELb1ELb1ENS_16Flash_fwd_paramsEEEvRKT8_iiiii:
        /* <DEDUP_REMOVED lines=20> */
.L_x_3208:
[----:B------:R-:W-:Y:S05]  /*0340*/  BSYNC B0 ;  /* 0x0000000000007941 */ /* 0x000fea0003800000 */
.L_x_3207:
        /* <DEDUP_REMOVED lines=17> */
.L_x_3210:
[----:B------:R4:W5:Y:S02]  /*0460*/  LD.E R0, [R18.64+0xb8] ;  /* 0x0000b80612007980 */ /* 0x000964000c101900 */
.L_x_3211:
[----:B------:R-:W-:Y:S05]  /*0470*/  BSYNC B0 ;  /* 0x0000000000007941 */ /* 0x000fea0003800000 */
.L_x_3209:
        /* <DEDUP_REMOVED lines=10> */
.L_x_3213:
[----:B------:R-:W2:Y:S01]  /*0520*/  LD.E.64 R2, [R18.64+0x108] ;  /* 0x0001080612027980 */ /* 0x000ea2000c101b00 */
[----:B------:R-:W-:Y:S01]  /*0530*/  BSSY B0, `(.L_x_3215) ;  /* 0x0000006000007945 */ /* 0x000fe20003800000 */
[----:B------:R-:W-:Y:S01]  /*0540*/  IMAD.MOV.U32 R0, RZ, RZ, RZ ;  /* 0x000000ffff007224 */ /* 0x000fe200078e00ff */
[----:B--2---:R-:W-:-:S04]  /*0550*/  ISETP.NE.U32.AND P0, PT, R2, RZ, PT ;  /* 0x000000ff0200720c */ /* 0x004fc80003f05070 */
[----:B------:R-:W-:-:S13]  /*0560*/  ISETP.NE.AND.EX P0, PT, R3, RZ, PT, P0 ;  /* 0x000000ff0300720c */ /* 0x000fda0003f05300 */
[----:B------:R-:W-:Y:S05]  /*0570*/  @!P0 BRA `(.L_x_3216) ;  /* 0x0000001000008947 */ /* 0x000fea0003800000 */
[----:B------:R1:W5:Y:S02]  /*0580*/  LD.E R0, [R18.64+0xbc] ;  /* 0x0000bc0612007980 */ /* 0x000364000c101900 */
.L_x_3216:
[----:B------:R-:W-:Y:S05]  /*0590*/  BSYNC B0 ;  /* 0x0000000000007941 */ /* 0x000fea0003800000 */
.L_x_3215:
[----:B-----5:R-:W-:Y:S02]  /*05a0*/  IADD3 R57, R75, R0, RZ ;  /* 0x000000004b397210 */ /* 0x020fe40007ffe0ff */
.L_x_3214:
[----:B------:R-:W-:Y:S05]  /*05b0*/  BSYNC B1 ;  /* 0x0000000000017941 */ /* 0x000fea0003800000 */
.L_x_3212:
[----:B------:R-:W-:Y:S01]  /*05c0*/  IMAD.SHL.U32 R69, R213, 0x40, RZ ;  /* 0x00000040d5457824 */ /* 0x000fe200078e00ff */
[----:B------:R-:W-:Y:S01]  /*05d0*/  MOV R2, R214 ;  /* 0x000000d600027202 */ /* 0x000fe20000000f00 */
[----:B------:R-:W-:-:S03]  /*05e0*/  IMAD.MOV.U32 R3, RZ, RZ, 0x0 ;  /* 0x00000000ff037424 */ /* 0x000fc600078e00ff */
[----:B------:R-:W-:-:S13]  /*05f0*/  ISETP.GT.AND P0, PT, R216, R69, PT ;  /* 0x00000045d800720c */ /* 0x000fda0003f04270 */
[----:B------:R-:W-:Y:S05]  /*0600*/  @!P0 RET.REL.NODEC R2 `(_ZN5flash24flash_fwd_splitkv_kernelI23Flash_fwd_kernel_traitsILi192ELi64ELi64ELi4ELb0ELb0EN7cutlass10bfloat16_tE19Flash_kernel_traitsILi192ELi64ELi64ELi4ES3_EELb0ELb1ELb0ELb0ELb0ELb1ELb1ELb1EEEvNS_16Flash_fwd_paramsE) ;  /* 0xfffff9f002008950 */ /* 0x000fea0003c3ffff */
        /* <DEDUP_REMOVED lines=88> */
.L_x_3219:
[----:B-1----:R-:W-:Y:S05]  /*0b90*/  BSYNC B0 ;  /* 0x0000000000007941 */ /* 0x002fea0003800000 */
.L_x_3218:
        /* <DEDUP_REMOVED lines=10> */
.L_x_3221:
[----:B------:R-:W-:Y:S05]  /*0c40*/  BSYNC B0 ;  /* 0x0000000000007941 */ /* 0x000fea0003800000 */
.L_x_3220:
        /* <DEDUP_REMOVED lines=10> */
.L_x_3223:
[----:B------:R-:W-:Y:S05]  /*0cf0*/  BSYNC B0 ;  /* 0x0000000000007941 */ /* 0x000fea0003800000 */
.L_x_3222:
        /* <DEDUP_REMOVED lines=10> */
.L_x_3225:
[----:B------:R-:W-:Y:S05]  /*0da0*/  BSYNC B0 ;  /* 0x0000000000007941 */ /* 0x000fea0003800000 */
.L_x_3224:
        /* <DEDUP_REMOVED lines=10> */
.L_x_3227:
[----:B------:R-:W-:Y:S05]  /*0e50*/  BSYNC B0 ;  /* 0x0000000000007941 */ /* 0x000fea0003800000 */
.L_x_3226:
        /* <DEDUP_REMOVED lines=10> */
.L_x_3229:
[----:B------:R-:W-:Y:S05]  /*0f00*/  BSYNC B0 ;  /* 0x0000000000007941 */ /* 0x000fea0003800000 */
.L_x_3228:
        /* <DEDUP_REMOVED lines=10> */
.L_x_3231:
[----:B------:R-:W-:Y:S05]  /*0fb0*/  BSYNC B0 ;  /* 0x0000000000007941 */ /* 0x000fea0003800000 */
.L_x_3230:
        /* <DEDUP_REMOVED lines=10> */
.L_x_3233:
[----:B------:R-:W-:Y:S05]  /*1060*/  BSYNC B0 ;  /* 0x0000000000007941 */ /* 0x000fea0003800000 */
.L_x_3232:
        /* <DEDUP_REMOVED lines=29> */
[----:B------:R-:W-:Y:S05]  /*1240*/  @P6 RET.REL.NODEC R214 `(_ZN5flash24flash_fwd_splitkv_kernelI23Flash_fwd_kernel_traitsILi192ELi64ELi64ELi4ELb0ELb0EN7cutlass10bfloat16_tE19Flash_kernel_traitsILi192ELi64ELi64ELi4ES3_EELb0ELb1ELb0ELb0ELb0ELb1ELb1ELb1EEEvNS_16Flash_fwd_paramsE) ;  /* 0xffffedb0d6006950 */ /* 0x000fea0003c3ffff */
[----:B-1----:R-:W-:Y:S02]  /*1250*/  MOV R5, 0xff800000 ;  /* 0xff80000000057802 */ /* 0x002fe40000000f00 */
[----:B------:R-:W-:-:S03]  /*1260*/  MOV R215, 0x0 ;  /* 0x0000000000d77802 */ /* 0x000fc60000000f00 */
[----:B------:R1:W-:Y:S01]  /*1270*/  ST.E [R2.64+0xe0], R5 ;  /* 0x0000e00502007985 */ /* 0x0003e2000c101906 */
[----:B------:R-:W-:Y:S05]  /*1280*/  RET.REL.NODEC R214 `(_ZN5flash24flash_fwd_splitkv_kernelI23Flash_fwd_kernel_traitsILi192ELi64ELi64ELi4ELb0ELb0EN7cutlass10bfloat16_tE19Flash_kernel_traitsILi192ELi64ELi64ELi4ES3_EELb0ELb1ELb0ELb0ELb0ELb1ELb1ELb1EEEvNS_16Flash_fwd_paramsE) ;  /* 0xffffed70d6007950 */ /* 0x000fea0003c3ffff */
.L_x_3217:
        /* <DEDUP_REMOVED lines=105> */
.L_x_3235:
        /* <DEDUP_REMOVED lines=79> */
.L_x_3236:
[----:B-1----:R-:W-:Y:S05]  /*1e10*/  BSYNC B0 ;  /* 0x0000000000007941 */ /* 0x002fea0003800000 */
.L_x_3234:
        /* <DEDUP_REMOVED lines=276> */
.L_x_3331:
        /* <DEDUP_REMOVED lines=18> */
.L_x_3239:
[----:B------:R-:W-:Y:S05]  /*3080*/  BSYNC B0 ;  /* 0x0000000000007941 */ /* 0x000fea0003800000 */
.L_x_3238:
        /* <DEDUP_REMOVED lines=18> */
.L_x_3241:
[----:B------:R-:W-:Y:S05]  /*31b0*/  BSYNC B0 ;  /* 0x0000000000007941 */ /* 0x000fea0003800000 */
.L_x_3240:
        /* <DEDUP_REMOVED lines=18> */
.L_x_3243:
[----:B------:R-:W-:Y:S05]  /*32e0*/  BSYNC B0 ;  /* 0x0000000000007941 */ /* 0x000fea0003800000 */
.L_x_3242:
        /* <DEDUP_REMOVED lines=18> */
.L_x_3245:
[----:B------:R-:W-:Y:S05]  /*3410*/  BSYNC B0 ;  /* 0x0000000000007941 */ /* 0x000fea0003800000 */
.L_x_3244:
        /* <DEDUP_REMOVED lines=65> */
.L_x_3252:
[----:B------:R-:W-:Y:S05]  /*3830*/  BSYNC B0 ;  /* 0x0000000000007941 */ /* 0x000fea0003800000 */
.L_x_3251:
        /* <DEDUP_REMOVED lines=50> */
.L_x_3254:
[----:B------:R-:W-:Y:S05]  /*3b60*/  BSYNC B0 ;  /* 0x0000000000007941 */ /* 0x000fea0003800000 */
.L_x_3253:
        /* <DEDUP_REMOVED lines=49> */
.L_x_3250:
[----:B------:R-:W-:Y:S05]  /*3e80*/  BSYNC B1 ;  /* 0x0000000000017941 */ /* 0x000fea0003800000 */
.L_x_3249:
        /* <DEDUP_REMOVED lines=63> */
.L_x_3258:
[----:B------:R-:W-:Y:S05]  /*4280*/  BSYNC B0 ;  /* 0x0000000000007941 */ /* 0x000fea0003800000 */
.L_x_3257:
        /* <DEDUP_REMOVED lines=53> */
.L_x_3260:
[----:B------:R-:W-:Y:S05]  /*45e0*/  BSYNC B0 ;  /* 0x0000000000007941 */ /* 0x000fea0003800000 */
.L_x_3259:
        /* <DEDUP_REMOVED lines=52> */
.L_x_3256:
[----:B------:R-:W-:Y:S05]  /*4930*/  BSYNC B1 ;  /* 0x0000000000017941 */ /* 0x000fea0003800000 */
.L_x_3255:
        /* <DEDUP_REMOVED lines=63> */
.L_x_3264:
[----:B------:R-:W-:Y:S05]  /*4d30*/  BSYNC B0 ;  /* 0x0000000000007941 */ /* 0x000fea0003800000 */
.L_x_3263:
        /* <DEDUP_REMOVED lines=53> */
.L_x_3266:
[----:B------:R-:W-:Y:S05]  /*5090*/  BSYNC B0 ;  /* 0x0000000000007941 */ /* 0x000fea0003800000 */
.L_x_3265:
        /* <DEDUP_REMOVED lines=52> */
.L_x_3262:
[----:B------:R-:W-:Y:S05]  /*53e0*/  BSYNC B1 ;  /* 0x0000000000017941 */ /* 0x000fea0003800000 */
.L_x_3261:
        /* <DEDUP_REMOVED lines=65> */
.L_x_3270:
[----:B------:R-:W-:Y:S05]  /*5800*/  BSYNC B0 ;  /* 0x0000000000007941 */ /* 0x000fea0003800000 */
.L_x_3269:
        /* <DEDUP_REMOVED lines=53> */
.L_x_3272:
[----:B------:R-:W-:Y:S05]  /*5b60*/  BSYNC B0 ;  /* 0x0000000000007941 */ /* 0x000fea0003800000 */
.L_x_3271:
        /* <DEDUP_REMOVED lines=52> */
.L_x_3268:
[----:B------:R-:W-:Y:S05]  /*5eb0*/  BSYNC B1 ;  /* 0x0000000000017941 */ /* 0x000fea0003800000 */
.L_x_3267:
[----:B------:R-:W2:Y:S02]  /*5ec0*/  LD.E R3, [R18.64+0xd0] ;  /* 0x0000d00612037980 */ /* 0x000ea4000c101900 */
[----:B--2---:R-:W-:Y:S05]  /*5ed0*/  IMAD.U32 R3, R3, -0x20, RZ ;  /* 0xffffffe003037824 */ /* 0x004fea00078e00ff */
[C---:B------:R-:W-:Y:S02]  /*5ee0*/  LEA R16, P1, R3.reuse, R16, 0x1 ;  /* 0x0000001003107211 */ /* 0x040fe400078208ff */
[C---:B------:R-:W-:Y:S02]  /*5ef0*/  LEA R58, P0, R3.reuse, R58, 0x1 ;  /* 0x0000003a033a7211 */ /* 0x040fe400078008ff */
[C---:B------:R-:W-:Y:S02]  /*5f00*/  LEA.HI.X.SX32 R17, R3.reuse, R17, 0x1, P1 ;  /* 0x0000001103117211 */ /* 0x040fe400008f0eff */
[----:B------:R-:W-:Y:S01]  /*5f10*/  LEA.HI.X.SX32 R59, R3, R59, 0x1, P0 ;  /* 0x0000003b033b7211 */ /* 0x000fe200000f0eff */
[----:B------:R-:W-:-:S05]  /*5f20*/  BRA `(.L_x_3273) ;  /* 0x00004ec000007947 */ /* 0x000fca0003800000 */
.L_x_3248:
        /* <DEDUP_REMOVED lines=89> */
.L_x_3279:
[----:B------:R-:W-:Y:S05]  /*64c0*/  BSYNC B0 ;  /* 0x0000000000007941 */ /* 0x000fea0003800000 */
.L_x_3278:
[----:B-----5:R2:W-:Y:S02]  /*64d0*/  ST.E.128 [R126.64], R48 ;  /* 0x000000307e007985 */ /* 0x0205e4000c101d06 */
.L_x_3277:
[----:B------:R-:W-:Y:S05]  /*64e0*/  BSYNC B1 ;  /* 0x0000000000017941 */ /* 0x000fea0003800000 */
.L_x_3276:
        /* <DEDUP_REMOVED lines=87> */
.L_x_3283:
[----:B------:R-:W-:Y:S05]  /*6a60*/  BSYNC B0 ;  /* 0x0000000000007941 */ /* 0x000fea0003800000 */
.L_x_3282:
[----:B-----5:R3:W-:Y:S02]  /*6a70*/  ST.E.128 [R126.64+0x80], R48 ;  /* 0x000080307e007985 */ /* 0x0207e4000c101d06 */
.L_x_3281:
[----:B------:R-:W-:Y:S05]  /*6a80*/  BSYNC B1 ;  /* 0x0000000000017941 */ /* 0x000fea0003800000 */
.L_x_3280:
        /* <DEDUP_REMOVED lines=86> */
.L_x_3285:
[----:B------:R-:W-:Y:S05]  /*6ff0*/  BSYNC B0 ;  /* 0x0000000000007941 */ /* 0x000fea0003800000 */
.L_x_3284:
[----:B-----5:R3:W-:Y:S02]  /*7000*/  ST.E.128 [R126.64+0x100], R48 ;  /* 0x000100307e007985 */ /* 0x0207e4000c101d06 */
.L_x_3275:
[----:B------:R-:W-:Y:S05]  /*7010*/  BSYNC B2 ;  /* 0x0000000000027941 */ /* 0x000fea0003800000 */
.L_x_3274:
        /* <DEDUP_REMOVED lines=97> */
.L_x_3291:
[----:B------:R-:W-:Y:S05]  /*7630*/  BSYNC B0 ;  /* 0x0000000000007941 */ /* 0x000fea0003800000 */
.L_x_3290:
[C---:B------:R-:W-:Y:S04]  /*7640*/  LEA R2, P0, R208.reuse, R126, 0x1 ;  /* 0x0000007ed0027211 */ /* 0x040fe800078008ff */
[----:B------:R-:W-:Y:S05]  /*7650*/  LEA.HI.X R3, R208, R127, R209, 0x1, P0 ;  /* 0x0000007fd0037211 */ /* 0x000fea00000f0cd1 */
[----:B-----5:R3:W-:Y:S04]  /*7660*/  ST.E.128 [R2.64], R48 ;  /* 0x0000003002007985 */ /* 0x0207e8000c101d06 */
.L_x_3289:
[----:B------:R-:W-:Y:S05]  /*7670*/  BSYNC B1 ;  /* 0x0000000000017941 */ /* 0x000fea0003800000 */
.L_x_3288:
        /* <DEDUP_REMOVED lines=92> */
.L_x_3295:
[----:B------:R-:W-:Y:S05]  /*7c40*/  BSYNC B0 ;  /* 0x0000000000007941 */ /* 0x000fea0003800000 */
.L_x_3294:
[C---:B------:R-:W-:Y:S04]  /*7c50*/  LEA R2, P0, R93.reuse, R126, 0x1 ;  /* 0x0000007e5d027211 */ /* 0x040fe800078008ff */
[----:B------:R-:W-:Y:S05]  /*7c60*/  LEA.HI.X R3, R93, R127, R92, 0x1, P0 ;  /* 0x0000007f5d037211 */ /* 0x000fea00000f0c5c */
[----:B-----5:R3:W-:Y:S04]  /*7c70*/  ST.E.128 [R2.64], R48 ;  /* 0x0000003002007985 */ /* 0x0207e8000c101d06 */
.L_x_3293:
[----:B------:R-:W-:Y:S05]  /*7c80*/  BSYNC B1 ;  /* 0x0000000000017941 */ /* 0x000fea0003800000 */
.L_x_3292:
        /* <DEDUP_REMOVED lines=91> */
.L_x_3297:
[----:B------:R-:W-:Y:S05]  /*8240*/  BSYNC B0 ;  /* 0x0000000000007941 */ /* 0x000fea0003800000 */
.L_x_3296:
[C---:B------:R-:W-:Y:S04]  /*8250*/  LEA R2, P0, R89.reuse, R126, 0x1 ;  /* 0x0000007e59027211 */ /* 0x040fe800078008ff */
[----:B------:R-:W-:Y:S05]  /*8260*/  LEA.HI.X R3, R89, R127, R88, 0x1, P0 ;  /* 0x0000007f59037211 */ /* 0x000fea00000f0c58 */
[----:B-----5:R3:W-:Y:S04]  /*8270*/  ST.E.128 [R2.64], R48 ;  /* 0x0000003002007985 */ /* 0x0207e8000c101d06 */
.L_x_3287:
[----:B------:R-:W-:Y:S05]  /*8280*/  BSYNC B2 ;  /* 0x0000000000027941 */ /* 0x000fea0003800000 */
.L_x_3286:
        /* <DEDUP_REMOVED lines=97> */
.L_x_3303:
[----:B------:R-:W-:Y:S05]  /*88a0*/  BSYNC B0 ;  /* 0x0000000000007941 */ /* 0x000fea0003800000 */
.L_x_3302:
[C---:B------:R-:W-:Y:S04]  /*88b0*/  LEA R2, P0, R94.reuse, R126, 0x1 ;  /* 0x0000007e5e027211 */ /* 0x040fe800078008ff */
[----:B------:R-:W-:Y:S05]  /*88c0*/  LEA.HI.X R3, R94, R127, R95, 0x1, P0 ;  /* 0x0000007f5e037211 */ /* 0x000fea00000f0c5f */
[----:B-----5:R3:W-:Y:S04]  /*88d0*/  ST.E.128 [R2.64], R48 ;  /* 0x0000003002007985 */ /* 0x0207e8000c101d06 */
.L_x_3301:
[----:B------:R-:W-:Y:S05]  /*88e0*/  BSYNC B1 ;  /* 0x0000000000017941 */ /* 0x000fea0003800000 */
.L_x_3300:
        /* <DEDUP_REMOVED lines=92> */
.L_x_3307:
[----:B------:R-:W-:Y:S05]  /*8eb0*/  BSYNC B0 ;  /* 0x0000000000007941 */ /* 0x000fea0003800000 */
.L_x_3306:
[C---:B------:R-:W-:Y:S04]  /*8ec0*/  LEA R2, P0, R91.reuse, R126, 0x1 ;  /* 0x0000007e5b027211 */ /* 0x040fe800078008ff */
[----:B------:R-:W-:Y:S05]  /*8ed0*/  LEA.HI.X R3, R91, R127, R90, 0x1, P0 ;  /* 0x0000007f5b037211 */ /* 0x000fea00000f0c5a */
[----:B-----5:R3:W-:Y:S04]  /*8ee0*/  ST.E.128 [R2.64], R48 ;  /* 0x0000003002007985 */ /* 0x0207e8000c101d06 */
.L_x_3305:
[----:B------:R-:W-:Y:S05]  /*8ef0*/  BSYNC B1 ;  /* 0x0000000000017941 */ /* 0x000fea0003800000 */
.L_x_3304:
        /* <DEDUP_REMOVED lines=91> */
.L_x_3309:
[----:B------:R-:W-:Y:S05]  /*94b0*/  BSYNC B0 ;  /* 0x0000000000007941 */ /* 0x000fea0003800000 */
.L_x_3308:
[C---:B------:R-:W-:Y:S04]  /*94c0*/  LEA R2, P0, R87.reuse, R126, 0x1 ;  /* 0x0000007e57027211 */ /* 0x040fe800078008ff */
[----:B------:R-:W-:Y:S05]  /*94d0*/  LEA.HI.X R3, R87, R127, R86, 0x1, P0 ;  /* 0x0000007f57037211 */ /* 0x000fea00000f0c56 */
[----:B-----5:R3:W-:Y:S04]  /*94e0*/  ST.E.128 [R2.64], R48 ;  /* 0x0000003002007985 */ /* 0x0207e8000c101d06 */
.L_x_3299:
[----:B------:R-:W-:Y:S05]  /*94f0*/  BSYNC B2 ;  /* 0x0000000000027941 */ /* 0x000fea0003800000 */
.L_x_3298:
        /* <DEDUP_REMOVED lines=98> */
.L_x_3315:
[----:B------:R-:W-:Y:S05]  /*9b20*/  BSYNC B0 ;  /* 0x0000000000007941 */ /* 0x000fea0003800000 */
.L_x_3314:
[----:B------:R-:W-:Y:S02]  /*9b30*/  IMAD R0, R65, 0x60, RZ ;  /* 0x0000006041007824 */ /* 0x000fe400078e02ff */
[----:B------:R-:W-:Y:S05]  /*9b40*/  IMAD.WIDE.U32 R2, R64, 0x60, R126 ;  /* 0x0000006040027825 */ /* 0x000fea00078e007e */
[----:B------:R-:W-:Y:S05]  /*9b50*/  IADD3 R3, R3, R0, RZ ;  /* 0x0000000003037210 */ /* 0x000fea0007ffe0ff */
[----:B-----5:R3:W-:Y:S02]  /*9b60*/  ST.E.128 [R2.64], R48 ;  /* 0x0000003002007985 */ /* 0x0207e4000c101d06 */
.L_x_3313:
[----:B------:R-:W-:Y:S05]  /*9b70*/  BSYNC B1 ;  /* 0x0000000000017941 */ /* 0x000fea0003800000 */
.L_x_3312:
        /* <DEDUP_REMOVED lines=92> */
.L_x_3319:
[----:B------:R-:W-:Y:S05]  /*a140*/  BSYNC B0 ;  /* 0x0000000000007941 */ /* 0x000fea0003800000 */
.L_x_3318:
[C---:B------:R-:W-:Y:S04]  /*a150*/  LEA R2, P0, R85.reuse, R126, 0x1 ;  /* 0x0000007e55027211 */ /* 0x040fe800078008ff */
[----:B------:R-:W-:Y:S05]  /*a160*/  LEA.HI.X R3, R85, R127, R84, 0x1, P0 ;  /* 0x0000007f55037211 */ /* 0x000fea00000f0c54 */
[----:B-----5:R3:W-:Y:S04]  /*a170*/  ST.E.128 [R2.64], R48 ;  /* 0x0000003002007985 */ /* 0x0207e8000c101d06 */
.L_x_3317:
[----:B------:R-:W-:Y:S05]  /*a180*/  BSYNC B1 ;  /* 0x0000000000017941 */ /* 0x000fea0003800000 */
.L_x_3316:
        /* <DEDUP_REMOVED lines=91> */
.L_x_3321:
[----:B------:R-:W-:Y:S05]  /*a740*/  BSYNC B0 ;  /* 0x0000000000007941 */ /* 0x000fea0003800000 */
.L_x_3320:
[C---:B------:R-:W-:Y:S04]  /*a750*/  LEA R2, P0, R83.reuse, R126, 0x1 ;  /* 0x0000007e53027211 */ /* 0x040fe800078008ff */
[----:B------:R-:W-:Y:S05]  /*a760*/  LEA.HI.X R3, R83, R127, R82, 0x1, P0 ;  /* 0x0000007f53037211 */ /* 0x000fea00000f0c52 */
[----:B-----5:R3:W-:Y:S04]  /*a770*/  ST.E.128 [R2.64], R48 ;  /* 0x0000003002007985 */ /* 0x0207e8000c101d06 */
.L_x_3311:
[----:B------:R-:W-:Y:S05]  /*a780*/  BSYNC B2 ;  /* 0x0000000000027941 */ /* 0x000fea0003800000 */
.L_x_3310:
[----:B---3--:R-:W3:Y:S02]  /*a790*/  LD.E R3, [R18.64+0xd0] ;  /* 0x0000d00612037980 */ /* 0x008ee4000c101900 */
[----:B---3--:R-:W-:Y:S05]  /*a7a0*/  IMAD.U32 R3, R3, -0x20, RZ ;  /* 0xffffffe003037824 */ /* 0x008fea00078e00ff */
[C---:B------:R-:W-:Y:S02]  /*a7b0*/  LEA R124, P1, R3.reuse, R124, 0x1 ;  /* 0x0000007c037c7211 */ /* 0x040fe400078208ff */
[C---:B------:R-:W-:Y:S02]  /*a7c0*/  LEA R122, P0, R3.reuse, R122, 0x1 ;  /* 0x0000007a037a7211 */ /* 0x040fe400078008ff */
[C---:B------:R-:W-:Y:S02]  /*a7d0*/  LEA.HI.X.SX32 R125, R3.reuse, R125, 0x1, P1 ;  /* 0x0000007d037d7211 */ /* 0x040fe400008f0eff */
[----:B------:R-:W-:Y:S01]  /*a7e0*/  LEA.HI.X.SX32 R123, R3, R123, 0x1, P0 ;  /* 0x0000007b037b7211 */ /* 0x000fe200000f0eff */
[----:B------:R-:W-:-:S05]  /*a7f0*/  BRA `(.L_x_3273) ;  /* 0x000005f000007947 */ /* 0x000fca0003800000 */
.L_x_3247:
        /* <DEDUP_REMOVED lines=11> */
.L_x_3323:
[----:B------:R-:W-:Y:S05]  /*a8b0*/  BSYNC B0 ;  /* 0x0000000000007941 */ /* 0x000fea0003800000 */
.L_x_3322:
        /* <DEDUP_REMOVED lines=27> */
.L_x_3325:
[----:B------:R-:W-:Y:S05]  /*aa70*/  BSYNC B0 ;  /* 0x0000000000007941 */ /* 0x000fea0003800000 */
.L_x_3324:
        /* <DEDUP_REMOVED lines=27> */
.L_x_3327:
[----:B------:R-:W-:Y:S05]  /*ac30*/  BSYNC B0 ;  /* 0x0000000000007941 */ /* 0x000fea0003800000 */
.L_x_3326:
        /* <DEDUP_REMOVED lines=27> */
.L_x_3273:
[----:B------:R-:W-:Y:S05]  /*adf0*/  BSYNC B3 ;  /* 0x0000000000037941 */ /* 0x000fea0003800000 */
.L_x_3246:
        /* <DEDUP_REMOVED lines=89> */
.L_x_3329:
        /* <DEDUP_REMOVED lines=8> */
.L_x_3330:
[----:B------:R-:W-:Y:S05]  /*b410*/  BSYNC B0 ;  /* 0x0000000000007941 */ /* 0x000fea0003800000 */
.L_x_3328:
[----:B------:R-:W-:Y:S04]  /*b420*/  IADD3 R9, R9, -0x1, RZ ;  /* 0xffffffff09097810 */ /* 0x000fe80007ffe0ff */
[----:B------:R-:W-:Y:S11]  /*b430*/  ISETP.GT.AND P0, PT, R9, R96, PT ;  /* 0x000000600900720c */ /* 0x000ff60003f04270 */
[----:B------:R-:W-:Y:S02]  /*b440*/  @!UPT UIADD3 URZ, URZ, URZ, URZ ;  /* 0x0000003f3f3ff290 */ /* 0x000fe4000fffe03f */
[----:B------:R-:W-:-:S05]  /*b450*/  @P0 BRA `(.L_x_3331) ;  /* 0xffff7b0000000947 */ /* 0x000fca000383ffff */
.L_x_3237:
        /* <DEDUP_REMOVED lines=108> */
.L_x_3340:
[----:B------:R-:W-:Y:S05]  /*bb20*/  BSYNC B0 ;  /* 0x0000000000007941 */ /* 0x000fea0003800000 */
.L_x_3339:
[----:B-----5:R3:W-:Y:S02]  /*bb30*/  STS.128 [R220], R20 ;  /* 0x00000014dc007388 */ /* 0x0207e40000000c00 */
.L_x_3338:
[----:B------:R-:W-:Y:S05]  /*bb40*/  BSYNC B1 ;  /* 0x0000000000017941 */ /* 0x000fea0003800000 */
.L_x_3337:
        /* <DEDUP_REMOVED lines=47> */
.L_x_3344:
[----:B------:R-:W-:Y:S05]  /*be40*/  BSYNC B0 ;  /* 0x0000000000007941 */ /* 0x000fea0003800000 */
.L_x_3343:
[----:B-----5:R1:W-:Y:S02]  /*be50*/  STS.128 [R220+0x2000], R20 ;  /* 0x00200014dc007388 */ /* 0x0203e40000000c00 */
.L_x_3342:
[----:B------:R-:W-:Y:S05]  /*be60*/  BSYNC B1 ;  /* 0x0000000000017941 */ /* 0x000fea0003800000 */
.L_x_3341:
        /* <DEDUP_REMOVED lines=46> */
.L_x_3346:
[----:B------:R-:W-:Y:S05]  /*c150*/  BSYNC B0 ;  /* 0x0000000000007941 */ /* 0x000fea0003800000 */
.L_x_3345:
[----:B-----5:R3:W-:Y:S02]  /*c160*/  STS.128 [R220+0x4000], R20 ;  /* 0x00400014dc007388 */ /* 0x0207e40000000c00 */
.L_x_3336:
[----:B------:R-:W-:Y:S05]  /*c170*/  BSYNC B2 ;  /* 0x0000000000027941 */ /* 0x000fea0003800000 */
.L_x_3335:
        /* <DEDUP_REMOVED lines=61> */
.L_x_3352:
[----:B------:R-:W-:Y:S05]  /*c550*/  BSYNC B0 ;  /* 0x0000000000007941 */ /* 0x000fea0003800000 */
.L_x_3351:
[----:B-----5:R3:W-:Y:S02]  /*c560*/  STS.128 [R220+0x800], R20 ;  /* 0x00080014dc007388 */ /* 0x0207e40000000c00 */
.L_x_3350:
[----:B------:R-:W-:Y:S05]  /*c570*/  BSYNC B1 ;  /* 0x0000000000017941 */ /* 0x000fea0003800000 */
.L_x_3349:
        /* <DEDUP_REMOVED lines=48> */
.L_x_3356:
[----:B------:R-:W-:Y:S05]  /*c880*/  BSYNC B0 ;  /* 0x0000000000007941 */ /* 0x000fea0003800000 */
.L_x_3355:
[----:B-----5:R3:W-:Y:S02]  /*c890*/  STS.128 [R220+0x2800], R20 ;  /* 0x00280014dc007388 */ /* 0x0207e40000000c00 */
.L_x_3354:
[----:B------:R-:W-:Y:S05]  /*c8a0*/  BSYNC B1 ;  /* 0x0000000000017941 */ /* 0x000fea0003800000 */
.L_x_3353:
        /* <DEDUP_REMOVED lines=45> */
.L_x_3358:
[----:B------:R-:W-:Y:S05]  /*cb80*/  BSYNC B0 ;  /* 0x0000000000007941 */ /* 0x000fea0003800000 */
.L_x_3357:
[----:B-----5:R1:W-:Y:S02]  /*cb90*/  STS.128 [R220+0x4800], R44 ;  /* 0x0048002cdc007388 */ /* 0x0203e40000000c00 */
.L_x_3348:
[----:B------:R-:W-:Y:S05]  /*cba0*/  BSYNC B2 ;  /* 0x0000000000027941 */ /* 0x000fea0003800000 */
.L_x_3347:
        /* <DEDUP_REMOVED lines=61> */
.L_x_3364:
[----:B------:R-:W-:Y:S05]  /*cf80*/  BSYNC B0 ;  /* 0x0000000000007941 */ /* 0x000fea0003800000 */
.L_x_3363:
[----:B-----5:R1:W-:Y:S02]  /*cf90*/  STS.128 [R220+0x1000], R20 ;  /* 0x00100014dc007388 */ /* 0x0203e40000000c00 */
.L_x_3362:
[----:B------:R-:W-:Y:S05]  /*cfa0*/  BSYNC B1 ;  /* 0x0000000000017941 */ /* 0x000fea0003800000 */
.L_x_3361:
        /* <DEDUP_REMOVED lines=47> */
.L_x_3368:
[----:B------:R-:W-:Y:S05]  /*d2a0*/  BSYNC B0 ;  /* 0x0000000000007941 */ /* 0x000fea0003800000 */
.L_x_3367:
[----:B-----5:R3:W-:Y:S02]  /*d2b0*/  STS.128 [R220+0x3000], R20 ;  /* 0x00300014dc007388 */ /* 0x0207e40000000c00 */
.L_x_3366:
[----:B------:R-:W-:Y:S05]  /*d2c0*/  BSYNC B1 ;  /* 0x0000000000017941 */ /* 0x000fea0003800000 */
.L_x_3365:
        /* <DEDUP_REMOVED lines=46> */
.L_x_3370:
[----:B------:R-:W-:Y:S05]  /*d5b0*/  BSYNC B0 ;  /* 0x0000000000007941 */ /* 0x000fea0003800000 */
.L_x_3369:
[----:B-----5:R3:W-:Y:S02]  /*d5c0*/  STS.128 [R220+0x5000], R20 ;  /* 0x00500014dc007388 */ /* 0x0207e40000000c00 */
.L_x_3360:
[----:B------:R-:W-:Y:S05]  /*d5d0*/  BSYNC B2 ;  /* 0x0000000000027941 */ /* 0x000fea0003800000 */
.L_x_3359:
        /* <DEDUP_REMOVED lines=59> */
.L_x_3375:
[----:B------:R-:W-:Y:S05]  /*d990*/  BSYNC B0 ;  /* 0x0000000000007941 */ /* 0x000fea0003800000 */
.L_x_3374:
[----:B-----5:R3:W-:Y:S02]  /*d9a0*/  STS.128 [R220+0x1800], R20 ;  /* 0x00180014dc007388 */ /* 0x0207e40000000c00 */
.L_x_3373:
[----:B------:R-:W-:Y:S05]  /*d9b0*/  BSYNC B1 ;  /* 0x0000000000017941 */ /* 0x000fea0003800000 */
.L_x_3372:
        /* <DEDUP_REMOVED lines=47> */
.L_x_3379:
[----:B------:R-:W-:Y:S05]  /*dcb0*/  BSYNC B0 ;  /* 0x0000000000007941 */ /* 0x000fea0003800000 */
.L_x_3378:
[----:B-----5:R3:W-:Y:S02]  /*dcc0*/  STS.128 [R220+0x3800], R20 ;  /* 0x00380014dc007388 */ /* 0x0207e40000000c00 */
.L_x_3377:
[----:B------:R-:W-:Y:S05]  /*dcd0*/  BSYNC B1 ;  /* 0x0000000000017941 */ /* 0x000fea0003800000 */
.L_x_3376:
        /* <DEDUP_REMOVED lines=45> */
.L_x_3381:
[----:B------:R-:W-:Y:S05]  /*dfb0*/  BSYNC B0 ;  /* 0x0000000000007941 */ /* 0x000fea0003800000 */
.L_x_3380:
[----:B-----5:R1:W-:Y:S01]  /*dfc0*/  STS.128 [R220+0x5800], R40 ;  /* 0x00580028dc007388 */ /* 0x0203e20000000c00 */
[----:B------:R-:W-:Y:S05]  /*dfd0*/  BRA `(.L_x_3371) ;  /* 0x00004dd000007947 */ /* 0x000fea0003800000 */
.L_x_3334:
        /* <DEDUP_REMOVED lines=89> */
.L_x_3387:
[----:B------:R-:W-:Y:S05]  /*e570*/  BSYNC B0 ;  /* 0x0000000000007941 */ /* 0x000fea0003800000 */
.L_x_3386:
[----:B-----5:R3:W-:Y:S02]  /*e580*/  STS.128 [R220], R32 ;  /* 0x00000020dc007388 */ /* 0x0207e40000000c00 */
.L_x_3385:
[----:B------:R-:W-:Y:S05]  /*e590*/  BSYNC B1 ;  /* 0x0000000000017941 */ /* 0x000fea0003800000 */
.L_x_3384:
        /* <DEDUP_REMOVED lines=87> */
.L_x_3391:
[----:B------:R-:W-:Y:S05]  /*eb10*/  BSYNC B0 ;  /* 0x0000000000007941 */ /* 0x000fea0003800000 */
.L_x_3390:
[----:B-----5:R1:W-:Y:S02]  /*eb20*/  STS.128 [R220+0x2000], R32 ;  /* 0x00200020dc007388 */ /* 0x0203e40000000c00 */
.L_x_3389:
[----:B------:R-:W-:Y:S05]  /*eb30*/  BSYNC B1 ;  /* 0x0000000000017941 */ /* 0x000fea0003800000 */
.L_x_3388:
        /* <DEDUP_REMOVED lines=86> */
.L_x_3393:
[----:B------:R-:W-:Y:S05]  /*f0a0*/  BSYNC B0 ;  /* 0x0000000000007941 */ /* 0x000fea0003800000 */
.L_x_3392:
[----:B-----5:R3:W-:Y:S02]  /*f0b0*/  STS.128 [R220+0x4000], R32 ;  /* 0x00400020dc007388 */ /* 0x0207e40000000c00 */
.L_x_3383:
[----:B------:R-:W-:Y:S05]  /*f0c0*/  BSYNC B2 ;  /* 0x0000000000027941 */ /* 0x000fea0003800000 */
.L_x_3382:
        /* <DEDUP_REMOVED lines=94> */
.L_x_3399:
[----:B------:R-:W-:Y:S05]  /*f6b0*/  BSYNC B0 ;  /* 0x0000000000007941 */ /* 0x000fea0003800000 */
.L_x_3398:
[----:B-----5:R3:W-:Y:S02]  /*f6c0*/  STS.128 [R220+0x800], R32 ;  /* 0x00080020dc007388 */ /* 0x0207e40000000c00 */
.L_x_3397:
[----:B------:R-:W-:Y:S05]  /*f6d0*/  BSYNC B1 ;  /* 0x0000000000017941 */ /* 0x000fea0003800000 */
.L_x_3396:
        /* <DEDUP_REMOVED lines=90> */
.L_x_3403:
[----:B------:R-:W-:Y:S05]  /*fc80*/  BSYNC B0 ;  /* 0x0000000000007941 */ /* 0x000fea0003800000 */
.L_x_3402:
[----:B-----5:R3:W-:Y:S02]  /*fc90*/  STS.128 [R220+0x2800], R32 ;  /* 0x00280020dc007388 */ /* 0x0207e40000000c00 */
.L_x_3401:
[----:B------:R-:W-:Y:S05]  /*fca0*/  BSYNC B1 ;  /* 0x0000000000017941 */ /* 0x000fea0003800000 */
.L_x_3400:
        /* <DEDUP_REMOVED lines=90> */
.L_x_3405:
[----:B------:R-:W-:Y:S05]  /*10250*/  BSYNC B0 ;  /* 0x0000000000007941 */ /* 0x000fea0003800000 */
.L_x_3404:
[----:B-----5:R1:W-:Y:S02]  /*10260*/  STS.128 [R220+0x4800], R20 ;  /* 0x00480014dc007388 */ /* 0x0203e40000000c00 */
.L_x_3395:
[----:B------:R-:W-:Y:S05]  /*10270*/  BSYNC B2 ;  /* 0x0000000000027941 */ /* 0x000fea0003800000 */
.L_x_3394:
        /* <DEDUP_REMOVED lines=95> */
.L_x_3411:
[----:B------:R-:W-:Y:S05]  /*10870*/  BSYNC B0 ;  /* 0x0000000000007941 */ /* 0x000fea0003800000 */
.L_x_3410:
[----:B-----5:R3:W-:Y:S02]  /*10880*/  STS.128 [R220+0x1000], R32 ;  /* 0x00100020dc007388 */ /* 0x0207e40000000c00 */
.L_x_3409:
[----:B------:R-:W-:Y:S05]  /*10890*/  BSYNC B1 ;  /* 0x0000000000017941 */ /* 0x000fea0003800000 */
.L_x_3408:
        /* <DEDUP_REMOVED lines=90> */
.L_x_3415:
[----:B------:R-:W-:Y:S05]  /*10e40*/  BSYNC B0 ;  /* 0x0000000000007941 */ /* 0x000fea0003800000 */
.L_x_3414:
[----:B-----5:R3:W-:Y:S02]  /*10e50*/  STS.128 [R220+0x3000], R32 ;  /* 0x00300020dc007388 */ /* 0x0207e40000000c00 */
.L_x_3413:
[----:B------:R-:W-:Y:S05]  /*10e60*/  BSYNC B1 ;  /* 0x0000000000017941 */ /* 0x000fea0003800000 */
.L_x_3412:
        /* <DEDUP_REMOVED lines=90> */
.L_x_3417:
[----:B------:R-:W-:Y:S05]  /*11410*/  BSYNC B0 ;  /* 0x0000000000007941 */ /* 0x000fea0003800000 */
.L_x_3416:
[----:B-----5:R1:W-:Y:S02]  /*11420*/  STS.128 [R220+0x5000], R24 ;  /* 0x00500018dc007388 */ /* 0x0203e40000000c00 */
.L_x_3407:
[----:B------:R-:W-:Y:S05]  /*11430*/  BSYNC B2 ;  /* 0x0000000000027941 */ /* 0x000fea0003800000 */
.L_x_3406:
        /* <DEDUP_REMOVED lines=94> */
.L_x_3421:
[----:B------:R-:W-:Y:S05]  /*11a20*/  BSYNC B0 ;  /* 0x0000000000007941 */ /* 0x000fea0003800000 */
.L_x_3420:
[----:B-----5:R1:W-:Y:S02]  /*11a30*/  STS.128 [R220+0x1800], R20 ;  /* 0x00180014dc007388 */ /* 0x0203e40000000c00 */
.L_x_3419:
[----:B------:R-:W-:Y:S05]  /*11a40*/  BSYNC B1 ;  /* 0x0000000000017941 */ /* 0x000fea0003800000 */
.L_x_3418:
        /* <DEDUP_REMOVED lines=92> */
.L_x_3425:
[----:B------:R-:W-:Y:S05]  /*12010*/  BSYNC B0 ;  /* 0x0000000000007941 */ /* 0x000fea0003800000 */
.L_x_3424:
[----:B-----5:R1:W-:Y:S02]  /*12020*/  STS.128 [R220+0x3800], R20 ;  /* 0x00380014dc007388 */ /* 0x0203e40000000c00 */
.L_x_3423:
[----:B------:R-:W-:Y:S05]  /*12030*/  BSYNC B1 ;  /* 0x0000000000017941 */ /* 0x000fea0003800000 */
.L_x_3422:
        /* <DEDUP_REMOVED lines=92> */
.L_x_3427:
[----:B------:R-:W-:Y:S05]  /*12600*/  BSYNC B0 ;  /* 0x0000000000007941 */ /* 0x000fea0003800000 */
.L_x_3426:
[----:B-----5:R1:W-:Y:S01]  /*12610*/  STS.128 [R220+0x5800], R20 ;  /* 0x00580014dc007388 */ /* 0x0203e20000000c00 */
[----:B------:R-:W-:Y:S05]  /*12620*/  BRA `(.L_x_3371) ;  /* 0x0000078000007947 */ /* 0x000fea0003800000 */
.L_x_3333:
        /* <DEDUP_REMOVED lines=29> */
.L_x_3429:
[----:B------:R-:W-:Y:S05]  /*12800*/  BSYNC B0 ;  /* 0x0000000000007941 */ /* 0x000fea0003800000 */
.L_x_3428:
        /* <DEDUP_REMOVED lines=29> */
.L_x_3431:
[----:B------:R-:W-:Y:S05]  /*129e0*/  BSYNC B0 ;  /* 0x0000000000007941 */ /* 0x000fea0003800000 */
.L_x_3430:
        /* <DEDUP_REMOVED lines=29> */
.L_x_3433:
[----:B------:R-:W-:Y:S05]  /*12bc0*/  BSYNC B0 ;  /* 0x0000000000007941 */ /* 0x000fea0003800000 */
.L_x_3432:
        /* <DEDUP_REMOVED lines=30> */
.L_x_3371:
[----:B------:R-:W-:Y:S05]  /*12db0*/  BSYNC B3 ;  /* 0x0000000000037941 */ /* 0x000fea0003800000 */
.L_x_3332:
        /* <DEDUP_REMOVED lines=32> */
.L_x_3436:
[----:B------:R2:W-:Y:S02]  /*12fc0*/  STS.128 [R220+0xa000], RZ ;  /* 0x00a000ffdc007388 */ /* 0x0005e40000000c00 */
.L_x_3435:
[----:B------:R-:W-:Y:S05]  /*12fd0*/  BSYNC B0 ;  /* 0x0000000000007941 */ /* 0x000fea0003800000 */
.L_x_3434:
        /* <DEDUP_REMOVED lines=31> */
.L_x_3439:
[----:B------:R1:W-:Y:S02]  /*131d0*/  STS.128 [R220+0xa800], RZ ;  /* 0x00a800ffdc007388 */ /* 0x0003e40000000c00 */
.L_x_3438:
[----:B------:R-:W-:Y:S05]  /*131e0*/  BSYNC B0 ;  /* 0x0000000000007941 */ /* 0x000fea0003800000 */
.L_x_3437:
        /* <DEDUP_REMOVED lines=33> */
.L_x_3442:
[----:B------:R1:W-:Y:S02]  /*13400*/  STS.128 [R220+0xb000], RZ ;  /* 0x00b000ffdc007388 */ /* 0x0003e40000000c00 */
.L_x_3441:
[----:B------:R-:W-:Y:S05]  /*13410*/  BSYNC B0 ;  /* 0x0000000000007941 */ /* 0x000fea0003800000 */
.L_x_3440:
        /* <DEDUP_REMOVED lines=35> */
.L_x_3444:
[----:B------:R-:W-:Y:S05]  /*13650*/  BSYNC B0 ;  /* 0x0000000000007941 */ /* 0x000fea0003800000 */
.L_x_3443:
        /* <DEDUP_REMOVED lines=37> */
.L_x_3447:
[----:B------:R1:W-:Y:S02]  /*138b0*/  STS.128 [R220+0x10000], RZ ;  /* 0x010000ffdc007388 */ /* 0x0003e40000000c00 */
.L_x_3446:
[----:B------:R-:W-:Y:S05]  /*138c0*/  BSYNC B0 ;  /* 0x0000000000007941 */ /* 0x000fea0003800000 */
.L_x_3445:
        /* <DEDUP_REMOVED lines=32> */
.L_x_3450:
[----:B------:R1:W-:Y:S02]  /*13ad0*/  STS.128 [R220+0x10800], RZ ;  /* 0x010800ffdc007388 */ /* 0x0003e40000000c00 */
.L_x_3449:
[----:B------:R-:W-:Y:S05]  /*13ae0*/  BSYNC B0 ;  /* 0x0000000000007941 */ /* 0x000fea0003800000 */
.L_x_3448:
        /* <DEDUP_REMOVED lines=34> */
.L_x_3453:
[----:B------:R1:W-:Y:S02]  /*13d10*/  STS.128 [R220+0x11000], RZ ;  /* 0x011000ffdc007388 */ /* 0x0003e40000000c00 */
.L_x_3452:
[----:B------:R-:W-:Y:S05]  /*13d20*/  BSYNC B0 ;  /* 0x0000000000007941 */ /* 0x000fea0003800000 */
.L_x_3451:
        /* <DEDUP_REMOVED lines=35> */
.L_x_3456:
[----:B------:R1:W-:Y:S02]  /*13f60*/  STS.128 [R220+0x11800], RZ ;  /* 0x011800ffdc007388 */ /* 0x0003e40000000c00 */
.L_x_3455:
[----:B------:R-:W-:Y:S05]  /*13f70*/  BSYNC B0 ;  /* 0x0000000000007941 */ /* 0x000fea0003800000 */
.L_x_3454:
        /* <DEDUP_REMOVED lines=315> */
[----:B------:R-:W-:-:S03]  /*15330*/  SEL R4, R5, R8, !P2 ;  /* 0x0000000805047207 */ /* 0x000fc60005000000 */
        /* <DEDUP_REMOVED lines=21> */
.L_x_3460:
[----:B------:R-:W2:Y:S02]  /*15490*/  LD.E R5, [R18.64+0x38] ;  /* 0x0000380612057980 */ /* 0x000ea4000c101900 */
[----:B--2---:R-:W-:-:S04]  /*154a0*/  LEA R5, -R5, RZ, 0x6 ;  /* 0x000000ff05057211 */ /* 0x004fc800078e31ff */
[----:B------:R-:W-:Y:S02]  /*154b0*/  SHF.R.S32.HI R6, RZ, 0x1f, R5 ;  /* 0x0000001fff067819 */ /* 0x000fe40000011405 */
.L_x_3461:
[----:B------:R-:W-:Y:S05]  /*154c0*/  BSYNC B0 ;  /* 0x0000000000007941 */ /* 0x000fea0003800000 */
.L_x_3459:
        /* <DEDUP_REMOVED lines=96> */
.L_x_3458:
[----:B-1234-:R-:W-:Y:S05]  /*15ad0*/  BSYNC B1 ;  /* 0x0000000000017941 */ /* 0x01efea0003800000 */
.L_x_3457:
        /* <DEDUP_REMOVED lines=68> */
[----:B------:R-:W-:Y:S02]  /*15f20*/  ISETP.GE.AND P4, PT, R2, R224, PT ;  /* 0x000000e00200720c */ /* 0x000fe40003f86270 */
        /* <DEDUP_REMOVED lines=8> */
[C---:B------:R-:W-:Y:S02]  /*15fb0*/  ISETP.GE.AND P3, PT, R14.reuse, R224, PT ;  /* 0x000000e00e00720c */ /* 0x040fe40003f66270 */
[----:B------:R-:W-:-:S02]  /*15fc0*/  ISETP.GE.OR P2, PT, R14, R225, !P2 ;  /* 0x000000e10e00720c */ /* 0x000fc40005746670 */
[----:B------:R-:W-:Y:S02]  /*15fd0*/  ISETP.GE.OR P3, PT, R14, R223, !P3 ;  /* 0x000000df0e00720c */ /* 0x000fe40005f66670 */
[----:B------:R-:W-:Y:S02]  /*15fe0*/  FMNMX.FTZ R14, R3, R48, !PT ;  /* 0x00000030030e7209 */ /* 0x000fe40007810000 */
[----:B------:R-:W-:Y:S02]  /*15ff0*/  FSEL R5, R33, -INF , !P1 ;  /* 0xff80000021057808 */ /* 0x000fe40004800000 */
[----:B------:R-:W-:Y:S01]  /*16000*/  FMNMX.FTZ R15, R49, R14, !PT ;  /* 0x0000000e310f7209 */ /* 0x000fe20007810000 */
[----:B------:R-:W-:Y:S01]  /*16010*/  LDSM.16.MT88.4 R32, [R203+0xc800] ;  /* 0x00c80000cb20783b */ /* 0x000fe20000004200 */
[----:B------:R-:W-:Y:S02]  /*16020*/  ISETP.GE.AND P1, PT, R8, R224, PT ;  /* 0x000000e00800720c */ /* 0x000fe40003f26270 */
[----:B------:R-:W-:-:S02]  /*16030*/  FMNMX.FTZ R15, R50, R15, !PT ;  /* 0x0000000f320f7209 */ /* 0x000fc40007810000 */
[----:B------:R-:W-:Y:S02]  /*16040*/  ISETP.GE.OR P1, PT, R8, R223, !P1 ;  /* 0x000000df0800720c */ /* 0x000fe40004f26670 */
[----:B------:R-:W-:Y:S02]  /*16050*/  FMNMX.FTZ R14, R6, R15, !PT ;  /* 0x0000000f060e7209 */ /* 0x000fe40007810000 */
[----:B------:R-:W-:Y:S02]  /*16060*/  IADD3 R13, R7, 0x28, RZ ;  /* 0x00000028070d7810 */ /* 0x000fe40007ffe0ff */
[----:B------:R-:W-:Y:S02]  /*16070*/  FMNMX.FTZ R15, R5, R14, !PT ;  /* 0x0000000e050f7209 */ /* 0x000fe40007810000 */
[----:B------:R-:W-:Y:S02]  /*16080*/  FMNMX.FTZ R17, R24, R25, !PT ;  /* 0x0000001918117209 */ /* 0x000fe40007810000 */
[----:B------:R-:W-:-:S02]  /*16090*/  FSEL R8, R12, -INF , !P1 ;  /* 0xff8000000c087808 */ /* 0x000fc40004800000 */
[----:B------:R-:W-:Y:S02]  /*160a0*/  FSEL R156, R156, -INF , !P6 ;  /* 0xff8000009c9c7808 */ /* 0x000fe40007000000 */
[C---:B------:R-:W-:Y:S02]  /*160b0*/  ISETP.GE.AND P1, PT, R13.reuse, R226, PT ;  /* 0x000000e20d00720c */ /* 0x040fe40003f26270 */
[C---:B------:R-:W-:Y:S02]  /*160c0*/  ISETP.GE.AND P6, PT, R13.reuse, R224, PT ;  /* 0x000000e00d00720c */ /* 0x040fe40003fc6270 */
[----:B------:R-:W-:Y:S02]  /*160d0*/  FMNMX.FTZ R15, R4, R15, !PT ;  /* 0x0000000f040f7209 */ /* 0x000fe40007810000 */
[----:B------:R-:W-:Y:S02]  /*160e0*/  FMNMX.FTZ R14, R26, R17, !PT ;  /* 0x000000111a0e7209 */ /* 0x000fe40007810000 */
[----:B------:R-:W-:-:S02]  /*160f0*/  ISETP.GE.OR P1, PT, R13, R225, !P1 ;  /* 0x000000e10d00720c */ /* 0x000fc40004f26670 */
[----:B------:R-:W-:Y:S02]  /*16100*/  ISETP.GE.OR P6, PT, R13, R223, !P6 ;  /* 0x000000df0d00720c */ /* 0x000fe400077c6670 */
[----:B------:R-:W-:Y:S02]  /*16110*/  IADD3 R13, R7, 0x29, RZ ;  /* 0x00000029070d7810 */ /* 0x000fe40007ffe0ff */
[----:B------:R-:W-:Y:S02]  /*16120*/  FMNMX.FTZ R15, R2, R15, !PT ;  /* 0x0000000f020f7209 */ /* 0x000fe40007810000 */
[----:B------:R-:W-:Y:S02]  /*16130*/  FMNMX.FTZ R14, R27, R14, !PT ;  /* 0x0000000e1b0e7209 */ /* 0x000fe40007810000 */
        /* <DEDUP_REMOVED lines=39> */
[----:B------:R-:W-:Y:S02]  /*163b0*/  ISETP.GE.AND P4, PT, R13, R224, PT ;  /* 0x000000e00d00720c */ /* 0x000fe40003f86270 */
[----:B------:R-:W-:Y:S02]  /*163c0*/  FSEL R143, R143, -INF , !P3 ;  /* 0xff8000008f8f7808 */ /* 0x000fe40005800000 */
[----:B------:R-:W-:Y:S02]  /*163d0*/  FMNMX.FTZ R14, R172, R17, !PT ;  /* 0x00000011ac0e7209 */ /* 0x000fe40007810000 */
[----:B------:R-:W-:Y:S02]  /*163e0*/  FSEL R171, R171, -INF , !P2 ;  /* 0xff800000abab7808 */ /* 0x000fe40005000000 */
[----:B------:R-:W-:-:S02]  /*163f0*/  FMNMX.FTZ R16, R170, R15, !PT ;  /* 0x0000000faa107209 */ /* 0x000fc40007810000 */
[----:B------:R-:W-:Y:S02]  /*16400*/  ISETP.GE.AND P3, PT, R12, R224, PT ;  /* 0x000000e00c00720c */ /* 0x000fe40003f66270 */
[----:B------:R-:W-:Y:S02]  /*16410*/  FMNMX.FTZ R14, R143, R14, !PT ;  /* 0x0000000e8f0e7209 */ /* 0x000fe40007810000 */
[-C--:B------:R-:W-:Y:S02]  /*16420*/  ISETP.GE.OR P4, PT, R13, R223.reuse, !P4 ;  /* 0x000000df0d00720c */ /* 0x080fe40006786670 */
[----:B------:R-:W-:Y:S01]  /*16430*/  FSEL R142, R142, -INF , !P1 ;  /* 0xff8000008e8e7808 */ /* 0x000fe20004800000 */
[----:B------:R-:W3:Y:S01]  /*16440*/  SHFL.BFLY PT, R13, R14, 0x2, 0x1f ;  /* 0x0c401f000e0d7f89 */ /* 0x000ee200000e0000 */
[----:B------:R-:W-:Y:S02]  /*16450*/  FMNMX.FTZ R15, R171, R16, !PT ;  /* 0x00000010ab0f7209 */ /* 0x000fe40007810000 */
[----:B------:R-:W-:Y:S01]  /*16460*/  ISETP.GE.OR P3, PT, R12, R223, !P3 ;  /* 0x000000df0c00720c */ /* 0x000fe20005f66670 */
[----:B-1----:R-:W-:Y:S01]  /*16470*/  LDSM.16.MT88.4 R16, [R203+0xe800] ;  /* 0x00e80000cb10783b */ /* 0x002fe20000004200 */
[----:B------:R-:W-:-:S02]  /*16480*/  ISETP.GE.AND P1, PT, R7, R224, PT ;  /* 0x000000e00700720c */ /* 0x000fc40003f26270 */
[----:B------:R-:W-:Y:S02]  /*16490*/  FSEL R141, R141, -INF , !P4 ;  /* 0xff8000008d8d7808 */ /* 0x000fe40006000000 */
[----:B------:R-:W-:Y:S02]  /*164a0*/  FMNMX.FTZ R12, R142, R15, !PT ;  /* 0x0000000f8e0c7209 */ /* 0x000fe40007810000 */
[----:B------:R-:W-:Y:S02]  /*164b0*/  ISETP.GE.OR P1, PT, R7, R223, !P1 ;  /* 0x000000df0700720c */ /* 0x000fe40004f26670 */
[----:B------:R-:W-:Y:S02]  /*164c0*/  FSEL R140, R140, -INF , !P3 ;  /* 0xff8000008c8c7808 */ /* 0x000fe40005800000 */
[----:B------:R-:W-:Y:S02]  /*164d0*/  FMNMX.FTZ R7, R141, R12, !PT ;  /* 0x0000000c8d077209 */ /* 0x000fe40007810000 */
[----:B------:R-:W-:-:S02]  /*164e0*/  FSEL R162, R162, -INF , !P1 ;  /* 0xff800000a2a27808 */ /* 0x000fc40004800000 */
        /* <DEDUP_REMOVED lines=329> */
.L_x_3464:
[----:B------:R-:W-:Y:S02]  /*17980*/  ULDC.64 UR4, c[0x0][0x118] ;  /* 0x0000460000047ab9 */ /* 0x000fe40000000a00 */
[----:B------:R-:W2:Y:S02]  /*17990*/  LD.E R5, [R230.64+0x40] ;  /* 0x00004004e6057980 */ /* 0x000ea4000c101900 */
[----:B--2---:R-:W-:-:S04]  /*179a0*/  LEA R5, -R5, RZ, 0x6 ;  /* 0x000000ff05057211 */ /* 0x004fc800078e31ff */
[----:B------:R-:W-:Y:S02]  /*179b0*/  SHF.R.S32.HI R2, RZ, 0x1f, R5 ;  /* 0x0000001fff027819 */ /* 0x000fe40000011405 */
.L_x_3465:
[----:B------:R-:W-:Y:S05]  /*179c0*/  BSYNC B0 ;  /* 0x0000000000007941 */ /* 0x000fea0003800000 */
.L_x_3463:
        /* <DEDUP_REMOVED lines=96> */
[----:B--2---:R-:W-:Y:S04]  /*17fd0*/  LDSM.16.M88.4 R4, [R199] ;  /* 0x00000000c704783b */ /* 0x004fe80000000200 */
[----:B------:R-:W-:Y:S04]  /*17fe0*/  LDSM.16.M88.4 R152, [R198] ;  /* 0x00000000c698783b */ /* 0x000fe80000000200 */
[----:B------:R-:W2:Y:S04]  /*17ff0*/  LD.E R2, [R230.64+0x18c] ;  /* 0x00018c04e6027980 */ /* 0x000ea8000c101900 */
[----:B------:R-:W4:Y:S04]  /*18000*/  LDSM.16.M88.4 R136, [R200+0x6800] ;  /* 0x00680000c888783b */ /* 0x000f280000000200 */
[----:B------:R-:W4:Y:S04]  /*18010*/  LDSM.16.M88.4 R156, [R200+0x7000] ;  /* 0x00700000c89c783b */ /* 0x000f280000000200 */
[----:B------:R-:W4:Y:S04]  /*18020*/  LDSM.16.M88.4 R28, [R200+0x7800] ;  /* 0x00780000c81c783b */ /* 0x000f280000000200 */
[----:B-1----:R-:W-:Y:S04]  /*18030*/  LDSM.16.M88.4 R20, [R197] ;  /* 0x00000000c514783b */ /* 0x002fe80000000200 */
[----:B------:R-:W1:Y:S04]  /*18040*/  LDSM.16.M88.4 R148, [R195+0x6000] ;  /* 0x00600000c394783b */ /* 0x000e680000000200 */
[----:B---3--:R-:W3:Y:S01]  /*18050*/  LDSM.16.M88.4 R8, [R194] ;  /* 0x00000000c208783b */ /* 0x008ee20000000200 */
[C---:B-----5:R-:W-:Y:S03]  /*18060*/  HMMA.16816.F32.BF16 R16, R176.reuse, R12, RZ ;  /* 0x0000000cb010723c */ /* 0x060fe600000418ff */
[----:B------:R-:W5:Y:S04]  /*18070*/  LDSM.16.M88.4 R32, [R193] ;  /* 0x00000000c120783b */ /* 0x000f680000000200 */
[----:B------:R-:W1:Y:S01]  /*18080*/  LDSM.16.M88.4 R24, [R192] ;  /* 0x00000000c018783b */ /* 0x000e620000000200 */
[C---:B------:R-:W-:Y:S03]  /*18090*/  HMMA.16816.F32.BF16 R12, R176.reuse, R14, RZ ;  /* 0x0000000eb00c723c */ /* 0x040fe600000418ff */
[----:B------:R-:W-:Y:S04]  /*180a0*/  LDSM.16.M88.4 R144, [R196] ;  /* 0x00000000c490783b */ /* 0x000fe80000000200 */
[----:B------:R-:W1:Y:S01]  /*180b0*/  LDSM.16.M88.4 R180, [R191] ;  /* 0x00000000bfb4783b */ /* 0x000e620000000200 */
[----:B----4-:R-:W-:Y:S03]  /*180c0*/  HMMA.16816.F32.BF16 R140, R176, R136, RZ ;  /* 0x00000088b08c723c */ /* 0x010fe600000418ff */
[----:B------:R-:W4:Y:S04]  /*180d0*/  LDSM.16.M88.4 R172, [R195+0x6800] ;  /* 0x00680000c3ac783b */ /* 0x000f280000000200 */
[----:B------:R-:W1:Y:S01]  /*180e0*/  LDSM.16.M88.4 R168, [R195+0x7000] ;  /* 0x00700000c3a8783b */ /* 0x000e620000000200 */
[C---:B------:R-:W-:Y:S03]  /*180f0*/  HMMA.16816.F32.BF16 R16, R4.reuse, R152, R16 ;  /* 0x000000980410723c */ /* 0x040fe60000041810 */
[----:B------:R-:W-:Y:S04]  /*18100*/  LDSM.16.M88.4 R164, [R200+0x8000] ;  /* 0x00800000c8a4783b */ /* 0x000fe80000000200 */
[----:B------:R-:W-:Y:S01]  /*18110*/  LDSM.16.M88.4 R236, [R190] ;  /* 0x00000000beec783b */ /* 0x000fe20000000200 */
[----:B------:R-:W-:Y:S03]  /*18120*/  HMMA.16816.F32.BF16 R12, R4, R154, R12 ;  /* 0x0000009a040c723c */ /* 0x000fe6000004180c */
[----:B------:R-:W-:Y:S01]  /*18130*/  LDSM.16.M88.4 R232, [R195+0x8000] ;  /* 0x00800000c3e8783b */ /* 0x000fe20000000200 */
[----:B------:R-:W-:-:S03]  /*18140*/  IMAD R0, R221, 0x40, R0 ;  /* 0x00000040dd007824 */ /* 0x000fc600078e0200 */
[----:B------:R-:W0:Y:S01]  /*18150*/  LDGDEPBAR ;  /* 0x00000000000079af */ /* 0x000e220000000000 */
[C---:B------:R-:W-:Y:S08]  /*18160*/  HMMA.16816.F32.BF16 R136, R176.reuse, R138, RZ ;  /* 0x0000008ab088723c */ /* 0x040ff000000418ff */
[C---:B------:R-:W-:Y:S08]  /*18170*/  HMMA.16816.F32.BF16 R160, R176.reuse, R156, RZ ;  /* 0x0000009cb0a0723c */ /* 0x040ff000000418ff */
[C---:B------:R-:W-:Y:S08]  /*18180*/  HMMA.16816.F32.BF16 R156, R176.reuse, R158, RZ ;  /* 0x0000009eb09c723c */ /* 0x040ff000000418ff */
[C---:B------:R-:W-:Y:S08]  /*18190*/  HMMA.16816.F32.BF16 R152, R176.reuse, R28, RZ ;  /* 0x0000001cb098723c */ /* 0x040ff000000418ff */
[----:B------:R-:W-:Y:S01]  /*181a0*/  HMMA.16816.F32.BF16 R176, R176, R30, RZ ;  /* 0x0000001eb0b0723c */ /* 0x000fe200000418ff */
[----:B------:R-:W4:Y:S07]  /*181b0*/  LDSM.16.M88.4 R28, [R195+0x7800] ;  /* 0x00780000c31c783b */ /* 0x000f2e0000000200 */
[C---:B-1----:R-:W-:Y:S08]  /*181c0*/  HMMA.16816.F32.BF16 R16, R20.reuse, R148, R16 ;  /* 0x000000941410723c */ /* 0x042ff00000041810 */
[----:B------:R-:W-:Y:S01]  /*181d0*/  HMMA.16816.F32.BF16 R12, R20, R150, R12 ;  /* 0x00000096140c723c */ /* 0x000fe2000004180c */
[----:B------:R-:W-:Y:S07]  /*181e0*/  LDSM.16.M88.4 R148, [R191+0x1800] ;  /* 0x00180000bf94783b */ /* 0x000fee0000000200 */
[C---:B---3--:R-:W-:Y:S08]  /*181f0*/  HMMA.16816.F32.BF16 R140, R4.reuse, R8, R140 ;  /* 0x00000008048c723c */ /* 0x048ff0000004188c */
[C---:B------:R-:W-:Y:S01]  /*18200*/  HMMA.16816.F32.BF16 R136, R4.reuse, R10, R136 ;  /* 0x0000000a0488723c */ /* 0x040fe20000041888 */
[----:B------:R-:W1:Y:S07]  /*18210*/  LDSM.16.M88.4 R8, [R201+0x2000] ;  /* 0x00200000c908783b */ /* 0x000e6e0000000200 */
[C---:B-----5:R-:W-:Y:S08]  /*18220*/  HMMA.16816.F32.BF16 R160, R4.reuse, R32, R160 ;  /* 0x0000002004a0723c */ /* 0x060ff000000418a0 */
[C---:B------:R-:W-:Y:S01]  /*18230*/  HMMA.16816.F32.BF16 R156, R4.reuse, R34, R156 ;  /* 0x00000022049c723c */ /* 0x040fe2000004189c */
[----:B------:R-:W3:Y:S07]  /*18240*/  LDSM.16.M88.4 R32, [R191+0x800] ;  /* 0x00080000bf20783b */ /* 0x000eee0000000200 */
[C---:B------:R-:W-:Y:S08]  /*18250*/  HMMA.16816.F32.BF16 R152, R4.reuse, R24, R152 ;  /* 0x000000180498723c */ /* 0x040ff00000041898 */
[----:B------:R-:W-:Y:S01]  /*18260*/  HMMA.16816.F32.BF16 R176, R4, R26, R176 ;  /* 0x0000001a04b0723c */ /* 0x000fe200000418b0 */
[----:B------:R-:W5:Y:S04]  /*18270*/  LDSM.16.M88.4 R4, [R191+0x1000] ;  /* 0x00100000bf04783b */ /* 0x000f680000000200 */
[----:B------:R-:W1:Y:S03]  /*18280*/  LDSM.16.M88.4 R24, [R199+0x2000] ;  /* 0x00200000c718783b */ /* 0x000e660000000200 */
[C---:B------:R-:W-:Y:S08]  /*18290*/  HMMA.16816.F32.BF16 R16, R144.reuse, R180, R16 ;  /* 0x000000b49010723c */ /* 0x040ff00000041810 */
[----:B------:R-:W-:Y:S01]  /*182a0*/  HMMA.16816.F32.BF16 R12, R144, R182, R12 ;  /* 0x000000b6900c723c */ /* 0x000fe2000004180c */
[----:B------:R-:W-:Y:S07]  /*182b0*/  LDSM.16.M88.4 R180, [R197+0x2000] ;  /* 0x00200000c5b4783b */ /* 0x000fee0000000200 */
[C---:B----4-:R-:W-:Y:S08]  /*182c0*/  HMMA.16816.F32.BF16 R140, R20.reuse, R172, R140 ;  /* 0x000000ac148c723c */ /* 0x050ff0000004188c */
[C---:B------:R-:W-:Y:S01]  /*182d0*/  HMMA.16816.F32.BF16 R136, R20.reuse, R174, R136 ;  /* 0x000000ae1488723c */ /* 0x040fe20000041888 */
[----:B------:R-:W-:Y:S07]  /*182e0*/  LDSM.16.M88.4 R172, [R196+0x2000] ;  /* 0x00200000c4ac783b */ /* 0x000fee0000000200 */
[C---:B------:R-:W-:Y:S08]  /*182f0*/  HMMA.16816.F32.BF16 R160, R20.reuse, R168, R160 ;  /* 0x000000a814a0723c */ /* 0x040ff000000418a0 */
[C---:B------:R-:W-:Y:S01]  /*18300*/  HMMA.16816.F32.BF16 R156, R20.reuse, R170, R156 ;  /* 0x000000aa149c723c */ /* 0x040fe2000004189c */
[----:B------:R-:W-:Y:S07]  /*18310*/  LDSM.16.M88.4 R168, [R191+0x2000] ;  /* 0x00200000bfa8783b */ /* 0x000fee0000000200 */
[C---:B------:R-:W-:Y:S08]  /*18320*/  HMMA.16816.F32.BF16 R152, R20.reuse, R28, R152 ;  /* 0x0000001c1498723c */ /* 0x040ff00000041898 */
[----:B------:R-:W-:Y:S01]  /*18330*/  HMMA.16816.F32.BF16 R176, R20, R30, R176 ;  /* 0x0000001e14b0723c */ /* 0x000fe200000418b0 */
[----:B------:R-:W4:Y:S04]  /*18340*/  LDSM.16.M88.4 R28, [R200+0x8800] ;  /* 0x00880000c81c783b */ /* 0x000f280000000200 */
[----:B------:R-:W2:Y:S03]  /*18350*/  LDSM.16.M88.4 R20, [R200+0x9000] ;  /* 0x00900000c814783b */ /* 0x000ea60000000200 */
[C---:B-1----:R-:W-:Y:S08]  /*18360*/  HMMA.16816.F32.BF16 R16, R8.reuse, R164, R16 ;  /* 0x000000a40810723c */ /* 0x042ff00000041810 */
[----:B------:R-:W-:Y:S01]  /*18370*/  HMMA.16816.F32.BF16 R12, R8, R166, R12 ;  /* 0x000000a6080c723c */ /* 0x000fe2000004180c */
[----:B------:R-:W-:Y:S07]  /*18380*/  LDSM.16.M88.4 R164, [R188] ;  /* 0x00000000bca4783b */ /* 0x000fee0000000200 */
[C---:B---3--:R-:W-:Y:S08]  /*18390*/  HMMA.16816.F32.BF16 R140, R144.reuse, R32, R140 ;  /* 0x00000020908c723c */ /* 0x048ff0000004188c */
[C---:B------:R-:W-:Y:S01]  /*183a0*/  HMMA.16816.F32.BF16 R136, R144.reuse, R34, R136 ;  /* 0x000000229088723c */ /* 0x040fe20000041888 */
[----:B------:R-:W-:Y:S07]  /*183b0*/  LDSM.16.M88.4 R32, [R200+0x9800] ;  /* 0x00980000c820783b */ /* 0x000fee0000000200 */
[C---:B-----5:R-:W-:Y:S08]  /*183c0*/  HMMA.16816.F32.BF16 R160, R144.reuse, R4, R160 ;  /* 0x0000000490a0723c */ /* 0x060ff000000418a0 */
[----:B------:R-:W-:Y:S01]  /*183d0*/  HMMA.16816.F32.BF16 R156, R144, R6, R156 ;  /* 0x00000006909c723c */ /* 0x000fe2000004189c */
[----:B------:R-:W1:Y:S07]  /*183e0*/  LDSM.16.M88.4 R4, [R189] ;  /* 0x00000000bd04783b */ /* 0x000e6e0000000200 */
[C---:B------:R-:W-:Y:S08]  /*183f0*/  HMMA.16816.F32.BF16 R16, R24.reuse, R236, R16 ;  /* 0x000000ec1810723c */ /* 0x040ff00000041810 */
[----:B------:R-:W-:Y:S01]  /*18400*/  HMMA.16816.F32.BF16 R12, R24, R238, R12 ;  /* 0x000000ee180c723c */ /* 0x000fe2000004180c */
[----:B------:R-:W-:Y:S07]  /*18410*/  LDSM.16.M88.4 R236, [R195+0x9800] ;  /* 0x00980000c3ec783b */ /* 0x000fee0000000200 */
[C---:B----4-:R-:W-:Y:S08]  /*18420*/  HMMA.16816.F32.BF16 R140, R8.reuse, R28, R140 ;  /* 0x0000001c088c723c */ /* 0x050ff0000004188c */
[----:B------:R-:W-:Y:S01]  /*18430*/  HMMA.16816.F32.BF16 R136, R8, R30, R136 ;  /* 0x0000001e0888723c */ /* 0x000fe20000041888 */
[----:B------:R-:W-:Y:S07]  /*18440*/  LDSM.16.M88.4 R28, [R200+0xa000] ;  /* 0x00a00000c81c783b */ /* 0x000fee0000000200 */
[C---:B------:R-:W-:Y:S08]  /*18450*/  HMMA.16816.F32.BF16 R152, R144.reuse, R148, R152 ;  /* 0x000000949098723c */ /* 0x040ff00000041898 */
[----:B------:R-:W-:Y:S01]  /*18460*/  HMMA.16816.F32.BF16 R176, R144, R150, R176 ;  /* 0x0000009690b0723c */ /* 0x000fe200000418b0 */
[----:B------:R-:W-:Y:S04]  /*18470*/  LDSM.16.M88.4 R144, [R187] ;  /* 0x00000000bb90783b */ /* 0x000fe80000000200 */
[----:B------:R-:W-:Y:S03]  /*18480*/  LDSM.16.M88.4 R148, [R201+0x4000] ;  /* 0x00400000c994783b */ /* 0x000fe60000000200 */
[C---:B--2---:R-:W-:Y:S08]  /*18490*/  HMMA.16816.F32.BF16 R160, R8.reuse, R20, R160 ;  /* 0x0000001408a0723c */ /* 0x044ff000000418a0 */
[----:B------:R-:W-:Y:S01]  /*184a0*/  HMMA.16816.F32.BF16 R156, R8, R22, R156 ;  /* 0x00000016089c723c */ /* 0x000fe2000004189c */
[----:B------:R-:W2:Y:S07]  /*184b0*/  LDSM.16.M88.4 R20, [R195+0x8800] ;  /* 0x00880000c314783b */ /* 0x000eae0000000200 */
[C---:B------:R-:W-:Y:S08]  /*184c0*/  HMMA.16816.F32.BF16 R16, R180.reuse, R232, R16 ;  /* 0x000000e8b410723c */ /* 0x040ff00000041810 */
[----:B------:R-:W-:Y:S01]  /*184d0*/  HMMA.16816.F32.BF16 R12, R180, R234, R12 ;  /* 0x000000eab40c723c */ /* 0x000fe2000004180c */
[----:B------:R-:W-:Y:S07]  /*184e0*/  LDSM.16.M88.4 R232, [R186] ;  /* 0x00000000bae8783b */ /* 0x000fee0000000200 */
[C---:B-1----:R-:W-:Y:S08]  /*184f0*/  HMMA.16816.F32.BF16 R140, R24.reuse, R4, R140 ;  /* 0x00000004188c723c */ /* 0x042ff0000004188c */
[----:B------:R-:W-:Y:S01]  /*18500*/  HMMA.16816.F32.BF16 R136, R24, R6, R136 ;  /* 0x000000061888723c */ /* 0x000fe20000041888 */
[----:B------:R-:W1:Y:S07]  /*18510*/  LDSM.16.M88.4 R4, [R191+0x2800] ;  /* 0x00280000bf04783b */ /* 0x000e6e0000000200 */
[C---:B------:R-:W-:Y:S08]  /*18520*/  HMMA.16816.F32.BF16 R152, R8.reuse, R32, R152 ;  /* 0x000000200898723c */ /* 0x040ff00000041898 */
[----:B------:R-:W-:Y:S01]  /*18530*/  HMMA.16816.F32.BF16 R176, R8, R34, R176 ;  /* 0x0000002208b0723c */ /* 0x000fe200000418b0 */
[----:B------:R-:W3:Y:S04]  /*18540*/  LDSM.16.M88.4 R8, [R195+0x9000] ;  /* 0x00900000c308783b */ /* 0x000ee80000000200 */
[----:B------:R-:W4:Y:S03]  /*18550*/  LDSM.16.M88.4 R32, [R199+0x4000] ;  /* 0x00400000c720783b */ /* 0x000f260000000200 */
[C---:B------:R-:W-:Y:S08]  /*18560*/  HMMA.16816.F32.BF16 R16, R172.reuse, R168, R16 ;  /* 0x000000a8ac10723c */ /* 0x040ff00000041810 */
[----:B------:R-:W-:Y:S01]  /*18570*/  HMMA.16816.F32.BF16 R12, R172, R170, R12 ;  /* 0x000000aaac0c723c */ /* 0x000fe2000004180c */
[----:B------:R-:W-:Y:S07]  /*18580*/  LDSM.16.M88.4 R168, [R191+0x3000] ;  /* 0x00300000bfa8783b */ /* 0x000fee0000000200 */
[----:B--2---:R-:W-:Y:S08]  /*18590*/  HMMA.16816.F32.BF16 R140, R180, R20, R140 ;  /* 0x00000014b48c723c */ /* 0x004ff0000004188c */
[C---:B------:R-:W-:Y:S08]  /*185a0*/  HMMA.16816.F32.BF16 R160, R24.reuse, R164, R160 ;  /* 0x000000a418a0723c */ /* 0x040ff000000418a0 */
[----:B------:R-:W-:Y:S01]  /*185b0*/  HMMA.16816.F32.BF16 R156, R24, R166, R156 ;  /* 0x000000a6189c723c */ /* 0x000fe2000004189c */
[----:B------:R-:W-:Y:S07]  /*185c0*/  LDSM.16.M88.4 R164, [R191+0x3800] ;  /* 0x00380000bfa4783b */ /* 0x000fee0000000200 */
[----:B------:R-:W-:Y:S01]  /*185d0*/  HMMA.16816.F32.BF16 R136, R180, R22, R136 ;  /* 0x00000016b488723c */ /* 0x000fe20000041888 */
[----:B------:R-:W-:Y:S07]  /*185e0*/  LDSM.16.M88.4 R20, [R195+0xa000] ;  /* 0x00a00000c314783b */ /* 0x000fee0000000200 */
[C---:B------:R-:W-:Y:S08]  /*185f0*/  HMMA.16816.F32.BF16 R152, R24.reuse, R144, R152 ;  /* 0x000000901898723c */ /* 0x040ff00000041898 */
[----:B------:R-:W-:Y:S01]  /*18600*/  HMMA.16816.F32.BF16 R176, R24, R146, R176 ;  /* 0x0000009218b0723c */ /* 0x000fe200000418b0 */
[----:B------:R-:W2:Y:S04]  /*18610*/  LDSM.16.M88.4 R144, [R200+0xa800] ;  /* 0x00a80000c890783b */ /* 0x000ea80000000200 */
[----:B------:R-:W5:Y:S03]  /*18620*/  LDSM.16.M88.4 R24, [R197+0x4000] ;  /* 0x00400000c518783b */ /* 0x000f660000000200 */
[C---:B------:R-:W-:Y:S08]  /*18630*/  HMMA.16816.F32.BF16 R16, R148.reuse, R28, R16 ;  /* 0x0000001c9410723c */ /* 0x040ff00000041810 */
[----:B------:R-:W-:Y:S01]  /*18640*/  HMMA.16816.F32.BF16 R12, R148, R30, R12 ;  /* 0x0000001e940c723c */ /* 0x000fe2000004180c */
[----:B------:R-:W2:Y:S07]  /*18650*/  LDSM.16.M88.4 R28, [R185] ;  /* 0x00000000b91c783b */ /* 0x000eae0000000200 */
[----:B-1----:R-:W-:Y:S08]  /*18660*/  HMMA.16816.F32.BF16 R140, R172, R4, R140 ;  /* 0x00000004ac8c723c */ /* 0x002ff0000004188c */
[C---:B---3--:R-:W-:Y:S08]  /*18670*/  HMMA.16816.F32.BF16 R160, R180.reuse, R8, R160 ;  /* 0x00000008b4a0723c */ /* 0x048ff000000418a0 */
[----:B------:R-:W-:Y:S01]  /*18680*/  HMMA.16816.F32.BF16 R156, R180, R10, R156 ;  /* 0x0000000ab49c723c */ /* 0x000fe2000004189c */
[----:B------:R-:W-:Y:S07]  /*18690*/  LDSM.16.M88.4 R8, [R196+0x4000] ;  /* 0x00400000c408783b */ /* 0x000fee0000000200 */
[----:B------:R-:W-:Y:S01]  /*186a0*/  HMMA.16816.F32.BF16 R136, R172, R6, R136 ;  /* 0x00000006ac88723c */ /* 0x000fe20000041888 */
[----:B------:R-:W1:Y:S07]  /*186b0*/  LDSM.16.M88.4 R4, [R191+0x4000] ;  /* 0x00400000bf04783b */ /* 0x000e6e0000000200 */
[C---:B----4-:R-:W-:Y:S08]  /*186c0*/  HMMA.16816.F32.BF16 R16, R32.reuse, R232, R16 ;  /* 0x000000e82010723c */ /* 0x050ff00000041810 */
[----:B------:R-:W-:Y:S08]  /*186d0*/  HMMA.16816.F32.BF16 R12, R32, R234, R12 ;  /* 0x000000ea200c723c */ /* 0x000ff0000004180c */
[----:B--2---:R-:W-:Y:S08]  /*186e0*/  HMMA.16816.F32.BF16 R140, R148, R144, R140 ;  /* 0x00000090948c723c */ /* 0x004ff0000004188c */
[C---:B------:R-:W-:Y:S08]  /*186f0*/  HMMA.16816.F32.BF16 R152, R180.reuse, R236, R152 ;  /* 0x000000ecb498723c */ /* 0x040ff00000041898 */
[----:B------:R-:W-:Y:S08]  /*18700*/  HMMA.16816.F32.BF16 R176, R180, R238, R176 ;  /* 0x000000eeb4b0723c */ /* 0x000ff000000418b0 */
[C---:B------:R-:W-:Y:S08]  /*18710*/  HMMA.16816.F32.BF16 R160, R172.reuse, R168, R160 ;  /* 0x000000a8aca0723c */ /* 0x040ff000000418a0 */
[----:B------:R-:W-:Y:S01]  /*18720*/  HMMA.16816.F32.BF16 R156, R172, R170, R156 ;  /* 0x000000aaac9c723c */ /* 0x000fe2000004189c */
[----:B------:R-:W2:Y:S07]  /*18730*/  LDSM.16.M88.4 R168, [R200+0xb000] ;  /* 0x00b00000c8a8783b */ /* 0x000eae0000000200 */
[----:B------:R-:W-:Y:S01]  /*18740*/  HMMA.16816.F32.BF16 R144, R148, R146, R136 ;  /* 0x000000929490723c */ /* 0x000fe20000041888 */
[----:B------:R-:W3:Y:S07]  /*18750*/  LDSM.16.M88.4 R136, [R195+0xa800] ;  /* 0x00a80000c388783b */ /* 0x000eee0000000200 */
[C---:B-----5:R-:W-:Y:S08]  /*18760*/  HMMA.16816.F32.BF16 R16, R24.reuse, R20, R16 ;  /* 0x000000141810723c */ /* 0x060ff00000041810 */
[----:B------:R-:W-:Y:S01]  /*18770*/  HMMA.16816.F32.BF16 R12, R24, R22, R12 ;  /* 0x00000016180c723c */ /* 0x000fe2000004180c */
[----:B------:R-:W4:Y:S07]  /*18780*/  LDSM.16.M88.4 R20, [R200+0xb800] ;  /* 0x00b80000c814783b */ /* 0x000f2e0000000200 */
[C---:B------:R-:W-:Y:S08]  /*18790*/  HMMA.16816.F32.BF16 R152, R172.reuse, R164, R152 ;  /* 0x000000a4ac98723c */ /* 0x040ff00000041898 */
[----:B------:R-:W-:Y:S01]  /*187a0*/  HMMA.16816.F32.BF16 R176, R172, R166, R176 ;  /* 0x000000a6acb0723c */ /* 0x000fe200000418b0 */
[----:B------:R-:W5:Y:S07]  /*187b0*/  LDSM.16.M88.4 R164, [R184] ;  /* 0x00000000b8a4783b */ /* 0x000f6e0000000200 */
[C---:B------:R-:W-:Y:S08]  /*187c0*/  HMMA.16816.F32.BF16 R140, R32.reuse, R28, R140 ;  /* 0x0000001c208c723c */ /* 0x040ff0000004188c */
[----:B------:R-:W-:Y:S01]  /*187d0*/  HMMA.16816.F32.BF16 R144, R32, R30, R144 ;  /* 0x0000001e2090723c */ /* 0x000fe20000041890 */
[----:B------:R-:W4:Y:S07]  /*187e0*/  LDSM.16.M88.4 R28, [R191+0x4800] ;  /* 0x00480000bf1c783b */ /* 0x000f2e0000000200 */
[C---:B-1----:R-:W-:Y:S08]  /*187f0*/  HMMA.16816.F32.BF16 R16, R8.reuse, R4, R16 ;  /* 0x000000040810723c */ /* 0x042ff00000041810 */
[----:B------:R-:W-:Y:S01]  /*18800*/  HMMA.16816.F32.BF16 R12, R8, R6, R12 ;  /* 0x00000006080c723c */ /* 0x000fe2000004180c */
[----:B------:R-:W1:Y:S07]  /*18810*/  LDSM.16.M88.4 R4, [R135] ;  /* 0x000000008704783b */ /* 0x000e6e0000000200 */
[C---:B--2---:R-:W-:Y:S08]  /*18820*/  HMMA.16816.F32.BF16 R156, R148.reuse, R170, R156 ;  /* 0x000000aa949c723c */ /* 0x044ff0000004189c */
[----:B------:R-:W-:Y:S08]  /*18830*/  HMMA.16816.F32.BF16 R160, R148, R168, R160 ;  /* 0x000000a894a0723c */ /* 0x000ff000000418a0 */
[C---:B---3--:R-:W-:Y:S08]  /*18840*/  HMMA.16816.F32.BF16 R140, R24.reuse, R136, R140 ;  /* 0x00000088188c723c */ /* 0x048ff0000004188c */
[----:B------:R-:W-:Y:S01]  /*18850*/  HMMA.16816.F32.BF16 R144, R24, R138, R144 ;  /* 0x0000008a1890723c */ /* 0x000fe20000041890 */
[----:B------:R-:W2:Y:S01]  /*18860*/  LDSM.16.M88.4 R136, [R195+0xb000] ;  /* 0x00b00000c388783b */ /* 0x000ea20000000200 */
[----:B------:R-:W-:-:S02]  /*18870*/  FMUL.FTZ R16, R16, R2 ;  /* 0x0000000210107220 */ /* 0x000fc40000410000 */
[----:B------:R-:W-:-:S04]  /*18880*/  FMUL.FTZ R17, R17, R2 ;  /* 0x0000000211117220 */ /* 0x000fc80000410000 */
[----:B----4-:R-:W-:Y:S01]  /*18890*/  HMMA.16816.F32.BF16 R152, R148, R20, R152 ;  /* 0x000000149498723c */ /* 0x010fe20000041898 */
[----:B------:R-:W3:Y:S01]  /*188a0*/  MUFU.TANH R133, R16 ;  /* 0x0000001000857308 */ /* 0x000ee20000002400 */
[----:B------:R-:W-:-:S05]  /*188b0*/  FMUL.FTZ R134, R19, R2 ;  /* 0x0000000213867220 */ /* 0x000fca0000410000 */
[-C--:B------:R-:W-:Y:S02]  /*188c0*/  FMUL.FTZ R21, R18, R2.reuse ;  /* 0x0000000212157220 */ /* 0x080fe40000410000 */
[----:B------:R4:W1:Y:S01]  /*188d0*/  MUFU.TANH R20, R17 ;  /* 0x0000001100147308 */ /* 0x0008620000002400 */
[----:B-----5:R-:W-:Y:S08]  /*188e0*/  HMMA.16816.F32.BF16 R156, R32, R166, R156 ;  /* 0x000000a6209c723c */ /* 0x020ff0000004189c */
[----:B------:R-:W-:Y:S01]  /*188f0*/  HMMA.16816.F32.BF16 R176, R148, R22, R176 ;  /* 0x0000001694b0723c */ /* 0x000fe200000418b0 */
[----:B----4-:R-:W4:Y:S07]  /*18900*/  LDSM.16.M88.4 R16, [R195+0xb800] ;  /* 0x00b80000c310783b */ /* 0x010f2e0000000200 */
[----:B------:R-:W-:Y:S08]  /*18910*/  HMMA.16816.F32.BF16 R160, R32, R164, R160 ;  /* 0x000000a420a0723c */ /* 0x000ff000000418a0 */
[C---:B------:R-:W-:Y:S08]  /*18920*/  HMMA.16816.F32.BF16 R140, R8.reuse, R28, R140 ;  /* 0x0000001c088c723c */ /* 0x040ff0000004188c */
[----:B------:R-:W-:Y:S01]  /*18930*/  HMMA.16816.F32.BF16 R144, R8, R30, R144 ;  /* 0x0000001e0890723c */ /* 0x000fe20000041890 */
[----:B------:R-:W5:Y:S07]  /*18940*/  LDSM.16.M88.4 R28, [R191+0x5000] ;  /* 0x00500000bf1c783b */ /* 0x000f6e0000000200 */
[----:B-1----:R-:W-:Y:S01]  /*18950*/  HMMA.16816.F32.BF16 R152, R32, R4, R152 ;  /* 0x000000042098723c */ /* 0x002fe20000041898 */
[----:B------:R-:W-:-:S07]  /*18960*/  FMUL.FTZ R12, R12, R2 ;  /* 0x000000020c0c7220 */ /* 0x000fce0000410000 */
[----:B--2---:R-:W-:Y:S08]  /*18970*/  HMMA.16816.F32.BF16 R156, R24, R138, R156 ;  /* 0x0000008a189c723c */ /* 0x004ff0000004189c */
[----:B------:R-:W-:Y:S01]  /*18980*/  HMMA.16816.F32.BF16 R176, R32, R6, R176 ;  /* 0x0000000620b0723c */ /* 0x000fe200000418b0 */
[----:B------:R-:W1:Y:S07]  /*18990*/  LDSM.16.M88.4 R4, [R191+0x5800] ;  /* 0x00580000bf04783b */ /* 0x000e6e0000000200 */
[----:B------:R-:W-:Y:S01]  /*189a0*/  HMMA.16816.F32.BF16 R160, R24, R136, R160 ;  /* 0x0000008818a0723c */ /* 0x000fe200000418a0 */
[----:B------:R-:W2:Y:S01]  /*189b0*/  MUFU.TANH R12, R12 ;  /* 0x0000000c000c7308 */ /* 0x000ea20000002400 */
[----:B------:R-:W-:Y:S01]  /*189c0*/  ISETP.GE.AND P6, PT, R0, R226, PT ;  /* 0x000000e20000720c */ /* 0x000fe20003fc6270 */
[----:B------:R-:W-:Y:S01]  /*189d0*/  FMUL.FTZ R13, R13, R2 ;  /* 0x000000020d0d7220 */ /* 0x000fe20000410000 */
[----:B------:R-:W-:-:S04]  /*189e0*/  DEPBAR.LE SB0, 0x0 ;  /* 0x000080000000791a */ /* 0x000fc80000000000 */
[----:B----4-:R-:W-:Y:S01]  /*189f0*/  HMMA.16816.F32.BF16 R152, R24, R16, R152 ;  /* 0x000000101898723c */ /* 0x010fe20000041898 */
[C---:B------:R-:W-:Y:S01]  /*18a00*/  ISETP.GE.OR P6, PT, R0.reuse, R225, !P6 ;  /* 0x000000e10000720c */ /* 0x040fe200077c6670 */
[----:B------:R-:W4:Y:S05]  /*18a10*/  MUFU.TANH R13, R13 ;  /* 0x0000000d000d7308 */ /* 0x000f2a0000002400 */
[C---:B------:R-:W-:Y:S02]  /*18a20*/  IADD3 R16, R0.reuse, 0x1, RZ ;  /* 0x0000000100107810 */ /* 0x040fe40007ffe0ff */
[----:B------:R-:W-:Y:S01]  /*18a30*/  IADD3 R17, R0, 0x8, RZ ;  /* 0x0000000800117810 */ /* 0x000fe20007ffe0ff */
[----:B------:R-:W1:Y:S01]  /*18a40*/  MUFU.TANH R21, R21 ;  /* 0x0000001500157308 */ /* 0x000e620000002400 */
[----:B------:R-:W-:-:S02]  /*18a50*/  ISETP.GE.AND P2, PT, R16, R226, PT ;  /* 0x000000e21000720c */ /* 0x000fc40003f46270 */
[----:B------:R-:W-:Y:S02]  /*18a60*/  ISETP.GE.AND P5, PT, R17, R226, PT ;  /* 0x000000e21100720c */ /* 0x000fe40003fa6270 */
[----:B---3--:R-:W-:-:S03]  /*18a70*/  FSEL R133, R133, -INF , !P6 ;  /* 0xff80000085857808 */ /* 0x008fc60007000000 */
[----:B------:R-:W3:Y:S01]  /*18a80*/  MUFU.TANH R134, R134 ;  /* 0x0000008600867308 */ /* 0x000ee20000002400 */
[----:B------:R-:W-:Y:S01]  /*18a90*/  ISETP.GE.AND P1, PT, R16, R224, PT ;  /* 0x000000e01000720c */ /* 0x000fe20003f26270 */
[----:B------:R-:W-:Y:S01]  /*18aa0*/  FMUL.FTZ R14, R14, R2 ;  /* 0x000000020e0e7220 */ /* 0x000fe20000410000 */
[----:B------:R-:W-:Y:S01]  /*18ab0*/  ISETP.GE.AND P6, PT, R17, R224, PT ;  /* 0x000000e01100720c */ /* 0x000fe20003fc6270 */
[----:B------:R-:W-:Y:S01]  /*18ac0*/  FMUL.FTZ R15, R15, R2 ;  /* 0x000000020f0f7220 */ /* 0x000fe20000410000 */
[----:B-----5:R-:W-:Y:S01]  /*18ad0*/  HMMA.16816.F32.BF16 R156, R8, R30, R156 ;  /* 0x0000001e089c723c */ /* 0x020fe2000004189c */
[CC--:B------:R-:W-:Y:S02]  /*18ae0*/  ISETP.GE.OR P2, PT, R16.reuse, R225.reuse, !P2 ;  /* 0x000000e11000720c */ /* 0x0c0fe40005746670 */
[----:B------:R-:W-:Y:S02]  /*18af0*/  ISETP.GE.OR P5, PT, R17, R225, !P5 ;  /* 0x000000e11100720c */ /* 0x000fe40006fa6670 */
[----:B------:R-:W-:-:S02]  /*18b00*/  ISETP.GE.OR P1, PT, R16, R223, !P1 ;  /* 0x000000df1000720c */ /* 0x000fc40004f26670 */
[----:B------:R-:W-:Y:S02]  /*18b10*/  IADD3 R31, R0, 0x9, RZ ;  /* 0x00000009001f7810 */ /* 0x000fe40007ffe0ff */
[----:B------:R-:W-:Y:S01]  /*18b20*/  ISETP.GE.OR P6, PT, R17, R223, !P6 ;  /* 0x000000df1100720c */ /* 0x000fe200077c6670 */
[----:B------:R-:W-:Y:S01]  /*18b30*/  HMMA.16816.F32.BF16 R160, R8, R28, R160 ;  /* 0x0000001c08a0723c */ /* 0x000fe200000418a0 */
[----:B------:R-:W-:Y:S02]  /*18b40*/  FSEL R16, R20, -INF , !P2 ;  /* 0xff80000014107808 */ /* 0x000fe40005000000 */
[----:B--2---:R-:W-:Y:S01]  /*18b50*/  FSEL R17, R12, -INF , !P5 ;  /* 0xff8000000c117808 */ /* 0x004fe20006800000 */
[----:B------:R-:W2:Y:S01]  /*18b60*/  MUFU.TANH R14, R14 ;  /* 0x0000000e000e7308 */ /* 0x000ea20000002400 */
[----:B------:R-:W-:Y:S02]  /*18b70*/  ISETP.GE.AND P2, PT, R31, R226, PT ;  /* 0x000000e21f00720c */ /* 0x000fe40003f46270 */
[----:B------:R-:W-:Y:S01]  /*18b80*/  ISETP.GE.AND P5, PT, R0, R224, PT ;  /* 0x000000e00000720c */ /* 0x000fe20003fa6270 */
[-C--:B------:R-:W-:Y:S01]  /*18b90*/  FMUL.FTZ R22, R140, R2.reuse ;  /* 0x000000028c167220 */ /* 0x080fe20000410000 */
[----:B------:R-:W-:Y:S03]  /*18ba0*/  HMMA.16816.F32.BF16 R176, R24, R18, R176 ;  /* 0x0000001218b0723c */ /* 0x000fe600000418b0 */
[----:B------:R-:W5:Y:S01]  /*18bb0*/  MUFU.TANH R15, R15 ;  /* 0x0000000f000f7308 */ /* 0x000f620000002400 */
[-C--:B------:R-:W-:Y:S01]  /*18bc0*/  FMUL.FTZ R23, R141, R2.reuse ;  /* 0x000000028d177220 */ /* 0x080fe20000410000 */
[----:B------:R-:W-:Y:S01]  /*18bd0*/  ISETP.GE.OR P2, PT, R31, R225, !P2 ;  /* 0x000000e11f00720c */ /* 0x000fe20005746670 */
[----:B------:R-:W-:Y:S01]  /*18be0*/  FMUL.FTZ R136, R144, R2 ;  /* 0x0000000290887220 */ /* 0x000fe20000410000 */
[----:B------:R-:W-:-:S02]  /*18bf0*/  ISETP.GE.OR P5, PT, R0, R223, !P5 ;  /* 0x000000df0000720c */ /* 0x000fc40006fa6670 */
[----:B------:R-:W-:Y:S02]  /*18c00*/  IADD3 R19, R0, 0x10, RZ ;  /* 0x0000001000137810 */ /* 0x000fe40007ffe0ff */
[----:B----4-:R-:W-:Y:S02]  /*18c10*/  FSEL R13, R13, -INF , !P2 ;  /* 0xff8000000d0d7808 */ /* 0x010fe40005000000 */
[----:B-1----:R-:W-:Y:S02]  /*18c20*/  FSEL R18, R21, -INF , !P5 ;  /* 0xff80000015127808 */ /* 0x002fe40006800000 */
[----:B---3--:R-:W-:Y:S01]  /*18c30*/  FSEL R12, R134, -INF , !P1 ;  /* 0xff800000860c7808 */ /* 0x008fe20004800000 */
[----:B------:R-:W1:Y:S01]  /*18c40*/  MUFU.TANH R22, R22 ;  /* 0x0000001600167308 */ /* 0x000e620000002400 */
[----:B------:R-:W-:Y:S02]  /*18c50*/  ISETP.GE.AND P2, PT, R31, R224, PT ;  /* 0x000000e01f00720c */ /* 0x000fe40003f46270 */
[----:B------:R-:W-:-:S02]  /*18c60*/  ISETP.GE.AND P5, PT, R19, R226, PT ;  /* 0x000000e21300720c */ /* 0x000fc40003fa6270 */
[----:B------:R-:W-:-:S03]  /*18c70*/  ISETP.GE.AND P1, PT, R19, R224, PT ;  /* 0x000000e01300720c */ /* 0x000fc60003f26270 */
[----:B------:R-:W3:Y:S01]  /*18c80*/  MUFU.TANH R23, R23 ;  /* 0x0000001700177308 */ /* 0x000ee20000002400 */
[-C--:B------:R-:W-:Y:S01]  /*18c90*/  FMUL.FTZ R32, R145, R2.reuse ;  /* 0x0000000291207220 */ /* 0x080fe20000410000 */
[----:B------:R-:W-:Y:S01]  /*18ca0*/  ISETP.GE.OR P2, PT, R31, R223, !P2 ;  /* 0x000000df1f00720c */ /* 0x000fe20005746670 */
[-C--:B------:R-:W-:Y:S01]  /*18cb0*/  FMUL.FTZ R33, R142, R2.reuse ;  /* 0x000000028e217220 */ /* 0x080fe20000410000 */
[----:B------:R-:W-:Y:S01]  /*18cc0*/  ISETP.GE.OR P5, PT, R19, R225, !P5 ;  /* 0x000000e11300720c */ /* 0x000fe20006fa6670 */
[----:B------:R-:W-:-:S03]  /*18cd0*/  FMUL.FTZ R28, R143, R2 ;  /* 0x000000028f1c7220 */ /* 0x000fc60000410000 */
[----:B------:R-:W4:Y:S01]  /*18ce0*/  MUFU.TANH R136, R136 ;  /* 0x0000008800887308 */ /* 0x000f220000002400 */
[----:B------:R-:W-:Y:S01]  /*18cf0*/  ISETP.GE.OR P1, PT, R19, R223, !P1 ;  /* 0x000000df1300720c */ /* 0x000fe20004f26670 */
[----:B------:R-:W-:Y:S01]  /*18d00*/  HMMA.16816.F32.BF16 R152, R8, R4, R152 ;  /* 0x000000040898723c */ /* 0x000fe20000041898 */
[----:B------:R-:W-:Y:S02]  /*18d10*/  IADD3 R19, R0, 0x11, RZ ;  /* 0x0000001100137810 */ /* 0x000fe40007ffe0ff */
[----:B--2---:R-:W-:-:S04]  /*18d20*/  FSEL R14, R14, -INF , !P6 ;  /* 0xff8000000e0e7808 */ /* 0x004fc80007000000 */
[----:B------:R-:W-:Y:S02]  /*18d30*/  IADD3 R5, R0, 0x18, RZ ;  /* 0x0000001800057810 */ /* 0x000fe40007ffe0ff */
[----:B-----5:R-:W-:Y:S01]  /*18d40*/  FSEL R15, R15, -INF , !P2 ;  /* 0xff8000000f0f7808 */ /* 0x020fe20005000000 */
[----:B------:R-:W2:Y:S01]  /*18d50*/  MUFU.TANH R32, R32 ;  /* 0x0000002000207308 */ /* 0x000ea20000002400 */
[-C--:B------:R-:W-:Y:S02]  /*18d60*/  ISETP.GE.AND P6, PT, R19, R226.reuse, PT ;  /* 0x000000e21300720c */ /* 0x080fe40003fc6270 */
[----:B------:R-:W-:Y:S01]  /*18d70*/  ISETP.GE.AND P2, PT, R5, R226, PT ;  /* 0x000000e20500720c */ /* 0x000fe20003f46270 */
[----:B------:R-:W-:Y:S01]  /*18d80*/  FMUL.FTZ R29, R147, R2 ;  /* 0x00000002931d7220 */ /* 0x000fe20000410000 */
[----:B------:R-:W-:-:S03]  /*18d90*/  ISETP.GE.OR P6, PT, R19, R225, !P6 ;  /* 0x000000e11300720c */ /* 0x000fc600077c6670 */
[----:B------:R-:W5:Y:S01]  /*18da0*/  MUFU.TANH R33, R33 ;  /* 0x0000002100217308 */ /* 0x000f620000002400 */
[----:B------:R-:W-:Y:S01]  /*18db0*/  ISETP.GE.OR P2, PT, R5, R225, !P2 ;  /* 0x000000e10500720c */ /* 0x000fe20005746670 */
[----:B------:R-:W-:Y:S01]  /*18dc0*/  FMUL.FTZ R160, R160, R2 ;  /* 0x00000002a0a07220 */ /* 0x000fe20000410000 */
[----:B------:R-:W-:-:S05]  /*18dd0*/  IADD3 R4, R0, 0x19, RZ ;  /* 0x0000001900047810 */ /* 0x000fca0007ffe0ff */
[----:B------:R-:W2:Y:S01]  /*18de0*/  MUFU.TANH R28, R28 ;  /* 0x0000001c001c7308 */ /* 0x000ea20000002400 */
[----:B-1----:R-:W-:Y:S02]  /*18df0*/  FSEL R27, R22, -INF , !P5 ;  /* 0xff800000161b7808 */ /* 0x002fe40006800000 */
[----:B---3--:R-:W-:Y:S02]  /*18e00*/  FSEL R26, R23, -INF , !P6 ;  /* 0xff800000171a7808 */ /* 0x008fe40007000000 */
[----:B----4-:R-:W-:Y:S02]  /*18e10*/  FSEL R25, R136, -INF , !P2 ;  /* 0xff80000088197808 */ /* 0x010fe40005000000 */
[-C--:B------:R-:W-:Y:S01]  /*18e20*/  ISETP.GE.AND P5, PT, R19, R224.reuse, PT ;  /* 0x000000e01300720c */ /* 0x080fe20003fa6270 */
[----:B------:R-:W1:Y:S01]  /*18e30*/  MUFU.TANH R29, R29 ;  /* 0x0000001d001d7308 */ /* 0x000e620000002400 */
[----:B------:R-:W-:Y:S02]  /*18e40*/  ISETP.GE.AND P6, PT, R5, R224, PT ;  /* 0x000000e00500720c */ /* 0x000fe40003fc6270 */
[----:B------:R-:W-:-:S02]  /*18e50*/  ISETP.GE.AND P2, PT, R4, R226, PT ;  /* 0x000000e20400720c */ /* 0x000fc40003f46270 */
[----:B------:R-:W-:-:S03]  /*18e60*/  ISETP.GE.OR P5, PT, R19, R223, !P5 ;  /* 0x000000df1300720c */ /* 0x000fc60006fa6670 */
[----:B------:R-:W3:Y:S01]  /*18e70*/  MUFU.TANH R174, R160 ;  /* 0x000000a000ae7308 */ /* 0x000ee20000002400 */
[----:B------:R-:W-:Y:S02]  /*18e80*/  ISETP.GE.OR P6, PT, R5, R223, !P6 ;  /* 0x000000df0500720c */ /* 0x000fe400077c6670 */
[----:B------:R-:W-:Y:S01]  /*18e90*/  ISETP.GE.OR P2, PT, R4, R225, !P2 ;  /* 0x000000e10400720c */ /* 0x000fe20005746670 */
[-C--:B------:R-:W-:Y:S01]  /*18ea0*/  FMUL.FTZ R156, R156, R2.reuse ;  /* 0x000000029c9c7220 */ /* 0x080fe20000410000 */
[----:B------:R-:W-:Y:S01]  /*18eb0*/  IADD3 R5, R0, 0x20, RZ ;  /* 0x0000002000057810 */ /* 0x000fe20007ffe0ff */
[----:B------:R-:W-:Y:S01]  /*18ec0*/  FMUL.FTZ R157, R157, R2 ;  /* 0x000000029d9d7220 */ /* 0x000fe20000410000 */
[----:B------:R-:W-:Y:S01]  /*18ed0*/  HMMA.16816.F32.BF16 R176, R8, R6, R176 ;  /* 0x0000000608b0723c */ /* 0x000fe200000418b0 */
[----:B--2---:R-:W-:Y:S02]  /*18ee0*/  FSEL R24, R32, -INF , !P2 ;  /* 0xff80000020187808 */ /* 0x004fe40005000000 */
[----:B-----5:R-:W-:-:S02]  /*18ef0*/  FSEL R23, R33, -INF , !P1 ;  /* 0xff80000021177808 */ /* 0x020fc40004800000 */
[----:B------:R-:W-:Y:S01]  /*18f00*/  FSEL R22, R28, -INF , !P5 ;  /* 0xff8000001c167808 */ /* 0x000fe20006800000 */
[----:B------:R-:W2:Y:S01]  /*18f10*/  MUFU.TANH R172, R156 ;  /* 0x0000009c00ac7308 */ /* 0x000ea20000002400 */
[----:B------:R-:W-:Y:S02]  /*18f20*/  ISETP.GE.AND P2, PT, R4, R224, PT ;  /* 0x000000e00400720c */ /* 0x000fe40003f46270 */
[C---:B------:R-:W-:Y:S02]  /*18f30*/  ISETP.GE.AND P1, PT, R5.reuse, R226, PT ;  /* 0x000000e20500720c */ /* 0x040fe40003f26270 */
[----:B------:R-:W-:-:S03]  /*18f40*/  ISETP.GE.AND P5, PT, R5, R224, PT ;  /* 0x000000e00500720c */ /* 0x000fc60003fa6270 */
[----:B------:R-:W4:Y:S01]  /*18f50*/  MUFU.TANH R171, R157 ;  /* 0x0000009d00ab7308 */ /* 0x000f220000002400 */
[-C--:B------:R-:W-:Y:S01]  /*18f60*/  FMUL.FTZ R146, R146, R2.reuse ;  /* 0x0000000292927220 */ /* 0x080fe20000410000 */
[----:B------:R-:W-:Y:S02]  /*18f70*/  ISETP.GE.OR P2, PT, R4, R223, !P2 ;  /* 0x000000df0400720c */ /* 0x000fe40005746670 */
[C---:B------:R-:W-:Y:S02]  /*18f80*/  ISETP.GE.OR P1, PT, R5.reuse, R225, !P1 ;  /* 0x000000e10500720c */ /* 0x040fe40004f26670 */
[----:B------:R-:W-:Y:S01]  /*18f90*/  ISETP.GE.OR P5, PT, R5, R223, !P5 ;  /* 0x000000df0500720c */ /* 0x000fe20006fa6670 */
[-C--:B------:R-:W-:Y:S01]  /*18fa0*/  FMUL.FTZ R162, R162, R2.reuse ;  /* 0x00000002a2a27220 */ /* 0x080fe20000410000 */
[----:B------:R-:W-:Y:S01]  /*18fb0*/  IADD3 R6, R0, 0x28, RZ ;  /* 0x0000002800067810 */ /* 0x000fe20007ffe0ff */
[-C--:B------:R-:W-:Y:S01]  /*18fc0*/  FMUL.FTZ R158, R158, R2.reuse ;  /* 0x000000029e9e7220 */ /* 0x080fe20000410000 */
[----:B------:R-:W-:Y:S01]  /*18fd0*/  IADD3 R5, R0, 0x29, RZ ;  /* 0x0000002900057810 */ /* 0x000fe20007ffe0ff */
[----:B------:R-:W-:Y:S01]  /*18fe0*/  FMUL.FTZ R159, R159, R2 ;  /* 0x000000029f9f7220 */ /* 0x000fe20000410000 */
[----:B------:R-:W5:Y:S01]  /*18ff0*/  MUFU.TANH R30, R146 ;  /* 0x00000092001e7308 */ /* 0x000f620000002400 */
[----:B-1----:R-:W-:-:S02]  /*19000*/  FSEL R20, R29, -INF , !P2 ;  /* 0xff8000001d147808 */ /* 0x002fc40005000000 */
[----:B---3--:R-:W-:Y:S02]  /*19010*/  FSEL R174, R174, -INF , !P1 ;  /* 0xff800000aeae7808 */ /* 0x008fe40004800000 */
[CC--:B------:R-:W-:Y:S02]  /*19020*/  ISETP.GE.AND P2, PT, R6.reuse, R226.reuse, PT ;  /* 0x000000e20600720c */ /* 0x0c0fe40003f46270 */
[----:B------:R-:W-:Y:S01]  /*19030*/  ISETP.GE.AND P1, PT, R5, R226, PT ;  /* 0x000000e20500720c */ /* 0x000fe20003f26270 */
[----:B------:R-:W1:Y:S01]  /*19040*/  MUFU.TANH R170, R162 ;  /* 0x000000a200aa7308 */ /* 0x000e620000002400 */
[----:B------:R-:W-:Y:S01]  /*19050*/  FMUL.FTZ R161, R161, R2 ;  /* 0x00000002a1a17220 */ /* 0x000fe20000410000 */
[-C--:B------:R-:W-:Y:S02]  /*19060*/  ISETP.GE.OR P2, PT, R6, R225.reuse, !P2 ;  /* 0x000000e10600720c */ /* 0x080fe40005746670 */
[----:B------:R-:W-:-:S04]  /*19070*/  ISETP.GE.OR P1, PT, R5, R225, !P1 ;  /* 0x000000e10500720c */ /* 0x000fc80004f26670 */
[----:B------:R-:W3:Y:S01]  /*19080*/  MUFU.TANH R168, R158 ;  /* 0x0000009e00a87308 */ /* 0x000ee20000002400 */
[----:B------:R-:W-:-:S07]  /*19090*/  FMUL.FTZ R152, R152, R2 ;  /* 0x0000000298987220 */ /* 0x000fce0000410000 */
[----:B------:R-:W1:Y:S01]  /*190a0*/  MUFU.TANH R167, R159 ;  /* 0x0000009f00a77308 */ /* 0x000e620000002400 */
[----:B--2---:R-:W-:Y:S02]  /*190b0*/  FSEL R172, R172, -INF , !P2 ;  /* 0xff800000acac7808 */ /* 0x004fe40005000000 */
[----:B----4-:R-:W-:Y:S02]  /*190c0*/  FSEL R171, R171, -INF , !P1 ;  /* 0xff800000abab7808 */ /* 0x010fe40004800000 */
[-C--:B------:R-:W-:Y:S02]  /*190d0*/  ISETP.GE.AND P2, PT, R6, R224.reuse, PT ;  /* 0x000000e00600720c */ /* 0x080fe40003f46270 */
[----:B------:R-:W-:Y:S01]  /*190e0*/  ISETP.GE.AND P1, PT, R5, R224, PT ;  /* 0x000000e00500720c */ /* 0x000fe20003f26270 */
[----:B------:R-:W2:Y:S01]  /*190f0*/  MUFU.TANH R173, R161 ;  /* 0x000000a100ad7308 */ /* 0x000ea20000002400 */
[----:B------:R-:W-:Y:S01]  /*19100*/  IADD3 R7, R0, 0x21, RZ ;  /* 0x0000002100077810 */ /* 0x000fe20007ffe0ff */
[-C--:B------:R-:W-:Y:S01]  /*19110*/  FMUL.FTZ R4, R153, R2.reuse ;  /* 0x0000000299047220 */ /* 0x080fe20000410000 */
[-C--:B------:R-:W-:Y:S01]  /*19120*/  ISETP.GE.OR P2, PT, R6, R223.reuse, !P2 ;  /* 0x000000df0600720c */ /* 0x080fe20005746670 */
[----:B------:R-:W-:Y:S01]  /*19130*/  FMUL.FTZ R163, R163, R2 ;  /* 0x00000002a3a37220 */ /* 0x000fe20000410000 */
[----:B------:R-:W-:-:S03]  /*19140*/  ISETP.GE.OR P1, PT, R5, R223, !P1 ;  /* 0x000000df0500720c */ /* 0x000fc60004f26670 */
[----:B------:R-:W4:Y:S01]  /*19150*/  MUFU.TANH R156, R152 ;  /* 0x00000098009c7308 */ /* 0x000f220000002400 */
[----:B------:R-:W-:Y:S01]  /*19160*/  FMUL.FTZ R153, R176, R2 ;  /* 0x00000002b0997220 */ /* 0x000fe20000410000 */
[C---:B------:R-:W-:Y:S02]  /*19170*/  IADD3 R6, R0.reuse, 0x30, RZ ;  /* 0x0000003000067810 */ /* 0x040fe40007ffe0ff */
[----:B------:R-:W-:Y:S02]  /*19180*/  IADD3 R5, R0, 0x31, RZ ;  /* 0x0000003100057810 */ /* 0x000fe40007ffe0ff */
[----:B-----5:R-:W-:Y:S02]  /*19190*/  FSEL R21, R30, -INF , !P6 ;  /* 0xff8000001e157808 */ /* 0x020fe40007000000 */
[----:B------:R-:W-:Y:S01]  /*191a0*/  ISETP.GE.AND P6, PT, R7, R226, PT ;  /* 0x000000e20700720c */ /* 0x000fe20003fc6270 */
[----:B------:R-:W5:Y:S01]  /*191b0*/  MUFU.TANH R169, R163 ;  /* 0x000000a300a97308 */ /* 0x000f620000002400 */
[----:B-1----:R-:W-:-:S02]  /*191c0*/  FSEL R170, R170, -INF , !P5 ;  /* 0xff800000aaaa7808 */ /* 0x002fc40006800000 */
[----:B---3--:R-:W-:Y:S02]  /*191d0*/  FSEL R168, R168, -INF , !P2 ;  /* 0xff800000a8a87808 */ /* 0x008fe40005000000 */
[----:B------:R-:W-:Y:S02]  /*191e0*/  FSEL R167, R167, -INF , !P1 ;  /* 0xff800000a7a77808 */ /* 0x000fe40004800000 */
[-C--:B------:R-:W-:Y:S01]  /*191f0*/  ISETP.GE.AND P5, PT, R6, R226.reuse, PT ;  /* 0x000000e20600720c */ /* 0x080fe20003fa6270 */
[----:B------:R-:W1:Y:S01]  /*19200*/  MUFU.TANH R153, R153 ;  /* 0x0000009900997308 */ /* 0x000e620000002400 */
[C---:B------:R-:W-:Y:S02]  /*19210*/  ISETP.GE.AND P2, PT, R5.reuse, R226, PT ;  /* 0x000000e20500720c */ /* 0x040fe40003f46270 */
[----:B------:R-:W-:Y:S01]  /*19220*/  ISETP.GE.AND P1, PT, R5, R224, PT ;  /* 0x000000e00500720c */ /* 0x000fe20003f26270 */
[-C--:B------:R-:W-:Y:S01]  /*19230*/  FMUL.FTZ R142, R154, R2.reuse ;  /* 0x000000029a8e7220 */ /* 0x080fe20000410000 */
[-C--:B------:R-:W-:Y:S01]  /*19240*/  ISETP.GE.OR P6, PT, R7, R225.reuse, !P6 ;  /* 0x000000e10700720c */ /* 0x080fe200077c6670 */
[----:B------:R-:W-:Y:S01]  /*19250*/  FMUL.FTZ R140, R155, R2 ;  /* 0x000000029b8c7220 */ /* 0x000fe20000410000 */
[----:B------:R-:W-:-:S02]  /*19260*/  ISETP.GE.OR P5, PT, R6, R225, !P5 ;  /* 0x000000e10600720c */ /* 0x000fc40006fa6670 */
[C---:B------:R-:W-:Y:S02]  /*19270*/  ISETP.GE.OR P2, PT, R5.reuse, R225, !P2 ;  /* 0x000000e10500720c */ /* 0x040fe40005746670 */
[----:B------:R-:W-:Y:S02]  /*19280*/  ISETP.GE.OR P1, PT, R5, R223, !P1 ;  /* 0x000000df0500720c */ /* 0x000fe40004f26670 */
[----:B------:R-:W-:Y:S02]  /*19290*/  IADD3 R5, R0, 0x38, RZ ;  /* 0x0000003800057810 */ /* 0x000fe40007ffe0ff */
[----:B--2---:R-:W-:Y:S01]  /*192a0*/  FSEL R173, R173, -INF , !P6 ;  /* 0xff800000adad7808 */ /* 0x004fe20007000000 */
[----:B------:R-:W2:Y:S01]  /*192b0*/  MUFU.TANH R4, R4 ;  /* 0x0000000400047308 */ /* 0x000ea20000002400 */
[----:B------:R-:W-:Y:S02]  /*192c0*/  ISETP.GE.AND P6, PT, R7, R224, PT ;  /* 0x000000e00700720c */ /* 0x000fe40003fc6270 */
[----:B----4-:R-:W-:-:S02]  /*192d0*/  FSEL R156, R156, -INF , !P5 ;  /* 0xff8000009c9c7808 */ /* 0x010fc40006800000 */
[----:B------:R-:W-:-:S03]  /*192e0*/  ISETP.GE.AND P5, PT, R5, R226, PT ;  /* 0x000000e20500720c */ /* 0x000fc60003fa6270 */
[----:B------:R-:W3:Y:S01]  /*192f0*/  MUFU.TANH R142, R142 ;  /* 0x0000008e008e7308 */ /* 0x000ee20000002400 */
[----:B------:R-:W-:Y:S01]  /*19300*/  ISETP.GE.OR P6, PT, R7, R223, !P6 ;  /* 0x000000df0700720c */ /* 0x000fe200077c6670 */
[-C--:B------:R-:W-:Y:S02]  /*19310*/  FMUL.FTZ R143, R177, R2.reuse ;  /* 0x00000002b18f7220 */ /* 0x080fe40000410000 */
[----:B------:R-:W-:-:S04]  /*19320*/  FMUL.FTZ R141, R178, R2 ;  /* 0x00000002b28d7220 */ /* 0x000fc80000410000 */
[----:B------:R-:W4:Y:S01]  /*19330*/  MUFU.TANH R140, R140 ;  /* 0x0000008c008c7308 */ /* 0x000f220000002400 */
[----:B------:R-:W-:Y:S01]  /*19340*/  FMUL.FTZ R150, R179, R2 ;  /* 0x00000002b3967220 */ /* 0x000fe20000410000 */
[----:B------:R-:W-:Y:S02]  /*19350*/  ISETP.GE.OR P5, PT, R5, R225, !P5 ;  /* 0x000000e10500720c */ /* 0x000fe40006fa6670 */
[----:B-----5:R-:W-:Y:S02]  /*19360*/  FSEL R169, R169, -INF , !P6 ;  /* 0xff800000a9a97808 */ /* 0x020fe40007000000 */
[----:B------:R-:W-:Y:S02]  /*19370*/  ISETP.GE.AND P6, PT, R6, R224, PT ;  /* 0x000000e00600720c */ /* 0x000fe40003fc6270 */
[----:B------:R-:W-:Y:S01]  /*19380*/  MUFU.TANH R143, R143 ;  /* 0x0000008f008f7308 */ /* 0x000fe20000002400 */
[----:B-1----:R-:W-:Y:S02]  /*19390*/  FSEL R153, R153, -INF , !P5 ;  /* 0xff80000099997808 */ /* 0x002fe40006800000 */
[----:B------:R-:W-:-:S02]  /*193a0*/  ISETP.GT.AND P5, PT, R221, R210, PT ;  /* 0x000000d2dd00720c */ /* 0x000fc40003fa4270 */
[----:B------:R-:W-:-:S03]  /*193b0*/  ISETP.GE.OR P6, PT, R6, R223, !P6 ;  /* 0x000000df0600720c */ /* 0x000fc600077c6670 */
[----:B------:R-:W1:Y:S01]  /*193c0*/  MUFU.TANH R141, R141 ;  /* 0x0000008d008d7308 */ /* 0x000e620000002400 */
[----:B------:R-:W-:-:S07]  /*193d0*/  IADD3 R0, R0, 0x39, RZ ;  /* 0x0000003900007810 */ /* 0x000fce0007ffe0ff */
[----:B------:R-:W5:Y:S01]  /*193e0*/  MUFU.TANH R150, R150 ;  /* 0x0000009600967308 */ /* 0x000f620000002400 */
[----:B--2---:R-:W-:Y:S02]  /*193f0*/  FSEL R154, R4, -INF , !P2 ;  /* 0xff800000049a7808 */ /* 0x004fe40005000000 */
[----:B---3--:R-:W-:Y:S02]  /*19400*/  FSEL R142, R142, -INF , !P6 ;  /* 0xff8000008e8e7808 */ /* 0x008fe40007000000 */
[----:B----4-:R-:W-:Y:S01]  /*19410*/  FSEL R140, R140, -INF , !P1 ;  /* 0xff8000008c8c7808 */ /* 0x010fe20004800000 */
[----:B------:R-:W-:Y:S01]  /*19420*/  BAR.SYNC.DEFER_BLOCKING 0x0 ;  /* 0x0000000000007b1d */ /* 0x000fe20000010000 */
[C---:B------:R-:W-:Y:S02]  /*19430*/  ISETP.GE.AND P2, PT, R5.reuse, R224, PT ;  /* 0x000000e00500720c */ /* 0x040fe40003f46270 */
[C---:B------:R-:W-:Y:S02]  /*19440*/  ISETP.GE.AND P6, PT, R0.reuse, R226, PT ;  /* 0x000000e20000720c */ /* 0x040fe40003fc6270 */
[----:B------:R-:W-:Y:S01]  /*19450*/  ISETP.GE.AND P1, PT, R0, R224, PT ;  /* 0x000000e00000720c */ /* 0x000fe20003f26270 */
[----:B------:R-:W-:Y:S01]  /*19460*/  BSSY B1, `(.L_x_3466) ;  /* 0x00000b3000017945 */ /* 0x000fe20003800000 */
[----:B------:R-:W-:-:S02]  /*19470*/  ISETP.GE.OR P2, PT, R5, R223, !P2 ;  /* 0x000000df0500720c */ /* 0x000fc40005746670 */
[C---:B------:R-:W-:Y:S02]  /*19480*/  ISETP.GE.OR P6, PT, R0.reuse, R225, !P6 ;  /* 0x000000e10000720c */ /* 0x040fe400077c6670 */
[----:B------:R-:W-:Y:S01]  /*19490*/  ISETP.GE.OR P1, PT, R0, R223, !P1 ;  /* 0x000000df0000720c */ /* 0x000fe20004f26670 */
[----:B------:R-:W-:Y:S01]  /*194a0*/  IMAD.MOV.U32 R164, RZ, RZ, R240 ;  /* 0x000000ffffa47224 */ /* 0x000fe200078e00f0 */
[----:B-1----:R-:W-:Y:S01]  /*194b0*/  FSEL R141, R141, -INF , !P2 ;  /* 0xff8000008d8d7808 */ /* 0x002fe20005000000 */
[----:B------:R-:W-:Y:S01]  /*194c0*/  IMAD.MOV.U32 R165, RZ, RZ, R241 ;  /* 0x000000ffffa57224 */ /* 0x000fe200078e00f1 */
[----:B------:R-:W-:Y:S02]  /*194d0*/  FSEL R143, R143, -INF , !P6 ;  /* 0xff8000008f8f7808 */ /* 0x000fe40007000000 */
[----:B-----5:R-:W-:Y:S01]  /*194e0*/  FSEL R150, R150, -INF , !P1 ;  /* 0xff80000096967808 */ /* 0x020fe20004800000 */
        /* <DEDUP_REMOVED lines=65> */
.L_x_3469:
[----:B------:R-:W-:Y:S02]  /*19900*/  ULDC.64 UR4, c[0x0][0x118] ;  /* 0x0000460000047ab9 */ /* 0x000fe40000000a00 */
[----:B------:R-:W2:Y:S02]  /*19910*/  LD.E R7, [R230.64+0x38] ;  /* 0x00003804e6077980 */ /* 0x000ea4000c101900 */
[----:B--2---:R-:W-:-:S04]  /*19920*/  LEA R7, -R7, RZ, 0x6 ;  /* 0x000000ff07077211 */ /* 0x004fc800078e31ff */
[----:B------:R-:W-:Y:S02]  /*19930*/  SHF.R.S32.HI R4, RZ, 0x1f, R7 ;  /* 0x0000001fff047819 */ /* 0x000fe40000011407 */
.L_x_3470:
[----:B------:R-:W-:Y:S05]  /*19940*/  BSYNC B0 ;  /* 0x0000000000007941 */ /* 0x000fea0003800000 */
.L_x_3468:
        /* <DEDUP_REMOVED lines=100> */
.L_x_3467:
[----:B------:R-:W-:Y:S05]  /*19f90*/  BSYNC B1 ;  /* 0x0000000000017941 */ /* 0x000fea0003800000 */
.L_x_3466:
        /* <DEDUP_REMOVED lines=234> */
[----:B------:R-:W-:Y:S01]  /*1ae40*/  MUFU.EX2 R174, R174 ;  /* 0x000000ae00ae7308 */ /* 0x000fe20000000800 */
        /* <DEDUP_REMOVED lines=38> */
[----:B------:R-:W3:Y:S01]  /*1b0b0*/  LDSM.16.MT88.4 R12, [R205+0x10800] ;  /* 0x01080000cd0c783b */ /* 0x000ee20000004200 */
[----:B------:R-:W-:Y:S01]  /*1b0c0*/  MUFU.EX2 R168, R168 ;  /* 0x000000a800a87308 */ /* 0x000fe20000000800 */
[----:B------:R-:W-:-:S02]  /*1b0d0*/  FADD.FTZ R3, R166, R3 ;  /* 0x00000003a6037221 */ /* 0x000fc40000010000 */
[----:B------:R-:W-:Y:S02]  /*1b0e0*/  FADD.FTZ R159, R159, R158 ;  /* 0x0000009e9f9f7221 */ /* 0x000fe40000010000 */
[----:B------:R-:W-:Y:S01]  /*1b0f0*/  FADD.FTZ R162, R162, R3 ;  /* 0x00000003a2a27221 */ /* 0x000fe20000010000 */
[----:B------:R-:W-:Y:S01]  /*1b100*/  HMMA.16816.F32.BF16 R36, R4, R24, R36 ;  /* 0x000000180424723c */ /* 0x000fe20000041824 */
[----:B------:R-:W-:Y:S01]  /*1b110*/  FADD.FTZ R3, R160, R159 ;  /* 0x0000009fa0037221 */ /* 0x000fe20000010000 */
[----:B------:R-:W4:Y:S01]  /*1b120*/  MUFU.EX2 R167, R167 ;  /* 0x000000a700a77308 */ /* 0x000f220000000800 */
[----:B------:R-:W-:-:S05]  /*1b130*/  FADD.FTZ R163, R163, R162 ;  /* 0x000000a2a3a37221 */ /* 0x000fca0000010000 */
[C---:B------:R-:W-:Y:S01]  /*1b140*/  HMMA.16816.F32.BF16 R40, R4.reuse, R26, R40 ;  /* 0x0000001a0428723c */ /* 0x040fe20000041828 */
[----:B------:R-:W5:Y:S01]  /*1b150*/  LDSM.16.MT88.4 R24, [R204+0x10800] ;  /* 0x01080000cc18783b */ /* 0x000f620000004200 */
[----:B------:R-:W-:Y:S06]  /*1b160*/  MUFU.EX2 R156, R156 ;  /* 0x0000009c009c7308 */ /* 0x000fec0000000800 */
[C---:B------:R-:W-:Y:S02]  /*1b170*/  HMMA.16816.F32.BF16 R44, R4.reuse, R20, R44 ;  /* 0x00000014042c723c */ /* 0x040fe4000004182c */
[----:B------:R-:W2:Y:S06]  /*1b180*/  MUFU.EX2 R175, R175 ;  /* 0x000000af00af7308 */ /* 0x000eac0000000800 */
[C---:B------:R-:W-:Y:S01]  /*1b190*/  HMMA.16816.F32.BF16 R48, R4.reuse, R22, R48 ;  /* 0x000000160430723c */ /* 0x040fe20000041830 */
[----:B------:R-:W2:Y:S01]  /*1b1a0*/  LDSM.16.MT88.4 R20, [R203+0x10800] ;  /* 0x01080000cb14783b */ /* 0x000ea20000004200 */
[----:B------:R-:W-:Y:S06]  /*1b1b0*/  MUFU.EX2 R153, R153 ;  /* 0x0000009900997308 */ /* 0x000fec0000000800 */
[C---:B-1----:R-:W-:Y:S02]  /*1b1c0*/  HMMA.16816.F32.BF16 R52, R4.reuse, R16, R52 ;  /* 0x000000100434723c */ /* 0x042fe40000041834 */
[----:B------:R-:W-:Y:S06]  /*1b1d0*/  MUFU.EX2 R154, R154 ;  /* 0x0000009a009a7308 */ /* 0x000fec0000000800 */
[C---:B------:R-:W-:Y:S01]  /*1b1e0*/  HMMA.16816.F32.BF16 R56, R4.reuse, R18, R56 ;  /* 0x000000120438723c */ /* 0x040fe20000041838 */
[----:B------:R-:W1:Y:S01]  /*1b1f0*/  LDSM.16.MT88.4 R16, [R202+0x10800] ;  /* 0x01080000ca10783b */ /* 0x000e620000004200 */
[----:B------:R-:W-:Y:S06]  /*1b200*/  MUFU.EX2 R155, R155 ;  /* 0x0000009b009b7308 */ /* 0x000fec0000000800 */
[C---:B---3--:R-:W-:Y:S02]  /*1b210*/  HMMA.16816.F32.BF16 R68, R4.reuse, R12, R68 ;  /* 0x0000000c0444723c */ /* 0x048fe40000041844 */
[----:B------:R-:W3:Y:S06]  /*1b220*/  MUFU.EX2 R176, R176 ;  /* 0x000000b000b07308 */ /* 0x000eec0000000800 */
        /* <DEDUP_REMOVED lines=16> */
[C---:B-----5:R-:W-:Y:S08]  /*1b330*/  HMMA.16816.F32.BF16 R76, R4.reuse, R24, R76 ;  /* 0x00000018044c723c */ /* 0x060ff0000004184c */
[C---:B------:R-:W-:Y:S01]  /*1b340*/  HMMA.16816.F32.BF16 R80, R4.reuse, R26, R80 ;  /* 0x0000001a0450723c */ /* 0x040fe20000041850 */
[----:B------:R-:W5:Y:S07]  /*1b350*/  LDSM.16.MT88.4 R24, [R205+0xf000] ;  /* 0x00f00000cd18783b */ /* 0x000f6e0000004200 */
[C---:B--2---:R-:W-:Y:S08]  /*1b360*/  HMMA.16816.F32.BF16 R84, R4.reuse, R20, R84 ;  /* 0x000000140454723c */ /* 0x044ff00000041854 */
[C---:B------:R-:W-:Y:S01]  /*1b370*/  HMMA.16816.F32.BF16 R88, R4.reuse, R22, R88 ;  /* 0x000000160458723c */ /* 0x040fe20000041858 */
[----:B------:R-:W-:Y:S07]  /*1b380*/  LDSM.16.MT88.4 R20, [R204+0xf000] ;  /* 0x00f00000cc14783b */ /* 0x000fee0000004200 */
[C---:B-1----:R-:W-:Y:S08]  /*1b390*/  HMMA.16816.F32.BF16 R92, R4.reuse, R16, R92 ;  /* 0x00000010045c723c */ /* 0x042ff0000004185c */
        /* <DEDUP_REMOVED lines=8> */
[----:B----4-:R-:W-:Y:S01]  /*1b420*/  F2FP.BF16.PACK_AB R7, R167, R168 ;  /* 0x000000a8a707723e */ /* 0x010fe200000010ff */
[----:B------:R-:W-:Y:S01]  /*1b430*/  FADD.FTZ R169, R169, R170 ;  /* 0x000000aaa9a97221 */ /* 0x000fe20000010000 */
[----:B------:R-:W-:Y:S01]  /*1b440*/  MOV R3, R147 ;  /* 0x0000009300037202 */ /* 0x000fe20000000f00 */
[----:B------:R-:W-:-:S02]  /*1b450*/  FADD.FTZ R172, R172, R173 ;  /* 0x000000adacac7221 */ /* 0x000fc40000010000 */
[----:B------:R-:W-:Y:S02]  /*1b460*/  FADD.FTZ R0, R168, R169 ;  /* 0x000000a9a8007221 */ /* 0x000fe40000010000 */
[----:B------:R-:W-:Y:S01]  /*1b470*/  HMMA.16816.F32.BF16 R128, R4, R12, R128 ;  /* 0x0000000c0480723c */ /* 0x000fe20000041880 */
[----:B------:R-:W-:Y:S02]  /*1b480*/  FADD.FTZ R171, R171, R172 ;  /* 0x000000acabab7221 */ /* 0x000fe40000010000 */
[----:B------:R-:W-:-:S05]  /*1b490*/  FADD.FTZ R0, R167, R0 ;  /* 0x00000000a7007221 */ /* 0x000fca0000010000 */
[C---:B------:R-:W-:Y:S01]  /*1b4a0*/  HMMA.16816.F32.BF16 R124, R4.reuse, R14, R124 ;  /* 0x0000000e047c723c */ /* 0x040fe2000004187c */
[----:B------:R-:W2:Y:S07]  /*1b4b0*/  LDSM.16.MT88.4 R12, [R202+0xf000] ;  /* 0x00f00000ca0c783b */ /* 0x000eae0000004200 */
[C---:B---3--:R-:W-:Y:S08]  /*1b4c0*/  HMMA.16816.F32.BF16 R120, R4.reuse, R8, R120 ;  /* 0x000000080478723c */ /* 0x048ff00000041878 */
[C---:B------:R-:W-:Y:S01]  /*1b4d0*/  HMMA.16816.F32.BF16 R116, R4.reuse, R10, R116 ;  /* 0x0000000a0474723c */ /* 0x040fe20000041874 */
[----:B------:R-:W3:Y:S07]  /*1b4e0*/  LDSM.16.MT88.4 R8, [R205+0x11000] ;  /* 0x01100000cd08783b */ /* 0x000eee0000004200 */
[C---:B-----5:R-:W-:Y:S08]  /*1b4f0*/  HMMA.16816.F32.BF16 R36, R4.reuse, R24, R36 ;  /* 0x000000180424723c */ /* 0x060ff00000041824 */
[C---:B------:R-:W-:Y:S01]  /*1b500*/  HMMA.16816.F32.BF16 R40, R4.reuse, R26, R40 ;  /* 0x0000001a0428723c */ /* 0x040fe20000041828 */
[----:B------:R-:W4:Y:S07]  /*1b510*/  LDSM.16.MT88.4 R24, [R204+0x11000] ;  /* 0x01100000cc18783b */ /* 0x000f2e0000004200 */
[C---:B-1----:R-:W-:Y:S08]  /*1b520*/  HMMA.16816.F32.BF16 R52, R4.reuse, R16, R52 ;  /* 0x000000100434723c */ /* 0x042ff00000041834 */
[C---:B--2---:R-:W-:Y:S08]  /*1b530*/  HMMA.16816.F32.BF16 R60, R4.reuse, R12, R60 ;  /* 0x0000000c043c723c */ /* 0x044ff0000004183c */
[C---:B------:R-:W-:Y:S01]  /*1b540*/  HMMA.16816.F32.BF16 R64, R4.reuse, R14, R64 ;  /* 0x0000000e0440723c */ /* 0x040fe20000041840 */
[----:B------:R-:W1:Y:S07]  /*1b550*/  LDSM.16.MT88.4 R12, [R202+0x11000] ;  /* 0x01100000ca0c783b */ /* 0x000e6e0000004200 */
        /* <DEDUP_REMOVED lines=56> */
[C---:B---3--:R-:W-:Y:S08]  /*1b8e0*/  HMMA.16816.F32.BF16 R76, R4.reuse, R8, R76 ;  /* 0x00000008044c723c */ /* 0x048ff0000004184c */
[C---:B------:R-:W-:Y:S08]  /*1b8f0*/  HMMA.16816.F32.BF16 R80, R4.reuse, R10, R80 ;  /* 0x0000000a0450723c */ /* 0x040ff00000041850 */
[C---:B----4-:R-:W-:Y:S08]  /*1b900*/  HMMA.16816.F32.BF16 R84, R4.reuse, R24, R84 ;  /* 0x000000180454723c */ /* 0x050ff00000041854 */
[C---:B------:R-:W-:Y:S08]  /*1b910*/  HMMA.16816.F32.BF16 R88, R4.reuse, R26, R88 ;  /* 0x0000001a0458723c */ /* 0x040ff00000041858 */
[C---:B-1----:R-:W-:Y:S08]  /*1b920*/  HMMA.16816.F32.BF16 R92, R4.reuse, R12, R92 ;  /* 0x0000000c045c723c */ /* 0x042ff0000004185c */
[----:B------:R-:W-:Y:S11]  /*1b930*/  HMMA.16816.F32.BF16 R96, R4, R14, R96 ;  /* 0x0000000e0460723c */ /* 0x000ff60000041860 */
[----:B------:R-:W-:Y:S08]  /*1b940*/  @!UPT UIADD3 URZ, URZ, URZ, URZ ;  /* 0x0000003f3f3ff290 */ /* 0x000ff0000fffe03f */
.L_x_3462:
[----:B------:R-:W-:Y:S05]  /*1b950*/  @!P5 BRA `(.L_x_3471) ;  /* 0x000044500000d947 */ /* 0x000fea0003800000 */
[----:B------:R-:W-:Y:S02]  /*1b960*/  MOV R0, R3 ;  /* 0x0000000300007202 */ /* 0x000fe40000000f00 */
[----:B------:R-:W-:-:S02]  /*1b970*/  MOV R2, R132 ;  /* 0x0000008400027202 */ /* 0x000fc40000000f00 */
.L_x_3480:
        /* <DEDUP_REMOVED lines=76> */
.L_x_3473:
[----:B------:R-:W-:Y:S02]  /*1be40*/  ULDC.64 UR4, c[0x0][0x118] ;  /* 0x0000460000047ab9 */ /* 0x000fe40000000a00 */
[----:B------:R-:W2:Y:S02]  /*1be50*/  LD.E R10, [R132.64+0x40] ;  /* 0x00004004840a7980 */ /* 0x000ea4000c101900 */
[----:B--2---:R-:W-:Y:S04]  /*1be60*/  LEA R10, -R10, RZ, 0x6 ;  /* 0x000000ff0a0a7211 */ /* 0x004fe800078e31ff */
[----:B------:R-:W-:Y:S02]  /*1be70*/  SHF.R.S32.HI R6, RZ, 0x1f, R10 ;  /* 0x0000001fff067819 */ /* 0x000fe4000001140a */
.L_x_3474:
[----:B------:R-:W-:Y:S05]  /*1be80*/  BSYNC B0 ;  /* 0x0000000000007941 */ /* 0x000fea0003800000 */
.L_x_3472:
        /* <DEDUP_REMOVED lines=387> */
.L_x_3478:
[----:B------:R-:W-:Y:S02]  /*1d6c0*/  ULDC.64 UR4, c[0x0][0x118] ;  /* 0x0000460000047ab9 */ /* 0x000fe40000000a00 */
[----:B------:R-:W2:Y:S02]  /*1d6d0*/  LD.E R32, [R132.64+0x38] ;  /* 0x0000380484207980 */ /* 0x000ea4000c101900 */
[----:B--2---:R-:W-:Y:S04]  /*1d6e0*/  LEA R32, -R32, RZ, 0x6 ;  /* 0x000000ff20207211 */ /* 0x004fe800078e31ff */
[----:B------:R-:W-:Y:S02]  /*1d6f0*/  SHF.R.S32.HI R24, RZ, 0x1f, R32 ;  /* 0x0000001fff187819 */ /* 0x000fe40000011420 */
.L_x_3479:
[----:B------:R-:W-:Y:S05]  /*1d700*/  BSYNC B0 ;  /* 0x0000000000007941 */ /* 0x000fea0003800000 */
.L_x_3477:
        /* <DEDUP_REMOVED lines=90> */
.L_x_3476:
[----:B--234-:R-:W-:Y:S05]  /*1dcb0*/  BSYNC B1 ;  /* 0x0000000000017941 */ /* 0x01cfea0003800000 */
.L_x_3475:
        /* <DEDUP_REMOVED lines=63> */
[-C--:B------:R-:W-:Y:S02]  /*1e0b0*/  ISETP.GE.OR P5, PT, R32, R223.reuse, !P5 ;  /* 0x000000df2000720c */ /* 0x080fe40006fa6670 */
        /* <DEDUP_REMOVED lines=43> */
[----:B------:R-:W-:Y:S02]  /*1e370*/  ISETP.GE.OR P6, PT, R15, R225, !P6 ;  /* 0x000000e10f00720c */ /* 0x000fe400077c6670 */
[-C--:B------:R-:W-:Y:S02]  /*1e380*/  ISETP.GE.AND P5, PT, R13, R226.reuse, PT ;  /* 0x000000e20d00720c */ /* 0x080fe40003fa6270 */
        /* <DEDUP_REMOVED lines=30> */
[-C--:B------:R-:W-:Y:S02]  /*1e570*/  ISETP.GE.OR P2, PT, R12, R223.reuse, !P0 ;  /* 0x000000df0c00720c */ /* 0x080fe40004746670 */
        /* <DEDUP_REMOVED lines=387> */
.L_x_3471:
        /* <DEDUP_REMOVED lines=11> */
.L_x_3499:
[----:B--23--:R-:W-:Y:S01]  /*1fe60*/  FADD.FTZ R229, R10, R229 ;  /* 0x000000e50ae57221 */ /* 0x00cfe20000010000 */
[----:B------:R-:W-:Y:S05]  /*1fe70*/  BRA.DIV ~URZ, `(.L_x_3482) ;  /* 0x000019327f007947 */ /* 0x000fea000b800000 */
[----:B------:R-:W2:Y:S04]  /*1fe80*/  SHFL.BFLY PT, R6, R227, 0x2, 0x1f ;  /* 0x0c401f00e3067f89 */ /* 0x000ea800000e0000 */
[----:B------:R-:W3:Y:S01]  /*1fe90*/  SHFL.BFLY PT, R2, R229, 0x1, 0x1f ;  /* 0x0c201f00e5027f89 */ /* 0x000ee200000e0000 */
[----:B--2---:R-:W-:Y:S02]  /*1fea0*/  FADD.FTZ R11, R6, R227 ;  /* 0x000000e3060b7221 */ /* 0x004fe40000010000 */
[----:B---3--:R-:W-:-:S03]  /*1feb0*/  FADD.FTZ R2, R229, R2 ;  /* 0x00000002e5027221 */ /* 0x008fc60000010000 */
[----:B------:R2:W3:Y:S04]  /*1fec0*/  SHFL.BFLY PT, R10, R11, 0x1, 0x1f ;  /* 0x0c201f000b0a7f89 */ /* 0x0004e800000e0000 */
.L_x_3500:
        /* <DEDUP_REMOVED lines=275> */
.L_x_3484:
[----:B-1--4-:R-:W-:Y:S05]  /*21000*/  BSYNC B0 ;  /* 0x0000000000007941 */ /* 0x012fea0003800000 */
.L_x_3483:
        /* <DEDUP_REMOVED lines=22> */
.L_x_3486:
[----:B------:R-:W-:Y:S05]  /*21170*/  BSYNC B0 ;  /* 0x0000000000007941 */ /* 0x000fea0003800000 */
.L_x_3485:
        /* <DEDUP_REMOVED lines=12> */
.L_x_3488:
[----:B------:R-:W-:Y:S05]  /*21240*/  BSYNC B0 ;  /* 0x0000000000007941 */ /* 0x000fea0003800000 */
.L_x_3487:
        /* <DEDUP_REMOVED lines=12> */
.L_x_3490:
[----:B------:R-:W-:Y:S05]  /*21310*/  BSYNC B0 ;  /* 0x0000000000007941 */ /* 0x000fea0003800000 */
.L_x_3489:
        /* <DEDUP_REMOVED lines=12> */
.L_x_3492:
[----:B------:R-:W-:Y:S05]  /*213e0*/  BSYNC B0 ;  /* 0x0000000000007941 */ /* 0x000fea0003800000 */
.L_x_3491:
        /* <DEDUP_REMOVED lines=12> */
.L_x_3494:
[----:B------:R-:W-:Y:S05]  /*214b0*/  BSYNC B0 ;  /* 0x0000000000007941 */ /* 0x000fea0003800000 */
.L_x_3493:
        /* <DEDUP_REMOVED lines=12> */
.L_x_3496:
[----:B------:R-:W-:Y:S05]  /*21580*/  BSYNC B0 ;  /* 0x0000000000007941 */ /* 0x000fea0003800000 */
.L_x_3495:
        /* <DEDUP_REMOVED lines=12> */
.L_x_3498:
[----:B------:R-:W-:Y:S05]  /*21650*/  BSYNC B0 ;  /* 0x0000000000007941 */ /* 0x000fea0003800000 */
.L_x_3497:
[----:B------:R-:W-:Y:S01]  /*21660*/  IADD3 R10, R10, 0x38, RZ ;  /* 0x000000380a0a7810 */ /* 0x000fe20007ffe0ff */
[----:B------:R-:W-:-:S03]  /*21670*/  IMAD.MOV.U32 R215, RZ, RZ, 0x0 ;  /* 0x00000000ffd77424 */ /* 0x000fc600078e00ff */
[----:B------:R-:W-:-:S13]  /*21680*/  ISETP.GE.AND P0, PT, R10, R213, PT ;  /* 0x000000d50a00720c */ /* 0x000fda0003f06270 */
[----:B------:R-:W-:Y:S05]  /*21690*/  @P0 RET.REL.NODEC R214 `(_ZN5flash24flash_fwd_splitkv_kernelI23Flash_fwd_kernel_traitsILi192ELi64ELi64ELi4ELb0ELb0EN7cutlass10bfloat16_tE19Flash_kernel_traitsILi192ELi64ELi64ELi4ES3_EELb0ELb1ELb0ELb0ELb0ELb1ELb1ELb1EEEvNS_16Flash_fwd_paramsE) ;  /* 0xfffde960d6000950 */ /* 0x000fea0003c3ffff */
        /* <DEDUP_REMOVED lines=8> */
[----:B------:R-:W-:Y:S05]  /*21720*/  @P0 RET.REL.NODEC R214 `(_ZN5flash24flash_fwd_splitkv_kernelI23Flash_fwd_kernel_traitsILi192ELi64ELi64ELi4ELb0ELb0EN7cutlass10bfloat16_tE19Flash_kernel_traitsILi192ELi64ELi64ELi4ES3_EELb0ELb1ELb0ELb0ELb0ELb1ELb1ELb1EEEvNS_16Flash_fwd_paramsE) ;  /* 0xfffde8d0d6000950 */ /* 0x000fea0003c3ffff */
[----:B------:R-:W-:Y:S01]  /*21730*/  MOV R215, 0x0 ;  /* 0x0000000000d77802 */ /* 0x000fe20000000f00 */
[----:B------:R-:W-:-:S02]  /*21740*/  ULDC.64 UR4, c[0x0][0x118] ;  /* 0x0000460000047ab9 */ /* 0x000fc40000000a00 */
[----:B------:R3:W-:Y:S01]  /*21750*/  ST.E.128 [R6.64+0xaa00], R16 ;  /* 0x00aa001006007985 */ /* 0x0007e2000c101d04 */
[----:B------:R-:W-:Y:S05]  /*21760*/  RET.REL.NODEC R214 `(_ZN5flash24flash_fwd_splitkv_kernelI23Flash_fwd_kernel_traitsILi192ELi64ELi64ELi4ELb0ELb0EN7cutlass10bfloat16_tE19Flash_kernel_traitsILi192ELi64ELi64ELi4ES3_EELb0ELb1ELb0ELb0ELb0ELb1ELb1ELb1EEEvNS_16Flash_fwd_paramsE) ;  /* 0xfffde890d6007950 */ /* 0x000fea0003c3ffff */
.L_x_3481:
[----:B------:R-:W-:Y:S02]  /*21770*/  MOV R9, 0x2 ;  /* 0x0000000200097802 */ /* 0x000fe40000000f00 */
[----:B------:R-:W-:Y:S02]  /*21780*/  MOV R8, 0x217a0 ;  /* 0x000217a000087802 */ /* 0x000fe40000000f00 */
[----:B-1---5:R-:W-:Y:S05]  /*21790*/  CALL.REL.NOINC `($__internal_21_$__cuda_sm70_shflsync_bfly_p) ;  /* 0x000000f000007944 */ /* 0x022fea0003c00000 */
[----:B-12---:R-:W-:Y:S05]  /*217a0*/  BRA `(.L_x_3499) ;  /* 0xffffe6b000007947 */ /* 0x006fea000383ffff */
.L_x_3482:
[----:B------:R-:W-:Y:S02]  /*217b0*/  MOV R9, 0x1 ;  /* 0x0000000100097802 */ /* 0x000fe40000000f00 */
[----:B------:R-:W-:Y:S02]  /*217c0*/  MOV R8, 0x217e0 ;  /* 0x000217e000087802 */ /* 0x000fe40000000f00 */
[----:B-1---5:R-:W-:Y:S05]  /*217d0*/  CALL.REL.NOINC `($__internal_21_$__cuda_sm70_shflsync_bfly_p) ;  /* 0x000000b000007944 */ /* 0x022fea0003c00000 */
[----:B--2---:R-:W-:Y:S01]  /*217e0*/  FADD.FTZ R2, R229, R10 ;  /* 0x0000000ae5027221 */ /* 0x004fe20000010000 */
[----:B-1----:R-:W-:Y:S02]  /*217f0*/  MOV R229, R227 ;  /* 0x000000e300e57202 */ /* 0x002fe40000000f00 */
[----:B------:R-:W-:Y:S02]  /*21800*/  MOV R9, 0x2 ;  /* 0x0000000200097802 */ /* 0x000fe40000000f00 */
[----:B------:R-:W-:-:S02]  /*21810*/  MOV R8, 0x21830 ;  /* 0x0002183000087802 */ /* 0x000fc40000000f00 */
[----:B------:R-:W-:Y:S05]  /*21820*/  CALL.REL.NOINC `($__internal_21_$__cuda_sm70_shflsync_bfly_p) ;  /* 0x0000006000007944 */ /* 0x000fea0003c00000 */
[----:B--2---:R-:W-:Y:S01]  /*21830*/  FADD.FTZ R11, R227, R10 ;  /* 0x0000000ae30b7221 */ /* 0x004fe20000010000 */
[----:B-1----:R-:W-:-:S02]  /*21840*/  MOV R9, 0x1 ;  /* 0x0000000100097802 */ /* 0x002fc40000000f00 */
[----:B------:R-:W-:Y:S02]  /*21850*/  MOV R8, 0x21880 ;  /* 0x0002188000087802 */ /* 0x000fe40000000f00 */
[----:B------:R-:W-:Y:S02]  /*21860*/  MOV R229, R11 ;  /* 0x0000000b00e57202 */ /* 0x000fe40000000f00 */
[----:B------:R-:W-:Y:S05]  /*21870*/  CALL.REL.NOINC `($__internal_21_$__cuda_sm70_shflsync_bfly_p) ;  /* 0x0000001000007944 */ /* 0x000fea0003c00000 */
[----:B-12---:R-:W-:Y:S05]  /*21880*/  BRA `(.L_x_3500) ;  /* 0xffffe64000007947 */ /* 0x006fea000383ffff */
        .weak           $__internal_21_$__cuda_sm70_shflsync_bfly_p
        .type           $__internal_21_$__cuda_sm70_shflsync_bfly_p,@function
        .size           $__internal_21_$__cuda_sm70_shflsync_bfly_p,(.L_x_7797 - $__internal_21_$__cuda_sm70_shflsync_bfly_p)
$__internal_21_$__cuda_sm70_shflsync_bfly_p:
[----:B------:R-:W-:Y:S01]  /*21890*/  MOV R12, R8 ;  /* 0x00000008000c7202 */ /* 0x000fe20000000f00 */
[----:B------:R-:W-:Y:S04]  /*218a0*/  WARPSYNC R6 ;  /* 0x0000000600007348 */ /* 0x000fe80003800000 */
[----:B------:R-:W-:Y:S01]  /*218b0*/  MOV R13, 0x0 ;  /* 0x00000000000d7802 */ /* 0x000fe20000000f00 */
[----:B------:R1:W2:Y:S03]  /*218c0*/  SHFL.BFLY PT, R10, R229, R9, R7 ;  /* 0x0c000009e50a7389 */ /* 0x0002a600000e0007 */
[----:B------:R-:W-:Y:S05]  /*218d0*/  RET.REL.NODEC R12 `(_ZN5flash24flash_fwd_splitkv_kernelI23Flash_fwd_kernel_traitsILi192ELi64ELi64ELi4ELb0ELb0EN7cutlass10bfloat16_tE19Flash_kernel_traitsILi192ELi64ELi64ELi4ES3_EELb0ELb1ELb0ELb0ELb0ELb1ELb1ELb1EEEvNS_16Flash_fwd_paramsE) ;  /* 0xfffde7200c007950 */ /* 0x000fea0003c3ffff */
.L_x_3501:
        /* <DEDUP_REMOVED lines=10> */
.L_x_7797:


//--------------------- .text._ZN5flash24flash_fwd_splitkv_kernelI23Flash_fwd_kernel_traitsILi192ELi64ELi64ELi4ELb0ELb0EN7cutlass10bfloat16_tE19Flash_kernel_traitsILi192ELi64ELi64ELi4ES3_EELb0ELb0ELb0ELb0ELb1ELb0ELb0ELb0EEEvNS_16Flash_fwd_paramsE --------------------------
	.section	.text._ZN5flash24flash_fwd_splitkv_kernelI23Flash_fwd_kernel_traitsILi192ELi64ELi64ELi4ELb0ELb0EN7cutlass10bfloat16_tE19Flash_kernel_traitsILi192ELi64ELi64ELi4ES3_EELb0ELb0ELb0ELb0ELb1ELb0ELb0ELb0EEEvNS_16Flash_fwd_paramsE,"ax",@progbits
	.sectioninfo	@"SHI_REGISTERS=223"
	.align	128
        .global         _ZN5flash24flash_fwd_splitkv_kernelI23Flash_fwd_kernel_traitsILi192ELi64ELi64ELi4ELb0ELb0EN7cutlass10bfloat16_tE19Flash_kernel_traitsILi192ELi64ELi64ELi4ES3_EELb0ELb0ELb0ELb0ELb1ELb0ELb0ELb0EEEvNS_16Flash_fwd_paramsE
        .type           _ZN5flash24flash_fwd_splitkv_kernelI23Flash_fwd_kernel_traitsILi192ELi64ELi64ELi4ELb0ELb0EN7cutlass10bfloat16_tE19Flash_kernel_traitsILi192ELi64ELi64ELi4ES3_EELb0ELb0ELb0ELb0ELb1ELb0ELb0ELb0EEEvNS_16Flash_fwd_paramsE,@function
        .size           _ZN5flash24flash_fwd_splitkv_kernelI23Flash_fwd_kernel_traitsILi192ELi64ELi64ELi4ELb0ELb0EN7cutlass10bfloat16_tE19Flash_kernel_traitsILi192ELi64ELi64ELi4ES3_EELb0ELb0ELb0ELb0ELb1ELb0ELb0ELb0EEEvNS_16Flash_fwd_paramsE,(.L_x_7852 - _ZN5flash24flash_fwd_splitkv_kernelI23Flash_fwd_kernel_traitsILi192ELi64ELi64ELi4ELb0ELb0EN7cutlass10bfloat16_tE19Flash_kernel_traitsILi192ELi64ELi64ELi4ES3_EELb0ELb0ELb0ELb0ELb1ELb0ELb0ELb0EEEvNS_16Flash_fwd_paramsE)
        .other          _ZN5flash24flash_fwd_splitkv_kernelI23Flash_fwd_kernel_traitsILi192ELi64ELi64ELi4ELb0ELb0EN7cutlass10bfloat16_tE19Flash_kernel_traitsILi192ELi64ELi64ELi4ES3_EELb0ELb0ELb0ELb0ELb1ELb0ELb0ELb0EEEvNS_16Flash_fwd_paramsE,@"STO_CUDA_ENTRY STV_DEFAULT"
_ZN5flash24flash_fwd_splitkv_kernelI23Flash_fwd_kernel_traitsILi192ELi64ELi64ELi4ELb0ELb0EN7cutlass10bfloat16_tE19Flash_kernel_traitsILi192ELi64ELi64ELi4ES3_EELb0ELb0ELb0ELb0ELb1ELb0ELb0ELb0EEEvNS_16Flash_fwd_paramsE:
.text._ZN5flash24flash_fwd_splitkv_kernelI23Flash_fwd_kernel_traitsILi192ELi64ELi64ELi4ELb0ELb0EN7cutlass10bfloat16_tE19Flash_kernel_traitsILi192ELi64ELi64ELi4ES3_EELb0ELb0ELb0ELb0ELb1ELb0ELb0ELb0EEEvNS_16Flash_fwd_paramsE:
        /* <DEDUP_REMOVED lines=34> */
.L_x_3502:
[----:B-1-34-:R-:W-:Y:S02]  /*0220*/  MOV R2, c[0x0][0x218] ;  /* 0x0000860000027a02 */ /* 0x01afe40000000f00 */
.L_x_3503:
        /* <DEDUP_REMOVED lines=28> */
[----:B------:R-:W-:Y:S02]  /*03f0*/  SHF.R.S32.HI R2, RZ, 0x1f, R199 ;  /* 0x0000001fff027819 */ /* 0x000fe400000114c7 */
[----:B------:R-:W-:Y:S02]  /*0400*/  LOP3.LUT R6, R3, 0x1ffffff8, RZ, 0xc0, !PT ;  /* 0x1ffffff803067812 */ /* 0x000fe400078ec0ff */
[----:B------:R-:W-:Y:S01]  /*0410*/  IADD3 R0, -R199, R0, RZ ;  /* 0x00000000c7007210 */ /* 0x000fe20007ffe1ff */
[----:B------:R-:W-:Y:S01]  /*0420*/  IMAD R2, R2, c[0x0][0x1e8], RZ ;  /* 0x00007a0002027a24 */ /* 0x000fe200078e02ff */
[----:B------:R-:W-:Y:S01]  /*0430*/  SHF.R.S32.HI R3, RZ, 0x3, R3 ;  /* 0x00000003ff037819 */ /* 0x000fe20000011403 */
[----:B------:R-:W-:-:S02]  /*0440*/  IMAD.IADD R6, R81, 0x1, -R6 ;  /* 0x0000000151067824 */ /* 0x000fc400078e0a06 */
[----:B------:R-:W-:Y:S01]  /*0450*/  @!P0 SHF.R.S32.HI R5, RZ, 0x1f, R4 ;  /* 0x0000001fff058819 */ /* 0x000fe20000011404 */
[----:B------:R-:W-:-:S04]  /*0460*/  @!P0 IMAD.WIDE.U32 R10, R4, c[0x0][0x1e0], RZ ;  /* 0x00007800040a8a25 */ /* 0x000fc800078e00ff */
[----:B------:R-:W-:Y:S02]  /*0470*/  IMAD.SHL.U32 R6, R6, 0x8, RZ ;  /* 0x0000000806067824 */ /* 0x000fe400078e00ff */
[----:B------:R-:W-:Y:S02]  /*0480*/  @!P0 IMAD R5, R5, c[0x0][0x1e0], RZ ;  /* 0x0000780005058a24 */ /* 0x000fe400078e02ff */
[----:B------:R-:W-:Y:S01]  /*0490*/  @P0 IMAD.WIDE.U32 R8, R202, c[0x0][0x1e8], RZ ;  /* 0x00007a00ca080a25 */ /* 0x000fe200078e00ff */
[--C-:B------:R-:W-:Y:S02]  /*04a0*/  SHF.R.S32.HI R7, RZ, 0x1f, R6.reuse ;  /* 0x0000001fff077819 */ /* 0x100fe40000011406 */
[----:B------:R-:W-:Y:S01]  /*04b0*/  @!P0 MOV R8, R10 ;  /* 0x0000000a00088202 */ /* 0x000fe20000000f00 */
[----:B------:R-:W-:Y:S02]  /*04c0*/  @!P0 IMAD R5, R4, c[0x0][0x1e4], R5 ;  /* 0x0000790004058a24 */ /* 0x000fe400078e0205 */
[----:B------:R-:W-:-:S04]  /*04d0*/  IMAD.WIDE.U32 R6, R199, c[0x0][0x1e8], R6 ;  /* 0x00007a00c7067a25 */ /* 0x000fc800078e0006 */
[----:B------:R-:W-:Y:S02]  /*04e0*/  @P0 IMAD R202, R202, c[0x0][0x1ec], R9 ;  /* 0x00007b00caca0a24 */ /* 0x000fe400078e0209 */
[----:B------:R-:W-:Y:S01]  /*04f0*/  @!P0 IMAD.IADD R202, R11, 0x1, R5 ;  /* 0x000000010bca8824 */ /* 0x000fe200078e0205 */
[----:B------:R-:W-:Y:S01]  /*0500*/  IADD3 R8, P0, R8, R6, RZ ;  /* 0x0000000608087210 */ /* 0x000fe20007f1e0ff */
[----:B------:R-:W-:Y:S01]  /*0510*/  IMAD R9, R199, c[0x0][0x1ec], R2 ;  /* 0x00007b00c7097a24 */ /* 0x000fe200078e0202 */
[--C-:B------:R-:W-:Y:S01]  /*0520*/  SHF.R.S32.HI R5, RZ, 0x1f, R18.reuse ;  /* 0x0000001fff057819 */ /* 0x100fe20000011412 */
[----:B------:R-:W-:-:S03]  /*0530*/  IMAD R4, R4, c[0x0][0x1c0], R18 ;  /* 0x0000700004047a24 */ /* 0x000fc600078e0212 */
[----:B------:R-:W-:Y:S01]  /*0540*/  IADD3.X R9, R202, R7, R9, P0, !PT ;  /* 0x00000007ca097210 */ /* 0x000fe200007fe409 */
[----:B------:R-:W-:Y:S01]  /*0550*/  IMAD R5, R5, c[0x0][0x1f0], RZ ;  /* 0x00007c0005057a24 */ /* 0x000fe200078e02ff */
[----:B------:R-:W-:Y:S01]  /*0560*/  ISETP.GE.AND P0, PT, R3, R0, PT ;  /* 0x000000000300720c */ /* 0x000fe20003f06270 */
[----:B------:R-:W-:Y:S01]  /*0570*/  IMAD R199, R4, c[0x0][0x214], R199 ;  /* 0x0000850004c77a24 */ /* 0x000fe200078e02c7 */
[----:B------:R-:W-:Y:S01]  /*0580*/  SHF.R.S32.HI R4, RZ, 0x1f, R3 ;  /* 0x0000001fff047819 */ /* 0x000fe20000011403 */
[C---:B------:R-:W-:Y:S02]  /*0590*/  IMAD R5, R18.reuse, c[0x0][0x1f4], R5 ;  /* 0x00007d0012057a24 */ /* 0x040fe400078e0205 */
[----:B------:R-:W-:-:S05]  /*05a0*/  IMAD.WIDE.U32 R18, R18, c[0x0][0x1f0], R8 ;  /* 0x00007c0012127a25 */ /* 0x000fca00078e0008 */
[----:B------:R-:W-:-:S03]  /*05b0*/  IADD3 R13, R19, R5, RZ ;  /* 0x00000005130d7210 */ /* 0x000fc60007ffe0ff */
[----:B------:R-:W-:Y:S05]  /*05c0*/  @P0 BRA `(.L_x_3506) ;  /* 0x000000a000000947 */ /* 0x000fea0003800000 */
[----:B------:R-:W-:Y:S01]  /*05d0*/  MOV R12, R18 ;  /* 0x00000012000c7202 */ /* 0x000fe20000000f00 */
[----:B------:R-:W-:-:S04]  /*05e0*/  IMAD R2, R4, c[0x0][0x1e8], RZ ;  /* 0x00007a0004027a24 */ /* 0x000fc800078e02ff */
[----:B------:R-:W-:-:S04]  /*05f0*/  IMAD.WIDE.U32 R6, R3, c[0x0][0x1e8], R12 ;  /* 0x00007a0003067a25 */ /* 0x000fc800078e000c */
[----:B------:R-:W-:Y:S01]  /*0600*/  IMAD R2, R3, c[0x0][0x1ec], R2 ;  /* 0x00007b0003027a24 */ /* 0x000fe200078e0202 */
[----:B------:R-:W-:-:S04]  /*0610*/  LEA R8, P0, R6, c[0x0][0x1d0], 0x1 ;  /* 0x0000740006087a11 */ /* 0x000fc800078008ff */
[----:B------:R-:W-:-:S04]  /*0620*/  IADD3 R2, R7, R2, RZ ;  /* 0x0000000207027210 */ /* 0x000fc80007ffe0ff */
[----:B------:R-:W-:-:S05]  /*0630*/  LEA.HI.X R9, R6, c[0x0][0x1d4], R2, 0x1, P0 ;  /* 0x0000750006097a11 */ /* 0x000fca00000f0c02 */
[----:B------:R1:W-:Y:S04]  /*0640*/  STG.E.128 [R8.64], RZ ;  /* 0x000000ff08007986 */ /* 0x0003e8000c101d0c */
[----:B------:R1:W-:Y:S04]  /*0650*/  STG.E.128 [R8.64+0x80], RZ ;  /* 0x000080ff08007986 */ /* 0x0003e8000c101d0c */
[----:B------:R1:W-:Y:S02]  /*0660*/  STG.E.128 [R8.64+0x100], RZ ;  /* 0x000100ff08007986 */ /* 0x0003e4000c101d0c */
.L_x_3506:
[----:B------:R-:W-:Y:S05]  /*0670*/  BSYNC B0 ;  /* 0x0000000000007941 */ /* 0x000fea0003800000 */
.L_x_3505:
[----:B-1----:R-:W-:Y:S01]  /*0680*/  IADD3 R9, R3, 0x10, RZ ;  /* 0x0000001003097810 */ /* 0x002fe20007ffe0ff */
[----:B------:R-:W-:Y:S03]  /*0690*/  BSSY B0, `(.L_x_3507) ;  /* 0x0000010000007945 */ /* 0x000fe60003800000 */
[----:B------:R-:W-:-:S13]  /*06a0*/  ISETP.GE.AND P0, PT, R9, R0, PT ;  /* 0x000000000900720c */ /* 0x000fda0003f06270 */
[----:B------:R-:W-:Y:S05]  /*06b0*/  @P0 BRA `(.L_x_3508) ;  /* 0x000000d000000947 */ /* 0x000fea0003800000 */
[----:B------:R-:W-:Y:S01]  /*06c0*/  IADD3 R5, P0, R3, 0x10, RZ ;  /* 0x0000001003057810 */ /* 0x000fe20007f1e0ff */
[----:B------:R-:W-:Y:S01]  /*06d0*/  IMAD.MOV.U32 R6, RZ, RZ, R18 ;  /* 0x000000ffff067224 */ /* 0x000fe200078e0012 */
[----:B------:R-:W-:-:S03]  /*06e0*/  MOV R7, R13 ;  /* 0x0000000d00077202 */ /* 0x000fc60000000f00 */
[----:B------:R-:W-:Y:S02]  /*06f0*/  IMAD.X R2, RZ, RZ, R4, P0 ;  /* 0x000000ffff027224 */ /* 0x000fe400000e0604 */
[----:B------:R-:W-:-:S04]  /*0700*/  IMAD.WIDE.U32 R6, R5, c[0x0][0x1e8], R6 ;  /* 0x00007a0005067a25 */ /* 0x000fc800078e0006 */
[----:B------:R-:W-:Y:S01]  /*0710*/  IMAD R2, R2, c[0x0][0x1e8], RZ ;  /* 0x00007a0002027a24 */ /* 0x000fe200078e02ff */
[----:B------:R-:W-:-:S03]  /*0720*/  LEA R10, P0, R6, c[0x0][0x1d0], 0x1 ;  /* 0x00007400060a7a11 */ /* 0x000fc600078008ff */
[----:B------:R-:W-:-:S05]  /*0730*/  IMAD R2, R5, c[0x0][0x1ec], R2 ;  /* 0x00007b0005027a24 */ /* 0x000fca00078e0202 */
[----:B------:R-:W-:-:S04]  /*0740*/  IADD3 R5, R7, R2, RZ ;  /* 0x0000000207057210 */ /* 0x000fc80007ffe0ff */
[----:B------:R-:W-:-:S05]  /*0750*/  LEA.HI.X R11, R6, c[0x0][0x1d4], R5, 0x1, P0 ;  /* 0x00007500060b7a11 */ /* 0x000fca00000f0c05 */
[----:B------:R1:W-:Y:S04]  /*0760*/  STG.E.128 [R10.64], RZ ;  /* 0x000000ff0a007986 */ /* 0x0003e8000c101d0c */
[----:B------:R1:W-:Y:S04]  /*0770*/  STG.E.128 [R10.64+0x80], RZ ;  /* 0x000080ff0a007986 */ /* 0x0003e8000c101d0c */
[----:B------:R1:W-:Y:S02]  /*0780*/  STG.E.128 [R10.64+0x100], RZ ;  /* 0x000100ff0a007986 */ /* 0x0003e4000c101d0c */
.L_x_3508:
[----:B------:R-:W-:Y:S05]  /*0790*/  BSYNC B0 ;  /* 0x0000000000007941 */ /* 0x000fea0003800000 */
.L_x_3507:
[----:B------:R-:W-:Y:S01]  /*07a0*/  IADD3 R7, R3, 0x20, RZ ;  /* 0x0000002003077810 */ /* 0x000fe20007ffe0ff */
[----:B------:R-:W-:Y:S03]  /*07b0*/  BSSY B0, `(.L_x_3509) ;  /* 0x0000010000007945 */ /* 0x000fe60003800000 */
[----:B------:R-:W-:-:S13]  /*07c0*/  ISETP.GE.AND P0, PT, R7, R0, PT ;  /* 0x000000000700720c */ /* 0x000fda0003f06270 */
[----:B------:R-:W-:Y:S05]  /*07d0*/  @P0 BRA `(.L_x_3510) ;  /* 0x000000d000000947 */ /* 0x000fea0003800000 */
[----:B------:R-:W-:Y:S01]  /*07e0*/  IADD3 R5, P0, R3, 0x20, RZ ;  /* 0x0000002003057810 */ /* 0x000fe20007f1e0ff */
[----:B-1----:R-:W-:Y:S01]  /*07f0*/  IMAD.MOV.U32 R10, RZ, RZ, R18 ;  /* 0x000000ffff0a7224 */ /* 0x002fe200078e0012 */
        /* <DEDUP_REMOVED lines=11> */
.L_x_3510:
[----:B------:R-:W-:Y:S05]  /*08b0*/  BSYNC B0 ;  /* 0x0000000000007941 */ /* 0x000fea0003800000 */
.L_x_3509:
[----:B-1----:R-:W-:Y:S01]  /*08c0*/  IADD3 R11, R3, 0x30, RZ ;  /* 0x00000030030b7810 */ /* 0x002fe20007ffe0ff */
[----:B------:R-:W-:Y:S03]  /*08d0*/  BSSY B0, `(.L_x_3511) ;  /* 0x000000f000007945 */ /* 0x000fe60003800000 */
[----:B------:R-:W-:-:S13]  /*08e0*/  ISETP.GE.AND P0, PT, R11, R0, PT ;  /* 0x000000000b00720c */ /* 0x000fda0003f06270 */
[----:B------:R-:W-:Y:S05]  /*08f0*/  @P0 BRA `(.L_x_3512) ;  /* 0x000000c000000947 */ /* 0x000fea0003800000 */
[----:B------:R-:W-:Y:S02]  /*0900*/  IADD3 R5, P0, R3, 0x30, RZ ;  /* 0x0000003003057810 */ /* 0x000fe40007f1e0ff */
[----:B------:R-:W-:Y:S02]  /*0910*/  MOV R12, R18 ;  /* 0x00000012000c7202 */ /* 0x000fe40000000f00 */
[----:B------:R-:W-:-:S03]  /*0920*/  IADD3.X R2, RZ, R4, RZ, P0, !PT ;  /* 0x00000004ff027210 */ /* 0x000fc600007fe4ff */
        /* <DEDUP_REMOVED lines=9> */
.L_x_3512:
[----:B------:R-:W-:Y:S05]  /*09c0*/  BSYNC B0 ;  /* 0x0000000000007941 */ /* 0x000fea0003800000 */
.L_x_3511:
[----:B------:R-:W-:-:S04]  /*09d0*/  LOP3.LUT P4, RZ, R81, 0x7, RZ, 0xc0, !PT ;  /* 0x0000000751ff7812 */ /* 0x000fc8000788c0ff */
[-C--:B------:R-:W-:Y:S02]  /*09e0*/  ISETP.GE.OR P3, PT, R3, R0.reuse, P4 ;  /* 0x000000000300720c */ /* 0x080fe40002766670 */
[-C--:B------:R-:W-:Y:S02]  /*09f0*/  ISETP.GE.OR P2, PT, R9, R0.reuse, P4 ;  /* 0x000000000900720c */ /* 0x080fe40002746670 */
[-C--:B------:R-:W-:Y:S02]  /*0a00*/  ISETP.GE.OR P1, PT, R7, R0.reuse, P4 ;  /* 0x000000000700720c */ /* 0x080fe40002726670 */
[----:B------:R-:W-:Y:S02]  /*0a10*/  IADD3 R3, P0, R199, R3, RZ ;  /* 0x00000003c7037210 */ /* 0x000fe40007f1e0ff */
[----:B------:R-:W-:Y:S02]  /*0a20*/  ISETP.GE.OR P4, PT, R11, R0, P4 ;  /* 0x000000000b00720c */ /* 0x000fe40002786670 */
[----:B------:R-:W-:-:S02]  /*0a30*/  LEA.HI.X.SX32 R4, R199, R4, 0x1, P0 ;  /* 0x00000004c7047211 */ /* 0x000fc400000f0eff */
[----:B------:R-:W-:-:S04]  /*0a40*/  LEA R6, P0, R3, c[0x0][0x200], 0x2 ;  /* 0x0000800003067a11 */ /* 0x000fc800078010ff */
[----:B------:R-:W-:Y:S01]  /*0a50*/  LEA.HI.X R7, R3, c[0x0][0x204], R4, 0x2, P0 ;  /* 0x0000810003077a11 */ /* 0x000fe200000f1404 */
[----:B------:R-:W-:Y:S02]  /*0a60*/  @!P3 IMAD.MOV.U32 R4, RZ, RZ, 0x7f800000 ;  /* 0x7f800000ff04b424 */ /* 0x000fe400078e00ff */
[----:B------:R-:W-:Y:S02]  /*0a70*/  @!P2 IMAD.MOV.U32 R3, RZ, RZ, 0x7f800000 ;  /* 0x7f800000ff03a424 */ /* 0x000fe400078e00ff */
[----:B------:R-:W-:Y:S01]  /*0a80*/  @!P1 IMAD.MOV.U32 R2, RZ, RZ, 0x7f800000 ;  /* 0x7f800000ff029424 */ /* 0x000fe200078e00ff */
[----:B------:R2:W-:Y:S04]  /*0a90*/  @!P3 STG.E [R6.64], R4 ;  /* 0x000000040600b986 */ /* 0x0005e8000c10190c */
[----:B------:R2:W-:Y:S04]  /*0aa0*/  @!P2 STG.E [R6.64+0x40], R3 ;  /* 0x000040030600a986 */ /* 0x0005e8000c10190c */
[----:B------:R2:W-:Y:S01]  /*0ab0*/  @!P1 STG.E [R6.64+0x80], R2 ;  /* 0x0000800206009986 */ /* 0x0005e2000c10190c */
[----:B------:R-:W-:Y:S05]  /*0ac0*/  @P4 EXIT ;  /* 0x000000000000494d */ /* 0x000fea0003800000 */
[----:B--2---:R-:W-:-:S05]  /*0ad0*/  MOV R3, 0x7f800000 ;  /* 0x7f80000000037802 */ /* 0x004fca0000000f00 */
[----:B------:R-:W-:Y:S01]  /*0ae0*/  STG.E [R6.64+0xc0], R3 ;  /* 0x0000c00306007986 */ /* 0x000fe2000c10190c */
[----:B------:R-:W-:Y:S05]  /*0af0*/  EXIT ;  /* 0x000000000000794d */ /* 0x000fea0003800000 */
.L_x_3504:
[----:B------:R-:W-:Y:S01]  /*0b00*/  ISETP.NE.U32.AND P0, PT, RZ, c[0x0][0x2b8], PT ;  /* 0x0000ae00ff007a0c */ /* 0x000fe20003f05070 */
[----:B------:R-:W-:Y:S01]  /*0b10*/  IMAD.MOV.U32 R5, RZ, RZ, R4 ;  /* 0x000000ffff057224 */ /* 0x000fe200078e0004 */
[----:B------:R-:W-:Y:S02]  /*0b20*/  ISETP.NE.U32.AND P2, PT, RZ, c[0x0][0x2c0], PT ;  /* 0x0000b000ff007a0c */ /* 0x000fe40003f45070 */
[----:B------:R-:W-:Y:S02]  /*0b30*/  ISETP.NE.AND.EX P0, PT, RZ, c[0x0][0x2bc], PT, P0 ;  /* 0x0000af00ff007a0c */ /* 0x000fe40003f05300 */
[----:B------:R-:W-:-:S11]  /*0b40*/  ISETP.NE.AND.EX P2, PT, RZ, c[0x0][0x2c4], PT, P2 ;  /* 0x0000b100ff007a0c */ /* 0x000fd60003f45320 */
[C---:B------:R-:W-:Y:S02]  /*0b50*/  @P0 IMAD.WIDE R10, R4.reuse, R3, c[0x0][0x2b8] ;  /* 0x0000ae00040a0625 */ /* 0x040fe400078e0203 */
[----:B------:R-:W-:Y:S02]  /*0b60*/  @P2 SHF.R.S32.HI R3, RZ, 0x1f, R4 ;  /* 0x0000001fff032819 */ /* 0x000fe40000011404 */
[----:B------:R-:W-:Y:S01]  /*0b70*/  @P2 IMAD.WIDE.U32 R8, R4, c[0x0][0x2c8], RZ ;  /* 0x0000b20004082a25 */ /* 0x000fe200078e00ff */
[----:B------:R-:W-:Y:S01]  /*0b80*/  CS2R R208, SRZ ;  /* 0x0000000000d07805 */ /* 0x000fe2000001ff00 */
[----:B------:R1:W5:Y:S01]  /*0b90*/  @P0 LDG.E R5, [R10.64] ;  /* 0x0000000c0a050981 */ /* 0x000362000c1e1900 */
[----:B------:R-:W-:Y:S01]  /*0ba0*/  PLOP3.LUT P0, PT, PT, PT, PT, 0x8, 0x0 ;  /* 0x000000000000781c */ /* 0x000fe20003f0e170 */
[----:B------:R-:W-:Y:S01]  /*0bb0*/  @P2 IMAD R3, R3, c[0x0][0x2c8], RZ ;  /* 0x0000b20003032a24 */ /* 0x000fe200078e02ff */
[----:B------:R-:W-:Y:S02]  /*0bc0*/  @P2 LEA R208, P1, R8, c[0x0][0x2c0], 0x2 ;  /* 0x0000b00008d02a11 */ /* 0x000fe400078210ff */
[----:B------:R-:W-:Y:S01]  /*0bd0*/  IABS R80, c[0x0][0x2d0] ;  /* 0x0000b40000507a13 */ /* 0x000fe20000000000 */
[----:B------:R-:W-:-:S04]  /*0be0*/  @P2 IMAD R3, R4, c[0x0][0x2cc], R3 ;  /* 0x0000b30004032a24 */ /* 0x000fc800078e0203 */
[----:B------:R-:W-:-:S05]  /*0bf0*/  @P2 IMAD.IADD R3, R9, 0x1, R3 ;  /* 0x0000000109032824 */ /* 0x000fca00078e0203 */
[----:B------:R-:W-:-:S04]  /*0c00*/  @P2 SHF.L.U64.HI R3, R8, 0x2, R3 ;  /* 0x0000000208032819 */ /* 0x000fc80000010203 */
[----:B------:R-:W-:Y:S02]  /*0c10*/  @P2 IADD3.X R209, R3, c[0x0][0x2c4], RZ, P1, !PT ;  /* 0x0000b10003d12a10 */ /* 0x000fe40000ffe4ff */
[----:B------:R-:W-:-:S04]  /*0c20*/  @P2 ISETP.NE.U32.AND P1, PT, R208, RZ, PT ;  /* 0x000000ffd000220c */ /* 0x000fc80003f25070 */
[----:B------:R-:W-:-:S13]  /*0c30*/  @P2 ISETP.NE.AND.EX P0, PT, R209, RZ, PT, P1 ;  /* 0x000000ffd100220c */ /* 0x000fda0003f05310 */
[----:B------:R-:W-:Y:S05]  /*0c40*/  @!P0 BRA `(.L_x_3513) ;  /* 0x000004a000008947 */ /* 0x000fea0003800000 */
[----:B-1----:R-:W1:Y:S01]  /*0c50*/  I2F.RP R10, R80 ;  /* 0x00000050000a7306 */ /* 0x002e620000209400 */
[----:B------:R-:W-:-:S04]  /*0c60*/  LEA R7, R2, 0xffffffc0, 0x6 ;  /* 0xffffffc002077811 */ /* 0x000fc800078e30ff */
[----:B------:R-:W-:-:S03]  /*0c70*/  IABS R3, R7 ;  /* 0x0000000700037213 */ /* 0x000fc60000000000 */
[----:B-1----:R-:W1:Y:S02]  /*0c80*/  MUFU.RCP R8, R10 ;  /* 0x0000000a00087308 */ /* 0x002e640000001000 */
[----:B-1----:R-:W-:-:S06]  /*0c90*/  IADD3 R8, R8, 0xffffffe, RZ ;  /* 0x0ffffffe08087810 */ /* 0x002fcc0007ffe0ff */
[----:B------:R-:W1:Y:S02]  /*0ca0*/  F2I.FTZ.U32.TRUNC.NTZ R9, R8 ;  /* 0x0000000800097305 */ /* 0x000e64000021f000 */
[----:B-1---5:R-:W-:Y:S02]  /*0cb0*/  IMAD.MOV R5, RZ, RZ, -R9 ;  /* 0x000000ffff057224 */ /* 0x022fe400078e0a09 */
[----:B------:R-:W-:Y:S02]  /*0cc0*/  IMAD.MOV.U32 R8, RZ, RZ, RZ ;  /* 0x000000ffff087224 */ /* 0x000fe400078e00ff */
[----:B------:R-:W-:-:S04]  /*0cd0*/  IMAD R5, R5, R80, RZ ;  /* 0x0000005005057224 */ /* 0x000fc800078e02ff */
[----:B------:R-:W-:Y:S01]  /*0ce0*/  IMAD.HI.U32 R6, R9, R5, R8 ;  /* 0x0000000509067227 */ /* 0x000fe200078e0008 */
[----:B------:R-:W-:-:S05]  /*0cf0*/  MOV R5, R3 ;  /* 0x0000000300057202 */ /* 0x000fca0000000f00 */
[----:B------:R-:W-:-:S04]  /*0d00*/  IMAD.HI.U32 R6, R6, R5, RZ ;  /* 0x0000000506067227 */ /* 0x000fc800078e00ff */
[----:B------:R-:W-:-:S04]  /*0d10*/  IMAD.MOV R3, RZ, RZ, -R6 ;  /* 0x000000ffff037224 */ /* 0x000fc800078e0a06 */
[----:B------:R-:W-:-:S05]  /*0d20*/  IMAD R3, R80, R3, R5 ;  /* 0x0000000350037224 */ /* 0x000fca00078e0205 */
[----:B------:R-:W-:-:S13]  /*0d30*/  ISETP.GT.U32.AND P2, PT, R80, R3, PT ;  /* 0x000000035000720c */ /* 0x000fda0003f44070 */
[-C--:B------:R-:W-:Y:S02]  /*0d40*/  @!P2 IADD3 R3, R3, -R80.reuse, RZ ;  /* 0x800000500303a210 */ /* 0x080fe40007ffe0ff */
[----:B------:R-:W-:Y:S02]  /*0d50*/  @!P2 IADD3 R6, R6, 0x1, RZ ;  /* 0x000000010606a810 */ /* 0x000fe40007ffe0ff */
[----:B------:R-:W-:Y:S02]  /*0d60*/  ISETP.GE.U32.AND P3, PT, R3, R80, PT ;  /* 0x000000500300720c */ /* 0x000fe40003f66070 */
[----:B------:R-:W-:Y:S02]  /*0d70*/  LOP3.LUT R3, R7, c[0x0][0x2d0], RZ, 0x3c, !PT ;  /* 0x0000b40007037a12 */ /* 0x000fe400078e3cff */
[----:B------:R-:W-:Y:S02]  /*0d80*/  ISETP.NE.AND P2, PT, RZ, c[0x0][0x2d0], PT ;  /* 0x0000b400ff007a0c */ /* 0x000fe40003f45270 */
[----:B------:R-:W-:-:S07]  /*0d90*/  ISETP.GE.AND P1, PT, R3, RZ, PT ;  /* 0x000000ff0300720c */ /* 0x000fce0003f26270 */
[----:B------:R-:W-:-:S05]  /*0da0*/  @P3 IADD3 R6, R6, 0x1, RZ ;  /* 0x0000000106063810 */ /* 0x000fca0007ffe0ff */
[----:B------:R-:W-:-:S05]  /*0db0*/  IMAD.MOV.U32 R5, RZ, RZ, R6 ;  /* 0x000000ffff057224 */ /* 0x000fca00078e0006 */
[----:B------:R-:W-:Y:S02]  /*0dc0*/  @!P1 IADD3 R5, -R5, RZ, RZ ;  /* 0x000000ff05059210 */ /* 0x000fe40007ffe1ff */
[----:B------:R-:W-:-:S05]  /*0dd0*/  @!P2 LOP3.LUT R5, RZ, c[0x0][0x2d0], RZ, 0x33, !PT ;  /* 0x0000b400ff05aa12 */ /* 0x000fca00078e33ff */
[----:B------:R-:W-:-:S05]  /*0de0*/  IMAD.WIDE R14, R5, 0x4, R208 ;  /* 0x00000004050e7825 */ /* 0x000fca00078e02d0 */
[----:B------:R-:W2:Y:S01]  /*0df0*/  LDG.E R8, [R14.64] ;  /* 0x0000000c0e087981 */ /* 0x000ea2000c1e1900 */
[----:B------:R-:W-:Y:S02]  /*0e00*/  IABS R3, c[0x0][0x1c8] ;  /* 0x0000720000037a13 */ /* 0x000fe40000000000 */
[----:B------:R-:W-:Y:S02]  /*0e10*/  MOV R10, RZ ;  /* 0x000000ff000a7202 */ /* 0x000fe40000000f00 */
[----:B------:R-:W1:Y:S08]  /*0e20*/  I2F.RP R12, R3 ;  /* 0x00000003000c7306 */ /* 0x000e700000209400 */
[----:B-1----:R-:W1:Y:S02]  /*0e30*/  MUFU.RCP R11, R12 ;  /* 0x0000000c000b7308 */ /* 0x002e640000001000 */
[----:B-1----:R-:W-:-:S06]  /*0e40*/  IADD3 R11, R11, 0xffffffe, RZ ;  /* 0x0ffffffe0b0b7810 */ /* 0x002fcc0007ffe0ff */
        /* <DEDUP_REMOVED lines=31> */
[C---:B------:R-:W-:Y:S01]  /*1040*/  IMAD R3, R7.reuse, c[0x0][0x19c], R6 ;  /* 0x0000670007037a24 */ /* 0x040fe200078e0206 */
[----:B------:R-:W-:Y:S01]  /*1050*/  MOV R14, R8 ;  /* 0x00000008000e7202 */ /* 0x000fe20000000f00 */
[----:B------:R-:W-:Y:S01]  /*1060*/  IMAD.WIDE.U32 R82, R7, c[0x0][0x198], R12 ;  /* 0x0000660007527a25 */ /* 0x000fe200078e000c */
[----:B------:R-:W-:-:S03]  /*1070*/  SHF.R.S32.HI R13, RZ, 0x1f, R20 ;  /* 0x0000001fff0d7819 */ /* 0x000fc60000011414 */
[----:B------:R-:W-:Y:S02]  /*1080*/  IMAD.IADD R83, R83, 0x1, R3 ;  /* 0x0000000153537824 */ /* 0x000fe400078e0203 */
[----:B------:R-:W-:Y:S02]  /*1090*/  IMAD R3, R13, c[0x0][0x1b0], RZ ;  /* 0x00006c000d037a24 */ /* 0x000fe400078e02ff */
[----:B------:R-:W-:-:S04]  /*10a0*/  IMAD.WIDE.U32 R82, R20, c[0x0][0x1b0], R82 ;  /* 0x00006c0014527a25 */ /* 0x000fc800078e0052 */
[----:B------:R-:W-:Y:S02]  /*10b0*/  IMAD R3, R20, c[0x0][0x1b4], R3 ;  /* 0x00006d0014037a24 */ /* 0x000fe400078e0203 */
[----:B------:R-:W-:-:S03]  /*10c0*/  IMAD.IADD R15, R9, 0x1, R15 ;  /* 0x00000001090f7824 */ /* 0x000fc600078e020f */
[----:B------:R-:W-:Y:S01]  /*10d0*/  IADD3 R3, R83, R3, RZ ;  /* 0x0000000353037210 */ /* 0x000fe20007ffe0ff */
[----:B------:R-:W-:Y:S05]  /*10e0*/  BRA `(.L_x_3514) ;  /* 0x0000042000007947 */ /* 0x000fea0003800000 */
.L_x_3513:
        /* <DEDUP_REMOVED lines=14> */
[----:B------:R-:W-:-:S04]  /*11d0*/  IADD3 R3, R11, R8, RZ ;  /* 0x000000080b037210 */ /* 0x000fc80007ffe0ff */
.L_x_3515:
[----:B------:R-:W-:Y:S01]  /*11e0*/  IABS R9, c[0x0][0x1c8] ;  /* 0x0000720000097a13 */ /* 0x000fe20000000000 */
[----:B------:R-:W-:Y:S01]  /*11f0*/  IMAD.MOV.U32 R17, RZ, RZ, R3 ;  /* 0x000000ffff117224 */ /* 0x000fe200078e0003 */
[----:B------:R-:W-:Y:S02]  /*1200*/  MOV R16, R10 ;  /* 0x0000000a00107202 */ /* 0x000fe40000000f00 */
[----:B------:R-:W1:Y:S01]  /*1210*/  I2F.RP R11, R9 ;  /* 0x00000009000b7306 */ /* 0x000e620000209400 */
[----:B------:R-:W-:-:S07]  /*1220*/  @P4 IADD3 R15, R6, R15, RZ ;  /* 0x0000000f060f4210 */ /* 0x000fce0007ffe0ff */
[----:B-1----:R-:W1:Y:S02]  /*1230*/  MUFU.RCP R12, R11 ;  /* 0x0000000b000c7308 */ /* 0x002e640000001000 */
[----:B-1----:R-:W-:-:S06]  /*1240*/  IADD3 R12, R12, 0xffffffe, RZ ;  /* 0x0ffffffe0c0c7810 */ /* 0x002fcc0007ffe0ff */
[----:B------:R-:W1:Y:S02]  /*1250*/  F2I.FTZ.U32.TRUNC.NTZ R13, R12 ;  /* 0x0000000c000d7305 */ /* 0x000e64000021f000 */
[----:B-1----:R-:W-:Y:S01]  /*1260*/  IMAD.MOV R7, RZ, RZ, -R13 ;  /* 0x000000ffff077224 */ /* 0x002fe200078e0a0d */
[----:B------:R-:W-:-:S03]  /*1270*/  MOV R12, RZ ;  /* 0x000000ff000c7202 */ /* 0x000fc60000000f00 */
        /* <DEDUP_REMOVED lines=8> */
[----:B------:R-:W-:Y:S02]  /*1300*/  ISETP.GE.AND P2, PT, R7, RZ, PT ;  /* 0x000000ff0700720c */ /* 0x000fe40003f46270 */
[----:B------:R-:W-:-:S04]  /*1310*/  LEA R7, R2, 0xffffffc0, 0x6 ;  /* 0xffffffc002077811 */ /* 0x000fc800078e30ff */
[----:B------:R-:W-:Y:S01]  /*1320*/  SHF.R.S32.HI R11, RZ, 0x1f, R7 ;  /* 0x0000001fff0b7819 */ /* 0x000fe20000011407 */
[----:B------:R-:W-:-:S04]  /*1330*/  IMAD.WIDE.U32 R16, R7, c[0x0][0x198], R16 ;  /* 0x0000660007107a25 */ /* 0x000fc800078e0010 */
[-C--:B------:R-:W-:Y:S02]  /*1340*/  @!P1 IADD3 R8, R8, -R9.reuse, RZ ;  /* 0x8000000908089210 */ /* 0x080fe40007ffe0ff */
[----:B------:R-:W-:Y:S02]  /*1350*/  @!P1 IADD3 R20, R20, 0x1, RZ ;  /* 0x0000000114149810 */ /* 0x000fe40007ffe0ff */
[----:B------:R-:W-:Y:S01]  /*1360*/  ISETP.GE.U32.AND P3, PT, R8, R9, PT ;  /* 0x000000090800720c */ /* 0x000fe20003f66070 */
[----:B------:R-:W-:Y:S01]  /*1370*/  IMAD R8, R11, c[0x0][0x198], RZ ;  /* 0x000066000b087a24 */ /* 0x000fe200078e02ff */
[----:B------:R-:W-:-:S03]  /*1380*/  ISETP.NE.AND P1, PT, RZ, c[0x0][0x1c8], PT ;  /* 0x00007200ff007a0c */ /* 0x000fc60003f25270 */
[----:B------:R-:W-:Y:S02]  /*1390*/  IMAD R3, R7, c[0x0][0x19c], R8 ;  /* 0x0000670007037a24 */ /* 0x000fe400078e0208 */
[----:B------:R-:W-:-:S04]  /*13a0*/  @P4 IMAD.WIDE.U32 R8, R15, c[0x0][0x1a0], RZ ;  /* 0x000068000f084a25 */ /* 0x000fc800078e00ff */
[----:B------:R-:W-:Y:S01]  /*13b0*/  IMAD.IADD R17, R17, 0x1, R3 ;  /* 0x0000000111117824 */ /* 0x000fe200078e0203 */
[----:B------:R-:W-:Y:S01]  /*13c0*/  @P4 MOV R14, R8 ;  /* 0x00000008000e4202 */ /* 0x000fe20000000f00 */
[----:B------:R-:W-:Y:S01]  /*13d0*/  @P4 IMAD R15, R15, c[0x0][0x1a4], R9 ;  /* 0x000069000f0f4a24 */ /* 0x000fe200078e0209 */
[----:B------:R-:W-:-:S05]  /*13e0*/  @P3 IADD3 R20, R20, 0x1, RZ ;  /* 0x0000000114143810 */ /* 0x000fca0007ffe0ff */
[----:B------:R-:W-:Y:S01]  /*13f0*/  @!P2 IMAD.MOV R20, RZ, RZ, -R20 ;  /* 0x000000ffff14a224 */ /* 0x000fe200078e0a14 */
[----:B------:R-:W-:-:S04]  /*1400*/  @!P1 LOP3.LUT R20, RZ, c[0x0][0x1c8], RZ, 0x33, !PT ;  /* 0x00007200ff149a12 */ /* 0x000fc800078e33ff */
[----:B------:R-:W-:Y:S01]  /*1410*/  SHF.R.S32.HI R13, RZ, 0x1f, R20 ;  /* 0x0000001fff0d7819 */ /* 0x000fe20000011414 */
        /* <DEDUP_REMOVED lines=15> */
.L_x_3514:
[----:B------:R-:W-:Y:S01]  /*1510*/  ISETP.NE.AND P1, PT, R202, -0x1, PT ;  /* 0xffffffffca00780c */ /* 0x000fe20003f25270 */
[----:B------:R-:W-:Y:S01]  /*1520*/  IMAD.IADD R199, R0, 0x1, -R199 ;  /* 0x0000000100c77824 */ /* 0x000fe200078e0ac7 */
[----:B------:R-:W-:Y:S01]  /*1530*/  SHF.R.S32.HI R8, RZ, 0x1f, R81 ;  /* 0x0000001fff087819 */ /* 0x000fe20000011451 */
[----:B------:R-:W-:-:S03]  /*1540*/  IMAD R13, R13, c[0x0][0x1b8], RZ ;  /* 0x00006e000d0d7a24 */ /* 0x000fc600078e02ff */
[----:B------:R-:W-:Y:S01]  /*1550*/  LEA.HI R206, R8, R81, RZ, 0x3 ;  /* 0x0000005108ce7211 */ /* 0x000fe200078f18ff */
[----:B------:R-:W-:-:S03]  /*1560*/  IMAD R30, R20, c[0x0][0x1bc], R13 ;  /* 0x00006f00141e7a24 */ /* 0x000fc600078e020d */
[----:B------:R-:W-:Y:S02]  /*1570*/  LOP3.LUT R0, R206, 0xfffffff8, RZ, 0xc0, !PT ;  /* 0xfffffff8ce007812 */ /* 0x000fe400078ec0ff */
[----:B------:R-:W-:Y:S01]  /*1580*/  SHF.R.S32.HI R206, RZ, 0x3, R206 ;  /* 0x00000003ffce7819 */ /* 0x000fe200000114ce */
[----:B------:R-:W-:Y:S01]  /*1590*/  @P1 IMAD.WIDE.U32 R22, R202, c[0x0][0x190], RZ ;  /* 0x00006400ca161a25 */ /* 0x000fe200078e00ff */
[----:B------:R-:W-:Y:S02]  /*15a0*/  @!P1 SHF.R.S32.HI R9, RZ, 0x1f, R4 ;  /* 0x0000001fff099819 */ /* 0x000fe40000011404 */
[----:B------:R-:W-:Y:S01]  /*15b0*/  IADD3 R10, R206, 0x20, RZ ;  /* 0x00000020ce0a7810 */ /* 0x000fe20007ffe0ff */
[----:B------:R-:W-:Y:S01]  /*15c0*/  @!P1 IMAD.WIDE.U32 R16, R4, c[0x0][0x178], RZ ;  /* 0x00005e0004109a25 */ /* 0x000fe200078e00ff */
[----:B------:R-:W-:Y:S02]  /*15d0*/  IADD3 R12, R206, 0x30, RZ ;  /* 0x00000030ce0c7810 */ /* 0x000fe40007ffe0ff */
[----:B------:R-:W-:Y:S01]  /*15e0*/  SHF.R.S32.HI R207, RZ, 0x1f, R206 ;  /* 0x0000001fffcf7819 */ /* 0x000fe200000114ce */
[----:B------:R-:W-:Y:S01]  /*15f0*/  IMAD.IADD R0, R81, 0x1, -R0 ;  /* 0x0000000151007824 */ /* 0x000fe200078e0a00 */
[----:B------:R-:W-:Y:S01]  /*1600*/  ISETP.GE.AND P3, PT, R12, R199, PT ;  /* 0x000000c70c00720c */ /* 0x000fe20003f66270 */
[----:B------:R-:W-:-:S02]  /*1610*/  @!P1 IMAD R9, R9, c[0x0][0x178], RZ ;  /* 0x00005e0009099a24 */ /* 0x000fc400078e02ff */
[----:B------:R-:W-:Y:S02]  /*1620*/  @P1 IMAD.MOV.U32 R6, RZ, RZ, R22 ;  /* 0x000000ffff061224 */ /* 0x000fe400078e0016 */
[----:B------:R-:W-:Y:S01]  /*1630*/  @!P1 IMAD.MOV.U32 R6, RZ, RZ, R16 ;  /* 0x000000ffff069224 */ /* 0x000fe200078e0010 */
[----:B------:R-:W-:Y:S01]  /*1640*/  IADD3 R16, R206, 0x10, RZ ;  /* 0x00000010ce107810 */ /* 0x000fe20007ffe0ff */
[----:B------:R-:W-:Y:S02]  /*1650*/  IMAD.SHL.U32 R204, R0, 0x8, RZ ;  /* 0x0000000800cc7824 */ /* 0x000fe400078e00ff */
[----:B------:R-:W-:Y:S01]  /*1660*/  @!P1 IMAD R9, R4, c[0x0][0x17c], R9 ;  /* 0x00005f0004099a24 */ /* 0x000fe200078e0209 */
[-C--:B------:R-:W-:Y:S01]  /*1670*/  ISETP.GE.AND P6, PT, R16, R199.reuse, PT ;  /* 0x000000c71000720c */ /* 0x080fe20003fc6270 */
[----:B-----5:R-:W-:Y:S01]  /*1680*/  @P1 IMAD R5, R202, c[0x0][0x194], R23 ;  /* 0x00006500ca051a24 */ /* 0x020fe200078e0217 */
[----:B------:R-:W-:Y:S01]  /*1690*/  SHF.R.S32.HI R4, RZ, 0x1f, R204 ;  /* 0x0000001fff047819 */ /* 0x000fe200000114cc */
[----:B------:R-:W-:Y:S01]  /*16a0*/  @!P1 IMAD.IADD R5, R17, 0x1, R9 ;  /* 0x0000000111059824 */ /* 0x000fe200078e0209 */
[----:B------:R-:W-:Y:S01]  /*16b0*/  IADD3 R22, P4, R204, R6, RZ ;  /* 0x00000006cc167210 */ /* 0x000fe20007f9e0ff */
[----:B------:R-:W-:Y:S01]  /*16c0*/  IMAD.WIDE R32, R33, 0x40, R206 ;  /* 0x0000004021207825 */ /* 0x000fe200078e02ce */
[----:B------:R-:W-:-:S02]  /*16d0*/  ISETP.GE.AND P1, PT, R10, R199, PT ;  /* 0x000000c70a00720c */ /* 0x000fc40003f26270 */
[----:B------:R-:W-:Y:S01]  /*16e0*/  IADD3 R14, P2, R204, R14, RZ ;  /* 0x0000000ecc0e7210 */ /* 0x000fe20007f5e0ff */
[----:B------:R-:W-:Y:S01]  /*16f0*/  IMAD.X R23, R4, 0x1, R5, P4 ;  /* 0x0000000104177824 */ /* 0x000fe200020e0605 */
[----:B------:R-:W-:Y:S01]  /*1700*/  IADD3 R82, P4, R204, R82, RZ ;  /* 0x00000052cc527210 */ /* 0x000fe20007f9e0ff */
[----:B------:R-:W-:Y:S01]  /*1710*/  IMAD.SHL.U32 R203, R206, 0x40, RZ ;  /* 0x00000040cecb7824 */ /* 0x000fe200078e00ff */
[----:B------:R-:W-:Y:S01]  /*1720*/  SHF.R.S32.HI R9, RZ, 0x1f, R18 ;  /* 0x0000001fff097819 */ /* 0x000fe20000011412 */
[----:B------:R-:W-:Y:S01]  /*1730*/  IMAD.X R15, R4, 0x1, R15, P2 ;  /* 0x00000001040f7824 */ /* 0x000fe200010e060f */
[----:B------:R-:W-:Y:S01]  /*1740*/  ISETP.GE.AND P2, PT, R206, R199, PT ;  /* 0x000000c7ce00720c */ /* 0x000fe20003f46270 */
[----:B------:R-:W-:Y:S01]  /*1750*/  IMAD.X R83, R4, 0x1, R3, P4 ;  /* 0x0000000104537824 */ /* 0x000fe200020e0603 */
[----:B------:R-:W-:Y:S01]  /*1760*/  @!P6 IADD3 R28, P4, R32, 0x10, RZ ;  /* 0x00000010201ce810 */ /* 0x000fe20007f9e0ff */
[----:B------:R-:W-:Y:S01]  /*1770*/  IMAD R9, R9, c[0x0][0x1a8], RZ ;  /* 0x00006a0009097a24 */ /* 0x000fe200078e02ff */
[----:B------:R-:W-:Y:S01]  /*1780*/  LOP3.LUT R203, R203, 0x1c0, RZ, 0xc0, !PT ;  /* 0x000001c0cbcb7812 */ /* 0x000fe200078ec0ff */
[----:B------:R-:W-:Y:S01]  /*1790*/  IMAD.WIDE.U32 R20, R20, c[0x0][0x1b8], R14 ;  /* 0x00006e0014147a25 */ /* 0x000fe200078e000e */
[----:B------:R-:W-:-:S02]  /*17a0*/  @!P1 IADD3 R26, P5, R32, 0x20, RZ ;  /* 0x00000020201a9810 */ /* 0x000fc40007fbe0ff */
[----:B------:R-:W-:Y:S01]  /*17b0*/  LOP3.LUT R6, R203, 0x38, R204, 0xf8, !PT ;  /* 0x00000038cb067812 */ /* 0x000fe200078ef8cc */
[----:B------:R-:W-:Y:S01]  /*17c0*/  IMAD R14, R18, c[0x0][0x1ac], R9 ;  /* 0x00006b00120e7a24 */ /* 0x000fe200078e0209 */
[----:B------:R-:W-:Y:S01]  /*17d0*/  SHF.R.U32.HI R203, RZ, 0x3, R203 ;  /* 0x00000003ffcb7819 */ /* 0x000fe200000116cb */
[----:B------:R-:W-:Y:S01]  /*17e0*/  @!P6 IMAD.X R5, RZ, RZ, R33, P4 ;  /* 0x000000ffff05e224 */ /* 0x000fe200020e0621 */
[----:B------:R-:W-:Y:S01]  /*17f0*/  @!P3 IADD3 R24, P4, R32, 0x30, RZ ;  /* 0x000000302018b810 */ /* 0x000fe20007f9e0ff */
[----:B------:R-:W-:Y:S01]  /*1800*/  IMAD.WIDE.U32 R18, R18, c[0x0][0x1a8], R22 ;  /* 0x00006a0012127a25 */ /* 0x000fe200078e0016 */
[----:B------:R-:W-:-:S03]  /*1810*/  LOP3.LUT R203, R6, R203, RZ, 0x3c, !PT ;  /* 0x000000cb06cb7212 */ /* 0x000fc600078e3cff */
[--C-:B------:R-:W-:Y:S02]  /*1820*/  @!P1 IMAD.X R13, RZ, RZ, R33.reuse, P5 ;  /* 0x000000ffff0d9224 */ /* 0x100fe400028e0621 */
[----:B------:R-:W-:Y:S02]  /*1830*/  IMAD.IADD R15, R19, 0x1, R14 ;  /* 0x00000001130f7824 */ /* 0x000fe400078e020e */
[----:B------:R-:W-:Y:S01]  /*1840*/  @!P3 IMAD.X R3, RZ, RZ, R33, P4 ;  /* 0x000000ffff03b224 */ /* 0x000fe200020e0621 */
[----:B------:R-:W-:Y:S01]  /*1850*/  IADD3 R7, P4, R206, R7, RZ ;  /* 0x00000007ce077210 */ /* 0x000fe20007f9e0ff */
[----:B------:R-:W-:Y:S02]  /*1860*/  IMAD.IADD R31, R21, 0x1, R30 ;  /* 0x00000001151f7824 */ /* 0x000fe400078e021e */
[----:B------:R-:W-:Y:S02]  /*1870*/  IMAD.MOV.U32 R30, RZ, RZ, R20 ;  /* 0x000000ffff1e7224 */ /* 0x000fe400078e0014 */
[----:B------:R-:W-:-:S02]  /*1880*/  @!P1 IMAD R13, R13, c[0x0][0x190], RZ ;  /* 0x000064000d0d9a24 */ /* 0x000fc400078e02ff */
[--C-:B------:R-:W-:Y:S02]  /*1890*/  @!P1 IMAD.MOV.U32 R20, RZ, RZ, R18.reuse ;  /* 0x000000ffff149224 */ /* 0x100fe400078e0012 */
[--C-:B------:R-:W-:Y:S02]  /*18a0*/  @!P1 IMAD.MOV.U32 R21, RZ, RZ, R15.reuse ;  /* 0x000000ffff159224 */ /* 0x100fe400078e000f */
[----:B------:R-:W-:Y:S02]  /*18b0*/  @!P6 IMAD R5, R5, c[0x0][0x190], RZ ;  /* 0x000064000505ea24 */ /* 0x000fe400078e02ff */
[----:B------:R-:W-:Y:S02]  /*18c0*/  @!P6 IMAD.MOV.U32 R22, RZ, RZ, R18 ;  /* 0x000000ffff16e224 */ /* 0x000fe400078e0012 */
[----:B------:R-:W-:Y:S02]  /*18d0*/  @!P6 IMAD.MOV.U32 R23, RZ, RZ, R15 ;  /* 0x000000ffff17e224 */ /* 0x000fe400078e000f */
[----:B------:R-:W-:-:S02]  /*18e0*/  @!P1 IMAD R6, R26, c[0x0][0x194], R13 ;  /* 0x000065001a069a24 */ /* 0x000fc400078e020d */
[----:B------:R-:W-:Y:S02]  /*18f0*/  IMAD.X R4, R207, 0x1, R11, P4 ;  /* 0x00000001cf047824 */ /* 0x000fe400020e060b */
[----:B------:R-:W-:Y:S01]  /*1900*/  @!P1 IMAD.WIDE.U32 R26, R26, c[0x0][0x190], R20 ;  /* 0x000064001a1a9a25 */ /* 0x000fe200078e0014 */
[----:B------:R-:W-:-:S03]  /*1910*/  LEA.HI R20, R8, R81, RZ, 0x6 ;  /* 0x0000005108147211 */ /* 0x000fc600078f30ff */
[C---:B------:R-:W-:Y:S02]  /*1920*/  @!P6 IMAD R5, R28.reuse, c[0x0][0x194], R5 ;  /* 0x000065001c05ea24 */ /* 0x040fe400078e0205 */
[----:B------:R-:W-:Y:S02]  /*1930*/  @!P3 IMAD R3, R3, c[0x0][0x190], RZ ;  /* 0x000064000303ba24 */ /* 0x000fe400078e02ff */
[----:B------:R-:W-:Y:S02]  /*1940*/  @!P3 IMAD.MOV.U32 R19, RZ, RZ, R15 ;  /* 0x000000ffff13b224 */ /* 0x000fe400078e000f */
[----:B------:R-:W-:-:S04]  /*1950*/  @!P6 IMAD.WIDE.U32 R28, R28, c[0x0][0x190], R22 ;  /* 0x000064001c1cea25 */ /* 0x000fc800078e0016 */
[----:B------:R-:W-:Y:S02]  /*1960*/  @!P2 IMAD R9, R33, c[0x0][0x190], RZ ;  /* 0x000064002109aa24 */ /* 0x000fe400078e02ff */
[--C-:B------:R-:W-:Y:S02]  /*1970*/  @!P2 IMAD.MOV.U32 R14, RZ, RZ, R18.reuse ;  /* 0x000000ffff0ea224 */ /* 0x100fe400078e0012 */
[----:B------:R-:W-:Y:S02]  /*1980*/  IMAD R4, R4, c[0x0][0x1a0], RZ ;  /* 0x0000680004047a24 */ /* 0x000fe400078e02ff */
[C---:B------:R-:W-:Y:S02]  /*1990*/  @!P3 IMAD R3, R24.reuse, c[0x0][0x194], R3 ;  /* 0x000065001803ba24 */ /* 0x040fe400078e0203 */
[----:B------:R-:W-:Y:S01]  /*19a0*/  @!P3 IMAD.WIDE.U32 R24, R24, c[0x0][0x190], R18 ;  /* 0x000064001818ba25 */ /* 0x000fe200078e0012 */
[----:B------:R-:W-:-:S03]  /*19b0*/  @!P6 LEA R18, P5, R28, c[0x0][0x160], 0x1 ;  /* 0x000058001c12ea11 */ /* 0x000fc600078a08ff */
[----:B------:R-:W-:Y:S02]  /*19c0*/  IMAD.SHL.U32 R20, R20, 0x8, RZ ;  /* 0x0000000814147824 */ /* 0x000fe400078e00ff */
[----:B------:R-:W-:Y:S02]  /*19d0*/  @!P6 IMAD.IADD R5, R29, 0x1, R5 ;  /* 0x000000011d05e824 */ /* 0x000fe400078e0205 */
[C---:B------:R-:W-:Y:S01]  /*19e0*/  @!P2 IMAD R9, R32.reuse, c[0x0][0x194], R9 ;  /* 0x000065002009aa24 */ /* 0x040fe200078e0209 */
[----:B------:R-:W-:Y:S01]  /*19f0*/  LOP3.LUT R203, R203, 0xfffffe00, R20, 0xf8, !PT ;  /* 0xfffffe00cbcb7812 */ /* 0x000fe200078ef814 */
[----:B------:R-:W-:Y:S01]  /*1a00*/  @!P2 IMAD.WIDE.U32 R14, R32, c[0x0][0x190], R14 ;  /* 0x00006400200eaa25 */ /* 0x000fe200078e000e */
[----:B------:R-:W-:Y:S02]  /*1a10*/  @!P6 LEA.HI.X R19, R28, c[0x0][0x164], R5, 0x1, P5 ;  /* 0x000059001c13ea11 */ /* 0x000fe400028f0c05 */
[----:B------:R-:W-:Y:S01]  /*1a20*/  @!P3 LEA R20, P5, R24, c[0x0][0x160], 0x1 ;  /* 0x000058001814ba11 */ /* 0x000fe200078a08ff */
[C---:B------:R-:W-:Y:S01]  /*1a30*/  IMAD R4, R7.reuse, c[0x0][0x1a4], R4 ;  /* 0x0000690007047a24 */ /* 0x040fe200078e0204 */
[----:B------:R-:W-:Y:S01]  /*1a40*/  @!P2 LEA R22, P4, R14, c[0x0][0x160], 0x1 ;  /* 0x000058000e16aa11 */ /* 0x000fe200078808ff */
[----:B------:R-:W-:-:S04]  /*1a50*/  IMAD.WIDE.U32 R30, R7, c[0x0][0x1a0], R30 ;  /* 0x00006800071e7a25 */ /* 0x000fc800078e001e */
[----:B------:R-:W-:Y:S02]  /*1a60*/  @!P2 IMAD.IADD R9, R15, 0x1, R9 ;  /* 0x000000010f09a824 */ /* 0x000fe400078e0209 */
[----:B------:R-:W-:Y:S02]  /*1a70*/  @!P3 IMAD.IADD R3, R25, 0x1, R3 ;  /* 0x000000011903b824 */ /* 0x000fe400078e0203 */
[----:B------:R-:W-:Y:S01]  /*1a80*/  IMAD.IADD R201, R31, 0x1, R4 ;  /* 0x000000011fc97824 */ /* 0x000fe200078e0204 */
[----:B------:R-:W-:Y:S01]  /*1a90*/  @!P2 LEA.HI.X R23, R14, c[0x0][0x164], R9, 0x1, P4 ;  /* 0x000059000e17aa11 */ /* 0x000fe200020f0c09 */
[----:B------:R-:W-:Y:S01]  /*1aa0*/  IMAD.SHL.U32 R4, R2, 0x40, RZ ;  /* 0x0000004002047824 */ /* 0x000fe200078e00ff */
[----:B------:R-:W-:Y:S01]  /*1ab0*/  @!P3 LEA.HI.X R21, R24, c[0x0][0x164], R3, 0x1, P5 ;  /* 0x000059001815ba11 */ /* 0x000fe200028f0c03 */
[----:B------:R-:W-:Y:S01]  /*1ac0*/  IMAD.SHL.U32 R203, R203, 0x2, RZ ;  /* 0x00000002cbcb7824 */ /* 0x000fe200078e00ff */
[----:B------:R-:W-:Y:S01]  /*1ad0*/  @!P1 LEA R14, P4, R26, c[0x0][0x160], 0x1 ;  /* 0x000058001a0e9a11 */ /* 0x000fe200078808ff */
[----:B------:R-:W-:Y:S01]  /*1ae0*/  @!P1 IMAD.IADD R6, R27, 0x1, R6 ;  /* 0x000000011b069824 */ /* 0x000fe200078e0206 */
[----:B------:R-:W-:Y:S01]  /*1af0*/  IADD3 R3, R4, -0x40, RZ ;  /* 0xffffffc004037810 */ /* 0x000fe20007ffe0ff */
[----:B------:R-:W-:Y:S01]  /*1b00*/  IMAD R85, R207, c[0x0][0x198], RZ ;  /* 0x00006600cf557a24 */ /* 0x000fe200078e02ff */
[----:B------:R-:W-:Y:S01]  /*1b10*/  @!PT LDS RZ, [RZ] ;  /* 0x00000000fffff984 */ /* 0x000fe20000000800 */
[----:B------:R-:W-:Y:S01]  /*1b20*/  @!PT LDS RZ, [RZ] ;  /* 0x00000000fffff984 */ /* 0x000fe20000000800 */
[----:B------:R-:W-:Y:S01]  /*1b30*/  @!PT LDS RZ, [RZ] ;  /* 0x00000000fffff984 */ /* 0x000fe20000000800 */
[----:B------:R1:W-:Y:S01]  /*1b40*/  @!P2 LDGSTS.E.BYPASS.LTC128B.128 [R203], [R22.64] ;  /* 0x0000000016cbafae */ /* 0x0003e2000b901d4c */
[----:B------:R-:W-:Y:S01]  /*1b50*/  IMAD.WIDE.U32 R82, R206, c[0x0][0x198], R82 ;  /* 0x00006600ce527a25 */ /* 0x000fe200078e0052 */
[----:B------:R-:W-:-:S02]  /*1b60*/  @!P1 LEA.HI.X R15, R26, c[0x0][0x164], R6, 0x1, P4 ;  /* 0x000059001a0f9a11 */ /* 0x000fc400020f0c06 */
[----:B------:R1:W-:Y:S01]  /*1b70*/  @!P2 LDGSTS.E.BYPASS.LTC128B.128 [R203+0x2000], [R22.64+0x80] ;  /* 0x0200008016cbafae */ /* 0x0003e2000b901d4c */
[----:B------:R-:W-:Y:S01]  /*1b80*/  IMAD.IADD R11, R88, 0x1, -R3 ;  /* 0x00000001580b7824 */ /* 0x000fe200078e0a03 */
[----:B------:R-:W-:Y:S01]  /*1b90*/  LEA R200, P4, R30, c[0x0][0x170], 0x1 ;  /* 0x00005c001ec87a11 */ /* 0x000fe200078808ff */
[----:B------:R-:W-:Y:S01]  /*1ba0*/  IMAD R85, R206, c[0x0][0x19c], R85 ;  /* 0x00006700ce557a24 */ /* 0x000fe200078e0255 */
[----:B------:R1:W-:Y:S01]  /*1bb0*/  @!P2 LDGSTS.E.BYPASS.LTC128B.128 [R203+0x4000], [R22.64+0x100] ;  /* 0x0400010016cbafae */ /* 0x0003e2000b901d4c */
[----:B------:R-:W-:Y:S01]  /*1bc0*/  IMAD.MOV.U32 R6, RZ, RZ, c[0x0][0x198] ;  /* 0x00006600ff067624 */ /* 0x000fe200078e00ff */
[----:B------:R-:W-:Y:S01]  /*1bd0*/  LEA.HI.X R201, R30, c[0x0][0x174], R201, 0x1, P4 ;  /* 0x00005d001ec97a11 */ /* 0x000fe200020f0cc9 */
[----:B------:R-:W-:Y:S01]  /*1be0*/  IMAD.MOV.U32 R7, RZ, RZ, c[0x0][0x19c] ;  /* 0x00006700ff077624 */ /* 0x000fe200078e00ff */
[----:B------:R2:W-:Y:S01]  /*1bf0*/  @!P6 LDGSTS.E.BYPASS.LTC128B.128 [R203+0x800], [R18.64] ;  /* 0x0080000012cbefae */ /* 0x0005e2000b901d4c */
[-C--:B------:R-:W-:Y:S01]  /*1c00*/  ISETP.GE.AND P4, PT, R10, R11.reuse, PT ;  /* 0x0000000b0a00720c */ /* 0x080fe20003f86270 */
[----:B------:R-:W-:Y:S01]  /*1c10*/  IMAD.IADD R85, R83, 0x1, R85 ;  /* 0x0000000153557824 */ /* 0x000fe200078e0255 */
[----:B------:R-:W-:Y:S01]  /*1c20*/  ISETP.GE.AND P2, PT, R206, R11, PT ;  /* 0x0000000bce00720c */ /* 0x000fe20003f46270 */
[----:B------:R2:W-:Y:S01]  /*1c30*/  @!P6 LDGSTS.E.BYPASS.LTC128B.128 [R203+0x2800], [R18.64+0x80] ;  /* 0x0280008012cbefae */ /* 0x0005e2000b901d4c */
[----:B------:R-:W-:-:S02]  /*1c40*/  IMAD.SHL.U32 R5, R7, 0x20, RZ ;  /* 0x0000002007057824 */ /* 0x000fc400078e00ff */
[----:B------:R-:W-:Y:S01]  /*1c50*/  IMAD.SHL.U32 R13, R0, 0x40, RZ ;  /* 0x00000040000d7824 */ /* 0x000fe200078e00ff */
[----:B------:R2:W-:Y:S01]  /*1c60*/  @!P6 LDGSTS.E.BYPASS.LTC128B.128 [R203+0x4800], [R18.64+0x100] ;  /* 0x0480010012cbefae */ /* 0x0005e2000b901d4c */
[----:B------:R-:W-:-:S03]  /*1c70*/  ISETP.GE.AND P6, PT, R16, R11, PT ;  /* 0x0000000b1000720c */ /* 0x000fc60003fc6270 */
[----:B------:R3:W-:Y:S01]  /*1c80*/  @!P1 LDGSTS.E.BYPASS.LTC128B.128 [R203+0x1000], [R14.64] ;  /* 0x010000000ecb9fae */ /* 0x0007e2000b901d4c */
[----:B------:R-:W-:-:S03]  /*1c90*/  LOP3.LUT R13, R13, 0x1c0, RZ, 0xc0, !PT ;  /* 0x000001c00d0d7812 */ /* 0x000fc600078ec0ff */
[----:B------:R3:W-:Y:S01]  /*1ca0*/  @!P1 LDGSTS.E.BYPASS.LTC128B.128 [R203+0x3000], [R14.64+0x80] ;  /* 0x030000800ecb9fae */ /* 0x0007e2000b901d4c */
[----:B------:R-:W-:-:S03]  /*1cb0*/  @!P2 LEA R26, P5, R82, c[0x0][0x168], 0x1 ;  /* 0x00005a00521aaa11 */ /* 0x000fc600078a08ff */
[----:B------:R3:W-:Y:S01]  /*1cc0*/  @!P1 LDGSTS.E.BYPASS.LTC128B.128 [R203+0x5000], [R14.64+0x100] ;  /* 0x050001000ecb9fae */ /* 0x0007e2000b901d4c */
[----:B------:R-:W-:Y:S01]  /*1cd0*/  @!P2 LEA.HI.X R27, R82, c[0x0][0x16c], R85, 0x1, P5 ;  /* 0x00005b00521baa11 */ /* 0x000fe200028f0c55 */
[----:B-1----:R-:W-:Y:S02]  /*1ce0*/  IMAD.WIDE.U32 R22, R6, 0x20, RZ ;  /* 0x0000002006167825 */ /* 0x002fe400078e00ff */
[----:B------:R1:W-:Y:S04]  /*1cf0*/  @!P3 LDGSTS.E.BYPASS.LTC128B.128 [R203+0x1800], [R20.64] ;  /* 0x0180000014cbbfae */ /* 0x0003e8000b901d4c */
[----:B------:R1:W-:Y:S04]  /*1d00*/  @!P3 LDGSTS.E.BYPASS.LTC128B.128 [R203+0x3800], [R20.64+0x80] ;  /* 0x0380008014cbbfae */ /* 0x0003e8000b901d4c */
[----:B------:R1:W-:Y:S01]  /*1d10*/  @!P3 LDGSTS.E.BYPASS.LTC128B.128 [R203+0x5800], [R20.64+0x100] ;  /* 0x0580010014cbbfae */ /* 0x0003e2000b901d4c */
[----:B------:R-:W-:-:S02]  /*1d20*/  ISETP.GE.AND P3, PT, R12, R11, PT ;  /* 0x0000000b0c00720c */ /* 0x000fc40003f66270 */
[C---:B--2---:R-:W-:Y:S01]  /*1d30*/  @!P6 LEA R18, P1, R6.reuse, R82, 0x4 ;  /* 0x000000520612e211 */ /* 0x044fe200078220ff */
[----:B------:R2:W-:Y:S03]  /*1d40*/  @!P2 LDGSTS.E.BYPASS.LTC128B.128 [R203+0x6000], [R26.64] ;  /* 0x060000001acbafae */ /* 0x0005e6000b901d4c */
[----:B------:R-:W-:Y:S01]  /*1d50*/  @!P6 LEA.HI.X R9, R6, R85, R7, 0x4, P1 ;  /* 0x000000550609e211 */ /* 0x000fe200008f2407 */
[----:B------:R2:W-:Y:S01]  /*1d60*/  @!P2 LDGSTS.E.BYPASS.LTC128B.128 [R203+0x8000], [R26.64+0x80] ;  /* 0x080000801acbafae */ /* 0x0005e2000b901d4c */
[----:B------:R-:W-:-:S03]  /*1d70*/  @!P6 LEA R24, P5, R18, c[0x0][0x168], 0x1 ;  /* 0x00005a001218ea11 */ /* 0x000fc600078a08ff */
[----:B------:R2:W-:Y:S01]  /*1d80*/  @!P2 LDGSTS.E.BYPASS.LTC128B.128 [R203+0xa000], [R26.64+0x100] ;  /* 0x0a0001001acbafae */ /* 0x0005e2000b901d4c */
[----:B------:R-:W-:Y:S02]  /*1d90*/  @!P6 LEA.HI.X R25, R18, c[0x0][0x16c], R9, 0x1, P5 ;  /* 0x00005b001219ea11 */ /* 0x000fe400028f0c09 */
[----:B---3--:R-:W-:Y:S02]  /*1da0*/  @!P4 IADD3 R14, P1, R82, R22, RZ ;  /* 0x00000016520ec210 */ /* 0x008fe40007f3e0ff */
[----:B------:R-:W-:Y:S01]  /*1db0*/  LEA.HI R9, R8, R81, RZ, 0x4 ;  /* 0x0000005108097211 */ /* 0x000fe200078f20ff */
[----:B------:R3:W-:Y:S01]  /*1dc0*/  @!P6 LDGSTS.E.BYPASS.LTC128B.128 [R203+0x6800], [R24.64] ;  /* 0x0680000018cbefae */ /* 0x0007e2000b901d4c */
[----:B------:R-:W-:Y:S02]  /*1dd0*/  @!P4 IADD3.X R5, R85, R23, R5, P1, !PT ;  /* 0x000000175505c210 */ /* 0x000fe40000ffe405 */
[----:B------:R-:W-:Y:S01]  /*1de0*/  ISETP.GE.AND P1, PT, R12, R11, PT ;  /* 0x0000000b0c00720c */ /* 0x000fe20003f26270 */
[----:B------:R3:W-:Y:S01]  /*1df0*/  @!P6 LDGSTS.E.BYPASS.LTC128B.128 [R203+0x8800], [R24.64+0x80] ;  /* 0x0880008018cbefae */ /* 0x0007e2000b901d4c */
[----:B------:R-:W-:-:S02]  /*1e00*/  @!P4 LEA R22, P2, R14, c[0x0][0x168], 0x1 ;  /* 0x00005a000e16ca11 */ /* 0x000fc400078408ff */
[----:B------:R-:W-:Y:S01]  /*1e10*/  ISETP.GE.AND P5, PT, R16, R11, PT ;  /* 0x0000000b1000720c */ /* 0x000fe20003fa6270 */
[----:B------:R3:W-:Y:S01]  /*1e20*/  @!P6 LDGSTS.E.BYPASS.LTC128B.128 [R203+0xa800], [R24.64+0x100] ;  /* 0x0a80010018cbefae */ /* 0x0007e2000b901d4c */
[----:B------:R-:W-:Y:S01]  /*1e30*/  @!P4 LEA.HI.X R23, R14, c[0x0][0x16c], R5, 0x1, P2 ;  /* 0x00005b000e17ca11 */ /* 0x000fe200010f0c05 */
[----:B------:R-:W-:Y:S01]  /*1e40*/  IMAD.SHL.U32 R14, R206, 0x8, RZ ;  /* 0x00000008ce0e7824 */ /* 0x000fe200078e00ff */
[----:B------:R-:W-:Y:S02]  /*1e50*/  LOP3.LUT R16, R9, 0xfffffff0, RZ, 0xc0, !PT ;  /* 0xfffffff009107812 */ /* 0x000fe400078ec0ff */
[----:B------:R-:W-:Y:S01]  /*1e60*/  SHF.R.S32.HI R18, RZ, 0x4, R9 ;  /* 0x00000004ff127819 */ /* 0x000fe20000011409 */
[----:B------:R4:W-:Y:S01]  /*1e70*/  @!P4 LDGSTS.E.BYPASS.LTC128B.128 [R203+0x7000], [R22.64] ;  /* 0x0700000016cbcfae */ /* 0x0009e2000b901d4c */
[----:B------:R-:W-:Y:S01]  /*1e80*/  LOP3.LUT R14, R13, 0x8, R14, 0xf8, !PT ;  /* 0x000000080d0e7812 */ /* 0x000fe200078ef80e */
[----:B------:R-:W-:Y:S01]  /*1e90*/  @!P1 IMAD.MOV.U32 R84, RZ, RZ, R82 ;  /* 0x000000ffff549224 */ /* 0x000fe200078e0052 */
[----:B------:R-:W-:Y:S01]  /*1ea0*/  LEA.HI R5, R9, R18, RZ, 0x1 ;  /* 0x0000001209057211 */ /* 0x000fe200078f08ff */
[----:B------:R-:W-:Y:S01]  /*1eb0*/  @!P1 IMAD R12, R7, 0x30, RZ ;  /* 0x00000030070c9824 */ /* 0x000fe200078e02ff */
[----:B------:R4:W-:Y:S01]  /*1ec0*/  @!P4 LDGSTS.E.BYPASS.LTC128B.128 [R203+0x9000], [R22.64+0x80] ;  /* 0x0900008016cbcfae */ /* 0x0009e2000b901d4c */
[----:B-1----:R-:W-:Y:S01]  /*1ed0*/  @!P1 IMAD.WIDE.U32 R20, R6, 0x30, R84 ;  /* 0x0000003006149825 */ /* 0x002fe200078e0054 */
[----:B------:R-:W-:-:S02]  /*1ee0*/  LOP3.LUT R5, R5, 0xfffffffe, RZ, 0xc0, !PT ;  /* 0xfffffffe05057812 */ /* 0x000fc400078ec0ff */
[----:B------:R4:W-:Y:S01]  /*1ef0*/  @!P4 LDGSTS.E.BYPASS.LTC128B.128 [R203+0xb000], [R22.64+0x100] ;  /* 0x0b00010016cbcfae */ /* 0x0009e2000b901d4c */
[----:B------:R-:W-:Y:S01]  /*1f00*/  @!P1 IMAD.IADD R12, R21, 0x1, R12 ;  /* 0x00000001150c9824 */ /* 0x000fe200078e020c */
[----:B--2---:R-:W-:Y:S01]  /*1f10*/  @!P1 LEA R26, P2, R20, c[0x0][0x168], 0x1 ;  /* 0x00005a00141a9a11 */ /* 0x004fe200078408ff */
[----:B------:R-:W-:Y:S01]  /*1f20*/  IMAD.IADD R16, R81, 0x1, -R16 ;  /* 0x0000000151107824 */ /* 0x000fe200078e0a10 */
[----:B------:R-:W-:Y:S01]  /*1f30*/  SHF.R.U32.HI R13, RZ, 0x3, R13 ;  /* 0x00000003ff0d7819 */ /* 0x000fe2000001160d */
[----:B------:R-:W-:Y:S01]  /*1f40*/  IMAD.IADD R5, R18, 0x1, -R5 ;  /* 0x0000000112057824 */ /* 0x000fe200078e0a05 */
[----:B------:R-:W-:Y:S01]  /*1f50*/  @!P1 LEA.HI.X R27, R20, c[0x0][0x16c], R12, 0x1, P2 ;  /* 0x00005b00141b9a11 */ /* 0x000fe200010f0c0c */
[----:B------:R-:W-:Y:S01]  /*1f60*/  @!P3 IMAD.MOV.U32 R20, RZ, RZ, c[0x0][0x1a0] ;  /* 0x00006800ff14b624 */ /* 0x000fe200078e00ff */
[----:B------:R-:W-:Y:S02]  /*1f70*/  SHF.R.S32.HI R9, RZ, 0x1f, R16 ;  /* 0x0000001fff097819 */ /* 0x000fe40000011410 */
[----:B------:R-:W-:Y:S01]  /*1f80*/  LOP3.LUT R14, R14, R13, RZ, 0x3c, !PT ;  /* 0x0000000d0e0e7212 */ /* 0x000fe200078e3cff */
[----:B------:R3:W-:Y:S01]  /*1f90*/  @!P1 LDGSTS.E.BYPASS.LTC128B.128 [R203+0x7800], [R26.64] ;  /* 0x078000001acb9fae */ /* 0x0007e2000b901d4c */
[----:B------:R-:W-:Y:S01]  /*1fa0*/  LEA.HI R9, R9, R16, RZ, 0x3 ;  /* 0x0000001009097211 */ /* 0x000fe200078f18ff */
[----:B------:R-:W-:Y:S01]  /*1fb0*/  @!P3 IMAD.WIDE.U32 R20, R20, 0x60, R200 ;  /* 0x000000601414b825 */ /* 0x000fe200078e00c8 */
[-C--:B------:R-:W-:Y:S01]  /*1fc0*/  ISETP.GE.AND P4, PT, R10, R11.reuse, PT ;  /* 0x0000000b0a00720c */ /* 0x080fe20003f86270 */
[----:B------:R3:W-:Y:S01]  /*1fd0*/  @!P1 LDGSTS.E.BYPASS.LTC128B.128 [R203+0x9800], [R26.64+0x80] ;  /* 0x098000801acb9fae */ /* 0x0007e2000b901d4c */
[----:B------:R-:W-:Y:S01]  /*1fe0*/  LOP3.LUT R7, R9, 0xfffffff8, RZ, 0xc0, !PT ;  /* 0xfffffff809077812 */ /* 0x000fe200078ec0ff */
[C---:B------:R-:W-:Y:S01]  /*1ff0*/  IMAD R197, R5.reuse, 0x200, R14 ;  /* 0x0000020005c57824 */ /* 0x040fe200078e020e */
[----:B------:R-:W-:Y:S01]  /*2000*/  ISETP.GE.AND P6, PT, R206, R11, PT ;  /* 0x0000000bce00720c */ /* 0x000fe20003fc6270 */
[----:B------:R3:W-:Y:S01]  /*2010*/  @!P1 LDGSTS.E.BYPASS.LTC128B.128 [R203+0xb800], [R26.64+0x100] ;  /* 0x0b8001001acb9fae */ /* 0x0007e2000b901d4c */
[----:B------:R-:W-:Y:S01]  /*2020*/  IMAD.SHL.U32 R5, R5, 0x8, RZ ;  /* 0x0000000805057824 */ /* 0x000fe200078e00ff */
[----:B------:R-:W-:Y:S01]  /*2030*/  LEA.HI R8, R8, R81, RZ, 0x5 ;  /* 0x0000005108087211 */ /* 0x000fe200078f28ff */
[----:B------:R-:W-:Y:S01]  /*2040*/  IMAD.IADD R7, R16, 0x1, -R7 ;  /* 0x0000000110077824 */ /* 0x000fe200078e0a07 */
[----:B------:R-:W0:Y:S01]  /*2050*/  LDGDEPBAR ;  /* 0x00000000000079af */ /* 0x000e220000000000 */
[----:B------:R-:W-:Y:S01]  /*2060*/  IMAD.SHL.U32 R87, R9, 0x40, RZ ;  /* 0x0000004009577824 */ /* 0x000fe200078e00ff */
[----:B------:R-:W-:Y:S01]  /*2070*/  SHF.R.S32.HI R8, RZ, 0x5, R8 ;  /* 0x00000005ff087819 */ /* 0x000fe20000011408 */
[----:B------:R-:W-:-:S02]  /*2080*/  IMAD.SHL.U32 R12, R7, 0x40, RZ ;  /* 0x00000040070c7824 */ /* 0x000fc400078e00ff */
[----:B------:R-:W-:Y:S01]  /*2090*/  @!P4 IMAD.MOV.U32 R10, RZ, RZ, c[0x0][0x1a4] ;  /* 0x00006900ff0ac624 */ /* 0x000fe200078e00ff */
[----:B------:R-:W-:Y:S01]  /*20a0*/  LOP3.LUT R87, R87, 0xfffffe00, RZ, 0xc0, !PT ;  /* 0xfffffe0057577812 */ /* 0x000fe200078ec0ff */
[----:B------:R-:W-:Y:S01]  /*20b0*/  IMAD.SHL.U32 R197, R197, 0x2, RZ ;  /* 0x00000002c5c57824 */ /* 0x000fe200078e00ff */
[----:B------:R-:W-:Y:S01]  /*20c0*/  LOP3.LUT R12, R12, 0x1c0, RZ, 0xc0, !PT ;  /* 0x000001c00c0c7812 */ /* 0x000fe200078ec0ff */
[----:B------:R-:W-:Y:S02]  /*20d0*/  IMAD.SHL.U32 R81, R81, 0x2, RZ ;  /* 0x0000000251517824 */ /* 0x000fe400078e00ff */
[----:B------:R-:W-:Y:S01]  /*20e0*/  IMAD R9, R8, 0x400, R87 ;  /* 0x0000040008097824 */ /* 0x000fe200078e0257 */
[----:B------:R-:W-:Y:S01]  /*20f0*/  LOP3.LUT R86, R12, 0x8, R5, 0xf8, !PT ;  /* 0x000000080c567812 */ /* 0x000fe200078ef805 */
[----:B------:R-:W-:Y:S01]  /*2100*/  IMAD.MOV.U32 R5, RZ, RZ, 0x20 ;  /* 0x00000020ff057424 */ /* 0x000fe200078e00ff */
[----:B------:R-:W-:Y:S01]  /*2110*/  SHF.R.U32.HI R11, RZ, 0x3, R12 ;  /* 0x00000003ff0b7819 */ /* 0x000fe2000001160c */
[----:B------:R-:W-:Y:S01]  /*2120*/  @!P3 IMAD.MOV.U32 R12, RZ, RZ, c[0x0][0x1a4] ;  /* 0x00006900ff0cb624 */ /* 0x000fe200078e00ff */
[----:B------:R-:W-:Y:S01]  /*2130*/  IADD3 R195, R197, 0x6020, RZ ;  /* 0x00006020c5c37810 */ /* 0x000fe20007ffe0ff */
[----:B------:R-:W-:Y:S01]  /*2140*/  IMAD.WIDE.U32 R16, R5, c[0x0][0x1a0], RZ ;  /* 0x0000680005107a25 */ /* 0x000fe200078e00ff */
[----:B------:R-:W-:-:S02]  /*2150*/  LOP3.LUT R86, R86, R11, RZ, 0x3c, !PT ;  /* 0x0000000b56567212 */ /* 0x000fc400078e3cff */
[----:B------:R-:W-:Y:S01]  /*2160*/  LOP3.LUT R81, R81, 0x6, RZ, 0xc0, !PT ;  /* 0x0000000651517812 */ /* 0x000fe200078ec0ff */
[----:B------:R-:W-:Y:S01]  /*2170*/  @!P4 IMAD.MOV.U32 R11, RZ, RZ, c[0x0][0x1a0] ;  /* 0x00006800ff0bc624 */ /* 0x000fe200078e00ff */
[----:B------:R-:W-:Y:S01]  /*2180*/  @!P5 IADD3 R18, P2, R200, R16, RZ ;  /* 0x00000010c812d210 */ /* 0x000fe20007f5e0ff */
[----:B------:R-:W-:Y:S01]  /*2190*/  IMAD R14, R5, c[0x0][0x1a4], RZ ;  /* 0x00006900050e7a24 */ /* 0x000fe200078e02ff */
[----:B------:R-:W-:-:S04]  /*21a0*/  DEPBAR.LE SB0, 0x0 ;  /* 0x000080000000791a */ /* 0x000fc80000000000 */
[----:B------:R-:W-:Y:S01]  /*21b0*/  BAR.SYNC.DEFER_BLOCKING 0x0 ;  /* 0x0000000000007b1d */ /* 0x000fe20000010000 */
[----:B------:R-:W-:Y:S01]  /*21c0*/  @!P4 LEA R16, P1, R11, R200, 0x6 ;  /* 0x000000c80b10c211 */ /* 0x000fe200078230ff */
[----:B------:R-:W-:Y:S01]  /*21d0*/  @!P3 IMAD R12, R12, 0x60, RZ ;  /* 0x000000600c0cb824 */ /* 0x000fe200078e02ff */
[----:B------:R-:W-:Y:S01]  /*21e0*/  @!P5 IADD3.X R19, R201, R17, R14, P2, !PT ;  /* 0x00000011c913d210 */ /* 0x000fe200017fe40e */
[----:B------:R-:W-:Y:S01]  /*21f0*/  IMAD.IADD R198, R86, 0x1, R9 ;  /* 0x0000000156c67824 */ /* 0x000fe200078e0209 */
[----:B------:R-:W-:Y:S01]  /*2200*/  @!P4 LEA.HI.X R17, R11, R201, R10, 0x6, P1 ;  /* 0x000000c90b11c211 */ /* 0x000fe200008f340a */
[----:B------:R-:W-:Y:S02]  /*2210*/  @!P3 IMAD.IADD R13, R21, 0x1, R12 ;  /* 0x00000001150db824 */ /* 0x000fe400078e020c */
[----:B------:R-:W-:Y:S02]  /*2220*/  @!P3 IMAD.MOV.U32 R12, RZ, RZ, R20 ;  /* 0x000000ffff0cb224 */ /* 0x000fe400078e0014 */
[----:B------:R-:W-:-:S04]  /*2230*/  IMAD.SHL.U32 R198, R198, 0x2, RZ ;  /* 0x00000002c6c67824 */ /* 0x000fc800078e00ff */
[----:B------:R-:W-:Y:S01]  /*2240*/  R2P PR, R7, 0x6 ;  /* 0x0000000607007804 */ /* 0x000fe20000000000 */
[----:B------:R-:W-:-:S04]  /*2250*/  IMAD.MOV.U32 R7, RZ, RZ, 0x10 ;  /* 0x00000010ff077424 */ /* 0x000fc800078e00ff */
[----:B------:R-:W-:Y:S02]  /*2260*/  SEL R5, R5, 0xffffffe0, !P2 ;  /* 0xffffffe005057807 */ /* 0x000fe40005000000 */
[----:B------:R-:W-:Y:S02]  /*2270*/  SEL R7, R7, 0xfffffff0, !P1 ;  /* 0xfffffff007077807 */ /* 0x000fe40004800000 */
[----:B------:R-:W-:Y:S01]  /*2280*/  R2P PR, R0, 0x6 ;  /* 0x0000000600007804 */ /* 0x000fe20000000000 */
[----:B------:R-:W-:Y:S01]  /*2290*/  @P6 STS.128 [R203+0xc000], RZ ;  /* 0x00c000ffcb006388 */ /* 0x000fe20000000c00 */
[----:B------:R-:W-:Y:S01]  /*22a0*/  IADD3 R0, R197, 0x6000, RZ ;  /* 0x00006000c5007810 */ /* 0x000fe20007ffe0ff */
[--C-:B------:R-:W-:Y:S02]  /*22b0*/  IMAD R196, R7, 0x2, R198.reuse ;  /* 0x0000000207c47824 */ /* 0x100fe400078e02c6 */
[----:B------:R-:W-:Y:S01]  /*22c0*/  @P6 STS.128 [R203+0xe000], RZ ;  /* 0x00e000ffcb006388 */ /* 0x000fe20000000c00 */
[----:B------:R-:W-:-:S02]  /*22d0*/  IMAD R194, R5, 0x2, R198 ;  /* 0x0000000205c27824 */ /* 0x000fc400078e02c6 */
[----:B------:R-:W-:Y:S01]  /*22e0*/  IMAD R193, R5, 0x2, R196 ;  /* 0x0000000205c17824 */ /* 0x000fe200078e02c4 */
[----:B------:R-:W-:Y:S04]  /*22f0*/  @P6 STS.128 [R203+0x10000], RZ ;  /* 0x010000ffcb006388 */ /* 0x000fe80000000c00 */
[----:B------:R-:W-:Y:S01]  /*2300*/  @!PT LDS RZ, [RZ] ;  /* 0x00000000fffff984 */ /* 0x000fe20000000800 */
[----:B------:R-:W-:Y:S01]  /*2310*/  @!PT LDS RZ, [RZ] ;  /* 0x00000000fffff984 */ /* 0x000fe20000000800 */
[----:B------:R-:W-:Y:S01]  /*2320*/  @!PT LDS RZ, [RZ] ;  /* 0x00000000fffff984 */ /* 0x000fe20000000800 */
[----:B------:R1:W-:Y:S01]  /*2330*/  @!P6 LDGSTS.E.BYPASS.LTC128B.128 [R203+0xc000], [R200.64] ;  /* 0x0c000000c8cbefae */ /* 0x0003e2000b901d4c */
[----:B------:R-:W-:Y:S01]  /*2340*/  @P1 IADD3 R195, R0, -0x20, RZ ;  /* 0xffffffe000c31810 */ /* 0x000fe20007ffe0ff */
[----:B------:R-:W-:Y:S02]  /*2350*/  IMAD.MOV.U32 R0, RZ, RZ, 0x40 ;  /* 0x00000040ff007424 */ /* 0x000fe400078e00ff */
[----:B------:R1:W-:Y:S01]  /*2360*/  @!P6 LDGSTS.E.BYPASS.LTC128B.128 [R203+0xe000], [R200.64+0x80] ;  /* 0x0e000080c8cbefae */ /* 0x0003e2000b901d4c */
[----:B------:R-:W-:-:S02]  /*2370*/  IADD3 R187, R195, 0x800, RZ ;  /* 0x00000800c3bb7810 */ /* 0x000fc40007ffe0ff */
[----:B------:R-:W-:Y:S01]  /*2380*/  SEL R0, R0, 0xffffffc0, !P2 ;  /* 0xffffffc000007807 */ /* 0x000fe20005000000 */
[----:B------:R1:W-:Y:S01]  /*2390*/  @!P6 LDGSTS.E.BYPASS.LTC128B.128 [R203+0x10000], [R200.64+0x100] ;  /* 0x10000100c8cbefae */ /* 0x0003e2000b901d4c */
[C---:B------:R-:W-:Y:S02]  /*23a0*/  IADD3 R186, R195.reuse, 0x1000, RZ ;  /* 0x00001000c3ba7810 */ /* 0x040fe40007ffe0ff */
[----:B------:R-:W-:Y:S01]  /*23b0*/  IADD3 R185, R195, 0x1800, RZ ;  /* 0x00001800c3b97810 */ /* 0x000fe20007ffe0ff */
[----:B------:R-:W-:Y:S01]  /*23c0*/  @P5 STS.128 [R203+0xc800], RZ ;  /* 0x00c800ffcb005388 */ /* 0x000fe20000000c00 */
[----:B------:R-:W-:Y:S01]  /*23d0*/  IMAD.IADD R191, R197, 0x1, R0 ;  /* 0x00000001c5bf7824 */ /* 0x000fe200078e0200 */
[C---:B------:R-:W-:Y:S01]  /*23e0*/  IADD3 R183, R195.reuse, 0x2000, RZ ;  /* 0x00002000c3b77810 */ /* 0x040fe20007ffe0ff */
[----:B------:R-:W-:Y:S01]  /*23f0*/  IMAD.IADD R184, R0, 0x1, R195 ;  /* 0x0000000100b87824 */ /* 0x000fe200078e02c3 */
[----:B------:R-:W-:Y:S01]  /*2400*/  @P5 STS.128 [R203+0xe800], RZ ;  /* 0x00e800ffcb005388 */ /* 0x000fe20000000c00 */
[----:B------:R-:W-:Y:S01]  /*2410*/  IMAD R0, R2, 0x40, R81 ;  /* 0x0000004002007824 */ /* 0x000fe200078e0251 */
[----:B------:R-:W-:-:S02]  /*2420*/  IADD3 R182, R195, 0x2800, RZ ;  /* 0x00002800c3b67810 */ /* 0x000fc40007ffe0ff */
[----:B------:R-:W-:Y:S01]  /*2430*/  @P5 STS.128 [R203+0x10800], RZ ;  /* 0x010800ffcb005388 */ /* 0x000fe20000000c00 */
[C---:B------:R-:W-:Y:S02]  /*2440*/  IADD3 R181, R195.reuse, 0x3000, RZ ;  /* 0x00003000c3b57810 */ /* 0x040fe40007ffe0ff */
[C---:B------:R-:W-:Y:S01]  /*2450*/  IADD3 R180, R195.reuse, 0x3800, RZ ;  /* 0x00003800c3b47810 */ /* 0x040fe20007ffe0ff */
[----:B------:R-:W-:Y:S01]  /*2460*/  @!PT LDS RZ, [RZ] ;  /* 0x00000000fffff984 */ /* 0x000fe20000000800 */
[----:B------:R-:W-:Y:S01]  /*2470*/  @!PT LDS RZ, [RZ] ;  /* 0x00000000fffff984 */ /* 0x000fe20000000800 */
[----:B------:R-:W-:Y:S01]  /*2480*/  @!PT LDS RZ, [RZ] ;  /* 0x00000000fffff984 */ /* 0x000fe20000000800 */
[----:B------:R2:W-:Y:S01]  /*2490*/  @!P5 LDGSTS.E.BYPASS.LTC128B.128 [R203+0xc800], [R18.64] ;  /* 0x0c80000012cbdfae */ /* 0x0005e2000b901d4c */
[C---:B------:R-:W-:Y:S02]  /*24a0*/  IADD3 R179, R195.reuse, 0x4000, RZ ;  /* 0x00004000c3b37810 */ /* 0x040fe40007ffe0ff */
[C---:B------:R-:W-:Y:S01]  /*24b0*/  IADD3 R178, R195.reuse, 0x4800, RZ ;  /* 0x00004800c3b27810 */ /* 0x040fe20007ffe0ff */
[----:B------:R2:W-:Y:S01]  /*24c0*/  @!P5 LDGSTS.E.BYPASS.LTC128B.128 [R203+0xe800], [R18.64+0x80] ;  /* 0x0e80008012cbdfae */ /* 0x0005e2000b901d4c */
[C---:B------:R-:W-:Y:S02]  /*24d0*/  IADD3 R177, R195.reuse, 0x5000, RZ ;  /* 0x00005000c3b17810 */ /* 0x040fe40007ffe0ff */
[----:B------:R-:W-:Y:S01]  /*24e0*/  IADD3 R176, R195, 0x5800, RZ ;  /* 0x00005800c3b07810 */ /* 0x000fe20007ffe0ff */
[----:B------:R2:W-:Y:S04]  /*24f0*/  @!P5 LDGSTS.E.BYPASS.LTC128B.128 [R203+0x10800], [R18.64+0x100] ;  /* 0x1080010012cbdfae */ /* 0x0005e8000b901d4c */
[----:B------:R-:W-:Y:S04]  /*2500*/  @P4 STS.128 [R203+0xd000], RZ ;  /* 0x00d000ffcb004388 */ /* 0x000fe80000000c00 */
[----:B------:R-:W-:Y:S04]  /*2510*/  @P4 STS.128 [R203+0xf000], RZ ;  /* 0x00f000ffcb004388 */ /* 0x000fe80000000c00 */
[----:B------:R-:W-:Y:S04]  /*2520*/  @P4 STS.128 [R203+0x11000], RZ ;  /* 0x011000ffcb004388 */ /* 0x000fe80000000c00 */
[----:B------:R-:W-:Y:S01]  /*2530*/  @!PT LDS RZ, [RZ] ;  /* 0x00000000fffff984 */ /* 0x000fe20000000800 */
[----:B------:R-:W-:Y:S01]  /*2540*/  @!PT LDS RZ, [RZ] ;  /* 0x00000000fffff984 */ /* 0x000fe20000000800 */
[----:B------:R-:W-:Y:S01]  /*2550*/  @!PT LDS RZ, [RZ] ;  /* 0x00000000fffff984 */ /* 0x000fe20000000800 */
[----:B------:R2:W-:Y:S04]  /*2560*/  @!P4 LDGSTS.E.BYPASS.LTC128B.128 [R203+0xd000], [R16.64] ;  /* 0x0d00000010cbcfae */ /* 0x0005e8000b901d4c */
[----:B------:R2:W-:Y:S04]  /*2570*/  @!P4 LDGSTS.E.BYPASS.LTC128B.128 [R203+0xf000], [R16.64+0x80] ;  /* 0x0f00008010cbcfae */ /* 0x0005e8000b901d4c */
        /* <DEDUP_REMOVED lines=10> */
[----:B------:R-:W-:Y:S04]  /*2620*/  LDSM.16.M88.4 R40, [R198] ;  /* 0x00000000c628783b */ /* 0x000fe80000000200 */
[----:B----4-:R-:W3:Y:S04]  /*2630*/  LDSM.16.M88.4 R20, [R197+0x6800] ;  /* 0x00680000c514783b */ /* 0x010ee80000000200 */
[----:B------:R-:W4:Y:S04]  /*2640*/  LDSM.16.M88.4 R28, [R197+0x6000] ;  /* 0x00600000c51c783b */ /* 0x000f280000000200 */
[----:B------:R-:W2:Y:S04]  /*2650*/  LDSM.16.M88.4 R64, [R197+0x7000] ;  /* 0x00700000c540783b */ /* 0x000ea80000000200 */
[----:B------:R-:W2:Y:S04]  /*2660*/  LDSM.16.M88.4 R48, [R197+0x7800] ;  /* 0x00780000c530783b */ /* 0x000ea80000000200 */
[----:B------:R-:W-:Y:S04]  /*2670*/  LDSM.16.M88.4 R8, [R195+0x800] ;  /* 0x00080000c308783b */ /* 0x000fe80000000200 */
[----:B-1----:R-:W1:Y:S04]  /*2680*/  LDSM.16.M88.4 R12, [R196] ;  /* 0x00000000c40c783b */ /* 0x002e680000000200 */
[----:B------:R-:W1:Y:S04]  /*2690*/  LDSM.16.M88.4 R44, [R195] ;  /* 0x00000000c32c783b */ /* 0x000e680000000200 */
[----:B------:R-:W1:Y:S04]  /*26a0*/  LDSM.16.M88.4 R52, [R195+0x1000] ;  /* 0x00100000c334783b */ /* 0x000e680000000200 */
[----:B------:R-:W1:Y:S04]  /*26b0*/  LDSM.16.M88.4 R36, [R195+0x1800] ;  /* 0x00180000c324783b */ /* 0x000e680000000200 */
[----:B------:R-:W-:Y:S01]  /*26c0*/  LDSM.16.M88.4 R56, [R194] ;  /* 0x00000000c238783b */ /* 0x000fe20000000200 */
[C---:B---3--:R-:W-:Y:S03]  /*26d0*/  HMMA.16816.F32.BF16 R24, R40.reuse, R20, RZ ;  /* 0x000000142818723c */ /* 0x048fe600000418ff */
[----:B------:R-:W-:Y:S04]  /*26e0*/  LDSM.16.M88.4 R72, [R191+0x7800] ;  /* 0x00780000bf48783b */ /* 0x000fe80000000200 */
[----:B------:R-:W-:Y:S01]  /*26f0*/  LDSM.16.M88.4 R68, [R184] ;  /* 0x00000000b844783b */ /* 0x000fe20000000200 */
[C---:B------:R-:W-:Y:S03]  /*2700*/  HMMA.16816.F32.BF16 R20, R40.reuse, R22, RZ ;  /* 0x000000162814723c */ /* 0x040fe600000418ff */
[----:B------:R-:W-:Y:S04]  /*2710*/  LDSM.16.M88.4 R76, [R191+0x9000] ;  /* 0x00900000bf4c783b */ /* 0x000fe80000000200 */
[----:B------:R-:W0:Y:S01]  /*2720*/  LDGDEPBAR ;  /* 0x00000000000079af */ /* 0x000e220000000000 */
[C---:B----4-:R-:W-:Y:S08]  /*2730*/  HMMA.16816.F32.BF16 R32, R40.reuse, R28, RZ ;  /* 0x0000001c2820723c */ /* 0x050ff000000418ff */
[C---:B------:R-:W-:Y:S08]  /*2740*/  HMMA.16816.F32.BF16 R28, R40.reuse, R30, RZ ;  /* 0x0000001e281c723c */ /* 0x040ff000000418ff */
[C---:B--2---:R-:W-:Y:S08]  /*2750*/  HMMA.16816.F32.BF16 R16, R40.reuse, R64, RZ ;  /* 0x000000402810723c */ /* 0x044ff000000418ff */
[C---:B------:R-:W-:Y:S08]  /*2760*/  HMMA.16816.F32.BF16 R64, R40.reuse, R66, RZ ;  /* 0x000000422840723c */ /* 0x040ff000000418ff */
[C---:B------:R-:W-:Y:S08]  /*2770*/  HMMA.16816.F32.BF16 R60, R40.reuse, R48, RZ ;  /* 0x00000030283c723c */ /* 0x040ff000000418ff */
[----:B------:R-:W-:Y:S01]  /*2780*/  HMMA.16816.F32.BF16 R40, R40, R50, RZ ;  /* 0x000000322828723c */ /* 0x000fe200000418ff */
[----:B------:R-:W2:Y:S07]  /*2790*/  LDSM.16.M88.4 R48, [R191+0x6000] ;  /* 0x00600000bf30783b */ /* 0x000eae0000000200 */
[C---:B-1----:R-:W-:Y:S08]  /*27a0*/  HMMA.16816.F32.BF16 R24, R12.reuse, R8, R24 ;  /* 0x000000080c18723c */ /* 0x042ff00000041818 */
[C---:B------:R-:W-:Y:S01]  /*27b0*/  HMMA.16816.F32.BF16 R20, R12.reuse, R10, R20 ;  /* 0x0000000a0c14723c */ /* 0x040fe20000041814 */
[----:B------:R-:W1:Y:S07]  /*27c0*/  LDSM.16.M88.4 R8, [R191+0x7000] ;  /* 0x00700000bf08783b */ /* 0x000e6e0000000200 */
        /* <DEDUP_REMOVED lines=8> */
[----:B------:R-:W4:Y:S04]  /*2850*/  LDSM.16.M88.4 R36, [R193] ;  /* 0x00000000c124783b */ /* 0x000f280000000200 */
[----:B------:R-:W4:Y:S03]  /*2860*/  LDSM.16.M88.4 R12, [R184+0x1000] ;  /* 0x00100000b80c783b */ /* 0x000f260000000200 */
[C---:B--2---:R-:W-:Y:S08]  /*2870*/  HMMA.16816.F32.BF16 R32, R56.reuse, R48, R32 ;  /* 0x000000303820723c */ /* 0x044ff00000041820 */
[C---:B------:R-:W-:Y:S01]  /*2880*/  HMMA.16816.F32.BF16 R28, R56.reuse, R50, R28 ;  /* 0x00000032381c723c */ /* 0x040fe2000004181c */
[----:B------:R-:W2:Y:S07]  /*2890*/  LDSM.16.M88.4 R48, [R184+0x1800] ;  /* 0x00180000b830783b */ /* 0x000eae0000000200 */
[C---:B-1----:R-:W-:Y:S08]  /*28a0*/  HMMA.16816.F32.BF16 R16, R56.reuse, R8, R16 ;  /* 0x000000083810723c */ /* 0x042ff00000041810 */
[C---:B------:R-:W-:Y:S01]  /*28b0*/  HMMA.16816.F32.BF16 R64, R56.reuse, R10, R64 ;  /* 0x0000000a3840723c */ /* 0x040fe20000041840 */
[----:B------:R-:W-:Y:S07]  /*28c0*/  LDSM.16.M88.4 R8, [R198+0x2000] ;  /* 0x00200000c608783b */ /* 0x000fee0000000200 */
[C---:B---3--:R-:W-:Y:S08]  /*28d0*/  HMMA.16816.F32.BF16 R24, R56.reuse, R44, R24 ;  /* 0x0000002c3818723c */ /* 0x048ff00000041818 */
[C---:B------:R-:W-:Y:S01]  /*28e0*/  HMMA.16816.F32.BF16 R20, R56.reuse, R46, R20 ;  /* 0x0000002e3814723c */ /* 0x040fe20000041814 */
[----:B------:R-:W1:Y:S07]  /*28f0*/  LDSM.16.M88.4 R44, [R197+0x8000] ;  /* 0x00800000c52c783b */ /* 0x000e6e0000000200 */
[C---:B------:R-:W-:Y:S08]  /*2900*/  HMMA.16816.F32.BF16 R60, R56.reuse, R72, R60 ;  /* 0x00000048383c723c */ /* 0x040ff0000004183c */
[----:B------:R-:W-:Y:S01]  /*2910*/  HMMA.16816.F32.BF16 R56, R56, R74, R40 ;  /* 0x0000004a3838723c */ /* 0x000fe20000041828 */
[----:B------:R-:W3:Y:S04]  /*2920*/  LDSM.16.M88.4 R40, [R197+0x8800] ;  /* 0x00880000c528783b */ /* 0x000ee80000000200 */
[----:B------:R-:W-:Y:S03]  /*2930*/  LDSM.16.M88.4 R72, [R194+0x2000] ;  /* 0x00200000c248783b */ /* 0x000fe60000000200 */
        /* <DEDUP_REMOVED lines=9> */
[C---:B--2---:R-:W-:Y:S08]  /*29d0*/  HMMA.16816.F32.BF16 R60, R36.reuse, R48, R60 ;  /* 0x00000030243c723c */ /* 0x044ff0000004183c */
[----:B------:R-:W-:Y:S01]  /*29e0*/  HMMA.16816.F32.BF16 R56, R36, R50, R56 ;  /* 0x000000322438723c */ /* 0x000fe20000041838 */
[----:B------:R-:W2:Y:S04]  /*29f0*/  LDSM.16.M88.4 R36, [R196+0x2000] ;  /* 0x00200000c424783b */ /* 0x000ea80000000200 */
[----:B------:R-:W2:Y:S03]  /*2a00*/  LDSM.16.M88.4 R48, [R195+0x2800] ;  /* 0x00280000c330783b */ /* 0x000ea60000000200 */
[C---:B-1----:R-:W-:Y:S08]  /*2a10*/  HMMA.16816.F32.BF16 R32, R8.reuse, R44, R32 ;  /* 0x0000002c0820723c */ /* 0x042ff00000041820 */
[C---:B------:R-:W-:Y:S01]  /*2a20*/  HMMA.16816.F32.BF16 R28, R8.reuse, R46, R28 ;  /* 0x0000002e081c723c */ /* 0x040fe2000004181c */
[----:B------:R-:W1:Y:S07]  /*2a30*/  LDSM.16.M88.4 R44, [R195+0x3000] ;  /* 0x00300000c32c783b */ /* 0x000e6e0000000200 */
        /* <DEDUP_REMOVED lines=8> */
[----:B------:R-:W3:Y:S04]  /*2ac0*/  LDSM.16.M88.4 R8, [R191+0x8800] ;  /* 0x00880000bf08783b */ /* 0x000ee80000000200 */
[----:B------:R-:W3:Y:S03]  /*2ad0*/  LDSM.16.M88.4 R68, [R191+0x9800] ;  /* 0x00980000bf44783b */ /* 0x000ee60000000200 */
[C---:B--2---:R-:W-:Y:S08]  /*2ae0*/  HMMA.16816.F32.BF16 R32, R36.reuse, R52, R32 ;  /* 0x000000342420723c */ /* 0x044ff00000041820 */
[C---:B------:R-:W-:Y:S01]  /*2af0*/  HMMA.16816.F32.BF16 R28, R36.reuse, R54, R28 ;  /* 0x00000036241c723c */ /* 0x040fe2000004181c */
[----:B------:R-:W-:Y:S07]  /*2b00*/  LDSM.16.M88.4 R52, [R193+0x2000] ;  /* 0x00200000c134783b */ /* 0x000fee0000000200 */
[C---:B------:R-:W-:Y:S08]  /*2b10*/  HMMA.16816.F32.BF16 R24, R36.reuse, R48, R24 ;  /* 0x000000302418723c */ /* 0x040ff00000041818 */
[C---:B------:R-:W-:Y:S01]  /*2b20*/  HMMA.16816.F32.BF16 R20, R36.reuse, R50, R20 ;  /* 0x000000322414723c */ /* 0x040fe20000041814 */
[----:B------:R-:W2:Y:S07]  /*2b30*/  LDSM.16.M88.4 R48, [R184+0x2000] ;  /* 0x00200000b830783b */ /* 0x000eae0000000200 */
[C---:B-1----:R-:W-:Y:S08]  /*2b40*/  HMMA.16816.F32.BF16 R16, R36.reuse, R44, R16 ;  /* 0x0000002c2410723c */ /* 0x042ff00000041810 */
[C---:B------:R-:W-:Y:S01]  /*2b50*/  HMMA.16816.F32.BF16 R64, R36.reuse, R46, R64 ;  /* 0x0000002e2440723c */ /* 0x040fe20000041840 */
[----:B------:R-:W1:Y:S07]  /*2b60*/  LDSM.16.M88.4 R44, [R184+0x2800] ;  /* 0x00280000b82c783b */ /* 0x000e6e0000000200 */
[C---:B---3--:R-:W-:Y:S08]  /*2b70*/  HMMA.16816.F32.BF16 R60, R36.reuse, R40, R60 ;  /* 0x00000028243c723c */ /* 0x048ff0000004183c */
[----:B------:R-:W-:Y:S01]  /*2b80*/  HMMA.16816.F32.BF16 R56, R36, R42, R56 ;  /* 0x0000002a2438723c */ /* 0x000fe20000041838 */
[----:B------:R-:W3:Y:S04]  /*2b90*/  LDSM.16.M88.4 R40, [R184+0x3000] ;  /* 0x00300000b828783b */ /* 0x000ee80000000200 */
[----:B------:R-:W1:Y:S03]  /*2ba0*/  LDSM.16.M88.4 R36, [R184+0x3800] ;  /* 0x00380000b824783b */ /* 0x000e660000000200 */
[C---:B----4-:R-:W-:Y:S08]  /*2bb0*/  HMMA.16816.F32.BF16 R32, R72.reuse, R12, R32 ;  /* 0x0000000c4820723c */ /* 0x050ff00000041820 */
[C---:B------:R-:W-:Y:S01]  /*2bc0*/  HMMA.16816.F32.BF16 R28, R72.reuse, R14, R28 ;  /* 0x0000000e481c723c */ /* 0x040fe2000004181c */
[----:B------:R-:W-:Y:S07]  /*2bd0*/  LDSM.16.M88.4 R12, [R198+0x4000] ;  /* 0x00400000c60c783b */ /* 0x000fee0000000200 */
[C---:B------:R-:W-:Y:S08]  /*2be0*/  HMMA.16816.F32.BF16 R24, R72.reuse, R8, R24 ;  /* 0x000000084818723c */ /* 0x040ff00000041818 */
[C---:B------:R-:W-:Y:S01]  /*2bf0*/  HMMA.16816.F32.BF16 R20, R72.reuse, R10, R20 ;  /* 0x0000000a4814723c */ /* 0x040fe20000041814 */
[----:B------:R-:W4:Y:S07]  /*2c00*/  LDSM.16.M88.4 R8, [R197+0xa000] ;  /* 0x00a00000c508783b */ /* 0x000f2e0000000200 */
[C---:B------:R-:W-:Y:S08]  /*2c10*/  HMMA.16816.F32.BF16 R16, R72.reuse, R76, R16 ;  /* 0x0000004c4810723c */ /* 0x040ff00000041810 */
[C---:B------:R-:W-:Y:S08]  /*2c20*/  HMMA.16816.F32.BF16 R64, R72.reuse, R78, R64 ;  /* 0x0000004e4840723c */ /* 0x040ff00000041840 */
[C---:B------:R-:W-:Y:S08]  /*2c30*/  HMMA.16816.F32.BF16 R60, R72.reuse, R68, R60 ;  /* 0x00000044483c723c */ /* 0x040ff0000004183c */
[----:B------:R-:W-:Y:S01]  /*2c40*/  HMMA.16816.F32.BF16 R72, R72, R70, R56 ;  /* 0x000000464848723c */ /* 0x000fe20000041838 */
[----:B------:R-:W4:Y:S04]  /*2c50*/  LDSM.16.M88.4 R68, [R197+0xa800] ;  /* 0x00a80000c544783b */ /* 0x000f280000000200 */
        /* <DEDUP_REMOVED lines=13> */
[----:B------:R-:W1:Y:S03]  /*2d30*/  LDSM.16.M88.4 R36, [R195+0x5000] ;  /* 0x00500000c324783b */ /* 0x000e660000000200 */
[C---:B----4-:R-:W-:Y:S08]  /*2d40*/  HMMA.16816.F32.BF16 R32, R12.reuse, R8, R32 ;  /* 0x000000080c20723c */ /* 0x050ff00000041820 */
[C---:B------:R-:W-:Y:S01]  /*2d50*/  HMMA.16816.F32.BF16 R28, R12.reuse, R10, R28 ;  /* 0x0000000a0c1c723c */ /* 0x040fe2000004181c */
[----:B------:R-:W4:Y:S07]  /*2d60*/  LDSM.16.M88.4 R8, [R195+0x5800] ;  /* 0x00580000c308783b */ /* 0x000f2e0000000200 */
[C---:B------:R-:W-:Y:S08]  /*2d70*/  HMMA.16816.F32.BF16 R24, R12.reuse, R68, R24 ;  /* 0x000000440c18723c */ /* 0x040ff00000041818 */
[C---:B------:R-:W-:Y:S08]  /*2d80*/  HMMA.16816.F32.BF16 R20, R12.reuse, R70, R20 ;  /* 0x000000460c14723c */ /* 0x040ff00000041814 */
[C---:B------:R-:W-:Y:S08]  /*2d90*/  HMMA.16816.F32.BF16 R16, R12.reuse, R56, R16 ;  /* 0x000000380c10723c */ /* 0x040ff00000041810 */
[C---:B------:R-:W-:Y:S01]  /*2da0*/  HMMA.16816.F32.BF16 R64, R12.reuse, R58, R64 ;  /* 0x0000003a0c40723c */ /* 0x040fe20000041840 */
[----:B------:R-:W-:Y:S07]  /*2db0*/  LDSM.16.M88.4 R56, [R184+0x4000] ;  /* 0x00400000b838783b */ /* 0x000fee0000000200 */
[C---:B--2---:R-:W-:Y:S08]  /*2dc0*/  HMMA.16816.F32.BF16 R60, R12.reuse, R48, R60 ;  /* 0x000000300c3c723c */ /* 0x044ff0000004183c */
[----:B------:R-:W-:Y:S01]  /*2dd0*/  HMMA.16816.F32.BF16 R72, R12, R50, R72 ;  /* 0x000000320c48723c */ /* 0x000fe20000041848 */
[----:B------:R-:W-:Y:S04]  /*2de0*/  LDSM.16.M88.4 R12, [R191+0xa000] ;  /* 0x00a00000bf0c783b */ /* 0x000fe80000000200 */
[----:B------:R-:W-:Y:S03]  /*2df0*/  LDSM.16.M88.4 R48, [R191+0xb000] ;  /* 0x00b00000bf30783b */ /* 0x000fe60000000200 */
[C---:B-1----:R-:W-:Y:S08]  /*2e00*/  HMMA.16816.F32.BF16 R32, R44.reuse, R40, R32 ;  /* 0x000000282c20723c */ /* 0x042ff00000041820 */
[C---:B------:R-:W-:Y:S01]  /*2e10*/  HMMA.16816.F32.BF16 R28, R44.reuse, R42, R28 ;  /* 0x0000002a2c1c723c */ /* 0x040fe2000004181c */
[----:B------:R-:W1:Y:S07]  /*2e20*/  LDSM.16.M88.4 R40, [R194+0x4000] ;  /* 0x00400000c228783b */ /* 0x000e6e0000000200 */
[C---:B---3--:R-:W-:Y:S08]  /*2e30*/  HMMA.16816.F32.BF16 R24, R44.reuse, R52, R24 ;  /* 0x000000342c18723c */ /* 0x048ff00000041818 */
[C---:B------:R-:W-:Y:S01]  /*2e40*/  HMMA.16816.F32.BF16 R20, R44.reuse, R54, R20 ;  /* 0x000000362c14723c */ /* 0x040fe20000041814 */
[----:B------:R-:W2:Y:S07]  /*2e50*/  LDSM.16.M88.4 R52, [R191+0xa800] ;  /* 0x00a80000bf34783b */ /* 0x000eae0000000200 */
[C---:B------:R-:W-:Y:S08]  /*2e60*/  HMMA.16816.F32.BF16 R16, R44.reuse, R36, R16 ;  /* 0x000000242c10723c */ /* 0x040ff00000041810 */
[C---:B------:R-:W-:Y:S01]  /*2e70*/  HMMA.16816.F32.BF16 R64, R44.reuse, R38, R64 ;  /* 0x000000262c40723c */ /* 0x040fe20000041840 */
[----:B------:R-:W3:Y:S07]  /*2e80*/  LDSM.16.M88.4 R36, [R191+0xb800] ;  /* 0x00b80000bf24783b */ /* 0x000eee0000000200 */
[C---:B----4-:R-:W-:Y:S01]  /*2e90*/  HMMA.16816.F32.BF16 R68, R44.reuse, R8, R60 ;  /* 0x000000082c44723c */ /* 0x050fe2000004183c */
[----:B------:R-:W4:Y:S07]  /*2ea0*/  LDSM.16.M88.4 R60, [R193+0x4000] ;  /* 0x00400000c13c783b */ /* 0x000f2e0000000200 */
[----:B------:R-:W-:Y:S01]  /*2eb0*/  HMMA.16816.F32.BF16 R72, R44, R10, R72 ;  /* 0x0000000a2c48723c */ /* 0x000fe20000041848 */
[----:B------:R-:W4:Y:S06]  /*2ec0*/  LDSM.16.M88.4 R8, [R184+0x4800] ;  /* 0x00480000b808783b */ /* 0x000f2c0000000200 */
[----:B------:R-:W-:Y:S01]  /*2ed0*/  IADD3 R45, R0, -0x38, RZ ;  /* 0xffffffc8002d7810 */ /* 0x000fe20007ffe0ff */
[----:B-1----:R-:W-:Y:S03]  /*2ee0*/  HMMA.16816.F32.BF16 R32, R40, R12, R32 ;  /* 0x0000000c2820723c */ /* 0x002fe60000041820 */
[----:B------:R-:W-:-:S05]  /*2ef0*/  ISETP.GE.AND P3, PT, R45, R88, PT ;  /* 0x000000582d00720c */ /* 0x000fca0003f66270 */
[C---:B------:R-:W-:Y:S01]  /*2f00*/  HMMA.16816.F32.BF16 R28, R40.reuse, R14, R28 ;  /* 0x0000000e281c723c */ /* 0x040fe2000004181c */
[----:B------:R-:W1:Y:S07]  /*2f10*/  LDSM.16.M88.4 R12, [R184+0x5000] ;  /* 0x00500000b80c783b */ /* 0x000e6e0000000200 */
[C---:B--2---:R-:W-:Y:S08]  /*2f20*/  HMMA.16816.F32.BF16 R24, R40.reuse, R52, R24 ;  /* 0x000000342818723c */ /* 0x044ff00000041818 */
[C---:B---3--:R-:W-:Y:S08]  /*2f30*/  HMMA.16816.F32.BF16 R68, R40.reuse, R36, R68 ;  /* 0x000000242844723c */ /* 0x048ff00000041844 */
[----:B------:R-:W-:Y:S01]  /*2f40*/  HMMA.16816.F32.BF16 R72, R40, R38, R72 ;  /* 0x000000262848723c */ /* 0x000fe20000041848 */
[----:B------:R-:W2:Y:S01]  /*2f50*/  LDSM.16.M88.4 R36, [R184+0x5800] ;  /* 0x00580000b824783b */ /* 0x000ea20000000200 */
[----:B------:R-:W-:-:S06]  /*2f60*/  DEPBAR.LE SB0, 0x0 ;  /* 0x000080000000791a */ /* 0x000fcc0000000000 */
[C---:B------:R-:W-:Y:S08]  /*2f70*/  HMMA.16816.F32.BF16 R64, R40.reuse, R50, R64 ;  /* 0x000000322840723c */ /* 0x040ff00000041840 */
[----:B------:R-:W-:Y:S08]  /*2f80*/  HMMA.16816.F32.BF16 R20, R40, R54, R20 ;  /* 0x000000362814723c */ /* 0x000ff00000041814 */
[----:B----4-:R-:W-:Y:S08]  /*2f90*/  HMMA.16816.F32.BF16 R32, R60, R56, R32 ;  /* 0x000000383c20723c */ /* 0x010ff00000041820 */
[----:B------:R-:W-:Y:S07]  /*2fa0*/  HMMA.16816.F32.BF16 R16, R40, R48, R16 ;  /* 0x000000302810723c */ /* 0x000fee0000041810 */
[C---:B------:R-:W-:Y:S01]  /*2fb0*/  IADD3 R43, R0.reuse, -0x40, RZ ;  /* 0xffffffc0002b7810 */ /* 0x040fe20007ffe0ff */
[----:B------:R-:W-:Y:S01]  /*2fc0*/  HMMA.16816.F32.BF16 R28, R60, R58, R28 ;  /* 0x0000003a3c1c723c */ /* 0x000fe2000004181c */
[----:B------:R-:W-:-:S02]  /*2fd0*/  IADD3 R41, R0, -0x3f, RZ ;  /* 0xffffffc100297810 */ /* 0x000fc40007ffe0ff */
[-C--:B------:R-:W-:Y:S02]  /*2fe0*/  ISETP.GE.AND P5, PT, R43, R88.reuse, PT ;  /* 0x000000582b00720c */ /* 0x080fe40003fa6270 */
[----:B------:R-:W-:Y:S02]  /*2ff0*/  ISETP.GE.AND P4, PT, R41, R88, PT ;  /* 0x000000582900720c */ /* 0x000fe40003f86270 */
[C---:B------:R-:W-:Y:S01]  /*3000*/  IADD3 R41, R0.reuse, -0x30, RZ ;  /* 0xffffffd000297810 */ /* 0x040fe20007ffe0ff */
[----:B------:R-:W-:Y:S01]  /*3010*/  HMMA.16816.F32.BF16 R24, R60, R8, R24 ;  /* 0x000000083c18723c */ /* 0x000fe20000041818 */
[----:B------:R-:W-:Y:S02]  /*3020*/  IADD3 R43, R0, -0x37, RZ ;  /* 0xffffffc9002b7810 */ /* 0x000fe40007ffe0ff */
[----:B------:R-:W-:Y:S02]  /*3030*/  FSEL R34, R34, -INF , !P5 ;  /* 0xff80000022227808 */ /* 0x000fe40006800000 */
[----:B------:R-:W-:-:S02]  /*3040*/  FSEL R40, R32, -INF , !P5 ;  /* 0xff80000020287808 */ /* 0x000fc40006800000 */
[C---:B------:R-:W-:Y:S01]  /*3050*/  IADD3 R9, R0.reuse, -0x2f, RZ ;  /* 0xffffffd100097810 */ /* 0x040fe20007ffe0ff */
[C---:B-1----:R-:W-:Y:S01]  /*3060*/  HMMA.16816.F32.BF16 R64, R60.reuse, R14, R64 ;  /* 0x0000000e3c40723c */ /* 0x042fe20000041840 */
[-C--:B------:R-:W-:Y:S02]  /*3070*/  ISETP.GE.AND P1, PT, R41, R88.reuse, PT ;  /* 0x000000582900720c */ /* 0x080fe40003f26270 */
[----:B------:R-:W-:Y:S02]  /*3080*/  ISETP.GE.AND P6, PT, R9, R88, PT ;  /* 0x000000580900720c */ /* 0x000fe40003fc6270 */
[----:B------:R-:W-:Y:S02]  /*3090*/  IADD3 R9, R0, -0x27, RZ ;  /* 0xffffffd900097810 */ /* 0x000fe40007ffe0ff */
[----:B------:R-:W-:Y:S01]  /*30a0*/  FSEL R32, R35, -INF , !P4 ;  /* 0xff80000023207808 */ /* 0x000fe20006000000 */
[----:B------:R-:W-:Y:S01]  /*30b0*/  HMMA.16816.F32.BF16 R20, R60, R10, R20 ;  /* 0x0000000a3c14723c */ /* 0x000fe20000041814 */
[----:B------:R-:W-:-:S02]  /*30c0*/  FSEL R33, R33, -INF , !P4 ;  /* 0xff80000021217808 */ /* 0x000fc40006000000 */
[-C--:B------:R-:W-:Y:S02]  /*30d0*/  ISETP.GE.AND P2, PT, R43, R88.reuse, PT ;  /* 0x000000582b00720c */ /* 0x080fe40003f46270 */
[-C--:B------:R-:W-:Y:S02]  /*30e0*/  ISETP.GE.AND P4, PT, R9, R88.reuse, PT ;  /* 0x000000580900720c */ /* 0x080fe40003f86270 */
[C---:B------:R-:W-:Y:S01]  /*30f0*/  IADD3 R11, R0.reuse, -0x28, RZ ;  /* 0xffffffd8000b7810 */ /* 0x040fe20007ffe0ff */
[----:B------:R-:W-:Y:S01]  /*3100*/  HMMA.16816.F32.BF16 R16, R60, R12, R16 ;  /* 0x0000000c3c10723c */ /* 0x000fe20000041810 */
[C---:B------:R-:W-:Y:S02]  /*3110*/  IADD3 R15, R0.reuse, -0x18, RZ ;  /* 0xffffffe8000f7810 */ /* 0x040fe40007ffe0ff */
[----:B------:R-:W-:Y:S02]  /*3120*/  ISETP.GE.AND P5, PT, R11, R88, PT ;  /* 0x000000580b00720c */ /* 0x000fe40003fa6270 */
[----:B------:R-:W-:-:S02]  /*3130*/  IADD3 R11, R0, -0x20, RZ ;  /* 0xffffffe0000b7810 */ /* 0x000fc40007ffe0ff */
[----:B------:R-:W-:Y:S01]  /*3140*/  IADD3 R9, R0, -0x1f, RZ ;  /* 0xffffffe100097810 */ /* 0x000fe20007ffe0ff */
[C---:B--2---:R-:W-:Y:S01]  /*3150*/  HMMA.16816.F32.BF16 R68, R60.reuse, R36, R68 ;  /* 0x000000243c44723c */ /* 0x044fe20000041844 */
[----:B------:R-:W-:Y:S02]  /*3160*/  FSEL R30, R30, -INF , !P3 ;  /* 0xff8000001e1e7808 */ /* 0x000fe40005800000 */
[----:B------:R-:W-:Y:S02]  /*3170*/  FSEL R13, R28, -INF , !P3 ;  /* 0xff8000001c0d7808 */ /* 0x000fe40005800000 */
[----:B------:R-:W-:Y:S02]  /*3180*/  ISETP.GE.AND P3, PT, R11, R88, PT ;  /* 0x000000580b00720c */ /* 0x000fe40003f66270 */
[----:B------:R-:W-:Y:S01]  /*3190*/  FSEL R26, R26, -INF , !P1 ;  /* 0xff8000001a1a7808 */ /* 0x000fe20004800000 */
[----:B------:R-:W-:Y:S01]  /*31a0*/  HMMA.16816.F32.BF16 R72, R60, R38, R72 ;  /* 0x000000263c48723c */ /* 0x000fe20000041848 */
[----:B------:R-:W-:-:S02]  /*31b0*/  FSEL R11, R24, -INF , !P1 ;  /* 0xff800000180b7808 */ /* 0x000fc40004800000 */
[----:B------:R-:W-:Y:S02]  /*31c0*/  FSEL R28, R31, -INF , !P2 ;  /* 0xff8000001f1c7808 */ /* 0x000fe40005000000 */
[----:B------:R-:W-:Y:S02]  /*31d0*/  FSEL R29, R29, -INF , !P2 ;  /* 0xff8000001d1d7808 */ /* 0x000fe40005000000 */
[-C--:B------:R-:W-:Y:S02]  /*31e0*/  ISETP.GE.AND P1, PT, R15, R88.reuse, PT ;  /* 0x000000580f00720c */ /* 0x080fe40003f26270 */
[----:B------:R-:W-:Y:S02]  /*31f0*/  ISETP.GE.AND P2, PT, R9, R88, PT ;  /* 0x000000580900720c */ /* 0x000fe40003f46270 */
[C---:B------:R-:W-:Y:S02]  /*3200*/  IADD3 R9, R0.reuse, -0x17, RZ ;  /* 0xffffffe900097810 */ /* 0x040fe40007ffe0ff */
[----:B------:R-:W-:-:S02]  /*3210*/  IADD3 R15, R0, -0x10, RZ ;  /* 0xfffffff0000f7810 */ /* 0x000fc40007ffe0ff */
[----:B------:R-:W-:Y:S02]  /*3220*/  FSEL R164, R66, -INF , !P1 ;  /* 0xff80000042a47808 */ /* 0x000fe40004800000 */
[----:B------:R-:W-:Y:S02]  /*3230*/  FSEL R157, R64, -INF , !P1 ;  /* 0xff800000409d7808 */ /* 0x000fe40004800000 */
[----:B------:R-:W-:Y:S02]  /*3240*/  FSEL R12, R27, -INF , !P6 ;  /* 0xff8000001b0c7808 */ /* 0x000fe40007000000 */
[----:B------:R-:W-:Y:S02]  /*3250*/  FSEL R25, R25, -INF , !P6 ;  /* 0xff80000019197808 */ /* 0x000fe40007000000 */
[----:B------:R-:W-:Y:S02]  /*3260*/  ISETP.GT.AND P1, PT, R2, 0x1, PT ;  /* 0x000000010200780c */ /* 0x000fe40003f24270 */
[----:B------:R-:W-:-:S02]  /*3270*/  ISETP.GE.AND P6, PT, R9, R88, PT ;  /* 0x000000580900720c */ /* 0x000fc40003fc6270 */
[----:B------:R-:W-:Y:S02]  /*3280*/  FSEL R10, R22, -INF , !P5 ;  /* 0xff800000160a7808 */ /* 0x000fe40006800000 */
[----:B------:R-:W-:Y:S02]  /*3290*/  FSEL R9, R20, -INF , !P5 ;  /* 0xff80000014097808 */ /* 0x000fe40006800000 */
[----:B------:R-:W-:Y:S02]  /*32a0*/  ISETP.GE.AND P5, PT, R15, R88, PT ;  /* 0x000000580f00720c */ /* 0x000fe40003fa6270 */
[----:B------:R-:W-:Y:S02]  /*32b0*/  IADD3 R15, R0, -0xf, RZ ;  /* 0xfffffff1000f7810 */ /* 0x000fe40007ffe0ff */
[----:B------:R-:W-:Y:S02]  /*32c0*/  FSEL R8, R23, -INF , !P4 ;  /* 0xff80000017087808 */ /* 0x000fe40006000000 */
[----:B------:R-:W-:-:S02]  /*32d0*/  FSEL R21, R21, -INF , !P4 ;  /* 0xff80000015157808 */ /* 0x000fc40006000000 */
[----:B------:R-:W-:Y:S02]  /*32e0*/  ISETP.GE.AND P4, PT, R15, R88, PT ;  /* 0x000000580f00720c */ /* 0x000fe40003f86270 */
[C---:B------:R-:W-:Y:S02]  /*32f0*/  IADD3 R23, R0.reuse, -0x8, RZ ;  /* 0xfffffff800177810 */ /* 0x040fe40007ffe0ff */
[----:B------:R-:W-:Y:S01]  /*3300*/  IADD3 R15, R0, -0x7, RZ ;  /* 0xfffffff9000f7810 */ /* 0x000fe20007ffe0ff */
[----:B------:R-:W-:Y:S01]  /*3310*/  IMAD.IADD R0, R87, 0x1, R86 ;  /* 0x0000000157007824 */ /* 0x000fe200078e0256 */
[----:B------:R-:W-:Y:S02]  /*3320*/  FSEL R162, R18, -INF , !P3 ;  /* 0xff80000012a27808 */ /* 0x000fe40005800000 */
[----:B------:R-:W-:Y:S02]  /*3330*/  FSEL R165, R16, -INF , !P3 ;  /* 0xff80000010a57808 */ /* 0x000fe40005800000 */
[----:B------:R-:W-:-:S02]  /*3340*/  FSEL R172, R19, -INF , !P2 ;  /* 0xff80000013ac7808 */ /* 0x000fc40005000000 */
[----:B------:R-:W-:Y:S02]  /*3350*/  FSEL R159, R17, -INF , !P2 ;  /* 0xff800000119f7808 */ /* 0x000fe40005000000 */
[----:B------:R-:W-:Y:S02]  /*3360*/  FSEL R142, R71, -INF , !P4 ;  /* 0xff800000478e7808 */ /* 0x000fe40006000000 */
[----:B------:R-:W-:Y:S01]  /*3370*/  FSEL R167, R69, -INF , !P4 ;  /* 0xff80000045a77808 */ /* 0x000fe20006000000 */
[----:B------:R-:W-:Y:S01]  /*3380*/  BAR.SYNC.DEFER_BLOCKING 0x0 ;  /* 0x0000000000007b1d */ /* 0x000fe20000010000 */
[-C--:B------:R-:W-:Y:S02]  /*3390*/  ISETP.GE.AND P3, PT, R23, R88.reuse, PT ;  /* 0x000000581700720c */ /* 0x080fe40003f66270 */
[----:B------:R-:W-:Y:S02]  /*33a0*/  ISETP.GE.AND P2, PT, R15, R88, PT ;  /* 0x000000580f00720c */ /* 0x000fe40003f46270 */
[----:B------:R-:W-:-:S02]  /*33b0*/  @!P1 LEA R210, P4, R82, c[0x0][0x168], 0x1 ;  /* 0x00005a0052d29a11 */ /* 0x000fc400078808ff */
        /* <DEDUP_REMOVED lines=8> */
[----:B------:R-:W-:Y:S01]  /*3440*/  @!P1 LEA.HI.X R211, R82, c[0x0][0x16c], R85, 0x1, P4 ;  /* 0x00005b0052d39a11 */ /* 0x000fe200020f0c55 */
[----:B------:R-:W-:Y:S05]  /*3450*/  @!P1 BRA `(.L_x_3516) ;  /* 0x0000059000009947 */ /* 0x000fea0003800000 */
[----:B------:R-:W-:Y:S05]  /*3460*/  @!P0 BRA `(.L_x_3517) ;  /* 0x0000039000008947 */ /* 0x000fea0003800000 */
[----:B------:R-:W1:Y:S01]  /*3470*/  I2F.RP R19, R80 ;  /* 0x0000005000137306 */ /* 0x000e620000209400 */
[----:B------:R-:W-:Y:S02]  /*3480*/  IADD3 R18, R4, -0x80, RZ ;  /* 0xffffff8004127810 */ /* 0x000fe40007ffe0ff */
[----:B------:R-:W-:Y:S02]  /*3490*/  IABS R14, R3 ;  /* 0x00000003000e7213 */ /* 0x000fe40000000000 */
[----:B------:R-:W-:-:S02]  /*34a0*/  IABS R4, R18 ;  /* 0x0000001200047213 */ /* 0x000fc40000000000 */
[----:B------:R-:W-:Y:S02]  /*34b0*/  LOP3.LUT R3, R3, c[0x0][0x2d0], RZ, 0x3c, !PT ;  /* 0x0000b40003037a12 */ /* 0x000fe400078e3cff */
[----:B------:R-:W-:Y:S02]  /*34c0*/  LOP3.LUT R18, R18, c[0x0][0x2d0], RZ, 0x3c, !PT ;  /* 0x0000b40012127a12 */ /* 0x000fe400078e3cff */
        /* <DEDUP_REMOVED lines=13> */
[C---:B------:R-:W-:Y:S01]  /*35a0*/  IMAD R17, R80.reuse, R17, R14 ;  /* 0x0000001150117224 */ /* 0x040fe200078e020e */
[----:B------:R-:W-:Y:S01]  /*35b0*/  LOP3.LUT R14, RZ, c[0x0][0x2d0], RZ, 0x33, !PT ;  /* 0x0000b400ff0e7a12 */ /* 0x000fe200078e33ff */
        /* <DEDUP_REMOVED lines=36> */
.L_x_3517:
[----:B------:R-:W-:-:S04]  /*3800*/  LEA R4, -R6, RZ, 0x6 ;  /* 0x000000ff06047211 */ /* 0x000fc800078e31ff */
[----:B------:R-:W-:Y:S02]  /*3810*/  SHF.R.S32.HI R3, RZ, 0x1f, R4 ;  /* 0x0000001fff037819 */ /* 0x000fe40000011404 */
.L_x_3518:
[----:B------:R-:W-:Y:S01]  /*3820*/  IADD3 R82, P1, R4, R82, RZ ;  /* 0x0000005204527210 */ /* 0x000fe20007f3e0ff */
[----:B------:R-:W-:Y:S02]  /*3830*/  IMAD.MOV.U32 R17, RZ, RZ, 0x5 ;  /* 0x00000005ff117424 */ /* 0x000fe400078e00ff */
[----:B------:R-:W-:Y:S01]  /*3840*/  IMAD.SHL.U32 R15, R6, 0x20, RZ ;  /* 0x00000020060f7824 */ /* 0x000fe200078e00ff */
[----:B------:R-:W-:Y:S01]  /*3850*/  LEA R210, P2, R82, c[0x0][0x168], 0x1 ;  /* 0x00005a0052d27a11 */ /* 0x000fe200078408ff */
[----:B------:R-:W-:Y:S01]  /*3860*/  IMAD.X R3, R3, 0x1, R85, P1 ;  /* 0x0000000103037824 */ /* 0x000fe200008e0655 */
[----:B------:R-:W-:Y:S02]  /*3870*/  SHF.L.U64.HI R6, R6, R17, c[0x0][0x19c] ;  /* 0x0000670006067619 */ /* 0x000fe40000010211 */
[----:B------:R-:W-:Y:S02]  /*3880*/  IADD3 R16, P1, R15, R210, RZ ;  /* 0x000000d20f107210 */ /* 0x000fe40007f3e0ff */
[----:B------:R-:W-:-:S02]  /*3890*/  LEA.HI.X R211, R82, c[0x0][0x16c], R3, 0x1, P2 ;  /* 0x00005b0052d37a11 */ /* 0x000fc400010f0c03 */
[----:B------:R-:W-:-:S03]  /*38a0*/  IADD3 R14, P2, R15, R16, RZ ;  /* 0x000000100f0e7210 */ /* 0x000fc60007f5e0ff */
[C---:B------:R-:W-:Y:S01]  /*38b0*/  IMAD.X R17, R6.reuse, 0x1, R211, P1 ;  /* 0x0000000106117824 */ /* 0x040fe200008e06d3 */
[----:B------:R-:W-:Y:S01]  /*38c0*/  IADD3 R18, P1, R15, R14, RZ ;  /* 0x0000000e0f127210 */ /* 0x000fe20007f3e0ff */
[----:B------:R-:W-:Y:S01]  /*38d0*/  @!PT LDS RZ, [RZ] ;  /* 0x00000000fffff984 */ /* 0x000fe20000000800 */
[----:B------:R-:W-:Y:S01]  /*38e0*/  @!PT LDS RZ, [RZ] ;  /* 0x00000000fffff984 */ /* 0x000fe20000000800 */
[----:B------:R-:W-:Y:S01]  /*38f0*/  @!PT LDS RZ, [RZ] ;  /* 0x00000000fffff984 */ /* 0x000fe20000000800 */
[----:B------:R1:W-:Y:S02]  /*3900*/  LDGSTS.E.BYPASS.LTC128B.128 [R203+0x6000], [R210.64] ;  /* 0x06000000d2cb7fae */ /* 0x0003e4000b901d4c */
[C---:B------:R-:W-:Y:S02]  /*3910*/  IMAD.X R15, R6.reuse, 0x1, R17, P2 ;  /* 0x00000001060f7824 */ /* 0x040fe400010e0611 */
[----:B------:R1:W-:Y:S02]  /*3920*/  LDGSTS.E.BYPASS.LTC128B.128 [R203+0x8000], [R210.64+0x80] ;  /* 0x08000080d2cb7fae */ /* 0x0003e4000b901d4c */
[----:B------:R-:W-:Y:S02]  /*3930*/  IMAD.X R19, R6, 0x1, R15, P1 ;  /* 0x0000000106137824 */ /* 0x000fe400008e060f */
[----:B------:R1:W-:Y:S04]  /*3940*/  LDGSTS.E.BYPASS.LTC128B.128 [R203+0xa000], [R210.64+0x100] ;  /* 0x0a000100d2cb7fae */ /* 0x0003e8000b901d4c */
[----:B------:R1:W-:Y:S04]  /*3950*/  LDGSTS.E.BYPASS.LTC128B.128 [R203+0x6800], [R16.64] ;  /* 0x0680000010cb7fae */ /* 0x0003e8000b901d4c */
[----:B------:R1:W-:Y:S04]  /*3960*/  LDGSTS.E.BYPASS.LTC128B.128 [R203+0x8800], [R16.64+0x80] ;  /* 0x0880008010cb7fae */ /* 0x0003e8000b901d4c */
[----:B------:R1:W-:Y:S04]  /*3970*/  LDGSTS.E.BYPASS.LTC128B.128 [R203+0xa800], [R16.64+0x100] ;  /* 0x0a80010010cb7fae */ /* 0x0003e8000b901d4c */
[----:B------:R1:W-:Y:S04]  /*3980*/  LDGSTS.E.BYPASS.LTC128B.128 [R203+0x7000], [R14.64] ;  /* 0x070000000ecb7fae */ /* 0x0003e8000b901d4c */
[----:B------:R1:W-:Y:S04]  /*3990*/  LDGSTS.E.BYPASS.LTC128B.128 [R203+0x9000], [R14.64+0x80] ;  /* 0x090000800ecb7fae */ /* 0x0003e8000b901d4c */
[----:B------:R1:W-:Y:S04]  /*39a0*/  LDGSTS.E.BYPASS.LTC128B.128 [R203+0xb000], [R14.64+0x100] ;  /* 0x0b0001000ecb7fae */ /* 0x0003e8000b901d4c */
[----:B------:R1:W-:Y:S04]  /*39b0*/  LDGSTS.E.BYPASS.LTC128B.128 [R203+0x7800], [R18.64] ;  /* 0x0780000012cb7fae */ /* 0x0003e8000b901d4c */
[----:B------:R1:W-:Y:S04]  /*39c0*/  LDGSTS.E.BYPASS.LTC128B.128 [R203+0x9800], [R18.64+0x80] ;  /* 0x0980008012cb7fae */ /* 0x0003e8000b901d4c */
[----:B------:R1:W-:Y:S04]  /*39d0*/  LDGSTS.E.BYPASS.LTC128B.128 [R203+0xb800], [R18.64+0x100] ;  /* 0x0b80010012cb7fae */ /* 0x0003e8000b901d4c */
[----:B------:R-:W0:Y:S02]  /*39e0*/  LDGDEPBAR ;  /* 0x00000000000079af */ /* 0x000e240000000000 */
.L_x_3516:
[----:B------:R-:W-:Y:S02]  /*39f0*/  FMNMX.FTZ R6, R40, R33, !PT ;  /* 0x0000002128067209 */ /* 0x000fe40007810000 */
[----:B-1----:R-:W-:-:S02]  /*3a00*/  FMNMX.FTZ R17, R34, R32, !PT ;  /* 0x0000002022117209 */ /* 0x002fc40007810000 */
        /* <DEDUP_REMOVED lines=28> */
[----:B------:R-:W-:Y:S01]  /*3bd0*/  SHF.L.U32 R192, R0, 0x1, RZ ;  /* 0x0000000100c07819 */ /* 0x000fe200000006ff */
[----:B------:R-:W1:Y:S03]  /*3be0*/  SHFL.BFLY PT, R15, R6, 0x2, 0x1f ;  /* 0x0c401f00060f7f89 */ /* 0x000e6600000e0000 */
        /* <DEDUP_REMOVED lines=32> */
[----:B------:R-:W-:Y:S01]  /*3df0*/  ISETP.GE.AND P1, PT, R2, 0x2, PT ;  /* 0x000000020200780c */ /* 0x000fe20003f26270 */
[----:B------:R-:W-:Y:S01]  /*3e00*/  FFMA.FTZ R146, R29, c[0x0][0x23c], -R168 ;  /* 0x00008f001d927a23 */ /* 0x000fe200000108a8 */
[----:B------:R-:W-:Y:S01]  /*3e10*/  MUFU.EX2 R152, R152 ;  /* 0x0000009800987308 */ /* 0x000fe20000000800 */
[--C-:B------:R-:W-:Y:S01]  /*3e20*/  FFMA.FTZ R153, R34, c[0x0][0x23c], -R161.reuse ;  /* 0x00008f0022997a23 */ /* 0x100fe200000108a1 */
[----:B------:R-:W-:Y:S01]  /*3e30*/  LDSM.16.MT88.4 R136, [R190+0xc800] ;  /* 0x00c80000be88783b */ /* 0x000fe20000004200 */
[----:B------:R-:W-:-:S02]  /*3e40*/  FFMA.FTZ R154, R32, c[0x0][0x23c], -R161 ;  /* 0x00008f00209a7a23 */ /* 0x000fc400000108a1 */
[--C-:B------:R-:W-:Y:S01]  /*3e50*/  FFMA.FTZ R155, R30, c[0x0][0x23c], -R161.reuse ;  /* 0x00008f001e9b7a23 */ /* 0x100fe200000108a1 */
[----:B------:R-:W-:Y:S01]  /*3e60*/  LDSM.16.MT88.4 R32, [R189+0xc800] ;  /* 0x00c80000bd20783b */ /* 0x000fe20000004200 */
[--C-:B------:R-:W-:Y:S01]  /*3e70*/  FFMA.FTZ R148, R28, c[0x0][0x23c], -R161.reuse ;  /* 0x00008f001c947a23 */ /* 0x100fe200000108a1 */
[----:B------:R-:W2:Y:S01]  /*3e80*/  MUFU.EX2 R151, R151 ;  /* 0x0000009700977308 */ /* 0x000ea20000000800 */
[--C-:B------:R-:W-:Y:S01]  /*3e90*/  FFMA.FTZ R150, R11, c[0x0][0x23c], -R168.reuse ;  /* 0x00008f000b967a23 */ /* 0x100fe200000108a8 */
[----:B------:R-:W-:Y:S01]  /*3ea0*/  LDSM.16.MT88.4 R28, [R188+0xc800] ;  /* 0x00c80000bc1c783b */ /* 0x000fe20000004200 */
[--C-:B------:R-:W-:Y:S02]  /*3eb0*/  FFMA.FTZ R144, R9, c[0x0][0x23c], -R168.reuse ;  /* 0x00008f0009907a23 */ /* 0x100fe400000108a8 */
[--C-:B------:R-:W-:Y:S02]  /*3ec0*/  FFMA.FTZ R135, R10, c[0x0][0x23c], -R161.reuse ;  /* 0x00008f000a877a23 */ /* 0x100fe400000108a1 */
[----:B------:R-:W-:Y:S01]  /*3ed0*/  FFMA.FTZ R0, R8, c[0x0][0x23c], -R161 ;  /* 0x00008f0008007a23 */ /* 0x000fe200000108a1 */
[----:B------:R-:W-:Y:S01]  /*3ee0*/  MUFU.EX2 R149, R149 ;  /* 0x0000009500957308 */ /* 0x000fe20000000800 */
[----:B------:R-:W1:Y:S01]  /*3ef0*/  LDSM.16.MT88.4 R8, [R192+0xe800] ;  /* 0x00e80000c008783b */ /* 0x000e620000004200 */
[----:B------:R-:W-:-:S02]  /*3f00*/  FFMA.FTZ R145, R25, c[0x0][0x23c], -R168 ;  /* 0x00008f0019917a23 */ /* 0x000fc400000108a8 */
[--C-:B------:R-:W-:Y:S02]  /*3f10*/  FFMA.FTZ R133, R21, c[0x0][0x23c], -R168.reuse ;  /* 0x00008f0015857a23 */ /* 0x100fe400000108a8 */
[--C-:B------:R-:W-:Y:S01]  /*3f20*/  FFMA.FTZ R147, R26, c[0x0][0x23c], -R161.reuse ;  /* 0x00008f001a937a23 */ /* 0x100fe200000108a1 */
[----:B------:R-:W1:Y:S01]  /*3f30*/  LDSM.16.MT88.4 R20, [R192+0xc800] ;  /* 0x00c80000c014783b */ /* 0x000e620000004200 */
[----:B------:R-:W3:Y:S01]  /*3f40*/  MUFU.EX2 R146, R146 ;  /* 0x0000009200927308 */ /* 0x000ee20000000800 */
[----:B--2---:R-:W-:Y:S01]  /*3f50*/  F2FP.BF16.PACK_AB R116, R151, R152 ;  /* 0x000000989774723e */ /* 0x004fe200000010ff */
[----:B------:R-:W-:Y:S01]  /*3f60*/  FFMA.FTZ R134, R12, c[0x0][0x23c], -R161 ;  /* 0x00008f000c867a23 */ /* 0x000fe200000108a1 */
[----:B------:R-:W-:Y:S01]  /*3f70*/  LDSM.16.MT88.4 R24, [R190+0xe800] ;  /* 0x00e80000be18783b */ /* 0x000fe20000004200 */
[--C-:B------:R-:W-:Y:S02]  /*3f80*/  FFMA.FTZ R156, R165, c[0x0][0x23c], -R168.reuse ;  /* 0x00008f00a59c7a23 */ /* 0x100fe400000108a8 */
[--C-:B------:R-:W-:Y:S01]  /*3f90*/  FFMA.FTZ R158, R163, c[0x0][0x23c], -R168.reuse ;  /* 0x00008f00a39e7a23 */ /* 0x100fe200000108a8 */
[----:B------:R-:W2:Y:S01]  /*3fa0*/  LDSM.16.MT88.4 R12, [R188+0xe800] ;  /* 0x00e80000bc0c783b */ /* 0x000ea20000004200 */
[----:B------:R-:W-:Y:S01]  /*3fb0*/  MUFU.EX2 R153, R153 ;  /* 0x0000009900997308 */ /* 0x000fe20000000800 */
[----:B------:R-:W-:-:S02]  /*3fc0*/  FFMA.FTZ R159, R159, c[0x0][0x23c], -R168 ;  /* 0x00008f009f9f7a23 */ /* 0x000fc400000108a8 */
[--C-:B------:R-:W-:Y:S02]  /*3fd0*/  FFMA.FTZ R157, R157, c[0x0][0x23c], -R168.reuse ;  /* 0x00008f009d9d7a23 */ /* 0x100fe400000108a8 */
[--C-:B------:R-:W-:Y:S02]  /*3fe0*/  FFMA.FTZ R162, R162, c[0x0][0x23c], -R161.reuse ;  /* 0x00008f00a2a27a23 */ /* 0x100fe400000108a1 */
[--C-:B------:R-:W-:Y:S01]  /*3ff0*/  FFMA.FTZ R163, R172, c[0x0][0x23c], -R161.reuse ;  /* 0x00008f00aca37a23 */ /* 0x100fe200000108a1 */
[----:B------:R-:W4:Y:S01]  /*4000*/  MUFU.EX2 R154, R154 ;  /* 0x0000009a009a7308 */ /* 0x000f220000000800 */
[----:B---3--:R-:W-:Y:S01]  /*4010*/  F2FP.BF16.PACK_AB R118, R146, R149 ;  /* 0x000000959276723e */ /* 0x008fe200000010ff */
        /* <DEDUP_REMOVED lines=8> */
[----:B------:R-:W3:Y:S01]  /*40a0*/  MUFU.EX2 R148, R148 ;  /* 0x0000009400947308 */ /* 0x000ee20000000800 */
[----:B----4-:R-:W-:Y:S01]  /*40b0*/  F2FP.BF16.PACK_AB R117, R154, R153 ;  /* 0x000000999a75723e */ /* 0x010fe200000010ff */
        /* <DEDUP_REMOVED lines=199> */
[----:B------:R-:W-:Y:S01]  /*4d30*/  UMOV UR8, 0x5 ;  /* 0x0000000500087882 */ /* 0x000fe20000000000 */
[----:B------:R-:W-:Y:S01]  /*4d40*/  IMAD.MOV.U32 R133, RZ, RZ, R132 ;  /* 0x000000ffff857224 */ /* 0x000fe200078e0084 */
[----:B------:R-:W-:-:S02]  /*4d50*/  USHF.R.S32.HI UR5, URZ, 0x1f, UR4 ;  /* 0x0000001f3f057899 */ /* 0x000fc40008011404 */
[----:B------:R-:W-:Y:S01]  /*4d60*/  ULDC UR9, c[0x0][0x1a4] ;  /* 0x0000690000097ab9 */ /* 0x000fe20000000800 */
[----:B------:R-:W-:Y:S01]  /*4d70*/  MOV R213, UR4 ;  /* 0x0000000400d57c02 */ /* 0x000fe20008000f00 */
[----:B------:R-:W-:Y:S02]  /*4d80*/  USHF.L.U64.HI UR9, UR10, UR8, UR9 ;  /* 0x000000080a097299 */ /* 0x000fe40008010209 */
[----:B------:R-:W-:Y:S01]  /*4d90*/  MOV R212, UR5 ;  /* 0x0000000500d47c02 */ /* 0x000fe20008000f00 */
[----:B------:R-:W-:Y:S02]  /*4da0*/  USHF.L.U32 UR10, UR10, 0x5, URZ ;  /* 0x000000050a0a7899 */ /* 0x000fe4000800063f */
[----:B------:R-:W-:Y:S02]  /*4db0*/  ULDC UR4, c[0x0][0x19c] ;  /* 0x0000670000047ab9 */ /* 0x000fe40000000800 */
.L_x_3523:
        /* <DEDUP_REMOVED lines=59> */
[C---:B------:R-:W-:Y:S01]  /*5170*/  IMAD.WIDE.U32 R6, R4.reuse, c[0x0][0x188], R6 ;  /* 0x0000620004067a25 */ /* 0x040fe200078e0006 */
[----:B------:R-:W-:Y:S05]  /*5180*/  SHF.R.S32.HI R3, RZ, 0x1f, R4 ;  /* 0x0000001fff037819 */ /* 0x000fea0000011404 */
[----:B------:R-:W-:Y:S04]  /*5190*/  IMAD R3, R3, c[0x0][0x188], RZ ;  /* 0x0000620003037a24 */ /* 0x000fe800078e02ff */
[----:B------:R-:W-:Y:S04]  /*51a0*/  IMAD R3, R4, c[0x0][0x18c], R3 ;  /* 0x0000630004037a24 */ /* 0x000fe800078e0203 */
[----:B------:R-:W-:Y:S02]  /*51b0*/  IMAD.IADD R3, R7, 0x1, R3 ;  /* 0x0000000107037824 */ /* 0x000fe400078e0203 */
.L_x_3520:
[C---:B------:R-:W-:Y:S04]  /*51c0*/  LEA R200, P1, R6.reuse, R200, 0x1 ;  /* 0x000000c806c87211 */ /* 0x040fe800078208ff */
[----:B------:R-:W-:Y:S02]  /*51d0*/  LEA.HI.X R201, R6, R201, R3, 0x1, P1 ;  /* 0x000000c906c97211 */ /* 0x000fe400008f0c03 */
[----:B------:R-:W-:Y:S03]  /*51e0*/  IADD3 R218, P1, R200, UR10, RZ ;  /* 0x0000000ac8da7c10 */ /* 0x000fe6000ff3e0ff */
[----:B------:R-:W-:Y:S01]  /*51f0*/  @!PT LDS RZ, [RZ] ;  /* 0x00000000fffff984 */ /* 0x000fe20000000800 */
[----:B------:R-:W-:Y:S01]  /*5200*/  @!PT LDS RZ, [RZ] ;  /* 0x00000000fffff984 */ /* 0x000fe20000000800 */
[----:B------:R-:W-:Y:S01]  /*5210*/  @!PT LDS RZ, [RZ] ;  /* 0x00000000fffff984 */ /* 0x000fe20000000800 */
[----:B------:R1:W-:Y:S01]  /*5220*/  LDGSTS.E.BYPASS.LTC128B.128 [R203+0xc000], [R200.64] ;  /* 0x0c000000c8cb7fae */ /* 0x0003e2000b901d4c */
[----:B------:R-:W-:Y:S02]  /*5230*/  IADD3.X R219, R201, UR9, RZ, P1, !PT ;  /* 0x00000009c9db7c10 */ /* 0x000fe40008ffe4ff */
[----:B------:R-:W-:Y:S01]  /*5240*/  IADD3 R134, P1, R218, UR10, RZ ;  /* 0x0000000ada867c10 */ /* 0x000fe2000ff3e0ff */
[----:B------:R1:W-:Y:S03]  /*5250*/  LDGSTS.E.BYPASS.LTC128B.128 [R203+0xe000], [R200.64+0x80] ;  /* 0x0e000080c8cb7fae */ /* 0x0003e6000b901d4c */
[----:B------:R-:W-:Y:S01]  /*5260*/  IADD3.X R135, R219, UR9, RZ, P1, !PT ;  /* 0x00000009db877c10 */ /* 0x000fe20008ffe4ff */
[----:B------:R1:W-:Y:S01]  /*5270*/  LDGSTS.E.BYPASS.LTC128B.128 [R203+0x10000], [R200.64+0x100] ;  /* 0x10000100c8cb7fae */ /* 0x0003e2000b901d4c */
[----:B------:R-:W-:Y:S03]  /*5280*/  IADD3 R2, P1, R134, UR10, RZ ;  /* 0x0000000a86027c10 */ /* 0x000fe6000ff3e0ff */
[----:B------:R1:W-:Y:S01]  /*5290*/  LDGSTS.E.BYPASS.LTC128B.128 [R203+0xc800], [R218.64] ;  /* 0x0c800000dacb7fae */ /* 0x0003e2000b901d4c */
[----:B------:R-:W-:Y:S02]  /*52a0*/  IADD3.X R3, R135, UR9, RZ, P1, !PT ;  /* 0x0000000987037c10 */ /* 0x000fe40008ffe4ff */
[----:B------:R-:W-:Y:S01]  /*52b0*/  ISETP.GE.AND P1, PT, R214, 0x1, PT ;  /* 0x00000001d600780c */ /* 0x000fe20003f26270 */
        /* <DEDUP_REMOVED lines=8> */
[----:B------:R-:W-:Y:S04]  /*5340*/  LDSM.16.M88.4 R136, [R198] ;  /* 0x00000000c688783b */ /* 0x000fe80000000200 */
[----:B------:R-:W2:Y:S04]  /*5350*/  LDSM.16.M88.4 R140, [R197+0x6000] ;  /* 0x00600000c58c783b */ /* 0x000ea80000000200 */
[----:B------:R-:W3:Y:S04]  /*5360*/  LDSM.16.M88.4 R144, [R197+0x6800] ;  /* 0x00680000c590783b */ /* 0x000ee80000000200 */
[----:B------:R-:W4:Y:S04]  /*5370*/  LDSM.16.M88.4 R148, [R197+0x7000] ;  /* 0x00700000c594783b */ /* 0x000f280000000200 */
[----:B------:R-:W0:Y:S04]  /*5380*/  LDGDEPBAR ;  /* 0x00000000000079af */ /* 0x000e280000000000 */
[----:B------:R-:W5:Y:S04]  /*5390*/  LDSM.16.M88.4 R152, [R197+0x7800] ;  /* 0x00780000c598783b */ /* 0x000f680000000200 */
[----:B------:R-:W-:Y:S04]  /*53a0*/  LDSM.16.M88.4 R156, [R196] ;  /* 0x00000000c49c783b */ /* 0x000fe80000000200 */
[----:B------:R-:W1:Y:S04]  /*53b0*/  LDSM.16.M88.4 R160, [R195] ;  /* 0x00000000c3a0783b */ /* 0x000e680000000200 */
[----:B------:R-:W1:Y:S04]  /*53c0*/  LDSM.16.M88.4 R164, [R187] ;  /* 0x00000000bba4783b */ /* 0x000e680000000200 */
[----:B------:R-:W1:Y:S04]  /*53d0*/  LDSM.16.M88.4 R168, [R186] ;  /* 0x00000000baa8783b */ /* 0x000e680000000200 */
[----:B------:R-:W1:Y:S01]  /*53e0*/  LDSM.16.M88.4 R172, [R185] ;  /* 0x00000000b9ac783b */ /* 0x000e620000000200 */
[C---:B--2---:R-:W-:Y:S08]  /*53f0*/  HMMA.16816.F32.BF16 R4, R136.reuse, R140, RZ ;  /* 0x0000008c8804723c */ /* 0x044ff000000418ff */
[C---:B------:R-:W-:Y:S01]  /*5400*/  HMMA.16816.F32.BF16 R8, R136.reuse, R142, RZ ;  /* 0x0000008e8808723c */ /* 0x040fe200000418ff */
[----:B------:R-:W-:Y:S07]  /*5410*/  LDSM.16.M88.4 R140, [R194] ;  /* 0x00000000c28c783b */ /* 0x000fee0000000200 */
[C---:B---3--:R-:W-:Y:S08]  /*5420*/  HMMA.16816.F32.BF16 R12, R136.reuse, R144, RZ ;  /* 0x00000090880c723c */ /* 0x048ff000000418ff */
[C---:B------:R-:W-:Y:S01]  /*5430*/  HMMA.16816.F32.BF16 R16, R136.reuse, R146, RZ ;  /* 0x000000928810723c */ /* 0x040fe200000418ff */
[----:B------:R-:W2:Y:S07]  /*5440*/  LDSM.16.M88.4 R144, [R191+0x6000] ;  /* 0x00600000bf90783b */ /* 0x000eae0000000200 */
[C---:B----4-:R-:W-:Y:S08]  /*5450*/  HMMA.16816.F32.BF16 R20, R136.reuse, R148, RZ ;  /* 0x000000948814723c */ /* 0x050ff000000418ff */
[C---:B------:R-:W-:Y:S01]  /*5460*/  HMMA.16816.F32.BF16 R24, R136.reuse, R150, RZ ;  /* 0x000000968818723c */ /* 0x040fe200000418ff */
[----:B------:R-:W3:Y:S07]  /*5470*/  LDSM.16.M88.4 R148, [R191+0x6800] ;  /* 0x00680000bf94783b */ /* 0x000eee0000000200 */
[C---:B-----5:R-:W-:Y:S08]  /*5480*/  HMMA.16816.F32.BF16 R28, R136.reuse, R152, RZ ;  /* 0x00000098881c723c */ /* 0x060ff000000418ff */
[----:B------:R-:W-:Y:S01]  /*5490*/  HMMA.16816.F32.BF16 R32, R136, R154, RZ ;  /* 0x0000009a8820723c */ /* 0x000fe200000418ff */
[----:B------:R-:W4:Y:S04]  /*54a0*/  LDSM.16.M88.4 R136, [R191+0x7000] ;  /* 0x00700000bf88783b */ /* 0x000f280000000200 */
[----:B------:R-:W5:Y:S03]  /*54b0*/  LDSM.16.M88.4 R152, [R191+0x7800] ;  /* 0x00780000bf98783b */ /* 0x000f660000000200 */
[C---:B-1----:R-:W-:Y:S08]  /*54c0*/  HMMA.16816.F32.BF16 R4, R156.reuse, R160, R4 ;  /* 0x000000a09c04723c */ /* 0x042ff00000041804 */
[C---:B------:R-:W-:Y:S01]  /*54d0*/  HMMA.16816.F32.BF16 R8, R156.reuse, R162, R8 ;  /* 0x000000a29c08723c */ /* 0x040fe20000041808 */
[----:B------:R-:W-:Y:S07]  /*54e0*/  LDSM.16.M88.4 R160, [R193] ;  /* 0x00000000c1a0783b */ /* 0x000fee0000000200 */
[C---:B------:R-:W-:Y:S08]  /*54f0*/  HMMA.16816.F32.BF16 R12, R156.reuse, R164, R12 ;  /* 0x000000a49c0c723c */ /* 0x040ff0000004180c */
[C---:B------:R-:W-:Y:S01]  /*5500*/  HMMA.16816.F32.BF16 R16, R156.reuse, R166, R16 ;  /* 0x000000a69c10723c */ /* 0x040fe20000041810 */
[----:B------:R-:W1:Y:S07]  /*5510*/  LDSM.16.M88.4 R164, [R184] ;  /* 0x00000000b8a4783b */ /* 0x000e6e0000000200 */
[C---:B------:R-:W-:Y:S08]  /*5520*/  HMMA.16816.F32.BF16 R20, R156.reuse, R168, R20 ;  /* 0x000000a89c14723c */ /* 0x040ff00000041814 */
[C---:B------:R-:W-:Y:S01]  /*5530*/  HMMA.16816.F32.BF16 R24, R156.reuse, R170, R24 ;  /* 0x000000aa9c18723c */ /* 0x040fe20000041818 */
[----:B------:R-:W1:Y:S07]  /*5540*/  LDSM.16.M88.4 R168, [R184+0x800] ;  /* 0x00080000b8a8783b */ /* 0x000e6e0000000200 */
[C---:B------:R-:W-:Y:S08]  /*5550*/  HMMA.16816.F32.BF16 R28, R156.reuse, R172, R28 ;  /* 0x000000ac9c1c723c */ /* 0x040ff0000004181c */
[----:B------:R-:W-:Y:S01]  /*5560*/  HMMA.16816.F32.BF16 R32, R156, R174, R32 ;  /* 0x000000ae9c20723c */ /* 0x000fe20000041820 */
[----:B------:R-:W1:Y:S04]  /*5570*/  LDSM.16.M88.4 R156, [R184+0x1000] ;  /* 0x00100000b89c783b */ /* 0x000e680000000200 */
[----:B------:R-:W1:Y:S03]  /*5580*/  LDSM.16.M88.4 R172, [R184+0x1800] ;  /* 0x00180000b8ac783b */ /* 0x000e660000000200 */
[C---:B--2---:R-:W-:Y:S08]  /*5590*/  HMMA.16816.F32.BF16 R4, R140.reuse, R144, R4 ;  /* 0x000000908c04723c */ /* 0x044ff00000041804 */
[C---:B------:R-:W-:Y:S01]  /*55a0*/  HMMA.16816.F32.BF16 R8, R140.reuse, R146, R8 ;  /* 0x000000928c08723c */ /* 0x040fe20000041808 */
[----:B------:R-:W-:Y:S07]  /*55b0*/  LDSM.16.M88.4 R144, [R197+0x8000] ;  /* 0x00800000c590783b */ /* 0x000fee0000000200 */
[C---:B---3--:R-:W-:Y:S08]  /*55c0*/  HMMA.16816.F32.BF16 R12, R140.reuse, R148, R12 ;  /* 0x000000948c0c723c */ /* 0x048ff0000004180c */
[C---:B------:R-:W-:Y:S01]  /*55d0*/  HMMA.16816.F32.BF16 R16, R140.reuse, R150, R16 ;  /* 0x000000968c10723c */ /* 0x040fe20000041810 */
[----:B------:R-:W-:Y:S07]  /*55e0*/  LDSM.16.M88.4 R148, [R197+0x8800] ;  /* 0x00880000c594783b */ /* 0x000fee0000000200 */
[C---:B----4-:R-:W-:Y:S08]  /*55f0*/  HMMA.16816.F32.BF16 R20, R140.reuse, R136, R20 ;  /* 0x000000888c14723c */ /* 0x050ff00000041814 */
[C---:B------:R-:W-:Y:S01]  /*5600*/  HMMA.16816.F32.BF16 R24, R140.reuse, R138, R24 ;  /* 0x0000008a8c18723c */ /* 0x040fe20000041818 */
[----:B------:R-:W2:Y:S07]  /*5610*/  LDSM.16.M88.4 R136, [R198+0x2000] ;  /* 0x00200000c688783b */ /* 0x000eae0000000200 */
[C---:B-----5:R-:W-:Y:S08]  /*5620*/  HMMA.16816.F32.BF16 R28, R140.reuse, R152, R28 ;  /* 0x000000988c1c723c */ /* 0x060ff0000004181c */
[----:B------:R-:W-:Y:S01]  /*5630*/  HMMA.16816.F32.BF16 R32, R140, R154, R32 ;  /* 0x0000009a8c20723c */ /* 0x000fe20000041820 */
[----:B------:R-:W3:Y:S04]  /*5640*/  LDSM.16.M88.4 R140, [R197+0x9000] ;  /* 0x00900000c58c783b */ /* 0x000ee80000000200 */
[----:B------:R-:W4:Y:S03]  /*5650*/  LDSM.16.M88.4 R152, [R197+0x9800] ;  /* 0x00980000c598783b */ /* 0x000f260000000200 */
[C---:B-1----:R-:W-:Y:S08]  /*5660*/  HMMA.16816.F32.BF16 R4, R160.reuse, R164, R4 ;  /* 0x000000a4a004723c */ /* 0x042ff00000041804 */
[C---:B------:R-:W-:Y:S01]  /*5670*/  HMMA.16816.F32.BF16 R8, R160.reuse, R166, R8 ;  /* 0x000000a6a008723c */ /* 0x040fe20000041808 */
[----:B------:R-:W-:Y:S07]  /*5680*/  LDSM.16.M88.4 R164, [R183] ;  /* 0x00000000b7a4783b */ /* 0x000fee0000000200 */
[C---:B------:R-:W-:Y:S08]  /*5690*/  HMMA.16816.F32.BF16 R12, R160.reuse, R168, R12 ;  /* 0x000000a8a00c723c */ /* 0x040ff0000004180c */
[C---:B------:R-:W-:Y:S01]  /*56a0*/  HMMA.16816.F32.BF16 R16, R160.reuse, R170, R16 ;  /* 0x000000aaa010723c */ /* 0x040fe20000041810 */
[----:B------:R-:W-:Y:S07]  /*56b0*/  LDSM.16.M88.4 R168, [R182] ;  /* 0x00000000b6a8783b */ /* 0x000fee0000000200 */
[C---:B------:R-:W-:Y:S08]  /*56c0*/  HMMA.16816.F32.BF16 R20, R160.reuse, R156, R20 ;  /* 0x0000009ca014723c */ /* 0x040ff00000041814 */
[C---:B------:R-:W-:Y:S01]  /*56d0*/  HMMA.16816.F32.BF16 R24, R160.reuse, R158, R24 ;  /* 0x0000009ea018723c */ /* 0x040fe20000041818 */
[----:B------:R-:W1:Y:S07]  /*56e0*/  LDSM.16.M88.4 R156, [R196+0x2000] ;  /* 0x00200000c49c783b */ /* 0x000e6e0000000200 */
[C---:B------:R-:W-:Y:S08]  /*56f0*/  HMMA.16816.F32.BF16 R28, R160.reuse, R172, R28 ;  /* 0x000000aca01c723c */ /* 0x040ff0000004181c */
[----:B------:R-:W-:Y:S01]  /*5700*/  HMMA.16816.F32.BF16 R32, R160, R174, R32 ;  /* 0x000000aea020723c */ /* 0x000fe20000041820 */
[----:B------:R-:W5:Y:S04]  /*5710*/  LDSM.16.M88.4 R160, [R181] ;  /* 0x00000000b5a0783b */ /* 0x000f680000000200 */
[----:B------:R-:W1:Y:S03]  /*5720*/  LDSM.16.M88.4 R172, [R180] ;  /* 0x00000000b4ac783b */ /* 0x000e660000000200 */
[C---:B--2---:R-:W-:Y:S08]  /*5730*/  HMMA.16816.F32.BF16 R4, R136.reuse, R144, R4 ;  /* 0x000000908804723c */ /* 0x044ff00000041804 */
[C---:B------:R-:W-:Y:S01]  /*5740*/  HMMA.16816.F32.BF16 R8, R136.reuse, R146, R8 ;  /* 0x000000928808723c */ /* 0x040fe20000041808 */
[----:B------:R-:W-:Y:S07]  /*5750*/  LDSM.16.M88.4 R144, [R191+0x8000] ;  /* 0x00800000bf90783b */ /* 0x000fee0000000200 */
[C---:B------:R-:W-:Y:S08]  /*5760*/  HMMA.16816.F32.BF16 R12, R136.reuse, R148, R12 ;  /* 0x00000094880c723c */ /* 0x040ff0000004180c */
[C---:B------:R-:W-:Y:S01]  /*5770*/  HMMA.16816.F32.BF16 R16, R136.reuse, R150, R16 ;  /* 0x000000968810723c */ /* 0x040fe20000041810 */
[----:B------:R-:W-:Y:S07]  /*5780*/  LDSM.16.M88.4 R148, [R191+0x8800] ;  /* 0x00880000bf94783b */ /* 0x000fee0000000200 */
[C---:B---3--:R-:W-:Y:S08]  /*5790*/  HMMA.16816.F32.BF16 R20, R136.reuse, R140, R20 ;  /* 0x0000008c8814723c */ /* 0x048ff00000041814 */
[C---:B------:R-:W-:Y:S01]  /*57a0*/  HMMA.16816.F32.BF16 R24, R136.reuse, R142, R24 ;  /* 0x0000008e8818723c */ /* 0x040fe20000041818 */
[----:B------:R-:W2:Y:S07]  /*57b0*/  LDSM.16.M88.4 R140, [R194+0x2000] ;  /* 0x00200000c28c783b */ /* 0x000eae0000000200 */
[C---:B----4-:R-:W-:Y:S08]  /*57c0*/  HMMA.16816.F32.BF16 R28, R136.reuse, R152, R28 ;  /* 0x00000098881c723c */ /* 0x050ff0000004181c */
[----:B------:R-:W-:Y:S01]  /*57d0*/  HMMA.16816.F32.BF16 R32, R136, R154, R32 ;  /* 0x0000009a8820723c */ /* 0x000fe20000041820 */
[----:B------:R-:W3:Y:S04]  /*57e0*/  LDSM.16.M88.4 R136, [R191+0x9000] ;  /* 0x00900000bf88783b */ /* 0x000ee80000000200 */
[----:B------:R-:W4:Y:S03]  /*57f0*/  LDSM.16.M88.4 R152, [R191+0x9800] ;  /* 0x00980000bf98783b */ /* 0x000f260000000200 */
[C---:B-1----:R-:W-:Y:S08]  /*5800*/  HMMA.16816.F32.BF16 R4, R156.reuse, R164, R4 ;  /* 0x000000a49c04723c */ /* 0x042ff00000041804 */
[C---:B------:R-:W-:Y:S01]  /*5810*/  HMMA.16816.F32.BF16 R8, R156.reuse, R166, R8 ;  /* 0x000000a69c08723c */ /* 0x040fe20000041808 */
[----:B------:R-:W-:Y:S07]  /*5820*/  LDSM.16.M88.4 R164, [R184+0x2000] ;  /* 0x00200000b8a4783b */ /* 0x000fee0000000200 */
[C---:B------:R-:W-:Y:S08]  /*5830*/  HMMA.16816.F32.BF16 R12, R156.reuse, R168, R12 ;  /* 0x000000a89c0c723c */ /* 0x040ff0000004180c */
[C---:B------:R-:W-:Y:S01]  /*5840*/  HMMA.16816.F32.BF16 R16, R156.reuse, R170, R16 ;  /* 0x000000aa9c10723c */ /* 0x040fe20000041810 */
[----:B------:R-:W-:Y:S07]  /*5850*/  LDSM.16.M88.4 R168, [R184+0x2800] ;  /* 0x00280000b8a8783b */ /* 0x000fee0000000200 */
[C---:B-----5:R-:W-:Y:S08]  /*5860*/  HMMA.16816.F32.BF16 R20, R156.reuse, R160, R20 ;  /* 0x000000a09c14723c */ /* 0x060ff00000041814 */
[C---:B------:R-:W-:Y:S01]  /*5870*/  HMMA.16816.F32.BF16 R24, R156.reuse, R162, R24 ;  /* 0x000000a29c18723c */ /* 0x040fe20000041818 */
[----:B------:R-:W1:Y:S07]  /*5880*/  LDSM.16.M88.4 R160, [R193+0x2000] ;  /* 0x00200000c1a0783b */ /* 0x000e6e0000000200 */
[C---:B------:R-:W-:Y:S08]  /*5890*/  HMMA.16816.F32.BF16 R28, R156.reuse, R172, R28 ;  /* 0x000000ac9c1c723c */ /* 0x040ff0000004181c */
[----:B------:R-:W-:Y:S01]  /*58a0*/  HMMA.16816.F32.BF16 R32, R156, R174, R32 ;  /* 0x000000ae9c20723c */ /* 0x000fe20000041820 */
[----:B------:R-:W5:Y:S04]  /*58b0*/  LDSM.16.M88.4 R156, [R184+0x3000] ;  /* 0x00300000b89c783b */ /* 0x000f680000000200 */
[----:B------:R-:W1:Y:S03]  /*58c0*/  LDSM.16.M88.4 R172, [R184+0x3800] ;  /* 0x00380000b8ac783b */ /* 0x000e660000000200 */
        /* <DEDUP_REMOVED lines=19> */
[C---:B-----5:R-:W-:Y:S08]  /*5a00*/  HMMA.16816.F32.BF16 R20, R160.reuse, R156, R20 ;  /* 0x0000009ca014723c */ /* 0x060ff00000041814 */
        /* <DEDUP_REMOVED lines=32> */
[C---:B--2---:R-:W-:Y:S01]  /*5c10*/  HMMA.16816.F32.BF16 R4, R140.reuse, R144, R4 ;  /* 0x000000908c04723c */ /* 0x044fe20000041804 */
        /* <DEDUP_REMOVED lines=9> */
[C---:B-1----:R-:W-:Y:S08]  /*5cb0*/  HMMA.16816.F32.BF16 R4, R160.reuse, R164, R4 ;  /* 0x000000a4a004723c */ /* 0x042ff00000041804 */
        /* <DEDUP_REMOVED lines=14> */
[----:B------:R-:W-:Y:S04]  /*5da0*/  IABS R2, c[0x0][0x2d0] ;  /* 0x0000b40000027a13 */ /* 0x000fe80000000000 */
[----:B------:R-:W1:Y:S10]  /*5db0*/  I2F.RP R135, R2 ;  /* 0x0000000200877306 */ /* 0x000e740000209400 */
[----:B-1----:R-:W1:Y:S02]  /*5dc0*/  MUFU.RCP R3, R135 ;  /* 0x0000008700037308 */ /* 0x002e640000001000 */
[----:B-1----:R-:W-:Y:S01]  /*5dd0*/  IADD3 R136, R3, 0xffffffe, RZ ;  /* 0x0ffffffe03887810 */ /* 0x002fe20007ffe0ff */
[----:B------:R-:W-:Y:S07]  /*5de0*/  IMAD.SHL.U32 R3, R214, 0x40, RZ ;  /* 0x00000040d6037824 */ /* 0x000fee00078e00ff */
[----:B------:R-:W1:Y:S01]  /*5df0*/  F2I.FTZ.U32.TRUNC.NTZ R137, R136 ;  /* 0x0000008800897305 */ /* 0x000e62000021f000 */
[C---:B------:R-:W-:Y:S02]  /*5e00*/  IADD3 R138, R3.reuse, -0x40, RZ ;  /* 0xffffffc0038a7810 */ /* 0x040fe40007ffe0ff */
[----:B------:R-:W-:Y:S02]  /*5e10*/  IABS R134, R3 ;  /* 0x0000000300867213 */ /* 0x000fe40000000000 */
[----:B------:R-:W-:Y:S02]  /*5e20*/  IABS R132, R138 ;  /* 0x0000008a00847213 */ /* 0x000fe40000000000 */
[----:B------:R-:W-:Y:S02]  /*5e30*/  LOP3.LUT R3, R3, c[0x0][0x2d0], RZ, 0x3c, !PT ;  /* 0x0000b40003037a12 */ /* 0x000fe400078e3cff */
        /* <DEDUP_REMOVED lines=30> */
[----:B------:R-:W-:Y:S01]  /*6020*/  LEA R140, P2, R3, R208, 0x2 ;  /* 0x000000d0038c7211 */ /* 0x000fe200078410ff */
[C---:B------:R-:W-:Y:S01]  /*6030*/  IMAD.IADD R2, R139.reuse, 0x1, -R3 ;  /* 0x000000018b027824 */ /* 0x040fe200078e0a03 */
[-C--:B------:R-:W-:Y:S02]  /*6040*/  LEA.HI.X.SX32 R135, R139, R209.reuse, 0x2, P1 ;  /* 0x000000d18b877211 */ /* 0x080fe400008f16ff */
[----:B------:R-:W-:Y:S01]  /*6050*/  LEA.HI.X.SX32 R141, R3, R209, 0x2, P2 ;  /* 0x000000d1038d7211 */ /* 0x000fe200010f16ff */
[----:B------:R-:W-:Y:S03]  /*6060*/  IMAD.MOV.U32 R3, RZ, RZ, 0x40 ;  /* 0x00000040ff037424 */ /* 0x000fe600078e00ff */
[----:B------:R-:W2:Y:S01]  /*6070*/  LDG.E R135, [R134.64] ;  /* 0x0000000c86877981 */ /* 0x000ea2000c1e1900 */
[----:B------:R-:W-:Y:S03]  /*6080*/  IMAD R3, R2, c[0x0][0x2d0], -R3 ;  /* 0x0000b40002037a24 */ /* 0x000fe600078e0a03 */
[----:B------:R-:W2:Y:S01]  /*6090*/  LDG.E R132, [R140.64] ;  /* 0x0000000c8c847981 */ /* 0x000ea2000c1e1900 */
[C---:B------:R-:W-:Y:S01]  /*60a0*/  IMAD.WIDE.U32 R136, R3.reuse, c[0x0][0x198], RZ ;  /* 0x0000660003887a25 */ /* 0x040fe200078e00ff */
        /* <DEDUP_REMOVED lines=10> */
.L_x_3522:
[C---:B------:R-:W-:Y:S01]  /*6150*/  LEA R210, P1, R136.reuse, R210, 0x1 ;  /* 0x000000d288d27211 */ /* 0x040fe200078208ff */
[----:B------:R-:W-:Y:S02]  /*6160*/  USHF.L.U32 UR5, UR7, 0x5, URZ ;  /* 0x0000000507057899 */ /* 0x000fe4000800063f */
[----:B------:R-:W-:Y:S01]  /*6170*/  USHF.L.U64.HI UR7, UR7, UR8, UR4 ;  /* 0x0000000807077299 */ /* 0x000fe20008010204 */
[----:B------:R-:W-:Y:S03]  /*6180*/  LEA.HI.X R211, R136, R211, R3, 0x1, P1 ;  /* 0x000000d388d37211 */ /* 0x000fe600008f0c03 */
[----:B------:R-:W-:Y:S02]  /*6190*/  IADD3 R136, P1, R210, UR5, RZ ;  /* 0x00000005d2887c10 */ /* 0x000fe4000ff3e0ff */
[----:B------:R-:W-:Y:S01]  /*61a0*/  @!PT LDS RZ, [RZ] ;  /* 0x00000000fffff984 */ /* 0x000fe20000000800 */
[----:B------:R-:W-:Y:S01]  /*61b0*/  @!PT LDS RZ, [RZ] ;  /* 0x00000000fffff984 */ /* 0x000fe20000000800 */
[----:B------:R-:W-:Y:S01]  /*61c0*/  @!PT LDS RZ, [RZ] ;  /* 0x00000000fffff984 */ /* 0x000fe20000000800 */
[----:B------:R1:W-:Y:S02]  /*61d0*/  LDGSTS.E.BYPASS.LTC128B.128 [R203+0x6000], [R210.64] ;  /* 0x06000000d2cb7fae */ /* 0x0003e4000b901d4c */
[----:B------:R-:W-:Y:S02]  /*61e0*/  IADD3.X R137, R211, UR7, RZ, P1, !PT ;  /* 0x00000007d3897c10 */ /* 0x000fe40008ffe4ff */
[----:B------:R1:W-:Y:S01]  /*61f0*/  LDGSTS.E.BYPASS.LTC128B.128 [R203+0x8000], [R210.64+0x80] ;  /* 0x08000080d2cb7fae */ /* 0x0003e2000b901d4c */
[----:B------:R-:W-:Y:S03]  /*6200*/  IADD3 R134, P1, R136, UR5, RZ ;  /* 0x0000000588867c10 */ /* 0x000fe6000ff3e0ff */
[----:B------:R1:W-:Y:S01]  /*6210*/  LDGSTS.E.BYPASS.LTC128B.128 [R203+0xa000], [R210.64+0x100] ;  /* 0x0a000100d2cb7fae */ /* 0x0003e2000b901d4c */
[----:B------:R-:W-:Y:S02]  /*6220*/  IADD3.X R135, R137, UR7, RZ, P1, !PT ;  /* 0x0000000789877c10 */ /* 0x000fe40008ffe4ff */
[----:B------:R-:W-:Y:S01]  /*6230*/  IADD3 R2, P1, R134, UR5, RZ ;  /* 0x0000000586027c10 */ /* 0x000fe2000ff3e0ff */
[----:B------:R1:W-:Y:S03]  /*6240*/  LDGSTS.E.BYPASS.LTC128B.128 [R203+0x6800], [R136.64] ;  /* 0x0680000088cb7fae */ /* 0x0003e6000b901d4c */
[----:B------:R-:W-:Y:S01]  /*6250*/  IADD3.X R3, R135, UR7, RZ, P1, !PT ;  /* 0x0000000787037c10 */ /* 0x000fe20008ffe4ff */
        /* <DEDUP_REMOVED lines=9> */
.L_x_3521:
        /* <DEDUP_REMOVED lines=410> */
.L_x_3519:
[----:B------:R-:W1:Y:S01]  /*7c90*/  SHFL.BFLY PT, R2, R217, 0x2, 0x1f ;  /* 0x0c401f00d9027f89 */ /* 0x000e6200000e0000 */
[----:B------:R-:W-:Y:S01]  /*7ca0*/  MOV R4, 0x3f800000 ;  /* 0x3f80000000047802 */ /* 0x000fe20000000f00 */
[----:B------:R-:W-:Y:S01]  /*7cb0*/  BSSY B0, `(.L_x_3524) ;  /* 0x000012d000007945 */ /* 0x000fe20003800000 */
[----:B------:R-:W-:Y:S01]  /*7cc0*/  MOV R5, 0x3f800000 ;  /* 0x3f80000000057802 */ /* 0x000fe20000000f00 */
[----:B------:R-:W2:Y:S01]  /*7cd0*/  SHFL.BFLY PT, R0, R215, 0x2, 0x1f ;  /* 0x0c401f00d7007f89 */ /* 0x000ea200000e0000 */
        /* <DEDUP_REMOVED lines=105> */
[-C--:B------:R-:W-:Y:S01]  /*8370*/  LEA.HI R6, R7, R4.reuse, RZ, 0x2 ;  /* 0x0000000407067211 */ /* 0x080fe200078f10ff */
[----:B------:R-:W-:Y:S01]  /*8380*/  FMUL.FTZ R63, R5, R63 ;  /* 0x0000003f053f7220 */ /* 0x000fe20000410000 */
[----:B------:R-:W-:Y:S01]  /*8390*/  LEA.HI R7, R7, R4, RZ, 0x5 ;  /* 0x0000000407077211 */ /* 0x000fe200078f28ff */
        /* <DEDUP_REMOVED lines=16> */
[----:B------:R-:W-:Y:S01]  /*84a0*/  FMUL.FTZ R78, R5, R78 ;  /* 0x0000004e054e7220 */ /* 0x000fe20000410000 */
[----:B------:R-:W-:Y:S01]  /*84b0*/  F2FP.BF16.PACK_AB R66, R67, R66 ;  /* 0x000000424342723e */ /* 0x000fe200000010ff */
[C---:B------:R-:W-:Y:S01]  /*84c0*/  FMUL.FTZ R83, R5.reuse, R83 ;  /* 0x0000005305537220 */ /* 0x040fe20000410000 */
[C---:B------:R-:W-:Y:S01]  /*84d0*/  SHF.L.U32 R9, R8.reuse, 0x6, RZ ;  /* 0x0000000608097819 */ /* 0x040fe200000006ff */
[C---:B------:R-:W-:Y:S01]  /*84e0*/  FMUL.FTZ R82, R5.reuse, R82 ;  /* 0x0000005205527220 */ /* 0x040fe20000410000 */
[----:B------:R-:W-:Y:S01]  /*84f0*/  LOP3.LUT R10, R8, 0x1, RZ, 0xc0, !PT ;  /* 0x00000001080a7812 */ /* 0x000fe200078ec0ff */
[----:B------:R-:W-:Y:S01]  /*8500*/  FMUL.FTZ R87, R5, R87 ;  /* 0x0000005705577220 */ /* 0x000fe20000410000 */
[----:B------:R-:W-:Y:S01]  /*8510*/  LOP3.LUT R9, R9, 0x1c0, RZ, 0xc0, !PT ;  /* 0x000001c009097812 */ /* 0x000fe200078ec0ff */
[C---:B------:R-:W-:Y:S01]  /*8520*/  FMUL.FTZ R86, R5.reuse, R86 ;  /* 0x0000005605567220 */ /* 0x040fe20000410000 */
[----:B------:R-:W-:Y:S01]  /*8530*/  ISETP.NE.U32.AND P4, PT, R10, 0x1, PT ;  /* 0x000000010a00780c */ /* 0x000fe20003f85070 */
[----:B------:R-:W-:Y:S01]  /*8540*/  FMUL.FTZ R91, R5, R91 ;  /* 0x0000005b055b7220 */ /* 0x000fe20000410000 */
[----:B------:R-:W-:Y:S01]  /*8550*/  LEA.HI R12, R9, R9, RZ, 0x1d ;  /* 0x00000009090c7211 */ /* 0x000fe200078fe8ff */
[C---:B------:R-:W-:Y:S01]  /*8560*/  FMUL.FTZ R90, R5.reuse, R90 ;  /* 0x0000005a055a7220 */ /* 0x040fe20000410000 */
[----:B------:R-:W-:Y:S01]  /*8570*/  R2P PR, R8, 0x6 ;  /* 0x0000000608007804 */ /* 0x000fe20000000000 */
        /* <DEDUP_REMOVED lines=31> */
[----:B------:R-:W-:Y:S01]  /*8770*/  LOP3.LUT R5, R6, 0x3ffffffc, RZ, 0xc0, !PT ;  /* 0x3ffffffc06057812 */ /* 0x000fe200078ec0ff */
[----:B-1----:R-:W-:Y:S01]  /*8780*/  @P3 FMUL.FTZ R59, R2, 0.69314718246459960938 ;  /* 0x3f317218023b3820 */ /* 0x002fe20000410000 */
[----:B------:R-:W-:Y:S01]  /*8790*/  SHF.R.S32.HI R6, RZ, 0x5, R7 ;  /* 0x00000005ff067819 */ /* 0x000fe20000011407 */
[----:B---3--:R-:W-:Y:S01]  /*87a0*/  @P0 FMUL.FTZ R0, R0, 0.69314718246459960938 ;  /* 0x3f31721800000820 */ /* 0x008fe20000410000 */
[----:B------:R-:W-:Y:S02]  /*87b0*/  IADD3 R5, -R5, R4, RZ ;  /* 0x0000000405057210 */ /* 0x000fe40007ffe1ff */
[----:B------:R-:W-:Y:S02]  /*87c0*/  F2FP.BF16.PACK_AB R122, R123, R122 ;  /* 0x0000007a7b7a723e */ /* 0x000fe400000010ff */
[----:B------:R-:W-:Y:S02]  /*87d0*/  LEA R5, R6, R5, 0x9 ;  /* 0x0000000506057211 */ /* 0x000fe400078e48ff */
[----:B------:R-:W-:-:S02]  /*87e0*/  F2FP.BF16.PACK_AB R118, R119, R118 ;  /* 0x000000767776723e */ /* 0x000fc400000010ff */
[----:B------:R-:W-:Y:S02]  /*87f0*/  LEA R5, R5, R12, 0x1 ;  /* 0x0000000c05057211 */ /* 0x000fe400078e08ff */
[----:B------:R-:W-:Y:S02]  /*8800*/  LOP3.LUT R7, R7, 0xffffffe0, RZ, 0xc0, !PT ;  /* 0xffffffe007077812 */ /* 0x000fe400078ec0ff */
[----:B------:R-:W-:Y:S02]  /*8810*/  SHF.L.U32 R9, R5, 0x1, RZ ;  /* 0x0000000105097819 */ /* 0x000fe400000006ff */
[----:B------:R-:W-:Y:S02]  /*8820*/  MOV R5, 0x20 ;  /* 0x0000002000057802 */ /* 0x000fe40000000f00 */
[----:B------:R-:W-:Y:S01]  /*8830*/  IADD3 R11, R9, -0x10, RZ ;  /* 0xfffffff0090b7810 */ /* 0x000fe20007ffe0ff */
[----:B------:R-:W-:Y:S01]  /*8840*/  STS [R9], R128 ;  /* 0x0000008009007388 */ /* 0x000fe20000000800 */
[----:B------:R-:W-:-:S02]  /*8850*/  SEL R8, R5, 0xffffffe0, !P1 ;  /* 0xffffffe005087807 */ /* 0x000fc40004800000 */
[----:B------:R-:W-:Y:S01]  /*8860*/  MOV R5, 0x40 ;  /* 0x0000004000057802 */ /* 0x000fe20000000f00 */
[----:B------:R-:W-:Y:S01]  /*8870*/  STS [R9+0x400], R130 ;  /* 0x0004008209007388 */ /* 0x000fe20000000800 */
[----:B------:R-:W-:Y:S02]  /*8880*/  @P4 IADD3 R11, R9, 0x10, RZ ;  /* 0x00000010090b4810 */ /* 0x000fe40007ffe0ff */
[----:B------:R-:W-:Y:S02]  /*8890*/  SEL R10, R5, 0xffffffc0, !P2 ;  /* 0xffffffc0050a7807 */ /* 0x000fe40005000000 */
[C---:B------:R-:W-:Y:S01]  /*88a0*/  IADD3 R13, R9.reuse, R8, RZ ;  /* 0x00000008090d7210 */ /* 0x040fe20007ffe0ff */
[----:B------:R-:W-:Y:S01]  /*88b0*/  STS [R11], R36 ;  /* 0x000000240b007388 */ /* 0x000fe20000000800 */
[-C--:B------:R-:W-:Y:S02]  /*88c0*/  IADD3 R15, R8, R11.reuse, RZ ;  /* 0x0000000b080f7210 */ /* 0x080fe40007ffe0ff */
[-C--:B------:R-:W-:Y:S01]  /*88d0*/  IADD3 R17, R9, R10.reuse, RZ ;  /* 0x0000000a09117210 */ /* 0x080fe20007ffe0ff */
[----:B------:R-:W-:Y:S01]  /*88e0*/  STS [R11+0x400], R38 ;  /* 0x000400260b007388 */ /* 0x000fe20000000800 */
[----:B------:R-:W-:Y:S01]  /*88f0*/  IADD3 R19, R10, R11, RZ ;  /* 0x0000000b0a137210 */ /* 0x000fe20007ffe0ff */
[----:B------:R-:W1:Y:S01]  /*8900*/  LDC.U8 R8, c[0x0][0x328] ;  /* 0x0000ca00ff087b82 */ /* 0x000e620000000000 */
[-C--:B------:R-:W-:Y:S01]  /*8910*/  IADD3 R21, R13, R10.reuse, RZ ;  /* 0x0000000a0d157210 */ /* 0x080fe20007ffe0ff */
[----:B------:R-:W-:Y:S01]  /*8920*/  STS [R13], R40 ;  /* 0x000000280d007388 */ /* 0x000fe20000000800 */
[----:B------:R-:W-:-:S02]  /*8930*/  IADD3 R23, R15, R10, RZ ;  /* 0x0000000a0f177210 */ /* 0x000fc40007ffe0ff */
[----:B------:R-:W-:Y:S01]  /*8940*/  ISETP.NE.AND P2, PT, R202, -0x1, PT ;  /* 0xffffffffca00780c */ /* 0x000fe20003f45270 */
[----:B------:R-:W-:Y:S01]  /*8950*/  STS [R13+0x400], R42 ;  /* 0x0004002a0d007388 */ /* 0x000fe20000000800 */
[----:B------:R-:W-:-:S03]  /*8960*/  IADD3 R7, -R7, R4, RZ ;  /* 0x0000000407077210 */ /* 0x000fc60007ffe1ff */
[----:B------:R-:W-:Y:S01]  /*8970*/  STS [R15], R44 ;  /* 0x0000002c0f007388 */ /* 0x000fe20000000800 */
[----:B------:R-:W-:-:S03]  /*8980*/  SHF.R.S32.HI R4, RZ, 0x1f, R7 ;  /* 0x0000001fff047819 */ /* 0x000fc60000011407 */
[----:B------:R-:W-:Y:S01]  /*8990*/  STS [R15+0x400], R46 ;  /* 0x0004002e0f007388 */ /* 0x000fe20000000800 */
[----:B------:R-:W-:-:S03]  /*89a0*/  LEA.HI R4, R4, R7, RZ, 0x2 ;  /* 0x0000000704047211 */ /* 0x000fc600078f10ff */
[----:B------:R-:W-:Y:S01]  /*89b0*/  STS [R17], R48 ;  /* 0x0000003011007388 */ /* 0x000fe20000000800 */
[----:B------:R-:W-:-:S03]  /*89c0*/  SHF.R.S32.HI R4, RZ, 0x2, R4 ;  /* 0x00000002ff047819 */ /* 0x000fc60000011404 */
[----:B------:R-:W-:Y:S01]  /*89d0*/  STS [R17+0x400], R50 ;  /* 0x0004003211007388 */ /* 0x000fe20000000800 */
[----:B-1----:R-:W-:-:S03]  /*89e0*/  ISETP.NE.AND P4, PT, R8, RZ, PT ;  /* 0x000000ff0800720c */ /* 0x002fc60003f85270 */
[----:B------:R-:W-:Y:S01]  /*89f0*/  STS [R19], R52 ;  /* 0x0000003413007388 */ /* 0x000fe20000000800 */
[----:B------:R-:W-:-:S03]  /*8a00*/  ISETP.NE.OR P1, PT, R202, -0x1, !P4 ;  /* 0xffffffffca00780c */ /* 0x000fc60006725670 */
[----:B------:R-:W-:Y:S04]  /*8a10*/  STS [R19+0x400], R54 ;  /* 0x0004003613007388 */ /* 0x000fe80000000800 */
[----:B------:R-:W-:Y:S04]  /*8a20*/  STS [R21], R56 ;  /* 0x0000003815007388 */ /* 0x000fe80000000800 */
[----:B------:R-:W-:Y:S04]  /*8a30*/  STS [R21+0x400], R58 ;  /* 0x0004003a15007388 */ /* 0x000fe80000000800 */
[----:B------:R1:W-:Y:S04]  /*8a40*/  STS [R23], R60 ;  /* 0x0000003c17007388 */ /* 0x0003e80000000800 */
[----:B------:R-:W-:Y:S04]  /*8a50*/  STS [R23+0x400], R62 ;  /* 0x0004003e17007388 */ /* 0x000fe80000000800 */
[----:B------:R2:W-:Y:S04]  /*8a60*/  STS [R9+0x2000], R64 ;  /* 0x0020004009007388 */ /* 0x0005e80000000800 */
[----:B------:R3:W-:Y:S04]  /*8a70*/  STS [R9+0x2400], R66 ;  /* 0x0024004209007388 */ /* 0x0007e80000000800 */
[----:B------:R3:W-:Y:S04]  /*8a80*/  STS [R11+0x2000], R68 ;  /* 0x002000440b007388 */ /* 0x0007e80000000800 */
[----:B------:R3:W-:Y:S04]  /*8a90*/  STS [R11+0x2400], R70 ;  /* 0x002400460b007388 */ /* 0x0007e80000000800 */
[----:B------:R3:W-:Y:S01]  /*8aa0*/  STS [R13+0x2000], R72 ;  /* 0x002000480d007388 */ /* 0x0007e20000000800 */
[----:B-1----:R-:W-:-:S03]  /*8ab0*/  @P2 IMAD.WIDE.U32 R60, R202, c[0x0][0x1e8], RZ ;  /* 0x00007a00ca3c2a25 */ /* 0x002fc600078e00ff */
[----:B------:R3:W-:Y:S01]  /*8ac0*/  STS [R13+0x2400], R74 ;  /* 0x0024004a0d007388 */ /* 0x0007e20000000800 */
[----:B------:R-:W-:-:S03]  /*8ad0*/  @P2 IMAD R58, R202, c[0x0][0x1ec], R61 ;  /* 0x00007b00ca3a2a24 */ /* 0x000fc600078e023d */
        /* <DEDUP_REMOVED lines=27> */
[----:B------:R-:W1:Y:S04]  /*8c90*/  S2R R5, SR_CTAID.Y ;  /* 0x0000000000057919 */ /* 0x000e680000002600 */
[----:B------:R-:W4:Y:S04]  /*8ca0*/  S2R R56, SR_CTAID.Z ;  /* 0x0000000000387919 */ /* 0x000f280000002700 */
[----:B------:R3:W3:Y:S04]  /*8cb0*/  LDS.128 R48, [R203] ;  /* 0x00000000cb307984 */ /* 0x0006e80000000c00 */
[----:B------:R3:W3:Y:S01]  /*8cc0*/  LDS.128 R44, [R203+0x800] ;  /* 0x00080000cb2c7984 */ /* 0x0006e20000000c00 */
[----:B-1----:R-:W-:Y:S01]  /*8cd0*/  @!P2 SHF.R.S32.HI R57, RZ, 0x1f, R5 ;  /* 0x0000001fff39a819 */ /* 0x002fe20000011405 */
[----:B------:R-:W-:-:S02]  /*8ce0*/  @!P1 IMAD R202, R5, c[0x0][0x214], RZ ;  /* 0x0000850005ca9a24 */ /* 0x000fc400078e02ff */
[----:B------:R1:W1:Y:S01]  /*8cf0*/  LDS.128 R40, [R203+0x1000] ;  /* 0x00100000cb287984 */ /* 0x0002620000000c00 */
[----:B------:R-:W-:Y:S01]  /*8d00*/  LOP3.LUT P1, RZ, R7, 0x3, RZ, 0xc0, !PT ;  /* 0x0000000307ff7812 */ /* 0x000fe2000782c0ff */
[----:B--2---:R-:W-:Y:S01]  /*8d10*/  @!P2 IMAD.WIDE.U32 R64, R5, c[0x0][0x1e0], RZ ;  /* 0x000078000540aa25 */ /* 0x004fe200078e00ff */
[----:B------:R-:W-:Y:S01]  /*8d20*/  MOV R7, 0x7f800000 ;  /* 0x7f80000000077802 */ /* 0x000fe20000000f00 */
[----:B------:R2:W1:Y:S02]  /*8d30*/  LDS.128 R36, [R203+0x1800] ;  /* 0x00180000cb247984 */ /* 0x0004640000000c00 */
[----:B------:R-:W-:Y:S01]  /*8d40*/  @!P2 IMAD R62, R57, c[0x0][0x1e0], RZ ;  /* 0x00007800393eaa24 */ /* 0x000fe200078e02ff */
[----:B------:R-:W-:Y:S01]  /*8d50*/  SHF.R.S32.HI R57, RZ, 0x1f, R6 ;  /* 0x0000001fff397819 */ /* 0x000fe20000011406 */
[----:B------:R2:W1:Y:S01]  /*8d60*/  LDS.128 R32, [R203+0x2000] ;  /* 0x00200000cb207984 */ /* 0x0004620000000c00 */
[----:B----4-:R-:W-:Y:S01]  /*8d70*/  @P4 IMAD R202, R56, c[0x0][0x234], R202 ;  /* 0x00008d0038ca4a24 */ /* 0x010fe200078e02ca */
[----:B------:R-:W-:Y:S01]  /*8d80*/  @!P2 MOV R60, R64 ;  /* 0x00000040003ca202 */ /* 0x000fe20000000f00 */
[----:B------:R-:W-:Y:S01]  /*8d90*/  @!P2 IMAD R62, R5, c[0x0][0x1e4], R62 ;  /* 0x00007900053eaa24 */ /* 0x000fe200078e023e */
[----:B------:R2:W4:Y:S01]  /*8da0*/  LDS.128 R28, [R203+0x2800] ;  /* 0x00280000cb1c7984 */ /* 0x0005220000000c00 */
[----:B------:R-:W-:Y:S01]  /*8db0*/  LEA.HI R57, R57, R6, RZ, 0x2 ;  /* 0x0000000639397211 */ /* 0x000fe200078f10ff */
[----:B------:R-:W-:-:S02]  /*8dc0*/  @!P4 IMAD R5, R5, c[0x0][0x1c0], R56 ;  /* 0x000070000505ca24 */ /* 0x000fc400078e0238 */
[----:B------:R2:W1:Y:S01]  /*8dd0*/  LDS.128 R24, [R203+0x3000] ;  /* 0x00300000cb187984 */ /* 0x0004620000000c00 */
[----:B------:R-:W-:Y:S01]  /*8de0*/  LOP3.LUT R57, R57, 0xffffffc, RZ, 0xc0, !PT ;  /* 0x0ffffffc39397812 */ /* 0x000fe200078ec0ff */
[----:B------:R-:W-:Y:S01]  /*8df0*/  @P0 FFMA.FTZ R7, R3, c[0x0][0x238], R0 ;  /* 0x00008e0003070a23 */ /* 0x000fe20000010000 */
[----:B------:R-:W-:Y:S01]  /*8e00*/  @!P2 IADD3 R58, R65, R62, RZ ;  /* 0x0000003e413aa210 */ /* 0x000fe20007ffe0ff */
[----:B------:R2:W1:Y:S01]  /*8e10*/  LDS.128 R20, [R203+0x3800] ;  /* 0x00380000cb147984 */ /* 0x0004620000000c00 */
[----:B------:R-:W-:Y:S01]  /*8e20*/  IADD3 R57, -R57, R6, RZ ;  /* 0x0000000639397210 */ /* 0x000fe20007ffe1ff */
[----:B------:R-:W-:Y:S01]  /*8e30*/  @!P4 IMAD R202, R5, c[0x0][0x214], RZ ;  /* 0x0000850005caca24 */ /* 0x000fe200078e02ff */
[----:B------:R-:W-:Y:S01]  /*8e40*/  MOV R6, 0x7f800000 ;  /* 0x7f80000000067802 */ /* 0x000fe20000000f00 */
[----:B------:R2:W1:Y:S01]  /*8e50*/  LDS.128 R16, [R203+0x4000] ;  /* 0x00400000cb107984 */ /* 0x0004620000000c00 */
[----:B------:R-:W-:Y:S01]  /*8e60*/  @P3 FFMA.FTZ R6, R132, c[0x0][0x238], R59 ;  /* 0x00008e0084063a23 */ /* 0x000fe2000001003b */
[----:B------:R-:W-:-:S02]  /*8e70*/  LEA R4, R57, R4, 0x4 ;  /* 0x0000000439047211 */ /* 0x000fc400078e20ff */
[----:B------:R2:W1:Y:S04]  /*8e80*/  LDS.128 R12, [R203+0x4800] ;  /* 0x00480000cb0c7984 */ /* 0x0004680000000c00 */
[----:B------:R2:W1:Y:S04]  /*8e90*/  LDS.128 R8, [R203+0x5000] ;  /* 0x00500000cb087984 */ /* 0x0004680000000c00 */
[----:B------:R2:W1:Y:S01]  /*8ea0*/  LDS.128 R52, [R203+0x5800] ;  /* 0x00580000cb347984 */ /* 0x0004620000000c00 */
[----:B------:R-:W-:Y:S05]  /*8eb0*/  @P1 BRA `(.L_x_3525) ;  /* 0x000000c000001947 */ /* 0x000fea0003800000 */
[----:B---3--:R-:W3:Y:S01]  /*8ec0*/  S2R R5, SR_CTAID.X ;  /* 0x0000000000057919 */ /* 0x008ee20000002500 */
[----:B------:R-:W-:-:S02]  /*8ed0*/  IADD3 R2, R4, 0x8, RZ ;  /* 0x0000000804027810 */ /* 0x000fc40007ffe0ff */
[-C--:B------:R-:W-:Y:S02]  /*8ee0*/  ISETP.GE.AND P2, PT, R4, R199.reuse, PT ;  /* 0x000000c70400720c */ /* 0x080fe40003f46270 */
[----:B------:R-:W-:Y:S01]  /*8ef0*/  ISETP.GE.AND P1, PT, R2, R199, PT ;  /* 0x000000c70200720c */ /* 0x000fe20003f26270 */
[----:B---3--:R-:W-:-:S05]  /*8f00*/  IMAD R5, R5, 0x40, R202 ;  /* 0x0000004005057824 */ /* 0x008fca00078e02ca */
[----:B------:R-:W-:Y:S02]  /*8f10*/  SHF.R.S32.HI R3, RZ, 0x1f, R5 ;  /* 0x0000001fff037819 */ /* 0x000fe40000011405 */
[----:B------:R-:W-:-:S04]  /*8f20*/  IADD3 R0, P0, R4, R5, RZ ;  /* 0x0000000504007210 */ /* 0x000fc80007f1e0ff */
[----:B------:R-:W-:Y:S02]  /*8f30*/  LEA.HI.X.SX32 R3, R4, R3, 0x1, P0 ;  /* 0x0000000304037211 */ /* 0x000fe400000f0eff */
[----:B------:R-:W-:-:S04]  /*8f40*/  LEA R2, P0, R0, c[0x0][0x200], 0x2 ;  /* 0x0000800000027a11 */ /* 0x000fc800078010ff */
[----:B------:R-:W-:-:S05]  /*8f50*/  LEA.HI.X R3, R0, c[0x0][0x204], R3, 0x2, P0 ;  /* 0x0000810000037a11 */ /* 0x000fca00000f1403 */
[----:B------:R3:W-:Y:S04]  /*8f60*/  @!P2 STG.E [R2.64], R6 ;  /* 0x000000060200a986 */ /* 0x0007e8000c10190c */
[----:B------:R3:W-:Y:S02]  /*8f70*/  @!P1 STG.E [R2.64+0x20], R7 ;  /* 0x0000200702009986 */ /* 0x0007e4000c10190c */
.L_x_3525:
[----:B---3--:R-:W-:Y:S05]  /*8f80*/  BSYNC B0 ;  /* 0x0000000000007941 */ /* 0x008fea0003800000 */
.L_x_3524:
[----:B------:R-:W3:Y:S01]  /*8f90*/  S2R R3, SR_CTAID.X ;  /* 0x0000000000037919 */ /* 0x000ee20000002500 */
[----:B------:R-:W-:Y:S01]  /*8fa0*/  SHF.R.S32.HI R205, RZ, 0x1f, R204 ;  /* 0x0000001fffcd7819 */ /* 0x000fe200000114cc */
[----:B------:R-:W-:Y:S01]  /*8fb0*/  BSSY B0, `(.L_x_3526) ;  /* 0x0000019000007945 */ /* 0x000fe20003800000 */
[----:B------:R-:W-:-:S05]  /*8fc0*/  SHF.R.S32.HI R2, RZ, 0x1f, R56 ;  /* 0x0000001fff027819 */ /* 0x000fca0000011438 */
[----:B------:R-:W-:-:S04]  /*8fd0*/  IMAD R5, R2, c[0x0][0x1f0], RZ ;  /* 0x00007c0002057a24 */ /* 0x000fc800078e02ff */
[----:B------:R-:W-:Y:S01]  /*8fe0*/  IMAD R5, R56, c[0x0][0x1f4], R5 ;  /* 0x00007d0038057a24 */ /* 0x000fe200078e0205 */
[----:B---3--:R-:W-:-:S04]  /*8ff0*/  SHF.L.U32 R3, R3, 0x6, RZ ;  /* 0x0000000603037819 */ /* 0x008fc800000006ff */
[----:B------:R-:W-:Y:S01]  /*9000*/  SHF.R.S32.HI R0, RZ, 0x1f, R3 ;  /* 0x0000001fff007819 */ /* 0x000fe20000011403 */
[----:B------:R-:W-:-:S04]  /*9010*/  IMAD.WIDE.U32 R204, R3, c[0x0][0x1e8], R204 ;  /* 0x00007a0003cc7a25 */ /* 0x000fc800078e00cc */
[----:B------:R-:W-:Y:S01]  /*9020*/  IMAD R0, R0, c[0x0][0x1e8], RZ ;  /* 0x00007a0000007a24 */ /* 0x000fe200078e02ff */
[----:B------:R-:W-:-:S03]  /*9030*/  IADD3 R60, P0, R60, R204, RZ ;  /* 0x000000cc3c3c7210 */ /* 0x000fc60007f1e0ff */
[----:B------:R-:W-:-:S05]  /*9040*/  IMAD R3, R3, c[0x0][0x1ec], R0 ;  /* 0x00007b0003037a24 */ /* 0x000fca00078e0200 */
[----:B------:R-:W-:Y:S02]  /*9050*/  IADD3.X R61, R58, R3, R205, P0, !PT ;  /* 0x000000033a3d7210 */ /* 0x000fe400007fe4cd */
[----:B------:R-:W-:-:S03]  /*9060*/  ISETP.GE.AND P0, PT, R206, R199, PT ;  /* 0x000000c7ce00720c */ /* 0x000fc60003f06270 */
[----:B------:R-:W-:-:S05]  /*9070*/  IMAD.WIDE.U32 R56, R56, c[0x0][0x1f0], R60 ;  /* 0x00007c0038387a25 */ /* 0x000fca00078e003c */
[----:B------:R-:W-:-:S05]  /*9080*/  IADD3 R5, R5, R57, RZ ;  /* 0x0000003905057210 */ /* 0x000fca0007ffe0ff */
        /* <DEDUP_REMOVED lines=8> */
[----:B------:R3:W-:Y:S04]  /*9110*/  STG.E.128 [R2.64], R48 ;  /* 0x0000003002007986 */ /* 0x0007e8000c101d0c */
[----:B-1----:R3:W-:Y:S04]  /*9120*/  STG.E.128 [R2.64+0x80], R32 ;  /* 0x0000802002007986 */ /* 0x0027e8000c101d0c */
[----:B------:R3:W-:Y:S02]  /*9130*/  STG.E.128 [R2.64+0x100], R16 ;  /* 0x0001001002007986 */ /* 0x0007e4000c101d0c */
.L_x_3527:
[----:B------:R-:W-:Y:S05]  /*9140*/  BSYNC B0 ;  /* 0x0000000000007941 */ /* 0x000fea0003800000 */
.L_x_3526:
[----:B------:R-:W-:Y:S01]  /*9150*/  IADD3 R0, R206, 0x10, RZ ;  /* 0x00000010ce007810 */ /* 0x000fe20007ffe0ff */
[----:B------:R-:W-:Y:S03]  /*9160*/  BSSY B0, `(.L_x_3528) ;  /* 0x0000010000007945 */ /* 0x000fe60003800000 */
[----:B------:R-:W-:-:S13]  /*9170*/  ISETP.GE.AND P0, PT, R0, R199, PT ;  /* 0x000000c70000720c */ /* 0x000fda0003f06270 */
[----:B------:R-:W-:Y:S05]  /*9180*/  @P0 BRA `(.L_x_3529) ;  /* 0x000000d000000947 */ /* 0x000fea0003800000 */
[----:B---3--:R-:W-:Y:S01]  /*9190*/  IADD3 R3, P0, R206, 0x10, RZ ;  /* 0x00000010ce037810 */ /* 0x008fe20007f1e0ff */
        /* <DEDUP_REMOVED lines=9> */
[----:B------:R3:W-:Y:S04]  /*9230*/  STG.E.128 [R2.64], R44 ;  /* 0x0000002c02007986 */ /* 0x0007e8000c101d0c */
[----:B----4-:R3:W-:Y:S04]  /*9240*/  STG.E.128 [R2.64+0x80], R28 ;  /* 0x0000801c02007986 */ /* 0x0107e8000c101d0c */
[----:B-1----:R3:W-:Y:S02]  /*9250*/  STG.E.128 [R2.64+0x100], R12 ;  /* 0x0001000c02007986 */ /* 0x0027e4000c101d0c */
.L_x_3529:
[----:B------:R-:W-:Y:S05]  /*9260*/  BSYNC B0 ;  /* 0x0000000000007941 */ /* 0x000fea0003800000 */
.L_x_3528:
        /* <DEDUP_REMOVED lines=14> */
[----:B-1----:R1:W-:Y:S04]  /*9350*/  STG.E.128 [R2.64], R40 ;  /* 0x0000002802007986 */ /* 0x0023e8000c101d0c */
[----:B------:R1:W-:Y:S04]  /*9360*/  STG.E.128 [R2.64+0x80], R24 ;  /* 0x0000801802007986 */ /* 0x0003e8000c101d0c */
[----:B------:R1:W-:Y:S02]  /*9370*/  STG.E.128 [R2.64+0x100], R8 ;  /* 0x0001000802007986 */ /* 0x0003e4000c101d0c */
.L_x_3531:
[----:B------:R-:W-:Y:S05]  /*9380*/  BSYNC B0 ;  /* 0x0000000000007941 */ /* 0x000fea0003800000 */
.L_x_3530:
[----:B------:R-:W-:-:S04]  /*9390*/  IADD3 R0, R206, 0x30, RZ ;  /* 0x00000030ce007810 */ /* 0x000fc80007ffe0ff */
[----:B------:R-:W-:-:S13]  /*93a0*/  ISETP.GE.AND P0, PT, R0, R199, PT ;  /* 0x000000c70000720c */ /* 0x000fda0003f06270 */
[----:B------:R-:W-:Y:S05]  /*93b0*/  @P0 EXIT ;  /* 0x000000000000094d */ /* 0x000fea0003800000 */
[----:B------:R-:W-:Y:S02]  /*93c0*/  IADD3 R0, P0, R206, 0x30, RZ ;  /* 0x00000030ce007810 */ /* 0x000fe40007f1e0ff */
[----:B------:R-:W-:Y:S02]  /*93d0*/  MOV R4, R56 ;  /* 0x0000003800047202 */ /* 0x000fe40000000f00 */
[----:B-1-3--:R-:W-:-:S03]  /*93e0*/  IADD3.X R3, RZ, R207, RZ, P0, !PT ;  /* 0x000000cfff037210 */ /* 0x00afc600007fe4ff */
[----:B------:R-:W-:-:S04]  /*93f0*/  IMAD.WIDE.U32 R4, R0, c[0x0][0x1e8], R4 ;  /* 0x00007a0000047a25 */ /* 0x000fc800078e0004 */
[----:B------:R-:W-:Y:S01]  /*9400*/  IMAD R3, R3, c[0x0][0x1e8], RZ ;  /* 0x00007a0003037a24 */ /* 0x000fe200078e02ff */
[----:B------:R-:W-:-:S03]  /*9410*/  LEA R2, P0, R4, c[0x0][0x1d0], 0x1 ;  /* 0x0000740004027a11 */ /* 0x000fc600078008ff */
[----:B------:R-:W-:-:S05]  /*9420*/  IMAD R3, R0, c[0x0][0x1ec], R3 ;  /* 0x00007b0000037a24 */ /* 0x000fca00078e0203 */
[----:B------:R-:W-:-:S04]  /*9430*/  IADD3 R3, R3, R5, RZ ;  /* 0x0000000503037210 */ /* 0x000fc80007ffe0ff */
[----:B------:R-:W-:-:S05]  /*9440*/  LEA.HI.X R3, R4, c[0x0][0x1d4], R3, 0x1, P0 ;  /* 0x0000750004037a11 */ /* 0x000fca00000f0c03 */
[----:B------:R-:W-:Y:S04]  /*9450*/  STG.E.128 [R2.64], R36 ;  /* 0x0000002402007986 */ /* 0x000fe8000c101d0c */
[----:B------:R-:W-:Y:S04]  /*9460*/  STG.E.128 [R2.64+0x80], R20 ;  /* 0x0000801402007986 */ /* 0x000fe8000c101d0c */
[----:B------:R-:W-:Y:S01]  /*9470*/  STG.E.128 [R2.64+0x100], R52 ;  /* 0x0001003402007986 */ /* 0x000fe2000c101d0c */
[----:B------:R-:W-:Y:S05]  /*9480*/  EXIT ;  /* 0x000000000000794d */ /* 0x000fea0003800000 */
.L_x_3532:
        /* <DEDUP_REMOVED lines=15> */
.L_x_7852:


//--------------------- .text._ZN5flash24flash_fwd_splitkv_kernelI23Flash_fwd_kernel_traitsILi192ELi64ELi64ELi4ELb0ELb0EN7cutlass10bfloat16_tE19Flash_kernel_traitsILi192ELi64ELi64ELi4ES3_EELb0ELb0ELb0ELb0ELb1ELb1ELb0ELb0EEEvNS_16Flash_fwd_paramsE --------------------------
	.section	.text._ZN5flash24flash_fwd_splitkv_kernelI23Flash_fwd_kernel_traitsILi192ELi64ELi64ELi4ELb0ELb0EN7cutlass10bfloat16_tE19Flash_kernel_traitsILi192ELi64ELi64ELi4ES3_EELb0ELb0ELb0ELb0ELb1ELb1ELb0ELb0EEEvNS_16Flash_fwd_paramsE,"ax",@progbits
	.sectioninfo	@"SHI_REGISTERS=255"
	.align	128
        .global         _ZN5flash24flash_fwd_splitkv_kernelI23Flash_fwd_kernel_traitsILi192ELi64ELi64ELi4ELb0ELb0EN7cutlass10bfloat16_tE19Flash_kernel_traitsILi192ELi64ELi64ELi4ES3_EELb0ELb0ELb0ELb0ELb1ELb1ELb0ELb0EEEvNS_16Flash_fwd_paramsE
        .type           _ZN5flash24flash_fwd_splitkv_kernelI23Flash_fwd_kernel_traitsILi192ELi64ELi64ELi4ELb0ELb0EN7cutlass10bfloat16_tE19Flash_kernel_traitsILi192ELi64ELi64ELi4ES3_EELb0ELb0ELb0ELb0ELb1ELb1ELb0ELb0EEEvNS_16Flash_fwd_paramsE,@function
        .size           _ZN5flash24flash_fwd_splitkv_kernelI23Flash_fwd_kernel_traitsILi192ELi64ELi64ELi4ELb0ELb0EN7cutlass10bfloat16_tE19Flash_kernel_traitsILi192ELi64ELi64ELi4ES3_EELb0ELb0ELb0ELb0ELb1ELb1ELb0ELb0EEEvNS_16Flash_fwd_paramsE,(.L_x_7853 - _ZN5flash24flash_fwd_splitkv_kernelI23Flash_fwd_kernel_traitsILi192ELi64ELi64ELi4ELb0ELb0EN7cutlass10bfloat16_tE19Flash_kernel_traitsILi192ELi64ELi64ELi4ES3_EELb0ELb0ELb0ELb0ELb1ELb1ELb0ELb0EEEvNS_16Flash_fwd_paramsE)
        .other          _ZN5flash24flash_fwd_splitkv_kernelI23Flash_fwd_kernel_traitsILi192ELi64ELi64ELi4ELb0ELb0EN7cutlass10bfloat16_tE19Flash_kernel_traitsILi192ELi64ELi64ELi4ES3_EELb0ELb0ELb0ELb0ELb1ELb1ELb0ELb0EEEvNS_16Flash_fwd_paramsE,@"STO_CUDA_ENTRY STV_DEFAULT"
_ZN5flash24flash_fwd_splitkv_kernelI23Flash_fwd_kernel_traitsILi192ELi64ELi64ELi4ELb0ELb0EN7cutlass10bfloat16_tE19Flash_kernel_traitsILi192ELi64ELi64ELi4ES3_EELb0ELb0ELb0ELb0ELb1ELb1ELb0ELb0EEEvNS_16Flash_fwd_paramsE:
.text._ZN5flash24flash_fwd_splitkv_kernelI23Flash_fwd_kernel_traitsILi192ELi64ELi64ELi4ELb0ELb0EN7cutlass10bfloat16_tE19Flash_kernel_traitsILi192ELi64ELi64ELi4ES3_EELb0ELb0ELb0ELb0ELb1ELb1ELb0ELb0EEEvNS_16Flash_fwd_paramsE:
        /* <DEDUP_REMOVED lines=34> */
.L_x_3533:
[----:B-1-34-:R-:W-:Y:S02]  /*0220*/  MOV R2, c[0x0][0x218] ;  /* 0x0000860000027a02 */ /* 0x01afe40000000f00 */
.L_x_3534:
        /* <DEDUP_REMOVED lines=68> */
.L_x_3537:
[----:B------:R-:W-:Y:S05]  /*0670*/  BSYNC B0 ;  /* 0x0000000000007941 */ /* 0x000fea0003800000 */
.L_x_3536:
        /* <DEDUP_REMOVED lines=17> */
.L_x_3539:
[----:B------:R-:W-:Y:S05]  /*0790*/  BSYNC B0 ;  /* 0x0000000000007941 */ /* 0x000fea0003800000 */
.L_x_3538:
        /* <DEDUP_REMOVED lines=17> */
.L_x_3541:
[----:B------:R-:W-:Y:S05]  /*08b0*/  BSYNC B0 ;  /* 0x0000000000007941 */ /* 0x000fea0003800000 */
.L_x_3540:
        /* <DEDUP_REMOVED lines=16> */
.L_x_3543:
[----:B------:R-:W-:Y:S05]  /*09c0*/  BSYNC B0 ;  /* 0x0000000000007941 */ /* 0x000fea0003800000 */
.L_x_3542:
        /* <DEDUP_REMOVED lines=19> */
.L_x_3535:
        /* <DEDUP_REMOVED lines=95> */
.L_x_3544:
        /* <DEDUP_REMOVED lines=15> */
.L_x_3546:
        /* <DEDUP_REMOVED lines=51> */
.L_x_3545:
        /* <DEDUP_REMOVED lines=186> */
[----:B------:R-:W-:Y:S01]  /*20b0*/  @!P4 IMAD.MOV.U32 R10, RZ, RZ, c[0x0][0x1a4] ;  /* 0x00006900ff0ac624 */ /* 0x000fe200078e00ff */
[----:B------:R-:W-:Y:S01]  /*20c0*/  LOP3.LUT R12, R12, 0x1c0, RZ, 0xc0, !PT ;  /* 0x000001c00c0c7812 */ /* 0x000fe200078ec0ff */
[----:B------:R-:W-:Y:S02]  /*20d0*/  IMAD.SHL.U32 R205, R205, 0x2, RZ ;  /* 0x00000002cdcd7824 */ /* 0x000fe400078e00ff */
[----:B------:R-:W-:Y:S01]  /*20e0*/  IMAD R206, R9, 0x400, R98 ;  /* 0x0000040009ce7824 */ /* 0x000fe200078e0262 */
[----:B------:R-:W-:Y:S01]  /*20f0*/  LOP3.LUT R93, R12, 0x8, R5, 0xf8, !PT ;  /* 0x000000080c5d7812 */ /* 0x000fe200078ef805 */
[----:B------:R-:W-:Y:S01]  /*2100*/  IMAD.MOV.U32 R5, RZ, RZ, 0x20 ;  /* 0x00000020ff057424 */ /* 0x000fe200078e00ff */
[----:B------:R-:W-:Y:S02]  /*2110*/  SHF.R.U32.HI R12, RZ, 0x3, R12 ;  /* 0x00000003ff0c7819 */ /* 0x000fe4000001160c */
[----:B------:R-:W-:Y:S01]  /*2120*/  IADD3 R203, R205, 0x6020, RZ ;  /* 0x00006020cdcb7810 */ /* 0x000fe20007ffe0ff */
[----:B------:R-:W-:Y:S01]  /*2130*/  IMAD.WIDE.U32 R16, R5, c[0x0][0x1a0], RZ ;  /* 0x0000680005107a25 */ /* 0x000fe200078e00ff */
[----:B------:R-:W-:-:S03]  /*2140*/  LOP3.LUT R93, R93, R12, RZ, 0x3c, !PT ;  /* 0x0000000c5d5d7212 */ /* 0x000fc600078e3cff */
[----:B------:R-:W-:Y:S01]  /*2150*/  IMAD R14, R5, c[0x0][0x1a4], RZ ;  /* 0x00006900050e7a24 */ /* 0x000fe200078e02ff */
[----:B------:R-:W-:Y:S01]  /*2160*/  @!P5 IADD3 R18, P2, R208, R16, RZ ;  /* 0x00000010d012d210 */ /* 0x000fe20007f5e0ff */
[----:B------:R-:W-:Y:S01]  /*2170*/  @!P3 IMAD.MOV.U32 R12, RZ, RZ, c[0x0][0x1a4] ;  /* 0x00006900ff0cb624 */ /* 0x000fe200078e00ff */
        /* <DEDUP_REMOVED lines=9> */
[----:B------:R-:W-:-:S02]  /*2210*/  IMAD.SHL.U32 R206, R206, 0x2, RZ ;  /* 0x00000002cece7824 */ /* 0x000fc400078e00ff */
[----:B------:R-:W-:Y:S02]  /*2220*/  IMAD.IADD R200, R98, 0x1, R93 ;  /* 0x0000000162c87824 */ /* 0x000fe400078e025d */
        /* <DEDUP_REMOVED lines=29> */
[----:B------:R-:W-:-:S02]  /*2400*/  IADD3 R190, R203, 0x2800, RZ ;  /* 0x00002800cbbe7810 */ /* 0x000fc40007ffe0ff */
[C---:B------:R-:W-:Y:S01]  /*2410*/  IADD3 R189, R203.reuse, 0x3000, RZ ;  /* 0x00003000cbbd7810 */ /* 0x040fe20007ffe0ff */
        /* <DEDUP_REMOVED lines=10> */
[----:B------:R-:W-:-:S03]  /*24c0*/  IADD3 R184, R203, 0x5800, RZ ;  /* 0x00005800cbb87810 */ /* 0x000fc60007ffe0ff */
        /* <DEDUP_REMOVED lines=19> */
[----:B----4-:R-:W-:Y:S04]  /*2600*/  LDSM.16.M88.4 R20, [R206] ;  /* 0x00000000ce14783b */ /* 0x010fe80000000200 */
[----:B------:R-:W2:Y:S04]  /*2610*/  LDSM.16.M88.4 R28, [R205+0x6000] ;  /* 0x00600000cd1c783b */ /* 0x000ea80000000200 */
[----:B------:R-:W4:Y:S04]  /*2620*/  LDSM.16.M88.4 R40, [R205+0x6800] ;  /* 0x00680000cd28783b */ /* 0x000f280000000200 */
[----:B------:R-:W-:Y:S04]  /*2630*/  LDSM.16.M88.4 R68, [R204] ;  /* 0x00000000cc44783b */ /* 0x000fe80000000200 */
[----:B------:R-:W-:Y:S04]  /*2640*/  LDSM.16.M88.4 R60, [R205+0x7000] ;  /* 0x00700000cd3c783b */ /* 0x000fe80000000200 */
[----:B---3--:R-:W-:Y:S04]  /*2650*/  LDSM.16.M88.4 R24, [R205+0x7800] ;  /* 0x00780000cd18783b */ /* 0x008fe80000000200 */
[----:B-1----:R-:W1:Y:S04]  /*2660*/  LDSM.16.M88.4 R12, [R203] ;  /* 0x00000000cb0c783b */ /* 0x002e680000000200 */
[----:B------:R-:W3:Y:S04]  /*2670*/  LDSM.16.M88.4 R8, [R203+0x800] ;  /* 0x00080000cb08783b */ /* 0x000ee80000000200 */
[----:B------:R-:W-:Y:S04]  /*2680*/  LDSM.16.M88.4 R76, [R202] ;  /* 0x00000000ca4c783b */ /* 0x000fe80000000200 */
[----:B------:R-:W1:Y:S04]  /*2690*/  LDSM.16.M88.4 R48, [R199+0x6000] ;  /* 0x00600000c730783b */ /* 0x000e680000000200 */
[----:B------:R-:W3:Y:S01]  /*26a0*/  LDSM.16.M88.4 R84, [R203+0x1000] ;  /* 0x00100000cb54783b */ /* 0x000ee20000000200 */
[C---:B--2---:R-:W-:Y:S03]  /*26b0*/  HMMA.16816.F32.BF16 R16, R20.reuse, R28, RZ ;  /* 0x0000001c1410723c */ /* 0x044fe600000418ff */
[----:B------:R-:W2:Y:S04]  /*26c0*/  LDSM.16.M88.4 R80, [R203+0x1800] ;  /* 0x00180000cb50783b */ /* 0x000ea80000000200 */
[----:B------:R-:W2:Y:S01]  /*26d0*/  LDSM.16.M88.4 R32, [R199+0x6800] ;  /* 0x00680000c720783b */ /* 0x000ea20000000200 */
[C---:B------:R-:W-:Y:S03]  /*26e0*/  HMMA.16816.F32.BF16 R28, R20.reuse, R30, RZ ;  /* 0x0000001e141c723c */ /* 0x040fe600000418ff */
[----:B------:R-:W-:Y:S04]  /*26f0*/  LDSM.16.M88.4 R36, [R201] ;  /* 0x00000000c924783b */ /* 0x000fe80000000200 */
[----:B------:R-:W-:Y:S01]  /*2700*/  LDSM.16.M88.4 R72, [R199+0x7000] ;  /* 0x00700000c748783b */ /* 0x000fe20000000200 */
[C---:B----4-:R-:W-:Y:S03]  /*2710*/  HMMA.16816.F32.BF16 R44, R20.reuse, R40, RZ ;  /* 0x00000028142c723c */ /* 0x050fe600000418ff */
[----:B------:R-:W-:Y:S04]  /*2720*/  LDSM.16.M88.4 R52, [R192+0x1000] ;  /* 0x00100000c034783b */ /* 0x000fe80000000200 */
[----:B------:R-:W-:Y:S01]  /*2730*/  LDSM.16.M88.4 R88, [R203+0x4000] ;  /* 0x00400000cb58783b */ /* 0x000fe20000000200 */
[----:B------:R-:W-:Y:S03]  /*2740*/  HMMA.16816.F32.BF16 R40, R20, R42, RZ ;  /* 0x0000002a1428723c */ /* 0x000fe600000418ff */
[----:B------:R-:W0:Y:S05]  /*2750*/  LDGDEPBAR ;  /* 0x00000000000079af */ /* 0x000e2a0000000000 */
[C---:B-1----:R-:W-:Y:S08]  /*2760*/  HMMA.16816.F32.BF16 R16, R68.reuse, R12, R16 ;  /* 0x0000000c4410723c */ /* 0x042ff00000041810 */
[----:B------:R-:W-:Y:S01]  /*2770*/  HMMA.16816.F32.BF16 R28, R68, R14, R28 ;  /* 0x0000000e441c723c */ /* 0x000fe2000004181c */
[----:B------:R-:W1:Y:S07]  /*2780*/  LDSM.16.M88.4 R12, [R192] ;  /* 0x00000000c00c783b */ /* 0x000e6e0000000200 */
[C---:B------:R-:W-:Y:S08]  /*2790*/  HMMA.16816.F32.BF16 R64, R20.reuse, R60, RZ ;  /* 0x0000003c1440723c */ /* 0x040ff000000418ff */
[C---:B------:R-:W-:Y:S08]  /*27a0*/  HMMA.16816.F32.BF16 R60, R20.reuse, R62, RZ ;  /* 0x0000003e143c723c */ /* 0x040ff000000418ff */
[C---:B------:R-:W-:Y:S08]  /*27b0*/  HMMA.16816.F32.BF16 R56, R20.reuse, R24, RZ ;  /* 0x000000181438723c */ /* 0x040ff000000418ff */
[----:B------:R-:W-:Y:S01]  /*27c0*/  HMMA.16816.F32.BF16 R20, R20, R26, RZ ;  /* 0x0000001a1414723c */ /* 0x000fe200000418ff */
[----:B------:R-:W4:Y:S07]  /*27d0*/  LDSM.16.M88.4 R24, [R199+0x7800] ;  /* 0x00780000c718783b */ /* 0x000f2e0000000200 */
[C---:B---3--:R-:W-:Y:S08]  /*27e0*/  HMMA.16816.F32.BF16 R44, R68.reuse, R8, R44 ;  /* 0x00000008442c723c */ /* 0x048ff0000004182c */
[----:B------:R-:W-:Y:S01]  /*27f0*/  HMMA.16816.F32.BF16 R40, R68, R10, R40 ;  /* 0x0000000a4428723c */ /* 0x000fe20000041828 */
[----:B------:R-:W3:Y:S07]  /*2800*/  LDSM.16.M88.4 R8, [R192+0x800] ;  /* 0x00080000c008783b */ /* 0x000eee0000000200 */
[C---:B------:R-:W-:Y:S08]  /*2810*/  HMMA.16816.F32.BF16 R16, R76.reuse, R48, R16 ;  /* 0x000000304c10723c */ /* 0x040ff00000041810 */
[----:B------:R-:W-:Y:S01]  /*2820*/  HMMA.16816.F32.BF16 R28, R76, R50, R28 ;  /* 0x000000324c1c723c */ /* 0x000fe2000004181c */
[----:B------:R-:W-:Y:S07]  /*2830*/  LDSM.16.M88.4 R48, [R205+0x8000] ;  /* 0x00800000cd30783b */ /* 0x000fee0000000200 */
[C---:B------:R-:W-:Y:S08]  /*2840*/  HMMA.16816.F32.BF16 R64, R68.reuse, R84, R64 ;  /* 0x000000544440723c */ /* 0x040ff00000041840 */
[C---:B------:R-:W-:Y:S01]  /*2850*/  HMMA.16816.F32.BF16 R60, R68.reuse, R86, R60 ;  /* 0x00000056443c723c */ /* 0x040fe2000004183c */
[----:B------:R-:W-:Y:S07]  /*2860*/  LDSM.16.M88.4 R84, [R199+0x9800] ;  /* 0x00980000c754783b */ /* 0x000fee0000000200 */
[C---:B--2---:R-:W-:Y:S08]  /*2870*/  HMMA.16816.F32.BF16 R56, R68.reuse, R80, R56 ;  /* 0x000000504438723c */ /* 0x044ff00000041838 */
[----:B------:R-:W-:Y:S01]  /*2880*/  HMMA.16816.F32.BF16 R20, R68, R82, R20 ;  /* 0x000000524414723c */ /* 0x000fe20000041814 */
[----:B------:R-:W-:Y:S04]  /*2890*/  LDSM.16.M88.4 R68, [R192+0x1800] ;  /* 0x00180000c044783b */ /* 0x000fe80000000200 */
[----:B------:R-:W-:Y:S03]  /*28a0*/  LDSM.16.M88.4 R80, [R202+0x2000] ;  /* 0x00200000ca50783b */ /* 0x000fe60000000200 */
[C---:B------:R-:W-:Y:S08]  /*28b0*/  HMMA.16816.F32.BF16 R44, R76.reuse, R32, R44 ;  /* 0x000000204c2c723c */ /* 0x040ff0000004182c */
[----:B------:R-:W-:Y:S01]  /*28c0*/  HMMA.16816.F32.BF16 R40, R76, R34, R40 ;  /* 0x000000224c28723c */ /* 0x000fe20000041828 */
[----:B------:R-:W2:Y:S07]  /*28d0*/  LDSM.16.M88.4 R32, [R206+0x2000] ;  /* 0x00200000ce20783b */ /* 0x000eae0000000200 */
[C---:B-1----:R-:W-:Y:S08]  /*28e0*/  HMMA.16816.F32.BF16 R16, R36.reuse, R12, R16 ;  /* 0x0000000c2410723c */ /* 0x042ff00000041810 */
[----:B------:R-:W-:Y:S01]  /*28f0*/  HMMA.16816.F32.BF16 R28, R36, R14, R28 ;  /* 0x0000000e241c723c */ /* 0x000fe2000004181c */
[----:B------:R-:W1:Y:S07]  /*2900*/  LDSM.16.M88.4 R12, [R205+0x8800] ;  /* 0x00880000cd0c783b */ /* 0x000e6e0000000200 */
[C---:B------:R-:W-:Y:S08]  /*2910*/  HMMA.16816.F32.BF16 R64, R76.reuse, R72, R64 ;  /* 0x000000484c40723c */ /* 0x040ff00000041840 */
[C---:B------:R-:W-:Y:S01]  /*2920*/  HMMA.16816.F32.BF16 R60, R76.reuse, R74, R60 ;  /* 0x0000004a4c3c723c */ /* 0x040fe2000004183c */
[----:B------:R-:W-:Y:S07]  /*2930*/  LDSM.16.M88.4 R72, [R201+0x2000] ;  /* 0x00200000c948783b */ /* 0x000fee0000000200 */
[C---:B----4-:R-:W-:Y:S08]  /*2940*/  HMMA.16816.F32.BF16 R56, R76.reuse, R24, R56 ;  /* 0x000000184c38723c */ /* 0x050ff00000041838 */
[----:B------:R-:W-:Y:S01]  /*2950*/  HMMA.16816.F32.BF16 R76, R76, R26, R20 ;  /* 0x0000001a4c4c723c */ /* 0x000fe20000041814 */
[----:B------:R-:W-:Y:S04]  /*2960*/  LDSM.16.M88.4 R20, [R204+0x2000] ;  /* 0x00200000cc14783b */ /* 0x000fe80000000200 */
[----:B------:R-:W4:Y:S03]  /*2970*/  LDSM.16.M88.4 R24, [R203+0x2000] ;  /* 0x00200000cb18783b */ /* 0x000f260000000200 */
[C---:B---3--:R-:W-:Y:S08]  /*2980*/  HMMA.16816.F32.BF16 R44, R36.reuse, R8, R44 ;  /* 0x00000008242c723c */ /* 0x048ff0000004182c */
[----:B------:R-:W-:Y:S01]  /*2990*/  HMMA.16816.F32.BF16 R40, R36, R10, R40 ;  /* 0x0000000a2428723c */ /* 0x000fe20000041828 */
[----:B------:R-:W3:Y:S07]  /*29a0*/  LDSM.16.M88.4 R8, [R205+0x9000] ;  /* 0x00900000cd08783b */ /* 0x000eee0000000200 */
[C---:B--2---:R-:W-:Y:S08]  /*29b0*/  HMMA.16816.F32.BF16 R16, R32.reuse, R48, R16 ;  /* 0x000000302010723c */ /* 0x044ff00000041810 */
[----:B------:R-:W-:Y:S01]  /*29c0*/  HMMA.16816.F32.BF16 R28, R32, R50, R28 ;  /* 0x00000032201c723c */ /* 0x000fe2000004181c */
        /* <DEDUP_REMOVED lines=10> */
[----:B------:R-:W1:Y:S07]  /*2a70*/  LDSM.16.M88.4 R12, [R203+0x2800] ;  /* 0x00280000cb0c783b */ /* 0x000e6e0000000200 */
[C---:B----4-:R-:W-:Y:S08]  /*2a80*/  HMMA.16816.F32.BF16 R16, R20.reuse, R24, R16 ;  /* 0x000000181410723c */ /* 0x050ff00000041810 */
[----:B------:R-:W-:Y:S01]  /*2a90*/  HMMA.16816.F32.BF16 R28, R20, R26, R28 ;  /* 0x0000001a141c723c */ /* 0x000fe2000004181c */
[----:B------:R-:W-:Y:S07]  /*2aa0*/  LDSM.16.M88.4 R24, [R203+0x3800] ;  /* 0x00380000cb18783b */ /* 0x000fee0000000200 */
[C---:B---3--:R-:W-:Y:S08]  /*2ab0*/  HMMA.16816.F32.BF16 R64, R32.reuse, R8, R64 ;  /* 0x000000082040723c */ /* 0x048ff00000041840 */
[----:B------:R-:W-:Y:S01]  /*2ac0*/  HMMA.16816.F32.BF16 R60, R32, R10, R60 ;  /* 0x0000000a203c723c */ /* 0x000fe2000004183c */
[----:B------:R-:W3:Y:S07]  /*2ad0*/  LDSM.16.M88.4 R8, [R203+0x3000] ;  /* 0x00300000cb08783b */ /* 0x000eee0000000200 */
[C---:B--2---:R-:W-:Y:S08]  /*2ae0*/  HMMA.16816.F32.BF16 R16, R80.reuse, R36, R16 ;  /* 0x000000245010723c */ /* 0x044ff00000041810 */
[----:B------:R-:W-:Y:S01]  /*2af0*/  HMMA.16816.F32.BF16 R28, R80, R38, R28 ;  /* 0x00000026501c723c */ /* 0x000fe2000004181c */
[----:B------:R-:W-:Y:S07]  /*2b00*/  LDSM.16.M88.4 R36, [R204+0x4000] ;  /* 0x00400000cc24783b */ /* 0x000fee0000000200 */
[C---:B------:R-:W-:Y:S08]  /*2b10*/  HMMA.16816.F32.BF16 R56, R32.reuse, R52, R56 ;  /* 0x000000342038723c */ /* 0x040ff00000041838 */
[----:B------:R-:W-:Y:S01]  /*2b20*/  HMMA.16816.F32.BF16 R76, R32, R54, R76 ;  /* 0x00000036204c723c */ /* 0x000fe2000004184c */
[----:B------:R-:W-:Y:S04]  /*2b30*/  LDSM.16.M88.4 R52, [R206+0x4000] ;  /* 0x00400000ce34783b */ /* 0x000fe80000000200 */
[----:B------:R-:W2:Y:S03]  /*2b40*/  LDSM.16.M88.4 R32, [R205+0xa000] ;  /* 0x00a00000cd20783b */ /* 0x000ea60000000200 */
[C---:B-1----:R-:W-:Y:S08]  /*2b50*/  HMMA.16816.F32.BF16 R44, R20.reuse, R12, R44 ;  /* 0x0000000c142c723c */ /* 0x042ff0000004182c */
[C---:B------:R-:W-:Y:S01]  /*2b60*/  HMMA.16816.F32.BF16 R40, R20.reuse, R14, R40 ;  /* 0x0000000e1428723c */ /* 0x040fe20000041828 */
[----:B------:R-:W1:Y:S07]  /*2b70*/  LDSM.16.M88.4 R12, [R192+0x2800] ;  /* 0x00280000c00c783b */ /* 0x000e6e0000000200 */
[----:B---3--:R-:W-:Y:S08]  /*2b80*/  HMMA.16816.F32.BF16 R64, R20, R8, R64 ;  /* 0x000000081440723c */ /* 0x008ff00000041840 */
[----:B------:R-:W-:Y:S08]  /*2b90*/  HMMA.16816.F32.BF16 R16, R72, R48, R16 ;  /* 0x000000304810723c */ /* 0x000ff00000041810 */
[----:B------:R-:W-:Y:S01]  /*2ba0*/  HMMA.16816.F32.BF16 R60, R20, R10, R60 ;  /* 0x0000000a143c723c */ /* 0x000fe2000004183c */
[----:B------:R-:W3:Y:S07]  /*2bb0*/  LDSM.16.M88.4 R8, [R199+0x9000] ;  /* 0x00900000c708783b */ /* 0x000eee0000000200 */
[----:B------:R-:W-:Y:S01]  /*2bc0*/  HMMA.16816.F32.BF16 R28, R72, R50, R28 ;  /* 0x00000032481c723c */ /* 0x000fe2000004181c */
[----:B------:R-:W4:Y:S07]  /*2bd0*/  LDSM.16.M88.4 R48, [R205+0xa800] ;  /* 0x00a80000cd30783b */ /* 0x000f2e0000000200 */
[----:B------:R-:W-:Y:S08]  /*2be0*/  HMMA.16816.F32.BF16 R44, R80, R68, R44 ;  /* 0x00000044502c723c */ /* 0x000ff0000004182c */
[----:B--2---:R-:W-:Y:S08]  /*2bf0*/  HMMA.16816.F32.BF16 R16, R52, R32, R16 ;  /* 0x000000203410723c */ /* 0x004ff00000041810 */
[----:B------:R-:W-:Y:S01]  /*2c00*/  HMMA.16816.F32.BF16 R40, R80, R70, R40 ;  /* 0x000000465028723c */ /* 0x000fe20000041828 */
[----:B------:R-:W2:Y:S07]  /*2c10*/  LDSM.16.M88.4 R68, [R192+0x3000] ;  /* 0x00300000c044783b */ /* 0x000eae0000000200 */
[----:B------:R-:W-:Y:S01]  /*2c20*/  HMMA.16816.F32.BF16 R28, R52, R34, R28 ;  /* 0x00000022341c723c */ /* 0x000fe2000004181c */
[----:B------:R-:W-:Y:S07]  /*2c30*/  LDSM.16.M88.4 R32, [R203+0x4800] ;  /* 0x00480000cb20783b */ /* 0x000fee0000000200 */
[C---:B------:R-:W-:Y:S08]  /*2c40*/  HMMA.16816.F32.BF16 R56, R20.reuse, R24, R56 ;  /* 0x000000181438723c */ /* 0x040ff00000041838 */
[----:B------:R-:W-:Y:S01]  /*2c50*/  HMMA.16816.F32.BF16 R76, R20, R26, R76 ;  /* 0x0000001a144c723c */ /* 0x000fe2000004184c */
[----:B------:R-:W-:Y:S04]  /*2c60*/  LDSM.16.M88.4 R24, [R202+0x4000] ;  /* 0x00400000ca18783b */ /* 0x000fe80000000200 */
[----:B------:R-:W2:Y:S03]  /*2c70*/  LDSM.16.M88.4 R20, [R199+0xa000] ;  /* 0x00a00000c714783b */ /* 0x000ea60000000200 */
[----:B-1----:R-:W-:Y:S08]  /*2c80*/  HMMA.16816.F32.BF16 R44, R72, R12, R44 ;  /* 0x0000000c482c723c */ /* 0x002ff0000004182c */
[----:B---3--:R-:W-:Y:S08]  /*2c90*/  HMMA.16816.F32.BF16 R64, R80, R8, R64 ;  /* 0x000000085040723c */ /* 0x008ff00000041840 */
[----:B------:R-:W-:Y:S08]  /*2ca0*/  HMMA.16816.F32.BF16 R16, R36, R88, R16 ;  /* 0x000000582410723c */ /* 0x000ff00000041810 */
[----:B------:R-:W-:Y:S01]  /*2cb0*/  HMMA.16816.F32.BF16 R40, R72, R14, R40 ;  /* 0x0000000e4828723c */ /* 0x000fe20000041828 */
[----:B------:R-:W-:Y:S07]  /*2cc0*/  LDSM.16.M88.4 R12, [R201+0x4000] ;  /* 0x00400000c90c783b */ /* 0x000fee0000000200 */
[----:B------:R-:W-:Y:S01]  /*2cd0*/  HMMA.16816.F32.BF16 R28, R36, R90, R28 ;  /* 0x0000005a241c723c */ /* 0x000fe2000004181c */
[----:B------:R-:W1:Y:S07]  /*2ce0*/  LDSM.16.M88.4 R88, [R205+0xb000] ;  /* 0x00b00000cd58783b */ /* 0x000e6e0000000200 */
[----:B----4-:R-:W-:Y:S08]  /*2cf0*/  HMMA.16816.F32.BF16 R44, R52, R48, R44 ;  /* 0x00000030342c723c */ /* 0x010ff0000004182c */
[----:B--2---:R-:W-:Y:S08]  /*2d00*/  HMMA.16816.F32.BF16 R64, R72, R68, R64 ;  /* 0x000000444840723c */ /* 0x004ff00000041840 */
[C---:B------:R-:W-:Y:S01]  /*2d10*/  HMMA.16816.F32.BF16 R60, R80.reuse, R10, R60 ;  /* 0x0000000a503c723c */ /* 0x040fe2000004183c */
[----:B------:R-:W2:Y:S07]  /*2d20*/  LDSM.16.M88.4 R8, [R192+0x4000] ;  /* 0x00400000c008783b */ /* 0x000eae0000000200 */
[----:B------:R-:W-:Y:S08]  /*2d30*/  HMMA.16816.F32.BF16 R56, R80, R84, R56 ;  /* 0x000000545038723c */ /* 0x000ff00000041838 */
[----:B------:R-:W-:Y:S08]  /*2d40*/  HMMA.16816.F32.BF16 R16, R24, R20, R16 ;  /* 0x000000141810723c */ /* 0x000ff00000041810 */
[----:B------:R-:W-:Y:S01]  /*2d50*/  HMMA.16816.F32.BF16 R80, R80, R86, R76 ;  /* 0x000000565050723c */ /* 0x000fe2000004184c */
[----:B------:R-:W3:Y:S07]  /*2d60*/  LDSM.16.M88.4 R76, [R199+0xa800] ;  /* 0x00a80000c74c783b */ /* 0x000eee0000000200 */
[----:B------:R-:W-:Y:S01]  /*2d70*/  HMMA.16816.F32.BF16 R40, R52, R50, R40 ;  /* 0x000000323428723c */ /* 0x000fe20000041828 */
[----:B------:R-:W-:Y:S07]  /*2d80*/  LDSM.16.M88.4 R48, [R192+0x3800] ;  /* 0x00380000c030783b */ /* 0x000fee0000000200 */
[----:B------:R-:W-:Y:S01]  /*2d90*/  HMMA.16816.F32.BF16 R28, R24, R22, R28 ;  /* 0x00000016181c723c */ /* 0x000fe2000004181c */
[----:B------:R-:W4:Y:S07]  /*2da0*/  LDSM.16.M88.4 R20, [R203+0x5000] ;  /* 0x00500000cb14783b */ /* 0x000f2e0000000200 */
[----:B------:R-:W-:Y:S08]  /*2db0*/  HMMA.16816.F32.BF16 R44, R36, R32, R44 ;  /* 0x00000020242c723c */ /* 0x000ff0000004182c */
[----:B-1----:R-:W-:Y:S08]  /*2dc0*/  HMMA.16816.F32.BF16 R64, R52, R88, R64 ;  /* 0x000000583440723c */ /* 0x002ff00000041840 */
[----:B------:R-:W-:Y:S01]  /*2dd0*/  HMMA.16816.F32.BF16 R68, R72, R70, R60 ;  /* 0x000000464844723c */ /* 0x000fe2000004183c */
[----:B------:R-:W1:Y:S07]  /*2de0*/  LDSM.16.M88.4 R60, [R192+0x4800] ;  /* 0x00480000c03c783b */ /* 0x000e6e0000000200 */
[----:B------:R-:W-:Y:S01]  /*2df0*/  HMMA.16816.F32.BF16 R40, R36, R34, R40 ;  /* 0x000000222428723c */ /* 0x000fe20000041828 */
[----:B------:R-:W1:Y:S07]  /*2e00*/  LDSM.16.M88.4 R32, [R199+0xb000] ;  /* 0x00b00000c720783b */ /* 0x000e6e0000000200 */
[----:B--2---:R-:W-:Y:S08]  /*2e10*/  HMMA.16816.F32.BF16 R28, R12, R10, R28 ;  /* 0x0000000a0c1c723c */ /* 0x004ff0000004181c */
[----:B---3--:R-:W-:Y:S08]  /*2e20*/  HMMA.16816.F32.BF16 R44, R24, R76, R44 ;  /* 0x0000004c182c723c */ /* 0x008ff0000004182c */
[----:B----4-:R-:W-:Y:S08]  /*2e30*/  HMMA.16816.F32.BF16 R64, R36, R20, R64 ;  /* 0x000000142440723c */ /* 0x010ff00000041840 */
[----:B------:R-:W-:Y:S01]  /*2e40*/  HMMA.16816.F32.BF16 R16, R12, R8, R16 ;  /* 0x000000080c10723c */ /* 0x000fe20000041810 */
[----:B------:R-:W2:Y:S01]  /*2e50*/  LDSM.16.M88.4 R8, [R205+0xb800] ;  /* 0x00b80000cd08783b */ /* 0x000ea20000000200 */
[----:B------:R-:W-:-:S02]  /*2e60*/  FMUL.FTZ R28, R28, c[0x0][0x2ec] ;  /* 0x0000bb001c1c7a20 */ /* 0x000fc40000410000 */
[----:B------:R-:W-:-:S04]  /*2e70*/  FMUL.FTZ R20, R31, c[0x0][0x2ec] ;  /* 0x0000bb001f147a20 */ /* 0x000fc80000410000 */
[----:B------:R-:W-:Y:S08]  /*2e80*/  HMMA.16816.F32.BF16 R56, R72, R48, R56 ;  /* 0x000000304838723c */ /* 0x000ff00000041838 */
[----:B------:R-:W-:Y:S08]  /*2e90*/  HMMA.16816.F32.BF16 R40, R24, R78, R40 ;  /* 0x0000004e1828723c */ /* 0x000ff00000041828 */
[----:B-1----:R-:W-:Y:S01]  /*2ea0*/  HMMA.16816.F32.BF16 R44, R12, R60, R44 ;  /* 0x0000003c0c2c723c */ /* 0x002fe2000004182c */
[----:B------:R1:W-:Y:S01]  /*2eb0*/  MUFU.TANH R60, R28 ;  /* 0x0000001c003c7308 */ /* 0x0003e20000002400 */
[----:B------:R-:W-:-:S02]  /*2ec0*/  FMUL.FTZ R17, R17, c[0x0][0x2ec] ;  /* 0x0000bb0011117a20 */ /* 0x000fc40000410000 */
[----:B------:R-:W-:Y:S02]  /*2ed0*/  FMUL.FTZ R0, R16, c[0x0][0x2ec] ;  /* 0x0000bb0010007a20 */ /* 0x000fe40000410000 */
[----:B------:R-:W-:Y:S02]  /*2ee0*/  FMUL.FTZ R49, R18, c[0x0][0x2ec] ;  /* 0x0000bb0012317a20 */ /* 0x000fe40000410000 */
[----:B------:R-:W-:Y:S01]  /*2ef0*/  HMMA.16816.F32.BF16 R64, R24, R32, R64 ;  /* 0x000000201840723c */ /* 0x000fe20000041840 */
[----:B------:R-:W-:Y:S01]  /*2f00*/  FMUL.FTZ R61, R29, c[0x0][0x2ec] ;  /* 0x0000bb001d3d7a20 */ /* 0x000fe20000410000 */
[----:B------:R3:W-:Y:S01]  /*2f10*/  MUFU.TANH R48, R17 ;  /* 0x0000001100307308 */ /* 0x0007e20000002400 */
[----:B------:R-:W-:-:S04]  /*2f20*/  FMUL.FTZ R76, R19, c[0x0][0x2ec] ;  /* 0x0000bb00134c7a20 */ /* 0x000fc80000410000 */
[----:B------:R-:W-:Y:S01]  /*2f30*/  FMUL.FTZ R32, R30, c[0x0][0x2ec] ;  /* 0x0000bb001e207a20 */ /* 0x000fe20000410000 */
[----:B------:R-:W-:Y:S01]  /*2f40*/  HMMA.16816.F32.BF16 R68, R52, R90, R68 ;  /* 0x0000005a3444723c */ /* 0x000fe20000041844 */
[----:B-1----:R-:W1:Y:S01]  /*2f50*/  LDSM.16.M88.4 R28, [R203+0x5800] ;  /* 0x00580000cb1c783b */ /* 0x002e620000000200 */
[----:B------:R-:W-:Y:S06]  /*2f60*/  MUFU.TANH R0, R0 ;  /* 0x0000000000007308 */ /* 0x000fec0000002400 */
[----:B------:R-:W-:Y:S01]  /*2f70*/  HMMA.16816.F32.BF16 R80, R72, R50, R80 ;  /* 0x000000324850723c */ /* 0x000fe20000041850 */
[----:B------:R-:W-:Y:S01]  /*2f80*/  FMUL.FTZ R33, R44, c[0x0][0x2ec] ;  /* 0x0000bb002c217a20 */ /* 0x000fe20000410000 */
[----:B---3--:R-:W3:Y:S01]  /*2f90*/  LDSM.16.M88.4 R16, [R192+0x5000] ;  /* 0x00500000c010783b */ /* 0x008ee20000000200 */
[----:B------:R-:W4:Y:S01]  /*2fa0*/  MUFU.TANH R49, R49 ;  /* 0x0000003100317308 */ /* 0x000f220000002400 */
[----:B------:R-:W-:-:S02]  /*2fb0*/  FMUL.FTZ R44, R45, c[0x0][0x2ec] ;  /* 0x0000bb002d2c7a20 */ /* 0x000fc40000410000 */
[----:B------:R-:W-:Y:S02]  /*2fc0*/  FMUL.FTZ R45, R46, c[0x0][0x2ec] ;  /* 0x0000bb002e2d7a20 */ /* 0x000fe40000410000 */
[----:B--2---:R-:W-:Y:S01]  /*2fd0*/  HMMA.16816.F32.BF16 R56, R52, R8, R56 ;  /* 0x000000083438723c */ /* 0x004fe20000041838 */
[----:B------:R-:W-:Y:S02]  /*2fe0*/  FMUL.FTZ R46, R47, c[0x0][0x2ec] ;  /* 0x0000bb002f2e7a20 */ /* 0x000fe40000410000 */
[----:B------:R-:W2:Y:S05]  /*2ff0*/  MUFU.TANH R76, R76 ;  /* 0x0000004c004c7308 */ /* 0x000eaa0000002400 */
[----:B------:R-:W-:Y:S03]  /*3000*/  HMMA.16816.F32.BF16 R40, R12, R62, R40 ;  /* 0x0000003e0c28723c */ /* 0x000fe60000041828 */
[----:B------:R1:W-:Y:S05]  /*3010*/  MUFU.TANH R62, R20 ;  /* 0x00000014003e7308 */ /* 0x0003ea0000002400 */
[----:B------:R-:W-:Y:S03]  /*3020*/  HMMA.16816.F32.BF16 R68, R36, R22, R68 ;  /* 0x000000162444723c */ /* 0x000fe60000041844 */
[----:B------:R-:W2:Y:S05]  /*3030*/  MUFU.TANH R32, R32 ;  /* 0x0000002000207308 */ /* 0x000eaa0000002400 */
[----:B------:R-:W-:Y:S01]  /*3040*/  HMMA.16816.F32.BF16 R80, R52, R10, R80 ;  /* 0x0000000a3450723c */ /* 0x000fe20000041850 */
[----:B------:R-:W-:Y:S02]  /*3050*/  LDSM.16.M88.4 R8, [R192+0x5800] ;  /* 0x00580000c008783b */ /* 0x000fe40000000200 */
[----:B------:R-:W2:Y:S02]  /*3060*/  MUFU.TANH R61, R61 ;  /* 0x0000003d003d7308 */ /* 0x000ea40000002400 */
[----:B-1----:R-:W1:Y:S01]  /*3070*/  LDSM.16.M88.4 R20, [R199+0xb800] ;  /* 0x00b80000c714783b */ /* 0x002e620000000200 */
[----:B------:R-:W-:-:S04]  /*3080*/  DEPBAR.LE SB0, 0x0 ;  /* 0x000080000000791a */ /* 0x000fc80000000000 */
[----:B------:R-:W-:Y:S01]  /*3090*/  HMMA.16816.F32.BF16 R56, R36, R28, R56 ;  /* 0x0000001c2438723c */ /* 0x000fe20000041838 */
[----:B------:R-:W-:Y:S01]  /*30a0*/  MUFU.TANH R33, R33 ;  /* 0x0000002100217308 */ /* 0x000fe20000002400 */
[----:B------:R-:W-:-:S05]  /*30b0*/  FMUL.FTZ R40, R40, c[0x0][0x2ec] ;  /* 0x0000bb0028287a20 */ /* 0x000fca0000410000 */
[----:B------:R-:W-:Y:S01]  /*30c0*/  FMUL.FTZ R28, R42, c[0x0][0x2ec] ;  /* 0x0000bb002a1c7a20 */ /* 0x000fe20000410000 */
[----:B------:R-:W-:Y:S01]  /*30d0*/  HMMA.16816.F32.BF16 R68, R24, R34, R68 ;  /* 0x000000221844723c */ /* 0x000fe20000041844 */
[----:B------:R-:W1:Y:S01]  /*30e0*/  MUFU.TANH R45, R45 ;  /* 0x0000002d002d7308 */ /* 0x000e620000002400 */
[----:B------:R-:W-:-:S05]  /*30f0*/  FMUL.FTZ R29, R43, c[0x0][0x2ec] ;  /* 0x0000bb002b1d7a20 */ /* 0x000fca0000410000 */
[----:B------:R-:W-:Y:S01]  /*3100*/  FMUL.FTZ R34, R41, c[0x0][0x2ec] ;  /* 0x0000bb0029227a20 */ /* 0x000fe20000410000 */
[----:B------:R-:W-:Y:S01]  /*3110*/  HMMA.16816.F32.BF16 R80, R36, R30, R80 ;  /* 0x0000001e2450723c */ /* 0x000fe20000041850 */
[----:B------:R-:W-:Y:S07]  /*3120*/  MUFU.TANH R44, R44 ;  /* 0x0000002c002c7308 */ /* 0x000fee0000002400 */
[C---:B---3--:R-:W-:Y:S01]  /*3130*/  HMMA.16816.F32.BF16 R64, R12.reuse, R16, R64 ;  /* 0x000000100c40723c */ /* 0x048fe20000041840 */
[----:B------:R-:W3:Y:S06]  /*3140*/  MUFU.TANH R46, R46 ;  /* 0x0000002e002e7308 */ /* 0x000eec0000002400 */
[----:B------:R-:W-:Y:S01]  /*3150*/  IMAD.SHL.U32 R17, R99, 0x2, RZ ;  /* 0x0000000263117824 */ /* 0x000fe200078e00ff */
[----:B------:R-:W-:Y:S01]  /*3160*/  HMMA.16816.F32.BF16 R68, R12, R18, R68 ;  /* 0x000000120c44723c */ /* 0x000fe20000041844 */
[----:B------:R-:W-:Y:S03]  /*3170*/  MUFU.TANH R40, R40 ;  /* 0x0000002800287308 */ /* 0x000fe60000002400 */
[----:B------:R-:W-:-:S04]  /*3180*/  LOP3.LUT R17, R17, 0x6, RZ, 0xc0, !PT ;  /* 0x0000000611117812 */ /* 0x000fc800078ec0ff */
[C---:B-1----:R-:W-:Y:S01]  /*3190*/  HMMA.16816.F32.BF16 R56, R24.reuse, R20, R56 ;  /* 0x000000141838723c */ /* 0x042fe20000041838 */
[----:B------:R-:W-:Y:S06]  /*31a0*/  MUFU.TANH R28, R28 ;  /* 0x0000001c001c7308 */ /* 0x000fec0000002400 */
[----:B------:R-:W-:Y:S02]  /*31b0*/  IMAD R20, R2, 0x40, R17 ;  /* 0x0000004002147824 */ /* 0x000fe400078e0211 */
[----:B------:R-:W-:Y:S01]  /*31c0*/  FMUL.FTZ R64, R64, c[0x0][0x2ec] ;  /* 0x0000bb0040407a20 */ /* 0x000fe20000410000 */
[----:B------:R-:W-:Y:S01]  /*31d0*/  MUFU.TANH R34, R34 ;  /* 0x0000002200227308 */ /* 0x000fe20000002400 */
[----:B------:R-:W-:Y:S01]  /*31e0*/  FMUL.FTZ R66, R66, c[0x0][0x2ec] ;  /* 0x0000bb0042427a20 */ /* 0x000fe20000410000 */
[C---:B------:R-:W-:Y:S01]  /*31f0*/  IADD3 R19, R20.reuse, -0x40, RZ ;  /* 0xffffffc014137810 */ /* 0x040fe20007ffe0ff */
[----:B------:R-:W-:Y:S01]  /*3200*/  FMUL.FTZ R65, R65, c[0x0][0x2ec] ;  /* 0x0000bb0041417a20 */ /* 0x000fe20000410000 */
[----:B------:R-:W-:Y:S01]  /*3210*/  IADD3 R17, R20, -0x3f, RZ ;  /* 0xffffffc114117810 */ /* 0x000fe20007ffe0ff */
[----:B------:R-:W-:Y:S01]  /*3220*/  FMUL.FTZ R67, R67, c[0x0][0x2ec] ;  /* 0x0000bb0043437a20 */ /* 0x000fe20000410000 */
[-C--:B------:R-:W-:Y:S01]  /*3230*/  ISETP.GE.AND P6, PT, R19, R100.reuse, PT ;  /* 0x000000641300720c */ /* 0x080fe20003fc6270 */
[----:B------:R-:W-:Y:S01]  /*3240*/  FMUL.FTZ R68, R68, c[0x0][0x2ec] ;  /* 0x0000bb0044447a20 */ /* 0x000fe20000410000 */
[-C--:B------:R-:W-:Y:S01]  /*3250*/  ISETP.GE.AND P5, PT, R17, R100.reuse, PT ;  /* 0x000000641100720c */ /* 0x080fe20003fa6270 */
[----:B------:R-:W-:Y:S01]  /*3260*/  MUFU.TANH R165, R64 ;  /* 0x0000004000a57308 */ /* 0x000fe20000002400 */
[----:B------:R-:W-:Y:S01]  /*3270*/  HMMA.16816.F32.BF16 R16, R24, R22, R80 ;  /* 0x000000161810723c */ /* 0x000fe20000041850 */
[----:B------:R-:W-:Y:S01]  /*3280*/  IADD3 R21, R20, -0x2f, RZ ;  /* 0xffffffd114157810 */ /* 0x000fe20007ffe0ff */
[----:B------:R-:W-:Y:S01]  /*3290*/  FMUL.FTZ R69, R69, c[0x0][0x2ec] ;  /* 0x0000bb0045457a20 */ /* 0x000fe20000410000 */
[----:B----4-:R-:W-:Y:S01]  /*32a0*/  FSEL R49, R49, -INF , !P6 ;  /* 0xff80000031317808 */ /* 0x010fe20007000000 */
[----:B------:R-:W-:Y:S01]  /*32b0*/  FMUL.FTZ R70, R70, c[0x0][0x2ec] ;  /* 0x0000bb0046467a20 */ /* 0x000fe20000410000 */
[----:B------:R-:W-:Y:S01]  /*32c0*/  ISETP.GE.AND P1, PT, R21, R100, PT ;  /* 0x000000641500720c */ /* 0x000fe20003f26270 */
[----:B------:R-:W-:Y:S01]  /*32d0*/  FMUL.FTZ R71, R71, c[0x0][0x2ec] ;  /* 0x0000bb0047477a20 */ /* 0x000fe20000410000 */
[----:B------:R-:W-:Y:S01]  /*32e0*/  FSEL R21, R0, -INF , !P6 ;  /* 0xff80000000157808 */ /* 0x000fe20007000000 */
[----:B------:R-:W-:Y:S01]  /*32f0*/  HMMA.16816.F32.BF16 R56, R12, R8, R56 ;  /* 0x000000080c38723c */ /* 0x000fe20000041838 */
[----:B------:R-:W-:Y:S01]  /*3300*/  IADD3 R23, R20, -0x30, RZ ;  /* 0xffffffd014177810 */ /* 0x000fe20007ffe0ff */
[----:B------:R-:W1:Y:S01]  /*3310*/  MUFU.TANH R162, R66 ;  /* 0x0000004200a27308 */ /* 0x000e620000002400 */
[----:B--2---:R-:W-:-:S02]  /*3320*/  FSEL R76, R76, -INF , !P5 ;  /* 0xff8000004c4c7808 */ /* 0x004fc40006800000 */
[----:B------:R-:W-:Y:S02]  /*3330*/  FSEL R48, R48, -INF , !P5 ;  /* 0xff80000030307808 */ /* 0x000fe40006800000 */
[C---:B------:R-:W-:Y:S02]  /*3340*/  IADD3 R9, R20.reuse, -0x38, RZ ;  /* 0xffffffc814097810 */ /* 0x040fe40007ffe0ff */
[-C--:B------:R-:W-:Y:S01]  /*3350*/  ISETP.GE.AND P3, PT, R23, R100.reuse, PT ;  /* 0x000000641700720c */ /* 0x080fe20003f66270 */
[----:B------:R-:W2:Y:S01]  /*3360*/  MUFU.TANH R29, R29 ;  /* 0x0000001d001d7308 */ /* 0x000ea20000002400 */
[-C--:B------:R-:W-:Y:S02]  /*3370*/  ISETP.GE.AND P2, PT, R9, R100.reuse, PT ;  /* 0x000000640900720c */ /* 0x080fe40003f46270 */
[----:B------:R-:W-:Y:S02]  /*3380*/  IADD3 R9, R20, -0x37, RZ ;  /* 0xffffffc914097810 */ /* 0x000fe40007ffe0ff */
[----:B------:R-:W-:Y:S01]  /*3390*/  FSEL R32, R32, -INF , !P2 ;  /* 0xff80000020207808 */ /* 0x000fe20005000000 */
[----:B------:R-:W-:Y:S01]  /*33a0*/  HMMA.16816.F32.BF16 R16, R12, R10, R16 ;  /* 0x0000000a0c10723c */ /* 0x000fe20000041810 */
[----:B------:R-:W-:Y:S01]  /*33b0*/  ISETP.GE.AND P4, PT, R9, R100, PT ;  /* 0x000000640900720c */ /* 0x000fe20003f86270 */
[----:B------:R-:W-:Y:S01]  /*33c0*/  MUFU.TANH R159, R65 ;  /* 0x00000041009f7308 */ /* 0x000fe20000002400 */
[----:B------:R-:W-:-:S02]  /*33d0*/  IADD3 R9, R20, -0x28, RZ ;  /* 0xffffffd814097810 */ /* 0x000fc40007ffe0ff */
[----:B------:R-:W-:Y:S02]  /*33e0*/  FSEL R23, R60, -INF , !P2 ;  /* 0xff8000003c177808 */ /* 0x000fe40005000000 */
[-C--:B------:R-:W-:Y:S01]  /*33f0*/  ISETP.GE.AND P6, PT, R9, R100.reuse, PT ;  /* 0x000000640900720c */ /* 0x080fe20003fc6270 */
[----:B------:R-:W-:Y:S01]  /*3400*/  FMUL.FTZ R56, R56, c[0x0][0x2ec] ;  /* 0x0000bb0038387a20 */ /* 0x000fe20000410000 */
[----:B------:R-:W-:Y:S01]  /*3410*/  IADD3 R9, R20, -0x27, RZ ;  /* 0xffffffd914097810 */ /* 0x000fe20007ffe0ff */
[----:B------:R-:W4:Y:S01]  /*3420*/  MUFU.TANH R172, R67 ;  /* 0x0000004300ac7308 */ /* 0x000f220000002400 */
[----:B------:R-:W-:Y:S01]  /*3430*/  FSEL R62, R62, -INF , !P4 ;  /* 0xff8000003e3e7808 */ /* 0x000fe20006000000 */
[----:B------:R-:W-:Y:S01]  /*3440*/  FMUL.FTZ R58, R58, c[0x0][0x2ec] ;  /* 0x0000bb003a3a7a20 */ /* 0x000fe20000410000 */
[-C--:B------:R-:W-:Y:S01]  /*3450*/  ISETP.GE.AND P5, PT, R9, R100.reuse, PT ;  /* 0x000000640900720c */ /* 0x080fe20003fa6270 */
[----:B------:R-:W-:Y:S01]  /*3460*/  FMUL.FTZ R57, R57, c[0x0][0x2ec] ;  /* 0x0000bb0039397a20 */ /* 0x000fe20000410000 */
[----:B------:R-:W-:Y:S01]  /*3470*/  IADD3 R9, R20, -0x20, RZ ;  /* 0xffffffe014097810 */ /* 0x000fe20007ffe0ff */
[----:B------:R-:W-:Y:S01]  /*3480*/  FMUL.FTZ R59, R59, c[0x0][0x2ec] ;  /* 0x0000bb003b3b7a20 */ /* 0x000fe20000410000 */
[----:B------:R-:W-:Y:S01]  /*3490*/  FSEL R61, R61, -INF , !P4 ;  /* 0xff8000003d3d7808 */ /* 0x000fe20006000000 */
[----:B------:R-:W-:Y:S01]  /*34a0*/  MUFU.TANH R157, R68 ;  /* 0x00000044009d7308 */ /* 0x000fe20000002400 */
[----:B------:R-:W-:-:S02]  /*34b0*/  ISETP.GE.AND P2, PT, R9, R100, PT ;  /* 0x000000640900720c */ /* 0x000fc40003f46270 */
[----:B------:R-:W-:Y:S02]  /*34c0*/  IADD3 R9, R20, -0x1f, RZ ;  /* 0xffffffe114097810 */ /* 0x000fe40007ffe0ff */
[----:B------:R-:W-:Y:S01]  /*34d0*/  FSEL R12, R45, -INF , !P3 ;  /* 0xff8000002d0c7808 */ /* 0x000fe20005800000 */
[----:B------:R-:W-:Y:S01]  /*34e0*/  FMUL.FTZ R16, R16, c[0x0][0x2ec] ;  /* 0x0000bb0010107a20 */ /* 0x000fe20000410000 */
[-C--:B------:R-:W-:Y:S01]  /*34f0*/  ISETP.GE.AND P4, PT, R9, R100.reuse, PT ;  /* 0x000000640900720c */ /* 0x080fe20003f86270 */
[----:B------:R-:W-:Y:S01]  /*3500*/  MUFU.TANH R163, R69 ;  /* 0x0000004500a37308 */ /* 0x000fe20000002400 */
[----:B------:R-:W-:Y:S01]  /*3510*/  IADD3 R9, R20, -0x18, RZ ;  /* 0xffffffe814097810 */ /* 0x000fe20007ffe0ff */
[----:B------:R-:W-:Y:S01]  /*3520*/  FMUL.FTZ R18, R18, c[0x0][0x2ec] ;  /* 0x0000bb0012127a20 */ /* 0x000fe20000410000 */
[----:B------:R-:W-:Y:S01]  /*3530*/  FSEL R15, R33, -INF , !P3 ;  /* 0xff800000210f7808 */ /* 0x000fe20005800000 */
[----:B------:R-:W-:Y:S01]  /*3540*/  FMUL.FTZ R19, R19, c[0x0][0x2ec] ;  /* 0x0000bb0013137a20 */ /* 0x000fe20000410000 */
[----:B------:R-:W-:Y:S01]  /*3550*/  ISETP.GE.AND P3, PT, R9, R100, PT ;  /* 0x000000640900720c */ /* 0x000fe20003f66270 */
[----:B------:R-:W-:Y:S01]  /*3560*/  FMUL.FTZ R17, R17, c[0x0][0x2ec] ;  /* 0x0000bb0011117a20 */ /* 0x000fe20000410000 */
[----:B------:R-:W-:Y:S01]  /*3570*/  IADD3 R9, R20, -0x17, RZ ;  /* 0xffffffe914097810 */ /* 0x000fe20007ffe0ff */
[----:B------:R-:W2:Y:S01]  /*3580*/  MUFU.TANH R164, R70 ;  /* 0x0000004600a47308 */ /* 0x000ea20000002400 */
[----:B---3--:R-:W-:-:S02]  /*3590*/  FSEL R10, R46, -INF , !P1 ;  /* 0xff8000002e0a7808 */ /* 0x008fc40004800000 */
[----:B------:R-:W-:Y:S02]  /*35a0*/  FSEL R13, R44, -INF , !P1 ;  /* 0xff8000002c0d7808 */ /* 0x000fe40004800000 */
[----:B------:R-:W-:Y:S02]  /*35b0*/  ISETP.GE.AND P1, PT, R9, R100, PT ;  /* 0x000000640900720c */ /* 0x000fe40003f26270 */
[C---:B------:R-:W-:Y:S01]  /*35c0*/  IADD3 R9, R20.reuse, -0x10, RZ ;  /* 0xfffffff014097810 */ /* 0x040fe20007ffe0ff */
[----:B------:R-:W3:Y:S01]  /*35d0*/  MUFU.TANH R170, R71 ;  /* 0x0000004700aa7308 */ /* 0x000ee20000002400 */
[----:B------:R-:W-:Y:S02]  /*35e0*/  IADD3 R25, R20, -0xf, RZ ;  /* 0xfffffff114197810 */ /* 0x000fe40007ffe0ff */
[----:B-1----:R-:W-:Y:S02]  /*35f0*/  FSEL R162, R162, -INF , !P2 ;  /* 0xff800000a2a27808 */ /* 0x002fe40005000000 */
[----:B------:R-:W-:-:S02]  /*3600*/  FSEL R165, R165, -INF , !P2 ;  /* 0xff800000a5a57808 */ /* 0x000fc40005000000 */
[----:B------:R-:W-:Y:S01]  /*3610*/  FSEL R8, R28, -INF , !P6 ;  /* 0xff8000001c087808 */ /* 0x000fe20007000000 */
[----:B------:R-:W-:Y:S01]  /*3620*/  MUFU.TANH R169, R56 ;  /* 0x0000003800a97308 */ /* 0x000fe20000002400 */
[----:B------:R-:W-:Y:S02]  /*3630*/  FSEL R11, R40, -INF , !P6 ;  /* 0xff800000280b7808 */ /* 0x000fe40007000000 */
[----:B------:R-:W-:Y:S02]  /*3640*/  ISETP.GT.AND P2, PT, R2, 0x1, PT ;  /* 0x000000010200780c */ /* 0x000fe40003f44270 */
[----:B------:R-:W-:Y:S02]  /*3650*/  ISETP.GE.AND P6, PT, R9, R100, PT ;  /* 0x000000640900720c */ /* 0x000fe40003fc6270 */
[----:B--2---:R-:W-:Y:S01]  /*3660*/  FSEL R0, R29, -INF , !P5 ;  /* 0xff8000001d007808 */ /* 0x004fe20006800000 */
[----:B------:R-:W1:Y:S01]  /*3670*/  MUFU.TANH R166, R58 ;  /* 0x0000003a00a67308 */ /* 0x000e620000002400 */
[----:B------:R-:W-:-:S02]  /*3680*/  FSEL R9, R34, -INF , !P5 ;  /* 0xff80000022097808 */ /* 0x000fc40006800000 */
[-C--:B------:R-:W-:Y:S02]  /*3690*/  ISETP.GE.AND P5, PT, R25, R100.reuse, PT ;  /* 0x000000641900720c */ /* 0x080fe40003fa6270 */
[----:B------:R-:W-:Y:S02]  /*36a0*/  IADD3 R25, R20, -0x8, RZ ;  /* 0xfffffff814197810 */ /* 0x000fe40007ffe0ff */
[----:B----4-:R-:W-:Y:S01]  /*36b0*/  FSEL R172, R172, -INF , !P4 ;  /* 0xff800000acac7808 */ /* 0x010fe20006000000 */
[----:B------:R-:W-:Y:S01]  /*36c0*/  MUFU.TANH R167, R57 ;  /* 0x0000003900a77308 */ /* 0x000fe20000002400 */
[----:B------:R-:W-:Y:S02]  /*36d0*/  FSEL R159, R159, -INF , !P4 ;  /* 0xff8000009f9f7808 */ /* 0x000fe40006000000 */
[----:B------:R-:W-:Y:S02]  /*36e0*/  ISETP.GE.AND P4, PT, R25, R100, PT ;  /* 0x000000641900720c */ /* 0x000fe40003f86270 */
[----:B------:R-:W-:-:S02]  /*36f0*/  IADD3 R25, R20, -0x7, RZ ;  /* 0xfffffff914197810 */ /* 0x000fc40007ffe0ff */
[----:B------:R-:W-:Y:S01]  /*3700*/  FSEL R164, R164, -INF , !P3 ;  /* 0xff800000a4a47808 */ /* 0x000fe20005800000 */
[----:B------:R-:W2:Y:S01]  /*3710*/  MUFU.TANH R142, R59 ;  /* 0x0000003b008e7308 */ /* 0x000ea20000002400 */
[----:B------:R-:W-:Y:S02]  /*3720*/  FSEL R157, R157, -INF , !P3 ;  /* 0xff8000009d9d7808 */ /* 0x000fe40005800000 */
[----:B---3--:R-:W-:Y:S02]  /*3730*/  FSEL R170, R170, -INF , !P1 ;  /* 0xff800000aaaa7808 */ /* 0x008fe40004800000 */
[----:B------:R-:W-:Y:S02]  /*3740*/  FSEL R163, R163, -INF , !P1 ;  /* 0xff800000a3a37808 */ /* 0x000fe40004800000 */
[----:B------:R-:W-:Y:S01]  /*3750*/  ISETP.GE.AND P3, PT, R25, R100, PT ;  /* 0x000000641900720c */ /* 0x000fe20003f66270 */
[----:B------:R-:W3:Y:S01]  /*3760*/  MUFU.TANH R143, R16 ;  /* 0x00000010008f7308 */ /* 0x000ee20000002400 */
[----:B------:R-:W-:-:S02]  /*3770*/  @!P2 LEA R218, P1, R94, c[0x0][0x168], 0x1 ;  /* 0x00005a005edaaa11 */ /* 0x000fc400078208ff */
[----:B-1----:R-:W-:Y:S02]  /*3780*/  FSEL R166, R166, -INF , !P6 ;  /* 0xff800000a6a67808 */ /* 0x002fe40007000000 */
[----:B------:R-:W-:Y:S02]  /*3790*/  @!P2 LEA.HI.X R219, R94, c[0x0][0x16c], R97, 0x1, P1 ;  /* 0x00005b005edbaa11 */ /* 0x000fe400008f0c61 */
[----:B------:R-:W-:Y:S01]  /*37a0*/  FSEL R169, R169, -INF , !P6 ;  /* 0xff800000a9a97808 */ /* 0x000fe20007000000 */
[----:B------:R-:W1:Y:S01]  /*37b0*/  MUFU.TANH R140, R18 ;  /* 0x00000012008c7308 */ /* 0x000e620000002400 */
[----:B--2---:R-:W-:Y:S02]  /*37c0*/  FSEL R142, R142, -INF , !P5 ;  /* 0xff8000008e8e7808 */ /* 0x004fe40006800000 */
[----:B------:R-:W-:-:S05]  /*37d0*/  FSEL R167, R167, -INF , !P5 ;  /* 0xff800000a7a77808 */ /* 0x000fca0006800000 */
[----:B------:R-:W2:Y:S01]  /*37e0*/  MUFU.TANH R160, R19 ;  /* 0x0000001300a07308 */ /* 0x000ea20000002400 */
[----:B---3--:R-:W-:-:S07]  /*37f0*/  FSEL R143, R143, -INF , !P4 ;  /* 0xff8000008f8f7808 */ /* 0x008fce0006000000 */
[----:B------:R-:W3:Y:S01]  /*3800*/  MUFU.TANH R141, R17 ;  /* 0x00000011008d7308 */ /* 0x000ee20000002400 */
[----:B-1----:R-:W-:Y:S02]  /*3810*/  FSEL R140, R140, -INF , !P4 ;  /* 0xff8000008c8c7808 */ /* 0x002fe40006000000 */
[----:B--2---:R-:W-:Y:S02]  /*3820*/  FSEL R160, R160, -INF , !P3 ;  /* 0xff800000a0a07808 */ /* 0x004fe40005800000 */
        /* <DEDUP_REMOVED lines=61> */
.L_x_3548:
[----:B------:R-:W-:-:S04]  /*3c00*/  LEA R3, -R6, RZ, 0x6 ;  /* 0x000000ff06037211 */ /* 0x000fc800078e31ff */
[----:B------:R-:W-:Y:S02]  /*3c10*/  SHF.R.S32.HI R17, RZ, 0x1f, R3 ;  /* 0x0000001fff117819 */ /* 0x000fe40000011403 */
.L_x_3549:
        /* <DEDUP_REMOVED lines=29> */
.L_x_3547:
        /* <DEDUP_REMOVED lines=71> */
[----:B------:R-:W1:Y:S01]  /*4260*/  LDSM.16.MT88.4 R48, [R198+0xe000] ;  /* 0x00e00000c630783b */ /* 0x000e620000004200 */
[--C-:B------:R-:W-:Y:S01]  /*4270*/  FFMA.FTZ R148, R62, c[0x0][0x23c], -R161.reuse ;  /* 0x00008f003e947a23 */ /* 0x100fe200000108a1 */
[----:B------:R-:W2:Y:S01]  /*4280*/  MUFU.EX2 R151, R151 ;  /* 0x0000009700977308 */ /* 0x000ea20000000800 */
[--C-:B------:R-:W-:Y:S01]  /*4290*/  FFMA.FTZ R144, R11, c[0x0][0x23c], -R168.reuse ;  /* 0x00008f000b907a23 */ /* 0x100fe200000108a8 */
[----:B------:R-:W-:Y:S01]  /*42a0*/  LDSM.16.MT88.4 R32, [R197+0xc800] ;  /* 0x00c80000c520783b */ /* 0x000fe20000004200 */
[--C-:B------:R-:W-:Y:S02]  /*42b0*/  FFMA.FTZ R133, R9, c[0x0][0x23c], -R168.reuse ;  /* 0x00008f0009857a23 */ /* 0x100fe400000108a8 */
[--C-:B------:R-:W-:Y:S01]  /*42c0*/  FFMA.FTZ R134, R10, c[0x0][0x23c], -R161.reuse ;  /* 0x00008f000a867a23 */ /* 0x100fe200000108a1 */
[----:B------:R-:W-:Y:S01]  /*42d0*/  LDSM.16.MT88.4 R28, [R196+0xc800] ;  /* 0x00c80000c41c783b */ /* 0x000fe20000004200 */
[----:B------:R-:W-:Y:S01]  /*42e0*/  FFMA.FTZ R135, R8, c[0x0][0x23c], -R161 ;  /* 0x00008f0008877a23 */ /* 0x000fe200000108a1 */
[----:B------:R-:W-:Y:S01]  /*42f0*/  MUFU.EX2 R149, R149 ;  /* 0x0000009500957308 */ /* 0x000fe20000000800 */
[--C-:B------:R-:W-:Y:S01]  /*4300*/  FFMA.FTZ R150, R15, c[0x0][0x23c], -R168.reuse ;  /* 0x00008f000f967a23 */ /* 0x100fe200000108a8 */
[----:B------:R-:W4:Y:S01]  /*4310*/  LDSM.16.MT88.4 R8, [R200+0xe800] ;  /* 0x00e80000c808783b */ /* 0x000f220000004200 */
[----:B------:R-:W-:-:S02]  /*4320*/  FFMA.FTZ R145, R13, c[0x0][0x23c], -R168 ;  /* 0x00008f000d917a23 */ /* 0x000fc400000108a8 */
[--C-:B------:R-:W-:Y:S01]  /*4330*/  FFMA.FTZ R147, R12, c[0x0][0x23c], -R161.reuse ;  /* 0x00008f000c937a23 */ /* 0x100fe200000108a1 */
[----:B------:R-:W-:Y:S01]  /*4340*/  LDSM.16.MT88.4 R24, [R198+0xe800] ;  /* 0x00e80000c618783b */ /* 0x000fe20000004200 */
[----:B------:R-:W-:Y:S01]  /*4350*/  FFMA.FTZ R0, R0, c[0x0][0x23c], -R161 ;  /* 0x00008f0000007a23 */ /* 0x000fe200000108a1 */
[----:B------:R-:W5:Y:S01]  /*4360*/  MUFU.EX2 R146, R146 ;  /* 0x0000009200927308 */ /* 0x000f620000000800 */
[----:B--2---:R-:W-:Y:S01]  /*4370*/  F2FP.BF16.PACK_AB R96, R151, R152 ;  /* 0x000000989760723e */ /* 0x004fe200000010ff */
[----:B------:R-:W2:Y:S01]  /*4380*/  LDSM.16.MT88.4 R12, [R196+0xe800] ;  /* 0x00e80000c40c783b */ /* 0x000ea20000004200 */
[--C-:B------:R-:W-:Y:S02]  /*4390*/  FFMA.FTZ R156, R165, c[0x0][0x23c], -R168.reuse ;  /* 0x00008f00a59c7a23 */ /* 0x100fe400000108a8 */
[--C-:B------:R-:W-:Y:S02]  /*43a0*/  FFMA.FTZ R158, R163, c[0x0][0x23c], -R168.reuse ;  /* 0x00008f00a39e7a23 */ /* 0x100fe400000108a8 */
[--C-:B------:R-:W-:Y:S01]  /*43b0*/  FFMA.FTZ R159, R159, c[0x0][0x23c], -R168.reuse ;  /* 0x00008f009f9f7a23 */ /* 0x100fe200000108a8 */
[----:B------:R-:W-:Y:S01]  /*43c0*/  MUFU.EX2 R153, R153 ;  /* 0x0000009900997308 */ /* 0x000fe20000000800 */
[----:B------:R-:W-:-:S02]  /*43d0*/  FFMA.FTZ R157, R157, c[0x0][0x23c], -R168 ;  /* 0x00008f009d9d7a23 */ /* 0x000fc400000108a8 */
[--C-:B------:R-:W-:Y:S02]  /*43e0*/  FFMA.FTZ R162, R162, c[0x0][0x23c], -R161.reuse ;  /* 0x00008f00a2a27a23 */ /* 0x100fe400000108a1 */
[--C-:B------:R-:W-:Y:S02]  /*43f0*/  FFMA.FTZ R163, R172, c[0x0][0x23c], -R161.reuse ;  /* 0x00008f00aca37a23 */ /* 0x100fe400000108a1 */
[--C-:B------:R-:W-:Y:S01]  /*4400*/  FFMA.FTZ R164, R164, c[0x0][0x23c], -R161.reuse ;  /* 0x00008f00a4a47a23 */ /* 0x100fe200000108a1 */
[----:B------:R-:W1:Y:S01]  /*4410*/  MUFU.EX2 R154, R154 ;  /* 0x0000009a009a7308 */ /* 0x000e620000000800 */
[----:B-----5:R-:W-:Y:S01]  /*4420*/  F2FP.BF16.PACK_AB R98, R146, R149 ;  /* 0x000000959262723e */ /* 0x020fe200000010ff */
[----:B------:R-:W-:Y:S02]  /*4430*/  FFMA.FTZ R165, R170, c[0x0][0x23c], -R161 ;  /* 0x00008f00aaa57a23 */ /* 0x000fe400000108a1 */
[--C-:B------:R-:W-:Y:S02]  /*4440*/  FFMA.FTZ R170, R167, c[0x0][0x23c], -R168.reuse ;  /* 0x00008f00a7aa7a23 */ /* 0x100fe400000108a8 */
[----:B------:R-:W-:-:S02]  /*4450*/  FFMA.FTZ R169, R169, c[0x0][0x23c], -R168 ;  /* 0x00008f00a9a97a23 */ /* 0x000fc400000108a8 */
        /* <DEDUP_REMOVED lines=214> */
.L_x_3554:
        /* <DEDUP_REMOVED lines=64> */
.L_x_3551:
        /* <DEDUP_REMOVED lines=8> */
[----:B------:R-:W-:Y:S03]  /*5640*/  IADD3 R132, P1, R226, UR10, RZ ;  /* 0x0000000ae2847c10 */ /* 0x000fe6000ff3e0ff */
[----:B------:R1:W-:Y:S01]  /*5650*/  LDGSTS.E.BYPASS.LTC128B.128 [R211+0xe000], [R208.64+0x80] ;  /* 0x0e000080d0d37fae */ /* 0x0003e2000b901d4c */
[----:B------:R-:W-:Y:S02]  /*5660*/  IADD3.X R133, R227, UR9, RZ, P1, !PT ;  /* 0x00000009e3857c10 */ /* 0x000fe40008ffe4ff */
[----:B------:R-:W-:Y:S03]  /*5670*/  IADD3 R2, P1, R132, UR10, RZ ;  /* 0x0000000a84027c10 */ /* 0x000fe6000ff3e0ff */
[----:B------:R1:W-:Y:S01]  /*5680*/  LDGSTS.E.BYPASS.LTC128B.128 [R211+0x10000], [R208.64+0x100] ;  /* 0x10000100d0d37fae */ /* 0x0003e2000b901d4c */
[----:B------:R-:W-:Y:S02]  /*5690*/  IADD3.X R3, R133, UR9, RZ, P1, !PT ;  /* 0x0000000985037c10 */ /* 0x000fe40008ffe4ff */
[----:B------:R-:W-:Y:S03]  /*56a0*/  ISETP.GE.AND P1, PT, R222, 0x1, PT ;  /* 0x00000001de00780c */ /* 0x000fe60003f26270 */
[----:B------:R2:W-:Y:S06]  /*56b0*/  LDGSTS.E.BYPASS.LTC128B.128 [R211+0xc800], [R226.64] ;  /* 0x0c800000e2d37fae */ /* 0x0005ec000b901d4c */
[----:B------:R2:W-:Y:S06]  /*56c0*/  LDGSTS.E.BYPASS.LTC128B.128 [R211+0xe800], [R226.64+0x80] ;  /* 0x0e800080e2d37fae */ /* 0x0005ec000b901d4c */
[----:B------:R2:W-:Y:S06]  /*56d0*/  LDGSTS.E.BYPASS.LTC128B.128 [R211+0x10800], [R226.64+0x100] ;  /* 0x10800100e2d37fae */ /* 0x0005ec000b901d4c */
[----:B------:R3:W-:Y:S06]  /*56e0*/  LDGSTS.E.BYPASS.LTC128B.128 [R211+0xd000], [R132.64] ;  /* 0x0d00000084d37fae */ /* 0x0007ec000b901d4c */
[----:B------:R3:W-:Y:S06]  /*56f0*/  LDGSTS.E.BYPASS.LTC128B.128 [R211+0xf000], [R132.64+0x80] ;  /* 0x0f00008084d37fae */ /* 0x0007ec000b901d4c */
[----:B------:R3:W-:Y:S06]  /*5700*/  LDGSTS.E.BYPASS.LTC128B.128 [R211+0x11000], [R132.64+0x100] ;  /* 0x1100010084d37fae */ /* 0x0007ec000b901d4c */
[----:B------:R4:W-:Y:S06]  /*5710*/  LDGSTS.E.BYPASS.LTC128B.128 [R211+0xd800], [R2.64] ;  /* 0x0d80000002d37fae */ /* 0x0009ec000b901d4c */
[----:B------:R4:W-:Y:S06]  /*5720*/  LDGSTS.E.BYPASS.LTC128B.128 [R211+0xf800], [R2.64+0x80] ;  /* 0x0f80008002d37fae */ /* 0x0009ec000b901d4c */
[----:B------:R4:W-:Y:S06]  /*5730*/  LDGSTS.E.BYPASS.LTC128B.128 [R211+0x11800], [R2.64+0x100] ;  /* 0x1180010002d37fae */ /* 0x0009ec000b901d4c */
[----:B------:R-:W-:Y:S06]  /*5740*/  LDSM.16.M88.4 R136, [R206] ;  /* 0x00000000ce88783b */ /* 0x000fec0000000200 */
[----:B------:R-:W5:Y:S06]  /*5750*/  LDSM.16.M88.4 R140, [R205+0x6000] ;  /* 0x00600000cd8c783b */ /* 0x000f6c0000000200 */
[----:B------:R-:W1:Y:S06]  /*5760*/  LDSM.16.M88.4 R144, [R205+0x6800] ;  /* 0x00680000cd90783b */ /* 0x000e6c0000000200 */
[----:B------:R-:W1:Y:S06]  /*5770*/  LDSM.16.M88.4 R148, [R205+0x7000] ;  /* 0x00700000cd94783b */ /* 0x000e6c0000000200 */
[----:B------:R-:W0:Y:S06]  /*5780*/  LDGDEPBAR ;  /* 0x00000000000079af */ /* 0x000e2c0000000000 */
[----:B------:R-:W2:Y:S06]  /*5790*/  LDSM.16.M88.4 R152, [R205+0x7800] ;  /* 0x00780000cd98783b */ /* 0x000eac0000000200 */
[----:B------:R-:W-:Y:S06]  /*57a0*/  LDSM.16.M88.4 R156, [R204] ;  /* 0x00000000cc9c783b */ /* 0x000fec0000000200 */
[----:B------:R-:W2:Y:S01]  /*57b0*/  LDSM.16.M88.4 R160, [R203] ;  /* 0x00000000cba0783b */ /* 0x000ea20000000200 */
[C---:B-----5:R-:W-:Y:S05]  /*57c0*/  HMMA.16816.F32.BF16 R4, R136.reuse, R140, RZ ;  /* 0x0000008c8804723c */ /* 0x060fea00000418ff */
[----:B------:R-:W5:Y:S03]  /*57d0*/  LDSM.16.M88.4 R164, [R195] ;  /* 0x00000000c3a4783b */ /* 0x000f660000000200 */
[C---:B------:R-:W-:Y:S03]  /*57e0*/  HMMA.16816.F32.BF16 R8, R136.reuse, R142, RZ ;  /* 0x0000008e8808723c */ /* 0x040fe600000418ff */
[----:B------:R-:W3:Y:S06]  /*57f0*/  LDSM.16.M88.4 R168, [R194] ;  /* 0x00000000c2a8783b */ /* 0x000eec0000000200 */
[----:B------:R-:W3:Y:S01]  /*5800*/  LDSM.16.M88.4 R172, [R193] ;  /* 0x00000000c1ac783b */ /* 0x000ee20000000200 */
[C---:B-1----:R-:W-:Y:S05]  /*5810*/  HMMA.16816.F32.BF16 R12, R136.reuse, R144, RZ ;  /* 0x00000090880c723c */ /* 0x042fea00000418ff */
[----:B------:R-:W-:Y:S03]  /*5820*/  LDSM.16.M88.4 R176, [R202] ;  /* 0x00000000cab0783b */ /* 0x000fe60000000200 */
[C---:B------:R-:W-:Y:S03]  /*5830*/  HMMA.16816.F32.BF16 R16, R136.reuse, R146, RZ ;  /* 0x000000928810723c */ /* 0x040fe600000418ff */
[----:B------:R-:W1:Y:S05]  /*5840*/  LDSM.16.M88.4 R180, [R199+0x6000] ;  /* 0x00600000c7b4783b */ /* 0x000e6a0000000200 */
[C---:B------:R-:W-:Y:S01]  /*5850*/  HMMA.16816.F32.BF16 R20, R136.reuse, R148, RZ ;  /* 0x000000948814723c */ /* 0x040fe200000418ff */
[----:B------:R-:W-:Y:S06]  /*5860*/  LDSM.16.M88.4 R140, [R199+0x7000] ;  /* 0x00700000c78c783b */ /* 0x000fec0000000200 */
[----:B------:R-:W-:Y:S01]  /*5870*/  LDSM.16.M88.4 R144, [R199+0x7800] ;  /* 0x00780000c790783b */ /* 0x000fe20000000200 */
[C---:B------:R-:W-:Y:S05]  /*5880*/  HMMA.16816.F32.BF16 R24, R136.reuse, R150, RZ ;  /* 0x000000968818723c */ /* 0x040fea00000418ff */
[----:B------:R-:W-:Y:S03]  /*5890*/  LDSM.16.M88.4 R148, [R201] ;  /* 0x00000000c994783b */ /* 0x000fe60000000200 */
[C---:B--2---:R-:W-:Y:S08]  /*58a0*/  HMMA.16816.F32.BF16 R28, R136.reuse, R152, RZ ;  /* 0x00000098881c723c */ /* 0x044ff000000418ff */
[----:B------:R-:W-:Y:S01]  /*58b0*/  HMMA.16816.F32.BF16 R32, R136, R154, RZ ;  /* 0x0000009a8820723c */ /* 0x000fe200000418ff */
[----:B------:R-:W2:Y:S06]  /*58c0*/  LDSM.16.M88.4 R136, [R199+0x6800] ;  /* 0x00680000c788783b */ /* 0x000eac0000000200 */
[----:B------:R-:W1:Y:S01]  /*58d0*/  LDSM.16.M88.4 R152, [R192] ;  /* 0x00000000c098783b */ /* 0x000e620000000200 */
[C---:B------:R-:W-:Y:S08]  /*58e0*/  HMMA.16816.F32.BF16 R4, R156.reuse, R160, R4 ;  /* 0x000000a09c04723c */ /* 0x040ff00000041804 */
[C---:B------:R-:W-:Y:S01]  /*58f0*/  HMMA.16816.F32.BF16 R8, R156.reuse, R162, R8 ;  /* 0x000000a29c08723c */ /* 0x040fe20000041808 */
[----:B------:R-:W-:Y:S07]  /*5900*/  LDSM.16.M88.4 R160, [R192+0x1000] ;  /* 0x00100000c0a0783b */ /* 0x000fee0000000200 */
[C---:B-----5:R-:W-:Y:S08]  /*5910*/  HMMA.16816.F32.BF16 R12, R156.reuse, R164, R12 ;  /* 0x000000a49c0c723c */ /* 0x060ff0000004180c */
[C---:B------:R-:W-:Y:S01]  /*5920*/  HMMA.16816.F32.BF16 R16, R156.reuse, R166, R16 ;  /* 0x000000a69c10723c */ /* 0x040fe20000041810 */
[----:B------:R-:W-:Y:S07]  /*5930*/  LDSM.16.M88.4 R164, [R192+0x1800] ;  /* 0x00180000c0a4783b */ /* 0x000fee0000000200 */
[C---:B---3--:R-:W-:Y:S08]  /*5940*/  HMMA.16816.F32.BF16 R20, R156.reuse, R168, R20 ;  /* 0x000000a89c14723c */ /* 0x048ff00000041814 */
[C---:B------:R-:W-:Y:S01]  /*5950*/  HMMA.16816.F32.BF16 R24, R156.reuse, R170, R24 ;  /* 0x000000aa9c18723c */ /* 0x040fe20000041818 */
[----:B------:R-:W-:Y:S07]  /*5960*/  LDSM.16.M88.4 R168, [R206+0x2000] ;  /* 0x00200000cea8783b */ /* 0x000fee0000000200 */
[C---:B------:R-:W-:Y:S08]  /*5970*/  HMMA.16816.F32.BF16 R28, R156.reuse, R172, R28 ;  /* 0x000000ac9c1c723c */ /* 0x040ff0000004181c */
[----:B------:R-:W-:Y:S01]  /*5980*/  HMMA.16816.F32.BF16 R32, R156, R174, R32 ;  /* 0x000000ae9c20723c */ /* 0x000fe20000041820 */
[----:B------:R-:W3:Y:S06]  /*5990*/  LDSM.16.M88.4 R156, [R192+0x800] ;  /* 0x00080000c09c783b */ /* 0x000eec0000000200 */
[----:B------:R-:W5:Y:S01]  /*59a0*/  LDSM.16.M88.4 R172, [R205+0x8000] ;  /* 0x00800000cdac783b */ /* 0x000f620000000200 */
[C---:B-1----:R-:W-:Y:S08]  /*59b0*/  HMMA.16816.F32.BF16 R4, R176.reuse, R180, R4 ;  /* 0x000000b4b004723c */ /* 0x042ff00000041804 */
[C---:B------:R-:W-:Y:S01]  /*59c0*/  HMMA.16816.F32.BF16 R8, R176.reuse, R182, R8 ;  /* 0x000000b6b008723c */ /* 0x040fe20000041808 */
[----:B------:R-:W-:Y:S07]  /*59d0*/  LDSM.16.M88.4 R180, [R191] ;  /* 0x00000000bfb4783b */ /* 0x000fee0000000200 */
[C---:B--2---:R-:W-:Y:S08]  /*59e0*/  HMMA.16816.F32.BF16 R12, R176.reuse, R136, R12 ;  /* 0x00000088b00c723c */ /* 0x044ff0000004180c */
[C---:B------:R-:W-:Y:S01]  /*59f0*/  HMMA.16816.F32.BF16 R16, R176.reuse, R138, R16 ;  /* 0x0000008ab010723c */ /* 0x040fe20000041810 */
[----:B------:R-:W1:Y:S07]  /*5a00*/  LDSM.16.M88.4 R136, [R205+0x8800] ;  /* 0x00880000cd88783b */ /* 0x000e6e0000000200 */
[C---:B------:R-:W-:Y:S08]  /*5a10*/  HMMA.16816.F32.BF16 R20, R176.reuse, R140, R20 ;  /* 0x0000008cb014723c */ /* 0x040ff00000041814 */
[C---:B------:R-:W-:Y:S01]  /*5a20*/  HMMA.16816.F32.BF16 R24, R176.reuse, R142, R24 ;  /* 0x0000008eb018723c */ /* 0x040fe20000041818 */
[----:B------:R-:W2:Y:S07]  /*5a30*/  LDSM.16.M88.4 R140, [R205+0x9000] ;  /* 0x00900000cd8c783b */ /* 0x000eae0000000200 */
[C---:B------:R-:W-:Y:S08]  /*5a40*/  HMMA.16816.F32.BF16 R28, R176.reuse, R144, R28 ;  /* 0x00000090b01c723c */ /* 0x040ff0000004181c */
[----:B------:R-:W-:Y:S01]  /*5a50*/  HMMA.16816.F32.BF16 R32, R176, R146, R32 ;  /* 0x00000092b020723c */ /* 0x000fe20000041820 */
[----:B------:R-:W1:Y:S06]  /*5a60*/  LDSM.16.M88.4 R144, [R205+0x9800] ;  /* 0x00980000cd90783b */ /* 0x000e6c0000000200 */
[----:B------:R-:W1:Y:S01]  /*5a70*/  LDSM.16.M88.4 R176, [R204+0x2000] ;  /* 0x00200000ccb0783b */ /* 0x000e620000000200 */
[C---:B------:R-:W-:Y:S08]  /*5a80*/  HMMA.16816.F32.BF16 R4, R148.reuse, R152, R4 ;  /* 0x000000989404723c */ /* 0x040ff00000041804 */
[C---:B------:R-:W-:Y:S01]  /*5a90*/  HMMA.16816.F32.BF16 R8, R148.reuse, R154, R8 ;  /* 0x0000009a9408723c */ /* 0x040fe20000041808 */
[----:B------:R-:W-:Y:S07]  /*5aa0*/  LDSM.16.M88.4 R152, [R189] ;  /* 0x00000000bd98783b */ /* 0x000fee0000000200 */
[C---:B---3--:R-:W-:Y:S08]  /*5ab0*/  HMMA.16816.F32.BF16 R12, R148.reuse, R156, R12 ;  /* 0x0000009c940c723c */ /* 0x048ff0000004180c */
[C---:B------:R-:W-:Y:S01]  /*5ac0*/  HMMA.16816.F32.BF16 R16, R148.reuse, R158, R16 ;  /* 0x0000009e9410723c */ /* 0x040fe20000041810 */
[----:B------:R-:W-:Y:S07]  /*5ad0*/  LDSM.16.M88.4 R156, [R188] ;  /* 0x00000000bc9c783b */ /* 0x000fee0000000200 */
[C---:B------:R-:W-:Y:S08]  /*5ae0*/  HMMA.16816.F32.BF16 R20, R148.reuse, R160, R20 ;  /* 0x000000a09414723c */ /* 0x040ff00000041814 */
[C---:B------:R-:W-:Y:S01]  /*5af0*/  HMMA.16816.F32.BF16 R24, R148.reuse, R162, R24 ;  /* 0x000000a29418723c */ /* 0x040fe20000041818 */
[----:B------:R-:W-:Y:S07]  /*5b00*/  LDSM.16.M88.4 R160, [R202+0x2000] ;  /* 0x00200000caa0783b */ /* 0x000fee0000000200 */
[C---:B------:R-:W-:Y:S08]  /*5b10*/  HMMA.16816.F32.BF16 R28, R148.reuse, R164, R28 ;  /* 0x000000a4941c723c */ /* 0x040ff0000004181c */
[----:B------:R-:W-:Y:S01]  /*5b20*/  HMMA.16816.F32.BF16 R32, R148, R166, R32 ;  /* 0x000000a69420723c */ /* 0x000fe20000041820 */
[----:B------:R-:W3:Y:S06]  /*5b30*/  LDSM.16.M88.4 R148, [R190] ;  /* 0x00000000be94783b */ /* 0x000eec0000000200 */
[----:B------:R-:W3:Y:S01]  /*5b40*/  LDSM.16.M88.4 R164, [R199+0x8000] ;  /* 0x00800000c7a4783b */ /* 0x000ee20000000200 */
[C---:B-----5:R-:W-:Y:S08]  /*5b50*/  HMMA.16816.F32.BF16 R4, R168.reuse, R172, R4 ;  /* 0x000000aca804723c */ /* 0x060ff00000041804 */
[C---:B------:R-:W-:Y:S01]  /*5b60*/  HMMA.16816.F32.BF16 R8, R168.reuse, R174, R8 ;  /* 0x000000aea808723c */ /* 0x040fe20000041808 */
[----:B------:R-:W-:Y:S07]  /*5b70*/  LDSM.16.M88.4 R172, [R192+0x2000] ;  /* 0x00200000c0ac783b */ /* 0x000fee0000000200 */
[C---:B-1----:R-:W-:Y:S08]  /*5b80*/  HMMA.16816.F32.BF16 R12, R168.reuse, R136, R12 ;  /* 0x00000088a80c723c */ /* 0x042ff0000004180c */
[C---:B------:R-:W-:Y:S01]  /*5b90*/  HMMA.16816.F32.BF16 R16, R168.reuse, R138, R16 ;  /* 0x0000008aa810723c */ /* 0x040fe20000041810 */
[----:B------:R-:W1:Y:S07]  /*5ba0*/  LDSM.16.M88.4 R136, [R199+0x8800] ;  /* 0x00880000c788783b */ /* 0x000e6e0000000200 */
[C---:B--2---:R-:W-:Y:S08]  /*5bb0*/  HMMA.16816.F32.BF16 R20, R168.reuse, R140, R20 ;  /* 0x0000008ca814723c */ /* 0x044ff00000041814 */
[C---:B------:R-:W-:Y:S01]  /*5bc0*/  HMMA.16816.F32.BF16 R24, R168.reuse, R142, R24 ;  /* 0x0000008ea818723c */ /* 0x040fe20000041818 */
[----:B------:R-:W2:Y:S07]  /*5bd0*/  LDSM.16.M88.4 R140, [R199+0x9000] ;  /* 0x00900000c78c783b */ /* 0x000eae0000000200 */
[C---:B------:R-:W-:Y:S08]  /*5be0*/  HMMA.16816.F32.BF16 R28, R168.reuse, R144, R28 ;  /* 0x00000090a81c723c */ /* 0x040ff0000004181c */
[----:B------:R-:W-:Y:S01]  /*5bf0*/  HMMA.16816.F32.BF16 R32, R168, R146, R32 ;  /* 0x00000092a820723c */ /* 0x000fe20000041820 */
[----:B------:R-:W5:Y:S06]  /*5c00*/  LDSM.16.M88.4 R144, [R199+0x9800] ;  /* 0x00980000c790783b */ /* 0x000f6c0000000200 */
[----:B------:R-:W1:Y:S01]  /*5c10*/  LDSM.16.M88.4 R168, [R201+0x2000] ;  /* 0x00200000c9a8783b */ /* 0x000e620000000200 */
[C---:B------:R-:W-:Y:S08]  /*5c20*/  HMMA.16816.F32.BF16 R4, R176.reuse, R180, R4 ;  /* 0x000000b4b004723c */ /* 0x040ff00000041804 */
[C---:B------:R-:W-:Y:S01]  /*5c30*/  HMMA.16816.F32.BF16 R8, R176.reuse, R182, R8 ;  /* 0x000000b6b008723c */ /* 0x040fe20000041808 */
[----:B------:R-:W-:Y:S07]  /*5c40*/  LDSM.16.M88.4 R180, [R205+0xa000] ;  /* 0x00a00000cdb4783b */ /* 0x000fee0000000200 */
[C---:B---3--:R-:W-:Y:S08]  /*5c50*/  HMMA.16816.F32.BF16 R12, R176.reuse, R148, R12 ;  /* 0x00000094b00c723c */ /* 0x048ff0000004180c */
[C---:B------:R-:W-:Y:S01]  /*5c60*/  HMMA.16816.F32.BF16 R16, R176.reuse, R150, R16 ;  /* 0x00000096b010723c */ /* 0x040fe20000041810 */
[----:B------:R-:W3:Y:S07]  /*5c70*/  LDSM.16.M88.4 R148, [R192+0x2800] ;  /* 0x00280000c094783b */ /* 0x000eee0000000200 */
[C---:B------:R-:W-:Y:S08]  /*5c80*/  HMMA.16816.F32.BF16 R20, R176.reuse, R152, R20 ;  /* 0x00000098b014723c */ /* 0x040ff00000041814 */
[C---:B------:R-:W-:Y:S01]  /*5c90*/  HMMA.16816.F32.BF16 R24, R176.reuse, R154, R24 ;  /* 0x0000009ab018723c */ /* 0x040fe20000041818 */
[----:B------:R-:W2:Y:S07]  /*5ca0*/  LDSM.16.M88.4 R152, [R192+0x3000] ;  /* 0x00300000c098783b */ /* 0x000eae0000000200 */
[C---:B------:R-:W-:Y:S08]  /*5cb0*/  HMMA.16816.F32.BF16 R28, R176.reuse, R156, R28 ;  /* 0x0000009cb01c723c */ /* 0x040ff0000004181c */
[----:B------:R-:W-:Y:S01]  /*5cc0*/  HMMA.16816.F32.BF16 R32, R176, R158, R32 ;  /* 0x0000009eb020723c */ /* 0x000fe20000041820 */
[----:B------:R-:W3:Y:S06]  /*5cd0*/  LDSM.16.M88.4 R156, [R192+0x3800] ;  /* 0x00380000c09c783b */ /* 0x000eec0000000200 */
[----:B------:R-:W3:Y:S01]  /*5ce0*/  LDSM.16.M88.4 R176, [R206+0x4000] ;  /* 0x00400000ceb0783b */ /* 0x000ee20000000200 */
[C---:B------:R-:W-:Y:S08]  /*5cf0*/  HMMA.16816.F32.BF16 R4, R160.reuse, R164, R4 ;  /* 0x000000a4a004723c */ /* 0x040ff00000041804 */
[C---:B------:R-:W-:Y:S01]  /*5d00*/  HMMA.16816.F32.BF16 R8, R160.reuse, R166, R8 ;  /* 0x000000a6a008723c */ /* 0x040fe20000041808 */
[----:B------:R-:W-:Y:S07]  /*5d10*/  LDSM.16.M88.4 R164, [R187] ;  /* 0x00000000bba4783b */ /* 0x000fee0000000200 */
[C---:B-1----:R-:W-:Y:S08]  /*5d20*/  HMMA.16816.F32.BF16 R12, R160.reuse, R136, R12 ;  /* 0x00000088a00c723c */ /* 0x042ff0000004180c */
[C---:B------:R-:W-:Y:S01]  /*5d30*/  HMMA.16816.F32.BF16 R16, R160.reuse, R138, R16 ;  /* 0x0000008aa010723c */ /* 0x040fe20000041810 */
[----:B------:R-:W1:Y:S07]  /*5d40*/  LDSM.16.M88.4 R136, [R205+0xa800] ;  /* 0x00a80000cd88783b */ /* 0x000e6e0000000200 */
[C---:B--2---:R-:W-:Y:S08]  /*5d50*/  HMMA.16816.F32.BF16 R20, R160.reuse, R140, R20 ;  /* 0x0000008ca014723c */ /* 0x044ff00000041814 */
[C---:B------:R-:W-:Y:S01]  /*5d60*/  HMMA.16816.F32.BF16 R24, R160.reuse, R142, R24 ;  /* 0x0000008ea018723c */ /* 0x040fe20000041818 */
[----:B------:R-:W2:Y:S07]  /*5d70*/  LDSM.16.M88.4 R140, [R205+0xb000] ;  /* 0x00b00000cd8c783b */ /* 0x000eae0000000200 */
[C---:B-----5:R-:W-:Y:S08]  /*5d80*/  HMMA.16816.F32.BF16 R28, R160.reuse, R144, R28 ;  /* 0x00000090a01c723c */ /* 0x060ff0000004181c */
        /* <DEDUP_REMOVED lines=8> */
[----:B------:R-:W3:Y:S07]  /*5e10*/  LDSM.16.M88.4 R148, [R186] ;  /* 0x00000000ba94783b */ /* 0x000eee0000000200 */
[C---:B------:R-:W-:Y:S08]  /*5e20*/  HMMA.16816.F32.BF16 R20, R168.reuse, R152, R20 ;  /* 0x00000098a814723c */ /* 0x040ff00000041814 */
[C---:B------:R-:W-:Y:S01]  /*5e30*/  HMMA.16816.F32.BF16 R24, R168.reuse, R154, R24 ;  /* 0x0000009aa818723c */ /* 0x040fe20000041818 */
[----:B------:R-:W2:Y:S07]  /*5e40*/  LDSM.16.M88.4 R152, [R185] ;  /* 0x00000000b998783b */ /* 0x000eae0000000200 */
[C---:B------:R-:W-:Y:S08]  /*5e50*/  HMMA.16816.F32.BF16 R28, R168.reuse, R156, R28 ;  /* 0x0000009ca81c723c */ /* 0x040ff0000004181c */
[----:B------:R-:W-:Y:S01]  /*5e60*/  HMMA.16816.F32.BF16 R32, R168, R158, R32 ;  /* 0x0000009ea820723c */ /* 0x000fe20000041820 */
[----:B------:R-:W3:Y:S06]  /*5e70*/  LDSM.16.M88.4 R156, [R184] ;  /* 0x00000000b89c783b */ /* 0x000eec0000000200 */
[----:B------:R-:W3:Y:S01]  /*5e80*/  LDSM.16.M88.4 R168, [R202+0x4000] ;  /* 0x00400000caa8783b */ /* 0x000ee20000000200 */
[C---:B------:R-:W-:Y:S08]  /*5e90*/  HMMA.16816.F32.BF16 R4, R176.reuse, R180, R4 ;  /* 0x000000b4b004723c */ /* 0x040ff00000041804 */
        /* <DEDUP_REMOVED lines=13> */
[C---:B------:R-:W-:Y:S08]  /*5f70*/  HMMA.16816.F32.BF16 R8, R160.reuse, R166, R8 ;  /* 0x000000a6a008723c */ /* 0x040ff00000041808 */
[C---:B---3--:R-:W-:Y:S08]  /*5f80*/  HMMA.16816.F32.BF16 R12, R160.reuse, R148, R12 ;  /* 0x00000094a00c723c */ /* 0x048ff0000004180c */
        /* <DEDUP_REMOVED lines=10> */
[C---:B--2---:R-:W-:Y:S08]  /*6030*/  HMMA.16816.F32.BF16 R20, R168.reuse, R140, R20 ;  /* 0x0000008ca814723c */ /* 0x044ff00000041814 */
[C---:B------:R-:W-:Y:S01]  /*6040*/  HMMA.16816.F32.BF16 R24, R168.reuse, R142, R24 ;  /* 0x0000008ea818723c */ /* 0x040fe20000041818 */
[----:B------:R-:W2:Y:S07]  /*6050*/  LDSM.16.M88.4 R140, [R192+0x5000] ;  /* 0x00500000c08c783b */ /* 0x000eae0000000200 */
[C---:B-----5:R-:W-:Y:S08]  /*6060*/  HMMA.16816.F32.BF16 R28, R168.reuse, R144, R28 ;  /* 0x00000090a81c723c */ /* 0x060ff0000004181c */
        /* <DEDUP_REMOVED lines=21> */
[----:B------:R-:W-:Y:S02]  /*61c0*/  FMUL.FTZ R245, R14, c[0x0][0x2ec] ;  /* 0x0000bb000ef57a20 */ /* 0x000fe40000410000 */
[----:B------:R-:W-:Y:S02]  /*61d0*/  FMUL.FTZ R243, R15, c[0x0][0x2ec] ;  /* 0x0000bb000ff37a20 */ /* 0x000fe40000410000 */
[----:B------:R-:W-:Y:S01]  /*61e0*/  FMUL.FTZ R242, R16, c[0x0][0x2ec] ;  /* 0x0000bb0010f27a20 */ /* 0x000fe20000410000 */
[C---:B-1----:R-:W-:Y:S02]  /*61f0*/  HMMA.16816.F32.BF16 R28, R176.reuse, R136, R28 ;  /* 0x00000088b01c723c */ /* 0x042fe4000004181c */
[----:B------:R-:W1:Y:S01]  /*6200*/  MUFU.TANH R247, R247 ;  /* 0x000000f700f77308 */ /* 0x000e620000002400 */
[----:B------:R-:W-:Y:S02]  /*6210*/  FMUL.FTZ R240, R17, c[0x0][0x2ec] ;  /* 0x0000bb0011f07a20 */ /* 0x000fe40000410000 */
[----:B------:R-:W-:Y:S02]  /*6220*/  FMUL.FTZ R241, R18, c[0x0][0x2ec] ;  /* 0x0000bb0012f17a20 */ /* 0x000fe40000410000 */
[----:B------:R-:W-:Y:S01]  /*6230*/  FMUL.FTZ R239, R19, c[0x0][0x2ec] ;  /* 0x0000bb0013ef7a20 */ /* 0x000fe20000410000 */
[----:B------:R-:W-:Y:S04]  /*6240*/  HMMA.16816.F32.BF16 R32, R176, R138, R32 ;  /* 0x0000008ab020723c */ /* 0x000fe80000041820 */
[----:B------:R-:W1:Y:S01]  /*6250*/  MUFU.TANH R248, R248 ;  /* 0x000000f800f87308 */ /* 0x000e620000002400 */
        /* <DEDUP_REMOVED lines=18> */
[----:B----4-:R-:W-:Y:S02]  /*6380*/  FMUL.FTZ R3, R9, c[0x0][0x2ec] ;  /* 0x0000bb0009037a20 */ /* 0x010fe40000410000 */
[----:B------:R-:W-:Y:S02]  /*6390*/  FMUL.FTZ R2, R10, c[0x0][0x2ec] ;  /* 0x0000bb000a027a20 */ /* 0x000fe40000410000 */
[----:B------:R-:W-:Y:S03]  /*63a0*/  FMUL.FTZ R35, R35, c[0x0][0x2ec] ;  /* 0x0000bb0023237a20 */ /* 0x000fe60000410000 */
[----:B------:R4:W1:Y:S10]  /*63b0*/  MUFU.TANH R182, R3 ;  /* 0x0000000300b67308 */ /* 0x0008740000002400 */
        /* <DEDUP_REMOVED lines=24> */
[----:B--23--:R-:W-:Y:S02]  /*6540*/  ULDC UR7, c[0x0][0x198] ;  /* 0x0000660000077ab9 */ /* 0x00cfe40000000800 */
[----:B------:R-:W-:Y:S04]  /*6550*/  ULEA UR6, -UR7, URZ, 0x6 ;  /* 0x0000003f07067291 */ /* 0x000fe8000f8e313f */
[----:B------:R-:W-:Y:S02]  /*6560*/  USHF.R.S32.HI UR5, URZ, 0x1f, UR6 ;  /* 0x0000001f3f057899 */ /* 0x000fe40008011406 */
[----:B------:R-:W-:Y:S04]  /*6570*/  MOV R6, UR6 ;  /* 0x0000000600067c02 */ /* 0x000fe80008000f00 */
[----:B----4-:R-:W-:Y:S01]  /*6580*/  MOV R3, UR5 ;  /* 0x0000000500037c02 */ /* 0x010fe20008000f00 */
[----:B------:R-:W-:-:S05]  /*6590*/  @!P0 BRA `(.L_x_3553) ;  /* 0x000003b000008947 */ /* 0x000fca0003800000 */
[----:B------:R-:W-:Y:S04]  /*65a0*/  IABS R2, c[0x0][0x2d0] ;  /* 0x0000b40000027a13 */ /* 0x000fe80000000000 */
[----:B------:R-:W2:Y:S10]  /*65b0*/  I2F.RP R7, R2 ;  /* 0x0000000200077306 */ /* 0x000eb40000209400 */
[----:B--2---:R-:W2:Y:S02]  /*65c0*/  MUFU.RCP R3, R7 ;  /* 0x0000000700037308 */ /* 0x004ea40000001000 */
[----:B--2---:R-:W-:Y:S01]  /*65d0*/  IADD3 R10, R3, 0xffffffe, RZ ;  /* 0x0ffffffe030a7810 */ /* 0x004fe20007ffe0ff */
[----:B------:R-:W-:Y:S07]  /*65e0*/  IMAD.SHL.U32 R3, R222, 0x40, RZ ;  /* 0x00000040de037824 */ /* 0x000fee00078e00ff */
[----:B------:R-:W2:Y:S01]  /*65f0*/  F2I.FTZ.U32.TRUNC.NTZ R11, R10 ;  /* 0x0000000a000b7305 */ /* 0x000ea2000021f000 */
[----:B------:R-:W-:Y:S02]  /*6600*/  IADD3 R9, R3, -0x40, RZ ;  /* 0xffffffc003097810 */ /* 0x000fe40007ffe0ff */
[----:B------:R-:W-:Y:S02]  /*6610*/  IABS R6, R3 ;  /* 0x0000000300067213 */ /* 0x000fe40000000000 */
[----:B------:R-:W-:Y:S02]  /*6620*/  IABS R4, R9 ;  /* 0x0000000900047213 */ /* 0x000fe40000000000 */
[----:B------:R-:W-:Y:S02]  /*6630*/  LOP3.LUT R9, R9, c[0x0][0x2d0], RZ, 0x3c, !PT ;  /* 0x0000b40009097a12 */ /* 0x000fe400078e3cff */
[----:B------:R-:W-:Y:S02]  /*6640*/  LOP3.LUT R3, R3, c[0x0][0x2d0], RZ, 0x3c, !PT ;  /* 0x0000b40003037a12 */ /* 0x000fe400078e3cff */
[----:B------:R-:W-:Y:S02]  /*6650*/  ISETP.GE.AND P1, PT, R9, RZ, PT ;  /* 0x000000ff0900720c */ /* 0x000fe40003f26270 */
[----:B------:R-:W-:Y:S02]  /*6660*/  ISETP.GE.AND P3, PT, R3, RZ, PT ;  /* 0x000000ff0300720c */ /* 0x000fe40003f66270 */
[----:B------:R-:W-:Y:S01]  /*6670*/  LOP3.LUT R3, RZ, c[0x0][0x2d0], RZ, 0x33, !PT ;  /* 0x0000b400ff037a12 */ /* 0x000fe200078e33ff */
[--C-:B--2---:R-:W-:Y:S02]  /*6680*/  IMAD.MOV R5, RZ, RZ, -R11.reuse ;  /* 0x000000ffff057224 */ /* 0x104fe400078e0a0b */
        /* <DEDUP_REMOVED lines=17> */
[----:B------:R-:W-:Y:S09]  /*67a0*/  ISETP.NE.AND P2, PT, RZ, c[0x0][0x2d0], PT ;  /* 0x0000b400ff007a0c */ /* 0x000ff20003f45270 */
        /* <DEDUP_REMOVED lines=9> */
[-C--:B------:R-:W-:Y:S02]  /*6840*/  LEA.HI.X.SX32 R15, R7, R217.reuse, 0x2, P2 ;  /* 0x000000d9070f7211 */ /* 0x080fe400010f16ff */
[----:B------:R-:W-:Y:S01]  /*6850*/  LEA.HI.X.SX32 R13, R3, R217, 0x2, P1 ;  /* 0x000000d9030d7211 */ /* 0x000fe200008f16ff */
[----:B------:R-:W-:Y:S02]  /*6860*/  IMAD.MOV.U32 R3, RZ, RZ, 0x40 ;  /* 0x00000040ff037424 */ /* 0x000fe400078e00ff */
[----:B------:R-:W2:Y:S02]  /*6870*/  LDG.E R4, [R14.64] ;  /* 0x0000000c0e047981 */ /* 0x000ea4000c1e1900 */
[----:B------:R-:W-:Y:S02]  /*6880*/  IMAD R3, R2, c[0x0][0x2d0], -R3 ;  /* 0x0000b40002037a24 */ /* 0x000fe400078e0a03 */
[----:B------:R-:W2:Y:S02]  /*6890*/  LDG.E R5, [R12.64] ;  /* 0x0000000c0c057981 */ /* 0x000ea4000c1e1900 */
        /* <DEDUP_REMOVED lines=11> */
.L_x_3553:
        /* <DEDUP_REMOVED lines=26> */
.L_x_3552:
[----:B--23--:R-:W-:Y:S01]  /*6af0*/  FMNMX.FTZ R11, R252, R135, !PT ;  /* 0x00000087fc0b7209 */ /* 0x00cfe20007810000 */
[----:B------:R-:W-:Y:S01]  /*6b00*/  LDSM.16.MT88.4 R12, [R200+0xc000] ;  /* 0x00c00000c80c783b */ /* 0x000fe20000004200 */
[----:B----4-:R-:W-:Y:S02]  /*6b10*/  FMNMX.FTZ R2, R249, R0, !PT ;  /* 0x00000000f9027209 */ /* 0x010fe40007810000 */
        /* <DEDUP_REMOVED lines=39> */
[----:B------:R-:W-:Y:S08]  /*6d90*/  LDSM.16.MT88.4 R160, [R196+0xf800] ;  /* 0x00f80000c4a0783b */ /* 0x000ff00000004200 */
[----:B------:R-:W-:Y:S01]  /*6da0*/  LDSM.16.MT88.4 R164, [R200+0x11800] ;  /* 0x01180000c8a4783b */ /* 0x000fe20000004200 */
[----:B-1----:R-:W-:Y:S02]  /*6db0*/  FMNMX.FTZ R9, R5, R6, !PT ;  /* 0x0000000605097209 */ /* 0x002fe40007810000 */
[----:B--2---:R-:W-:Y:S05]  /*6dc0*/  FMNMX.FTZ R4, R7, R2, !PT ;  /* 0x0000000207047209 */ /* 0x004fea0007810000 */
[----:B------:R-:W1:Y:S08]  /*6dd0*/  SHFL.BFLY PT, R132, R9, 0x1, 0x1f ;  /* 0x0c201f0009847f89 */ /* 0x000e7000000e0000 */
        /* <DEDUP_REMOVED lines=21> */
[--C-:B------:R-:W-:Y:S02]  /*6f30*/  FFMA.FTZ R172, R182, c[0x0][0x23c], -R145.reuse ;  /* 0x00008f00b6ac7a23 */ /* 0x100fe40000010891 */
        /* <DEDUP_REMOVED lines=197> */
[----:B------:R-:W-:Y:S02]  /*7b90*/  FFMA.FTZ R171, R0, R223, R171 ;  /* 0x000000df00ab7223 */ /* 0x000fe400000100ab */
[C---:B------:R-:W-:Y:S04]  /*7ba0*/  HMMA.16816.F32.BF16 R12, R100.reuse, R116, R12 ;  /* 0x00000074640c723c */ /* 0x040fe8000004180c */
[----:B------:R5:W-:Y:S01]  /*7bb0*/  MUFU.EX2 R133, R144 ;  /* 0x0000009000857308 */ /* 0x000be20000000800 */
[----:B------:R-:W-:Y:S02]  /*7bc0*/  FADD.FTZ R174, R174, R175 ;  /* 0x000000afaeae7221 */ /* 0x000fe40000010000 */
[----:B------:R-:W-:Y:S01]  /*7bd0*/  FADD.FTZ R170, R170, R171 ;  /* 0x000000abaaaa7221 */ /* 0x000fe20000010000 */
[C---:B------:R-:W-:Y:S01]  /*7be0*/  HMMA.16816.F32.BF16 R16, R100.reuse, R118, R16 ;  /* 0x000000766410723c */ /* 0x040fe20000041810 */
[----:B------:R-:W-:Y:S03]  /*7bf0*/  LDSM.16.MT88.4 R116, [R197+0x10800] ;  /* 0x01080000c574783b */ /* 0x000fe60000004200 */
[----:B------:R-:W-:Y:S02]  /*7c00*/  FADD.FTZ R173, R173, R174 ;  /* 0x000000aeadad7221 */ /* 0x000fe40000010000 */
        /* <DEDUP_REMOVED lines=128> */
[----:B------:R-:W-:Y:S01]  /*8410*/  FADD.FTZ R229, R229, R0 ;  /* 0x00000000e5e57221 */ /* 0x000fe20000010000 */
[----:B------:R-:W-:Y:S03]  /*8420*/  IADD3 R0, R222, -0x1, RZ ;  /* 0xffffffffde007810 */ /* 0x000fe60007ffe0ff */
[----:B------:R-:W-:Y:S01]  /*8430*/  FADD.FTZ R229, R230, R229 ;  /* 0x000000e5e6e57221 */ /* 0x000fe20000010000 */
[----:B------:R-:W-:Y:S02]  /*8440*/  MOV R222, R0 ;  /* 0x0000000000de7202 */ /* 0x000fe40000000f00 */
[----:B------:R-:W-:Y:S01]  /*8450*/  MOV R0, R3 ;  /* 0x0000000300007202 */ /* 0x000fe20000000f00 */
[----:B------:R-:W-:Y:S04]  /*8460*/  FADD.FTZ R134, R134, R229 ;  /* 0x000000e586867221 */ /* 0x000fe80000010000 */
[----:B------:R-:W-:Y:S01]  /*8470*/  FADD.FTZ R223, R133, R134 ;  /* 0x0000008685df7221 */ /* 0x000fe20000010000 */
[----:B------:R-:W-:-:S05]  /*8480*/  @P1 BRA `(.L_x_3554) ;  /* 0xffffcd3000001947 */ /* 0x000fca000383ffff */
.L_x_3550:
        /* <DEDUP_REMOVED lines=303> */
.L_x_3556:
[----:B---3--:R-:W-:Y:S05]  /*9780*/  BSYNC B0 ;  /* 0x0000000000007941 */ /* 0x008fea0003800000 */
.L_x_3555:
        /* <DEDUP_REMOVED lines=27> */
.L_x_3558:
[----:B------:R-:W-:Y:S05]  /*9940*/  BSYNC B0 ;  /* 0x0000000000007941 */ /* 0x000fea0003800000 */
.L_x_3557:
        /* <DEDUP_REMOVED lines=17> */
.L_x_3560:
[----:B------:R-:W-:Y:S05]  /*9a60*/  BSYNC B0 ;  /* 0x0000000000007941 */ /* 0x000fea0003800000 */
.L_x_3559:
        /* <DEDUP_REMOVED lines=17> */
.L_x_3562:
[----:B------:R-:W-:Y:S05]  /*9b80*/  BSYNC B0 ;  /* 0x0000000000007941 */ /* 0x000fea0003800000 */
.L_x_3561:
        /* <DEDUP_REMOVED lines=16> */
.L_x_3563:
        /* <DEDUP_REMOVED lines=15> */
.L_x_7853:


//--------------------- .text._ZN5flash24flash_fwd_splitkv_kernelI23Flash_fwd_kernel_traitsILi192ELi64ELi64ELi4ELb0ELb0EN7cutlass10bfloat16_tE19Flash_kernel_traitsILi192ELi64ELi64ELi4ES3_EELb0ELb0ELb1ELb0ELb0ELb0ELb0ELb0EEEvNS_16Flash_fwd_paramsE --------------------------
	.section	.text._ZN5flash24flash_fwd_splitkv_kernelI23Flash_fwd_kernel_traitsILi192ELi64ELi64ELi4ELb0ELb0EN7cutlass10bfloat16_tE19Flash_kernel_traitsILi192ELi64ELi64ELi4ES3_EELb0ELb0ELb1ELb0ELb0ELb0ELb0ELb0EEEvNS_16Flash_fwd_paramsE,"ax",@progbits
	.sectioninfo	@"SHI_REGISTERS=242"
	.align	128
        .global         _ZN5flash24flash_fwd_splitkv_kernelI23Flash_fwd_kernel_traitsILi192ELi64ELi64ELi4ELb0ELb0EN7cutlass10bfloat16_tE19Flash_kernel_traitsILi192ELi64ELi64ELi4ES3_EELb0ELb0ELb1ELb0ELb0ELb0ELb0ELb0EEEvNS_16Flash_fwd_paramsE
        .type           _ZN5flash24flash_fwd_splitkv_kernelI23Flash_fwd_kernel_traitsILi192ELi64ELi64ELi4ELb0ELb0EN7cutlass10bfloat16_tE19Flash_kernel_traitsILi192ELi64ELi64ELi4ES3_EELb0ELb0ELb1ELb0ELb0ELb0ELb0ELb0EEEvNS_16Flash_fwd_paramsE,@function
        .size           _ZN5flash24flash_fwd_splitkv_kernelI23Flash_fwd_kernel_traitsILi192ELi64ELi64ELi4ELb0ELb0EN7cutlass10bfloat16_tE19Flash_kernel_traitsILi192ELi64ELi64ELi4ES3_EELb0ELb0ELb1ELb0ELb0ELb0ELb0ELb0EEEvNS_16Flash_fwd_paramsE,(.L_x_7854 - _ZN5flash24flash_fwd_splitkv_kernelI23Flash_fwd_kernel_traitsILi192ELi64ELi64ELi4ELb0ELb0EN7cutlass10bfloat16_tE19Flash_kernel_traitsILi192ELi64ELi64ELi4ES3_EELb0ELb0ELb1ELb0ELb0ELb0ELb0ELb0EEEvNS_16Flash_fwd_paramsE)
        .other          _ZN5flash24flash_fwd_splitkv_kernelI23Flash_fwd_kernel_traitsILi192ELi64ELi64ELi4ELb0ELb0EN7cutlass10bfloat16_tE19Flash_kernel_traitsILi192ELi64ELi64ELi4ES3_EELb0ELb0ELb1ELb0ELb0ELb0ELb0ELb0EEEvNS_16Flash_fwd_paramsE,@"STO_CUDA_ENTRY STV_DEFAULT"
_ZN5flash24flash_fwd_splitkv_kernelI23Flash_fwd_kernel_traitsILi192ELi64ELi64ELi4ELb0ELb0EN7cutlass10bfloat16_tE19Flash_kernel_traitsILi192ELi64ELi64ELi4ES3_EELb0ELb0ELb1ELb0ELb0ELb0ELb0ELb0EEEvNS_16Flash_fwd_paramsE:
.text._ZN5flash24flash_fwd_splitkv_kernelI23Flash_fwd_kernel_traitsILi192ELi64ELi64ELi4ELb0ELb0EN7cutlass10bfloat16_tE19Flash_kernel_traitsILi192ELi64ELi64ELi4ES3_EELb0ELb0ELb1ELb0ELb0ELb0ELb0ELb0EEEvNS_16Flash_fwd_paramsE:
        /* <DEDUP_REMOVED lines=34> */
.L_x_3564:
[----:B-1-34-:R-:W-:Y:S02]  /*0220*/  MOV R0, c[0x0][0x218] ;  /* 0x0000860000007a02 */ /* 0x01afe40000000f00 */
.L_x_3565:
        /* <DEDUP_REMOVED lines=43> */
[----:B------:R-:W-:-:S04]  /*04e0*/  IMAD.WIDE.U32 R10, R88, c[0x0][0x1e8], R2 ;  /* 0x00007a00580a7a25 */ /* 0x000fc800078e0002 */
[----:B------:R-:W-:Y:S02]  /*04f0*/  @P0 IMAD R7, R208, c[0x0][0x1ec], R7 ;  /* 0x00007b00d0070a24 */ /* 0x000fe400078e0207 */
[----:B------:R-:W-:Y:S01]  /*0500*/  @!P0 IMAD.IADD R7, R15, 0x1, R4 ;  /* 0x000000010f078824 */ /* 0x000fe200078e0204 */
[----:B------:R-:W-:Y:S01]  /*0510*/  IADD3 R6, P0, R6, R10, RZ ;  /* 0x0000000a06067210 */ /* 0x000fe20007f1e0ff */
[----:B------:R-:W-:Y:S02]  /*0520*/  IMAD R4, R88, c[0x0][0x1ec], R9 ;  /* 0x00007b0058047a24 */ /* 0x000fe400078e0209 */
[----:B------:R-:W-:Y:S02]  /*0530*/  IMAD R5, R5, c[0x0][0x1f0], RZ ;  /* 0x00007c0005057a24 */ /* 0x000fe400078e02ff */
[----:B------:R-:W-:Y:S01]  /*0540*/  IMAD R9, R13, c[0x0][0x1c0], R22 ;  /* 0x000070000d097a24 */ /* 0x000fe200078e0216 */
[----:B------:R-:W-:Y:S01]  /*0550*/  IADD3.X R7, R7, R11, R4, P0, !PT ;  /* 0x0000000b07077210 */ /* 0x000fe200007fe404 */
[----:B------:R-:W-:Y:S01]  /*0560*/  IMAD R13, R22, c[0x0][0x1f4], R5 ;  /* 0x00007d00160d7a24 */ /* 0x000fe200078e0205 */
[----:B------:R-:W-:Y:S01]  /*0570*/  ISETP.GE.AND P0, PT, R0, R207, PT ;  /* 0x000000cf0000720c */ /* 0x000fe20003f06270 */
[----:B------:R-:W-:Y:S01]  /*0580*/  IMAD R88, R9, c[0x0][0x214], R88 ;  /* 0x0000850009587a24 */ /* 0x000fe200078e0258 */
[----:B------:R-:W-:Y:S01]  /*0590*/  SHF.R.S32.HI R5, RZ, 0x1f, R0 ;  /* 0x0000001fff057819 */ /* 0x000fe20000011400 */
[----:B------:R-:W-:Y:S01]  /*05a0*/  IMAD.WIDE.U32 R22, R22, c[0x0][0x1f0], R6 ;  /* 0x00007c0016167a25 */ /* 0x000fe200078e0006 */
[----:B------:R-:W-:-:S02]  /*05b0*/  IADD3 R9, R2, 0x40, RZ ;  /* 0x0000004002097810 */ /* 0x000fc40007ffe0ff */
[----:B------:R-:W-:Y:S01]  /*05c0*/  IADD3 R7, R2, 0x80, RZ ;  /* 0x0000008002077810 */ /* 0x000fe20007ffe0ff */
[----:B------:R-:W-:-:S06]  /*05d0*/  IMAD.IADD R13, R23, 0x1, R13 ;  /* 0x00000001170d7824 */ /* 0x000fcc00078e020d */
        /* <DEDUP_REMOVED lines=14> */
.L_x_3568:
[----:B------:R-:W-:Y:S05]  /*06c0*/  BSYNC B0 ;  /* 0x0000000000007941 */ /* 0x000fea0003800000 */
.L_x_3567:
        /* <DEDUP_REMOVED lines=20> */
.L_x_3570:
[----:B------:R-:W-:Y:S05]  /*0810*/  BSYNC B0 ;  /* 0x0000000000007941 */ /* 0x000fea0003800000 */
.L_x_3569:
[----:B------:R-:W-:Y:S01]  /*0820*/  IADD3 R8, R0, 0x20, RZ ;  /* 0x0000002000087810 */ /* 0x000fe20007ffe0ff */
        /* <DEDUP_REMOVED lines=19> */
.L_x_3572:
[----:B------:R-:W-:Y:S05]  /*0960*/  BSYNC B0 ;  /* 0x0000000000007941 */ /* 0x000fea0003800000 */
.L_x_3571:
        /* <DEDUP_REMOVED lines=19> */
.L_x_3574:
[----:B------:R-:W-:Y:S05]  /*0aa0*/  BSYNC B0 ;  /* 0x0000000000007941 */ /* 0x000fea0003800000 */
.L_x_3573:
        /* <DEDUP_REMOVED lines=19> */
.L_x_3566:
        /* <DEDUP_REMOVED lines=30> */
[----:B------:R-:W-:-:S06]  /*0dc0*/  IMAD.HI.U32 R3, R5, R3, R4 ;  /* 0x0000000305037227 */ /* 0x000fcc00078e0004 */
[----:B------:R-:W-:-:S05]  /*0dd0*/  IMAD.HI.U32 R3, R3, R2, RZ ;  /* 0x0000000203037227 */ /* 0x000fca00078e00ff */
[----:B------:R-:W-:-:S05]  /*0de0*/  IADD3 R0, -R3, RZ, RZ ;  /* 0x000000ff03007210 */ /* 0x000fca0007ffe1ff */
[----:B------:R-:W-:-:S05]  /*0df0*/  IMAD R0, R85, R0, R2 ;  /* 0x0000000055007224 */ /* 0x000fca00078e0202 */
[----:B------:R-:W-:-:S13]  /*0e00*/  ISETP.GT.U32.AND P2, PT, R85, R0, PT ;  /* 0x000000005500720c */ /* 0x000fda0003f44070 */
[----:B------:R-:W-:Y:S01]  /*0e10*/  @!P2 IMAD.IADD R0, R0, 0x1, -R85 ;  /* 0x000000010000a824 */ /* 0x000fe200078e0a55 */
[----:B------:R-:W-:Y:S02]  /*0e20*/  @!P2 IADD3 R3, R3, 0x1, RZ ;  /* 0x000000010303a810 */ /* 0x000fe40007ffe0ff */
[----:B------:R-:W-:Y:S02]  /*0e30*/  ISETP.NE.AND P2, PT, RZ, c[0x0][0x2d0], PT ;  /* 0x0000b400ff007a0c */ /* 0x000fe40003f45270 */
[----:B------:R-:W-:Y:S02]  /*0e40*/  ISETP.GE.U32.AND P3, PT, R0, R85, PT ;  /* 0x000000550000720c */ /* 0x000fe40003f66070 */
[----:B------:R-:W-:-:S04]  /*0e50*/  LOP3.LUT R0, R7, c[0x0][0x2d0], RZ, 0x3c, !PT ;  /* 0x0000b40007007a12 */ /* 0x000fc800078e3cff */
[----:B------:R-:W-:-:S07]  /*0e60*/  ISETP.GE.AND P1, PT, R0, RZ, PT ;  /* 0x000000ff0000720c */ /* 0x000fce0003f26270 */
[----:B------:R-:W-:-:S06]  /*0e70*/  @P3 IADD3 R3, R3, 0x1, RZ ;  /* 0x0000000103033810 */ /* 0x000fcc0007ffe0ff */
[----:B------:R-:W-:Y:S02]  /*0e80*/  @!P1 IADD3 R3, -R3, RZ, RZ ;  /* 0x000000ff03039210 */ /* 0x000fe40007ffe1ff */
[----:B------:R-:W-:-:S05]  /*0e90*/  @!P2 LOP3.LUT R3, RZ, c[0x0][0x2d0], RZ, 0x33, !PT ;  /* 0x0000b400ff03aa12 */ /* 0x000fca00078e33ff */
[----:B------:R-:W-:-:S05]  /*0ea0*/  IMAD.WIDE R10, R3, 0x4, R212 ;  /* 0x00000004030a7825 */ /* 0x000fca00078e02d4 */
[----:B------:R-:W2:Y:S01]  /*0eb0*/  LDG.E R0, [R10.64] ;  /* 0x000000060a007981 */ /* 0x000ea2000c1e1900 */
[----:B------:R-:W-:-:S04]  /*0ec0*/  IABS R2, c[0x0][0x1c8] ;  /* 0x0000720000027a13 */ /* 0x000fc80000000000 */
[----:B------:R-:W1:Y:S08]  /*0ed0*/  I2F.RP R6, R2 ;  /* 0x0000000200067306 */ /* 0x000e700000209400 */
        /* <DEDUP_REMOVED lines=12> */
[----:B------:R-:W-:-:S13]  /*0fa0*/  ISETP.GT.U32.AND P1, PT, R2, R9, PT ;  /* 0x000000090200720c */ /* 0x000fda0003f24070 */
[-C--:B------:R-:W-:Y:S02]  /*0fb0*/  @!P1 IADD3 R9, R9, -R2.reuse, RZ ;  /* 0x8000000209099210 */ /* 0x080fe40007ffe0ff */
[----:B------:R-:W-:Y:S02]  /*0fc0*/  @!P1 IADD3 R5, R5, 0x1, RZ ;  /* 0x0000000105059810 */ /* 0x000fe40007ffe0ff */
[----:B------:R-:W-:Y:S01]  /*0fd0*/  ISETP.GE.U32.AND P2, PT, R9, R2, PT ;  /* 0x000000020900720c */ /* 0x000fe20003f46070 */
[----:B------:R-:W-:Y:S01]  /*0fe0*/  IMAD.MOV R2, RZ, RZ, -R3 ;  /* 0x000000ffff027224 */ /* 0x000fe200078e0a03 */
[----:B------:R-:W-:-:S03]  /*0ff0*/  ISETP.GE.AND P1, PT, R4, RZ, PT ;  /* 0x000000ff0400720c */ /* 0x000fc60003f26270 */
[----:B------:R-:W-:-:S05]  /*1000*/  IMAD R7, R2, c[0x0][0x2d0], R7 ;  /* 0x0000b40002077a24 */ /* 0x000fca00078e0207 */
[----:B------:R-:W-:-:S03]  /*1010*/  SHF.R.S32.HI R3, RZ, 0x1f, R7 ;  /* 0x0000001fff037819 */ /* 0x000fc60000011407 */
[----:B------:R-:W-:Y:S02]  /*1020*/  @P2 IADD3 R5, R5, 0x1, RZ ;  /* 0x0000000105052810 */ /* 0x000fe40007ffe0ff */
[----:B------:R-:W-:Y:S01]  /*1030*/  ISETP.NE.AND P2, PT, RZ, c[0x0][0x1c8], PT ;  /* 0x00007200ff007a0c */ /* 0x000fe20003f45270 */
[----:B------:R-:W-:Y:S01]  /*1040*/  IMAD R2, R3, c[0x0][0x198], RZ ;  /* 0x0000660003027a24 */ /* 0x000fe200078e02ff */
[----:B------:R-:W-:-:S03]  /*1050*/  @!P1 IADD3 R5, -R5, RZ, RZ ;  /* 0x000000ff05059210 */ /* 0x000fc60007ffe1ff */
[----:B------:R-:W-:-:S08]  /*1060*/  IMAD R2, R7, c[0x0][0x19c], R2 ;  /* 0x0000670007027a24 */ /* 0x000fd000078e0202 */
[----:B------:R-:W-:-:S04]  /*1070*/  @!P2 LOP3.LUT R5, RZ, c[0x0][0x1c8], RZ, 0x33, !PT ;  /* 0x00007200ff05aa12 */ /* 0x000fc800078e33ff */
[----:B------:R-:W-:Y:S02]  /*1080*/  SHF.R.S32.HI R8, RZ, 0x1f, R5 ;  /* 0x0000001fff087819 */ /* 0x000fe40000011405 */
[----:B--2---:R-:W-:Y:S01]  /*1090*/  SHF.R.S32.HI R11, RZ, 0x1f, R0 ;  /* 0x0000001fff0b7819 */ /* 0x004fe20000011400 */
[----:B------:R-:W-:-:S04]  /*10a0*/  IMAD.WIDE.U32 R14, R0, c[0x0][0x180], RZ ;  /* 0x00006000000e7a25 */ /* 0x000fc800078e00ff */
[C---:B------:R-:W-:Y:S02]  /*10b0*/  IMAD R9, R11.reuse, c[0x0][0x180], RZ ;  /* 0x000060000b097a24 */ /* 0x040fe400078e02ff */
[----:B------:R-:W-:Y:S02]  /*10c0*/  IMAD R11, R11, c[0x0][0x188], RZ ;  /* 0x000062000b0b7a24 */ /* 0x000fe400078e02ff */
[C---:B------:R-:W-:Y:S02]  /*10d0*/  IMAD R4, R0.reuse, c[0x0][0x184], R9 ;  /* 0x0000610000047a24 */ /* 0x040fe400078e0209 */
[C---:B------:R-:W-:Y:S02]  /*10e0*/  IMAD R11, R0.reuse, c[0x0][0x18c], R11 ;  /* 0x00006300000b7a24 */ /* 0x040fe400078e020b */
[----:B------:R-:W-:Y:S02]  /*10f0*/  IMAD.IADD R15, R15, 0x1, R4 ;  /* 0x000000010f0f7824 */ /* 0x000fe400078e0204 */
[----:B------:R-:W-:-:S04]  /*1100*/  IMAD.WIDE.U32 R26, R0, c[0x0][0x188], RZ ;  /* 0x00006200001a7a25 */ /* 0x000fc800078e00ff */
[----:B------:R-:W-:-:S04]  /*1110*/  IMAD.WIDE.U32 R14, R7, c[0x0][0x198], R14 ;  /* 0x00006600070e7a25 */ /* 0x000fc800078e000e */
[----:B------:R-:W-:Y:S01]  /*1120*/  IMAD.IADD R11, R27, 0x1, R11 ;  /* 0x000000011b0b7824 */ /* 0x000fe200078e020b */
[----:B------:R-:W-:Y:S01]  /*1130*/  IADD3 R15, R15, R2, RZ ;  /* 0x000000020f0f7210 */ /* 0x000fe20007ffe0ff */
[----:B------:R-:W-:-:S04]  /*1140*/  IMAD R2, R8, c[0x0][0x1b0], RZ ;  /* 0x00006c0008027a24 */ /* 0x000fc800078e02ff */
[C---:B------:R-:W-:Y:S02]  /*1150*/  IMAD R2, R5.reuse, c[0x0][0x1b4], R2 ;  /* 0x00006d0005027a24 */ /* 0x040fe400078e0202 */
[----:B------:R-:W-:-:S05]  /*1160*/  IMAD.WIDE.U32 R18, R5, c[0x0][0x1b0], R14 ;  /* 0x00006c0005127a25 */ /* 0x000fca00078e000e */
[----:B------:R-:W-:Y:S01]  /*1170*/  IADD3 R9, R19, R2, RZ ;  /* 0x0000000213097210 */ /* 0x000fe20007ffe0ff */
[----:B------:R-:W-:Y:S05]  /*1180*/  BRA `(.L_x_3576) ;  /* 0x0000041000007947 */ /* 0x000fea0003800000 */
.L_x_3575:
        /* <DEDUP_REMOVED lines=16> */
.L_x_3577:
[----:B------:R-:W-:Y:S01]  /*1290*/  IABS R5, c[0x0][0x1c8] ;  /* 0x0000720000057a13 */ /* 0x000fe20000000000 */
[----:B------:R-:W-:Y:S01]  /*12a0*/  @P4 IMAD.IADD R11, R2, 0x1, R11 ;  /* 0x00000001020b4824 */ /* 0x000fe200078e020b */
[----:B------:R-:W-:Y:S02]  /*12b0*/  MOV R6, RZ ;  /* 0x000000ff00067202 */ /* 0x000fe40000000f00 */
[----:B------:R-:W1:Y:S01]  /*12c0*/  I2F.RP R10, R5 ;  /* 0x00000005000a7306 */ /* 0x000e620000209400 */
[----:B------:R-:W-:-:S04]  /*12d0*/  @P4 IMAD.WIDE.U32 R26, R11, c[0x0][0x1a0], RZ ;  /* 0x000068000b1a4a25 */ /* 0x000fc800078e00ff */
[----:B------:R-:W-:-:S03]  /*12e0*/  @P4 IMAD R11, R11, c[0x0][0x1a4], R27 ;  /* 0x000069000b0b4a24 */ /* 0x000fc600078e021b */
[----:B-1----:R-:W1:Y:S02]  /*12f0*/  MUFU.RCP R7, R10 ;  /* 0x0000000a00077308 */ /* 0x002e640000001000 */
[----:B-1----:R-:W-:-:S06]  /*1300*/  IADD3 R7, R7, 0xffffffe, RZ ;  /* 0x0ffffffe07077810 */ /* 0x002fcc0007ffe0ff */
[----:B------:R-:W1:Y:S02]  /*1310*/  F2I.FTZ.U32.TRUNC.NTZ R7, R7 ;  /* 0x0000000700077305 */ /* 0x000e64000021f000 */
[----:B-1----:R-:W-:-:S04]  /*1320*/  IMAD.MOV R3, RZ, RZ, -R7 ;  /* 0x000000ffff037224 */ /* 0x002fc800078e0a07 */
[----:B------:R-:W-:Y:S01]  /*1330*/  IMAD R4, R3, R5, RZ ;  /* 0x0000000503047224 */ /* 0x000fe200078e02ff */
[----:B------:R-:W-:-:S03]  /*1340*/  IABS R3, R22 ;  /* 0x0000001600037213 */ /* 0x000fc60000000000 */
[----:B------:R-:W-:Y:S01]  /*1350*/  IMAD.HI.U32 R4, R7, R4, R6 ;  /* 0x0000000407047227 */ /* 0x000fe200078e0006 */
[----:B------:R-:W-:-:S05]  /*1360*/  LEA R7, R134, 0xffffffc0, 0x6 ;  /* 0xffffffc086077811 */ /* 0x000fca00078e30ff */
[----:B------:R-:W-:-:S04]  /*1370*/  IMAD.HI.U32 R4, R4, R3, RZ ;  /* 0x0000000304047227 */ /* 0x000fc800078e00ff */
[----:B------:R-:W-:Y:S02]  /*1380*/  IMAD.MOV R6, RZ, RZ, -R4 ;  /* 0x000000ffff067224 */ /* 0x000fe400078e0a04 */
[----:B------:R-:W-:-:S04]  /*1390*/  IMAD.WIDE.U32 R14, R7, c[0x0][0x198], R8 ;  /* 0x00006600070e7a25 */ /* 0x000fc800078e0008 */
[----:B------:R-:W-:Y:S01]  /*13a0*/  IMAD R6, R5, R6, R3 ;  /* 0x0000000605067224 */ /* 0x000fe200078e0203 */
[----:B------:R-:W-:-:S04]  /*13b0*/  LOP3.LUT R3, R22, c[0x0][0x1c8], RZ, 0x3c, !PT ;  /* 0x0000720016037a12 */ /* 0x000fc800078e3cff */
[----:B------:R-:W-:Y:S02]  /*13c0*/  ISETP.GT.U32.AND P1, PT, R5, R6, PT ;  /* 0x000000060500720c */ /* 0x000fe40003f24070 */
[----:B------:R-:W-:Y:S02]  /*13d0*/  ISETP.GE.AND P2, PT, R3, RZ, PT ;  /* 0x000000ff0300720c */ /* 0x000fe40003f46270 */
[----:B------:R-:W-:-:S09]  /*13e0*/  SHF.R.S32.HI R3, RZ, 0x1f, R7 ;  /* 0x0000001fff037819 */ /* 0x000fd20000011407 */
[-C--:B------:R-:W-:Y:S02]  /*13f0*/  @!P1 IADD3 R6, R6, -R5.reuse, RZ ;  /* 0x8000000506069210 */ /* 0x080fe40007ffe0ff */
[----:B------:R-:W-:Y:S02]  /*1400*/  @!P1 IADD3 R4, R4, 0x1, RZ ;  /* 0x0000000104049810 */ /* 0x000fe40007ffe0ff */
[----:B------:R-:W-:Y:S02]  /*1410*/  ISETP.GE.U32.AND P3, PT, R6, R5, PT ;  /* 0x000000050600720c */ /* 0x000fe40003f66070 */
[----:B------:R-:W-:-:S11]  /*1420*/  ISETP.NE.AND P1, PT, RZ, c[0x0][0x1c8], PT ;  /* 0x00007200ff007a0c */ /* 0x000fd60003f25270 */
[----:B------:R-:W-:-:S05]  /*1430*/  @P3 IADD3 R4, R4, 0x1, RZ ;  /* 0x0000000104043810 */ /* 0x000fca0007ffe0ff */
[----:B------:R-:W-:Y:S02]  /*1440*/  IMAD.MOV.U32 R5, RZ, RZ, R4 ;  /* 0x000000ffff057224 */ /* 0x000fe400078e0004 */
[----:B------:R-:W-:-:S03]  /*1450*/  IMAD R4, R3, c[0x0][0x198], RZ ;  /* 0x0000660003047a24 */ /* 0x000fc600078e02ff */
[----:B------:R-:W-:Y:S01]  /*1460*/  @!P2 IADD3 R5, -R5, RZ, RZ ;  /* 0x000000ff0505a210 */ /* 0x000fe20007ffe1ff */
[----:B------:R-:W-:Y:S01]  /*1470*/  IMAD R4, R7, c[0x0][0x19c], R4 ;  /* 0x0000670007047a24 */ /* 0x000fe200078e0204 */
[----:B------:R-:W-:-:S04]  /*1480*/  @!P1 LOP3.LUT R5, RZ, c[0x0][0x1c8], RZ, 0x33, !PT ;  /* 0x00007200ff059a12 */ /* 0x000fc800078e33ff */
        /* <DEDUP_REMOVED lines=17> */
.L_x_3576:
[----:B------:R-:W-:Y:S01]  /*15a0*/  ISETP.NE.AND P1, PT, R208, -0x1, PT ;  /* 0xffffffffd000780c */ /* 0x000fe20003f25270 */
[----:B------:R-:W-:Y:S01]  /*15b0*/  IMAD R8, R8, c[0x0][0x1b8], RZ ;  /* 0x00006e0008087a24 */ /* 0x000fe200078e02ff */
[----:B-----5:R-:W-:Y:S01]  /*15c0*/  SHF.R.S32.HI R0, RZ, 0x1f, R87 ;  /* 0x0000001fff007819 */ /* 0x020fe20000011457 */
[----:B------:R-:W-:Y:S01]  /*15d0*/  BSSY B0, `(.L_x_3578) ;  /* 0x0000072000007945 */ /* 0x000fe20003800000 */
[----:B------:R-:W-:Y:S01]  /*15e0*/  IADD3 R199, -R88, R207, RZ ;  /* 0x000000cf58c77210 */ /* 0x000fe20007ffe1ff */
[----:B------:R-:W-:Y:S01]  /*15f0*/  IMAD R8, R5, c[0x0][0x1bc], R8 ;  /* 0x00006f0005087a24 */ /* 0x000fe200078e0208 */
[CC--:B------:R-:W-:Y:S02]  /*1600*/  LEA.HI R10, R0.reuse, R87.reuse, RZ, 0x4 ;  /* 0x00000057000a7211 */ /* 0x0c0fe400078f20ff */
[----:B------:R-:W-:Y:S02]  /*1610*/  LEA.HI R4, R0, R87, RZ, 0x3 ;  /* 0x0000005700047211 */ /* 0x000fe400078f18ff */
[----:B------:R-:W-:-:S02]  /*1620*/  SHF.R.S32.HI R197, RZ, 0x4, R10 ;  /* 0x00000004ffc57819 */ /* 0x000fc4000001140a */
[----:B------:R-:W-:Y:S01]  /*1630*/  SHF.R.S32.HI R20, RZ, 0x3, R4 ;  /* 0x00000003ff147819 */ /* 0x000fe20000011404 */
[----:B------:R-:W-:Y:S01]  /*1640*/  @P1 IMAD.WIDE.U32 R24, R208, c[0x0][0x190], RZ ;  /* 0x00006400d0181a25 */ /* 0x000fe200078e00ff */
[----:B------:R-:W-:Y:S02]  /*1650*/  @!P1 SHF.R.S32.HI R2, RZ, 0x1f, R13 ;  /* 0x0000001fff029819 */ /* 0x000fe4000001140d */
[----:B------:R-:W-:Y:S01]  /*1660*/  LEA.HI R6, R10, R197, RZ, 0x1 ;  /* 0x000000c50a067211 */ /* 0x000fe200078f08ff */
[----:B------:R-:W-:Y:S01]  /*1670*/  @!P1 IMAD.WIDE.U32 R16, R13, c[0x0][0x178], RZ ;  /* 0x00005e000d109a25 */ /* 0x000fe200078e00ff */
[----:B------:R-:W-:Y:S02]  /*1680*/  LOP3.LUT R4, R4, 0xfffffff8, RZ, 0xc0, !PT ;  /* 0xfffffff804047812 */ /* 0x000fe400078ec0ff */
[----:B------:R-:W-:Y:S01]  /*1690*/  LOP3.LUT R10, R10, 0xfffffff0, RZ, 0xc0, !PT ;  /* 0xfffffff00a0a7812 */ /* 0x000fe200078ec0ff */
[----:B------:R-:W-:Y:S01]  /*16a0*/  @!P1 IMAD R2, R2, c[0x0][0x178], RZ ;  /* 0x00005e0002029a24 */ /* 0x000fe200078e02ff */
[----:B------:R-:W-:Y:S01]  /*16b0*/  LOP3.LUT R6, R6, 0xfffffffe, RZ, 0xc0, !PT ;  /* 0xfffffffe06067812 */ /* 0x000fe200078ec0ff */
[----:B------:R-:W-:Y:S01]  /*16c0*/  IMAD.IADD R4, R87, 0x1, -R4 ;  /* 0x0000000157047824 */ /* 0x000fe200078e0a04 */
[----:B------:R-:W-:Y:S01]  /*16d0*/  SHF.R.S32.HI R21, RZ, 0x1f, R20 ;  /* 0x0000001fff157819 */ /* 0x000fe20000011414 */
[----:B------:R-:W-:Y:S01]  /*16e0*/  @!P1 IMAD R2, R13, c[0x0][0x17c], R2 ;  /* 0x00005f000d029a24 */ /* 0x000fe200078e0202 */
[----:B------:R-:W-:Y:S01]  /*16f0*/  LEA.HI R14, R0, R87, RZ, 0x6 ;  /* 0x00000057000e7211 */ /* 0x000fe200078f30ff */
[----:B------:R-:W-:Y:S01]  /*1700*/  IMAD.IADD R10, R87, 0x1, -R10 ;  /* 0x00000001570a7824 */ /* 0x000fe200078e0a0a */
[----:B------:R-:W-:Y:S01]  /*1710*/  SHF.R.S32.HI R23, RZ, 0x1f, R22 ;  /* 0x0000001fff177819 */ /* 0x000fe20000011416 */
[----:B------:R-:W-:-:S02]  /*1720*/  IMAD.SHL.U32 R19, R20, 0x40, RZ ;  /* 0x0000004014137824 */ /* 0x000fc400078e00ff */
[----:B------:R-:W-:Y:S02]  /*1730*/  @P1 IMAD R15, R208, c[0x0][0x194], R25 ;  /* 0x00006500d00f1a24 */ /* 0x000fe400078e0219 */
[----:B------:R-:W-:Y:S01]  /*1740*/  IMAD.SHL.U32 R210, R4, 0x8, RZ ;  /* 0x0000000804d27824 */ /* 0x000fe200078e00ff */
[----:B------:R-:W-:Y:S01]  /*1750*/  LOP3.LUT R19, R19, 0x1c0, RZ, 0xc0, !PT ;  /* 0x000001c013137812 */ /* 0x000fe200078ec0ff */
[----:B------:R-:W-:Y:S01]  /*1760*/  @!P1 IMAD.IADD R15, R17, 0x1, R2 ;  /* 0x00000001110f9824 */ /* 0x000fe200078e0202 */
[----:B------:R-:W-:Y:S01]  /*1770*/  SHF.R.S32.HI R17, RZ, 0x1f, R10 ;  /* 0x0000001fff117819 */ /* 0x000fe2000001140a */
[----:B------:R-:W-:Y:S01]  /*1780*/  IMAD.IADD R197, R197, 0x1, -R6 ;  /* 0x00000001c5c57824 */ /* 0x000fe200078e0a06 */
[----:B------:R-:W-:Y:S01]  /*1790*/  IADD3 R18, P3, R210, R18, RZ ;  /* 0x00000012d2127210 */ /* 0x000fe20007f7e0ff */
[----:B------:R-:W-:Y:S01]  /*17a0*/  @!P1 IMAD.MOV.U32 R24, RZ, RZ, R16 ;  /* 0x000000ffff189224 */ /* 0x000fe200078e0010 */
[----:B------:R-:W-:Y:S01]  /*17b0*/  SHF.R.S32.HI R6, RZ, 0x1f, R210 ;  /* 0x0000001fff067819 */ /* 0x000fe200000114d2 */
[----:B------:R-:W-:Y:S01]  /*17c0*/  IMAD.WIDE R28, R29, 0x40, R20 ;  /* 0x000000401d1c7825 */ /* 0x000fe200078e0214 */
[----:B------:R-:W-:-:S02]  /*17d0*/  LEA.HI R2, R17, R10, RZ, 0x3 ;  /* 0x0000000a11027211 */ /* 0x000fc400078f18ff */
[----:B------:R-:W-:Y:S02]  /*17e0*/  LOP3.LUT R17, R19, 0x38, R210, 0xf8, !PT ;  /* 0x0000003813117812 */ /* 0x000fe400078ef8d2 */
[----:B------:R-:W-:Y:S02]  /*17f0*/  SHF.R.U32.HI R12, RZ, 0x3, R19 ;  /* 0x00000003ff0c7819 */ /* 0x000fe40000011613 */
[----:B------:R-:W-:Y:S02]  /*1800*/  IADD3 R26, P2, R210, R26, RZ ;  /* 0x0000001ad21a7210 */ /* 0x000fe40007f5e0ff */
[----:B------:R-:W-:Y:S02]  /*1810*/  IADD3.X R19, R6, R9, RZ, P3, !PT ;  /* 0x0000000906137210 */ /* 0x000fe40001ffe4ff */
[----:B------:R-:W-:Y:S01]  /*1820*/  LOP3.LUT R9, R2, 0xfffffff8, RZ, 0xc0, !PT ;  /* 0xfffffff802097812 */ /* 0x000fe200078ec0ff */
[----:B------:R-:W-:Y:S01]  /*1830*/  IMAD.X R27, R6, 0x1, R11, P2 ;  /* 0x00000001061b7824 */ /* 0x000fe200010e060b */
[----:B------:R-:W-:Y:S01]  /*1840*/  IADD3 R24, P1, R210, R24, RZ ;  /* 0x00000018d2187210 */ /* 0x000fe20007f3e0ff */
[----:B------:R-:W-:Y:S01]  /*1850*/  IMAD.SHL.U32 R11, R14, 0x8, RZ ;  /* 0x000000080e0b7824 */ /* 0x000fe200078e00ff */
[----:B------:R-:W-:Y:S01]  /*1860*/  LOP3.LUT R12, R17, R12, RZ, 0x3c, !PT ;  /* 0x0000000c110c7212 */ /* 0x000fe200078e3cff */
[----:B------:R-:W-:Y:S01]  /*1870*/  IMAD.IADD R9, R10, 0x1, -R9 ;  /* 0x000000010a097824 */ /* 0x000fe200078e0a09 */
[----:B------:R-:W-:Y:S01]  /*1880*/  IADD3 R201, R210, 0x40, RZ ;  /* 0x00000040d2c97810 */ /* 0x000fe20007ffe0ff */
[----:B------:R-:W-:Y:S01]  /*1890*/  IMAD.WIDE.U32 R26, R5, c[0x0][0x1b8], R26 ;  /* 0x00006e00051a7a25 */ /* 0x000fe200078e001a */
[----:B------:R-:W-:-:S02]  /*18a0*/  LOP3.LUT R206, R12, 0xfffffe00, R11, 0xf8, !PT ;  /* 0xfffffe000cce7812 */ /* 0x000fc400078ef80b */
[----:B------:R-:W-:Y:S01]  /*18b0*/  IADD3 R200, R210, 0x80, RZ ;  /* 0x00000080d2c87810 */ /* 0x000fe20007ffe0ff */
[----:B------:R-:W-:Y:S01]  /*18c0*/  IMAD.SHL.U32 R5, R9, 0x40, RZ ;  /* 0x0000004009057824 */ /* 0x000fe200078e00ff */
[----:B------:R-:W-:Y:S01]  /*18d0*/  IADD3 R27, R27, R8, RZ ;  /* 0x000000081b1b7210 */ /* 0x000fe20007ffe0ff */
[----:B------:R-:W-:Y:S01]  /*18e0*/  IMAD.X R25, R6, 0x1, R15, P1 ;  /* 0x0000000106197824 */ /* 0x000fe200008e060f */
[----:B------:R-:W-:Y:S01]  /*18f0*/  IADD3 R7, P1, R20, R7, RZ ;  /* 0x0000000714077210 */ /* 0x000fe20007f3e0ff */
[----:B------:R-:W-:Y:S01]  /*1900*/  IMAD.SHL.U32 R6, R197, 0x8, RZ ;  /* 0x00000008c5067824 */ /* 0x000fe200078e00ff */
[----:B------:R-:W-:Y:S01]  /*1910*/  LOP3.LUT R5, R5, 0x1c0, RZ, 0xc0, !PT ;  /* 0x000001c005057812 */ /* 0x000fe200078ec0ff */
[----:B------:R-:W-:Y:S01]  /*1920*/  IMAD.SHL.U32 R2, R2, 0x40, RZ ;  /* 0x0000004002027824 */ /* 0x000fe200078e00ff */
[----:B------:R-:W-:Y:S01]  /*1930*/  LEA.HI R15, R0, R87, RZ, 0x5 ;  /* 0x00000057000f7211 */ /* 0x000fe200078f28ff */
[----:B------:R-:W-:Y:S01]  /*1940*/  IMAD.X R3, R21, 0x1, R3, P1 ;  /* 0x0000000115037824 */ /* 0x000fe200008e0603 */
[----:B------:R-:W-:Y:S01]  /*1950*/  R2P PR, R9, 0x6 ;  /* 0x0000000609007804 */ /* 0x000fe20000000000 */
[----:B------:R-:W-:Y:S01]  /*1960*/  IMAD.WIDE.U32 R16, R7, c[0x0][0x1a0], R26 ;  /* 0x0000680007107a25 */ /* 0x000fe200078e001a */
[----:B------:R-:W-:-:S02]  /*1970*/  LOP3.LUT R6, R5, 0x8, R6, 0xf8, !PT ;  /* 0x0000000805067812 */ /* 0x000fc400078ef806 */
[----:B------:R-:W-:Y:S01]  /*1980*/  ISETP.GE.AND P3, PT, R20, R199, PT ;  /* 0x000000c71400720c */ /* 0x000fe20003f66270 */
[----:B------:R-:W-:Y:S01]  /*1990*/  IMAD R8, R3, c[0x0][0x1a0], RZ ;  /* 0x0000680003087a24 */ /* 0x000fe200078e02ff */
[----:B------:R-:W-:Y:S01]  /*19a0*/  SHF.R.U32.HI R5, RZ, 0x3, R5 ;  /* 0x00000003ff057819 */ /* 0x000fe20000011605 */
[----:B------:R-:W-:Y:S01]  /*19b0*/  IMAD R11, R21, c[0x0][0x198], RZ ;  /* 0x00006600150b7a24 */ /* 0x000fe200078e02ff */
[----:B------:R-:W-:Y:S01]  /*19c0*/  SHF.R.S32.HI R89, RZ, 0x5, R15 ;  /* 0x00000005ff597819 */ /* 0x000fe2000001140f */
[----:B------:R-:W-:Y:S01]  /*19d0*/  IMAD R27, R23, c[0x0][0x1a8], RZ ;  /* 0x00006a00171b7a24 */ /* 0x000fe200078e02ff */
[----:B------:R-:W-:Y:S01]  /*19e0*/  LOP3.LUT R3, R6, R5, RZ, 0x3c, !PT ;  /* 0x0000000506037212 */ /* 0x000fe200078e3cff */
[----:B------:R-:W-:-:S03]  /*19f0*/  IMAD.WIDE.U32 R146, R20, c[0x0][0x198], R18 ;  /* 0x0000660014927a25 */ /* 0x000fc600078e0012 */
[----:B------:R-:W-:Y:S01]  /*1a00*/  LOP3.LUT R2, R3, 0xfffffe00, R2, 0xf8, !PT ;  /* 0xfffffe0003027812 */ /* 0x000fe200078ef802 */
[----:B------:R-:W-:Y:S02]  /*1a10*/  IMAD R19, R7, c[0x0][0x1a4], R8 ;  /* 0x0000690007137a24 */ /* 0x000fe400078e0208 */
[----:B------:R-:W-:Y:S02]  /*1a20*/  IMAD.MOV.U32 R5, RZ, RZ, 0x10 ;  /* 0x00000010ff057424 */ /* 0x000fe400078e00ff */
[----:B------:R-:W-:Y:S02]  /*1a30*/  IMAD.MOV.U32 R3, RZ, RZ, 0x20 ;  /* 0x00000020ff037424 */ /* 0x000fe400078e00ff */
[----:B------:R-:W-:Y:S01]  /*1a40*/  IMAD.MOV.U32 R8, RZ, RZ, c[0x0][0x1a0] ;  /* 0x00006800ff087624 */ /* 0x000fe200078e00ff */
[----:B------:R-:W-:Y:S01]  /*1a50*/  SEL R5, R5, 0xfffffff0, !P1 ;  /* 0xfffffff005057807 */ /* 0x000fe20004800000 */
[----:B------:R-:W-:Y:S01]  /*1a60*/  IMAD R11, R20, c[0x0][0x19c], R11 ;  /* 0x00006700140b7a24 */ /* 0x000fe200078e020b */
[----:B------:R-:W-:Y:S01]  /*1a70*/  SEL R3, R3, 0xffffffe0, !P2 ;  /* 0xffffffe003037807 */ /* 0x000fe20005000000 */
[----:B------:R-:W-:Y:S01]  /*1a80*/  IMAD R27, R22, c[0x0][0x1ac], R27 ;  /* 0x00006b00161b7a24 */ /* 0x000fe200078e021b */
[----:B------:R-:W-:Y:S01]  /*1a90*/  SHF.L.U64.HI R202, R8, R204, c[0x0][0x1a4] ;  /* 0x0000690008ca7619 */ /* 0x000fe200000102cc */
[----:B------:R-:W-:-:S04]  /*1aa0*/  IMAD.WIDE.U32 R24, R22, c[0x0][0x1a8], R24 ;  /* 0x00006a0016187a25 */ /* 0x000fc800078e0018 */
[----:B------:R-:W-:Y:S02]  /*1ab0*/  IMAD.IADD R135, R147, 0x1, R11 ;  /* 0x0000000193877824 */ /* 0x000fe400078e020b */
[----:B------:R-:W-:Y:S02]  /*1ac0*/  IMAD.SHL.U32 R203, R8, 0x10, RZ ;  /* 0x0000001008cb7824 */ /* 0x000fe400078e00ff */
        /* <DEDUP_REMOVED lines=34> */
.L_x_3579:
[----:B------:R-:W-:Y:S05]  /*1cf0*/  BSYNC B0 ;  /* 0x0000000000007941 */ /* 0x000fea0003800000 */
.L_x_3578:
[----:B------:R-:W-:Y:S01]  /*1d00*/  IADD3 R14, R20, 0x10, RZ ;  /* 0x00000010140e7810 */ /* 0x000fe20007ffe0ff */
[----:B------:R-:W-:Y:S03]  /*1d10*/  BSSY B0, `(.L_x_3580) ;  /* 0x0000024000007945 */ /* 0x000fe60003800000 */
[----:B------:R-:W-:-:S13]  /*1d20*/  ISETP.GE.AND P1, PT, R14, R199, PT ;  /* 0x000000c70e00720c */ /* 0x000fda0003f26270 */
        /* <DEDUP_REMOVED lines=34> */
.L_x_3581:
[----:B------:R-:W-:Y:S05]  /*1f50*/  BSYNC B0 ;  /* 0x0000000000007941 */ /* 0x000fea0003800000 */
.L_x_3580:
        /* <DEDUP_REMOVED lines=37> */
.L_x_3583:
[----:B------:R-:W-:Y:S05]  /*21b0*/  BSYNC B0 ;  /* 0x0000000000007941 */ /* 0x000fea0003800000 */
.L_x_3582:
[----:B------:R-:W-:Y:S01]  /*21c0*/  IADD3 R10, R20, 0x30, RZ ;  /* 0x00000030140a7810 */ /* 0x000fe20007ffe0ff */
[----:B------:R-:W-:Y:S03]  /*21d0*/  BSSY B0, `(.L_x_3584) ;  /* 0x0000023000007945 */ /* 0x000fe60003800000 */
[----:B------:R-:W-:-:S13]  /*21e0*/  ISETP.GE.AND P1, PT, R10, R199, PT ;  /* 0x000000c70a00720c */ /* 0x000fda0003f26270 */
[----:B------:R-:W-:Y:S05]  /*21f0*/  @P1 BRA `(.L_x_3585) ;  /* 0x0000020000001947 */ /* 0x000fea0003800000 */
[----:B-1----:R-:W-:Y:S01]  /*2200*/  IADD3 R7, P1, R28, 0x30, RZ ;  /* 0x000000301c077810 */ /* 0x002fe20007f3e0ff */
        /* <DEDUP_REMOVED lines=31> */
.L_x_3585:
[----:B------:R-:W-:Y:S05]  /*2400*/  BSYNC B0 ;  /* 0x0000000000007941 */ /* 0x000fea0003800000 */
.L_x_3584:
[----:B-1----:R-:W-:Y:S01]  /*2410*/  IMAD.SHL.U32 R6, R134, 0x40, RZ ;  /* 0x0000004086067824 */ /* 0x002fe200078e00ff */
        /* <DEDUP_REMOVED lines=30> */
.L_x_3587:
[----:B------:R-:W-:Y:S05]  /*2600*/  BSYNC B0 ;  /* 0x0000000000007941 */ /* 0x000fea0003800000 */
.L_x_3586:
        /* <DEDUP_REMOVED lines=8> */
[----:B------:R-:W-:Y:S02]  /*2690*/  IADD3 R9, P2, R205, R146, RZ ;  /* 0x00000092cd097210 */ /* 0x000fe40007f5e0ff */
[----:B------:R-:W-:-:S03]  /*26a0*/  ISETP.GE.AND P1, PT, R200, c[0x0][0x220], PT ;  /* 0x00008800c8007a0c */ /* 0x000fc60003f26270 */
[----:B------:R-:W-:-:S04]  /*26b0*/  IMAD.X R0, R204, 0x1, R135, P2 ;  /* 0x00000001cc007824 */ /* 0x000fc800010e0687 */
        /* <DEDUP_REMOVED lines=22> */
.L_x_3589:
[----:B------:R-:W-:Y:S05]  /*2820*/  BSYNC B0 ;  /* 0x0000000000007941 */ /* 0x000fea0003800000 */
.L_x_3588:
[----:B------:R-:W-:Y:S01]  /*2830*/  ISETP.GE.AND P1, PT, R12, R11, PT ;  /* 0x0000000b0c00720c */ /* 0x000fe20003f26270 */
[----:B------:R-:W-:-:S12]  /*2840*/  BSSY B0, `(.L_x_3590) ;  /* 0x000001e000007945 */ /* 0x000fd80003800000 */
[----:B------:R-:W-:Y:S05]  /*2850*/  @P1 BRA `(.L_x_3591) ;  /* 0x000001c000001947 */ /* 0x000fea0003800000 */
[----:B------:R-:W-:Y:S01]  /*2860*/  ISETP.GE.AND P4, PT, R210, c[0x0][0x220], PT ;  /* 0x00008800d2007a0c */ /* 0x000fe20003f86270 */
[----:B------:R-:W-:Y:S01]  /*2870*/  IMAD.MOV.U32 R0, RZ, RZ, c[0x0][0x19c] ;  /* 0x00006700ff007624 */ /* 0x000fe200078e00ff */
[----:B------:R-:W-:Y:S02]  /*2880*/  ISETP.GE.AND P3, PT, R201, c[0x0][0x220], PT ;  /* 0x00008800c9007a0c */ /* 0x000fe40003f66270 */
[----:B------:R-:W-:Y:S02]  /*2890*/  LEA R9, P2, R84, R146, 0x5 ;  /* 0x0000009254097211 */ /* 0x000fe400078428ff */
[----:B------:R-:W-:Y:S02]  /*28a0*/  ISETP.GE.AND P1, PT, R200, c[0x0][0x220], PT ;  /* 0x00008800c8007a0c */ /* 0x000fe40003f26270 */
[----:B------:R-:W-:-:S05]  /*28b0*/  LEA.HI.X R0, R84, R135, R0, 0x5, P2 ;  /* 0x0000008754007211 */ /* 0x000fca00010f2c00 */
        /* <DEDUP_REMOVED lines=22> */
.L_x_3591:
[----:B------:R-:W-:Y:S05]  /*2a20*/  BSYNC B0 ;  /* 0x0000000000007941 */ /* 0x000fea0003800000 */
.L_x_3590:
[----:B------:R-:W-:Y:S01]  /*2a30*/  ISETP.GE.AND P1, PT, R10, R11, PT ;  /* 0x0000000b0a00720c */ /* 0x000fe20003f26270 */
[----:B------:R-:W-:-:S12]  /*2a40*/  BSSY B0, `(.L_x_3592) ;  /* 0x000001f000007945 */ /* 0x000fd80003800000 */
[----:B------:R-:W-:Y:S05]  /*2a50*/  @P1 BRA `(.L_x_3593) ;  /* 0x000001d000001947 */ /* 0x000fea0003800000 */
[----:B------:R-:W-:Y:S01]  /*2a60*/  ISETP.GE.AND P5, PT, R210, c[0x0][0x220], PT ;  /* 0x00008800d2007a0c */ /* 0x000fe20003fa6270 */
[----:B------:R-:W-:Y:S01]  /*2a70*/  IMAD.MOV.U32 R147, RZ, RZ, R135 ;  /* 0x000000ffff937224 */ /* 0x000fe200078e0087 */
[----:B------:R-:W-:Y:S01]  /*2a80*/  ISETP.GE.AND P4, PT, R201, c[0x0][0x220], PT ;  /* 0x00008800c9007a0c */ /* 0x000fe20003f86270 */
[----:B------:R-:W-:Y:S01]  /*2a90*/  ULDC UR4, c[0x0][0x19c] ;  /* 0x0000670000047ab9 */ /* 0x000fe20000000800 */
[----:B------:R-:W-:Y:S01]  /*2aa0*/  ISETP.GE.AND P2, PT, R200, c[0x0][0x220], PT ;  /* 0x00008800c8007a0c */ /* 0x000fe20003f46270 */
[----:B------:R-:W-:Y:S01]  /*2ab0*/  UIMAD UR4, UR4, 0x30, URZ ;  /* 0x00000030040478a4 */ /* 0x000fe2000f8e023f */
[----:B------:R-:W-:-:S05]  /*2ac0*/  IMAD.WIDE.U32 R28, R84, 0x30, R146 ;  /* 0x00000030541c7825 */ /* 0x000fca00078e0092 */
[----:B------:R-:W-:Y:S02]  /*2ad0*/  IADD3 R0, R29, UR4, RZ ;  /* 0x000000041d007c10 */ /* 0x000fe4000fffe0ff */
[C---:B------:R-:W-:Y:S01]  /*2ae0*/  @!P5 LEA R30, P6, R28.reuse, c[0x0][0x168], 0x1 ;  /* 0x00005a001c1eda11 */ /* 0x040fe200078c08ff */
[----:B------:R2:W-:Y:S01]  /*2af0*/  @P5 STS.128 [R206+0x7800], RZ ;  /* 0x007800ffce005388 */ /* 0x0005e20000000c00 */
[C---:B-1----:R-:W-:Y:S02]  /*2b00*/  @!P4 LEA R26, P3, R28.reuse, c[0x0][0x168], 0x1 ;  /* 0x00005a001c1aca11 */ /* 0x042fe400078608ff */
[C---:B------:R-:W-:Y:S02]  /*2b10*/  @!P2 LEA R24, P1, R28.reuse, c[0x0][0x168], 0x1 ;  /* 0x00005a001c18aa11 */ /* 0x040fe400078208ff */
[C-C-:B------:R-:W-:Y:S02]  /*2b20*/  @!P5 LEA.HI.X R31, R28.reuse, c[0x0][0x16c], R0.reuse, 0x1, P6 ;  /* 0x00005b001c1fda11 */ /* 0x140fe400030f0c00 */
[----:B------:R-:W-:-:S02]  /*2b30*/  @!P4 LEA.HI.X R27, R28, c[0x0][0x16c], R0, 0x1, P3 ;  /* 0x00005b001c1bca11 */ /* 0x000fc400018f0c00 */
        /* <DEDUP_REMOVED lines=14> */
[----:B------:R2:W-:Y:S02]  /*2c20*/  @!P2 LDGSTS.E.BYPASS.LTC128B.128 [R206+0xb800], [R24.64+0x100] ;  /* 0x0b80010018ceafae */ /* 0x0005e4000b901d46 */
.L_x_3593:
[----:B------:R-:W-:Y:S05]  /*2c30*/  BSYNC B0 ;  /* 0x0000000000007941 */ /* 0x000fea0003800000 */
.L_x_3592:
[----:B------:R-:W-:Y:S01]  /*2c40*/  SHF.R.S32.HI R0, RZ, 0x1f, R13 ;  /* 0x0000001fff007819 */ /* 0x000fe2000001140d */
[----:B------:R-:W-:Y:S01]  /*2c50*/  IMAD.WIDE.U32 R22, R13, c[0x0][0x320], R22 ;  /* 0x0000c8000d167a25 */ /* 0x000fe200078e0016 */
[----:B------:R-:W0:Y:S03]  /*2c60*/  LDGDEPBAR ;  /* 0x00000000000079af */ /* 0x000e260000000000 */
[----:B------:R-:W-:Y:S01]  /*2c70*/  IMAD R0, R0, c[0x0][0x320], RZ ;  /* 0x0000c80000007a24 */ /* 0x000fe200078e02ff */
[----:B-12---:R-:W-:-:S03]  /*2c80*/  LEA R24, P1, R22, c[0x0][0x318], 0x2 ;  /* 0x0000c60016187a11 */ /* 0x006fc600078210ff */
[----:B------:R-:W-:-:S04]  /*2c90*/  IMAD R0, R13, c[0x0][0x324], R0 ;  /* 0x0000c9000d007a24 */ /* 0x000fc800078e0200 */
[----:B------:R-:W-:-:S05]  /*2ca0*/  IMAD.IADD R0, R23, 0x1, R0 ;  /* 0x0000000117007824 */ /* 0x000fca00078e0200 */
[----:B------:R-:W-:-:S05]  /*2cb0*/  LEA.HI.X R25, R22, c[0x0][0x31c], R0, 0x2, P1 ;  /* 0x0000c70016197a11 */ /* 0x000fca00008f1400 */
[----:B------:R-:W2:Y:S01]  /*2cc0*/  LDG.E R9, [R24.64] ;  /* 0x0000000618097981 */ /* 0x000ea2000c1e1900 */
[----:B------:R-:W-:Y:S01]  /*2cd0*/  ISETP.GE.AND P2, PT, R20, R11, PT ;  /* 0x0000000b1400720c */ /* 0x000fe20003f46270 */
[----:B------:R-:W2:Y:S01]  /*2ce0*/  MUFU.RCP R0, c[0x0][0x238] ;  /* 0x00008e0000007b08 */ /* 0x000ea20000001000 */
[----:B------:R-:W-:-:S04]  /*2cf0*/  DEPBAR.LE SB0, 0x0 ;  /* 0x000080000000791a */ /* 0x000fc80000000000 */
[----:B------:R-:W-:Y:S01]  /*2d00*/  BAR.SYNC.DEFER_BLOCKING 0x0 ;  /* 0x0000000000007b1d */ /* 0x000fe20000010000 */
[----:B------:R-:W-:-:S04]  /*2d10*/  LEA R222, P1, R16, c[0x0][0x170], 0x1 ;  /* 0x00005c0010de7a11 */ /* 0x000fc800078208ff */
[----:B------:R-:W-:Y:S01]  /*2d20*/  LEA.HI.X R221, R16, c[0x0][0x174], R19, 0x1, P1 ;  /* 0x00005d0010dd7a11 */ /* 0x000fe200008f0c13 */
[----:B------:R-:W-:Y:S01]  /*2d30*/  BSSY B0, `(.L_x_3594) ;  /* 0x000001c000007945 */ /* 0x000fe20003800000 */
[----:B------:R1:W-:Y:S04]  /*2d40*/  @P2 STS.128 [R206+0xc000], RZ ;  /* 0x00c000ffce002388 */ /* 0x0003e80000000c00 */
[----:B------:R1:W-:Y:S04]  /*2d50*/  @P2 STS.128 [R206+0xe000], RZ ;  /* 0x00e000ffce002388 */ /* 0x0003e80000000c00 */
[----:B------:R1:W-:Y:S01]  /*2d60*/  @P2 STS.128 [R206+0x10000], RZ ;  /* 0x010000ffce002388 */ /* 0x0003e20000000c00 */
[----:B--2---:R-:W-:Y:S01]  /*2d70*/  FMUL.FTZ R0, R9, R0 ;  /* 0x0000000009007220 */ /* 0x004fe20000410000 */
[----:B------:R-:W-:Y:S05]  /*2d80*/  @P2 BRA `(.L_x_3595) ;  /* 0x0000016000002947 */ /* 0x000fea0003800000 */
[----:B-1----:R-:W-:Y:S02]  /*2d90*/  ISETP.GE.AND P3, PT, R210, c[0x0][0x220], PT ;  /* 0x00008800d2007a0c */ /* 0x002fe40003f66270 */
[----:B------:R-:W-:-:S02]  /*2da0*/  ISETP.GE.AND P2, PT, R201, c[0x0][0x220], PT ;  /* 0x00008800c9007a0c */ /* 0x000fc40003f46270 */
[----:B------:R-:W-:-:S09]  /*2db0*/  ISETP.GE.AND P1, PT, R200, c[0x0][0x220], PT ;  /* 0x00008800c8007a0c */ /* 0x000fd20003f26270 */
[----:B------:R-:W-:Y:S01]  /*2dc0*/  @!P3 IMAD.MOV.U32 R223, RZ, RZ, R221 ;  /* 0x000000ffffdfb224 */ /* 0x000fe200078e00dd */
[----:B------:R1:W-:Y:S01]  /*2dd0*/  @P3 STS.128 [R206+0xc000], RZ ;  /* 0x00c000ffce003388 */ /* 0x0003e20000000c00 */
[----:B------:R-:W-:-:S03]  /*2de0*/  @!P2 IMAD.MOV.U32 R220, RZ, RZ, R222 ;  /* 0x000000ffffdca224 */ /* 0x000fc600078e00de */
        /* <DEDUP_REMOVED lines=11> */
[----:B-1----:R-:W-:-:S05]  /*2ea0*/  MOV R220, R222 ;  /* 0x000000de00dc7202 */ /* 0x002fca0000000f00 */
[----:B------:R-:W-:Y:S01]  /*2eb0*/  @!PT LDS RZ, [RZ] ;  /* 0x00000000fffff984 */ /* 0x000fe20000000800 */
[----:B------:R-:W-:Y:S01]  /*2ec0*/  @!PT LDS RZ, [RZ] ;  /* 0x00000000fffff984 */ /* 0x000fe20000000800 */
[----:B------:R-:W-:Y:S01]  /*2ed0*/  @!PT LDS RZ, [RZ] ;  /* 0x00000000fffff984 */ /* 0x000fe20000000800 */
[----:B------:R1:W-:Y:S02]  /*2ee0*/  LDGSTS.E.BYPASS.LTC128B.128 [R206+0x10000], [R220.64+0x100] ;  /* 0x10000100dcce7fae */ /* 0x0003e4000b901d46 */
.L_x_3595:
[----:B-1----:R-:W-:Y:S05]  /*2ef0*/  BSYNC B0 ;  /* 0x0000000000007941 */ /* 0x002fea0003800000 */
.L_x_3594:
        /* <DEDUP_REMOVED lines=11> */
[C---:B------:R-:W-:Y:S01]  /*2fb0*/  @!P3 LEA R24, P5, R203.reuse, R222, 0x1 ;  /* 0x000000decb18b211 */ /* 0x040fe200078a08ff */
        /* <DEDUP_REMOVED lines=21> */
.L_x_3597:
[----:B------:R-:W-:Y:S05]  /*3110*/  BSYNC B0 ;  /* 0x0000000000007941 */ /* 0x000fea0003800000 */
.L_x_3596:
        /* <DEDUP_REMOVED lines=36> */
.L_x_3599:
[----:B------:R-:W-:Y:S05]  /*3360*/  BSYNC B0 ;  /* 0x0000000000007941 */ /* 0x000fea0003800000 */
.L_x_3598:
[----:B------:R-:W-:Y:S01]  /*3370*/  ISETP.GE.AND P1, PT, R10, R11, PT ;  /* 0x0000000b0a00720c */ /* 0x000fe20003f26270 */
[----:B------:R-:W-:Y:S01]  /*3380*/  BSSY B0, `(.L_x_3600) ;  /* 0x0000027000007945 */ /* 0x000fe20003800000 */
[----:B------:R-:W-:-:S05]  /*3390*/  LOP3.LUT R86, R15, 0xffffffe0, RZ, 0xc0, !PT ;  /* 0xffffffe00f567812 */ /* 0x000fca00078ec0ff */
[----:B------:R-:W-:-:S06]  /*33a0*/  IMAD.IADD R86, R87, 0x1, -R86 ;  /* 0x0000000157567824 */ /* 0x000fcc00078e0a56 */
[----:B------:R4:W-:Y:S04]  /*33b0*/  @P1 STS.128 [R206+0xd800], RZ ;  /* 0x00d800ffce001388 */ /* 0x0009e80000000c00 */
[----:B------:R4:W-:Y:S04]  /*33c0*/  @P1 STS.128 [R206+0xf800], RZ ;  /* 0x00f800ffce001388 */ /* 0x0009e80000000c00 */
[----:B------:R4:W-:Y:S01]  /*33d0*/  @P1 STS.128 [R206+0x11800], RZ ;  /* 0x011800ffce001388 */ /* 0x0009e20000000c00 */
[----:B------:R-:W-:Y:S05]  /*33e0*/  @P1 BRA `(.L_x_3601) ;  /* 0x0000020000001947 */ /* 0x000fea0003800000 */
[----:B------:R-:W-:Y:S01]  /*33f0*/  ISETP.GE.AND P3, PT, R210, c[0x0][0x220], PT ;  /* 0x00008800d2007a0c */ /* 0x000fe20003f66270 */
[----:B------:R-:W-:Y:S01]  /*3400*/  IMAD.MOV.U32 R9, RZ, RZ, c[0x0][0x1a4] ;  /* 0x00006900ff097624 */ /* 0x000fe200078e00ff */
[----:B------:R-:W-:-:S02]  /*3410*/  ISETP.GE.AND P2, PT, R201, c[0x0][0x220], PT ;  /* 0x00008800c9007a0c */ /* 0x000fc40003f46270 */
[----:B------:R-:W-:Y:S01]  /*3420*/  MOV R18, R16 ;  /* 0x0000001000127202 */ /* 0x000fe20000000f00 */
[----:B------:R-:W-:Y:S01]  /*3430*/  IMAD R10, R9, 0x30, RZ ;  /* 0x00000030090a7824 */ /* 0x000fe200078e02ff */
[----:B------:R-:W-:-:S03]  /*3440*/  ISETP.GE.AND P1, PT, R200, c[0x0][0x220], PT ;  /* 0x00008800c8007a0c */ /* 0x000fc60003f26270 */
[----:B------:R-:W-:-:S04]  /*3450*/  IMAD.WIDE.U32 R18, R8, 0x30, R18 ;  /* 0x0000003008127825 */ /* 0x000fc800078e0012 */
[----:B------:R-:W-:Y:S01]  /*3460*/  @!P3 IMAD.MOV.U32 R220, RZ, RZ, R222 ;  /* 0x000000ffffdcb224 */ /* 0x000fe200078e00de */
[----:B------:R-:W-:Y:S01]  /*3470*/  IADD3 R10, R19, R10, RZ ;  /* 0x0000000a130a7210 */ /* 0x000fe20007ffe0ff */
[----:B------:R-:W-:Y:S01]  /*3480*/  @!P3 IMAD R9, R9, 0x60, RZ ;  /* 0x000000600909b824 */ /* 0x000fe200078e02ff */
[----:B------:R1:W-:Y:S01]  /*3490*/  @P3 STS.128 [R206+0xd800], RZ ;  /* 0x00d800ffce003388 */ /* 0x0003e20000000c00 */
[----:B------:R-:W-:Y:S01]  /*34a0*/  @!P3 IMAD.WIDE.U32 R12, R8, 0x60, R220 ;  /* 0x00000060080cb825 */ /* 0x000fe200078e00dc */
[----:B------:R-:W-:-:S03]  /*34b0*/  @!P2 LEA R8, P4, R18, c[0x0][0x170], 0x1 ;  /* 0x00005c001208aa11 */ /* 0x000fc600078808ff */
[----:B------:R-:W-:Y:S01]  /*34c0*/  @!P3 IMAD.IADD R13, R13, 0x1, R9 ;  /* 0x000000010d0db824 */ /* 0x000fe200078e0209 */
[----:B------:R-:W-:-:S04]  /*34d0*/  @!P2 LEA.HI.X R9, R18, c[0x0][0x174], R10, 0x1, P4 ;  /* 0x00005d001209aa11 */ /* 0x000fc800020f0c0a */
        /* <DEDUP_REMOVED lines=17> */
.L_x_3601:
[----:B------:R-:W-:Y:S05]  /*35f0*/  BSYNC B0 ;  /* 0x0000000000007941 */ /* 0x000fea0003800000 */
.L_x_3600:
[C---:B-1----:R-:W-:Y:S01]  /*3600*/  IMAD.SHL.U32 R8, R4.reuse, 0x40, RZ ;  /* 0x0000004004087824 */ /* 0x042fe200078e00ff */
[----:B------:R-:W-:Y:S01]  /*3610*/  R2P PR, R4, 0x6 ;  /* 0x0000000604007804 */ /* 0x000fe20000000000 */
[----:B------:R-:W-:Y:S01]  /*3620*/  IMAD.SHL.U32 R20, R20, 0x8, RZ ;  /* 0x0000000814147824 */ /* 0x000fe200078e00ff */
[----:B------:R-:W0:Y:S01]  /*3630*/  LDGDEPBAR ;  /* 0x00000000000079af */ /* 0x000e220000000000 */
[----:B------:R-:W-:Y:S01]  /*3640*/  IMAD R198, R89, 0x400, R2 ;  /* 0x0000040059c67824 */ /* 0x000fe200078e0202 */
[----:B------:R-:W-:-:S03]  /*3650*/  LOP3.LUT R9, R8, 0x1c0, RZ, 0xc0, !PT ;  /* 0x000001c008097812 */ /* 0x000fc600078ec0ff */
        /* <DEDUP_REMOVED lines=55> */
[----:B------:R-:W-:Y:S01]  /*39d0*/  HMMA.16816.F32.BF16 R44, R64, R62, R44 ;  /* 0x0000003e402c723c */ /* 0x000fe2000004182c */
[----:B------:R-:W-:Y:S07]  /*39e0*/  LDSM.16.M88.4 R60, [R197+0x9800] ;  /* 0x00980000c53c783b */ /* 0x000fee0000000200 */
[C---:B------:R-:W-:Y:S08]  /*39f0*/  HMMA.16816.F32.BF16 R12, R24.reuse, R20, R12 ;  /* 0x00000014180c723c */ /* 0x040ff0000004180c */
[----:B------:R-:W-:Y:S01]  /*3a00*/  HMMA.16816.F32.BF16 R8, R24, R22, R8 ;  /* 0x000000161808723c */ /* 0x000fe20000041808 */
[----:B------:R-:W2:Y:S07]  /*3a10*/  LDSM.16.M88.4 R20, [R184+0x800] ;  /* 0x00080000b814783b */ /* 0x000eae0000000200 */
[C---:B------:R-:W-:Y:S08]  /*3a20*/  HMMA.16816.F32.BF16 R40, R64.reuse, R56, R40 ;  /* 0x000000384028723c */ /* 0x040ff00000041828 */
[C---:B------:R-:W-:Y:S01]  /*3a30*/  HMMA.16816.F32.BF16 R36, R64.reuse, R58, R36 ;  /* 0x0000003a4024723c */ /* 0x040fe20000041824 */
[----:B------:R-:W-:Y:S07]  /*3a40*/  LDSM.16.M88.4 R56, [R198+0x2000] ;  /* 0x00200000c638783b */ /* 0x000fee0000000200 */
[C---:B------:R-:W-:Y:S08]  /*3a50*/  HMMA.16816.F32.BF16 R32, R64.reuse, R52, R32 ;  /* 0x000000344020723c */ /* 0x040ff00000041820 */
[----:B------:R-:W-:Y:S01]  /*3a60*/  HMMA.16816.F32.BF16 R28, R64, R54, R28 ;  /* 0x00000036401c723c */ /* 0x000fe2000004181c */
[----:B------:R-:W3:Y:S04]  /*3a70*/  LDSM.16.M88.4 R52, [R184+0x1000] ;  /* 0x00100000b834783b */ /* 0x000ee80000000200 */
[----:B------:R-:W-:Y:S03]  /*3a80*/  LDSM.16.M88.4 R64, [R197+0x9000] ;  /* 0x00900000c540783b */ /* 0x000fe60000000200 */
[C---:B-1----:R-:W-:Y:S08]  /*3a90*/  HMMA.16816.F32.BF16 R48, R24.reuse, R16, R48 ;  /* 0x000000101830723c */ /* 0x042ff00000041830 */
[C---:B------:R-:W-:Y:S01]  /*3aa0*/  HMMA.16816.F32.BF16 R44, R24.reuse, R18, R44 ;  /* 0x00000012182c723c */ /* 0x040fe2000004182c */
[----:B------:R-:W1:Y:S07]  /*3ab0*/  LDSM.16.M88.4 R16, [R184+0x1800] ;  /* 0x00180000b810783b */ /* 0x000e6e0000000200 */
[C---:B------:R-:W-:Y:S08]  /*3ac0*/  HMMA.16816.F32.BF16 R40, R24.reuse, R80, R40 ;  /* 0x000000501828723c */ /* 0x040ff00000041828 */
[C---:B------:R-:W-:Y:S08]  /*3ad0*/  HMMA.16816.F32.BF16 R36, R24.reuse, R82, R36 ;  /* 0x000000521824723c */ /* 0x040ff00000041824 */
        /* <DEDUP_REMOVED lines=15> */
[----:B------:R-:W5:Y:S03]  /*3bd0*/  LDSM.16.M88.4 R16, [R195+0x2800] ;  /* 0x00280000c310783b */ /* 0x000f660000000200 */
        /* <DEDUP_REMOVED lines=12> */
[----:B------:R-:W2:Y:S03]  /*3ca0*/  LDSM.16.M88.4 R60, [R191+0x8800] ;  /* 0x00880000bf3c783b */ /* 0x000ea60000000200 */
[C---:B---3--:R-:W-:Y:S08]  /*3cb0*/  HMMA.16816.F32.BF16 R12, R52.reuse, R36, R12 ;  /* 0x00000024340c723c */ /* 0x048ff0000004180c */
[C---:B------:R-:W-:Y:S01]  /*3cc0*/  HMMA.16816.F32.BF16 R8, R52.reuse, R38, R8 ;  /* 0x000000263408723c */ /* 0x040fe20000041808 */
[----:B------:R-:W3:Y:S07]  /*3cd0*/  LDSM.16.M88.4 R36, [R191+0x9800] ;  /* 0x00980000bf24783b */ /* 0x000eee0000000200 */
[C---:B-1----:R-:W-:Y:S08]  /*3ce0*/  HMMA.16816.F32.BF16 R40, R52.reuse, R72, R40 ;  /* 0x000000483428723c */ /* 0x042ff00000041828 */
[C---:B------:R-:W-:Y:S08]  /*3cf0*/  HMMA.16816.F32.BF16 R68, R52.reuse, R74, R68 ;  /* 0x0000004a3444723c */ /* 0x040ff00000041844 */
[C---:B-----5:R-:W-:Y:S08]  /*3d00*/  HMMA.16816.F32.BF16 R48, R52.reuse, R16, R48 ;  /* 0x000000103430723c */ /* 0x060ff00000041830 */
[C---:B------:R-:W-:Y:S01]  /*3d10*/  HMMA.16816.F32.BF16 R44, R52.reuse, R18, R44 ;  /* 0x00000012342c723c */ /* 0x040fe2000004182c */
[----:B------:R-:W-:Y:S07]  /*3d20*/  LDSM.16.M88.4 R16, [R184+0x2000] ;  /* 0x00200000b810783b */ /* 0x000fee0000000200 */
[C---:B----4-:R-:W-:Y:S01]  /*3d30*/  HMMA.16816.F32.BF16 R72, R52.reuse, R24, R32 ;  /* 0x000000183448723c */ /* 0x050fe20000041820 */
[----:B------:R-:W1:Y:S07]  /*3d40*/  LDSM.16.M88.4 R32, [R193+0x2000] ;  /* 0x00200000c120783b */ /* 0x000e6e0000000200 */
[----:B------:R-:W-:Y:S01]  /*3d50*/  HMMA.16816.F32.BF16 R56, R52, R26, R56 ;  /* 0x0000001a3438723c */ /* 0x000fe20000041838 */
[----:B------:R-:W-:Y:S04]  /*3d60*/  LDSM.16.M88.4 R24, [R184+0x3000] ;  /* 0x00300000b818783b */ /* 0x000fe80000000200 */
[----:B------:R-:W-:Y:S03]  /*3d70*/  LDSM.16.M88.4 R52, [R184+0x3800] ;  /* 0x00380000b834783b */ /* 0x000fe60000000200 */
[C---:B--2---:R-:W-:Y:S08]  /*3d80*/  HMMA.16816.F32.BF16 R12, R28.reuse, R20, R12 ;  /* 0x000000141c0c723c */ /* 0x044ff0000004180c */
[C---:B------:R-:W-:Y:S01]  /*3d90*/  HMMA.16816.F32.BF16 R8, R28.reuse, R22, R8 ;  /* 0x000000161c08723c */ /* 0x040fe20000041808 */
[----:B------:R-:W2:Y:S07]  /*3da0*/  LDSM.16.M88.4 R20, [R184+0x2800] ;  /* 0x00280000b814783b */ /* 0x000eae0000000200 */
[C---:B------:R-:W-:Y:S08]  /*3db0*/  HMMA.16816.F32.BF16 R48, R28.reuse, R60, R48 ;  /* 0x0000003c1c30723c */ /* 0x040ff00000041830 */
[C---:B------:R-:W-:Y:S01]  /*3dc0*/  HMMA.16816.F32.BF16 R44, R28.reuse, R62, R44 ;  /* 0x0000003e1c2c723c */ /* 0x040fe2000004182c */
[----:B------:R-:W-:Y:S07]  /*3dd0*/  LDSM.16.M88.4 R60, [R197+0xa800] ;  /* 0x00a80000c53c783b */ /* 0x000fee0000000200 */
[C---:B------:R-:W-:Y:S08]  /*3de0*/  HMMA.16816.F32.BF16 R40, R28.reuse, R64, R40 ;  /* 0x000000401c28723c */ /* 0x040ff00000041828 */
[C---:B------:R-:W-:Y:S08]  /*3df0*/  HMMA.16816.F32.BF16 R68, R28.reuse, R66, R68 ;  /* 0x000000421c44723c */ /* 0x040ff00000041844 */
[C---:B---3--:R-:W-:Y:S08]  /*3e00*/  HMMA.16816.F32.BF16 R72, R28.reuse, R36, R72 ;  /* 0x000000241c48723c */ /* 0x048ff00000041848 */
[----:B------:R-:W-:Y:S01]  /*3e10*/  HMMA.16816.F32.BF16 R56, R28, R38, R56 ;  /* 0x000000261c38723c */ /* 0x000fe20000041838 */
[----:B------:R-:W-:Y:S04]  /*3e20*/  LDSM.16.M88.4 R28, [R198+0x4000] ;  /* 0x00400000c61c783b */ /* 0x000fe80000000200 */
[----:B------:R-:W3:Y:S03]  /*3e30*/  LDSM.16.M88.4 R36, [R197+0xa000] ;  /* 0x00a00000c524783b */ /* 0x000ee60000000200 */
[C---:B-1----:R-:W-:Y:S08]  /*3e40*/  HMMA.16816.F32.BF16 R12, R32.reuse, R16, R12 ;  /* 0x00000010200c723c */ /* 0x042ff0000004180c */
[C---:B------:R-:W-:Y:S01]  /*3e50*/  HMMA.16816.F32.BF16 R8, R32.reuse, R18, R8 ;  /* 0x000000122008723c */ /* 0x040fe20000041808 */
[----:B------:R-:W1:Y:S07]  /*3e60*/  LDSM.16.M88.4 R16, [R197+0xb000] ;  /* 0x00b00000c510783b */ /* 0x000e6e0000000200 */
[C---:B--2---:R-:W-:Y:S08]  /*3e70*/  HMMA.16816.F32.BF16 R48, R32.reuse, R20, R48 ;  /* 0x000000142030723c */ /* 0x044ff00000041830 */
[C---:B------:R-:W-:Y:S01]  /*3e80*/  HMMA.16816.F32.BF16 R44, R32.reuse, R22, R44 ;  /* 0x00000016202c723c */ /* 0x040fe2000004182c */
[----:B------:R-:W2:Y:S07]  /*3e90*/  LDSM.16.M88.4 R20, [R197+0xb800] ;  /* 0x00b80000c514783b */ /* 0x000eae0000000200 */
[C---:B------:R-:W-:Y:S07]  /*3ea0*/  HMMA.16816.F32.BF16 R40, R32.reuse, R24, R40 ;  /* 0x000000182028723c */ /* 0x040fee0000041828 */
[----:B------:R-:W-:Y:S01]  /*3eb0*/  SHF.R.S32.HI R25, RZ, 0x1f, R86 ;  /* 0x0000001fff197819 */ /* 0x000fe20000011456 */
[----:B------:R-:W-:Y:S03]  /*3ec0*/  HMMA.16816.F32.BF16 R68, R32, R26, R68 ;  /* 0x0000001a2044723c */ /* 0x000fe60000041844 */
[----:B------:R-:W-:-:S02]  /*3ed0*/  LEA.HI R86, R25, R86, RZ, 0x2 ;  /* 0x0000005619567211 */ /* 0x000fc400078f10ff */
[----:B------:R-:W-:Y:S02]  /*3ee0*/  LDSM.16.M88.4 R24, [R195+0x4000] ;  /* 0x00400000c318783b */ /* 0x000fe40000000200 */
[----:B------:R-:W-:Y:S01]  /*3ef0*/  SHF.R.S32.HI R86, RZ, 0x2, R86 ;  /* 0x00000002ff567819 */ /* 0x000fe20000011456 */
[----:B------:R-:W-:Y:S04]  /*3f00*/  HMMA.16816.F32.BF16 R72, R32, R52, R72 ;  /* 0x000000342048723c */ /* 0x000fe80000041848 */
[----:B------:R-:W-:-:S04]  /*3f10*/  IMAD R145, R89, 0x10, R86 ;  /* 0x0000001059917824 */ /* 0x000fc800078e0256 */
[----:B------:R-:W-:Y:S01]  /*3f20*/  HMMA.16816.F32.BF16 R56, R32, R54, R56 ;  /* 0x000000362038723c */ /* 0x000fe20000041838 */
[----:B------:R-:W4:Y:S01]  /*3f30*/  LDSM.16.M88.4 R32, [R196+0x4000] ;  /* 0x00400000c420783b */ /* 0x000f220000000200 */
[----:B------:R-:W-:-:S06]  /*3f40*/  IMAD.IADD R145, R88, 0x1, R145 ;  /* 0x0000000158917824 */ /* 0x000fcc00078e0291 */
[C---:B---3--:R-:W-:Y:S07]  /*3f50*/  HMMA.16816.F32.BF16 R12, R28.reuse, R36, R12 ;  /* 0x000000241c0c723c */ /* 0x048fee000004180c */
[----:B------:R-:W-:Y:S01]  /*3f60*/  IMAD.SHL.U32 R37, R87, 0x2, RZ ;  /* 0x0000000257257824 */ /* 0x000fe200078e00ff */
[----:B------:R-:W-:Y:S04]  /*3f70*/  HMMA.16816.F32.BF16 R8, R28, R38, R8 ;  /* 0x000000261c08723c */ /* 0x000fe80000041808 */
[----:B------:R-:W-:-:S04]  /*3f80*/  LOP3.LUT R37, R37, 0x6, RZ, 0xc0, !PT ;  /* 0x0000000625257812 */ /* 0x000fc800078ec0ff */
[C---:B-1----:R-:W-:Y:S01]  /*3f90*/  HMMA.16816.F32.BF16 R40, R28.reuse, R16, R40 ;  /* 0x000000101c28723c */ /* 0x042fe20000041828 */
[----:B------:R-:W-:Y:S02]  /*3fa0*/  IMAD R64, R134, 0x40, R37 ;  /* 0x0000004086407824 */ /* 0x000fe400078e0225 */
[----:B------:R-:W1:Y:S03]  /*3fb0*/  LDSM.16.M88.4 R36, [R195+0x4800] ;  /* 0x00480000c324783b */ /* 0x000e660000000200 */
[C---:B------:R-:W-:Y:S02]  /*3fc0*/  IADD3 R55, R64.reuse, -0x40, RZ ;  /* 0xffffffc040377810 */ /* 0x040fe40007ffe0ff */
[----:B------:R-:W-:Y:S01]  /*3fd0*/  HMMA.16816.F32.BF16 R68, R28, R18, R68 ;  /* 0x000000121c44723c */ /* 0x000fe20000041844 */
[----:B------:R-:W3:Y:S01]  /*3fe0*/  LDSM.16.M88.4 R16, [R195+0x5000] ;  /* 0x00500000c310783b */ /* 0x000ee20000000200 */
[----:B------:R-:W-:-:S02]  /*3ff0*/  IADD3 R67, R64, -0x38, RZ ;  /* 0xffffffc840437810 */ /* 0x000fc40007ffe0ff */
[C---:B------:R-:W-:Y:S02]  /*4000*/  IADD3 R81, R64.reuse, -0x37, RZ ;  /* 0xffffffc940517810 */ /* 0x040fe40007ffe0ff */
[C---:B------:R-:W-:Y:S02]  /*4010*/  IADD3 R95, R64.reuse, -0x30, RZ ;  /* 0xffffffd0405f7810 */ /* 0x040fe40007ffe0ff */
[C---:B------:R-:W-:Y:S01]  /*4020*/  HMMA.16816.F32.BF16 R44, R28.reuse, R62, R44 ;  /* 0x0000003e1c2c723c */ /* 0x040fe2000004182c */
[C---:B------:R-:W-:Y:S02]  /*4030*/  IADD3 R87, R64.reuse, -0x2f, RZ ;  /* 0xffffffd140577810 */ /* 0x040fe40007ffe0ff */
[C---:B------:R-:W-:Y:S02]  /*4040*/  IADD3 R83, R64.reuse, -0x27, RZ ;  /* 0xffffffd940537810 */ /* 0x040fe40007ffe0ff */
[----:B------:R-:W-:Y:S02]  /*4050*/  IADD3 R93, R64, -0x28, RZ ;  /* 0xffffffd8405d7810 */ /* 0x000fe40007ffe0ff */
[----:B------:R-:W-:Y:S01]  /*4060*/  IADD3 R62, R144, R145, -R207 ;  /* 0x00000091903e7210 */ /* 0x000fe20007ffe8cf */
[----:B------:R-:W-:Y:S01]  /*4070*/  HMMA.16816.F32.BF16 R48, R28, R60, R48 ;  /* 0x0000003c1c30723c */ /* 0x000fe20000041830 */
[----:B------:R-:W-:-:S02]  /*4080*/  IADD3 R63, R64, -0x3f, RZ ;  /* 0xffffffc1403f7810 */ /* 0x000fc40007ffe0ff */
[----:B------:R-:W-:Y:S01]  /*4090*/  IADD3 R91, R64, -0x20, RZ ;  /* 0xffffffe0405b7810 */ /* 0x000fe20007ffe0ff */
[----:B------:R-:W-:Y:S01]  /*40a0*/  IMAD.IADD R4, R62, 0x1, -R55 ;  /* 0x000000013e047824 */ /* 0x000fe200078e0a37 */
[C---:B------:R-:W-:Y:S02]  /*40b0*/  IADD3 R99, R64.reuse, -0x1f, RZ ;  /* 0xffffffe140637810 */ /* 0x040fe40007ffe0ff */
[C---:B------:R-:W-:Y:S01]  /*40c0*/  IADD3 R105, R64.reuse, -0x10, RZ ;  /* 0xfffffff040697810 */ /* 0x040fe20007ffe0ff */
[----:B--2---:R-:W-:Y:S01]  /*40d0*/  HMMA.16816.F32.BF16 R72, R28, R20, R72 ;  /* 0x000000141c48723c */ /* 0x004fe20000041848 */
[----:B------:R-:W-:Y:S02]  /*40e0*/  IABS R4, R4 ;  /* 0x0000000400047213 */ /* 0x000fe40000000000 */
[C---:B------:R-:W-:Y:S02]  /*40f0*/  IADD3 R101, R64.reuse, -0x17, RZ ;  /* 0xffffffe940657810 */ /* 0x040fe40007ffe0ff */
[C---:B------:R-:W-:Y:S01]  /*4100*/  IADD3 R103, R64.reuse, -0xf, RZ ;  /* 0xfffffff140677810 */ /* 0x040fe20007ffe0ff */
[----:B------:R-:W-:Y:S01]  /*4110*/  IMAD.MOV.U32 R53, RZ, RZ, R4 ;  /* 0x000000ffff357224 */ /* 0x000fe200078e0004 */
[----:B------:R-:W-:Y:S01]  /*4120*/  IADD3 R97, R64, -0x18, RZ ;  /* 0xffffffe840617810 */ /* 0x000fe20007ffe0ff */
[----:B------:R-:W-:Y:S01]  /*4130*/  IMAD.IADD R20, R62, 0x1, -R63 ;  /* 0x000000013e147824 */ /* 0x000fe200078e0a3f */
[----:B----4-:R-:W-:Y:S01]  /*4140*/  HMMA.16816.F32.BF16 R12, R32, R24, R12 ;  /* 0x00000018200c723c */ /* 0x010fe2000004180c */
[----:B------:R-:W-:-:S02]  /*4150*/  IADD3 R111, R64, -0x8, RZ ;  /* 0xfffffff8406f7810 */ /* 0x000fc40007ffe0ff */
[----:B------:R-:W-:Y:S01]  /*4160*/  IADD3 R109, R64, -0x7, RZ ;  /* 0xfffffff9406d7810 */ /* 0x000fe20007ffe0ff */
[C---:B------:R-:W-:Y:S01]  /*4170*/  IMAD.IADD R89, R62.reuse, 0x1, -R97 ;  /* 0x000000013e597824 */ /* 0x040fe200078e0a61 */
[----:B------:R-:W-:Y:S01]  /*4180*/  IABS R4, R20 ;  /* 0x0000001400047213 */ /* 0x000fe20000000000 */
[C---:B------:R-:W-:Y:S01]  /*4190*/  IMAD.IADD R20, R62.reuse, 0x1, -R67 ;  /* 0x000000013e147824 */ /* 0x040fe200078e0a43 */
[----:B------:R-:W2:Y:S01]  /*41a0*/  I2F R53, R53 ;  /* 0x0000003500357306 */ /* 0x000ea20000201400 */
[C---:B------:R-:W-:Y:S01]  /*41b0*/  IMAD.IADD R24, R62.reuse, 0x1, -R81 ;  /* 0x000000013e187824 */ /* 0x040fe200078e0a51 */
[----:B------:R-:W-:Y:S01]  /*41c0*/  HMMA.16816.F32.BF16 R56, R28, R22, R56 ;  /* 0x000000161c38723c */ /* 0x000fe20000041838 */
[----:B------:R-:W-:Y:S01]  /*41d0*/  IMAD.IADD R25, R62, 0x1, -R95 ;  /* 0x000000013e197824 */ /* 0x000fe200078e0a5f */
[----:B------:R-:W-:Y:S01]  /*41e0*/  IABS R20, R20 ;  /* 0x0000001400147213 */ /* 0x000fe20000000000 */
[----:B------:R-:W-:Y:S01]  /*41f0*/  LDSM.16.M88.4 R28, [R194+0x4000] ;  /* 0x00400000c21c783b */ /* 0x000fe20000000200 */
[----:B------:R-:W-:-:S02]  /*4200*/  IABS R24, R24 ;  /* 0x0000001800187213 */ /* 0x000fc40000000000 */
[-C--:B------:R-:W-:Y:S01]  /*4210*/  ISETP.GE.AND P4, PT, R55, R144.reuse, PT ;  /* 0x000000903700720c */ /* 0x080fe20003f86270 */
[----:B------:R-:W-:Y:S01]  /*4220*/  IMAD.MOV.U32 R61, RZ, RZ, R20 ;  /* 0x000000ffff3d7224 */ /* 0x000fe200078e0014 */
[C---:B-1----:R-:W-:Y:S01]  /*4230*/  HMMA.16816.F32.BF16 R48, R32.reuse, R36, R48 ;  /* 0x000000242030723c */ /* 0x042fe20000041830 */
[----:B------:R-:W1:Y:S01]  /*4240*/  LDSM.16.M88.4 R20, [R195+0x5800] ;  /* 0x00580000c314783b */ /* 0x000e620000000200 */
[----:B------:R-:W-:Y:S01]  /*4250*/  IMAD.MOV.U32 R54, RZ, RZ, R24 ;  /* 0x000000ffff367224 */ /* 0x000fe200078e0018 */
[----:B------:R-:W-:Y:S01]  /*4260*/  IABS R24, R25 ;  /* 0x0000001900187213 */ /* 0x000fe20000000000 */
[----:B------:R-:W-:Y:S01]  /*4270*/  I2F R4, R4 ;  /* 0x0000000400047306 */ /* 0x000fe20000201400 */
[-C--:B------:R-:W-:Y:S02]  /*4280*/  ISETP.GE.AND P5, PT, R87, R144.reuse, PT ;  /* 0x000000905700720c */ /* 0x080fe40003fa6270 */
[C---:B------:R-:W-:Y:S01]  /*4290*/  IMAD.IADD R36, R62.reuse, 0x1, -R87 ;  /* 0x000000013e247824 */ /* 0x040fe200078e0a57 */
[C---:B---3--:R-:W-:Y:S01]  /*42a0*/  HMMA.16816.F32.BF16 R40, R32.reuse, R16, R40 ;  /* 0x000000102028723c */ /* 0x048fe20000041828 */
[----:B------:R-:W-:Y:S01]  /*42b0*/  IMAD.MOV.U32 R65, RZ, RZ, R24 ;  /* 0x000000ffff417224 */ /* 0x000fe200078e0018 */
[----:B------:R-:W-:Y:S01]  /*42c0*/  ISETP.GE.AND P2, PT, R67, R144, PT ;  /* 0x000000904300720c */ /* 0x000fe20003f46270 */
[C---:B------:R-:W-:Y:S01]  /*42d0*/  IMAD.IADD R37, R62.reuse, 0x1, -R93 ;  /* 0x000000013e257824 */ /* 0x040fe200078e0a5d */
[----:B------:R-:W-:Y:S01]  /*42e0*/  IABS R36, R36 ;  /* 0x0000002400247213 */ /* 0x000fe20000000000 */
[----:B------:R-:W3:Y:S01]  /*42f0*/  I2F R61, R61 ;  /* 0x0000003d003d7306 */ /* 0x000ee20000201400 */
[----:B------:R-:W-:Y:S01]  /*4300*/  ISETP.GE.AND P1, PT, R81, R144, PT ;  /* 0x000000905100720c */ /* 0x000fe20003f26270 */
[C---:B------:R-:W-:Y:S01]  /*4310*/  IMAD.IADD R16, R62.reuse, 0x1, -R83 ;  /* 0x000000013e107824 */ /* 0x040fe200078e0a53 */
[C---:B------:R-:W-:Y:S01]  /*4320*/  HMMA.16816.F32.BF16 R8, R32.reuse, R26, R8 ;  /* 0x0000001a2008723c */ /* 0x040fe20000041808 */
[----:B------:R-:W4:Y:S01]  /*4330*/  LDSM.16.M88.4 R24, [R191+0xa000] ;  /* 0x00a00000bf18783b */ /* 0x000f220000000200 */
[C---:B------:R-:W-:Y:S01]  /*4340*/  IMAD.IADD R17, R62.reuse, 0x1, -R91 ;  /* 0x000000013e117824 */ /* 0x040fe200078e0a5b */
[----:B------:R-:W-:Y:S01]  /*4350*/  IABS R89, R89 ;  /* 0x0000005900597213 */ /* 0x000fe20000000000 */
[----:B------:R-:W-:Y:S01]  /*4360*/  IMAD.MOV.U32 R52, RZ, RZ, R36 ;  /* 0x000000ffff347224 */ /* 0x000fe200078e0024 */
[----:B------:R-:W-:Y:S01]  /*4370*/  IABS R16, R16 ;  /* 0x0000001000107213 */ /* 0x000fe20000000000 */
[----:B------:R-:W5:Y:S01]  /*4380*/  I2F R54, R54 ;  /* 0x0000003600367306 */ /* 0x000f620000201400 */
[----:B------:R-:W-:Y:S01]  /*4390*/  IABS R36, R37 ;  /* 0x0000002500247213 */ /* 0x000fe20000000000 */
[C---:B------:R-:W-:Y:S01]  /*43a0*/  HMMA.16816.F32.BF16 R44, R32.reuse, R38, R44 ;  /* 0x00000026202c723c */ /* 0x040fe2000004182c */
[-C--:B------:R-:W-:Y:S01]  /*43b0*/  ISETP.GE.AND P6, PT, R95, R144.reuse, PT ;  /* 0x000000905f00720c */ /* 0x080fe20003fc6270 */
[----:B------:R-:W-:Y:S01]  /*43c0*/  IMAD.MOV.U32 R60, RZ, RZ, R16 ;  /* 0x000000ffff3c7224 */ /* 0x000fe200078e0010 */
[----:B------:R-:W-:Y:S01]  /*43d0*/  IABS R16, R17 ;  /* 0x0000001100107213 */ /* 0x000fe20000000000 */
[C---:B------:R-:W-:Y:S01]  /*43e0*/  IMAD.IADD R17, R62.reuse, 0x1, -R99 ;  /* 0x000000013e117824 */ /* 0x040fe200078e0a63 */
[----:B------:R-:W-:Y:S01]  /*43f0*/  ISETP.GE.AND P3, PT, R63, R144, PT ;  /* 0x000000903f00720c */ /* 0x000fe20003f66270 */
[----:B------:R-:W-:Y:S01]  /*4400*/  IMAD.MOV.U32 R77, RZ, RZ, R36 ;  /* 0x000000ffff4d7224 */ /* 0x000fe200078e0024 */
[----:B------:R-:W-:Y:S01]  /*4410*/  I2F R65, R65 ;  /* 0x0000004100417306 */ /* 0x000fe20000201400 */
[----:B------:R-:W2:Y:S01]  /*4420*/  LDSM.16.M88.4 R36, [R191+0xa800] ;  /* 0x00a80000bf24783b */ /* 0x000ea20000000200 */
[----:B------:R-:W-:Y:S01]  /*4430*/  IMAD.MOV.U32 R79, RZ, RZ, R16 ;  /* 0x000000ffff4f7224 */ /* 0x000fe200078e0010 */
[----:B------:R-:W-:Y:S01]  /*4440*/  IABS R16, R17 ;  /* 0x0000001100107213 */ /* 0x000fe20000000000 */
[C---:B------:R-:W-:Y:S04]  /*4450*/  HMMA.16816.F32.BF16 R68, R32.reuse, R18, R68 ;  /* 0x000000122044723c */ /* 0x040fe80000041844 */
[----:B------:R-:W-:Y:S01]  /*4460*/  IMAD.MOV.U32 R66, RZ, RZ, R16 ;  /* 0x000000ffff427224 */ /* 0x000fe200078e0010 */
[----:B------:R-:W-:Y:S01]  /*4470*/  I2F R89, R89 ;  /* 0x0000005900597306 */ /* 0x000fe20000201400 */
[----:B------:R-:W3:Y:S02]  /*4480*/  LDSM.16.M88.4 R16, [R191+0xb000] ;  /* 0x00b00000bf10783b */ /* 0x000ee40000000200 */
[C---:B-1----:R-:W-:Y:S05]  /*4490*/  HMMA.16816.F32.BF16 R72, R32.reuse, R20, R72 ;  /* 0x000000142048723c */ /* 0x042fea0000041848 */
[----:B------:R-:W-:Y:S03]  /*44a0*/  I2F R52, R52 ;  /* 0x0000003400347306 */ /* 0x000fe60000201400 */
[----:B------:R-:W-:Y:S01]  /*44b0*/  HMMA.16816.F32.BF16 R56, R32, R22, R56 ;  /* 0x000000162038723c */ /* 0x000fe20000041838 */
[----:B------:R-:W-:Y:S04]  /*44c0*/  LDSM.16.M88.4 R32, [R193+0x4000] ;  /* 0x00400000c120783b */ /* 0x000fe80000000200 */
[----:B------:R-:W1:Y:S01]  /*44d0*/  LDSM.16.M88.4 R20, [R184+0x4000] ;  /* 0x00400000b814783b */ /* 0x000e620000000200 */
[----:B------:R-:W-:Y:S02]  /*44e0*/  I2F R77, R77 ;  /* 0x0000004d004d7306 */ /* 0x000fe40000201400 */
[C---:B----4-:R-:W-:Y:S06]  /*44f0*/  HMMA.16816.F32.BF16 R12, R28.reuse, R24, R12 ;  /* 0x000000181c0c723c */ /* 0x050fec000004180c */
[----:B------:R-:W-:Y:S01]  /*4500*/  I2F R60, R60 ;  /* 0x0000003c003c7306 */ /* 0x000fe20000201400 */
[C---:B------:R-:W-:Y:S01]  /*4510*/  IMAD.IADD R24, R62.reuse, 0x1, -R105 ;  /* 0x000000013e187824 */ /* 0x040fe200078e0a69 */
[----:B------:R-:W-:Y:S01]  /*4520*/  HMMA.16816.F32.BF16 R8, R28, R26, R8 ;  /* 0x0000001a1c08723c */ /* 0x000fe20000041808 */
[----:B------:R-:W-:-:S03]  /*4530*/  IMAD.IADD R25, R62, 0x1, -R101 ;  /* 0x000000013e197824 */ /* 0x000fc600078e0a65 */
[----:B------:R-:W-:Y:S01]  /*4540*/  IABS R107, R24 ;  /* 0x00000018006b7213 */ /* 0x000fe20000000000 */
[C---:B------:R-:W-:Y:S01]  /*4550*/  IMAD.IADD R24, R62.reuse, 0x1, -R103 ;  /* 0x000000013e187824 */ /* 0x040fe200078e0a67 */
[----:B------:R-:W-:Y:S01]  /*4560*/  IABS R25, R25 ;  /* 0x0000001900197213 */ /* 0x000fe20000000000 */
[----:B------:R-:W-:Y:S01]  /*4570*/  I2F R79, R79 ;  /* 0x0000004f004f7306 */ /* 0x000fe20000201400 */
[C---:B--2---:R-:W-:Y:S07]  /*4580*/  HMMA.16816.F32.BF16 R48, R28.reuse, R36, R48 ;  /* 0x000000241c30723c */ /* 0x044fee0000041830 */
[----:B------:R2:W-:Y:S01]  /*4590*/  I2F R76, R25 ;  /* 0x00000019004c7306 */ /* 0x0005e20000201400 */
[----:B------:R-:W-:Y:S01]  /*45a0*/  IABS R37, R24 ;  /* 0x0000001800257213 */ /* 0x000fe20000000000 */
[----:B------:R-:W-:Y:S01]  /*45b0*/  HMMA.16816.F32.BF16 R44, R28, R38, R44 ;  /* 0x000000261c2c723c */ /* 0x000fe2000004182c */
[----:B------:R-:W-:-:S05]  /*45c0*/  IMAD.IADD R36, R62, 0x1, -R111 ;  /* 0x000000013e247824 */ /* 0x000fca00078e0a6f */
[----:B------:R-:W-:Y:S01]  /*45d0*/  IABS R36, R36 ;  /* 0x0000002400247213 */ /* 0x000fe20000000000 */
[C---:B------:R-:W-:Y:S01]  /*45e0*/  IMAD.IADD R38, R62.reuse, 0x1, -R109 ;  /* 0x000000013e267824 */ /* 0x040fe200078e0a6d */
[----:B------:R-:W-:Y:S01]  /*45f0*/  IADD3 R62, R62, 0x8, RZ ;  /* 0x000000083e3e7810 */ /* 0x000fe20007ffe0ff */
[----:B---3--:R-:W-:Y:S01]  /*4600*/  HMMA.16816.F32.BF16 R40, R28, R16, R40 ;  /* 0x000000101c28723c */ /* 0x008fe20000041828 */
[----:B------:R-:W-:Y:S01]  /*4610*/  I2F R64, R37 ;  /* 0x0000002500407306 */ /* 0x000fe20000201400 */
[----:B------:R-:W-:Y:S01]  /*4620*/  IMAD.MOV.U32 R113, RZ, RZ, R36 ;  /* 0x000000ffff717224 */ /* 0x000fe200078e0024 */
[----:B------:R-:W-:Y:S01]  /*4630*/  IABS R36, R38 ;  /* 0x0000002600247213 */ /* 0x000fe20000000000 */
[C---:B------:R-:W-:Y:S01]  /*4640*/  IMAD.IADD R87, R62.reuse, 0x1, -R87 ;  /* 0x000000013e577824 */ /* 0x040fe200078e0a57 */
[----:B--2---:R-:W2:Y:S02]  /*4650*/  LDSM.16.M88.4 R24, [R191+0xb800] ;  /* 0x00b80000bf18783b */ /* 0x004ea40000000200 */
[C---:B------:R-:W-:Y:S01]  /*4660*/  IMAD.IADD R16, R62.reuse, 0x1, -R55 ;  /* 0x000000013e107824 */ /* 0x040fe200078e0a37 */
[----:B-1----:R-:W-:Y:S01]  /*4670*/  HMMA.16816.F32.BF16 R12, R32, R20, R12 ;  /* 0x00000014200c723c */ /* 0x002fe2000004180c */
[----:B------:R1:W-:Y:S01]  /*4680*/  I2F R78, R36 ;  /* 0x00000024004e7306 */ /* 0x0003e20000201400 */
[----:B------:R-:W-:-:S02]  /*4690*/  IMAD.IADD R17, R62, 0x1, -R63 ;  /* 0x000000013e117824 */ /* 0x000fc400078e0a3f */
[----:B------:R-:W-:-:S03]  /*46a0*/  IABS R16, R16 ;  /* 0x0000001000107213 */ /* 0x000fc60000000000 */
[----:B------:R-:W-:Y:S01]  /*46b0*/  IABS R20, R17 ;  /* 0x0000001100147213 */ /* 0x000fe20000000000 */
[----:B------:R-:W-:Y:S01]  /*46c0*/  HMMA.16816.F32.BF16 R8, R32, R22, R8 ;  /* 0x000000162008723c */ /* 0x000fe20000041808 */
[----:B------:R-:W-:Y:S01]  /*46d0*/  IMAD.MOV.U32 R21, RZ, RZ, R16 ;  /* 0x000000ffff157224 */ /* 0x000fe200078e0010 */
[----:B------:R-:W-:Y:S01]  /*46e0*/  I2F R66, R66 ;  /* 0x0000004200427306 */ /* 0x000fe20000201400 */
[----:B------:R-:W-:-:S05]  /*46f0*/  IMAD.IADD R16, R62, 0x1, -R67 ;  /* 0x000000013e107824 */ /* 0x000fca00078e0a43 */
[----:B------:R-:W-:Y:S01]  /*4700*/  IABS R80, R16 ;  /* 0x0000001000507213 */ /* 0x000fe20000000000 */
[C---:B------:R-:W-:Y:S01]  /*4710*/  IMAD.IADD R16, R62.reuse, 0x1, -R81 ;  /* 0x000000013e107824 */ /* 0x040fe200078e0a51 */
[----:B-1----:R-:W1:Y:S01]  /*4720*/  LDSM.16.M88.4 R36, [R184+0x4800] ;  /* 0x00480000b824783b */ /* 0x002e620000000200 */
[----:B------:R-:W3:Y:S01]  /*4730*/  I2F R21, R21 ;  /* 0x0000001500157306 */ /* 0x000ee20000201400 */
[----:B------:R-:W-:Y:S02]  /*4740*/  HMMA.16816.F32.BF16 R68, R28, R18, R68 ;  /* 0x000000121c44723c */ /* 0x000fe40000041844 */
[----:B------:R-:W-:Y:S01]  /*4750*/  IABS R55, R16 ;  /* 0x0000001000377213 */ /* 0x000fe20000000000 */
[----:B------:R-:W-:Y:S02]  /*4760*/  IMAD.IADD R16, R62, 0x1, -R95 ;  /* 0x000000013e107824 */ /* 0x000fe400078e0a5f */
[----:B------:R-:W-:Y:S02]  /*4770*/  FFMA.FTZ R12, -R0, R53, R12 ;  /* 0x00000035000c7223 */ /* 0x000fe4000001010c */
[----:B------:R-:W4:Y:S01]  /*4780*/  I2F R20, R20 ;  /* 0x0000001400147306 */ /* 0x000f220000201400 */
[----:B------:R-:W-:-:S02]  /*4790*/  IABS R23, R16 ;  /* 0x0000001000177213 */ /* 0x000fc40000000000 */
[----:B------:R-:W1:Y:S01]  /*47a0*/  LDSM.16.M88.4 R16, [R184+0x5000] ;  /* 0x00500000b810783b */ /* 0x000e620000000200 */
[----:B------:R-:W-:Y:S01]  /*47b0*/  FSEL R22, R12, -INF , !P4 ;  /* 0xff8000000c167808 */ /* 0x000fe20006000000 */
[C---:B------:R-:W-:Y:S02]  /*47c0*/  FFMA.FTZ R8, -R0.reuse, R61, R8 ;  /* 0x0000003d00087223 */ /* 0x040fe40000010108 */
[C---:B-----5:R-:W-:Y:S01]  /*47d0*/  FFMA.FTZ R9, -R0.reuse, R54, R9 ;  /* 0x0000003600097223 */ /* 0x060fe20000010109 */
[----:B------:R-:W-:Y:S01]  /*47e0*/  I2F R55, R55 ;  /* 0x0000003700377306 */ /* 0x000fe20000201400 */
[----:B---3--:R-:W-:Y:S01]  /*47f0*/  FFMA.FTZ R21, -R0, R21, R14 ;  /* 0x0000001500157223 */ /* 0x008fe2000001010e */
[----:B--2---:R-:W-:Y:S01]  /*4800*/  HMMA.16816.F32.BF16 R72, R28, R24, R72 ;  /* 0x000000181c48723c */ /* 0x004fe20000041848 */
[----:B------:R-:W-:-:S03]  /*4810*/  IABS R14, R87 ;  /* 0x00000057000e7213 */ /* 0x000fc60000000000 */
[----:B------:R-:W-:Y:S01]  /*4820*/  FSEL R21, R21, -INF , !P4 ;  /* 0xff80000015157808 */ /* 0x000fe20006000000 */
[----:B----4-:R-:W-:Y:S01]  /*4830*/  FFMA.FTZ R20, -R0, R20, R15 ;  /* 0x0000001400147223 */ /* 0x010fe2000001010f */
[----:B------:R-:W2:Y:S01]  /*4840*/  I2F R25, R80 ;  /* 0x0000005000197306 */ /* 0x000ea20000201400 */
[----:B------:R-:W-:Y:S01]  /*4850*/  IMAD.IADD R24, R62, 0x1, -R93 ;  /* 0x000000013e187824 */ /* 0x000fe200078e0a5d */
[----:B------:R-:W-:Y:S01]  /*4860*/  HMMA.16816.F32.BF16 R56, R28, R26, R56 ;  /* 0x0000001a1c38723c */ /* 0x000fe20000041838 */
[----:B------:R-:W-:Y:S02]  /*4870*/  ISETP.GE.AND P4, PT, R93, R144, PT ;  /* 0x000000905d00720c */ /* 0x000fe40003f86270 */
[----:B------:R-:W-:Y:S02]  /*4880*/  FSEL R20, R20, -INF , !P3 ;  /* 0xff80000014147808 */ /* 0x000fe40005800000 */
[----:B------:R-:W-:Y:S01]  /*4890*/  IABS R12, R24 ;  /* 0x00000018000c7213 */ /* 0x000fe20000000000 */
[----:B------:R3:W-:Y:S01]  /*48a0*/  I2F R27, R14 ;  /* 0x0000000e001b7306 */ /* 0x0007e20000201400 */
[----:B------:R-:W-:Y:S01]  /*48b0*/  FFMA.FTZ R24, -R0, R4, R13 ;  /* 0x0000000400187223 */ /* 0x000fe2000001010d */
[----:B------:R-:W-:Y:S01]  /*48c0*/  FSEL R26, R8, -INF , !P2 ;  /* 0xff800000081a7808 */ /* 0x000fe20005000000 */
[----:B------:R-:W-:-:S02]  /*48d0*/  IMAD.IADD R4, R62, 0x1, -R83 ;  /* 0x000000013e047824 */ /* 0x000fc400078e0a53 */
[----:B------:R-:W-:Y:S01]  /*48e0*/  IMAD.MOV.U32 R29, RZ, RZ, R12 ;  /* 0x000000ffff1d7224 */ /* 0x000fe200078e000c */
[C---:B-1----:R-:W-:Y:S01]  /*48f0*/  HMMA.16816.F32.BF16 R44, R32.reuse, R38, R44 ;  /* 0x00000026202c723c */ /* 0x042fe2000004182c */
[----:B------:R-:W-:Y:S01]  /*4900*/  IMAD.IADD R8, R62, 0x1, -R99 ;  /* 0x000000013e087824 */ /* 0x000fe200078e0a63 */
[----:B------:R-:W-:Y:S01]  /*4910*/  IABS R4, R4 ;  /* 0x0000000400047213 */ /* 0x000fe20000000000 */
[----:B------:R1:W4:Y:S01]  /*4920*/  I2F R53, R23 ;  /* 0x0000001700357306 */ /* 0x0003220000201400 */
[----:B--2---:R-:W-:Y:S01]  /*4930*/  FFMA.FTZ R25, -R0, R25, R10 ;  /* 0x0000001900197223 */ /* 0x004fe2000001010a */
[----:B------:R-:W-:Y:S01]  /*4940*/  FSEL R24, R24, -INF , !P3 ;  /* 0xff80000018187808 */ /* 0x000fe20005800000 */
[----:B------:R-:W-:Y:S01]  /*4950*/  FFMA.FTZ R11, -R0, R55, R11 ;  /* 0x00000037000b7223 */ /* 0x000fe2000001010b */
[----:B------:R-:W-:Y:S01]  /*4960*/  IABS R8, R8 ;  /* 0x0000000800087213 */ /* 0x000fe20000000000 */
[----:B------:R-:W-:Y:S01]  /*4970*/  HMMA.16816.F32.BF16 R48, R32, R36, R48 ;  /* 0x000000242030723c */ /* 0x000fe20000041830 */
[----:B------:R-:W-:Y:S01]  /*4980*/  ISETP.GE.AND P3, PT, R83, R144, PT ;  /* 0x000000905300720c */ /* 0x000fe20003f66270 */
[----:B---3--:R-:W2:Y:S01]  /*4990*/  LDSM.16.M88.4 R12, [R184+0x5800] ;  /* 0x00580000b80c783b */ /* 0x008ea20000000200 */
[----:B------:R-:W-:Y:S01]  /*49a0*/  I2F R29, R29 ;  /* 0x0000001d001d7306 */ /* 0x000fe20000201400 */
[----:B------:R-:W-:-:S04]  /*49b0*/  DEPBAR.LE SB0, 0x0 ;  /* 0x000080000000791a */ /* 0x000fc80000000000 */
[C---:B------:R-:W-:Y:S01]  /*49c0*/  HMMA.16816.F32.BF16 R40, R32.reuse, R16, R40 ;  /* 0x000000102028723c */ /* 0x040fe20000041828 */
[C---:B-1----:R-:W-:Y:S02]  /*49d0*/  IMAD.IADD R23, R62.reuse, 0x1, -R91 ;  /* 0x000000013e177824 */ /* 0x042fe400078e0a5b */
[----:B------:R1:W3:Y:S04]  /*49e0*/  I2F R10, R4 ;  /* 0x00000004000a7306 */ /* 0x0002e80000201400 */
[----:B------:R-:W-:Y:S01]  /*49f0*/  FSEL R16, R9, -INF , !P1 ;  /* 0xff80000009107808 */ /* 0x000fe20004800000 */
[----:B------:R-:W-:Y:S01]  /*4a00*/  IMAD.MOV.U32 R9, RZ, RZ, R8 ;  /* 0x000000ffff097224 */ /* 0x000fe200078e0008 */
[----:B------:R-:W-:Y:S01]  /*4a10*/  IABS R28, R23 ;  /* 0x00000017001c7213 */ /* 0x000fe20000000000 */
[----:B------:R-:W-:Y:S01]  /*4a20*/  HMMA.16816.F32.BF16 R68, R32, R18, R68 ;  /* 0x000000122044723c */ /* 0x000fe20000041844 */
[----:B------:R-:W-:Y:S01]  /*4a30*/  FSEL R23, R25, -INF , !P2 ;  /* 0xff80000019177808 */ /* 0x000fe20005000000 */
[----:B------:R-:W-:Y:S01]  /*4a40*/  I2F R107, R107 ;  /* 0x0000006b006b7306 */ /* 0x000fe20000201400 */
[----:B------:R-:W-:Y:S01]  /*4a50*/  FSEL R25, R11, -INF , !P1 ;  /* 0xff8000000b197808 */ /* 0x000fe20004800000 */
[----:B------:R-:W-:Y:S01]  /*4a60*/  IMAD.IADD R11, R62, 0x1, -R101 ;  /* 0x000000013e0b7824 */ /* 0x000fe200078e0a65 */
[-C--:B------:R-:W-:Y:S01]  /*4a70*/  ISETP.GE.AND P2, PT, R91, R144.reuse, PT ;  /* 0x000000905b00720c */ /* 0x080fe20003f46270 */
[C---:B------:R-:W-:Y:S01]  /*4a80*/  FFMA.FTZ R8, -R0.reuse, R65, R48 ;  /* 0x0000004100087223 */ /* 0x040fe20000010130 */
[----:B------:R-:W-:Y:S01]  /*4a90*/  ISETP.GE.AND P1, PT, R99, R144, PT ;  /* 0x000000906300720c */ /* 0x000fe20003f26270 */
[----:B----4-:R-:W-:-:S02]  /*4aa0*/  FFMA.FTZ R17, -R0, R53, R50 ;  /* 0x0000003500117223 */ /* 0x010fc40000010132 */
[----:B-1----:R-:W-:Y:S01]  /*4ab0*/  IMAD.IADD R4, R62, 0x1, -R97 ;  /* 0x000000013e047824 */ /* 0x002fe200078e0a61 */
[----:B------:R-:W-:Y:S01]  /*4ac0*/  I2F R31, R28 ;  /* 0x0000001c001f7306 */ /* 0x000fe20000201400 */
[----:B------:R-:W-:Y:S01]  /*4ad0*/  FSEL R8, R8, -INF , !P6 ;  /* 0xff80000008087808 */ /* 0x000fe20007000000 */
[C---:B------:R-:W-:Y:S01]  /*4ae0*/  FFMA.FTZ R45, -R0.reuse, R60, R45 ;  /* 0x0000003c002d7223 */ /* 0x040fe2000001012d */
[----:B------:R-:W-:Y:S01]  /*4af0*/  FSEL R17, R17, -INF , !P6 ;  /* 0xff80000011117808 */ /* 0x000fe20007000000 */
[C---:B---3--:R-:W-:Y:S01]  /*4b00*/  FFMA.FTZ R47, -R0.reuse, R10, R47 ;  /* 0x0000000a002f7223 */ /* 0x048fe2000001012f */
[----:B------:R-:W-:Y:S01]  /*4b10*/  IABS R4, R4 ;  /* 0x0000000400047213 */ /* 0x000fe20000000000 */
[C---:B------:R-:W-:Y:S01]  /*4b20*/  FFMA.FTZ R40, -R0.reuse, R79, R40 ;  /* 0x0000004f00287223 */ /* 0x040fe20000010128 */
[----:B------:R-:W-:Y:S01]  /*4b30*/  ISETP.GE.AND P6, PT, R97, R144, PT ;  /* 0x000000906100720c */ /* 0x000fe20003fc6270 */
[----:B------:R1:W3:Y:S01]  /*4b40*/  I2F R28, R9 ;  /* 0x00000009001c7306 */ /* 0x0002e20000201400 */
[C---:B------:R-:W-:Y:S01]  /*4b50*/  FFMA.FTZ R41, -R0.reuse, R66, R41 ;  /* 0x0000004200297223 */ /* 0x040fe20000010129 */
[----:B------:R-:W-:Y:S01]  /*4b60*/  FSEL R10, R45, -INF , !P3 ;  /* 0xff8000002d0a7808 */ /* 0x000fe20005800000 */
[----:B------:R-:W-:Y:S01]  /*4b70*/  IMAD.MOV.U32 R19, RZ, RZ, R4 ;  /* 0x000000ffff137224 */ /* 0x000fe200078e0004 */
[----:B------:R-:W-:Y:S01]  /*4b80*/  IABS R4, R11 ;  /* 0x0000000b00047213 */ /* 0x000fe20000000000 */
[C---:B--2---:R-:W-:Y:S01]  /*4b90*/  HMMA.16816.F32.BF16 R72, R32.reuse, R12, R72 ;  /* 0x0000000c2048723c */ /* 0x044fe20000041848 */
[----:B------:R-:W-:Y:S01]  /*4ba0*/  FFMA.FTZ R68, -R0, R89, R68 ;  /* 0x0000005900447223 */ /* 0x000fe20000010144 */
[----:B------:R-:W-:Y:S01]  /*4bb0*/  FSEL R170, R40, -INF , !P2 ;  /* 0xff80000028aa7808 */ /* 0x000fe20005000000 */
[----:B------:R-:W-:Y:S01]  /*4bc0*/  I2F R113, R113 ;  /* 0x0000007100717306 */ /* 0x000fe20000201400 */
[----:B------:R-:W-:Y:S01]  /*4bd0*/  IMAD.MOV.U32 R18, RZ, RZ, R4 ;  /* 0x000000ffff127224 */ /* 0x000fe200078e0004 */
[----:B------:R-:W-:Y:S01]  /*4be0*/  FSEL R164, R41, -INF , !P1 ;  /* 0xff80000029a47808 */ /* 0x000fe20004800000 */
[----:B------:R-:W-:Y:S01]  /*4bf0*/  FFMA.FTZ R4, -R0, R77, R44 ;  /* 0x0000004d00047223 */ /* 0x000fe2000001012c */
[----:B------:R-:W-:Y:S01]  /*4c00*/  FSEL R162, R68, -INF , !P6 ;  /* 0xff80000044a27808 */ /* 0x000fe20007000000 */
[C---:B------:R-:W-:Y:S01]  /*4c10*/  FFMA.FTZ R13, -R0.reuse, R27, R51 ;  /* 0x0000001b000d7223 */ /* 0x040fe20000010133 */
[----:B------:R-:W-:Y:S01]  /*4c20*/  HMMA.16816.F32.BF16 R56, R32, R14, R56 ;  /* 0x0000000e2038723c */ /* 0x000fe20000041838 */
[----:B------:R-:W-:Y:S01]  /*4c30*/  FFMA.FTZ R12, -R0, R52, R49 ;  /* 0x00000034000c7223 */ /* 0x000fe20000010131 */
[----:B------:R-:W2:Y:S01]  /*4c40*/  I2F R19, R19 ;  /* 0x0000001300137306 */ /* 0x000ea20000201400 */
[----:B-1----:R-:W-:Y:S01]  /*4c50*/  IMAD.IADD R9, R62, 0x1, -R105 ;  /* 0x000000013e097824 */ /* 0x002fe200078e0a69 */
[----:B------:R-:W-:Y:S01]  /*4c60*/  FSEL R13, R13, -INF , !P5 ;  /* 0xff8000000d0d7808 */ /* 0x000fe20006800000 */
[----:B---3--:R-:W-:Y:S01]  /*4c70*/  FFMA.FTZ R43, -R0, R28, R43 ;  /* 0x0000001c002b7223 */ /* 0x008fe2000001012b */
[----:B------:R-:W-:Y:S01]  /*4c80*/  FSEL R12, R12, -INF , !P5 ;  /* 0xff8000000c0c7808 */ /* 0x000fe20006800000 */
[C---:B------:R-:W-:Y:S01]  /*4c90*/  FFMA.FTZ R31, -R0.reuse, R31, R42 ;  /* 0x0000001f001f7223 */ /* 0x040fe2000001012a */
[----:B------:R-:W-:Y:S01]  /*4ca0*/  IABS R11, R9 ;  /* 0x00000009000b7213 */ /* 0x000fe20000000000 */
[----:B------:R-:W-:Y:S01]  /*4cb0*/  FFMA.FTZ R9, -R0, R29, R46 ;  /* 0x0000001d00097223 */ /* 0x000fe2000001012e */
[----:B------:R-:W1:Y:S01]  /*4cc0*/  I2F R18, R18 ;  /* 0x0000001200127306 */ /* 0x000e620000201400 */
[----:B------:R-:W-:Y:S01]  /*4cd0*/  IMAD.IADD R29, R62, 0x1, -R103 ;  /* 0x000000013e1d7824 */ /* 0x000fe200078e0a67 */
[----:B------:R-:W-:Y:S01]  /*4ce0*/  FSEL R4, R4, -INF , !P4 ;  /* 0xff80000004047808 */ /* 0x000fe20006000000 */
[----:B------:R-:W-:Y:S01]  /*4cf0*/  IMAD.MOV.U32 R27, RZ, RZ, R11 ;  /* 0x000000ffff1b7224 */ /* 0x000fe200078e000b */
[----:B------:R-:W-:Y:S01]  /*4d00*/  FSEL R9, R9, -INF , !P4 ;  /* 0xff80000009097808 */ /* 0x000fe20006000000 */
[----:B------:R-:W-:Y:S01]  /*4d10*/  FFMA.FTZ R69, -R0, R76, R69 ;  /* 0x0000004c00457223 */ /* 0x000fe20000010145 */
[----:B------:R-:W-:Y:S01]  /*4d20*/  IABS R11, R29 ;  /* 0x0000001d000b7213 */ /* 0x000fe20000000000 */
[C---:B------:R-:W-:Y:S01]  /*4d30*/  IMAD.IADD R29, R62.reuse, 0x1, -R111 ;  /* 0x000000013e1d7824 */ /* 0x040fe200078e0a6f */
[----:B------:R-:W-:Y:S01]  /*4d40*/  FSEL R167, R31, -INF , !P2 ;  /* 0xff8000001fa77808 */ /* 0x000fe20005000000 */
[----:B------:R-:W-:Y:S01]  /*4d50*/  IMAD.IADD R62, R62, 0x1, -R109 ;  /* 0x000000013e3e7824 */ /* 0x000fe200078e0a6d */
[----:B------:R-:W3:Y:S01]  /*4d60*/  I2F R27, R27 ;  /* 0x0000001b001b7306 */ /* 0x000ee20000201400 */
[C---:B--2---:R-:W-:Y:S01]  /*4d70*/  FFMA.FTZ R19, -R0.reuse, R19, R70 ;  /* 0x0000001300137223 */ /* 0x044fe20000010146 */
[----:B------:R-:W-:Y:S01]  /*4d80*/  IABS R29, R29 ;  /* 0x0000001d001d7213 */ /* 0x000fe20000000000 */
[C---:B------:R-:W-:Y:S01]  /*4d90*/  FFMA.FTZ R72, -R0.reuse, R107, R72 ;  /* 0x0000006b00487223 */ /* 0x040fe20000010148 */
[----:B------:R-:W-:Y:S01]  /*4da0*/  IABS R62, R62 ;  /* 0x0000003e003e7213 */ /* 0x000fe20000000000 */
[C---:B------:R-:W-:Y:S01]  /*4db0*/  FFMA.FTZ R64, -R0.reuse, R64, R73 ;  /* 0x0000004000407223 */ /* 0x040fe20000010149 */
[----:B------:R-:W-:Y:S01]  /*4dc0*/  FSEL R175, R19, -INF , !P6 ;  /* 0xff80000013af7808 */ /* 0x000fe20007000000 */
[----:B------:R-:W-:Y:S01]  /*4dd0*/  FFMA.FTZ R56, -R0, R113, R56 ;  /* 0x0000007100387223 */ /* 0x000fe20000010138 */
[----:B------:R2:W4:Y:S01]  /*4de0*/  I2F R14, R11 ;  /* 0x0000000b000e7306 */ /* 0x0005220000201400 */
[----:B------:R-:W-:Y:S01]  /*4df0*/  ISETP.GE.AND P6, PT, R134, 0x2, PT ;  /* 0x000000028600780c */ /* 0x000fe20003fc6270 */
[C---:B------:R-:W-:Y:S01]  /*4e00*/  FFMA.FTZ R57, -R0.reuse, R78, R57 ;  /* 0x0000004e00397223 */ /* 0x040fe20000010139 */
[----:B------:R-:W-:Y:S01]  /*4e10*/  FSEL R209, R43, -INF , !P1 ;  /* 0xff8000002bd17808 */ /* 0x000fe20004800000 */
[----:B-1----:R-:W-:Y:S01]  /*4e20*/  FFMA.FTZ R18, -R0, R18, R71 ;  /* 0x0000001200127223 */ /* 0x002fe20000010147 */
[----:B------:R-:W-:-:S02]  /*4e30*/  ISETP.GE.AND P5, PT, R101, R144, PT ;  /* 0x000000906500720c */ /* 0x000fc40003fa6270 */
[-C--:B------:R-:W-:Y:S01]  /*4e40*/  ISETP.GE.AND P4, PT, R105, R144.reuse, PT ;  /* 0x000000906900720c */ /* 0x080fe20003f86270 */
[----:B------:R-:W1:Y:S01]  /*4e50*/  I2F R15, R29 ;  /* 0x0000001d000f7306 */ /* 0x000e620000201400 */
[C---:B---3--:R-:W-:Y:S01]  /*4e60*/  FFMA.FTZ R27, -R0.reuse, R27, R74 ;  /* 0x0000001b001b7223 */ /* 0x048fe2000001014a */
[-C--:B------:R-:W-:Y:S02]  /*4e70*/  ISETP.GE.AND P2, PT, R111, R144.reuse, PT ;  /* 0x000000906f00720c */ /* 0x080fe40003f46270 */
[----:B------:R-:W-:Y:S02]  /*4e80*/  ISETP.GE.AND P1, PT, R109, R144, PT ;  /* 0x000000906d00720c */ /* 0x000fe40003f26270 */
[----:B------:R-:W-:Y:S02]  /*4e90*/  FSEL R168, R69, -INF , !P5 ;  /* 0xff80000045a87808 */ /* 0x000fe40006800000 */
[----:B------:R-:W3:Y:S01]  /*4ea0*/  I2F R28, R62 ;  /* 0x0000003e001c7306 */ /* 0x000ee20000201400 */
[----:B--2---:R-:W-:Y:S01]  /*4eb0*/  FSEL R11, R47, -INF , !P3 ;  /* 0xff8000002f0b7808 */ /* 0x004fe20005800000 */
[----:B----4-:R-:W-:Y:S01]  /*4ec0*/  FFMA.FTZ R14, -R0, R14, R75 ;  /* 0x0000000e000e7223 */ /* 0x010fe2000001014b */
[----:B------:R-:W-:-:S02]  /*4ed0*/  ISETP.GE.AND P3, PT, R103, R144, PT ;  /* 0x000000906700720c */ /* 0x000fc40003f66270 */
[----:B------:R-:W-:Y:S02]  /*4ee0*/  FSEL R171, R18, -INF , !P5 ;  /* 0xff80000012ab7808 */ /* 0x000fe40006800000 */
[----:B------:R-:W-:Y:S01]  /*4ef0*/  FSEL R174, R72, -INF , !P4 ;  /* 0xff80000048ae7808 */ /* 0x000fe20006000000 */
[----:B-1----:R-:W-:Y:S01]  /*4f00*/  FFMA.FTZ R15, -R0, R15, R58 ;  /* 0x0000000f000f7223 */ /* 0x002fe2000001013a */
[----:B------:R-:W-:Y:S02]  /*4f10*/  FSEL R169, R27, -INF , !P4 ;  /* 0xff8000001ba97808 */ /* 0x000fe40006000000 */
[----:B------:R-:W-:Y:S02]  /*4f20*/  FSEL R172, R64, -INF , !P3 ;  /* 0xff80000040ac7808 */ /* 0x000fe40005800000 */
[----:B------:R-:W-:Y:S02]  /*4f30*/  FSEL R143, R14, -INF , !P3 ;  /* 0xff8000000e8f7808 */ /* 0x000fe40005800000 */
[----:B------:R-:W-:Y:S01]  /*4f40*/  FSEL R142, R56, -INF , !P2 ;  /* 0xff800000388e7808 */ /* 0x000fe20005000000 */
[----:B---3--:R-:W-:Y:S01]  /*4f50*/  FFMA.FTZ R28, -R0, R28, R59 ;  /* 0x0000001c001c7223 */ /* 0x008fe2000001013b */
[----:B------:R-:W-:-:S02]  /*4f60*/  FSEL R141, R15, -INF , !P2 ;  /* 0xff8000000f8d7808 */ /* 0x000fc40005000000 */
[----:B------:R-:W-:Y:S02]  /*4f70*/  FSEL R140, R57, -INF , !P1 ;  /* 0xff800000398c7808 */ /* 0x000fe40004800000 */
[----:B------:R-:W-:Y:S01]  /*4f80*/  FSEL R165, R28, -INF , !P1 ;  /* 0xff8000001ca57808 */ /* 0x000fe20004800000 */
[----:B------:R-:W-:Y:S06]  /*4f90*/  BAR.SYNC.DEFER_BLOCKING 0x0 ;  /* 0x0000000000007b1d */ /* 0x000fec0000010000 */
[----:B------:R-:W-:Y:S05]  /*4fa0*/  @!P6 BRA `(.L_x_3602) ;  /* 0x00000b700000e947 */ /* 0x000fea0003800000 */
[----:B------:R-:W-:Y:S05]  /*4fb0*/  @!P0 BRA `(.L_x_3603) ;  /* 0x0000039000008947 */ /* 0x000fea0003800000 */
[----:B------:R-:W1:Y:S01]  /*4fc0*/  I2F.RP R18, R85 ;  /* 0x0000005500127306 */ /* 0x000e620000209400 */
[----:B------:R-:W-:-:S02]  /*4fd0*/  IADD3 R27, R6, -0x80, RZ ;  /* 0xffffff80061b7810 */ /* 0x000fc40007ffe0ff */
[----:B------:R-:W-:Y:S02]  /*4fe0*/  IABS R15, R7 ;  /* 0x00000007000f7213 */ /* 0x000fe40000000000 */
[----:B------:R-:W-:-:S04]  /*4ff0*/  LOP3.LUT R7, R7, c[0x0][0x2d0], RZ, 0x3c, !PT ;  /* 0x0000b40007077a12 */ /* 0x000fc800078e3cff */
[----:B------:R-:W-:Y:S01]  /*5000*/  ISETP.GE.AND P3, PT, R7, RZ, PT ;  /* 0x000000ff0700720c */ /* 0x000fe20003f66270 */
[----:B-1----:R-:W1:Y:S02]  /*5010*/  MUFU.RCP R28, R18 ;  /* 0x00000012001c7308 */ /* 0x002e640000001000 */
[----:B-1----:R-:W-:-:S06]  /*5020*/  IADD3 R28, R28, 0xffffffe, RZ ;  /* 0x0ffffffe1c1c7810 */ /* 0x002fcc0007ffe0ff */
[----:B------:R-:W1:Y:S02]  /*5030*/  F2I.FTZ.U32.TRUNC.NTZ R29, R28 ;  /* 0x0000001c001d7305 */ /* 0x000e64000021f000 */
[--C-:B-1----:R-:W-:Y:S02]  /*5040*/  IMAD.MOV R14, RZ, RZ, -R29.reuse ;  /* 0x000000ffff0e7224 */ /* 0x102fe400078e0a1d */
[----:B------:R-:W-:Y:S02]  /*5050*/  IMAD.MOV.U32 R28, RZ, RZ, RZ ;  /* 0x000000ffff1c7224 */ /* 0x000fe400078e00ff */
[----:B------:R-:W-:Y:S01]  /*5060*/  IMAD R19, R14, R85, RZ ;  /* 0x000000550e137224 */ /* 0x000fe200078e02ff */
[----:B------:R-:W-:Y:S02]  /*5070*/  IABS R14, R27 ;  /* 0x0000001b000e7213 */ /* 0x000fe40000000000 */
[----:B------:R-:W-:Y:S01]  /*5080*/  LOP3.LUT R27, R27, c[0x0][0x2d0], RZ, 0x3c, !PT ;  /* 0x0000b4001b1b7a12 */ /* 0x000fe200078e3cff */
        /* <DEDUP_REMOVED lines=16> */
[----:B------:R-:W-:Y:S02]  /*5190*/  ISETP.NE.AND P2, PT, RZ, c[0x0][0x2d0], PT ;  /* 0x0000b400ff007a0c */ /* 0x000fe40003f45270 */
[----:B------:R-:W-:-:S03]  /*51a0*/  LOP3.LUT R6, RZ, c[0x0][0x2d0], RZ, 0x33, !PT ;  /* 0x0000b400ff067a12 */ /* 0x000fc600078e33ff */
        /* <DEDUP_REMOVED lines=26> */
.L_x_3603:
[----:B------:R-:W-:-:S04]  /*5350*/  LEA R19, -R84, RZ, 0x6 ;  /* 0x000000ff54137211 */ /* 0x000fc800078e31ff */
[----:B------:R-:W-:Y:S02]  /*5360*/  SHF.R.S32.HI R28, RZ, 0x1f, R19 ;  /* 0x0000001fff1c7819 */ /* 0x000fe40000011413 */
.L_x_3604:
        /* <DEDUP_REMOVED lines=119> */
.L_x_3606:
[----:B------:R-:W-:Y:S05]  /*5ae0*/  BSYNC B0 ;  /* 0x0000000000007941 */ /* 0x000fea0003800000 */
.L_x_3605:
[----:B------:R-:W0:Y:S01]  /*5af0*/  LDGDEPBAR ;  /* 0x00000000000079af */ /* 0x000e220000000000 */
[----:B------:R-:W-:-:S04]  /*5b00*/  IADD3 R146, P1, R19, R146, RZ ;  /* 0x0000009213927210 */ /* 0x000fc80007f3e0ff */
[----:B------:R-:W-:Y:S02]  /*5b10*/  IADD3.X R135, R28, R135, RZ, P1, !PT ;  /* 0x000000871c877210 */ /* 0x000fe40000ffe4ff */
.L_x_3602:
        /* <DEDUP_REMOVED lines=31> */
[----:B--2---:R-:W2:Y:S03]  /*5d10*/  SHFL.BFLY PT, R6, R15, 0x2, 0x1f ;  /* 0x0c401f000f067f89 */ /* 0x004ea600000e0000 */
[-C--:B------:R-:W-:Y:S01]  /*5d20*/  LEA R189, R3, R192.reuse, 0x1 ;  /* 0x000000c003bd7211 */ /* 0x080fe200078e08ff */
[----:B------:R-:W3:Y:S01]  /*5d30*/  SHFL.BFLY PT, R7, R14, 0x2, 0x1f ;  /* 0x0c401f000e077f89 */ /* 0x000ee200000e0000 */
[----:B------:R-:W-:-:S03]  /*5d40*/  LEA R190, R5, R192, 0x1 ;  /* 0x000000c005be7211 */ /* 0x000fc600078e08ff */
[----:B------:R-:W-:Y:S01]  /*5d50*/  LDSM.16.MT88.4 R64, [R192+0xe000] ;  /* 0x00e00000c040783b */ /* 0x000fe20000004200 */
[----:B------:R-:W-:-:S03]  /*5d60*/  LEA R188, R3, R190, 0x1 ;  /* 0x000000be03bc7211 */ /* 0x000fc600078e08ff */
[----:B------:R-:W-:Y:S04]  /*5d70*/  LDSM.16.MT88.4 R80, [R189+0xe000] ;  /* 0x00e00000bd50783b */ /* 0x000fe80000004200 */
[----:B------:R-:W-:Y:S04]  /*5d80*/  LDSM.16.MT88.4 R124, [R192+0xc000] ;  /* 0x00c00000c07c783b */ /* 0x000fe80000004200 */
[----:B-1----:R-:W-:Y:S01]  /*5d90*/  LDSM.16.MT88.4 R40, [R190+0xc000] ;  /* 0x00c00000be28783b */ /* 0x002fe20000004200 */
[----:B--2---:R-:W-:-:S03]  /*5da0*/  FMNMX.FTZ R6, R15, R6, !PT ;  /* 0x000000060f067209 */ /* 0x004fc60007810000 */
[----:B------:R-:W-:Y:S01]  /*5db0*/  LDSM.16.MT88.4 R48, [R189+0xc000] ;  /* 0x00c00000bd30783b */ /* 0x000fe20000004200 */
[----:B---3--:R-:W-:-:S03]  /*5dc0*/  FMNMX.FTZ R7, R14, R7, !PT ;  /* 0x000000070e077209 */ /* 0x008fc60007810000 */
        /* <DEDUP_REMOVED lines=28> */
[----:B------:R-:W-:-:S02]  /*5f90*/  FFMA.FTZ R160, R23, c[0x0][0x23c], -R166 ;  /* 0x00008f0017a07a23 */ /* 0x000fc400000108a6 */
[--C-:B------:R-:W-:Y:S01]  /*5fa0*/  FFMA.FTZ R153, R25, c[0x0][0x23c], -R166.reuse ;  /* 0x00008f0019997a23 */ /* 0x100fe200000108a6 */
[----:B------:R-:W1:Y:S01]  /*5fb0*/  MUFU.EX2 R156, R156 ;  /* 0x0000009c009c7308 */ /* 0x000e620000000800 */
[--C-:B------:R-:W-:Y:S01]  /*5fc0*/  FFMA.FTZ R148, R4, c[0x0][0x23c], -R173.reuse ;  /* 0x00008f0004947a23 */ /* 0x100fe200000108ad */
[----:B------:R-:W-:Y:S01]  /*5fd0*/  LDSM.16.MT88.4 R20, [R192+0xc800] ;  /* 0x00c80000c014783b */ /* 0x000fe20000004200 */
[--C-:B------:R-:W-:Y:S02]  /*5fe0*/  FFMA.FTZ R154, R8, c[0x0][0x23c], -R173.reuse ;  /* 0x00008f00089a7a23 */ /* 0x100fe400000108ad */
[----:B------:R-:W-:Y:S01]  /*5ff0*/  FFMA.FTZ R3, R10, c[0x0][0x23c], -R173 ;  /* 0x00008f000a037a23 */ /* 0x000fe200000108ad */
[----:B------:R-:W2:Y:S01]  /*6000*/  LDSM.16.MT88.4 R4, [R188+0x10000] ;  /* 0x01000000bc04783b */ /* 0x000ea20000004200 */
[--C-:B------:R-:W-:Y:S01]  /*6010*/  FFMA.FTZ R152, R17, c[0x0][0x23c], -R166.reuse ;  /* 0x00008f0011987a23 */ /* 0x100fe200000108a6 */
[----:B------:R-:W-:Y:S01]  /*6020*/  MUFU.EX2 R155, R155 ;  /* 0x0000009b009b7308 */ /* 0x000fe20000000800 */
[--C-:B------:R-:W-:Y:S01]  /*6030*/  FFMA.FTZ R151, R9, c[0x0][0x23c], -R166.reuse ;  /* 0x00008f0009977a23 */ /* 0x100fe200000108a6 */
[----:B------:R-:W-:Y:S01]  /*6040*/  LDSM.16.MT88.4 R16, [R189+0xe800] ;  /* 0x00e80000bd10783b */ /* 0x000fe20000004200 */
[----:B------:R-:W-:-:S02]  /*6050*/  FFMA.FTZ R2, R11, c[0x0][0x23c], -R166 ;  /* 0x00008f000b027a23 */ /* 0x000fc400000108a6 */
[--C-:B------:R-:W-:Y:S01]  /*6060*/  FFMA.FTZ R149, R12, c[0x0][0x23c], -R173.reuse ;  /* 0x00008f000c957a23 */ /* 0x100fe200000108ad */
[----:B------:R-:W2:Y:S01]  /*6070*/  LDSM.16.MT88.4 R8, [R192+0xe800] ;  /* 0x00e80000c008783b */ /* 0x000ea20000004200 */
[----:B------:R-:W-:Y:S01]  /*6080*/  FFMA.FTZ R147, R13, c[0x0][0x23c], -R166 ;  /* 0x00008f000d937a23 */ /* 0x000fe200000108a6 */
[----:B------:R-:W3:Y:S01]  /*6090*/  MUFU.EX2 R150, R150 ;  /* 0x0000009600967308 */ /* 0x000ee20000000800 */
[----:B-1----:R-:W-:Y:S01]  /*60a0*/  F2FP.BF16.PACK_AB R112, R156, R157 ;  /* 0x0000009d9c70723e */ /* 0x002fe200000010ff */
[----:B------:R-:W1:Y:S01]  /*60b0*/  LDSM.16.MT88.4 R12, [R188+0xe800] ;  /* 0x00e80000bc0c783b */ /* 0x000e620000004200 */
        /* <DEDUP_REMOVED lines=9> */
[----:B------:R-:W4:Y:S01]  /*6150*/  MUFU.EX2 R159, R159 ;  /* 0x0000009f009f7308 */ /* 0x000f220000000800 */
[----:B---3--:R-:W-:Y:S01]  /*6160*/  F2FP.BF16.PACK_AB R114, R150, R155 ;  /* 0x0000009b9672723e */ /* 0x008fe200000010ff */
[----:B------:R-:W-:Y:S02]  /*6170*/  FFMA.FTZ R171, R171, c[0x0][0x23c], -R166 ;  /* 0x00008f00abab7a23 */ /* 0x000fe400000108a6 */
[--C-:B------:R-:W-:Y:S02]  /*6180*/  FFMA.FTZ R175, R172, c[0x0][0x23c], -R173.reuse ;  /* 0x00008f00acaf7a23 */ /* 0x100fe400000108ad */
[----:B------:R-:W-:-:S02]  /*6190*/  FFMA.FTZ R174, R174, c[0x0][0x23c], -R173 ;  /* 0x00008f00aeae7a23 */ /* 0x000fc400000108ad */
[----:B------:R-:W-:Y:S01]  /*61a0*/  MUFU.EX2 R160, R160 ;  /* 0x000000a000a07308 */ /* 0x000fe20000000800 */
[--C-:B------:R-:W-:Y:S02]  /*61b0*/  FFMA.FTZ R172, R142, c[0x0][0x23c], -R173.reuse ;  /* 0x00008f008eac7a23 */ /* 0x100fe400000108ad */
[--C-:B------:R-:W-:Y:S02]  /*61c0*/  FFMA.FTZ R169, R169, c[0x0][0x23c], -R166.reuse ;  /* 0x00008f00a9a97a23 */ /* 0x100fe400000108a6 */
[--C-:B------:R-:W-:Y:S02]  /*61d0*/  FFMA.FTZ R214, R143, c[0x0][0x23c], -R166.reuse ;  /* 0x00008f008fd67a23 */ /* 0x100fe400000108a6 */
[----:B------:R-:W-:Y:S01]  /*61e0*/  FFMA.FTZ R209, R141, c[0x0][0x23c], -R166 ;  /* 0x00008f008dd17a23 */ /* 0x000fe200000108a6 */
        /* <DEDUP_REMOVED lines=36> */
[C---:B------:R-:W-:Y:S02]  /*6430*/  HMMA.16816.F32.BF16 R100, R112.reuse, R104, RZ ;  /* 0x000000687064723c */ /* 0x040fe400000418ff */
[----:B------:R-:W5:Y:S06]  /*6440*/  MUFU.EX2 R168, R168 ;  /* 0x000000a800a87308 */ /* 0x000f6c0000000800 */
        /* <DEDUP_REMOVED lines=158> */
[----:B------:R-:W1:Y:S01]  /*6e30*/  S2R R2, SR_TID.X ;  /* 0x0000000000027919 */ /* 0x000e620000002100 */
[----:B------:R-:W-:Y:S01]  /*6e40*/  ULDC UR4, c[0x0][0x1a0] ;  /* 0x0000680000047ab9 */ /* 0x000fe20000000800 */
[----:B------:R-:W-:Y:S01]  /*6e50*/  IADD3 R218, R134, -0x2, RZ ;  /* 0xfffffffe86da7810 */ /* 0x000fe20007ffe0ff */
[----:B------:R-:W-:Y:S01]  /*6e60*/  ULEA UR4, -UR4, URZ, 0x6 ;  /* 0x0000003f04047291 */ /* 0x000fe2000f8e313f */
[----:B------:R-:W-:Y:S01]  /*6e70*/  IMAD.MOV.U32 R135, RZ, RZ, R132 ;  /* 0x000000ffff877224 */ /* 0x000fe200078e0084 */
[----:B------:R-:W-:-:S02]  /*6e80*/  ULDC.64 UR6, c[0x0][0x118] ;  /* 0x0000460000067ab9 */ /* 0x000fc40000000a00 */
[----:B------:R-:W-:Y:S02]  /*6e90*/  USHF.R.S32.HI UR5, URZ, 0x1f, UR4 ;  /* 0x0000001f3f057899 */ /* 0x000fe40008011404 */
[----:B------:R-:W-:-:S04]  /*6ea0*/  MOV R214, UR4 ;  /* 0x0000000400d67c02 */ /* 0x000fc80008000f00 */
[----:B------:R-:W-:Y:S01]  /*6eb0*/  IMAD.U32 R209, RZ, RZ, UR5 ;  /* 0x00000005ffd17e24 */ /* 0x000fe2000f8e00ff */
[----:B-1----:R-:W-:-:S05]  /*6ec0*/  LOP3.LUT R2, R2, 0x3, RZ, 0xc0, !PT ;  /* 0x0000000302027812 */ /* 0x002fca00078ec0ff */
[----:B------:R-:W-:Y:S02]  /*6ed0*/  IMAD R215, R2, -0x2, R145 ;  /* 0xfffffffe02d77824 */ /* 0x000fe400078e0291 */
[----:B------:R-:W-:-:S03]  /*6ee0*/  IMAD.MOV.U32 R2, RZ, RZ, R133 ;  /* 0x000000ffff027224 */ /* 0x000fc600078e0085 */
[----:B------:R-:W-:Y:S02]  /*6ef0*/  IADD3 R215, R144, R215, -R207 ;  /* 0x000000d790d77210 */ /* 0x000fe40007ffe8cf */
.L_x_3611:
        /* <DEDUP_REMOVED lines=64> */
.L_x_3608:
        /* <DEDUP_REMOVED lines=42> */
[CC--:B------:R-:W-:Y:S01]  /*75a0*/  @!P4 LEA R236, P2, R3.reuse, R222.reuse, 0x1 ;  /* 0x000000de03ecc211 */ /* 0x0c0fe200078408ff */
        /* <DEDUP_REMOVED lines=16> */
[----:B------:R-:W-:Y:S01]  /*76b0*/  ISETP.GE.AND P1, PT, R218, 0x1, PT ;  /* 0x00000001da00780c */ /* 0x000fe20003f26270 */
[----:B------:R-:W-:Y:S02]  /*76c0*/  IMAD.MOV.U32 R221, RZ, RZ, R133 ;  /* 0x000000ffffdd7224 */ /* 0x000fe400078e0085 */
        /* <DEDUP_REMOVED lines=37> */
[----:B------:R-:W-:Y:S04]  /*7920*/  LDSM.16.M88.4 R156, [R196] ;  /* 0x00000000c49c783b */ /* 0x000fe80000000200 */
        /* <DEDUP_REMOVED lines=219> */
.L_x_3610:
        /* <DEDUP_REMOVED lines=23> */
[C---:B------:R-:W-:Y:S01]  /*8850*/  IMAD.X R132, R204.reuse, 0x1, R132, P6 ;  /* 0x00000001cc847824 */ /* 0x040fe200030e0684 */
        /* <DEDUP_REMOVED lines=65> */
.L_x_3609:
[----:B-1----:R-:W-:Y:S01]  /*8c70*/  IMAD R148, R218, -0x40, R215 ;  /* 0xffffffc0da947824 */ /* 0x002fe200078e02d7 */
[----:B------:R-:W-:Y:S04]  /*8c80*/  LDSM.16.MT88.4 R152, [R190+0xe800] ;  /* 0x00e80000be98783b */ /* 0x000fe80000004200 */
[C---:B------:R-:W-:Y:S02]  /*8c90*/  IADD3 R149, R148.reuse, 0x8, RZ ;  /* 0x0000000894957810 */ /* 0x040fe40007ffe0ff */
[----:B------:R-:W-:Y:S02]  /*8ca0*/  IADD3 R144, R148, -0x1, RZ ;  /* 0xffffffff94907810 */ /* 0x000fe40007ffe0ff */
[----:B------:R-:W-:Y:S01]  /*8cb0*/  ISETP.GE.AND P2, PT, R149, RZ, PT ;  /* 0x000000ff9500720c */ /* 0x000fe20003f46270 */
[----:B------:R-:W-:Y:S01]  /*8cc0*/  LDSM.16.MT88.4 R156, [R189+0xe800] ;  /* 0x00e80000bd9c783b */ /* 0x000fe20000004200 */
[----:B------:R-:W-:Y:S02]  /*8cd0*/  ISETP.GE.AND P1, PT, R144, RZ, PT ;  /* 0x000000ff9000720c */ /* 0x000fe40003f26270 */
[C---:B------:R-:W-:Y:S02]  /*8ce0*/  IADD3 R146, R148.reuse, 0x7, RZ ;  /* 0x0000000794927810 */ /* 0x040fe40007ffe0ff */
[C---:B------:R-:W-:Y:S02]  /*8cf0*/  IADD3 R147, R148.reuse, -0x8, RZ ;  /* 0xfffffff894937810 */ /* 0x040fe40007ffe0ff */
[C---:B------:R-:W-:Y:S02]  /*8d00*/  IADD3 R142, R148.reuse, -0x9, RZ ;  /* 0xfffffff7948e7810 */ /* 0x040fe40007ffe0ff */
[C---:B------:R-:W-:Y:S02]  /*8d10*/  IADD3 R145, R148.reuse, -0x10, RZ ;  /* 0xfffffff094917810 */ /* 0x040fe40007ffe0ff */
[C---:B------:R-:W-:Y:S02]  /*8d20*/  IADD3 R140, R148.reuse, -0x11, RZ ;  /* 0xffffffef948c7810 */ /* 0x040fe40007ffe0ff */
[C---:B------:R-:W-:Y:S02]  /*8d30*/  @!P2 IADD3 R149, -R148.reuse, -0x8, RZ ;  /* 0xfffffff89495a810 */ /* 0x040fe40007ffe1ff */
[----:B------:R-:W-:Y:S02]  /*8d40*/  @!P1 IADD3 R144, -R148, 0x1, RZ ;  /* 0x0000000194909810 */ /* 0x000fe40007ffe1ff */
[----:B------:R-:W-:Y:S02]  /*8d50*/  ISETP.GE.AND P2, PT, R146, RZ, PT ;  /* 0x000000ff9200720c */ /* 0x000fe40003f46270 */
[----:B------:R-:W-:Y:S01]  /*8d60*/  ISETP.GE.AND P1, PT, R147, RZ, PT ;  /* 0x000000ff9300720c */ /* 0x000fe20003f26270 */
[----:B------:R-:W-:Y:S01]  /*8d70*/  I2F R149, R149 ;  /* 0x0000009500957306 */ /* 0x000fe20000201400 */
[C---:B------:R-:W-:Y:S02]  /*8d80*/  IADD3 R141, R148.reuse, -0x18, RZ ;  /* 0xffffffe8948d7810 */ /* 0x040fe40007ffe0ff */
[C---:B------:R-:W-:Y:S02]  /*8d90*/  IADD3 R136, R148.reuse, -0x19, RZ ;  /* 0xffffffe794887810 */ /* 0x040fe40007ffe0ff */
[C---:B------:R-:W-:Y:S02]  /*8da0*/  IADD3 R139, R148.reuse, -0x20, RZ ;  /* 0xffffffe0948b7810 */ /* 0x040fe40007ffe0ff */
[----:B------:R-:W-:Y:S02]  /*8db0*/  IABS R151, R148 ;  /* 0x0000009400977213 */ /* 0x000fe40000000000 */
[C---:B------:R-:W-:Y:S01]  /*8dc0*/  IADD3 R134, R148.reuse, -0x21, RZ ;  /* 0xffffffdf94867810 */ /* 0x040fe20007ffe0ff */
[----:B------:R-:W-:Y:S01]  /*8dd0*/  I2F R144, R144 ;  /* 0x0000009000907306 */ /* 0x000fe20000201400 */
[C---:B------:R-:W-:Y:S02]  /*8de0*/  @!P2 IADD3 R146, -R148.reuse, -0x7, RZ ;  /* 0xfffffff99492a810 */ /* 0x040fe40007ffe1ff */
[----:B------:R-:W-:Y:S02]  /*8df0*/  @!P1 IADD3 R147, -R148, 0x8, RZ ;  /* 0x0000000894939810 */ /* 0x000fe40007ffe1ff */
[----:B------:R-:W-:Y:S02]  /*8e00*/  ISETP.GE.AND P2, PT, R142, RZ, PT ;  /* 0x000000ff8e00720c */ /* 0x000fe40003f46270 */
[----:B------:R-:W-:Y:S02]  /*8e10*/  ISETP.GE.AND P1, PT, R145, RZ, PT ;  /* 0x000000ff9100720c */ /* 0x000fe40003f26270 */
[C---:B------:R-:W-:Y:S01]  /*8e20*/  IADD3 R137, R148.reuse, -0x28, RZ ;  /* 0xffffffd894897810 */ /* 0x040fe20007ffe0ff */
[----:B------:R-:W-:Y:S01]  /*8e30*/  I2F R151, R151 ;  /* 0x0000009700977306 */ /* 0x000fe20000201400 */
[C---:B------:R-:W-:Y:S02]  /*8e40*/  IADD3 R133, R148.reuse, -0x29, RZ ;  /* 0xffffffd794857810 */ /* 0x040fe40007ffe0ff */
[C---:B------:R-:W-:Y:S02]  /*8e50*/  IADD3 R3, R148.reuse, -0x30, RZ ;  /* 0xffffffd094037810 */ /* 0x040fe40007ffe0ff */
[C---:B------:R-:W-:Y:S02]  /*8e60*/  IADD3 R132, R148.reuse, -0x31, RZ ;  /* 0xffffffcf94847810 */ /* 0x040fe40007ffe0ff */
[C---:B------:R-:W-:Y:S02]  /*8e70*/  IADD3 R143, R148.reuse, -0x38, RZ ;  /* 0xffffffc8948f7810 */ /* 0x040fe40007ffe0ff */
[C---:B------:R-:W-:Y:S01]  /*8e80*/  @!P2 IADD3 R142, -R148.reuse, 0x9, RZ ;  /* 0x00000009948ea810 */ /* 0x040fe20007ffe1ff */
[----:B------:R-:W-:Y:S01]  /*8e90*/  I2F R146, R146 ;  /* 0x0000009200927306 */ /* 0x000fe20000201400 */
[----:B------:R-:W-:Y:S02]  /*8ea0*/  @!P1 IADD3 R145, -R148, 0x10, RZ ;  /* 0x0000001094919810 */ /* 0x000fe40007ffe1ff */
[----:B------:R-:W-:Y:S02]  /*8eb0*/  ISETP.GE.AND P2, PT, R140, RZ, PT ;  /* 0x000000ff8c00720c */ /* 0x000fe40003f46270 */
[----:B------:R-:W-:Y:S02]  /*8ec0*/  ISETP.GE.AND P1, PT, R141, RZ, PT ;  /* 0x000000ff8d00720c */ /* 0x000fe40003f26270 */
[----:B------:R-:W-:Y:S02]  /*8ed0*/  IADD3 R138, R148, -0x39, RZ ;  /* 0xffffffc7948a7810 */ /* 0x000fe40007ffe0ff */
[----:B------:R-:W-:Y:S01]  /*8ee0*/  ISETP.GE.AND P5, PT, R133, RZ, PT ;  /* 0x000000ff8500720c */ /* 0x000fe20003fa6270 */
[----:B------:R-:W-:Y:S01]  /*8ef0*/  I2F R147, R147 ;  /* 0x0000009300937306 */ /* 0x000fe20000201400 */
[----:B------:R-:W-:Y:S02]  /*8f00*/  ISETP.GE.AND P4, PT, R3, RZ, PT ;  /* 0x000000ff0300720c */ /* 0x000fe40003f86270 */
[----:B------:R-:W-:Y:S03]  /*8f10*/  ISETP.GE.AND P3, PT, R132, RZ, PT ;  /* 0x000000ff8400720c */ /* 0x000fe60003f66270 */
[C---:B------:R-:W-:Y:S02]  /*8f20*/  @!P2 IADD3 R140, -R148.reuse, 0x11, RZ ;  /* 0x00000011948ca810 */ /* 0x040fe40007ffe1ff */
[----:B------:R-:W-:Y:S02]  /*8f30*/  @!P1 IADD3 R141, -R148, 0x18, RZ ;  /* 0x00000018948d9810 */ /* 0x000fe40007ffe1ff */
[----:B------:R-:W-:Y:S01]  /*8f40*/  ISETP.GE.AND P2, PT, R136, RZ, PT ;  /* 0x000000ff8800720c */ /* 0x000fe20003f46270 */
[----:B------:R-:W-:Y:S01]  /*8f50*/  I2F R142, R142 ;  /* 0x0000008e008e7306 */ /* 0x000fe20000201400 */
[----:B------:R-:W-:Y:S02]  /*8f60*/  ISETP.GE.AND P1, PT, R139, RZ, PT ;  /* 0x000000ff8b00720c */ /* 0x000fe40003f26270 */
[C---:B------:R-:W-:Y:S02]  /*8f70*/  @!P5 IADD3 R133, -R148.reuse, 0x29, RZ ;  /* 0x000000299485d810 */ /* 0x040fe40007ffe1ff */
[C---:B------:R-:W-:Y:S02]  /*8f80*/  @!P4 IADD3 R3, -R148.reuse, 0x30, RZ ;  /* 0x000000309403c810 */ /* 0x040fe40007ffe1ff */
[C---:B------:R-:W-:Y:S03]  /*8f90*/  @!P3 IADD3 R132, -R148.reuse, 0x31, RZ ;  /* 0x000000319484b810 */ /* 0x040fe60007ffe1ff */
[----:B------:R-:W-:Y:S02]  /*8fa0*/  I2F R145, R145 ;  /* 0x0000009100917306 */ /* 0x000fe40000201400 */
[C---:B------:R-:W-:Y:S02]  /*8fb0*/  @!P2 IADD3 R136, -R148.reuse, 0x19, RZ ;  /* 0x000000199488a810 */ /* 0x040fe40007ffe1ff */
[----:B------:R-:W-:Y:S02]  /*8fc0*/  @!P1 IADD3 R139, -R148, 0x20, RZ ;  /* 0x00000020948b9810 */ /* 0x000fe40007ffe1ff */
[----:B------:R-:W-:Y:S02]  /*8fd0*/  ISETP.GE.AND P2, PT, R134, RZ, PT ;  /* 0x000000ff8600720c */ /* 0x000fe40003f46270 */
[----:B------:R-:W-:Y:S02]  /*8fe0*/  ISETP.GE.AND P1, PT, R137, RZ, PT ;  /* 0x000000ff8900720c */ /* 0x000fe40003f26270 */
[----:B------:R-:W-:Y:S09]  /*8ff0*/  I2F R140, R140 ;  /* 0x0000008c008c7306 */ /* 0x000ff20000201400 */
[C---:B------:R-:W-:Y:S01]  /*9000*/  @!P2 IADD3 R134, -R148.reuse, 0x21, RZ ;  /* 0x000000219486a810 */ /* 0x040fe20007ffe1ff */
[----:B------:R-:W-:Y:S01]  /*9010*/  I2F R141, R141 ;  /* 0x0000008d008d7306 */ /* 0x000fe20000201400 */
[----:B------:R-:W-:Y:S02]  /*9020*/  @!P1 IADD3 R137, -R148, 0x28, RZ ;  /* 0x0000002894899810 */ /* 0x000fe40007ffe1ff */
[----:B------:R-:W-:Y:S02]  /*9030*/  ISETP.GE.AND P2, PT, R143, RZ, PT ;  /* 0x000000ff8f00720c */ /* 0x000fe40003f46270 */
[----:B------:R-:W-:Y:S05]  /*9040*/  ISETP.GE.AND P1, PT, R138, RZ, PT ;  /* 0x000000ff8a00720c */ /* 0x000fea0003f26270 */
[----:B------:R-:W-:Y:S06]  /*9050*/  I2F R136, R136 ;  /* 0x0000008800887306 */ /* 0x000fec0000201400 */
[C---:B------:R-:W-:Y:S02]  /*9060*/  @!P2 IADD3 R143, -R148.reuse, 0x38, RZ ;  /* 0x00000038948fa810 */ /* 0x040fe40007ffe1ff */
[----:B------:R-:W-:Y:S02]  /*9070*/  @!P1 IADD3 R138, -R148, 0x39, RZ ;  /* 0x00000039948a9810 */ /* 0x000fe40007ffe1ff */
[----:B------:R-:W-:Y:S10]  /*9080*/  I2F R139, R139 ;  /* 0x0000008b008b7306 */ /* 0x000ff40000201400 */
[----:B------:R-:W-:Y:S10]  /*9090*/  I2F R134, R134 ;  /* 0x0000008600867306 */ /* 0x000ff40000201400 */
[----:B------:R-:W-:Y:S10]  /*90a0*/  I2F R137, R137 ;  /* 0x0000008900897306 */ /* 0x000ff40000201400 */
[----:B------:R-:W-:Y:S10]  /*90b0*/  I2F R133, R133 ;  /* 0x0000008500857306 */ /* 0x000ff40000201400 */
[----:B------:R-:W-:Y:S10]  /*90c0*/  I2F R3, R3 ;  /* 0x0000000300037306 */ /* 0x000ff40000201400 */
[----:B------:R-:W-:Y:S10]  /*90d0*/  I2F R132, R132 ;  /* 0x0000008400847306 */ /* 0x000ff40000201400 */
[----:B------:R-:W-:Y:S10]  /*90e0*/  I2F R143, R143 ;  /* 0x0000008f008f7306 */ /* 0x000ff40000201400 */
[----:B------:R-:W1:Y:S02]  /*90f0*/  I2F R138, R138 ;  /* 0x0000008a008a7306 */ /* 0x000e640000201400 */
[C---:B-1----:R-:W-:Y:S02]  /*9100*/  FFMA.FTZ R33, -R0.reuse, R138, R33 ;  /* 0x0000008a00217223 */ /* 0x042fe40000010121 */
[C---:B------:R-:W-:Y:S02]  /*9110*/  FFMA.FTZ R4, -R0.reuse, R151, R4 ;  /* 0x0000009700047223 */ /* 0x040fe40000010104 */
[C---:B------:R-:W-:Y:S02]  /*9120*/  FFMA.FTZ R6, -R0.reuse, R149, R6 ;  /* 0x0000009500067223 */ /* 0x040fe40000010106 */
[----:B------:R-:W-:Y:S01]  /*9130*/  FFMA.FTZ R5, -R0, R144, R5 ;  /* 0x0000009000057223 */ /* 0x000fe20000010105 */
[----:B------:R-:W-:Y:S01]  /*9140*/  FMNMX.FTZ R148, R4, R2, !PT ;  /* 0x0000000204947209 */ /* 0x000fe20007810000 */
[C---:B------:R-:W-:Y:S02]  /*9150*/  FFMA.FTZ R7, -R0.reuse, R146, R7 ;  /* 0x0000009200077223 */ /* 0x040fe40000010107 */
[C---:B------:R-:W-:Y:S01]  /*9160*/  FFMA.FTZ R8, -R0.reuse, R147, R8 ;  /* 0x0000009300087223 */ /* 0x040fe20000010108 */
[----:B------:R-:W-:Y:S01]  /*9170*/  FMNMX.FTZ R149, R5, R148, !PT ;  /* 0x0000009405957209 */ /* 0x000fe20007810000 */
[----:B------:R-:W-:Y:S01]  /*9180*/  FFMA.FTZ R11, -R0, R144, R11 ;  /* 0x00000090000b7223 */ /* 0x000fe2000001010b */
[----:B------:R-:W-:Y:S01]  /*9190*/  FMNMX.FTZ R144, R6, R135, !PT ;  /* 0x0000008706907209 */ /* 0x000fe20007810000 */
[----:B------:R-:W-:Y:S01]  /*91a0*/  FFMA.FTZ R10, -R0, R151, R10 ;  /* 0x00000097000a7223 */ /* 0x000fe2000001010a */
[----:B------:R-:W-:Y:S01]  /*91b0*/  FMNMX.FTZ R146, R8, R149, !PT ;  /* 0x0000009508927209 */ /* 0x000fe20007810000 */
[C---:B------:R-:W-:Y:S02]  /*91c0*/  FFMA.FTZ R9, -R0.reuse, R142, R9 ;  /* 0x0000008e00097223 */ /* 0x040fe40000010109 */
[C---:B------:R-:W-:Y:S01]  /*91d0*/  FFMA.FTZ R14, -R0.reuse, R147, R14 ;  /* 0x00000093000e7223 */ /* 0x040fe2000001010e */
[----:B------:R-:W-:Y:S01]  /*91e0*/  FMNMX.FTZ R147, R7, R144, !PT ;  /* 0x0000009007937209 */ /* 0x000fe20007810000 */
[C---:B------:R-:W-:Y:S01]  /*91f0*/  FFMA.FTZ R12, -R0.reuse, R145, R12 ;  /* 0x00000091000c7223 */ /* 0x040fe2000001010c */
[----:B------:R-:W-:Y:S01]  /*9200*/  FMNMX.FTZ R149, R9, R146, !PT ;  /* 0x0000009209957209 */ /* 0x000fe20007810000 */
[----:B------:R-:W-:Y:S01]  /*9210*/  FFMA.FTZ R15, -R0, R142, R15 ;  /* 0x0000008e000f7223 */ /* 0x000fe2000001010f */
[----:B------:R-:W-:Y:S01]  /*9220*/  FMNMX.FTZ R142, R10, R147, !PT ;  /* 0x000000930a8e7209 */ /* 0x000fe20007810000 */
[----:B------:R-:W-:Y:S01]  /*9230*/  FFMA.FTZ R13, -R0, R140, R13 ;  /* 0x0000008c000d7223 */ /* 0x000fe2000001010d */
[----:B------:R-:W-:Y:S01]  /*9240*/  FMNMX.FTZ R144, R12, R149, !PT ;  /* 0x000000950c907209 */ /* 0x000fe20007810000 */
        /* <DEDUP_REMOVED lines=38> */
[----:B------:R-:W-:Y:S01]  /*94b0*/  LDSM.16.MT88.4 R140, [R190+0xc000] ;  /* 0x00c00000be8c783b */ /* 0x000fe20000004200 */
[----:B------:R-:W-:Y:S02]  /*94c0*/  FMNMX.FTZ R138, R32, R139, !PT ;  /* 0x0000008b208a7209 */ /* 0x000fe40007810000 */
[----:B------:R-:W-:Y:S02]  /*94d0*/  FMNMX.FTZ R3, R31, R136, !PT ;  /* 0x000000881f037209 */ /* 0x000fe40007810000 */
[----:B------:R-:W-:Y:S02]  /*94e0*/  FMNMX.FTZ R134, R33, R138, !PT ;  /* 0x0000008a21867209 */ /* 0x000fe40007810000 */
[----:B------:R-:W-:Y:S01]  /*94f0*/  FMNMX.FTZ R132, R34, R3, !PT ;  /* 0x0000000322847209 */ /* 0x000fe20007810000 */
[----:B------:R-:W-:Y:S03]  /*9500*/  LDSM.16.MT88.4 R144, [R189+0xc000] ;  /* 0x00c00000bd90783b */ /* 0x000fe60000004200 */
[----:B------:R-:W-:Y:S05]  /*9510*/  FMNMX.FTZ R139, R35, R132, !PT ;  /* 0x00000084238b7209 */ /* 0x000fea0007810000 */
        /* <DEDUP_REMOVED lines=9> */
[C---:B------:R-:W-:Y:S02]  /*95b0*/  FADD.FTZ R2, -R133.reuse, R2 ;  /* 0x0000000285027221 */ /* 0x040fe40000010100 */
[----:B------:R-:W-:Y:S01]  /*95c0*/  FMUL.FTZ R167, R133, c[0x0][0x23c] ;  /* 0x00008f0085a77a20 */ /* 0x000fe20000410000 */
[----:B--2---:R-:W-:Y:S01]  /*95d0*/  FMNMX.FTZ R132, R137, R132, !PT ;  /* 0x0000008489847209 */ /* 0x004fe20007810000 */
[----:B------:R-:W-:Y:S01]  /*95e0*/  FMUL.FTZ R3, R2, c[0x0][0x23c] ;  /* 0x00008f0002037a20 */ /* 0x000fe20000410000 */
[----:B------:R-:W1:Y:S02]  /*95f0*/  LDSM.16.MT88.4 R136, [R192+0xc000] ;  /* 0x00c00000c088783b */ /* 0x000e640000004200 */
[----:B------:R-:W-:Y:S01]  /*9600*/  FSEL R167, R167, RZ, P1 ;  /* 0x000000ffa7a77208 */ /* 0x000fe20000800000 */
[C---:B------:R-:W-:Y:S01]  /*9610*/  FADD.FTZ R2, -R132.reuse, R135 ;  /* 0x0000008784027221 */ /* 0x040fe20000010100 */
[C---:B------:R-:W-:Y:S01]  /*9620*/  FSETP.NEU.FTZ.AND P1, PT, R132.reuse, -INF , PT ;  /* 0xff8000008400780b */ /* 0x040fe20003f3d000 */
[----:B------:R-:W-:Y:S01]  /*9630*/  FMUL.FTZ R166, R132, c[0x0][0x23c] ;  /* 0x00008f0084a67a20 */ /* 0x000fe20000410000 */
[----:B------:R-:W2:Y:S01]  /*9640*/  MUFU.EX2 R3, R3 ;  /* 0x0000000300037308 */ /* 0x000ea20000000800 */
[----:B------:R-:W-:Y:S02]  /*9650*/  FMUL.FTZ R134, R2, c[0x0][0x23c] ;  /* 0x00008f0002867a20 */ /* 0x000fe40000410000 */
[--C-:B------:R-:W-:Y:S01]  /*9660*/  FFMA.FTZ R165, R4, c[0x0][0x23c], -R167.reuse ;  /* 0x00008f0004a57a23 */ /* 0x100fe200000108a7 */
[----:B------:R-:W-:Y:S01]  /*9670*/  FSEL R166, R166, RZ, P1 ;  /* 0x000000ffa6a67208 */ /* 0x000fe20000800000 */
[--C-:B------:R-:W-:Y:S01]  /*9680*/  FFMA.FTZ R164, R5, c[0x0][0x23c], -R167.reuse ;  /* 0x00008f0005a47a23 */ /* 0x100fe200000108a7 */
[----:B------:R-:W-:Y:S01]  /*9690*/  ISETP.GT.AND P1, PT, R218, RZ, PT ;  /* 0x000000ffda00720c */ /* 0x000fe20003f24270 */
[--C-:B------:R-:W-:Y:S02]  /*96a0*/  FFMA.FTZ R163, R8, c[0x0][0x23c], -R167.reuse ;  /* 0x00008f0008a37a23 */ /* 0x100fe400000108a7 */
[--C-:B------:R-:W-:Y:S01]  /*96b0*/  FFMA.FTZ R162, R9, c[0x0][0x23c], -R167.reuse ;  /* 0x00008f0009a27a23 */ /* 0x100fe200000108a7 */
[----:B------:R3:W4:Y:S01]  /*96c0*/  MUFU.EX2 R2, R134 ;  /* 0x0000008600027308 */ /* 0x0007220000000800 */
[--C-:B------:R-:W-:Y:S02]  /*96d0*/  FFMA.FTZ R161, R6, c[0x0][0x23c], -R166.reuse ;  /* 0x00008f0006a17a23 */ /* 0x100fe400000108a6 */
[--C-:B------:R-:W-:Y:S02]  /*96e0*/  FFMA.FTZ R160, R7, c[0x0][0x23c], -R166.reuse ;  /* 0x00008f0007a07a23 */ /* 0x100fe400000108a6 */
[--C-:B------:R-:W-:Y:S02]  /*96f0*/  FFMA.FTZ R135, R10, c[0x0][0x23c], -R166.reuse ;  /* 0x00008f000a877a23 */ /* 0x100fe400000108a6 */
[--C-:B------:R-:W-:Y:S02]  /*9700*/  FFMA.FTZ R223, R28, c[0x0][0x23c], -R167.reuse ;  /* 0x00008f001cdf7a23 */ /* 0x100fe400000108a7 */
[--C-:B------:R-:W-:Y:S01]  /*9710*/  FFMA.FTZ R224, R29, c[0x0][0x23c], -R167.reuse ;  /* 0x00008f001de07a23 */ /* 0x100fe200000108a7 */
[----:B------:R-:W-:Y:S01]  /*9720*/  MUFU.EX2 R165, R165 ;  /* 0x000000a500a57308 */ /* 0x000fe20000000800 */
[--C-:B------:R-:W-:Y:S02]  /*9730*/  FFMA.FTZ R225, R32, c[0x0][0x23c], -R167.reuse ;  /* 0x00008f0020e17a23 */ /* 0x100fe400000108a7 */
[--C-:B------:R-:W-:Y:S02]  /*9740*/  FFMA.FTZ R227, R30, c[0x0][0x23c], -R166.reuse ;  /* 0x00008f001ee37a23 */ /* 0x100fe400000108a6 */
[C---:B--2---:R-:W-:Y:S02]  /*9750*/  FMUL.FTZ R4, R3.reuse, R128 ;  /* 0x0000008003047220 */ /* 0x044fe40000410000 */
[C---:B------:R-:W-:Y:S02]  /*9760*/  FMUL.FTZ R5, R3.reuse, R129 ;  /* 0x0000008103057220 */ /* 0x040fe40000410000 */
[C---:B------:R-:W-:Y:S01]  /*9770*/  FMUL.FTZ R8, R3.reuse, R124 ;  /* 0x0000007c03087220 */ /* 0x040fe20000410000 */
[----:B------:R-:W2:Y:S01]  /*9780*/  MUFU.EX2 R164, R164 ;  /* 0x000000a400a47308 */ /* 0x000ea20000000800 */
[C---:B------:R-:W-:Y:S02]  /*9790*/  FMUL.FTZ R9, R3.reuse, R125 ;  /* 0x0000007d03097220 */ /* 0x040fe40000410000 */
[----:B------:R-:W-:Y:S02]  /*97a0*/  FMUL.FTZ R36, R3, R36 ;  /* 0x0000002403247220 */ /* 0x000fe40000410000 */
[--C-:B---3--:R-:W-:Y:S02]  /*97b0*/  FFMA.FTZ R134, R11, c[0x0][0x23c], -R166.reuse ;  /* 0x00008f000b867a23 */ /* 0x108fe400000108a6 */
[C---:B----4-:R-:W-:Y:S02]  /*97c0*/  FMUL.FTZ R6, R2.reuse, R130 ;  /* 0x0000008202067220 */ /* 0x050fe40000410000 */
[C---:B------:R-:W-:Y:S01]  /*97d0*/  FMUL.FTZ R7, R2.reuse, R131 ;  /* 0x0000008302077220 */ /* 0x040fe20000410000 */
[----:B------:R-:W-:Y:S01]  /*97e0*/  MUFU.EX2 R163, R163 ;  /* 0x000000a300a37308 */ /* 0x000fe20000000800 */
[C---:B------:R-:W-:Y:S02]  /*97f0*/  FMUL.FTZ R10, R2.reuse, R126 ;  /* 0x0000007e020a7220 */ /* 0x040fe40000410000 */
[C---:B------:R-:W-:Y:S02]  /*9800*/  FMUL.FTZ R11, R2.reuse, R127 ;  /* 0x0000007f020b7220 */ /* 0x040fe40000410000 */
[----:B------:R-:W3:Y:S01]  /*9810*/  LDSM.16.MT88.4 R124, [R188+0xc000] ;  /* 0x00c00000bc7c783b */ /* 0x000ee20000004200 */
[C---:B------:R-:W-:Y:S02]  /*9820*/  FMUL.FTZ R37, R3.reuse, R37 ;  /* 0x0000002503257220 */ /* 0x040fe40000410000 */
[C---:B------:R-:W-:Y:S02]  /*9830*/  FMUL.FTZ R38, R2.reuse, R38 ;  /* 0x0000002602267220 */ /* 0x040fe40000410000 */
[----:B------:R-:W4:Y:S01]  /*9840*/  MUFU.EX2 R162, R162 ;  /* 0x000000a200a27308 */ /* 0x000f220000000800 */
[----:B------:R-:W-:Y:S02]  /*9850*/  FMUL.FTZ R39, R2, R39 ;  /* 0x0000002702277220 */ /* 0x000fe40000410000 */
[C---:B------:R-:W-:Y:S01]  /*9860*/  FMUL.FTZ R40, R3.reuse, R40 ;  /* 0x0000002803287220 */ /* 0x040fe20000410000 */
[----:B--2---:R-:W-:Y:S01]  /*9870*/  F2FP.BF16.PACK_AB R128, R164, R165 ;  /* 0x000000a5a480723e */ /* 0x004fe200000010ff */
[----:B------:R-:W-:Y:S02]  /*9880*/  FMUL.FTZ R41, R3, R41 ;  /* 0x0000002903297220 */ /* 0x000fe40000410000 */
[C---:B------:R-:W-:Y:S02]  /*9890*/  FMUL.FTZ R42, R2.reuse, R42 ;  /* 0x0000002a022a7220 */ /* 0x040fe40000410000 */
[----:B------:R-:W-:Y:S01]  /*98a0*/  FMUL.FTZ R43, R2, R43 ;  /* 0x0000002b022b7220 */ /* 0x000fe20000410000 */
[----:B------:R-:W-:Y:S01]  /*98b0*/  MUFU.EX2 R161, R161 ;  /* 0x000000a100a17308 */ /* 0x000fe20000000800 */
[--C-:B------:R-:W-:Y:S02]  /*98c0*/  FFMA.FTZ R228, R31, c[0x0][0x23c], -R166.reuse ;  /* 0x00008f001fe47a23 */ /* 0x100fe400000108a6 */
[----:B------:R-:W-:Y:S01]  /*98d0*/  LDSM.16.MT88.4 R28, [R190+0xd800] ;  /* 0x00d80000be1c783b */ /* 0x000fe20000004200 */
[--C-:B------:R-:W-:Y:S02]  /*98e0*/  FFMA.FTZ R229, R34, c[0x0][0x23c], -R166.reuse ;  /* 0x00008f0022e57a23 */ /* 0x100fe400000108a6 */
[C---:B------:R-:W-:Y:S02]  /*98f0*/  FMUL.FTZ R44, R3.reuse, R44 ;  /* 0x0000002c032c7220 */ /* 0x040fe40000410000 */
[C---:B------:R-:W-:Y:S02]  /*9900*/  FMUL.FTZ R45, R3.reuse, R45 ;  /* 0x0000002d032d7220 */ /* 0x040fe40000410000 */
[----:B------:R-:W2:Y:S01]  /*9910*/  MUFU.EX2 R160, R160 ;  /* 0x000000a000a07308 */ /* 0x000ea20000000800 */
[C---:B------:R-:W-:Y:S02]  /*9920*/  FMUL.FTZ R46, R2.reuse, R46 ;  /* 0x0000002e022e7220 */ /* 0x040fe40000410000 */
[----:B------:R-:W-:Y:S01]  /*9930*/  FMUL.FTZ R47, R2, R47 ;  /* 0x0000002f022f7220 */ /* 0x000fe20000410000 */
[----:B----4-:R-:W-:Y:S01]  /*9940*/  F2FP.BF16.PACK_AB R130, R162, R163 ;  /* 0x000000a3a282723e */ /* 0x010fe200000010ff */
[C---:B------:R-:W-:Y:S02]  /*9950*/  FMUL.FTZ R48, R3.reuse, R48 ;  /* 0x0000003003307220 */ /* 0x040fe40000410000 */
[C---:B------:R-:W-:Y:S02]  /*9960*/  FMUL.FTZ R49, R3.reuse, R49 ;  /* 0x0000003103317220 */ /* 0x040fe40000410000 */
[C---:B------:R-:W-:Y:S01]  /*9970*/  FMUL.FTZ R50, R2.reuse, R50 ;  /* 0x0000003202327220 */ /* 0x040fe20000410000 */
[----:B------:R-:W-:Y:S01]  /*9980*/  MUFU.EX2 R135, R135 ;  /* 0x0000008700877308 */ /* 0x000fe20000000800 */
[C---:B------:R-:W-:Y:S02]  /*9990*/  FMUL.FTZ R51, R2.reuse, R51 ;  /* 0x0000003302337220 */ /* 0x040fe40000410000 */
[C---:B------:R-:W-:Y:S02]  /*99a0*/  FMUL.FTZ R52, R3.reuse, R52 ;  /* 0x0000003403347220 */ /* 0x040fe40000410000 */
[C---:B------:R-:W-:Y:S02]  /*99b0*/  FMUL.FTZ R53, R3.reuse, R53 ;  /* 0x0000003503357220 */ /* 0x040fe40000410000 */
[C---:B------:R-:W-:Y:S02]  /*99c0*/  FMUL.FTZ R54, R2.reuse, R54 ;  /* 0x0000003602367220 */ /* 0x040fe40000410000 */
[----:B------:R-:W-:Y:S01]  /*99d0*/  FMUL.FTZ R55, R2, R55 ;  /* 0x0000003702377220 */ /* 0x000fe20000410000 */
[----:B------:R-:W4:Y:S01]  /*99e0*/  MUFU.EX2 R134, R134 ;  /* 0x0000008600867308 */ /* 0x000f220000000800 */
[C---:B------:R-:W-:Y:S02]  /*99f0*/  FMUL.FTZ R56, R3.reuse, R56 ;  /* 0x0000003803387220 */ /* 0x040fe40000410000 */
[C---:B------:R-:W-:Y:S01]  /*9a00*/  FMUL.FTZ R57, R3.reuse, R57 ;  /* 0x0000003903397220 */ /* 0x040fe20000410000 */
[----:B--2---:R-:W-:Y:S01]  /*9a10*/  F2FP.BF16.PACK_AB R129, R160, R161 ;  /* 0x000000a1a081723e */ /* 0x004fe200000010ff */
        /* <DEDUP_REMOVED lines=12> */
[----:B----4-:R-:W-:Y:S01]  /*9ae0*/  F2FP.BF16.PACK_AB R131, R134, R135 ;  /* 0x000000878683723e */ /* 0x010fe200000010ff */
[C---:B------:R-:W-:Y:S02]  /*9af0*/  FMUL.FTZ R68, R3.reuse, R68 ;  /* 0x0000004403447220 */ /* 0x040fe40000410000 */
[C---:B------:R-:W-:Y:S02]  /*9b00*/  FMUL.FTZ R69, R3.reuse, R69 ;  /* 0x0000004503457220 */ /* 0x040fe40000410000 */
[C---:B------:R-:W-:Y:S01]  /*9b10*/  FMUL.FTZ R70, R2.reuse, R70 ;  /* 0x0000004602467220 */ /* 0x040fe20000410000 */
[----:B------:R-:W-:Y:S01]  /*9b20*/  MUFU.EX2 R225, R225 ;  /* 0x000000e100e17308 */ /* 0x000fe20000000800 */
[C---:B-1----:R-:W-:Y:S05]  /*9b30*/  HMMA.16816.F32.BF16 R4, R128.reuse, R136, R4 ;  /* 0x000000888004723c */ /* 0x042fea0000041804 */
[C---:B------:R-:W-:Y:S02]  /*9b40*/  FMUL.FTZ R71, R2.reuse, R71 ;  /* 0x0000004702477220 */ /* 0x040fe40000410000 */
[C---:B------:R-:W-:Y:S01]  /*9b50*/  FMUL.FTZ R72, R3.reuse, R72 ;  /* 0x0000004803487220 */ /* 0x040fe20000410000 */
[C---:B------:R-:W-:Y:S01]  /*9b60*/  HMMA.16816.F32.BF16 R8, R128.reuse, R138, R8 ;  /* 0x0000008a8008723c */ /* 0x040fe20000041808 */
[----:B------:R-:W1:Y:S01]  /*9b70*/  LDSM.16.MT88.4 R136, [R192+0xe000] ;  /* 0x00e00000c088783b */ /* 0x000e620000004200 */
[----:B------:R-:W-:Y:S02]  /*9b80*/  MUFU.EX2 R227, R227 ;  /* 0x000000e300e37308 */ /* 0x000fe40000000800 */
[C---:B------:R-:W-:Y:S02]  /*9b90*/  FMUL.FTZ R73, R3.reuse, R73 ;  /* 0x0000004903497220 */ /* 0x040fe40000410000 */
[C---:B------:R-:W-:Y:S02]  /*9ba0*/  FMUL.FTZ R74, R2.reuse, R74 ;  /* 0x0000004a024a7220 */ /* 0x040fe40000410000 */
[C---:B------:R-:W-:Y:S04]  /*9bb0*/  HMMA.16816.F32.BF16 R36, R128.reuse, R140, R36 ;  /* 0x0000008c8024723c */ /* 0x040fe80000041824 */
[C---:B------:R-:W-:Y:S01]  /*9bc0*/  FMUL.FTZ R75, R2.reuse, R75 ;  /* 0x0000004b024b7220 */ /* 0x040fe20000410000 */
[----:B------:R-:W-:Y:S01]  /*9bd0*/  MUFU.EX2 R228, R228 ;  /* 0x000000e400e47308 */ /* 0x000fe20000000800 */
[C---:B------:R-:W-:Y:S02]  /*9be0*/  FMUL.FTZ R76, R3.reuse, R76 ;  /* 0x0000004c034c7220 */ /* 0x040fe40000410000 */
[C---:B------:R-:W-:Y:S01]  /*9bf0*/  HMMA.16816.F32.BF16 R40, R128.reuse, R142, R40 ;  /* 0x0000008e8028723c */ /* 0x040fe20000041828 */
[----:B------:R-:W2:Y:S03]  /*9c00*/  LDSM.16.MT88.4 R140, [R190+0xe000] ;  /* 0x00e00000be8c783b */ /* 0x000ea60000004200 */
[C---:B------:R-:W-:Y:S02]  /*9c10*/  FMUL.FTZ R77, R3.reuse, R77 ;  /* 0x0000004d034d7220 */ /* 0x040fe40000410000 */
[C---:B------:R-:W-:Y:S01]  /*9c20*/  FMUL.FTZ R78, R2.reuse, R78 ;  /* 0x0000004e024e7220 */ /* 0x040fe20000410000 */
[----:B------:R-:W-:Y:S01]  /*9c30*/  MUFU.EX2 R229, R229 ;  /* 0x000000e500e57308 */ /* 0x000fe20000000800 */
[C---:B------:R-:W-:Y:S04]  /*9c40*/  HMMA.16816.F32.BF16 R44, R128.reuse, R144, R44 ;  /* 0x00000090802c723c */ /* 0x040fe8000004182c */
[C---:B------:R-:W-:Y:S02]  /*9c50*/  FMUL.FTZ R79, R2.reuse, R79 ;  /* 0x0000004f024f7220 */ /* 0x040fe40000410000 */
[C---:B------:R-:W-:Y:S02]  /*9c60*/  FMUL.FTZ R80, R3.reuse, R80 ;  /* 0x0000005003507220 */ /* 0x040fe40000410000 */
[C---:B------:R-:W-:Y:S01]  /*9c70*/  HMMA.16816.F32.BF16 R48, R128.reuse, R146, R48 ;  /* 0x000000928030723c */ /* 0x040fe20000041830 */
[----:B------:R-:W-:Y:S03]  /*9c80*/  LDSM.16.MT88.4 R144, [R188+0xc800] ;  /* 0x00c80000bc90783b */ /* 0x000fe60000004200 */
[C---:B------:R-:W-:Y:S02]  /*9c90*/  FMUL.FTZ R81, R3.reuse, R81 ;  /* 0x0000005103517220 */ /* 0x040fe40000410000 */
[C---:B------:R-:W-:Y:S02]  /*9ca0*/  FMUL.FTZ R82, R2.reuse, R82 ;  /* 0x0000005202527220 */ /* 0x040fe40000410000 */
[C---:B---3--:R-:W-:Y:S04]  /*9cb0*/  HMMA.16816.F32.BF16 R52, R128.reuse, R124, R52 ;  /* 0x0000007c8034723c */ /* 0x048fe80000041834 */
[C---:B------:R-:W-:Y:S02]  /*9cc0*/  FMUL.FTZ R83, R2.reuse, R83 ;  /* 0x0000005302537220 */ /* 0x040fe40000410000 */
[C---:B------:R-:W-:Y:S02]  /*9cd0*/  FMUL.FTZ R84, R3.reuse, R84 ;  /* 0x0000005403547220 */ /* 0x040fe40000410000 */
[C---:B------:R-:W-:Y:S01]  /*9ce0*/  HMMA.16816.F32.BF16 R56, R128.reuse, R126, R56 ;  /* 0x0000007e8038723c */ /* 0x040fe20000041838 */
[----:B------:R-:W3:Y:S03]  /*9cf0*/  LDSM.16.MT88.4 R124, [R189+0xe000] ;  /* 0x00e00000bd7c783b */ /* 0x000ee60000004200 */
[C---:B------:R-:W-:Y:S02]  /*9d00*/  FMUL.FTZ R85, R3.reuse, R85 ;  /* 0x0000005503557220 */ /* 0x040fe40000410000 */
[C---:B------:R-:W-:Y:S02]  /*9d10*/  FMUL.FTZ R86, R2.reuse, R86 ;  /* 0x0000005602567220 */ /* 0x040fe40000410000 */
[C---:B-1----:R-:W-:Y:S04]  /*9d20*/  HMMA.16816.F32.BF16 R60, R128.reuse, R136, R60 ;  /* 0x00000088803c723c */ /* 0x042fe8000004183c */
[C---:B------:R-:W-:Y:S02]  /*9d30*/  FMUL.FTZ R87, R2.reuse, R87 ;  /* 0x0000005702577220 */ /* 0x040fe40000410000 */
[C---:B------:R-:W-:Y:S02]  /*9d40*/  FMUL.FTZ R88, R3.reuse, R88 ;  /* 0x0000005803587220 */ /* 0x040fe40000410000 */
[C---:B------:R-:W-:Y:S01]  /*9d50*/  HMMA.16816.F32.BF16 R64, R128.reuse, R138, R64 ;  /* 0x0000008a8040723c */ /* 0x040fe20000041840 */
[----:B------:R-:W1:Y:S03]  /*9d60*/  LDSM.16.MT88.4 R136, [R188+0xe000] ;  /* 0x00e00000bc88783b */ /* 0x000e660000004200 */
[C---:B------:R-:W-:Y:S02]  /*9d70*/  FMUL.FTZ R89, R3.reuse, R89 ;  /* 0x0000005903597220 */ /* 0x040fe40000410000 */
[C---:B------:R-:W-:Y:S02]  /*9d80*/  FMUL.FTZ R90, R2.reuse, R90 ;  /* 0x0000005a025a7220 */ /* 0x040fe40000410000 */
[C---:B--2---:R-:W-:Y:S04]  /*9d90*/  HMMA.16816.F32.BF16 R68, R128.reuse, R140, R68 ;  /* 0x0000008c8044723c */ /* 0x044fe80000041844 */
[C---:B------:R-:W-:Y:S02]  /*9da0*/  FMUL.FTZ R91, R2.reuse, R91 ;  /* 0x0000005b025b7220 */ /* 0x040fe40000410000 */
[C---:B------:R-:W-:Y:S02]  /*9db0*/  FMUL.FTZ R92, R3.reuse, R92 ;  /* 0x0000005c035c7220 */ /* 0x040fe40000410000 */
[C---:B------:R-:W-:Y:S01]  /*9dc0*/  HMMA.16816.F32.BF16 R72, R128.reuse, R142, R72 ;  /* 0x0000008e8048723c */ /* 0x040fe20000041848 */
[----:B------:R-:W2:Y:S03]  /*9dd0*/  LDSM.16.MT88.4 R140, [R192+0x10000] ;  /* 0x01000000c08c783b */ /* 0x000ea60000004200 */
[C---:B------:R-:W-:Y:S02]  /*9de0*/  FMUL.FTZ R93, R3.reuse, R93 ;  /* 0x0000005d035d7220 */ /* 0x040fe40000410000 */
[C---:B------:R-:W-:Y:S02]  /*9df0*/  FMUL.FTZ R94, R2.reuse, R94 ;  /* 0x0000005e025e7220 */ /* 0x040fe40000410000 */
[C---:B------:R-:W-:Y:S01]  /*9e00*/  FMUL.FTZ R95, R2.reuse, R95 ;  /* 0x0000005f025f7220 */ /* 0x040fe20000410000 */
[C---:B---3--:R-:W-:Y:S03]  /*9e10*/  HMMA.16816.F32.BF16 R76, R128.reuse, R124, R76 ;  /* 0x0000007c804c723c */ /* 0x048fe6000004184c */
[C---:B------:R-:W-:Y:S02]  /*9e20*/  FMUL.FTZ R96, R3.reuse, R96 ;  /* 0x0000006003607220 */ /* 0x040fe40000410000 */
[C---:B------:R-:W-:Y:S02]  /*9e30*/  FMUL.FTZ R97, R3.reuse, R97 ;  /* 0x0000006103617220 */ /* 0x040fe40000410000 */
[C---:B------:R-:W-:Y:S01]  /*9e40*/  FMUL.FTZ R98, R2.reuse, R98 ;  /* 0x0000006202627220 */ /* 0x040fe20000410000 */
        /* <DEDUP_REMOVED lines=16> */
[----:B------:R-:W-:Y:S02]  /*9f50*/  FMUL.FTZ R107, R2, R107 ;  /* 0x0000006b026b7220 */ /* 0x000fe40000410000 */
[--C-:B------:R-:W-:Y:S02]  /*9f60*/  FFMA.FTZ R168, R12, c[0x0][0x23c], -R167.reuse ;  /* 0x00008f000ca87a23 */ /* 0x100fe400000108a7 */
[----:B------:R-:W-:Y:S01]  /*9f70*/  FMUL.FTZ R12, R3, R120 ;  /* 0x00000078030c7220 */ /* 0x000fe20000410000 */
[C---:B---3--:R-:W-:Y:S03]  /*9f80*/  HMMA.16816.F32.BF16 R100, R128.reuse, R124, R100 ;  /* 0x0000007c8064723c */ /* 0x048fe60000041864 */
[--C-:B------:R-:W-:Y:S01]  /*9f90*/  FFMA.FTZ R169, R13, c[0x0][0x23c], -R167.reuse ;  /* 0x00008f000da97a23 */ /* 0x100fe200000108a7 */
[----:B------:R-:W-:Y:S01]  /*9fa0*/  MUFU.EX2 R168, R168 ;  /* 0x000000a800a87308 */ /* 0x000fe20000000800 */
[----:B------:R-:W-:Y:S02]  /*9fb0*/  FMUL.FTZ R13, R3, R121 ;  /* 0x00000079030d7220 */ /* 0x000fe40000410000 */
[--C-:B------:R-:W-:Y:S01]  /*9fc0*/  FFMA.FTZ R172, R14, c[0x0][0x23c], -R166.reuse ;  /* 0x00008f000eac7a23 */ /* 0x100fe200000108a6 */
[C---:B------:R-:W-:Y:S01]  /*9fd0*/  HMMA.16816.F32.BF16 R104, R128.reuse, R126, R104 ;  /* 0x0000007e8068723c */ /* 0x040fe20000041868 */
[----:B------:R-:W-:Y:S03]  /*9fe0*/  LDSM.16.MT88.4 R124, [R190+0xc800] ;  /* 0x00c80000be7c783b */ /* 0x000fe60000004200 */
[C---:B------:R-:W-:Y:S02]  /*9ff0*/  FMUL.FTZ R14, R2.reuse, R122 ;  /* 0x0000007a020e7220 */ /* 0x040fe40000410000 */
[--C-:B------:R-:W-:Y:S01]  /*a000*/  FFMA.FTZ R173, R15, c[0x0][0x23c], -R166.reuse ;  /* 0x00008f000fad7a23 */ /* 0x100fe200000108a6 */
[----:B------:R-:W3:Y:S01]  /*a010*/  MUFU.EX2 R169, R169 ;  /* 0x000000a900a97308 */ /* 0x000ee20000000800 */
[C---:B------:R-:W-:Y:S02]  /*a020*/  FMUL.FTZ R15, R2.reuse, R123 ;  /* 0x0000007b020f7220 */ /* 0x040fe40000410000 */
[----:B------:R-:W4:Y:S02]  /*a030*/  LDSM.16.MT88.4 R120, [R192+0xc800] ;  /* 0x00c80000c078783b */ /* 0x000f240000004200 */
[C---:B------:R-:W-:Y:S02]  /*a040*/  FMUL.FTZ R108, R3.reuse, R108 ;  /* 0x0000006c036c7220 */ /* 0x040fe40000410000 */
[----:B------:R-:W-:Y:S02]  /*a050*/  FMUL.FTZ R109, R3, R109 ;  /* 0x0000006d036d7220 */ /* 0x000fe40000410000 */
[C---:B------:R-:W-:Y:S01]  /*a060*/  FMUL.FTZ R110, R2.reuse, R110 ;  /* 0x0000006e026e7220 */ /* 0x040fe20000410000 */
[----:B------:R-:W-:Y:S01]  /*a070*/  MUFU.EX2 R172, R172 ;  /* 0x000000ac00ac7308 */ /* 0x000fe20000000800 */
[----:B------:R-:W-:Y:S02]  /*a080*/  FMUL.FTZ R111, R2, R111 ;  /* 0x0000006f026f7220 */ /* 0x000fe40000410000 */
[--C-:B------:R-:W-:Y:S02]  /*a090*/  FFMA.FTZ R170, R16, c[0x0][0x23c], -R167.reuse ;  /* 0x00008f0010aa7a23 */ /* 0x100fe400000108a7 */
[----:B------:R-:W-:Y:S02]  /*a0a0*/  FFMA.FTZ R171, R17, c[0x0][0x23c], -R167 ;  /* 0x00008f0011ab7a23 */ /* 0x000fe400000108a7 */
[--C-:B------:R-:W-:Y:S01]  /*a0b0*/  FFMA.FTZ R174, R18, c[0x0][0x23c], -R166.reuse ;  /* 0x00008f0012ae7a23 */ /* 0x100fe200000108a6 */
[C---:B-1----:R-:W-:Y:S02]  /*a0c0*/  HMMA.16816.F32.BF16 R108, R128.reuse, R136, R108 ;  /* 0x00000088806c723c */ /* 0x042fe4000004186c */
[----:B------:R-:W-:Y:S01]  /*a0d0*/  MUFU.EX2 R170, R170 ;  /* 0x000000aa00aa7308 */ /* 0x000fe20000000800 */
[----:B------:R-:W-:Y:S02]  /*a0e0*/  FFMA.FTZ R175, R19, c[0x0][0x23c], -R166 ;  /* 0x00008f0013af7a23 */ /* 0x000fe400000108a6 */
[----:B------:R-:W-:Y:S01]  /*a0f0*/  FMUL.FTZ R16, R3, R116 ;  /* 0x0000007403107220 */ /* 0x000fe20000410000 */
[----:B---3--:R-:W-:Y:S01]  /*a100*/  F2FP.BF16.PACK_AB R116, R169, R168 ;  /* 0x000000a8a974723e */ /* 0x008fe200000010ff */
[C---:B------:R-:W-:Y:S01]  /*a110*/  FMUL.FTZ R17, R3.reuse, R117 ;  /* 0x0000007503117220 */ /* 0x040fe20000410000 */
[C---:B------:R-:W-:Y:S01]  /*a120*/  HMMA.16816.F32.BF16 R12, R128.reuse, R138, R12 ;  /* 0x0000008a800c723c */ /* 0x040fe2000004180c */
[----:B------:R-:W1:Y:S03]  /*a130*/  LDSM.16.MT88.4 R136, [R189+0xc800] ;  /* 0x00c80000bd88783b */ /* 0x000e660000004200 */
[----:B------:R-:W3:Y:S01]  /*a140*/  MUFU.EX2 R171, R171 ;  /* 0x000000ab00ab7308 */ /* 0x000ee20000000800 */
[C---:B------:R-:W-:Y:S02]  /*a150*/  FMUL.FTZ R18, R2.reuse, R118 ;  /* 0x0000007602127220 */ /* 0x040fe40000410000 */
[C---:B------:R-:W-:Y:S02]  /*a160*/  FMUL.FTZ R19, R2.reuse, R119 ;  /* 0x0000007702137220 */ /* 0x040fe40000410000 */
[C---:B------:R-:W-:Y:S03]  /*a170*/  FMUL.FTZ R112, R3.reuse, R112 ;  /* 0x0000007003707220 */ /* 0x040fe60000410000 */
[C---:B------:R-:W-:Y:S02]  /*a180*/  FMUL.FTZ R113, R3.reuse, R113 ;  /* 0x0000007103717220 */ /* 0x040fe40000410000 */
[C---:B--2---:R-:W-:Y:S01]  /*a190*/  HMMA.16816.F32.BF16 R16, R128.reuse, R140, R16 ;  /* 0x0000008c8010723c */ /* 0x044fe20000041810 */
[----:B------:R-:W2:Y:S02]  /*a1a0*/  MUFU.EX2 R173, R173 ;  /* 0x000000ad00ad7308 */ /* 0x000ea40000000800 */
[C---:B------:R-:W-:Y:S02]  /*a1b0*/  FMUL.FTZ R114, R2.reuse, R114 ;  /* 0x0000007202727220 */ /* 0x040fe40000410000 */
[C---:B------:R-:W-:Y:S02]  /*a1c0*/  FMUL.FTZ R115, R2.reuse, R115 ;  /* 0x0000007302737220 */ /* 0x040fe40000410000 */
[----:B------:R-:W-:Y:S02]  /*a1d0*/  FFMA.FTZ R165, R3, R220, R165 ;  /* 0x000000dc03a57223 */ /* 0x000fe400000100a5 */
[----:B------:R-:W-:Y:S02]  /*a1e0*/  FFMA.FTZ R161, R2, R219, R161 ;  /* 0x000000db02a17223 */ /* 0x000fe400000100a1 */
[----:B------:R-:W-:Y:S01]  /*a1f0*/  MUFU.EX2 R174, R174 ;  /* 0x000000ae00ae7308 */ /* 0x000fe20000000800 */
[----:B------:R-:W-:Y:S01]  /*a200*/  HMMA.16816.F32.BF16 R112, R128, R142, R112 ;  /* 0x0000008e8070723c */ /* 0x000fe20000041870 */
[----:B------:R-:W-:Y:S02]  /*a210*/  LDSM.16.MT88.4 R128, [R190+0x10800] ;  /* 0x01080000be80783b */ /* 0x000fe40000004200 */
[----:B---3--:R-:W-:Y:S01]  /*a220*/  F2FP.BF16.PACK_AB R118, R171, R170 ;  /* 0x000000aaab76723e */ /* 0x008fe200000010ff */
[----:B------:R-:W-:Y:S02]  /*a230*/  FADD.FTZ R164, R164, R165 ;  /* 0x000000a5a4a47221 */ /* 0x000fe40000010000 */
[----:B------:R-:W-:Y:S02]  /*a240*/  FADD.FTZ R160, R160, R161 ;  /* 0x000000a1a0a07221 */ /* 0x000fe40000010000 */
[----:B------:R-:W-:Y:S01]  /*a250*/  FADD.FTZ R163, R163, R164 ;  /* 0x000000a4a3a37221 */ /* 0x000fe20000010000 */
[----:B------:R-:W3:Y:S01]  /*a260*/  MUFU.EX2 R175, R175 ;  /* 0x000000af00af7308 */ /* 0x000ee20000000800 */
[----:B------:R-:W-:Y:S02]  /*a270*/  LDSM.16.MT88.4 R140, [R190+0xd000] ;  /* 0x00d00000be8c783b */ /* 0x000fe40000004200 */
[----:B------:R-:W-:Y:S01]  /*a280*/  FADD.FTZ R3, R135, R160 ;  /* 0x000000a087037221 */ /* 0x000fe20000010000 */
[----:B--2---:R-:W-:Y:S01]  /*a290*/  F2FP.BF16.PACK_AB R117, R173, R172 ;  /* 0x000000acad75723e */ /* 0x004fe200000010ff */
[----:B------:R-:W-:Y:S01]  /*a2a0*/  FADD.FTZ R163, R162, R163 ;  /* 0x000000a3a2a37221 */ /* 0x000fe20000010000 */
[----:B------:R-:W-:Y:S01]  /*a2b0*/  MOV R135, R132 ;  /* 0x0000008400877202 */ /* 0x000fe20000000f00 */
[----:B------:R-:W-:Y:S02]  /*a2c0*/  FADD.FTZ R3, R134, R3 ;  /* 0x0000000386037221 */ /* 0x000fe40000010000 */
[----:B------:R-:W-:Y:S02]  /*a2d0*/  FADD.FTZ R168, R168, R163 ;  /* 0x000000a3a8a87221 */ /* 0x000fe40000010000 */
[----:B------:R-:W-:Y:S02]  /*a2e0*/  FADD.FTZ R172, R172, R3 ;  /* 0x00000003acac7221 */ /* 0x000fe40000010000 */
[----:B------:R-:W-:Y:S02]  /*a2f0*/  FADD.FTZ R169, R169, R168 ;  /* 0x000000a8a9a97221 */ /* 0x000fe40000010000 */
[----:B------:R-:W-:Y:S02]  /*a300*/  FADD.FTZ R173, R173, R172 ;  /* 0x000000acadad7221 */ /* 0x000fe40000010000 */
[----:B------:R-:W-:Y:S04]  /*a310*/  FADD.FTZ R170, R170, R169 ;  /* 0x000000a9aaaa7221 */ /* 0x000fe80000010000 */
[----:B------:R-:W-:Y:S01]  /*a320*/  FADD.FTZ R171, R171, R170 ;  /* 0x000000aaabab7221 */ /* 0x000fe20000010000 */
[C---:B---3--:R-:W-:Y:S01]  /*a330*/  F2FP.BF16.PACK_AB R119, R175.reuse, R174 ;  /* 0x000000aeaf77723e */ /* 0x048fe200000010ff */
[----:B------:R-:W-:Y:S04]  /*a340*/  FADD.FTZ R174, R174, R173 ;  /* 0x000000adaeae7221 */ /* 0x000fe80000010000 */
[----:B------:R-:W-:Y:S02]  /*a350*/  FADD.FTZ R175, R175, R174 ;  /* 0x000000aeafaf7221 */ /* 0x000fe40000010000 */
[C---:B----4-:R-:W-:Y:S08]  /*a360*/  HMMA.16816.F32.BF16 R4, R116.reuse, R120, R4 ;  /* 0x000000787404723c */ /* 0x050ff00000041804 */
        /* <DEDUP_REMOVED lines=22> */
[----:B------:R-:W-:Y:S01]  /*a4d0*/  FFMA.FTZ R167, R33, c[0x0][0x23c], -R167 ;  /* 0x00008f0021a77a23 */ /* 0x000fe200000108a7 */
[----:B------:R-:W4:Y:S01]  /*a4e0*/  MUFU.EX2 R153, R153 ;  /* 0x0000009900997308 */ /* 0x000f220000000800 */
[C---:B------:R-:W-:Y:S04]  /*a4f0*/  HMMA.16816.F32.BF16 R80, R116.reuse, R158, R80 ;  /* 0x0000009e7450723c */ /* 0x040fe80000041850 */
[--C-:B------:R-:W-:Y:S02]  /*a500*/  FFMA.FTZ R156, R22, c[0x0][0x23c], -R166.reuse ;  /* 0x00008f00169c7a23 */ /* 0x100fe400000108a6 */
[--C-:B------:R-:W-:Y:S02]  /*a510*/  FFMA.FTZ R157, R23, c[0x0][0x23c], -R166.reuse ;  /* 0x00008f00179d7a23 */ /* 0x100fe400000108a6 */
[C---:B--2---:R-:W-:Y:S01]  /*a520*/  HMMA.16816.F32.BF16 R84, R116.reuse, R120, R84 ;  /* 0x000000787454723c */ /* 0x044fe20000041854 */
[----:B------:R-:W-:Y:S03]  /*a530*/  MUFU.EX2 R154, R154 ;  /* 0x0000009a009a7308 */ /* 0x000fe60000000800 */
[--C-:B------:R-:W-:Y:S02]  /*a540*/  FFMA.FTZ R158, R26, c[0x0][0x23c], -R166.reuse ;  /* 0x00008f001a9e7a23 */ /* 0x100fe400000108a6 */
[--C-:B------:R-:W-:Y:S02]  /*a550*/  FFMA.FTZ R159, R27, c[0x0][0x23c], -R166.reuse ;  /* 0x00008f001b9f7a23 */ /* 0x100fe400000108a6 */
[C---:B------:R-:W-:Y:S01]  /*a560*/  HMMA.16816.F32.BF16 R88, R116.reuse, R122, R88 ;  /* 0x0000007a7458723c */ /* 0x040fe20000041858 */
[----:B------:R-:W2:Y:S02]  /*a570*/  LDSM.16.MT88.4 R120, [R188+0x10800] ;  /* 0x01080000bc78783b */ /* 0x000ea40000004200 */
[----:B------:R-:W5:Y:S01]  /*a580*/  MUFU.EX2 R155, R155 ;  /* 0x0000009b009b7308 */ /* 0x000f620000000800 */
[----:B------:R-:W-:Y:S01]  /*a590*/  FFMA.FTZ R166, R35, c[0x0][0x23c], -R166 ;  /* 0x00008f0023a67a23 */ /* 0x000fe200000108a6 */
[C---:B----4-:R-:W-:Y:S03]  /*a5a0*/  F2FP.BF16.PACK_AB R20, R153.reuse, R152 ;  /* 0x000000989914723e */ /* 0x050fe600000010ff */
[C---:B---3--:R-:W-:Y:S01]  /*a5b0*/  HMMA.16816.F32.BF16 R92, R116.reuse, R124, R92 ;  /* 0x0000007c745c723c */ /* 0x048fe2000004185c */
[----:B------:R-:W-:Y:S03]  /*a5c0*/  LDSM.16.MT88.4 R24, [R189+0xd000] ;  /* 0x00d00000bd18783b */ /* 0x000fe60000004200 */
[----:B------:R-:W-:Y:S01]  /*a5d0*/  FADD.FTZ R152, R152, R171 ;  /* 0x000000ab98987221 */ /* 0x000fe20000010000 */
[----:B------:R-:W-:Y:S03]  /*a5e0*/  MUFU.EX2 R156, R156 ;  /* 0x0000009c009c7308 */ /* 0x000fe60000000800 */
[C---:B------:R-:W-:Y:S01]  /*a5f0*/  HMMA.16816.F32.BF16 R96, R116.reuse, R126, R96 ;  /* 0x0000007e7460723c */ /* 0x040fe20000041860 */
[----:B------:R-:W3:Y:S03]  /*a600*/  LDSM.16.MT88.4 R124, [R192+0xd000] ;  /* 0x00d00000c07c783b */ /* 0x000ee60000004200 */
[----:B------:R-:W-:Y:S03]  /*a610*/  FADD.FTZ R153, R153, R152 ;  /* 0x0000009899997221 */ /* 0x000fe60000010000 */
[----:B------:R-:W4:Y:S01]  /*a620*/  MUFU.EX2 R157, R157 ;  /* 0x0000009d009d7308 */ /* 0x000f220000000800 */
[C---:B------:R-:W-:Y:S01]  /*a630*/  HMMA.16816.F32.BF16 R100, R116.reuse, R128, R100 ;  /* 0x000000807464723c */ /* 0x040fe20000041864 */
[----:B------:R-:W-:Y:S03]  /*a640*/  LDSM.16.MT88.4 R32, [R189+0xd800] ;  /* 0x00d80000bd20783b */ /* 0x000fe60000004200 */
[C---:B-----5:R-:W-:Y:S01]  /*a650*/  F2FP.BF16.PACK_AB R22, R155.reuse, R154 ;  /* 0x0000009a9b16723e */ /* 0x060fe200000010ff */
[----:B------:R-:W-:Y:S03]  /*a660*/  FADD.FTZ R154, R154, R153 ;  /* 0x000000999a9a7221 */ /* 0x000fe60000010000 */
[C---:B------:R-:W-:Y:S01]  /*a670*/  HMMA.16816.F32.BF16 R104, R116.reuse, R130, R104 ;  /* 0x000000827468723c */ /* 0x040fe20000041868 */
[----:B------:R-:W5:Y:S01]  /*a680*/  LDSM.16.MT88.4 R128, [R188+0xd000] ;  /* 0x00d00000bc80783b */ /* 0x000f620000004200 */
[----:B------:R-:W-:Y:S02]  /*a690*/  MUFU.EX2 R158, R158 ;  /* 0x0000009e009e7308 */ /* 0x000fe40000000800 */
[----:B------:R-:W-:Y:S04]  /*a6a0*/  FADD.FTZ R154, R155, R154 ;  /* 0x0000009a9b9a7221 */ /* 0x000fe80000010000 */
[C---:B-1----:R-:W-:Y:S04]  /*a6b0*/  HMMA.16816.F32.BF16 R108, R116.reuse, R136, R108 ;  /* 0x00000088746c723c */ /* 0x042fe8000004186c */
[----:B------:R-:W1:Y:S01]  /*a6c0*/  MUFU.EX2 R159, R159 ;  /* 0x0000009f009f7308 */ /* 0x000e620000000800 */
[C---:B----4-:R-:W-:Y:S03]  /*a6d0*/  F2FP.BF16.PACK_AB R21, R157.reuse, R156 ;  /* 0x0000009c9d15723e */ /* 0x050fe600000010ff */
[C---:B------:R-:W-:Y:S01]  /*a6e0*/  HMMA.16816.F32.BF16 R12, R116.reuse, R138, R12 ;  /* 0x0000008a740c723c */ /* 0x040fe2000004180c */
[----:B------:R-:W4:Y:S03]  /*a6f0*/  LDSM.16.MT88.4 R136, [R192+0xf000] ;  /* 0x00f00000c088783b */ /* 0x000f260000004200 */
[----:B------:R-:W-:Y:S02]  /*a700*/  FADD.FTZ R156, R156, R175 ;  /* 0x000000af9c9c7221 */ /* 0x000fe40000010000 */
[----:B------:R-:W4:Y:S02]  /*a710*/  MUFU.EX2 R226, R167 ;  /* 0x000000a700e27308 */ /* 0x000f240000000800 */
[C---:B--2---:R-:W-:Y:S04]  /*a720*/  HMMA.16816.F32.BF16 R16, R116.reuse, R120, R16 ;  /* 0x000000787410723c */ /* 0x044fe80000041810 */
[----:B------:R-:W-:Y:S04]  /*a730*/  FADD.FTZ R157, R157, R156 ;  /* 0x0000009c9d9d7221 */ /* 0x000fe80000010000 */
[----:B------:R-:W-:Y:S01]  /*a740*/  HMMA.16816.F32.BF16 R112, R116, R122, R112 ;  /* 0x0000007a7470723c */ /* 0x000fe20000041870 */
[----:B------:R-:W2:Y:S01]  /*a750*/  LDSM.16.MT88.4 R116, [R188+0xf000] ;  /* 0x00f00000bc74783b */ /* 0x000ea20000004200 */
[----:B------:R-:W2:Y:S02]  /*a760*/  MUFU.EX2 R166, R166 ;  /* 0x000000a600a67308 */ /* 0x000ea40000000800 */
[C---:B-1----:R-:W-:Y:S01]  /*a770*/  F2FP.BF16.PACK_AB R23, R159.reuse, R158 ;  /* 0x0000009e9f17723e */ /* 0x042fe200000010ff */
[----:B------:R-:W-:Y:S04]  /*a780*/  FADD.FTZ R2, R158, R157 ;  /* 0x0000009d9e027221 */ /* 0x000fe80000010000 */
[----:B------:R-:W-:Y:S02]  /*a790*/  LDSM.16.MT88.4 R120, [R190+0x11000] ;  /* 0x01100000be78783b */ /* 0x000fe40000004200 */
[C---:B---3--:R-:W-:Y:S05]  /*a7a0*/  HMMA.16816.F32.BF16 R4, R20.reuse, R124, R4 ;  /* 0x0000007c1404723c */ /* 0x048fea0000041804 */
[----:B------:R-:W-:Y:S03]  /*a7b0*/  FADD.FTZ R2, R159, R2 ;  /* 0x000000029f027221 */ /* 0x000fe60000010000 */
[C---:B------:R-:W-:Y:S01]  /*a7c0*/  HMMA.16816.F32.BF16 R8, R20.reuse, R126, R8 ;  /* 0x0000007e1408723c */ /* 0x040fe20000041808 */
[----:B------:R-:W-:Y:S07]  /*a7d0*/  LDSM.16.MT88.4 R124, [R189+0x11000] ;  /* 0x01100000bd7c783b */ /* 0x000fee0000004200 */
[C---:B------:R-:W-:Y:S08]  /*a7e0*/  HMMA.16816.F32.BF16 R36, R20.reuse, R140, R36 ;  /* 0x0000008c1424723c */ /* 0x040ff00000041824 */
[C---:B------:R-:W-:Y:S01]  /*a7f0*/  HMMA.16816.F32.BF16 R40, R20.reuse, R142, R40 ;  /* 0x0000008e1428723c */ /* 0x040fe20000041828 */
[----:B------:R-:W-:Y:S07]  /*a800*/  LDSM.16.MT88.4 R140, [R190+0xf800] ;  /* 0x00f80000be8c783b */ /* 0x000fee0000004200 */
[C---:B------:R-:W-:Y:S08]  /*a810*/  HMMA.16816.F32.BF16 R44, R20.reuse, R24, R44 ;  /* 0x00000018142c723c */ /* 0x040ff0000004182c */
[C---:B------:R-:W-:Y:S01]  /*a820*/  HMMA.16816.F32.BF16 R48, R20.reuse, R26, R48 ;  /* 0x0000001a1430723c */ /* 0x040fe20000041830 */
[----:B------:R-:W1:Y:S07]  /*a830*/  LDSM.16.MT88.4 R24, [R192+0x11000] ;  /* 0x01100000c018783b */ /* 0x000e6e0000004200 */
[C---:B-----5:R-:W-:Y:S08]  /*a840*/  HMMA.16816.F32.BF16 R52, R20.reuse, R128, R52 ;  /* 0x000000801434723c */ /* 0x060ff00000041834 */
[C---:B------:R-:W-:Y:S08]  /*a850*/  HMMA.16816.F32.BF16 R56, R20.reuse, R130, R56 ;  /* 0x000000821438723c */ /* 0x040ff00000041838 */
[C---:B----4-:R-:W-:Y:S08]  /*a860*/  HMMA.16816.F32.BF16 R60, R20.reuse, R136, R60 ;  /* 0x00000088143c723c */ /* 0x050ff0000004183c */
        /* <DEDUP_REMOVED lines=17> */
[C---:B------:R-:W-:Y:S08]  /*a980*/  HMMA.16816.F32.BF16 R108, R20.reuse, R124, R108 ;  /* 0x0000007c146c723c */ /* 0x040ff0000004186c */
[C---:B------:R-:W-:Y:S08]  /*a990*/  HMMA.16816.F32.BF16 R12, R20.reuse, R126, R12 ;  /* 0x0000007e140c723c */ /* 0x040ff0000004180c */
[C---:B--2---:R-:W-:Y:S08]  /*a9a0*/  HMMA.16816.F32.BF16 R16, R20.reuse, R116, R16 ;  /* 0x000000741410723c */ /* 0x044ff00000041810 */
[----:B------:R-:W-:Y:S01]  /*a9b0*/  HMMA.16816.F32.BF16 R112, R20, R118, R112 ;  /* 0x000000761470723c */ /* 0x000fe20000041870 */
[----:B------:R-:W2:Y:S06]  /*a9c0*/  LDSM.16.MT88.4 R116, [R189+0xf800] ;  /* 0x00f80000bd74783b */ /* 0x000eac0000004200 */
[----:B------:R-:W-:Y:S01]  /*a9d0*/  F2FP.BF16.PACK_AB R20, R224, R223 ;  /* 0x000000dfe014723e */ /* 0x000fe200000010ff */
[----:B------:R-:W-:Y:S01]  /*a9e0*/  FADD.FTZ R223, R223, R154 ;  /* 0x0000009adfdf7221 */ /* 0x000fe20000010000 */
[----:B------:R-:W-:Y:S03]  /*a9f0*/  F2FP.BF16.PACK_AB R22, R226, R225 ;  /* 0x000000e1e216723e */ /* 0x000fe600000010ff */
[----:B------:R-:W-:Y:S01]  /*aa00*/  F2FP.BF16.PACK_AB R21, R228, R227 ;  /* 0x000000e3e415723e */ /* 0x000fe200000010ff */
[----:B------:R-:W-:Y:S01]  /*aa10*/  FADD.FTZ R227, R227, R2 ;  /* 0x00000002e3e37221 */ /* 0x000fe20000010000 */
[----:B------:R-:W-:Y:S01]  /*aa20*/  F2FP.BF16.PACK_AB R23, R166, R229 ;  /* 0x000000e5a617723e */ /* 0x000fe200000010ff */
[----:B------:R-:W-:Y:S01]  /*aa30*/  FADD.FTZ R224, R224, R223 ;  /* 0x000000dfe0e07221 */ /* 0x000fe20000010000 */
[----:B------:R-:W-:Y:S01]  /*aa40*/  IADD3 R2, R218, -0x1, RZ ;  /* 0xffffffffda027810 */ /* 0x000fe20007ffe0ff */
[----:B------:R-:W-:Y:S02]  /*aa50*/  FADD.FTZ R228, R228, R227 ;  /* 0x000000e3e4e47221 */ /* 0x000fe40000010000 */
[----:B------:R-:W-:Y:S01]  /*aa60*/  FADD.FTZ R225, R225, R224 ;  /* 0x000000e0e1e17221 */ /* 0x000fe20000010000 */
[----:B------:R-:W-:Y:S01]  /*aa70*/  MOV R218, R2 ;  /* 0x0000000200da7202 */ /* 0x000fe20000000f00 */
[C---:B-1----:R-:W-:Y:S01]  /*aa80*/  HMMA.16816.F32.BF16 R128, R20.reuse, R24, R4 ;  /* 0x000000181480723c */ /* 0x042fe20000041804 */
[----:B------:R-:W1:Y:S02]  /*aa90*/  LDSM.16.MT88.4 R4, [R190+0x11800] ;  /* 0x01180000be04783b */ /* 0x000e640000004200 */
[----:B------:R-:W-:Y:S01]  /*aaa0*/  FADD.FTZ R219, R229, R228 ;  /* 0x000000e4e5db7221 */ /* 0x000fe20000010000 */
[----:B------:R-:W-:Y:S01]  /*aab0*/  MOV R2, R133 ;  /* 0x0000008500027202 */ /* 0x000fe20000000f00 */
[----:B------:R-:W-:Y:S02]  /*aac0*/  FADD.FTZ R220, R226, R225 ;  /* 0x000000e1e2dc7221 */ /* 0x000fe40000010000 */
[----:B------:R-:W-:Y:S01]  /*aad0*/  FADD.FTZ R219, R166, R219 ;  /* 0x000000dba6db7221 */ /* 0x000fe20000010000 */
[C---:B------:R-:W-:Y:S01]  /*aae0*/  HMMA.16816.F32.BF16 R124, R20.reuse, R26, R8 ;  /* 0x0000001a147c723c */ /* 0x040fe20000041808 */
[----:B------:R-:W-:Y:S07]  /*aaf0*/  LDSM.16.MT88.4 R8, [R188+0x11800] ;  /* 0x01180000bc08783b */ /* 0x000fee0000004200 */
[C---:B------:R-:W-:Y:S08]  /*ab00*/  HMMA.16816.F32.BF16 R36, R20.reuse, R28, R36 ;  /* 0x0000001c1424723c */ /* 0x040ff00000041824 */
[C---:B------:R-:W-:Y:S08]  /*ab10*/  HMMA.16816.F32.BF16 R40, R20.reuse, R30, R40 ;  /* 0x0000001e1428723c */ /* 0x040ff00000041828 */
[C---:B------:R-:W-:Y:S08]  /*ab20*/  HMMA.16816.F32.BF16 R44, R20.reuse, R32, R44 ;  /* 0x00000020142c723c */ /* 0x040ff0000004182c */
[C---:B------:R-:W-:Y:S08]  /*ab30*/  HMMA.16816.F32.BF16 R48, R20.reuse, R34, R48 ;  /* 0x000000221430723c */ /* 0x040ff00000041830 */
[C---:B---3--:R-:W-:Y:S08]  /*ab40*/  HMMA.16816.F32.BF16 R52, R20.reuse, R120, R52 ;  /* 0x000000781434723c */ /* 0x048ff00000041834 */
        /* <DEDUP_REMOVED lines=16> */
[C---:B------:R-:W-:Y:S08]  /*ac50*/  HMMA.16816.F32.BF16 R116, R20.reuse, R8, R16 ;  /* 0x000000081474723c */ /* 0x040ff00000041810 */
[----:B------:R-:W-:Y:S01]  /*ac60*/  HMMA.16816.F32.BF16 R112, R20, R10, R112 ;  /* 0x0000000a1470723c */ /* 0x000fe20000041870 */
[----:B------:R-:W-:-:S07]  /*ac70*/  @P1 BRA `(.L_x_3611) ;  /* 0xffffc28000001947 */ /* 0x000fce000383ffff */
.L_x_3607:
[----:B------:R-:W1:Y:S01]  /*ac80*/  SHFL.BFLY PT, R0, R219, 0x2, 0x1f ;  /* 0x0c401f00db007f89 */ /* 0x000e6200000e0000 */
[----:B------:R-:W-:Y:S01]  /*ac90*/  MOV R3, 0x3f800000 ;  /* 0x3f80000000037802 */ /* 0x000fe20000000f00 */
[----:B------:R-:W-:Y:S01]  /*aca0*/  ULDC.U8 UR4, c[0x0][0x328] ;  /* 0x0000ca0000047ab9 */ /* 0x000fe20000000000 */
[----:B------:R-:W-:Y:S01]  /*acb0*/  MOV R4, 0x3f800000 ;  /* 0x3f80000000047802 */ /* 0x000fe20000000f00 */
[----:B------:R-:W2:Y:S01]  /*acc0*/  SHFL.BFLY PT, R7, R220, 0x2, 0x1f ;  /* 0x0c401f00dc077f89 */ /* 0x000ea200000e0000 */
[----:B-1----:R-:W-:-:S02]  /*acd0*/  FADD.FTZ R5, R0, R219 ;  /* 0x000000db00057221 */ /* 0x002fc40000010000 */
[----:B--2---:R-:W-:-:S03]  /*ace0*/  FADD.FTZ R7, R7, R220 ;  /* 0x000000dc07077221 */ /* 0x004fc60000010000 */
[----:B------:R-:W1:Y:S04]  /*acf0*/  SHFL.BFLY PT, R0, R5, 0x1, 0x1f ;  /* 0x0c201f0005007f89 */ /* 0x000e6800000e0000 */
[----:B------:R-:W2:Y:S01]  /*ad00*/  SHFL.BFLY PT, R2, R7, 0x1, 0x1f ;  /* 0x0c201f0007027f89 */ /* 0x000ea200000e0000 */
[----:B-1----:R-:W-:-:S03]  /*ad10*/  FADD.FTZ R0, R5, R0 ;  /* 0x0000000005007221 */ /* 0x002fc60000010000 */
[----:B------:R-:W1:Y:S01]  /*ad20*/  S2R R5, SR_TID.X ;  /* 0x0000000000057919 */ /* 0x000e620000002100 */
[----:B--2---:R-:W-:Y:S01]  /*ad30*/  FADD.FTZ R2, R7, R2 ;  /* 0x0000000207027221 */ /* 0x004fe20000010000 */
[----:B------:R-:W-:-:S04]  /*ad40*/  FSETP.NE.FTZ.AND P3, PT, R0, RZ, PT ;  /* 0x000000ff0000720b */ /* 0x000fc80003f75000 */
[----:B------:R-:W-:-:S09]  /*ad50*/  FSETP.NE.FTZ.AND P4, PT, R2, RZ, PT ;  /* 0x000000ff0200720b */ /* 0x000fd20003f95000 */
[----:B------:R-:W2:Y:S01]  /*ad60*/  @P3 MUFU.RCP R4, R0 ;  /* 0x0000000000043308 */ /* 0x000ea20000001000 */
[----:B-1----:R-:W-:-:S07]  /*ad70*/  SHF.R.S32.HI R6, RZ, 0x1f, R5 ;  /* 0x0000001fff067819 */ /* 0x002fce0000011405 */
[----:B------:R-:W1:Y:S01]  /*ad80*/  @P4 MUFU.RCP R3, R2 ;  /* 0x0000000200034308 */ /* 0x000e620000001000 */
[----:B------:R-:W-:-:S04]  /*ad90*/  LEA.HI R7, R6, R5, RZ, 0x2 ;  /* 0x0000000506077211 */ /* 0x000fc800078f10ff */
[--C-:B------:R-:W-:Y:S01]  /*ada0*/  SHF.R.S32.HI R9, RZ, 0x2, R7.reuse ;  /* 0x00000002ff097819 */ /* 0x100fe20000011407 */
[C---:B--2---:R-:W-:Y:S01]  /*adb0*/  FMUL.FTZ R131, R4.reuse, R131 ;  /* 0x0000008304837220 */ /* 0x044fe20000410000 */
[----:B------:R-:W-:Y:S01]  /*adc0*/  SHF.R.S32.HI R8, RZ, 0x1f, R7 ;  /* 0x0000001fff087819 */ /* 0x000fe20000011407 */
[C---:B------:R-:W-:Y:S01]  /*add0*/  FMUL.FTZ R130, R4.reuse, R130 ;  /* 0x0000008204827220 */ /* 0x040fe20000410000 */
[----:B------:R-:W-:Y:S01]  /*ade0*/  LOP3.LUT R10, R7, 0x3ffffffc, RZ, 0xc0, !PT ;  /* 0x3ffffffc070a7812 */ /* 0x000fe200078ec0ff */
[----:B------:R-:W-:Y:S01]  /*adf0*/  FMUL.FTZ R127, R4, R127 ;  /* 0x0000007f047f7220 */ /* 0x000fe20000410000 */
[----:B------:R-:W-:Y:S01]  /*ae00*/  LEA.HI R8, R8, R9, RZ, 0x3 ;  /* 0x0000000908087211 */ /* 0x000fe200078f18ff */
[----:B------:R-:W-:Y:S01]  /*ae10*/  FMUL.FTZ R126, R4, R126 ;  /* 0x0000007e047e7220 */ /* 0x000fe20000410000 */
[----:B------:R-:W-:Y:S01]  /*ae20*/  IADD3 R10, -R10, R5, RZ ;  /* 0x000000050a0a7210 */ /* 0x000fe20007ffe1ff */
[C---:B-1----:R-:W-:Y:S01]  /*ae30*/  FMUL.FTZ R128, R3.reuse, R128 ;  /* 0x0000008003807220 */ /* 0x042fe20000410000 */
[----:B------:R-:W-:Y:S01]  /*ae40*/  LOP3.LUT R8, R8, 0xfffffff8, RZ, 0xc0, !PT ;  /* 0xfffffff808087812 */ /* 0x000fe200078ec0ff */
[----:B------:R-:W-:Y:S01]  /*ae50*/  FMUL.FTZ R129, R3, R129 ;  /* 0x0000008103817220 */ /* 0x000fe20000410000 */
[----:B------:R-:W-:Y:S01]  /*ae60*/  F2FP.BF16.PACK_AB R130, R131, R130 ;  /* 0x000000828382723e */ /* 0x000fe200000010ff */
[----:B------:R-:W-:Y:S01]  /*ae70*/  FMUL.FTZ R124, R3, R124 ;  /* 0x0000007c037c7220 */ /* 0x000fe20000410000 */
[----:B------:R-:W-:Y:S01]  /*ae80*/  IADD3 R8, R9, -R8, RZ ;  /* 0x8000000809087210 */ /* 0x000fe20007ffe0ff */
[C---:B------:R-:W-:Y:S01]  /*ae90*/  FMUL.FTZ R125, R3.reuse, R125 ;  /* 0x0000007d037d7220 */ /* 0x040fe20000410000 */
[----:B------:R-:W-:Y:S01]  /*aea0*/  LEA.HI R9, R6, R5, RZ, 0x5 ;  /* 0x0000000506097211 */ /* 0x000fe200078f28ff */
[C---:B------:R-:W-:Y:S01]  /*aeb0*/  FMUL.FTZ R36, R3.reuse, R36 ;  /* 0x0000002403247220 */ /* 0x040fe20000410000 */
[C---:B------:R-:W-:Y:S01]  /*aec0*/  SHF.L.U32 R11, R8.reuse, 0x6, RZ ;  /* 0x00000006080b7819 */ /* 0x040fe200000006ff */
[C---:B------:R-:W-:Y:S01]  /*aed0*/  FMUL.FTZ R37, R3.reuse, R37 ;  /* 0x0000002503257220 */ /* 0x040fe20000410000 */
[----:B------:R-:W-:Y:S01]  /*aee0*/  SHF.R.S32.HI R7, RZ, 0x5, R9 ;  /* 0x00000005ff077819 */ /* 0x000fe20000011409 */
[----:B------:R-:W-:Y:S01]  /*aef0*/  FMUL.FTZ R40, R3, R40 ;  /* 0x0000002803287220 */ /* 0x000fe20000410000 */
[----:B------:R-:W-:Y:S01]  /*af00*/  LOP3.LUT R11, R11, 0x1c0, RZ, 0xc0, !PT ;  /* 0x000001c00b0b7812 */ /* 0x000fe200078ec0ff */
[C---:B------:R-:W-:Y:S01]  /*af10*/  FMUL.FTZ R41, R3.reuse, R41 ;  /* 0x0000002903297220 */ /* 0x040fe20000410000 */
[----:B------:R-:W-:Y:S01]  /*af20*/  LOP3.LUT R12, R8, 0x1, RZ, 0xc0, !PT ;  /* 0x00000001080c7812 */ /* 0x000fe200078ec0ff */
[----:B------:R-:W-:Y:S01]  /*af30*/  FMUL.FTZ R44, R3, R44 ;  /* 0x0000002c032c7220 */ /* 0x000fe20000410000 */
[----:B------:R-:W-:Y:S01]  /*af40*/  LEA R10, R7, R10, 0x9 ;  /* 0x0000000a070a7211 */ /* 0x000fe200078e48ff */
[----:B------:R-:W-:Y:S01]  /*af50*/  FMUL.FTZ R45, R3, R45 ;  /* 0x0000002d032d7220 */ /* 0x000fe20000410000 */
[----:B------:R-:W-:Y:S01]  /*af60*/  LEA.HI R11, R11, R11, RZ, 0x1d ;  /* 0x0000000b0b0b7211 */ /* 0x000fe200078fe8ff */
[C---:B------:R-:W-:Y:S01]  /*af70*/  FMUL.FTZ R48, R3.reuse, R48 ;  /* 0x0000003003307220 */ /* 0x040fe20000410000 */
[----:B------:R-:W-:Y:S01]  /*af80*/  ISETP.NE.U32.AND P0, PT, R12, 0x1, PT ;  /* 0x000000010c00780c */ /* 0x000fe20003f05070 */
[C---:B------:R-:W-:Y:S01]  /*af90*/  FMUL.FTZ R49, R3.reuse, R49 ;  /* 0x0000003103317220 */ /* 0x040fe20000410000 */
[----:B------:R-:W-:Y:S01]  /*afa0*/  LEA R10, R10, R11, 0x1 ;  /* 0x0000000b0a0a7211 */ /* 0x000fe200078e08ff */
[C---:B------:R-:W-:Y:S01]  /*afb0*/  FMUL.FTZ R52, R3.reuse, R52 ;  /* 0x0000003403347220 */ /* 0x040fe20000410000 */
[----:B------:R-:W-:Y:S01]  /*afc0*/  R2P PR, R8, 0x6 ;  /* 0x0000000608007804 */ /* 0x000fe20000000000 */
[C---:B------:R-:W-:Y:S01]  /*afd0*/  FMUL.FTZ R53, R3.reuse, R53 ;  /* 0x0000003503357220 */ /* 0x040fe20000410000 */
[----:B------:R-:W-:Y:S01]  /*afe0*/  SHF.L.U32 R11, R10, 0x1, RZ ;  /* 0x000000010a0b7819 */ /* 0x000fe200000006ff */
[C---:B------:R-:W-:Y:S01]  /*aff0*/  FMUL.FTZ R56, R3.reuse, R56 ;  /* 0x0000003803387220 */ /* 0x040fe20000410000 */
[----:B------:R-:W-:Y:S01]  /*b000*/  MOV R8, 0x20 ;  /* 0x0000002000087802 */ /* 0x000fe20000000f00 */
[----:B------:R-:W-:Y:S01]  /*b010*/  FMUL.FTZ R57, R3, R57 ;  /* 0x0000003903397220 */ /* 0x000fe20000410000 */
[----:B------:R-:W-:Y:S01]  /*b020*/  IADD3 R13, R11, -0x10, RZ ;  /* 0xfffffff00b0d7810 */ /* 0x000fe20007ffe0ff */
[C---:B------:R-:W-:Y:S01]  /*b030*/  FMUL.FTZ R60, R3.reuse, R60 ;  /* 0x0000003c033c7220 */ /* 0x040fe20000410000 */
[----:B------:R-:W-:Y:S01]  /*b040*/  SEL R8, R8, 0xffffffe0, !P1 ;  /* 0xffffffe008087807 */ /* 0x000fe20004800000 */
[----:B------:R-:W-:Y:S01]  /*b050*/  FMUL.FTZ R61, R3, R61 ;  /* 0x0000003d033d7220 */ /* 0x000fe20000410000 */
[----:B------:R-:W-:Y:S01]  /*b060*/  @P0 IADD3 R13, R11, 0x10, RZ ;  /* 0x000000100b0d0810 */ /* 0x000fe20007ffe0ff */
        /* <DEDUP_REMOVED lines=9> */
[----:B------:R-:W-:Y:S01]  /*b100*/  IADD3 R15, R11, R8, RZ ;  /* 0x000000080b0f7210 */ /* 0x000fe20007ffe0ff */
[----:B------:R-:W-:Y:S01]  /*b110*/  FMUL.FTZ R73, R3, R73 ;  /* 0x0000004903497220 */ /* 0x000fe20000410000 */
[----:B------:R-:W-:Y:S01]  /*b120*/  F2FP.BF16.PACK_AB R40, R41, R40 ;  /* 0x000000282928723e */ /* 0x000fe200000010ff */
[----:B------:R-:W-:Y:S01]  /*b130*/  FMUL.FTZ R76, R3, R76 ;  /* 0x0000004c034c7220 */ /* 0x000fe20000410000 */
[----:B------:R-:W-:Y:S01]  /*b140*/  F2FP.BF16.PACK_AB R44, R45, R44 ;  /* 0x0000002c2d2c723e */ /* 0x000fe200000010ff */
[----:B------:R-:W-:Y:S01]  /*b150*/  FMUL.FTZ R77, R3, R77 ;  /* 0x0000004d034d7220 */ /* 0x000fe20000410000 */
[----:B------:R-:W-:Y:S01]  /*b160*/  F2FP.BF16.PACK_AB R48, R49, R48 ;  /* 0x000000303130723e */ /* 0x000fe200000010ff */
[C---:B------:R-:W-:Y:S01]  /*b170*/  FMUL.FTZ R80, R3.reuse, R80 ;  /* 0x0000005003507220 */ /* 0x040fe20000410000 */
[----:B------:R-:W-:Y:S01]  /*b180*/  STS [R11], R128 ;  /* 0x000000800b007388 */ /* 0x000fe20000000800 */
[----:B------:R-:W-:Y:S01]  /*b190*/  FMUL.FTZ R81, R3, R81 ;  /* 0x0000005103517220 */ /* 0x000fe20000410000 */
[----:B------:R-:W-:Y:S01]  /*b1a0*/  F2FP.BF16.PACK_AB R52, R53, R52 ;  /* 0x000000343534723e */ /* 0x000fe200000010ff */
[C---:B------:R-:W-:Y:S01]  /*b1b0*/  FMUL.FTZ R84, R3.reuse, R84 ;  /* 0x0000005403547220 */ /* 0x040fe20000410000 */
[----:B------:R-:W-:Y:S01]  /*b1c0*/  STS [R11+0x400], R130 ;  /* 0x000400820b007388 */ /* 0x000fe20000000800 */
        /* <DEDUP_REMOVED lines=38> */
[C---:B------:R-:W-:Y:S01]  /*b430*/  FMUL.FTZ R39, R4.reuse, R39 ;  /* 0x0000002704277220 */ /* 0x040fe20000410000 */
[----:B------:R-:W-:Y:S01]  /*b440*/  @P3 MUFU.LG2 R0, R0 ;  /* 0x0000000000003308 */ /* 0x000fe20000000c00 */
[C---:B------:R-:W-:Y:S01]  /*b450*/  FMUL.FTZ R38, R4.reuse, R38 ;  /* 0x0000002604267220 */ /* 0x040fe20000410000 */
[----:B------:R-:W-:Y:S01]  /*b460*/  F2FP.BF16.PACK_AB R112, R3, R112 ;  /* 0x000000700370723e */ /* 0x000fe200000010ff */
[C---:B------:R-:W-:Y:S01]  /*b470*/  FMUL.FTZ R43, R4.reuse, R43 ;  /* 0x0000002b042b7220 */ /* 0x040fe20000410000 */
[----:B------:R-:W-:Y:S01]  /*b480*/  MOV R3, 0x40 ;  /* 0x0000004000037802 */ /* 0x000fe20000000f00 */
[C---:B------:R-:W-:Y:S01]  /*b490*/  FMUL.FTZ R42, R4.reuse, R42 ;  /* 0x0000002a042a7220 */ /* 0x040fe20000410000 */
[----:B------:R-:W-:Y:S01]  /*b4a0*/  F2FP.BF16.PACK_AB R38, R39, R38 ;  /* 0x000000262726723e */ /* 0x000fe200000010ff */
[C---:B------:R-:W-:Y:S01]  /*b4b0*/  FMUL.FTZ R47, R4.reuse, R47 ;  /* 0x0000002f042f7220 */ /* 0x040fe20000410000 */
[----:B------:R-:W-:Y:S01]  /*b4c0*/  SEL R10, R3, 0xffffffc0, !P2 ;  /* 0xffffffc0030a7807 */ /* 0x000fe20005000000 */
        /* <DEDUP_REMOVED lines=19> */
[----:B------:R-:W-:Y:S01]  /*b600*/  STS [R15+0x400], R38 ;  /* 0x000400260f007388 */ /* 0x000fe20000000800 */
[C---:B------:R-:W-:Y:S01]  /*b610*/  FMUL.FTZ R66, R4.reuse, R66 ;  /* 0x0000004204427220 */ /* 0x040fe20000410000 */
[----:B------:R-:W-:Y:S01]  /*b620*/  IADD3 R23, R3, R10, RZ ;  /* 0x0000000a03177210 */ /* 0x000fe20007ffe0ff */
        /* <DEDUP_REMOVED lines=54> */
[----:B------:R-:W-:Y:S01]  /*b990*/  FMUL.FTZ R4, R4, R114 ;  /* 0x0000007204047220 */ /* 0x000fe20000410000 */
[----:B------:R-:W-:Y:S01]  /*b9a0*/  STS [R13+0x2400], R66 ;  /* 0x002400420d007388 */ /* 0x000fe20000000800 */
[----:B------:R-:W-:Y:S01]  /*b9b0*/  F2FP.BF16.PACK_AB R118, R119, R118 ;  /* 0x000000767776723e */ /* 0x000fe200000010ff */
[----:B------:R-:W1:Y:S01]  /*b9c0*/  @P4 MUFU.LG2 R8, R2 ;  /* 0x0000000200084308 */ /* 0x000e620000000c00 */
[----:B------:R-:W-:Y:S01]  /*b9d0*/  ISETP.NE.AND P0, PT, RZ, UR4, PT ;  /* 0x00000004ff007c0c */ /* 0x000fe2000bf05270 */
[----:B------:R-:W-:Y:S01]  /*b9e0*/  STS [R15+0x2000], R68 ;  /* 0x002000440f007388 */ /* 0x000fe20000000800 */
[----:B------:R-:W-:-:S03]  /*b9f0*/  F2FP.BF16.PACK_AB R4, R115, R4 ;  /* 0x000000047304723e */ /* 0x000fc600000010ff */
[----:B------:R-:W-:Y:S04]  /*ba00*/  STS [R15+0x2400], R70 ;  /* 0x002400460f007388 */ /* 0x000fe80000000800 */
[----:B------:R-:W-:Y:S04]  /*ba10*/  STS [R3+0x2000], R72 ;  /* 0x0020004803007388 */ /* 0x000fe80000000800 */
[----:B------:R-:W-:Y:S01]  /*ba20*/  STS [R3+0x2400], R74 ;  /* 0x0024004a03007388 */ /* 0x000fe20000000800 */
[----:B-1----:R-:W-:Y:S01]  /*ba30*/  @P4 FMUL.FTZ R8, R8, 0.69314718246459960938 ;  /* 0x3f31721808084820 */ /* 0x002fe20000410000 */
[----:B------:R-:W-:-:S02]  /*ba40*/  MOV R2, 0x7f800000 ;  /* 0x7f80000000027802 */ /* 0x000fc40000000f00 */
[----:B------:R-:W-:Y:S01]  /*ba50*/  STS [R17+0x2000], R76 ;  /* 0x0020004c11007388 */ /* 0x000fe20000000800 */
[----:B------:R-:W-:-:S03]  /*ba60*/  @P4 FFMA.FTZ R2, R133, c[0x0][0x238], R8 ;  /* 0x00008e0085024a23 */ /* 0x000fc60000010008 */
        /* <DEDUP_REMOVED lines=14> */
[----:B------:R2:W-:Y:S01]  /*bb50*/  STS [R3+0x4400], R106 ;  /* 0x0044006a03007388 */ /* 0x0005e20000000800 */
[----:B-1----:R-:W-:-:S03]  /*bb60*/  @P3 FMUL.FTZ R11, R0, 0.69314718246459960938 ;  /* 0x3f317218000b3820 */ /* 0x002fc60000410000 */
[----:B------:R1:W-:Y:S04]  /*bb70*/  STS [R17+0x4000], R108 ;  /* 0x0040006c11007388 */ /* 0x0003e80000000800 */
[----:B------:R1:W-:Y:S04]  /*bb80*/  STS [R17+0x4400], R110 ;  /* 0x0044006e11007388 */ /* 0x0003e80000000800 */
[----:B------:R1:W-:Y:S04]  /*bb90*/  STS [R19+0x4000], R120 ;  /* 0x0040007813007388 */ /* 0x0003e80000000800 */
[----:B------:R1:W-:Y:S04]  /*bba0*/  STS [R19+0x4400], R122 ;  /* 0x0044007a13007388 */ /* 0x0003e80000000800 */
[----:B------:R1:W-:Y:S04]  /*bbb0*/  STS [R21+0x4000], R116 ;  /* 0x0040007415007388 */ /* 0x0003e80000000800 */
[----:B------:R1:W-:Y:S01]  /*bbc0*/  STS [R21+0x4400], R118 ;  /* 0x0044007615007388 */ /* 0x0003e20000000800 */
[----:B--2---:R-:W-:Y:S01]  /*bbd0*/  MOV R3, 0x7f800000 ;  /* 0x7f80000000037802 */ /* 0x004fe20000000f00 */
[----:B------:R-:W-:-:S02]  /*bbe0*/  @P3 FFMA.FTZ R3, R132, c[0x0][0x238], R11 ;  /* 0x00008e0084033a23 */ /* 0x000fc4000001000b */
[----:B------:R1:W-:Y:S04]  /*bbf0*/  STS [R23+0x4000], R112 ;  /* 0x0040007017007388 */ /* 0x0003e80000000800 */
[----:B------:R1:W-:Y:S01]  /*bc00*/  STS [R23+0x4400], R4 ;  /* 0x0044000417007388 */ /* 0x0003e20000000800 */
[----:B------:R-:W-:Y:S05]  /*bc10*/  @!P0 BRA `(.L_x_3612) ;  /* 0x0000007000008947 */ /* 0x000fea0003800000 */
[----:B-1----:R-:W1:Y:S01]  /*bc20*/  S2R R4, SR_CTAID.Y ;  /* 0x0000000000047919 */ /* 0x002e620000002600 */
[----:B------:R-:W-:-:S03]  /*bc30*/  ISETP.NE.AND P0, PT, R208, -0x1, PT ;  /* 0xffffffffd000780c */ /* 0x000fc60003f05270 */
[----:B------:R-:W2:Y:S01]  /*bc40*/  S2R R11, SR_CTAID.Z ;  /* 0x00000000000b7919 */ /* 0x000ea20000002700 */
[----:B-1----:R-:W-:-:S05]  /*bc50*/  IMAD R13, R4, c[0x0][0x214], RZ ;  /* 0x00008500040d7a24 */ /* 0x002fca00078e02ff */
[----:B------:R-:W-:-:S05]  /*bc60*/  SEL R8, R13, R208, !P0 ;  /* 0x000000d00d087207 */ /* 0x000fca0004000000 */
[----:B--2---:R-:W-:Y:S01]  /*bc70*/  IMAD R8, R11, c[0x0][0x234], R8 ;  /* 0x00008d000b087a24 */ /* 0x004fe200078e0208 */
[----:B------:R-:W-:Y:S05]  /*bc80*/  BRA `(.L_x_3613) ;  /* 0x0000004000007947 */ /* 0x000fea0003800000 */
.L_x_3612:
[----:B------:R-:W2:Y:S04]  /*bc90*/  S2R R11, SR_CTAID.Z ;  /* 0x00000000000b7919 */ /* 0x000ea80000002700 */
[----:B-1----:R-:W2:Y:S02]  /*bca0*/  S2R R4, SR_CTAID.Y ;  /* 0x0000000000047919 */ /* 0x002ea40000002600 */
[----:B--2---:R-:W-:-:S04]  /*bcb0*/  IMAD R8, R4, c[0x0][0x1c0], R11 ;  /* 0x0000700004087a24 */ /* 0x004fc800078e020b */
[----:B------:R-:W-:Y:S02]  /*bcc0*/  IMAD R8, R8, c[0x0][0x214], RZ ;  /* 0x0000850008087a24 */ /* 0x000fe400078e02ff */
.L_x_3613:
[----:B------:R-:W-:Y:S01]  /*bcd0*/  BAR.SYNC.DEFER_BLOCKING 0x0 ;  /* 0x0000000000007b1d */ /* 0x000fe20000010000 */
[----:B------:R-:W-:Y:S01]  /*bce0*/  LOP3.LUT R10, R9, 0xffffffe0, RZ, 0xc0, !PT ;  /* 0xffffffe0090a7812 */ /* 0x000fe200078ec0ff */
[C---:B------:R-:W-:Y:S01]  /*bcf0*/  IMAD.WIDE.U32 R64, R208.reuse, c[0x0][0x1e8], RZ ;  /* 0x00007a00d0407a25 */ /* 0x040fe200078e00ff */
[----:B------:R-:W-:Y:S02]  /*bd00*/  SHF.R.S32.HI R60, RZ, 0x1f, R7 ;  /* 0x0000001fff3c7819 */ /* 0x000fe40000011407 */
[----:B------:R-:W-:Y:S01]  /*bd10*/  ISETP.NE.AND P0, PT, R208, -0x1, PT ;  /* 0xffffffffd000780c */ /* 0x000fe20003f05270 */
[----:B------:R-:W1:Y:S01]  /*bd20*/  S2R R0, SR_TID.X ;  /* 0x0000000000007919 */ /* 0x000e620000002100 */
[----:B------:R-:W-:Y:S01]  /*bd30*/  IMAD.IADD R9, R5, 0x1, -R10 ;  /* 0x0000000105097824 */ /* 0x000fe200078e0a0a */
[----:B------:R-:W-:Y:S01]  /*bd40*/  LEA.HI R60, R60, R7, RZ, 0x2 ;  /* 0x000000073c3c7211 */ /* 0x000fe200078f10ff */
[----:B------:R-:W-:Y:S01]  /*bd50*/  IMAD.WIDE.U32 R66, R4, c[0x0][0x1e0], RZ ;  /* 0x0000780004427a25 */ /* 0x000fe200078e00ff */
[----:B------:R-:W-:Y:S01]  /*bd60*/  ULDC.64 UR4, c[0x0][0x118] ;  /* 0x0000460000047ab9 */ /* 0x000fe20000000a00 */
[----:B------:R-:W-:Y:S01]  /*bd70*/  BSSY B0, `(.L_x_3614) ;  /* 0x000002b000007945 */ /* 0x000fe20003800000 */
[----:B------:R-:W-:Y:S01]  /*bd80*/  LOP3.LUT P1, RZ, R9, 0x3, RZ, 0xc0, !PT ;  /* 0x0000000309ff7812 */ /* 0x000fe2000782c0ff */
[----:B------:R-:W-:Y:S01]  /*bd90*/  IMAD R208, R208, c[0x0][0x1ec], R65 ;  /* 0x00007b00d0d07a24 */ /* 0x000fe200078e0241 */
[----:B------:R-:W-:-:S05]  /*bda0*/  LOP3.LUT R60, R60, 0xffffffc, RZ, 0xc0, !PT ;  /* 0x0ffffffc3c3c7812 */ /* 0x000fca00078ec0ff */
[----:B------:R-:W-:Y:S01]  /*bdb0*/  IMAD.IADD R60, R7, 0x1, -R60 ;  /* 0x00000001073c7824 */ /* 0x000fe200078e0a3c */
[----:B------:R2:W3:Y:S04]  /*bdc0*/  LDS.128 R52, [R206] ;  /* 0x00000000ce347984 */ /* 0x0004e80000000c00 */
[----:B------:R2:W4:Y:S01]  /*bdd0*/  LDS.128 R48, [R206+0x800] ;  /* 0x00080000ce307984 */ /* 0x0005220000000c00 */
[----:B-1----:R-:W-:-:S03]  /*bde0*/  SHF.R.S32.HI R61, RZ, 0x1f, R0 ;  /* 0x0000001fff3d7819 */ /* 0x002fc60000011400 */
[----:B------:R2:W1:Y:S01]  /*bdf0*/  LDS.128 R44, [R206+0x1000] ;  /* 0x00100000ce2c7984 */ /* 0x0004620000000c00 */
[----:B------:R-:W-:-:S03]  /*be00*/  LEA.HI R63, R61, R0, RZ, 0x5 ;  /* 0x000000003d3f7211 */ /* 0x000fc600078f28ff */
[----:B------:R2:W1:Y:S01]  /*be10*/  LDS.128 R40, [R206+0x1800] ;  /* 0x00180000ce287984 */ /* 0x0004620000000c00 */
[----:B------:R-:W-:-:S03]  /*be20*/  LOP3.LUT R63, R63, 0xffffffe0, RZ, 0xc0, !PT ;  /* 0xffffffe03f3f7812 */ /* 0x000fc600078ec0ff */
[----:B------:R2:W1:Y:S02]  /*be30*/  LDS.128 R36, [R206+0x2000] ;  /* 0x00200000ce247984 */ /* 0x0004640000000c00 */
[----:B------:R-:W-:Y:S02]  /*be40*/  IMAD.IADD R10, R0, 0x1, -R63 ;  /* 0x00000001000a7824 */ /* 0x000fe400078e0a3f */
[----:B------:R2:W1:Y:S01]  /*be50*/  LDS.128 R32, [R206+0x2800] ;  /* 0x00280000ce207984 */ /* 0x0004620000000c00 */
[----:B------:R-:W-:-:S03]  /*be60*/  SHF.R.S32.HI R63, RZ, 0x1f, R4 ;  /* 0x0000001fff3f7819 */ /* 0x000fc60000011404 */
[----:B------:R2:W1:Y:S01]  /*be70*/  LDS.128 R28, [R206+0x3000] ;  /* 0x00300000ce1c7984 */ /* 0x0004620000000c00 */
[----:B------:R-:W-:Y:S01]  /*be80*/  SHF.R.S32.HI R9, RZ, 0x1f, R10 ;  /* 0x0000001fff097819 */ /* 0x000fe2000001140a */
[----:B------:R-:W-:Y:S02]  /*be90*/  IMAD R63, R63, c[0x0][0x1e0], RZ ;  /* 0x000078003f3f7a24 */ /* 0x000fe400078e02ff */
[----:B------:R2:W1:Y:S01]  /*bea0*/  LDS.128 R24, [R206+0x3800] ;  /* 0x00380000ce187984 */ /* 0x0004620000000c00 */
[----:B------:R-:W-:Y:S01]  /*beb0*/  LEA.HI R9, R9, R10, RZ, 0x2 ;  /* 0x0000000a09097211 */ /* 0x000fe200078f10ff */
[----:B------:R-:W-:Y:S01]  /*bec0*/  IMAD R63, R4, c[0x0][0x1e4], R63 ;  /* 0x00007900043f7a24 */ /* 0x000fe200078e023f */
[----:B------:R-:W-:Y:S01]  /*bed0*/  SEL R4, R66, R64, !P0 ;  /* 0x0000004042047207 */ /* 0x000fe20004000000 */
[----:B------:R2:W1:Y:S01]  /*bee0*/  LDS.128 R20, [R206+0x4000] ;  /* 0x00400000ce147984 */ /* 0x0004620000000c00 */
[----:B------:R-:W-:Y:S01]  /*bef0*/  SHF.R.S32.HI R9, RZ, 0x2, R9 ;  /* 0x00000002ff097819 */ /* 0x000fe20000011409 */
[----:B------:R-:W-:-:S02]  /*bf00*/  @!P0 IMAD.IADD R208, R67, 0x1, R63 ;  /* 0x0000000143d08824 */ /* 0x000fc400078e023f */
[----:B------:R2:W1:Y:S02]  /*bf10*/  LDS.128 R16, [R206+0x4800] ;  /* 0x00480000ce107984 */ /* 0x0004640000000c00 */
[----:B------:R-:W-:Y:S02]  /*bf20*/  IMAD R60, R60, 0x10, R9 ;  /* 0x000000103c3c7824 */ /* 0x000fe400078e0209 */
[----:B------:R2:W1:Y:S04]  /*bf30*/  LDS.128 R12, [R206+0x5000] ;  /* 0x00500000ce0c7984 */ /* 0x0004680000000c00 */
[----:B------:R2:W1:Y:S01]  /*bf40*/  LDS.128 R56, [R206+0x5800] ;  /* 0x00580000ce387984 */ /* 0x0004620000000c00 */
[----:B------:R-:W-:Y:S05]  /*bf50*/  @P1 BRA `(.L_x_3615) ;  /* 0x000000c000001947 */ /* 0x000fea0003800000 */
[----:B---34-:R-:W3:Y:S01]  /*bf60*/  S2R R7, SR_CTAID.X ;  /* 0x0000000000077919 */ /* 0x018ee20000002500 */
[C---:B------:R-:W-:Y:S01]  /*bf70*/  ISETP.GE.AND P2, PT, R60.reuse, R199, PT ;  /* 0x000000c73c00720c */ /* 0x040fe20003f46270 */
[----:B---3--:R-:W-:Y:S01]  /*bf80*/  IMAD R7, R7, 0x40, R8 ;  /* 0x0000004007077824 */ /* 0x008fe200078e0208 */
[----:B------:R-:W-:-:S04]  /*bf90*/  IADD3 R8, R60, 0x8, RZ ;  /* 0x000000083c087810 */ /* 0x000fc80007ffe0ff */
[----:B------:R-:W-:Y:S02]  /*bfa0*/  SHF.R.S32.HI R9, RZ, 0x1f, R7 ;  /* 0x0000001fff097819 */ /* 0x000fe40000011407 */
[----:B------:R-:W-:Y:S02]  /*bfb0*/  IADD3 R7, P0, R60, R7, RZ ;  /* 0x000000073c077210 */ /* 0x000fe40007f1e0ff */
[----:B------:R-:W-:Y:S02]  /*bfc0*/  ISETP.GE.AND P1, PT, R8, R199, PT ;  /* 0x000000c70800720c */ /* 0x000fe40003f26270 */
[----:B------:R-:W-:Y:S02]  /*bfd0*/  LEA.HI.X.SX32 R60, R60, R9, 0x1, P0 ;  /* 0x000000093c3c7211 */ /* 0x000fe400000f0eff */
[----:B------:R-:W-:-:S04]  /*bfe0*/  LEA R8, P0, R7, c[0x0][0x200], 0x2 ;  /* 0x0000800007087a11 */ /* 0x000fc800078010ff */
[----:B------:R-:W-:-:S05]  /*bff0*/  LEA.HI.X R9, R7, c[0x0][0x204], R60, 0x2, P0 ;  /* 0x0000810007097a11 */ /* 0x000fca00000f143c */
[----:B------:R3:W-:Y:S04]  /*c000*/  @!P2 STG.E [R8.64], R2 ;  /* 0x000000020800a986 */ /* 0x0007e8000c101904 */
[----:B------:R3:W-:Y:S02]  /*c010*/  @!P1 STG.E [R8.64+0x20], R3 ;  /* 0x0000200308009986 */ /* 0x0007e4000c101904 */
.L_x_3615:
[----:B---34-:R-:W-:Y:S05]  /*c020*/  BSYNC B0 ;  /* 0x0000000000007941 */ /* 0x018fea0003800000 */
.L_x_3614:
[----:B------:R-:W3:Y:S01]  /*c030*/  S2R R3, SR_CTAID.X ;  /* 0x0000000000037919 */ /* 0x000ee20000002500 */
[----:B------:R-:W-:Y:S01]  /*c040*/  SHF.R.S32.HI R211, RZ, 0x1f, R210 ;  /* 0x0000001fffd37819 */ /* 0x000fe200000114d2 */
[----:B------:R-:W-:Y:S01]  /*c050*/  BSSY B0, `(.L_x_3616) ;  /* 0x0000022000007945 */ /* 0x000fe20003800000 */
[----:B------:R-:W-:Y:S02]  /*c060*/  LEA.HI R5, R6, R5, RZ, 0x3 ;  /* 0x0000000506057211 */ /* 0x000fe400078f18ff */
[----:B------:R-:W-:-:S04]  /*c070*/  LEA.HI R0, R61, R0, RZ, 0x3 ;  /* 0x000000003d007211 */ /* 0x000fc800078f18ff */
[----:B------:R-:W-:-:S04]  /*c080*/  SHF.R.S32.HI R0, RZ, 0x3, R0 ;  /* 0x00000003ff007819 */ /* 0x000fc80000011400 */
[----:B------:R-:W-:Y:S01]  /*c090*/  SHF.R.S32.HI R0, RZ, 0x1f, R0 ;  /* 0x0000001fff007819 */ /* 0x000fe20000011400 */
[----:B---3--:R-:W-:-:S04]  /*c0a0*/  IMAD.SHL.U32 R3, R3, 0x40, RZ ;  /* 0x0000004003037824 */ /* 0x008fc800078e00ff */
[----:B------:R-:W-:Y:S01]  /*c0b0*/  IMAD.WIDE.U32 R8, R3, c[0x0][0x1e8], R210 ;  /* 0x00007a0003087a25 */ /* 0x000fe200078e00d2 */
[----:B------:R-:W-:-:S04]  /*c0c0*/  SHF.R.S32.HI R2, RZ, 0x1f, R3 ;  /* 0x0000001fff027819 */ /* 0x000fc80000011403 */
[----:B------:R-:W-:Y:S01]  /*c0d0*/  IADD3 R6, P0, R4, R8, RZ ;  /* 0x0000000804067210 */ /* 0x000fe20007f1e0ff */
[----:B------:R-:W-:Y:S01]  /*c0e0*/  IMAD R2, R2, c[0x0][0x1e8], RZ ;  /* 0x00007a0002027a24 */ /* 0x000fe200078e02ff */
[----:B------:R-:W-:-:S03]  /*c0f0*/  SHF.R.S32.HI R4, RZ, 0x3, R5 ;  /* 0x00000003ff047819 */ /* 0x000fc60000011405 */
[----:B------:R-:W-:Y:S01]  /*c100*/  IMAD R7, R3, c[0x0][0x1ec], R2 ;  /* 0x00007b0003077a24 */ /* 0x000fe200078e0202 */
[----:B------:R-:W-:Y:S01]  /*c110*/  SHF.R.S32.HI R2, RZ, 0x1f, R11 ;  /* 0x0000001fff027819 */ /* 0x000fe2000001140b */
[----:B------:R-:W-:-:S03]  /*c120*/  IMAD.IADD R3, R207, 0x1, -R3 ;  /* 0x00000001cf037824 */ /* 0x000fc600078e0a03 */
[----:B------:R-:W-:Y:S01]  /*c130*/  IADD3.X R7, R208, R9, R7, P0, !PT ;  /* 0x00000009d0077210 */ /* 0x000fe200007fe407 */
[----:B------:R-:W-:Y:S01]  /*c140*/  IMAD R2, R2, c[0x0][0x1f0], RZ ;  /* 0x00007c0002027a24 */ /* 0x000fe200078e02ff */
[----:B------:R-:W-:-:S03]  /*c150*/  ISETP.GE.AND P0, PT, R4, R3, PT ;  /* 0x000000030400720c */ /* 0x000fc60003f06270 */
[C---:B------:R-:W-:Y:S02]  /*c160*/  IMAD R2, R11.reuse, c[0x0][0x1f4], R2 ;  /* 0x00007d000b027a24 */ /* 0x040fe400078e0202 */
[----:B------:R-:W-:-:S04]  /*c170*/  IMAD.WIDE.U32 R6, R11, c[0x0][0x1f0], R6 ;  /* 0x00007c000b067a25 */ /* 0x000fc800078e0006 */
[----:B------:R-:W-:-:S04]  /*c180*/  IMAD.IADD R9, R2, 0x1, R7 ;  /* 0x0000000102097824 */ /* 0x000fc800078e0207 */
        /* <DEDUP_REMOVED lines=14> */
.L_x_3617:
[----:B------:R-:W-:Y:S05]  /*c270*/  BSYNC B0 ;  /* 0x0000000000007941 */ /* 0x000fea0003800000 */
.L_x_3616:
        /* <DEDUP_REMOVED lines=13> */
[----:B-1-3--:R-:W-:-:S03]  /*c350*/  LEA R20, P3, R10, c[0x0][0x1d0], 0x1 ;  /* 0x000074000a147a11 */ /* 0x00afc600078608ff */
[----:B------:R-:W-:-:S04]  /*c360*/  IMAD R2, R3, c[0x0][0x1ec], R2 ;  /* 0x00007b0003027a24 */ /* 0x000fc800078e0202 */
[----:B------:R-:W-:-:S05]  /*c370*/  IMAD.IADD R2, R2, 0x1, R11 ;  /* 0x0000000102027824 */ /* 0x000fca00078e020b */
[----:B------:R-:W-:-:S05]  /*c380*/  LEA.HI.X R21, R10, c[0x0][0x1d4], R2, 0x1, P3 ;  /* 0x000075000a157a11 */ /* 0x000fca00018f0c02 */
[----:B------:R1:W-:Y:S04]  /*c390*/  @!P2 STG.E.128 [R20.64], R48 ;  /* 0x000000301400a986 */ /* 0x0003e8000c101d04 */
[----:B------:R1:W-:Y:S04]  /*c3a0*/  @!P1 STG.E.128 [R20.64+0x80], R32 ;  /* 0x0000802014009986 */ /* 0x0003e8000c101d04 */
[----:B------:R1:W-:Y:S02]  /*c3b0*/  @!P0 STG.E.128 [R20.64+0x100], R16 ;  /* 0x0001001014008986 */ /* 0x0003e4000c101d04 */
.L_x_3619:
[----:B------:R-:W-:Y:S05]  /*c3c0*/  BSYNC B0 ;  /* 0x0000000000007941 */ /* 0x000fea0003800000 */
.L_x_3618:
        /* <DEDUP_REMOVED lines=17> */
[----:B------:R1:W-:Y:S04]  /*c4e0*/  @!P2 STG.E.128 [R16.64], R44 ;  /* 0x0000002c1000a986 */ /* 0x0003e8000c101d04 */
[----:B------:R1:W-:Y:S04]  /*c4f0*/  @!P1 STG.E.128 [R16.64+0x80], R28 ;  /* 0x0000801c10009986 */ /* 0x0003e8000c101d04 */
[----:B------:R1:W-:Y:S02]  /*c500*/  @!P0 STG.E.128 [R16.64+0x100], R12 ;  /* 0x0001000c10008986 */ /* 0x0003e4000c101d04 */
.L_x_3621:
[----:B------:R-:W-:Y:S05]  /*c510*/  BSYNC B0 ;  /* 0x0000000000007941 */ /* 0x000fea0003800000 */
.L_x_3620:
[----:B------:R-:W-:-:S04]  /*c520*/  IADD3 R2, R4, 0x30, RZ ;  /* 0x0000003004027810 */ /* 0x000fc80007ffe0ff */
[----:B------:R-:W-:-:S13]  /*c530*/  ISETP.GE.AND P0, PT, R2, R199, PT ;  /* 0x000000c70200720c */ /* 0x000fda0003f06270 */
        /* <DEDUP_REMOVED lines=18> */
.L_x_3622:
        /* <DEDUP_REMOVED lines=10> */
.L_x_7854:


//--------------------- .text._ZN5flash24flash_fwd_splitkv_kernelI23Flash_fwd_kernel_traitsILi192ELi64ELi64ELi4ELb0ELb0EN7cutlass10bfloat16_tE19Flash_kernel_traitsILi192ELi64ELi64ELi4ES3_EELb0ELb0ELb1ELb0ELb0ELb1ELb0ELb0EEEvNS_16Flash_fwd_paramsE --------------------------
	.section	.text._ZN5flash24flash_fwd_splitkv_kernelI23Flash_fwd_kernel_traitsILi192ELi64ELi64ELi4ELb0ELb0EN7cutlass10bfloat16_tE19Flash_kernel_traitsILi192ELi64ELi64ELi4ES3_EELb0ELb0ELb1ELb0ELb0ELb1ELb0ELb0EEEvNS_16Flash_fwd_paramsE,"ax",@progbits
	.sectioninfo	@"SHI_REGISTERS=254"
	.align	128
        .global         _ZN5flash24flash_fwd_splitkv_kernelI23Flash_fwd_kernel_traitsILi192ELi64ELi64ELi4ELb0ELb0EN7cutlass10bfloat16_tE19Flash_kernel_traitsILi192ELi64ELi64ELi4ES3_EELb0ELb0ELb1ELb0ELb0ELb1ELb0ELb0EEEvNS_16Flash_fwd_paramsE
        .type           _ZN5flash24flash_fwd_splitkv_kernelI23Flash_fwd_kernel_traitsILi192ELi64ELi64ELi4ELb0ELb0EN7cutlass10bfloat16_tE19Flash_kernel_traitsILi192ELi64ELi64ELi4ES3_EELb0ELb0ELb1ELb0ELb0ELb1ELb0ELb0EEEvNS_16Flash_fwd_paramsE,@function
        .size           _ZN5flash24flash_fwd_splitkv_kernelI23Flash_fwd_kernel_traitsILi192ELi64ELi64ELi4ELb0ELb0EN7cutlass10bfloat16_tE19Flash_kernel_traitsILi192ELi64ELi64ELi4ES3_EELb0ELb0ELb1ELb0ELb0ELb1ELb0ELb0EEEvNS_16Flash_fwd_paramsE,(.L_x_7855 - _ZN5flash24flash_fwd_splitkv_kernelI23Flash_fwd_kernel_traitsILi192ELi64ELi64ELi4ELb0ELb0EN7cutlass10bfloat16_tE19Flash_kernel_traitsILi192ELi64ELi64ELi4ES3_EELb0ELb0ELb1ELb0ELb0ELb1ELb0ELb0EEEvNS_16Flash_fwd_paramsE)
        .other          _ZN5flash24flash_fwd_splitkv_kernelI23Flash_fwd_kernel_traitsILi192ELi64ELi64ELi4ELb0ELb0EN7cutlass10bfloat16_tE19Flash_kernel_traitsILi192ELi64ELi64ELi4ES3_EELb0ELb0ELb1ELb0ELb0ELb1ELb0ELb0EEEvNS_16Flash_fwd_paramsE,@"STO_CUDA_ENTRY STV_DEFAULT"
_ZN5flash24flash_fwd_splitkv_kernelI23Flash_fwd_kernel_traitsILi192ELi64ELi64ELi4ELb0ELb0EN7cutlass10bfloat16_tE19Flash_kernel_traitsILi192ELi64ELi64ELi4ES3_EELb0ELb0ELb1ELb0ELb0ELb1ELb0ELb0EEEvNS_16Flash_fwd_paramsE:
.text._ZN5flash24flash_fwd_splitkv_kernelI23Flash_fwd_kernel_traitsILi192ELi64ELi64ELi4ELb0ELb0EN7cutlass10bfloat16_tE19Flash_kernel_traitsILi192ELi64ELi64ELi4ES3_EELb0ELb0ELb1ELb0ELb0ELb1ELb0ELb0EEEvNS_16Flash_fwd_paramsE:
        /* <DEDUP_REMOVED lines=34> */
.L_x_3623:
[----:B-1-34-:R-:W-:Y:S02]  /*0220*/  MOV R0, c[0x0][0x218] ;  /* 0x0000860000007a02 */ /* 0x01afe40000000f00 */
.L_x_3624:
        /* <DEDUP_REMOVED lines=73> */
.L_x_3627:
[----:B------:R-:W-:Y:S05]  /*06c0*/  BSYNC B0 ;  /* 0x0000000000007941 */ /* 0x000fea0003800000 */
.L_x_3626:
        /* <DEDUP_REMOVED lines=20> */
.L_x_3629:
[----:B------:R-:W-:Y:S05]  /*0810*/  BSYNC B0 ;  /* 0x0000000000007941 */ /* 0x000fea0003800000 */
.L_x_3628:
        /* <DEDUP_REMOVED lines=20> */
.L_x_3631:
[----:B------:R-:W-:Y:S05]  /*0960*/  BSYNC B0 ;  /* 0x0000000000007941 */ /* 0x000fea0003800000 */
.L_x_3630:
        /* <DEDUP_REMOVED lines=19> */
.L_x_3633:
[----:B------:R-:W-:Y:S05]  /*0aa0*/  BSYNC B0 ;  /* 0x0000000000007941 */ /* 0x000fea0003800000 */
.L_x_3632:
        /* <DEDUP_REMOVED lines=19> */
.L_x_3625:
        /* <DEDUP_REMOVED lines=91> */
.L_x_3634:
        /* <DEDUP_REMOVED lines=16> */
.L_x_3636:
        /* <DEDUP_REMOVED lines=49> */
.L_x_3635:
        /* <DEDUP_REMOVED lines=117> */
.L_x_3638:
[----:B------:R-:W-:Y:S05]  /*1cf0*/  BSYNC B0 ;  /* 0x0000000000007941 */ /* 0x000fea0003800000 */
.L_x_3637:
        /* <DEDUP_REMOVED lines=37> */
.L_x_3640:
[----:B------:R-:W-:Y:S05]  /*1f50*/  BSYNC B0 ;  /* 0x0000000000007941 */ /* 0x000fea0003800000 */
.L_x_3639:
        /* <DEDUP_REMOVED lines=37> */
.L_x_3642:
[----:B------:R-:W-:Y:S05]  /*21b0*/  BSYNC B0 ;  /* 0x0000000000007941 */ /* 0x000fea0003800000 */
.L_x_3641:
        /* <DEDUP_REMOVED lines=36> */
.L_x_3644:
[----:B------:R-:W-:Y:S05]  /*2400*/  BSYNC B0 ;  /* 0x0000000000007941 */ /* 0x000fea0003800000 */
.L_x_3643:
        /* <DEDUP_REMOVED lines=31> */
.L_x_3646:
[----:B------:R-:W-:Y:S05]  /*2600*/  BSYNC B0 ;  /* 0x0000000000007941 */ /* 0x000fea0003800000 */
.L_x_3645:
        /* <DEDUP_REMOVED lines=33> */
.L_x_3648:
[----:B------:R-:W-:Y:S05]  /*2820*/  BSYNC B0 ;  /* 0x0000000000007941 */ /* 0x000fea0003800000 */
.L_x_3647:
        /* <DEDUP_REMOVED lines=31> */
.L_x_3650:
[----:B------:R-:W-:Y:S05]  /*2a20*/  BSYNC B0 ;  /* 0x0000000000007941 */ /* 0x000fea0003800000 */
.L_x_3649:
        /* <DEDUP_REMOVED lines=32> */
.L_x_3652:
[----:B------:R-:W-:Y:S05]  /*2c30*/  BSYNC B0 ;  /* 0x0000000000007941 */ /* 0x000fea0003800000 */
.L_x_3651:
        /* <DEDUP_REMOVED lines=43> */
.L_x_3654:
[----:B-1----:R-:W-:Y:S05]  /*2ef0*/  BSYNC B0 ;  /* 0x0000000000007941 */ /* 0x002fea0003800000 */
.L_x_3653:
        /* <DEDUP_REMOVED lines=33> */
.L_x_3656:
[----:B------:R-:W-:Y:S05]  /*3110*/  BSYNC B0 ;  /* 0x0000000000007941 */ /* 0x000fea0003800000 */
.L_x_3655:
        /* <DEDUP_REMOVED lines=36> */
.L_x_3658:
[----:B------:R-:W-:Y:S05]  /*3360*/  BSYNC B0 ;  /* 0x0000000000007941 */ /* 0x000fea0003800000 */
.L_x_3657:
        /* <DEDUP_REMOVED lines=40> */
.L_x_3660:
[----:B------:R-:W-:Y:S05]  /*35f0*/  BSYNC B0 ;  /* 0x0000000000007941 */ /* 0x000fea0003800000 */
.L_x_3659:
[C---:B-1----:R-:W-:Y:S01]  /*3600*/  IMAD.SHL.U32 R8, R4.reuse, 0x40, RZ ;  /* 0x0000004004087824 */ /* 0x042fe200078e00ff */
        /* <DEDUP_REMOVED lines=14> */
[----:B------:R-:W-:Y:S01]  /*36f0*/  LDSM.16.M88.4 R64, [R208] ;  /* 0x00000000d040783b */ /* 0x000fe20000000200 */
[----:B------:R-:W-:-:S02]  /*3700*/  LOP3.LUT R141, R141, 0x6, RZ, 0xc0, !PT ;  /* 0x000000068d8d7812 */ /* 0x000fc400078ec0ff */
[----:B------:R-:W-:Y:S01]  /*3710*/  IMAD R209, R209, 0x200, R8 ;  /* 0x00000200d1d17824 */ /* 0x000fe200078e0208 */
[----:B------:R-:W-:Y:S02]  /*3720*/  LDSM.16.M88.4 R48, [R206] ;  /* 0x00000000ce30783b */ /* 0x000fe40000000200 */
[----:B------:R-:W-:Y:S02]  /*3730*/  IMAD R141, R134, 0x40, R141 ;  /* 0x00000040868d7824 */ /* 0x000fe400078e028d */
[----:B------:R-:W-:Y:S01]  /*3740*/  IMAD.SHL.U32 R209, R209, 0x2, RZ ;  /* 0x00000002d1d17824 */ /* 0x000fe200078e00ff */
[----:B------:R-:W-:Y:S02]  /*3750*/  LDSM.16.M88.4 R72, [R205] ;  /* 0x00000000cd48783b */ /* 0x000fe40000000200 */
[----:B------:R-:W-:Y:S02]  /*3760*/  IADD3 R83, R141, -0x40, RZ ;  /* 0xffffffc08d537810 */ /* 0x000fe40007ffe0ff */
[----:B------:R-:W1:Y:S01]  /*3770*/  LDSM.16.M88.4 R8, [R209+0x6000] ;  /* 0x00600000d108783b */ /* 0x000e620000000200 */
[----:B------:R-:W-:-:S02]  /*3780*/  IADD3 R4, R209, 0x6000, RZ ;  /* 0x00006000d1047810 */ /* 0x000fc40007ffe0ff */
[----:B------:R-:W-:Y:S01]  /*3790*/  IADD3 R207, R209, 0x6020, RZ ;  /* 0x00006020d1cf7810 */ /* 0x000fe20007ffe0ff */
[----:B------:R-:W2:Y:S01]  /*37a0*/  LDSM.16.M88.4 R28, [R209+0x6800] ;  /* 0x00680000d11c783b */ /* 0x000ea20000000200 */
[----:B------:R-:W-:Y:S01]  /*37b0*/  @P1 IADD3 R207, R4, -0x20, RZ ;  /* 0xffffffe004cf1810 */ /* 0x000fe20007ffe0ff */
[----:B------:R-:W-:Y:S01]  /*37c0*/  IMAD.MOV.U32 R4, RZ, RZ, 0x40 ;  /* 0x00000040ff047424 */ /* 0x000fe200078e00ff */
[C---:B------:R-:W-:Y:S01]  /*37d0*/  IADD3 R87, R141.reuse, -0x38, RZ ;  /* 0xffffffc88d577810 */ /* 0x040fe20007ffe0ff */
[----:B------:R-:W5:Y:S01]  /*37e0*/  LDSM.16.M88.4 R56, [R209+0x7000] ;  /* 0x00700000d138783b */ /* 0x000f620000000200 */
[C---:B------:R-:W-:Y:S02]  /*37f0*/  IADD3 R101, R141.reuse, -0x2f, RZ ;  /* 0xffffffd18d657810 */ /* 0x040fe40007ffe0ff */
[----:B------:R-:W-:Y:S01]  /*3800*/  SEL R4, R4, 0xffffffc0, !P2 ;  /* 0xffffffc004047807 */ /* 0x000fe20005000000 */
[----:B------:R-:W3:Y:S01]  /*3810*/  LDSM.16.M88.4 R32, [R209+0x7800] ;  /* 0x00780000d120783b */ /* 0x000ee20000000200 */
[----:B------:R-:W-:-:S02]  /*3820*/  IADD3 R99, R141, -0x28, RZ ;  /* 0xffffffd88d637810 */ /* 0x000fc40007ffe0ff */
[----:B------:R-:W-:Y:S01]  /*3830*/  IADD3 R196, R4, R207, RZ ;  /* 0x000000cf04c47210 */ /* 0x000fe20007ffe0ff */
[----:B------:R-:W4:Y:S01]  /*3840*/  LDSM.16.M88.4 R20, [R207] ;  /* 0x00000000cf14783b */ /* 0x000f220000000200 */
[----:B------:R-:W-:Y:S01]  /*3850*/  IMAD.IADD R203, R209, 0x1, R4 ;  /* 0x00000001d1cb7824 */ /* 0x000fe200078e0204 */
[C---:B------:R-:W-:Y:S02]  /*3860*/  IADD3 R107, R141.reuse, -0x27, RZ ;  /* 0xffffffd98d6b7810 */ /* 0x040fe40007ffe0ff */
[----:B------:R-:W3:Y:S01]  /*3870*/  LDSM.16.M88.4 R44, [R207+0x800] ;  /* 0x00080000cf2c783b */ /* 0x000ee20000000200 */
[C---:B------:R-:W-:Y:S02]  /*3880*/  IADD3 R111, R141.reuse, -0x20, RZ ;  /* 0xffffffe08d6f7810 */ /* 0x040fe40007ffe0ff */
[C---:B------:R-:W-:Y:S01]  /*3890*/  IADD3 R119, R141.reuse, -0x18, RZ ;  /* 0xffffffe88d777810 */ /* 0x040fe20007ffe0ff */
[----:B------:R-:W3:Y:S01]  /*38a0*/  LDSM.16.M88.4 R40, [R207+0x1000] ;  /* 0x00100000cf28783b */ /* 0x000ee20000000200 */
[----:B------:R-:W-:-:S02]  /*38b0*/  IADD3 R123, R141, -0x17, RZ ;  /* 0xffffffe98d7b7810 */ /* 0x000fc40007ffe0ff */
[C---:B------:R-:W-:Y:S01]  /*38c0*/  IADD3 R133, R141.reuse, -0xf, RZ ;  /* 0xfffffff18d857810 */ /* 0x040fe20007ffe0ff */
[----:B------:R-:W3:Y:S01]  /*38d0*/  LDSM.16.M88.4 R68, [R207+0x1800] ;  /* 0x00180000cf44783b */ /* 0x000ee20000000200 */
[C---:B------:R-:W-:Y:S02]  /*38e0*/  IADD3 R115, R141.reuse, -0x1f, RZ ;  /* 0xffffffe18d737810 */ /* 0x040fe40007ffe0ff */
[C---:B------:R-:W-:Y:S01]  /*38f0*/  IADD3 R91, R141.reuse, -0x37, RZ ;  /* 0xffffffc98d5b7810 */ /* 0x040fe20007ffe0ff */
[----:B------:R-:W-:Y:S01]  /*3900*/  LDSM.16.M88.4 R60, [R203+0x6000] ;  /* 0x00600000cb3c783b */ /* 0x000fe20000000200 */
[C---:B------:R-:W-:Y:S02]  /*3910*/  IADD3 R95, R141.reuse, -0x30, RZ ;  /* 0xffffffd08d5f7810 */ /* 0x040fe40007ffe0ff */
[C---:B------:R-:W-:Y:S01]  /*3920*/  IADD3 R129, R141.reuse, -0x10, RZ ;  /* 0xfffffff08d817810 */ /* 0x040fe20007ffe0ff */
[----:B------:R-:W-:Y:S01]  /*3930*/  LDSM.16.M88.4 R76, [R196+0x1800] ;  /* 0x00180000c44c783b */ /* 0x000fe20000000200 */
[----:B------:R-:W-:-:S02]  /*3940*/  IADD3 R139, R141, -0x8, RZ ;  /* 0xfffffff88d8b7810 */ /* 0x000fc40007ffe0ff */
[-C--:B------:R-:W-:Y:S01]  /*3950*/  ISETP.GE.AND P6, PT, R95, R144.reuse, PT ;  /* 0x000000905f00720c */ /* 0x080fe20003fc6270 */
[C---:B-1----:R-:W-:Y:S01]  /*3960*/  HMMA.16816.F32.BF16 R12, R24.reuse, R8, RZ ;  /* 0x00000008180c723c */ /* 0x042fe200000418ff */
[-C--:B------:R-:W-:Y:S02]  /*3970*/  ISETP.GE.AND P4, PT, R83, R144.reuse, PT ;  /* 0x000000905300720c */ /* 0x080fe40003f86270 */
[-C--:B------:R-:W-:Y:S02]  /*3980*/  ISETP.GE.AND P2, PT, R87, R144.reuse, PT ;  /* 0x000000905700720c */ /* 0x080fe40003f46270 */
[-C--:B------:R-:W-:Y:S02]  /*3990*/  ISETP.GE.AND P1, PT, R91, R144.reuse, PT ;  /* 0x000000905b00720c */ /* 0x080fe40003f26270 */
[----:B------:R-:W-:Y:S01]  /*39a0*/  ISETP.GE.AND P5, PT, R101, R144, PT ;  /* 0x000000906500720c */ /* 0x000fe20003fa6270 */
[----:B------:R-:W-:Y:S01]  /*39b0*/  HMMA.16816.F32.BF16 R8, R24, R10, RZ ;  /* 0x0000000a1808723c */ /* 0x000fe200000418ff */
[----:B------:R-:W-:-:S02]  /*39c0*/  IADD3 R199, R207, 0x800, RZ ;  /* 0x00000800cfc77810 */ /* 0x000fc40007ffe0ff */
[C---:B------:R-:W-:Y:S02]  /*39d0*/  IADD3 R198, R207.reuse, 0x1000, RZ ;  /* 0x00001000cfc67810 */ /* 0x040fe40007ffe0ff */
[C---:B------:R-:W-:Y:S02]  /*39e0*/  IADD3 R197, R207.reuse, 0x1800, RZ ;  /* 0x00001800cfc57810 */ /* 0x040fe40007ffe0ff */
[C---:B------:R-:W-:Y:S01]  /*39f0*/  IADD3 R195, R207.reuse, 0x2000, RZ ;  /* 0x00002000cfc37810 */ /* 0x040fe20007ffe0ff */
[----:B--2---:R-:W-:Y:S01]  /*3a00*/  HMMA.16816.F32.BF16 R16, R24, R28, RZ ;  /* 0x0000001c1810723c */ /* 0x004fe200000418ff */
[C---:B------:R-:W-:Y:S02]  /*3a10*/  IADD3 R194, R207.reuse, 0x2800, RZ ;  /* 0x00002800cfc27810 */ /* 0x040fe40007ffe0ff */
[C---:B------:R-:W-:Y:S02]  /*3a20*/  IADD3 R193, R207.reuse, 0x3000, RZ ;  /* 0x00003000cfc17810 */ /* 0x040fe40007ffe0ff */
[----:B------:R-:W-:-:S02]  /*3a30*/  IADD3 R192, R207, 0x3800, RZ ;  /* 0x00003800cfc07810 */ /* 0x000fc40007ffe0ff */
[C---:B------:R-:W-:Y:S01]  /*3a40*/  IADD3 R191, R207.reuse, 0x4000, RZ ;  /* 0x00004000cfbf7810 */ /* 0x040fe20007ffe0ff */
[----:B------:R-:W-:Y:S01]  /*3a50*/  HMMA.16816.F32.BF16 R28, R24, R30, RZ ;  /* 0x0000001e181c723c */ /* 0x000fe200000418ff */
[C---:B------:R-:W-:Y:S02]  /*3a60*/  IADD3 R190, R207.reuse, 0x4800, RZ ;  /* 0x00004800cfbe7810 */ /* 0x040fe40007ffe0ff */
[C---:B------:R-:W-:Y:S02]  /*3a70*/  IADD3 R189, R207.reuse, 0x5000, RZ ;  /* 0x00005000cfbd7810 */ /* 0x040fe40007ffe0ff */
[----:B------:R-:W-:-:S03]  /*3a80*/  IADD3 R188, R207, 0x5800, RZ ;  /* 0x00005800cfbc7810 */ /* 0x000fc60007ffe0ff */
[C---:B-----5:R-:W-:Y:S08]  /*3a90*/  HMMA.16816.F32.BF16 R36, R24.reuse, R56, RZ ;  /* 0x000000381824723c */ /* 0x060ff000000418ff */
[C---:B------:R-:W-:Y:S08]  /*3aa0*/  HMMA.16816.F32.BF16 R56, R24.reuse, R58, RZ ;  /* 0x0000003a1838723c */ /* 0x040ff000000418ff */
[C---:B---3--:R-:W-:Y:S08]  /*3ab0*/  HMMA.16816.F32.BF16 R52, R24.reuse, R32, RZ ;  /* 0x000000201834723c */ /* 0x048ff000000418ff */
[----:B------:R-:W-:Y:S01]  /*3ac0*/  HMMA.16816.F32.BF16 R24, R24, R34, RZ ;  /* 0x000000221818723c */ /* 0x000fe200000418ff */
[----:B------:R-:W1:Y:S07]  /*3ad0*/  LDSM.16.M88.4 R32, [R203+0x6800] ;  /* 0x00680000cb20783b */ /* 0x000e6e0000000200 */
        /* <DEDUP_REMOVED lines=8> */
[----:B------:R-:W4:Y:S07]  /*3b60*/  LDSM.16.M88.4 R40, [R196] ;  /* 0x00000000c428783b */ /* 0x000f2e0000000200 */
[C---:B------:R-:W-:Y:S08]  /*3b70*/  HMMA.16816.F32.BF16 R52, R64.reuse, R68, R52 ;  /* 0x000000444034723c */ /* 0x040ff00000041834 */
        /* <DEDUP_REMOVED lines=8> */
[----:B------:R-:W-:Y:S07]  /*3c00*/  LDSM.16.M88.4 R60, [R207+0x2800] ;  /* 0x00280000cf3c783b */ /* 0x000fee0000000200 */
[C---:B--2---:R-:W-:Y:S08]  /*3c10*/  HMMA.16816.F32.BF16 R36, R48.reuse, R20, R36 ;  /* 0x000000143024723c */ /* 0x044ff00000041824 */
[C---:B------:R-:W-:Y:S01]  /*3c20*/  HMMA.16816.F32.BF16 R56, R48.reuse, R22, R56 ;  /* 0x000000163038723c */ /* 0x040fe20000041838 */
[----:B------:R-:W2:Y:S07]  /*3c30*/  LDSM.16.M88.4 R20, [R196+0x1000] ;  /* 0x00100000c414783b */ /* 0x000eae0000000200 */
[C---:B---3--:R-:W-:Y:S08]  /*3c40*/  HMMA.16816.F32.BF16 R52, R48.reuse, R44, R52 ;  /* 0x0000002c3034723c */ /* 0x048ff00000041834 */
[----:B------:R-:W-:Y:S01]  /*3c50*/  HMMA.16816.F32.BF16 R48, R48, R46, R24 ;  /* 0x0000002e3030723c */ /* 0x000fe20000041818 */
[----:B------:R-:W-:Y:S04]  /*3c60*/  LDSM.16.M88.4 R24, [R210+0x2000] ;  /* 0x00200000d218783b */ /* 0x000fe80000000200 */
[----:B------:R-:W3:Y:S03]  /*3c70*/  LDSM.16.M88.4 R44, [R209+0x8000] ;  /* 0x00800000d12c783b */ /* 0x000ee60000000200 */
[C---:B----4-:R-:W-:Y:S08]  /*3c80*/  HMMA.16816.F32.BF16 R12, R72.reuse, R40, R12 ;  /* 0x00000028480c723c */ /* 0x050ff0000004180c */
[C---:B------:R-:W-:Y:S01]  /*3c90*/  HMMA.16816.F32.BF16 R8, R72.reuse, R42, R8 ;  /* 0x0000002a4808723c */ /* 0x040fe20000041808 */
[----:B------:R-:W4:Y:S07]  /*3ca0*/  LDSM.16.M88.4 R40, [R209+0x9000] ;  /* 0x00900000d128783b */ /* 0x000f2e0000000200 */
[C---:B-1----:R-:W-:Y:S08]  /*3cb0*/  HMMA.16816.F32.BF16 R16, R72.reuse, R32, R16 ;  /* 0x000000204810723c */ /* 0x042ff00000041810 */
[C---:B------:R-:W-:Y:S01]  /*3cc0*/  HMMA.16816.F32.BF16 R28, R72.reuse, R34, R28 ;  /* 0x00000022481c723c */ /* 0x040fe2000004181c */
[----:B------:R-:W1:Y:S07]  /*3cd0*/  LDSM.16.M88.4 R32, [R208+0x2000] ;  /* 0x00200000d020783b */ /* 0x000e6e0000000200 */
[C---:B--2---:R-:W-:Y:S08]  /*3ce0*/  HMMA.16816.F32.BF16 R36, R72.reuse, R20, R36 ;  /* 0x000000144824723c */ /* 0x044ff00000041824 */
[----:B------:R-:W-:Y:S01]  /*3cf0*/  HMMA.16816.F32.BF16 R56, R72, R22, R56 ;  /* 0x000000164838723c */ /* 0x000fe20000041838 */
[----:B------:R-:W2:Y:S07]  /*3d00*/  LDSM.16.M88.4 R20, [R207+0x2000] ;  /* 0x00200000cf14783b */ /* 0x000eae0000000200 */
[C---:B---3--:R-:W-:Y:S08]  /*3d10*/  HMMA.16816.F32.BF16 R12, R24.reuse, R44, R12 ;  /* 0x0000002c180c723c */ /* 0x048ff0000004180c */
[C---:B------:R-:W-:Y:S01]  /*3d20*/  HMMA.16816.F32.BF16 R8, R24.reuse, R46, R8 ;  /* 0x0000002e1808723c */ /* 0x040fe20000041808 */
[----:B------:R-:W3:Y:S07]  /*3d30*/  LDSM.16.M88.4 R44, [R207+0x3000] ;  /* 0x00300000cf2c783b */ /* 0x000eee0000000200 */
[----:B------:R-:W-:Y:S08]  /*3d40*/  HMMA.16816.F32.BF16 R16, R24, R68, R16 ;  /* 0x000000441810723c */ /* 0x000ff00000041810 */
[C---:B------:R-:W-:Y:S08]  /*3d50*/  HMMA.16816.F32.BF16 R52, R72.reuse, R76, R52 ;  /* 0x0000004c4834723c */ /* 0x040ff00000041834 */
[----:B------:R-:W-:Y:S01]  /*3d60*/  HMMA.16816.F32.BF16 R48, R72, R78, R48 ;  /* 0x0000004e4830723c */ /* 0x000fe20000041830 */
[----:B------:R-:W-:Y:S04]  /*3d70*/  LDSM.16.M88.4 R72, [R207+0x4000] ;  /* 0x00400000cf48783b */ /* 0x000fe80000000200 */
[----:B------:R-:W-:Y:S03]  /*3d80*/  LDSM.16.M88.4 R76, [R209+0xb000] ;  /* 0x00b00000d14c783b */ /* 0x000fe60000000200 */
[C---:B----4-:R-:W-:Y:S08]  /*3d90*/  HMMA.16816.F32.BF16 R36, R24.reuse, R40, R36 ;  /* 0x000000281824723c */ /* 0x050ff00000041824 */
[----:B------:R-:W-:Y:S01]  /*3da0*/  HMMA.16816.F32.BF16 R56, R24, R42, R56 ;  /* 0x0000002a1838723c */ /* 0x000fe20000041838 */
[----:B------:R-:W4:Y:S07]  /*3db0*/  LDSM.16.M88.4 R40, [R207+0x3800] ;  /* 0x00380000cf28783b */ /* 0x000f2e0000000200 */
[----:B-1----:R-:W-:Y:S07]  /*3dc0*/  HMMA.16816.F32.BF16 R16, R32, R60, R16 ;  /* 0x0000003c2010723c */ /* 0x002fee0000041810 */
[----:B------:R-:W-:Y:S01]  /*3dd0*/  SHF.R.S32.HI R61, RZ, 0x1f, R84 ;  /* 0x0000001fff3d7819 */ /* 0x000fe20000011454 */
[----:B------:R-:W-:Y:S03]  /*3de0*/  HMMA.16816.F32.BF16 R52, R24, R64, R52 ;  /* 0x000000401834723c */ /* 0x000fe60000041834 */
[----:B------:R-:W-:-:S04]  /*3df0*/  LEA.HI R84, R61, R84, RZ, 0x2 ;  /* 0x000000543d547211 */ /* 0x000fc800078f10ff */
[----:B------:R-:W-:Y:S01]  /*3e00*/  SHF.R.S32.HI R84, RZ, 0x2, R84 ;  /* 0x00000002ff547819 */ /* 0x000fe20000011454 */
[C---:B------:R-:W-:Y:S01]  /*3e10*/  HMMA.16816.F32.BF16 R28, R24.reuse, R70, R28 ;  /* 0x00000046181c723c */ /* 0x040fe2000004181c */
[----:B------:R-:W-:Y:S03]  /*3e20*/  LDSM.16.M88.4 R68, [R196+0x4000] ;  /* 0x00400000c444783b */ /* 0x000fe60000000200 */
[----:B------:R-:W-:Y:S01]  /*3e30*/  IMAD R145, R85, 0x10, R84 ;  /* 0x0000001055917824 */ /* 0x000fe200078e0254 */
[C---:B------:R-:W-:Y:S02]  /*3e40*/  IADD3 R85, R141.reuse, -0x3f, RZ ;  /* 0xffffffc18d557810 */ /* 0x040fe40007ffe0ff */
[----:B------:R-:W-:Y:S01]  /*3e50*/  IADD3 R141, R141, -0x7, RZ ;  /* 0xfffffff98d8d7810 */ /* 0x000fe20007ffe0ff */
[----:B------:R-:W-:Y:S01]  /*3e60*/  HMMA.16816.F32.BF16 R48, R24, R66, R48 ;  /* 0x000000421830723c */ /* 0x000fe20000041830 */
[----:B------:R-:W-:Y:S01]  /*3e70*/  LDSM.16.M88.4 R24, [R206+0x2000] ;  /* 0x00200000ce18783b */ /* 0x000fe20000000200 */
[----:B------:R-:W-:Y:S01]  /*3e80*/  IMAD.IADD R145, R82, 0x1, R145 ;  /* 0x0000000152917824 */ /* 0x000fe200078e0291 */
[----:B------:R-:W-:-:S02]  /*3e90*/  ISETP.GE.AND P3, PT, R85, R144, PT ;  /* 0x000000905500720c */ /* 0x000fc40003f66270 */
[----:B------:R-:W-:Y:S02]  /*3ea0*/  LDSM.16.M88.4 R64, [R210+0x4000] ;  /* 0x00400000d240783b */ /* 0x000fe40000000200 */
[----:B------:R-:W-:Y:S01]  /*3eb0*/  IADD3 R4, R144, R145, -R219 ;  /* 0x0000009190047210 */ /* 0x000fe20007ffe8db */
[----:B--2---:R-:W-:Y:S03]  /*3ec0*/  HMMA.16816.F32.BF16 R12, R32, R20, R12 ;  /* 0x00000014200c723c */ /* 0x004fe6000004180c */
[C---:B------:R-:W-:Y:S01]  /*3ed0*/  IADD3 R103, R4.reuse, -R95, RZ ;  /* 0x8000005f04677210 */ /* 0x040fe20007ffe0ff */
[----:B------:R-:W-:-:S03]  /*3ee0*/  IMAD.IADD R105, R4, 0x1, -R91 ;  /* 0x0000000104697824 */ /* 0x000fc600078e0a5b */
[----:B------:R-:W-:Y:S01]  /*3ef0*/  IABS R103, R103 ;  /* 0x0000006700677213 */ /* 0x000fe20000000000 */
[----:B------:R-:W-:Y:S01]  /*3f00*/  HMMA.16816.F32.BF16 R8, R32, R22, R8 ;  /* 0x000000162008723c */ /* 0x000fe20000041808 */
[----:B------:R-:W1:Y:S01]  /*3f10*/  LDSM.16.M88.4 R20, [R203+0x8000] ;  /* 0x00800000cb14783b */ /* 0x000e620000000200 */
[----:B------:R-:W-:-:S03]  /*3f20*/  IABS R105, R105 ;  /* 0x0000006900697213 */ /* 0x000fc60000000000 */
[----:B------:R-:W-:Y:S03]  /*3f30*/  I2F R103, R103 ;  /* 0x0000006700677306 */ /* 0x000fe60000201400 */
[C---:B---3--:R-:W-:Y:S05]  /*3f40*/  HMMA.16816.F32.BF16 R36, R32.reuse, R44, R36 ;  /* 0x0000002c2024723c */ /* 0x048fea0000041824 */
[----:B------:R-:W-:Y:S03]  /*3f50*/  I2F R105, R105 ;  /* 0x0000006900697306 */ /* 0x000fe60000201400 */
[C---:B------:R-:W-:Y:S01]  /*3f60*/  HMMA.16816.F32.BF16 R56, R32.reuse, R46, R56 ;  /* 0x0000002e2038723c */ /* 0x040fe20000041838 */
[----:B------:R-:W2:Y:S07]  /*3f70*/  LDSM.16.M88.4 R44, [R203+0x8800] ;  /* 0x00880000cb2c783b */ /* 0x000eae0000000200 */
[C---:B----4-:R-:W-:Y:S07]  /*3f80*/  HMMA.16816.F32.BF16 R52, R32.reuse, R40, R52 ;  /* 0x000000282034723c */ /* 0x050fee0000041834 */
[----:B------:R-:W-:Y:S01]  /*3f90*/  IMAD.IADD R40, R4, 0x1, -R83 ;  /* 0x0000000104287824 */ /* 0x000fe200078e0a53 */
[----:B------:R-:W-:Y:S04]  /*3fa0*/  HMMA.16816.F32.BF16 R48, R32, R42, R48 ;  /* 0x0000002a2030723c */ /* 0x000fe80000041830 */
[----:B------:R-:W-:-:S04]  /*3fb0*/  IABS R40, R40 ;  /* 0x0000002800287213 */ /* 0x000fc80000000000 */
[----:B------:R-:W-:Y:S01]  /*3fc0*/  HMMA.16816.F32.BF16 R28, R32, R62, R28 ;  /* 0x0000003e201c723c */ /* 0x000fe2000004181c */
[----:B------:R-:W-:Y:S01]  /*3fd0*/  IMAD.MOV.U32 R89, RZ, RZ, R40 ;  /* 0x000000ffff597224 */ /* 0x000fe200078e0028 */
[----:B------:R-:W3:Y:S04]  /*3fe0*/  LDSM.16.M88.4 R60, [R203+0x9800] ;  /* 0x00980000cb3c783b */ /* 0x000ee80000000200 */
[----:B------:R-:W4:Y:S01]  /*3ff0*/  LDSM.16.M88.4 R40, [R203+0x9000] ;  /* 0x00900000cb28783b */ /* 0x000f220000000200 */
[----:B------:R-:W-:Y:S01]  /*4000*/  IMAD.IADD R32, R4, 0x1, -R85 ;  /* 0x0000000104207824 */ /* 0x000fe200078e0a55 */
[----:B-1----:R-:W-:Y:S01]  /*4010*/  HMMA.16816.F32.BF16 R12, R24, R20, R12 ;  /* 0x00000014180c723c */ /* 0x002fe2000004180c */
[----:B------:R-:W-:Y:S03]  /*4020*/  I2F R89, R89 ;  /* 0x0000005900597306 */ /* 0x000fe60000201400 */
[----:B------:R-:W-:-:S03]  /*4030*/  IABS R32, R32 ;  /* 0x0000002000207213 */ /* 0x000fc60000000000 */
[----:B------:R-:W-:Y:S01]  /*4040*/  IMAD.IADD R20, R4, 0x1, -R87 ;  /* 0x0000000104147824 */ /* 0x000fe200078e0a57 */
[----:B------:R-:W-:Y:S01]  /*4050*/  HMMA.16816.F32.BF16 R8, R24, R22, R8 ;  /* 0x000000161808723c */ /* 0x000fe20000041808 */
[----:B------:R1:W-:Y:S03]  /*4060*/  I2F R93, R32 ;  /* 0x00000020005d7306 */ /* 0x0003e60000201400 */
[----:B------:R-:W-:-:S04]  /*4070*/  IABS R20, R20 ;  /* 0x0000001400147213 */ /* 0x000fc80000000000 */
[C---:B--2---:R-:W-:Y:S01]  /*4080*/  HMMA.16816.F32.BF16 R16, R24.reuse, R44, R16 ;  /* 0x0000002c1810723c */ /* 0x044fe20000041810 */
[----:B------:R2:W-:Y:S06]  /*4090*/  I2F R97, R20 ;  /* 0x0000001400617306 */ /* 0x0005ec0000201400 */
[C---:B------:R-:W-:Y:S01]  /*40a0*/  IMAD.IADD R44, R4.reuse, 0x1, -R101 ;  /* 0x00000001042c7824 */ /* 0x040fe200078e0a65 */
[----:B------:R-:W-:Y:S01]  /*40b0*/  HMMA.16816.F32.BF16 R28, R24, R46, R28 ;  /* 0x0000002e181c723c */ /* 0x000fe2000004181c */
[----:B-1----:R-:W-:Y:S01]  /*40c0*/  LDSM.16.M88.4 R32, [R196+0x2000] ;  /* 0x00200000c420783b */ /* 0x002fe20000000200 */
[----:B------:R-:W-:-:S02]  /*40d0*/  IMAD.IADD R45, R4, 0x1, -R99 ;  /* 0x00000001042d7824 */ /* 0x000fc400078e0a63 */
[----:B------:R-:W-:Y:S01]  /*40e0*/  IABS R44, R44 ;  /* 0x0000002c002c7213 */ /* 0x000fe20000000000 */
[----:B--2---:R-:W1:Y:S04]  /*40f0*/  LDSM.16.M88.4 R20, [R205+0x2000] ;  /* 0x00200000cd14783b */ /* 0x004e680000000200 */
[----:B------:R-:W-:Y:S01]  /*4100*/  IMAD.MOV.U32 R109, RZ, RZ, R44 ;  /* 0x000000ffff6d7224 */ /* 0x000fe200078e002c */
[----:B------:R-:W-:Y:S01]  /*4110*/  IABS R44, R45 ;  /* 0x0000002d002c7213 */ /* 0x000fe20000000000 */
[C---:B---3--:R-:W-:Y:S04]  /*4120*/  HMMA.16816.F32.BF16 R52, R24.reuse, R60, R52 ;  /* 0x0000003c1834723c */ /* 0x048fe80000041834 */
[----:B------:R-:W-:Y:S01]  /*4130*/  IMAD.MOV.U32 R113, RZ, RZ, R44 ;  /* 0x000000ffff717224 */ /* 0x000fe200078e002c */
[----:B------:R-:W-:Y:S01]  /*4140*/  I2F R109, R109 ;  /* 0x0000006d006d7306 */ /* 0x000fe20000201400 */
[----:B------:R-:W2:Y:S01]  /*4150*/  LDSM.16.M88.4 R44, [R196+0x2800] ;  /* 0x00280000c42c783b */ /* 0x000ea20000000200 */
[C---:B------:R-:W-:Y:S01]  /*4160*/  IMAD.IADD R60, R4.reuse, 0x1, -R115 ;  /* 0x00000001043c7824 */ /* 0x040fe200078e0a73 */
[C---:B----4-:R-:W-:Y:S04]  /*4170*/  HMMA.16816.F32.BF16 R36, R24.reuse, R40, R36 ;  /* 0x000000281824723c */ /* 0x050fe80000041824 */
[----:B------:R-:W-:Y:S01]  /*4180*/  IABS R60, R60 ;  /* 0x0000003c003c7213 */ /* 0x000fe20000000000 */
[----:B------:R-:W-:Y:S02]  /*4190*/  I2F R113, R113 ;  /* 0x0000007100717306 */ /* 0x000fe40000201400 */
[C---:B------:R-:W-:Y:S01]  /*41a0*/  IMAD.IADD R40, R4.reuse, 0x1, -R107 ;  /* 0x0000000104287824 */ /* 0x040fe200078e0a6b */
[----:B------:R-:W-:Y:S01]  /*41b0*/  HMMA.16816.F32.BF16 R56, R24, R42, R56 ;  /* 0x0000002a1838723c */ /* 0x000fe20000041838 */
[----:B------:R-:W-:-:S03]  /*41c0*/  IMAD.IADD R41, R4, 0x1, -R111 ;  /* 0x0000000104297824 */ /* 0x000fc600078e0a6f */
[----:B------:R-:W-:Y:S01]  /*41d0*/  IABS R40, R40 ;  /* 0x0000002800287213 */ /* 0x000fe20000000000 */
[----:B------:R3:W-:Y:S03]  /*41e0*/  I2F R125, R60 ;  /* 0x0000003c007d7306 */ /* 0x0007e60000201400 */
[----:B------:R-:W-:Y:S01]  /*41f0*/  HMMA.16816.F32.BF16 R48, R24, R62, R48 ;  /* 0x0000003e1830723c */ /* 0x000fe20000041830 */
[----:B------:R-:W-:Y:S01]  /*4200*/  IMAD.MOV.U32 R117, RZ, RZ, R40 ;  /* 0x000000ffff757224 */ /* 0x000fe200078e0028 */
[----:B------:R-:W-:-:S05]  /*4210*/  IABS R40, R41 ;  /* 0x0000002900287213 */ /* 0x000fca0000000000 */
[C---:B------:R-:W-:Y:S01]  /*4220*/  IADD3 R24, R4.reuse, -R119, RZ ;  /* 0x8000007704187210 */ /* 0x040fe20007ffe0ff */
[----:B------:R-:W-:Y:S01]  /*4230*/  IMAD.MOV.U32 R121, RZ, RZ, R40 ;  /* 0x000000ffff797224 */ /* 0x000fe200078e0028 */
[----:B------:R-:W-:Y:S01]  /*4240*/  I2F R117, R117 ;  /* 0x0000007500757306 */ /* 0x000fe20000201400 */
[----:B------:R-:W4:Y:S01]  /*4250*/  LDSM.16.M88.4 R40, [R196+0x3000] ;  /* 0x00300000c428783b */ /* 0x000f220000000200 */
[----:B------:R-:W-:Y:S01]  /*4260*/  IABS R24, R24 ;  /* 0x0000001800187213 */ /* 0x000fe20000000000 */
[----:B-1----:R-:W-:Y:S01]  /*4270*/  HMMA.16816.F32.BF16 R12, R20, R32, R12 ;  /* 0x00000020140c723c */ /* 0x002fe2000004180c */
[----:B---3--:R-:W-:-:S03]  /*4280*/  IMAD.IADD R60, R4, 0x1, -R129 ;  /* 0x00000001043c7824 */ /* 0x008fc600078e0a81 */
[----:B------:R-:W-:Y:S01]  /*4290*/  IMAD.MOV.U32 R127, RZ, RZ, R24 ;  /* 0x000000ffff7f7224 */ /* 0x000fe200078e0018 */
[----:B------:R-:W-:Y:S01]  /*42a0*/  I2F R121, R121 ;  /* 0x0000007900797306 */ /* 0x000fe20000201400 */
[----:B------:R-:W1:Y:S01]  /*42b0*/  LDSM.16.M88.4 R24, [R209+0xa000] ;  /* 0x00a00000d118783b */ /* 0x000e620000000200 */
[----:B------:R-:W-:Y:S01]  /*42c0*/  IABS R60, R60 ;  /* 0x0000003c003c7213 */ /* 0x000fe20000000000 */
[C---:B------:R-:W-:Y:S01]  /*42d0*/  IMAD.IADD R32, R4.reuse, 0x1, -R123 ;  /* 0x0000000104207824 */ /* 0x040fe200078e0a7b */
[C---:B------:R-:W-:Y:S03]  /*42e0*/  HMMA.16816.F32.BF16 R8, R20.reuse, R34, R8 ;  /* 0x000000221408723c */ /* 0x040fe60000041808 */
[----:B------:R-:W-:Y:S01]  /*42f0*/  IMAD.MOV.U32 R137, RZ, RZ, R60 ;  /* 0x000000ffff897224 */ /* 0x000fe200078e003c */
[----:B------:R-:W-:Y:S01]  /*4300*/  IABS R32, R32 ;  /* 0x0000002000207213 */ /* 0x000fe20000000000 */
[C---:B------:R-:W-:Y:S01]  /*4310*/  IMAD.IADD R60, R4.reuse, 0x1, -R139 ;  /* 0x00000001043c7824 */ /* 0x040fe200078e0a8b */
[----:B------:R-:W-:Y:S02]  /*4320*/  I2F R127, R127 ;  /* 0x0000007f007f7306 */ /* 0x000fe40000201400 */
[C---:B--2---:R-:W-:Y:S01]  /*4330*/  HMMA.16816.F32.BF16 R16, R20.reuse, R44, R16 ;  /* 0x0000002c1410723c */ /* 0x044fe20000041810 */
[----:B------:R-:W-:Y:S01]  /*4340*/  IMAD.MOV.U32 R131, RZ, RZ, R32 ;  /* 0x000000ffff837224 */ /* 0x000fe200078e0020 */
[----:B------:R-:W-:Y:S01]  /*4350*/  IABS R60, R60 ;  /* 0x0000003c003c7213 */ /* 0x000fe20000000000 */
[----:B------:R-:W2:Y:S03]  /*4360*/  LDSM.16.M88.4 R32, [R196+0x3800] ;  /* 0x00380000c420783b */ /* 0x000ea60000000200 */
[----:B------:R-:W-:Y:S01]  /*4370*/  I2F R137, R137 ;  /* 0x0000008900897306 */ /* 0x000fe20000201400 */
[----:B------:R-:W-:Y:S01]  /*4380*/  IMAD.IADD R44, R4, 0x1, -R133 ;  /* 0x00000001042c7824 */ /* 0x000fe200078e0a85 */
[----:B------:R-:W-:Y:S01]  /*4390*/  HMMA.16816.F32.BF16 R28, R20, R46, R28 ;  /* 0x0000002e141c723c */ /* 0x000fe2000004181c */
[----:B------:R-:W-:-:S03]  /*43a0*/  IMAD.MOV.U32 R147, RZ, RZ, R60 ;  /* 0x000000ffff937224 */ /* 0x000fc600078e003c */
[----:B------:R-:W-:Y:S02]  /*43b0*/  IABS R44, R44 ;  /* 0x0000002c002c7213 */ /* 0x000fe40000000000 */
[----:B------:R-:W-:Y:S02]  /*43c0*/  I2F R131, R131 ;  /* 0x0000008300837306 */ /* 0x000fe40000201400 */
[----:B----4-:R-:W-:Y:S06]  /*43d0*/  HMMA.16816.F32.BF16 R36, R20, R40, R36 ;  /* 0x000000281424723c */ /* 0x010fec0000041824 */
[----:B------:R3:W-:Y:S01]  /*43e0*/  I2F R143, R44 ;  /* 0x0000002c008f7306 */ /* 0x0007e20000201400 */
[C---:B------:R-:W-:Y:S01]  /*43f0*/  IMAD.IADD R40, R4.reuse, 0x1, -R141 ;  /* 0x0000000104287824 */ /* 0x040fe200078e0a8d */
[----:B-1----:R-:W-:Y:S01]  /*4400*/  HMMA.16816.F32.BF16 R12, R64, R24, R12 ;  /* 0x00000018400c723c */ /* 0x002fe2000004180c */
[----:B------:R-:W-:-:S05]  /*4410*/  IADD3 R4, R4, 0x8, RZ ;  /* 0x0000000804047810 */ /* 0x000fca0007ffe0ff */
[----:B------:R-:W-:Y:S01]  /*4420*/  I2F R147, R147 ;  /* 0x0000009300937306 */ /* 0x000fe20000201400 */
[----:B------:R-:W-:Y:S02]  /*4430*/  IABS R40, R40 ;  /* 0x0000002800287213 */ /* 0x000fe40000000000 */
[----:B------:R-:W-:Y:S01]  /*4440*/  IADD3 R60, -R83, R4, RZ ;  /* 0x00000004533c7210 */ /* 0x000fe20007ffe1ff */
[C---:B------:R-:W-:Y:S01]  /*4450*/  IMAD.IADD R24, R4.reuse, 0x1, -R85 ;  /* 0x0000000104187824 */ /* 0x040fe200078e0a55 */
[C---:B------:R-:W-:Y:S01]  /*4460*/  HMMA.16816.F32.BF16 R56, R20.reuse, R42, R56 ;  /* 0x0000002a1438723c */ /* 0x040fe20000041838 */
[----:B---3--:R-:W1:Y:S02]  /*4470*/  LDSM.16.M88.4 R44, [R208+0x4000] ;  /* 0x00400000d02c783b */ /* 0x008e640000000200 */
[----:B------:R3:W-:Y:S01]  /*4480*/  I2F R149, R40 ;  /* 0x0000002800957306 */ /* 0x0007e20000201400 */
[C---:B------:R-:W-:Y:S01]  /*4490*/  IMAD.IADD R25, R4.reuse, 0x1, -R87 ;  /* 0x0000000104197824 */ /* 0x040fe200078e0a57 */
[----:B------:R-:W-:Y:S01]  /*44a0*/  IABS R24, R24 ;  /* 0x0000001800187213 */ /* 0x000fe20000000000 */
[C---:B------:R-:W-:Y:S01]  /*44b0*/  IMAD.IADD R163, R4.reuse, 0x1, -R101 ;  /* 0x0000000104a37824 */ /* 0x040fe200078e0a65 */
[----:B------:R-:W-:Y:S01]  /*44c0*/  IABS R60, R60 ;  /* 0x0000003c003c7213 */ /* 0x000fe20000000000 */
[C---:B------:R-:W-:Y:S01]  /*44d0*/  IMAD.IADD R161, R4.reuse, 0x1, -R99 ;  /* 0x0000000104a17824 */ /* 0x040fe200078e0a63 */
[----:B--2---:R-:W-:Y:S01]  /*44e0*/  HMMA.16816.F32.BF16 R52, R20, R32, R52 ;  /* 0x000000201434723c */ /* 0x004fe20000041834 */
[----:B------:R-:W-:Y:S01]  /*44f0*/  IMAD.MOV.U32 R153, RZ, RZ, R24 ;  /* 0x000000ffff997224 */ /* 0x000fe200078e0018 */
[----:B------:R-:W-:Y:S01]  /*4500*/  IABS R24, R25 ;  /* 0x0000001900187213 */ /* 0x000fe20000000000 */
[----:B------:R-:W-:Y:S01]  /*4510*/  IMAD.IADD R25, R4, 0x1, -R91 ;  /* 0x0000000104197824 */ /* 0x000fe200078e0a5b */
[----:B------:R2:W-:Y:S01]  /*4520*/  I2F R151, R60 ;  /* 0x0000003c00977306 */ /* 0x0005e20000201400 */
[----:B------:R-:W-:-:S02]  /*4530*/  IABS R163, R163 ;  /* 0x000000a300a37213 */ /* 0x000fc40000000000 */
[----:B------:R-:W-:Y:S01]  /*4540*/  IMAD.MOV.U32 R155, RZ, RZ, R24 ;  /* 0x000000ffff9b7224 */ /* 0x000fe200078e0018 */
[----:B------:R-:W-:Y:S01]  /*4550*/  HMMA.16816.F32.BF16 R48, R20, R34, R48 ;  /* 0x000000221430723c */ /* 0x000fe20000041830 */
[----:B------:R-:W-:Y:S01]  /*4560*/  LDSM.16.M88.4 R32, [R206+0x4000] ;  /* 0x00400000ce20783b */ /* 0x000fe20000000200 */
[----:B------:R-:W-:Y:S01]  /*4570*/  IABS R24, R25 ;  /* 0x0000001900187213 */ /* 0x000fe20000000000 */
[----:B------:R-:W-:Y:S01]  /*4580*/  IMAD.IADD R25, R4, 0x1, -R95 ;  /* 0x0000000104197824 */ /* 0x000fe200078e0a5f */
[----:B------:R-:W-:Y:S01]  /*4590*/  IABS R161, R161 ;  /* 0x000000a100a17213 */ /* 0x000fe20000000000 */
[----:B---3--:R-:W3:Y:S01]  /*45a0*/  LDSM.16.M88.4 R40, [R209+0xa800] ;  /* 0x00a80000d128783b */ /* 0x008ee20000000200 */
[----:B------:R-:W-:Y:S01]  /*45b0*/  I2F R153, R153 ;  /* 0x0000009900997306 */ /* 0x000fe20000201400 */
[----:B------:R-:W-:Y:S01]  /*45c0*/  IMAD.MOV.U32 R157, RZ, RZ, R24 ;  /* 0x000000ffff9d7224 */ /* 0x000fe200078e0018 */
[----:B------:R-:W-:Y:S01]  /*45d0*/  HMMA.16816.F32.BF16 R8, R64, R26, R8 ;  /* 0x0000001a4008723c */ /* 0x000fe20000041808 */
[----:B------:R-:W4:Y:S01]  /*45e0*/  LDSM.16.M88.4 R20, [R203+0xa000] ;  /* 0x00a00000cb14783b */ /* 0x000f220000000200 */
[----:B------:R-:W-:-:S03]  /*45f0*/  IABS R24, R25 ;  /* 0x0000001900187213 */ /* 0x000fc60000000000 */
[----:B--2---:R-:W2:Y:S01]  /*4600*/  LDSM.16.M88.4 R60, [R207+0x4800] ;  /* 0x00480000cf3c783b */ /* 0x004ea20000000200 */
[----:B------:R5:W-:Y:S02]  /*4610*/  I2F R159, R24 ;  /* 0x00000018009f7306 */ /* 0x000be40000201400 */
[C---:B------:R-:W-:Y:S06]  /*4620*/  HMMA.16816.F32.BF16 R36, R64.reuse, R76, R36 ;  /* 0x0000004c4024723c */ /* 0x040fec0000041824 */
[----:B------:R-:W-:Y:S02]  /*4630*/  I2F R155, R155 ;  /* 0x0000009b009b7306 */ /* 0x000fe40000201400 */
[----:B------:R-:W-:Y:S01]  /*4640*/  HMMA.16816.F32.BF16 R56, R64, R78, R56 ;  /* 0x0000004e4038723c */ /* 0x000fe20000041838 */
[----:B-----5:R-:W5:Y:S05]  /*4650*/  LDSM.16.M88.4 R24, [R205+0x4000] ;  /* 0x00400000cd18783b */ /* 0x020f6a0000000200 */
[----:B------:R-:W-:Y:S02]  /*4660*/  I2F R157, R157 ;  /* 0x0000009d009d7306 */ /* 0x000fe40000201400 */
[C---:B-1----:R-:W-:Y:S06]  /*4670*/  HMMA.16816.F32.BF16 R12, R44.reuse, R72, R12 ;  /* 0x000000482c0c723c */ /* 0x042fec000004180c */
[----:B------:R-:W-:Y:S02]  /*4680*/  I2F R163, R163 ;  /* 0x000000a300a37306 */ /* 0x000fe40000201400 */
[----:B------:R-:W-:Y:S01]  /*4690*/  HMMA.16816.F32.BF16 R8, R44, R74, R8 ;  /* 0x0000004a2c08723c */ /* 0x000fe20000041808 */
[----:B------:R-:W1:Y:S05]  /*46a0*/  LDSM.16.M88.4 R72, [R203+0xa800] ;  /* 0x00a80000cb48783b */ /* 0x000e6a0000000200 */
[----:B------:R-:W-:Y:S02]  /*46b0*/  I2F R161, R161 ;  /* 0x000000a100a17306 */ /* 0x000fe40000201400 */
[----:B---3--:R-:W-:Y:S07]  /*46c0*/  HMMA.16816.F32.BF16 R16, R64, R40, R16 ;  /* 0x000000284010723c */ /* 0x008fee0000041810 */
[----:B------:R-:W-:Y:S01]  /*46d0*/  IADD3 R40, -R107, R4, RZ ;  /* 0x000000046b287210 */ /* 0x000fe20007ffe1ff */
[----:B----4-:R-:W-:Y:S01]  /*46e0*/  HMMA.16816.F32.BF16 R12, R32, R20, R12 ;  /* 0x00000014200c723c */ /* 0x010fe2000004180c */
[----:B------:R-:W-:-:S02]  /*46f0*/  IMAD.IADD R41, R4, 0x1, -R111 ;  /* 0x0000000104297824 */ /* 0x000fc400078e0a6f */
[----:B------:R-:W-:-:S04]  /*4700*/  IABS R40, R40 ;  /* 0x0000002800287213 */ /* 0x000fc80000000000 */
[C---:B------:R-:W-:Y:S01]  /*4710*/  IMAD.IADD R20, R4.reuse, 0x1, -R115 ;  /* 0x0000000104147824 */ /* 0x040fe200078e0a73 */
[----:B------:R-:W-:Y:S01]  /*4720*/  HMMA.16816.F32.BF16 R28, R64, R42, R28 ;  /* 0x0000002a401c723c */ /* 0x000fe2000004181c */
[C---:B------:R-:W-:Y:S02]  /*4730*/  IMAD.IADD R21, R4.reuse, 0x1, -R119 ;  /* 0x0000000104157824 */ /* 0x040fe400078e0a77 */
[----:B------:R-:W-:Y:S01]  /*4740*/  IMAD.MOV.U32 R165, RZ, RZ, R40 ;  /* 0x000000ffffa57224 */ /* 0x000fe200078e0028 */
[----:B------:R-:W-:Y:S02]  /*4750*/  IABS R20, R20 ;  /* 0x0000001400147213 */ /* 0x000fe40000000000 */
[----:B------:R-:W-:Y:S02]  /*4760*/  IABS R40, R41 ;  /* 0x0000002900287213 */ /* 0x000fe40000000000 */
[----:B--2---:R-:W-:Y:S01]  /*4770*/  HMMA.16816.F32.BF16 R16, R44, R60, R16 ;  /* 0x0000003c2c10723c */ /* 0x004fe20000041810 */
[----:B------:R-:W-:Y:S01]  /*4780*/  IMAD.MOV.U32 R169, RZ, RZ, R20 ;  /* 0x000000ffffa97224 */ /* 0x000fe200078e0014 */
[----:B------:R-:W-:Y:S01]  /*4790*/  IABS R20, R21 ;  /* 0x0000001500147213 */ /* 0x000fe20000000000 */
[C---:B------:R-:W-:Y:S01]  /*47a0*/  IMAD.IADD R21, R4.reuse, 0x1, -R123 ;  /* 0x0000000104157824 */ /* 0x040fe200078e0a7b */
[----:B------:R2:W-:Y:S03]  /*47b0*/  I2F R167, R40 ;  /* 0x0000002800a77306 */ /* 0x0005e60000201400 */
[----:B------:R-:W-:Y:S01]  /*47c0*/  IMAD.MOV.U32 R171, RZ, RZ, R20 ;  /* 0x000000ffffab7224 */ /* 0x000fe200078e0014 */
[----:B------:R-:W-:Y:S01]  /*47d0*/  IABS R20, R21 ;  /* 0x0000001500147213 */ /* 0x000fe20000000000 */
[C---:B------:R-:W-:Y:S01]  /*47e0*/  IMAD.IADD R21, R4.reuse, 0x1, -R129 ;  /* 0x0000000104157824 */ /* 0x040fe200078e0a81 */
[----:B------:R-:W-:Y:S01]  /*47f0*/  HMMA.16816.F32.BF16 R8, R32, R22, R8 ;  /* 0x000000162008723c */ /* 0x000fe20000041808 */
[C---:B------:R-:W-:Y:S01]  /*4800*/  IMAD.IADD R60, R4.reuse, 0x1, -R139 ;  /* 0x00000001043c7824 */ /* 0x040fe200078e0a8b */
[----:B------:R-:W-:Y:S01]  /*4810*/  MOV R173, R20 ;  /* 0x0000001400ad7202 */ /* 0x000fe20000000f00 */
[----:B------:R-:W-:Y:S01]  /*4820*/  I2F R169, R169 ;  /* 0x000000a900a97306 */ /* 0x000fe20000201400 */
[----:B------:R-:W-:Y:S01]  /*4830*/  IABS R20, R21 ;  /* 0x0000001500147213 */ /* 0x000fe20000000000 */
[C---:B------:R-:W-:Y:S01]  /*4840*/  IMAD.IADD R21, R4.reuse, 0x1, -R133 ;  /* 0x0000000104157824 */ /* 0x040fe200078e0a85 */
[----:B------:R-:W-:Y:S01]  /*4850*/  IABS R60, R60 ;  /* 0x0000003c003c7213 */ /* 0x000fe20000000000 */
[----:B------:R-:W-:Y:S01]  /*4860*/  IMAD.IADD R4, R4, 0x1, -R141 ;  /* 0x0000000104047824 */ /* 0x000fe200078e0a8d */
[----:B-----5:R-:W-:Y:S01]  /*4870*/  HMMA.16816.F32.BF16 R12, R24, R68, R12 ;  /* 0x00000044180c723c */ /* 0x020fe2000004180c */
[----:B------:R-:W-:Y:S01]  /*4880*/  IMAD.MOV.U32 R175, RZ, RZ, R20 ;  /* 0x000000ffffaf7224 */ /* 0x000fe200078e0014 */
[----:B--2---:R-:W2:Y:S01]  /*4890*/  LDSM.16.M88.4 R40, [R207+0x5000] ;  /* 0x00500000cf28783b */ /* 0x004ea20000000200 */
[----:B------:R-:W-:Y:S01]  /*48a0*/  IABS R20, R21 ;  /* 0x0000001500147213 */ /* 0x000fe20000000000 */
[----:B------:R-:W-:Y:S01]  /*48b0*/  IMAD.MOV.U32 R179, RZ, RZ, R60 ;  /* 0x000000ffffb37224 */ /* 0x000fe200078e003c */
[----:B------:R-:W-:Y:S01]  /*48c0*/  IABS R4, R4 ;  /* 0x0000000400047213 */ /* 0x000fe20000000000 */
[----:B------:R-:W-:Y:S02]  /*48d0*/  I2F R171, R171 ;  /* 0x000000ab00ab7306 */ /* 0x000fe40000201400 */
[----:B------:R-:W-:Y:S01]  /*48e0*/  HMMA.16816.F32.BF16 R28, R44, R62, R28 ;  /* 0x0000003e2c1c723c */ /* 0x000fe2000004181c */
[----:B------:R-:W3:Y:S01]  /*48f0*/  LDSM.16.M88.4 R60, [R209+0xb800] ;  /* 0x00b80000d13c783b */ /* 0x000ee20000000200 */
[----:B------:R-:W-:-:S02]  /*4900*/  IMAD.MOV.U32 R77, RZ, RZ, R20 ;  /* 0x000000ffff4d7224 */ /* 0x000fc400078e0014 */
[----:B------:R-:W-:Y:S01]  /*4910*/  IMAD.MOV.U32 R181, RZ, RZ, R4 ;  /* 0x000000ffffb57224 */ /* 0x000fe200078e0004 */
[----:B------:R-:W4:Y:S01]  /*4920*/  LDSM.16.M88.4 R20, [R196+0x4800] ;  /* 0x00480000c414783b */ /* 0x000f220000000200 */
[----:B------:R-:W-:Y:S02]  /*4930*/  I2F R175, R175 ;  /* 0x000000af00af7306 */ /* 0x000fe40000201400 */
[----:B-1----:R-:W-:Y:S06]  /*4940*/  HMMA.16816.F32.BF16 R16, R32, R72, R16 ;  /* 0x000000482010723c */ /* 0x002fec0000041810 */
[----:B------:R-:W-:Y:S02]  /*4950*/  I2F R165, R165 ;  /* 0x000000a500a57306 */ /* 0x000fe40000201400 */
[----:B------:R-:W-:Y:S01]  /*4960*/  HMMA.16816.F32.BF16 R8, R24, R70, R8 ;  /* 0x000000461808723c */ /* 0x000fe20000041808 */
[----:B------:R-:W-:Y:S01]  /*4970*/  FMUL.FTZ R4, R12, c[0x0][0x2ec] ;  /* 0x0000bb000c047a20 */ /* 0x000fe20000410000 */
[----:B------:R-:W1:Y:S01]  /*4980*/  LDSM.16.M88.4 R68, [R203+0xb000] ;  /* 0x00b00000cb44783b */ /* 0x000e620000000200 */
[----:B------:R-:W-:-:S03]  /*4990*/  FMUL.FTZ R76, R13, c[0x0][0x2ec] ;  /* 0x0000bb000d4c7a20 */ /* 0x000fc60000410000 */
[----:B------:R-:W-:Y:S02]  /*49a0*/  I2F R173, R173 ;  /* 0x000000ad00ad7306 */ /* 0x000fe40000201400 */
[----:B------:R-:W-:Y:S01]  /*49b0*/  HMMA.16816.F32.BF16 R28, R32, R74, R28 ;  /* 0x0000004a201c723c */ /* 0x000fe2000004181c */
[----:B------:R-:W-:Y:S05]  /*49c0*/  LDSM.16.M88.4 R72, [R196+0x5000] ;  /* 0x00500000c448783b */ /* 0x000fea0000000200 */
[----:B------:R-:W5:Y:S02]  /*49d0*/  MUFU.TANH R4, R4 ;  /* 0x0000000400047308 */ /* 0x000f640000002400 */
[----:B--2---:R-:W-:Y:S06]  /*49e0*/  HMMA.16816.F32.BF16 R36, R44, R40, R36 ;  /* 0x000000282c24723c */ /* 0x004fec0000041824 */
[----:B------:R-:W-:Y:S01]  /*49f0*/  MUFU.TANH R76, R76 ;  /* 0x0000004c004c7308 */ /* 0x000fe20000002400 */
[----:B------:R-:W-:Y:S01]  /*4a00*/  FMUL.FTZ R40, R14, c[0x0][0x2ec] ;  /* 0x0000bb000e287a20 */ /* 0x000fe20000410000 */
[----:B---3--:R-:W-:Y:S01]  /*4a10*/  HMMA.16816.F32.BF16 R52, R64, R60, R52 ;  /* 0x0000003c4034723c */ /* 0x008fe20000041834 */
[----:B------:R-:W-:-:S02]  /*4a20*/  FMUL.FTZ R41, R15, c[0x0][0x2ec] ;  /* 0x0000bb000f297a20 */ /* 0x000fc40000410000 */
[----:B------:R-:W2:Y:S03]  /*4a30*/  LDSM.16.M88.4 R12, [R207+0x5800] ;  /* 0x00580000cf0c783b */ /* 0x000ea60000000200 */
[----:B------:R-:W-:Y:S01]  /*4a40*/  I2F R77, R77 ;  /* 0x0000004d004d7306 */ /* 0x000fe20000201400 */
[----:B-----5:R-:W-:Y:S01]  /*4a50*/  FFMA.FTZ R4, -R0, R89, R4 ;  /* 0x0000005900047223 */ /* 0x020fe20000010104 */
[----:B----4-:R-:W-:Y:S06]  /*4a60*/  HMMA.16816.F32.BF16 R16, R24, R20, R16 ;  /* 0x000000141810723c */ /* 0x010fec0000041810 */
[----:B------:R-:W-:Y:S01]  /*4a70*/  MUFU.TANH R40, R40 ;  /* 0x0000002800287308 */ /* 0x000fe20000002400 */
[----:B------:R-:W-:Y:S01]  /*4a80*/  FMUL.FTZ R20, R8, c[0x0][0x2ec] ;  /* 0x0000bb0008147a20 */ /* 0x000fe20000410000 */
[----:B------:R-:W-:Y:S01]  /*4a90*/  HMMA.16816.F32.BF16 R56, R44, R42, R56 ;  /* 0x0000002a2c38723c */ /* 0x000fe20000041838 */
[----:B------:R-:W-:-:S05]  /*4aa0*/  FMUL.FTZ R21, R9, c[0x0][0x2ec] ;  /* 0x0000bb0009157a20 */ /* 0x000fca0000410000 */
[----:B------:R-:W-:Y:S01]  /*4ab0*/  MUFU.TANH R41, R41 ;  /* 0x0000002900297308 */ /* 0x000fe20000002400 */
[----:B------:R-:W-:Y:S01]  /*4ac0*/  FMUL.FTZ R42, R10, c[0x0][0x2ec] ;  /* 0x0000bb000a2a7a20 */ /* 0x000fe20000410000 */
[----:B------:R-:W-:Y:S01]  /*4ad0*/  HMMA.16816.F32.BF16 R48, R64, R62, R48 ;  /* 0x0000003e4030723c */ /* 0x000fe20000041830 */
[----:B------:R-:W-:Y:S02]  /*4ae0*/  FMUL.FTZ R43, R11, c[0x0][0x2ec] ;  /* 0x0000bb000b2b7a20 */ /* 0x000fe40000410000 */
[----:B------:R-:W3:Y:S03]  /*4af0*/  LDSM.16.M88.4 R8, [R203+0xb800] ;  /* 0x00b80000cb08783b */ /* 0x000ee60000000200 */
[----:B------:R-:W4:Y:S02]  /*4b00*/  MUFU.TANH R21, R21 ;  /* 0x0000001500157308 */ /* 0x000f240000002400 */
[----:B------:R-:W-:Y:S01]  /*4b10*/  FMUL.FTZ R16, R16, c[0x0][0x2ec] ;  /* 0x0000bb0010107a20 */ /* 0x000fe20000410000 */
[----:B------:R-:W-:Y:S05]  /*4b20*/  HMMA.16816.F32.BF16 R28, R24, R22, R28 ;  /* 0x00000016181c723c */ /* 0x000fea000004181c */
[----:B------:R-:W5:Y:S02]  /*4b30*/  MUFU.TANH R22, R16 ;  /* 0x0000001000167308 */ /* 0x000f640000002400 */
[----:B------:R-:W-:Y:S01]  /*4b40*/  FMUL.FTZ R23, R17, c[0x0][0x2ec] ;  /* 0x0000bb0011177a20 */ /* 0x000fe20000410000 */
[----:B-1----:R-:W-:Y:S01]  /*4b50*/  HMMA.16816.F32.BF16 R36, R32, R68, R36 ;  /* 0x000000442024723c */ /* 0x002fe20000041824 */
[----:B----4-:R-:W-:-:S04]  /*4b60*/  FFMA.FTZ R105, -R0, R105, R21 ;  /* 0x0000006900697223 */ /* 0x010fc80000010115 */
[----:B------:R-:W1:Y:S03]  /*4b70*/  MUFU.TANH R20, R20 ;  /* 0x0000001400147308 */ /* 0x000e660000002400 */
[----:B--2---:R-:W-:Y:S01]  /*4b80*/  HMMA.16816.F32.BF16 R52, R44, R12, R52 ;  /* 0x0000000c2c34723c */ /* 0x004fe20000041834 */
[----:B-----5:R-:W-:-:S04]  /*4b90*/  FFMA.FTZ R103, -R0, R103, R22 ;  /* 0x0000006700677223 */ /* 0x020fc80000010116 */
[----:B------:R-:W-:Y:S02]  /*4ba0*/  MUFU.TANH R23, R23 ;  /* 0x0000001700177308 */ /* 0x000fe40000002400 */
[----:B------:R-:W-:Y:S01]  /*4bb0*/  FMUL.FTZ R12, R18, c[0x0][0x2ec] ;  /* 0x0000bb00120c7a20 */ /* 0x000fe20000410000 */
[----:B------:R-:W-:Y:S01]  /*4bc0*/  HMMA.16816.F32.BF16 R48, R44, R14, R48 ;  /* 0x0000000e2c30723c */ /* 0x000fe20000041830 */
[----:B------:R-:W-:Y:S02]  /*4bd0*/  FMUL.FTZ R13, R19, c[0x0][0x2ec] ;  /* 0x0000bb00130d7a20 */ /* 0x000fe40000410000 */
[----:B------:R-:W2:Y:S01]  /*4be0*/  LDSM.16.M88.4 R16, [R196+0x5800] ;  /* 0x00580000c410783b */ /* 0x000ea20000000200 */
[----:B------:R-:W-:Y:S01]  /*4bf0*/  FMUL.FTZ R28, R28, c[0x0][0x2ec] ;  /* 0x0000bb001c1c7a20 */ /* 0x000fe20000410000 */
[----:B------:R-:W4:Y:S01]  /*4c00*/  MUFU.TANH R12, R12 ;  /* 0x0000000c000c7308 */ /* 0x000f220000002400 */
[----:B------:R-:W-:Y:S01]  /*4c10*/  FMUL.FTZ R29, R29, c[0x0][0x2ec] ;  /* 0x0000bb001d1d7a20 */ /* 0x000fe20000410000 */
[----:B------:R-:W-:-:S04]  /*4c20*/  DEPBAR.LE SB0, 0x0 ;  /* 0x000080000000791a */ /* 0x000fc80000000000 */
[C---:B------:R-:W-:Y:S01]  /*4c30*/  HMMA.16816.F32.BF16 R56, R32.reuse, R70, R56 ;  /* 0x000000462038723c */ /* 0x040fe20000041838 */
[C---:B-1----:R-:W-:Y:S01]  /*4c40*/  FFMA.FTZ R20, -R0.reuse, R97, R20 ;  /* 0x0000006100147223 */ /* 0x042fe20000010114 */
[----:B------:R-:W1:Y:S06]  /*4c50*/  MUFU.TANH R28, R28 ;  /* 0x0000001c001c7308 */ /* 0x000e6c0000002400 */
[----:B---3--:R-:W-:Y:S02]  /*4c60*/  HMMA.16816.F32.BF16 R52, R32, R8, R52 ;  /* 0x000000082034723c */ /* 0x008fe40000041834 */
[----:B------:R-:W-:Y:S01]  /*4c70*/  MUFU.TANH R42, R42 ;  /* 0x0000002a002a7308 */ /* 0x000fe20000002400 */
[----:B----4-:R-:W-:Y:S01]  /*4c80*/  FFMA.FTZ R15, -R0, R159, R12 ;  /* 0x0000009f000f7223 */ /* 0x010fe2000001010c */
[----:B------:R-:W-:-:S03]  /*4c90*/  FSEL R12, R103, -INF , !P6 ;  /* 0xff800000670c7808 */ /* 0x000fc60007000000 */
[----:B------:R-:W-:Y:S01]  /*4ca0*/  FMUL.FTZ R8, R30, c[0x0][0x2ec] ;  /* 0x0000bb001e087a20 */ /* 0x000fe20000410000 */
[----:B------:R-:W-:Y:S01]  /*4cb0*/  HMMA.16816.F32.BF16 R48, R32, R10, R48 ;  /* 0x0000000a2030723c */ /* 0x000fe20000041830 */
[----:B------:R-:W-:Y:S01]  /*4cc0*/  FMUL.FTZ R9, R31, c[0x0][0x2ec] ;  /* 0x0000bb001f097a20 */ /* 0x000fe20000410000 */
[----:B------:R-:W-:Y:S01]  /*4cd0*/  MUFU.TANH R43, R43 ;  /* 0x0000002b002b7308 */ /* 0x000fe20000002400 */
[C---:B-1----:R-:W-:Y:S01]  /*4ce0*/  FFMA.FTZ R113, -R0.reuse, R113, R28 ;  /* 0x0000007100717223 */ /* 0x042fe2000001011c */
[----:B------:R-:W-:Y:S02]  /*4cf0*/  FSEL R15, R15, -INF , !P6 ;  /* 0xff8000000f0f7808 */ /* 0x000fe40007000000 */
[----:B------:R-:W-:Y:S01]  /*4d00*/  ISETP.GE.AND P6, PT, R119, R144, PT ;  /* 0x000000907700720c */ /* 0x000fe20003fc6270 */
[----:B------:R-:W-:Y:S01]  /*4d10*/  FFMA.FTZ R10, -R0, R109, R23 ;  /* 0x0000006d000a7223 */ /* 0x000fe20000010117 */
[----:B------:R-:W-:Y:S02]  /*4d20*/  HMMA.16816.F32.BF16 R36, R24, R72, R36 ;  /* 0x000000481824723c */ /* 0x000fe40000041824 */
[----:B------:R-:W1:Y:S02]  /*4d30*/  MUFU.TANH R13, R13 ;  /* 0x0000000d000d7308 */ /* 0x000e640000002400 */
[----:B------:R-:W-:-:S04]  /*4d40*/  FSEL R10, R10, -INF , !P5 ;  /* 0xff8000000a0a7808 */ /* 0x000fc80006800000 */
[C---:B------:R-:W-:Y:S02]  /*4d50*/  HMMA.16816.F32.BF16 R56, R24.reuse, R74, R56 ;  /* 0x0000004a1838723c */ /* 0x040fe40000041838 */
[----:B------:R-:W-:Y:S06]  /*4d60*/  MUFU.TANH R29, R29 ;  /* 0x0000001d001d7308 */ /* 0x000fec0000002400 */
[----:B--2---:R-:W-:Y:S02]  /*4d70*/  HMMA.16816.F32.BF16 R52, R24, R16, R52 ;  /* 0x000000101834723c */ /* 0x004fe40000041834 */
[----:B------:R-:W-:Y:S01]  /*4d80*/  MUFU.TANH R8, R8 ;  /* 0x0000000800087308 */ /* 0x000fe20000002400 */
[----:B-1----:R-:W-:-:S04]  /*4d90*/  FFMA.FTZ R13, -R0, R163, R13 ;  /* 0x000000a3000d7223 */ /* 0x002fc8000001010d */
[----:B------:R-:W-:Y:S01]  /*4da0*/  FFMA.FTZ R17, -R0, R157, R43 ;  /* 0x0000009d00117223 */ /* 0x000fe2000001012b */
[----:B------:R-:W-:Y:S01]  /*4db0*/  HMMA.16816.F32.BF16 R48, R24, R18, R48 ;  /* 0x000000121830723c */ /* 0x000fe20000041830 */
[----:B------:R-:W-:Y:S01]  /*4dc0*/  FMUL.FTZ R14, R36, c[0x0][0x2ec] ;  /* 0x0000bb00240e7a20 */ /* 0x000fe20000410000 */
[----:B------:R-:W-:Y:S01]  /*4dd0*/  MUFU.TANH R9, R9 ;  /* 0x0000000900097308 */ /* 0x000fe20000002400 */
[----:B------:R-:W-:Y:S01]  /*4de0*/  FMUL.FTZ R16, R39, c[0x0][0x2ec] ;  /* 0x0000bb0027107a20 */ /* 0x000fe20000410000 */
[----:B------:R-:W-:Y:S01]  /*4df0*/  FSEL R36, R20, -INF , !P2 ;  /* 0xff80000014247808 */ /* 0x000fe20005000000 */
[----:B------:R-:W-:Y:S01]  /*4e00*/  FMUL.FTZ R30, R37, c[0x0][0x2ec] ;  /* 0x0000bb00251e7a20 */ /* 0x000fe20000410000 */
[----:B------:R-:W-:Y:S01]  /*4e10*/  FSEL R20, R105, -INF , !P1 ;  /* 0xff80000069147808 */ /* 0x000fe20004800000 */
[----:B------:R-:W-:Y:S01]  /*4e20*/  FMUL.FTZ R31, R38, c[0x0][0x2ec] ;  /* 0x0000bb00261f7a20 */ /* 0x000fe20000410000 */
[----:B------:R-:W-:Y:S01]  /*4e30*/  FSEL R26, R4, -INF , !P4 ;  /* 0xff800000041a7808 */ /* 0x000fe20006000000 */
[----:B------:R-:W-:Y:S01]  /*4e40*/  FMUL.FTZ R34, R58, c[0x0][0x2ec] ;  /* 0x0000bb003a227a20 */ /* 0x000fe20000410000 */
[----:B------:R-:W1:Y:S01]  /*4e50*/  MUFU.TANH R14, R14 ;  /* 0x0000000e000e7308 */ /* 0x000e620000002400 */
[----:B------:R-:W-:Y:S01]  /*4e60*/  FMUL.FTZ R56, R56, c[0x0][0x2ec] ;  /* 0x0000bb0038387a20 */ /* 0x000fe20000410000 */
[----:B------:R-:W-:Y:S01]  /*4e70*/  FSEL R17, R17, -INF , !P1 ;  /* 0xff80000011117808 */ /* 0x000fe20004800000 */
[----:B------:R-:W-:Y:S01]  /*4e80*/  FMUL.FTZ R33, R57, c[0x0][0x2ec] ;  /* 0x0000bb0039217a20 */ /* 0x000fe20000410000 */
[-C--:B------:R-:W-:Y:S01]  /*4e90*/  ISETP.GE.AND P1, PT, R115, R144.reuse, PT ;  /* 0x000000907300720c */ /* 0x080fe20003f26270 */
[----:B------:R-:W-:Y:S01]  /*4ea0*/  FMUL.FTZ R35, R59, c[0x0][0x2ec] ;  /* 0x0000bb003b237a20 */ /* 0x000fe20000410000 */
[----:B------:R-:W-:Y:S01]  /*4eb0*/  FSEL R13, R13, -INF , !P5 ;  /* 0xff8000000d0d7808 */ /* 0x000fe20006800000 */
[----:B------:R-:W-:Y:S01]  /*4ec0*/  FMUL.FTZ R54, R54, c[0x0][0x2ec] ;  /* 0x0000bb0036367a20 */ /* 0x000fe20000410000 */
[----:B------:R-:W2:Y:S01]  /*4ed0*/  MUFU.TANH R16, R16 ;  /* 0x0000001000107308 */ /* 0x000ea20000002400 */
[----:B------:R-:W-:Y:S01]  /*4ee0*/  FMUL.FTZ R37, R53, c[0x0][0x2ec] ;  /* 0x0000bb0035257a20 */ /* 0x000fe20000410000 */
[----:B------:R-:W-:Y:S01]  /*4ef0*/  ISETP.GE.AND P5, PT, R123, R144, PT ;  /* 0x000000907b00720c */ /* 0x000fe20003fa6270 */
[----:B------:R-:W-:-:S02]  /*4f00*/  FMUL.FTZ R52, R52, c[0x0][0x2ec] ;  /* 0x0000bb0034347a20 */ /* 0x000fc40000410000 */
[----:B------:R-:W-:Y:S02]  /*4f10*/  FMUL.FTZ R55, R55, c[0x0][0x2ec] ;  /* 0x0000bb0037377a20 */ /* 0x000fe40000410000 */
[----:B------:R-:W-:Y:S01]  /*4f20*/  FMUL.FTZ R23, R48, c[0x0][0x2ec] ;  /* 0x0000bb0030177a20 */ /* 0x000fe20000410000 */
[----:B------:R-:W3:Y:S01]  /*4f30*/  MUFU.TANH R32, R56 ;  /* 0x0000003800207308 */ /* 0x000ee20000002400 */
[----:B------:R-:W-:Y:S02]  /*4f40*/  FMUL.FTZ R28, R49, c[0x0][0x2ec] ;  /* 0x0000bb00311c7a20 */ /* 0x000fe40000410000 */
[----:B------:R-:W-:Y:S02]  /*4f50*/  FMUL.FTZ R50, R50, c[0x0][0x2ec] ;  /* 0x0000bb0032327a20 */ /* 0x000fe40000410000 */
[----:B------:R-:W-:Y:S02]  /*4f60*/  FMUL.FTZ R51, R51, c[0x0][0x2ec] ;  /* 0x0000bb0033337a20 */ /* 0x000fe40000410000 */
[C---:B-1----:R-:W-:Y:S01]  /*4f70*/  FFMA.FTZ R121, -R0.reuse, R121, R14 ;  /* 0x0000007900797223 */ /* 0x042fe2000001010e */
[----:B------:R-:W1:Y:S01]  /*4f80*/  MUFU.TANH R34, R34 ;  /* 0x0000002200227308 */ /* 0x000e620000002400 */
[----:B--2---:R-:W-:-:S02]  /*4f90*/  FFMA.FTZ R169, -R0, R169, R16 ;  /* 0x000000a900a97223 */ /* 0x004fc40000010110 */
[C---:B------:R-:W-:Y:S02]  /*4fa0*/  FFMA.FTZ R18, -R0.reuse, R151, R40 ;  /* 0x0000009700127223 */ /* 0x040fe40000010128 */
[C---:B------:R-:W-:Y:S01]  /*4fb0*/  FFMA.FTZ R24, -R0.reuse, R93, R76 ;  /* 0x0000005d00187223 */ /* 0x040fe2000001014c */
[----:B------:R-:W-:Y:S01]  /*4fc0*/  FSEL R177, R169, -INF , !P1 ;  /* 0xff800000a9b17808 */ /* 0x000fe20004800000 */
[C---:B------:R-:W-:Y:S01]  /*4fd0*/  FFMA.FTZ R25, -R0.reuse, R153, R41 ;  /* 0x0000009900197223 */ /* 0x040fe20000010129 */
[----:B------:R-:W2:Y:S01]  /*4fe0*/  MUFU.TANH R21, R54 ;  /* 0x0000003600157308 */ /* 0x000ea20000002400 */
[----:B---3--:R-:W-:Y:S01]  /*4ff0*/  FFMA.FTZ R32, -R0, R127, R32 ;  /* 0x0000007f00207223 */ /* 0x008fe20000010120 */
[----:B------:R-:W-:Y:S01]  /*5000*/  FSEL R18, R18, -INF , !P4 ;  /* 0xff80000012127808 */ /* 0x000fe20006000000 */
[----:B------:R-:W-:Y:S01]  /*5010*/  FFMA.FTZ R19, -R0, R155, R42 ;  /* 0x0000009b00137223 */ /* 0x000fe2000001012a */
[----:B------:R-:W-:Y:S01]  /*5020*/  FSEL R24, R24, -INF , !P3 ;  /* 0xff80000018187808 */ /* 0x000fe20005800000 */
[----:B------:R-:W-:Y:S01]  /*5030*/  FFMA.FTZ R11, -R0, R161, R8 ;  /* 0x000000a1000b7223 */ /* 0x000fe20000010108 */
[----:B------:R-:W-:Y:S01]  /*5040*/  FSEL R162, R32, -INF , !P6 ;  /* 0xff80000020a27808 */ /* 0x000fe20007000000 */
[C---:B------:R-:W-:Y:S01]  /*5050*/  FFMA.FTZ R4, -R0.reuse, R117, R29 ;  /* 0x0000007500047223 */ /* 0x040fe2000001011d */
[----:B------:R-:W3:Y:S01]  /*5060*/  MUFU.TANH R30, R30 ;  /* 0x0000001e001e7308 */ /* 0x000ee20000002400 */
[C---:B-1----:R-:W-:Y:S01]  /*5070*/  FFMA.FTZ R34, -R0.reuse, R171, R34 ;  /* 0x000000ab00227223 */ /* 0x042fe20000010122 */
[----:B------:R-:W-:Y:S01]  /*5080*/  FSEL R25, R25, -INF , !P3 ;  /* 0xff80000019197808 */ /* 0x000fe20005800000 */
[----:B------:R-:W-:Y:S01]  /*5090*/  FFMA.FTZ R9, -R0, R165, R9 ;  /* 0x000000a500097223 */ /* 0x000fe20000010109 */
[----:B------:R-:W-:-:S02]  /*50a0*/  FSEL R19, R19, -INF , !P2 ;  /* 0xff80000013137808 */ /* 0x000fc40005000000 */
[-C--:B------:R-:W-:Y:S02]  /*50b0*/  ISETP.GE.AND P4, PT, R99, R144.reuse, PT ;  /* 0x000000906300720c */ /* 0x080fe40003f86270 */
[----:B------:R-:W1:Y:S01]  /*50c0*/  MUFU.TANH R31, R31 ;  /* 0x0000001f001f7308 */ /* 0x000e620000002400 */
[----:B--2---:R-:W-:Y:S01]  /*50d0*/  FFMA.FTZ R21, -R0, R175, R21 ;  /* 0x000000af00157223 */ /* 0x004fe20000010115 */
[----:B------:R-:W-:Y:S02]  /*50e0*/  FSEL R175, R34, -INF , !P6 ;  /* 0xff80000022af7808 */ /* 0x000fe40007000000 */
[----:B------:R-:W-:Y:S02]  /*50f0*/  ISETP.GE.AND P6, PT, R134, 0x2, PT ;  /* 0x000000028600780c */ /* 0x000fe40003fc6270 */
[-C--:B------:R-:W-:Y:S02]  /*5100*/  ISETP.GE.AND P3, PT, R107, R144.reuse, PT ;  /* 0x000000906b00720c */ /* 0x080fe40003f66270 */
[----:B------:R-:W-:Y:S01]  /*5110*/  I2F R179, R179 ;  /* 0x000000b300b37306 */ /* 0x000fe20000201400 */
[----:B---3--:R-:W-:Y:S01]  /*5120*/  FFMA.FTZ R30, -R0, R125, R30 ;  /* 0x0000007d001e7223 */ /* 0x008fe2000001011e */
[----:B------:R-:W-:-:S02]  /*5130*/  ISETP.GE.AND P2, PT, R111, R144, PT ;  /* 0x000000906f00720c */ /* 0x000fc40003f46270 */
[----:B------:R-:W-:Y:S02]  /*5140*/  FSEL R8, R113, -INF , !P4 ;  /* 0xff80000071087808 */ /* 0x000fe40006000000 */
[----:B------:R-:W-:Y:S02]  /*5150*/  FSEL R11, R11, -INF , !P4 ;  /* 0xff8000000b0b7808 */ /* 0x000fe40006000000 */
[----:B------:R-:W-:Y:S01]  /*5160*/  I2F R181, R181 ;  /* 0x000000b500b57306 */ /* 0x000fe20000201400 */
[----:B-1----:R-:W-:Y:S01]  /*5170*/  FFMA.FTZ R167, -R0, R167, R31 ;  /* 0x000000a700a77223 */ /* 0x002fe2000001011f */
[----:B------:R-:W-:Y:S02]  /*5180*/  FSEL R4, R4, -INF , !P3 ;  /* 0xff80000004047808 */ /* 0x000fe40005800000 */
[----:B------:R-:W-:Y:S02]  /*5190*/  FSEL R9, R9, -INF , !P3 ;  /* 0xff80000009097808 */ /* 0x000fe40005800000 */
[----:B------:R-:W-:-:S02]  /*51a0*/  FSEL R170, R121, -INF , !P2 ;  /* 0xff80000079aa7808 */ /* 0x000fc40005000000 */
[----:B------:R-:W1:Y:S01]  /*51b0*/  MUFU.TANH R33, R33 ;  /* 0x0000002100217308 */ /* 0x000e620000002400 */
[----:B------:R-:W-:Y:S02]  /*51c0*/  FSEL R167, R167, -INF , !P2 ;  /* 0xff800000a7a77808 */ /* 0x000fe40005000000 */
[----:B------:R-:W-:Y:S02]  /*51d0*/  FSEL R164, R30, -INF , !P1 ;  /* 0xff8000001ea47808 */ /* 0x000fe40004800000 */
[-C--:B------:R-:W-:Y:S02]  /*51e0*/  ISETP.GE.AND P4, PT, R129, R144.reuse, PT ;  /* 0x000000908100720c */ /* 0x080fe40003f86270 */
[-C--:B------:R-:W-:Y:S01]  /*51f0*/  ISETP.GE.AND P3, PT, R133, R144.reuse, PT ;  /* 0x000000908500720c */ /* 0x080fe20003f66270 */
[----:B------:R-:W2:Y:S01]  /*5200*/  MUFU.TANH R35, R35 ;  /* 0x0000002300237308 */ /* 0x000ea20000002400 */
[-C--:B------:R-:W-:Y:S02]  /*5210*/  ISETP.GE.AND P2, PT, R139, R144.reuse, PT ;  /* 0x000000908b00720c */ /* 0x080fe40003f46270 */
[----:B------:R-:W-:-:S02]  /*5220*/  ISETP.GE.AND P1, PT, R141, R144, PT ;  /* 0x000000908d00720c */ /* 0x000fc40003f26270 */
[----:B------:R-:W-:-:S03]  /*5230*/  FSEL R169, R21, -INF , !P4 ;  /* 0xff80000015a97808 */ /* 0x000fc60006000000 */
[----:B------:R-:W3:Y:S01]  /*5240*/  MUFU.TANH R27, R52 ;  /* 0x00000034001b7308 */ /* 0x000ee20000002400 */
[----:B-1----:R-:W-:-:S05]  /*5250*/  FFMA.FTZ R33, -R0, R131, R33 ;  /* 0x0000008300217223 */ /* 0x002fca0000010121 */
[----:B------:R-:W-:Y:S02]  /*5260*/  FSEL R168, R33, -INF , !P5 ;  /* 0xff80000021a87808 */ /* 0x000fe40006800000 */
[----:B------:R-:W1:Y:S01]  /*5270*/  MUFU.TANH R37, R37 ;  /* 0x0000002500257308 */ /* 0x000e620000002400 */
[----:B--2---:R-:W-:-:S05]  /*5280*/  FFMA.FTZ R35, -R0, R173, R35 ;  /* 0x000000ad00237223 */ /* 0x004fca0000010123 */
[----:B------:R-:W-:Y:S02]  /*5290*/  FSEL R171, R35, -INF , !P5 ;  /* 0xff80000023ab7808 */ /* 0x000fe40006800000 */
[----:B------:R-:W2:Y:S01]  /*52a0*/  MUFU.TANH R22, R55 ;  /* 0x0000003700167308 */ /* 0x000ea20000002400 */
[----:B---3--:R-:W-:-:S05]  /*52b0*/  FFMA.FTZ R27, -R0, R137, R27 ;  /* 0x00000089001b7223 */ /* 0x008fca000001011b */
[----:B------:R-:W-:Y:S02]  /*52c0*/  FSEL R174, R27, -INF , !P4 ;  /* 0xff8000001bae7808 */ /* 0x000fe40006000000 */
        /* <DEDUP_REMOVED lines=11> */
[----:B------:R-:W-:Y:S01]  /*5380*/  FSEL R140, R28, -INF , !P1 ;  /* 0xff8000001c8c7808 */ /* 0x000fe20004800000 */
[----:B--2---:R-:W-:-:S05]  /*5390*/  FFMA.FTZ R14, -R0, R179, R14 ;  /* 0x000000b3000e7223 */ /* 0x004fca000001010e */
[----:B------:R-:W-:Y:S01]  /*53a0*/  FSEL R141, R14, -INF , !P2 ;  /* 0xff8000000e8d7808 */ /* 0x000fe20005000000 */
[----:B---3--:R-:W-:-:S05]  /*53b0*/  FFMA.FTZ R16, -R0, R181, R16 ;  /* 0x000000b500107223 */ /* 0x008fca0000010110 */
[----:B------:R-:W-:Y:S01]  /*53c0*/  FSEL R165, R16, -INF , !P1 ;  /* 0xff80000010a57808 */ /* 0x000fe20004800000 */
[----:B------:R-:W-:Y:S06]  /*53d0*/  BAR.SYNC.DEFER_BLOCKING 0x0 ;  /* 0x0000000000007b1d */ /* 0x000fec0000010000 */
[----:B------:R-:W-:Y:S05]  /*53e0*/  @!P6 BRA `(.L_x_3661) ;  /* 0x00000b700000e947 */ /* 0x000fea0003800000 */
[----:B------:R-:W-:Y:S05]  /*53f0*/  @!P0 BRA `(.L_x_3662) ;  /* 0x0000039000008947 */ /* 0x000fea0003800000 */
[----:B------:R-:W1:Y:S01]  /*5400*/  I2F.RP R16, R81 ;  /* 0x0000005100107306 */ /* 0x000e620000209400 */
[----:B------:R-:W-:Y:S02]  /*5410*/  IADD3 R23, R6, -0x80, RZ ;  /* 0xffffff8006177810 */ /* 0x000fe40007ffe0ff */
[----:B------:R-:W-:-:S02]  /*5420*/  IABS R21, R7 ;  /* 0x0000000700157213 */ /* 0x000fc40000000000 */
        /* <DEDUP_REMOVED lines=54> */
.L_x_3662:
[----:B------:R-:W-:-:S04]  /*5790*/  LEA R23, -R80, RZ, 0x6 ;  /* 0x000000ff50177211 */ /* 0x000fc800078e31ff */
[----:B------:R-:W-:Y:S02]  /*57a0*/  SHF.R.S32.HI R22, RZ, 0x1f, R23 ;  /* 0x0000001fff167819 */ /* 0x000fe40000011417 */
.L_x_3663:
        /* <DEDUP_REMOVED lines=119> */
.L_x_3665:
[----:B------:R-:W-:Y:S05]  /*5f20*/  BSYNC B0 ;  /* 0x0000000000007941 */ /* 0x000fea0003800000 */
.L_x_3664:
[----:B------:R-:W0:Y:S01]  /*5f30*/  LDGDEPBAR ;  /* 0x00000000000079af */ /* 0x000e220000000000 */
[----:B------:R-:W-:-:S04]  /*5f40*/  IADD3 R146, P1, R23, R146, RZ ;  /* 0x0000009217927210 */ /* 0x000fc80007f3e0ff */
[----:B------:R-:W-:Y:S02]  /*5f50*/  IADD3.X R135, R22, R135, RZ, P1, !PT ;  /* 0x0000008716877210 */ /* 0x000fe40000ffe4ff */
.L_x_3661:
        /* <DEDUP_REMOVED lines=74> */
[----:B------:R-:W1:Y:S01]  /*6400*/  MUFU.EX2 R156, R156 ;  /* 0x0000009c009c7308 */ /* 0x000e620000000800 */
[--C-:B------:R-:W-:Y:S01]  /*6410*/  FFMA.FTZ R3, R4, c[0x0][0x23c], -R173.reuse ;  /* 0x00008f0004037a23 */ /* 0x100fe200000108ad */
[----:B------:R-:W-:Y:S01]  /*6420*/  LDSM.16.MT88.4 R16, [R201+0xe800] ;  /* 0x00e80000c910783b */ /* 0x000fe20000004200 */
[----:B------:R-:W-:-:S02]  /*6430*/  FFMA.FTZ R149, R10, c[0x0][0x23c], -R173 ;  /* 0x00008f000a957a23 */ /* 0x000fc400000108ad */
[--C-:B------:R-:W-:Y:S01]  /*6440*/  FFMA.FTZ R148, R8, c[0x0][0x23c], -R173.reuse ;  /* 0x00008f0008947a23 */ /* 0x100fe200000108ad */
[----:B------:R-:W2:Y:S01]  /*6450*/  LDSM.16.MT88.4 R4, [R200+0x10000] ;  /* 0x01000000c804783b */ /* 0x000ea20000004200 */
[--C-:B------:R-:W-:Y:S01]  /*6460*/  FFMA.FTZ R151, R11, c[0x0][0x23c], -R166.reuse ;  /* 0x00008f000b977a23 */ /* 0x100fe200000108a6 */
[----:B------:R-:W-:Y:S01]  /*6470*/  MUFU.EX2 R155, R155 ;  /* 0x0000009b009b7308 */ /* 0x000fe20000000800 */
[--C-:B------:R-:W-:Y:S01]  /*6480*/  FFMA.FTZ R2, R9, c[0x0][0x23c], -R166.reuse ;  /* 0x00008f0009027a23 */ /* 0x100fe200000108a6 */
[----:B------:R-:W-:Y:S01]  /*6490*/  LDSM.16.MT88.4 R24, [R202+0xe800] ;  /* 0x00e80000ca18783b */ /* 0x000fe20000004200 */
[--C-:B------:R-:W-:Y:S02]  /*64a0*/  FFMA.FTZ R154, R12, c[0x0][0x23c], -R173.reuse ;  /* 0x00008f000c9a7a23 */ /* 0x100fe400000108ad */
[--C-:B------:R-:W-:Y:S01]  /*64b0*/  FFMA.FTZ R152, R15, c[0x0][0x23c], -R166.reuse ;  /* 0x00008f000f987a23 */ /* 0x100fe200000108a6 */
[----:B------:R-:W2:Y:S01]  /*64c0*/  LDSM.16.MT88.4 R8, [R204+0xe800] ;  /* 0x00e80000cc08783b */ /* 0x000ea20000004200 */
[----:B------:R-:W-:Y:S01]  /*64d0*/  FFMA.FTZ R147, R13, c[0x0][0x23c], -R166 ;  /* 0x00008f000d937a23 */ /* 0x000fe200000108a6 */
[----:B------:R-:W3:Y:S01]  /*64e0*/  MUFU.EX2 R150, R150 ;  /* 0x0000009600967308 */ /* 0x000ee20000000800 */
[----:B-1----:R-:W-:Y:S01]  /*64f0*/  F2FP.BF16.PACK_AB R96, R156, R157 ;  /* 0x0000009d9c60723e */ /* 0x002fe200000010ff */
[----:B------:R-:W1:Y:S01]  /*6500*/  LDSM.16.MT88.4 R12, [R200+0xe800] ;  /* 0x00e80000c80c783b */ /* 0x000e620000004200 */
        /* <DEDUP_REMOVED lines=227> */
.L_x_3670:
        /* <DEDUP_REMOVED lines=64> */
.L_x_3667:
[----:B------:R-:W-:Y:S02]  /*7740*/  ISETP.GE.AND P5, PT, R222, c[0x0][0x220], PT ;  /* 0x00008800de007a0c */ /* 0x000fe40003fa6270 */
[CC--:B------:R-:W-:Y:S02]  /*7750*/  LEA R138, P1, R134.reuse, R234.reuse, 0x1 ;  /* 0x000000ea868a7211 */ /* 0x0c0fe400078208ff */
[----:B------:R-:W-:Y:S02]  /*7760*/  ISETP.GE.AND P4, PT, R213, c[0x0][0x220], PT ;  /* 0x00008800d5007a0c */ /* 0x000fe40003f86270 */
[----:B------:R-:W-:Y:S02]  /*7770*/  LEA.HI.X R139, R134, R233, R133, 0x1, P1 ;  /* 0x000000e9868b7211 */ /* 0x000fe400008f0c85 */
[----:B------:R-:W-:Y:S02]  /*7780*/  ISETP.GE.AND P3, PT, R212, c[0x0][0x220], PT ;  /* 0x00008800d4007a0c */ /* 0x000fe40003f66270 */
[----:B------:R-:W-:Y:S03]  /*7790*/  IADD3 R3, P2, R134, R215, RZ ;  /* 0x000000d786037210 */ /* 0x000fe60007f5e0ff */
[----:B------:R-:W-:Y:S01]  /*77a0*/  @P5 STS.128 [R218+0xc000], RZ ;  /* 0x00c000ffda005388 */ /* 0x000fe20000000c00 */
[----:B------:R-:W-:Y:S02]  /*77b0*/  @!P5 LEA R238, P6, R3, R234, 0x1 ;  /* 0x000000ea03eed211 */ /* 0x000fe400078c08ff */
[----:B------:R-:W-:Y:S02]  /*77c0*/  IADD3.X R132, R133, R214, RZ, P2, !PT ;  /* 0x000000d685847210 */ /* 0x000fe400017fe4ff */
[CC--:B------:R-:W-:Y:S01]  /*77d0*/  @!P4 LEA R236, P2, R3.reuse, R234.reuse, 0x1 ;  /* 0x000000ea03ecc211 */ /* 0x0c0fe200078408ff */
[----:B------:R-:W-:Y:S01]  /*77e0*/  @!PT LDS RZ, [RZ] ;  /* 0x00000000fffff984 */ /* 0x000fe20000000800 */
[----:B------:R-:W-:Y:S01]  /*77f0*/  @!PT LDS RZ, [RZ] ;  /* 0x00000000fffff984 */ /* 0x000fe20000000800 */
[----:B------:R-:W-:Y:S01]  /*7800*/  @!PT LDS RZ, [RZ] ;  /* 0x00000000fffff984 */ /* 0x000fe20000000800 */
[----:B------:R1:W-:Y:S01]  /*7810*/  @!P5 LDGSTS.E.BYPASS.LTC128B.128 [R218+0xc000], [R138.64] ;  /* 0x0c0000008adadfae */ /* 0x0003e2000b901d46 */
[CCC-:B------:R-:W-:Y:S02]  /*7820*/  @!P5 LEA.HI.X R239, R3.reuse, R233.reuse, R132.reuse, 0x1, P6 ;  /* 0x000000e903efd211 */ /* 0x1c0fe400030f0c84 */
[C-C-:B------:R-:W-:Y:S02]  /*7830*/  @!P4 LEA.HI.X R237, R3.reuse, R233, R132.reuse, 0x1, P2 ;  /* 0x000000e903edc211 */ /* 0x140fe400010f0c84 */
[C---:B------:R-:W-:Y:S01]  /*7840*/  @!P3 LEA R134, P1, R3.reuse, R234, 0x1 ;  /* 0x000000ea0386b211 */ /* 0x040fe200078208ff */
[----:B------:R-:W-:Y:S01]  /*7850*/  @P4 STS.128 [R218+0xe000], RZ ;  /* 0x00e000ffda004388 */ /* 0x000fe20000000c00 */
[C---:B------:R-:W-:Y:S02]  /*7860*/  IADD3 R133, P6, R3.reuse, R215, RZ ;  /* 0x000000d703857210 */ /* 0x040fe40007fde0ff */
[-C--:B------:R-:W-:Y:S02]  /*7870*/  @!P3 LEA.HI.X R135, R3, R233.reuse, R132, 0x1, P1 ;  /* 0x000000e90387b211 */ /* 0x080fe400008f0c84 */
[----:B------:R-:W-:Y:S01]  /*7880*/  IADD3.X R132, R132, R214, RZ, P6, !PT ;  /* 0x000000d684847210 */ /* 0x000fe200037fe4ff */
[----:B------:R-:W-:Y:S01]  /*7890*/  @!PT LDS RZ, [RZ] ;  /* 0x00000000fffff984 */ /* 0x000fe20000000800 */
[----:B------:R-:W-:Y:S01]  /*78a0*/  @!PT LDS RZ, [RZ] ;  /* 0x00000000fffff984 */ /* 0x000fe20000000800 */
[----:B------:R-:W-:Y:S01]  /*78b0*/  @!PT LDS RZ, [RZ] ;  /* 0x00000000fffff984 */ /* 0x000fe20000000800 */
[----:B------:R1:W-:Y:S01]  /*78c0*/  @!P4 LDGSTS.E.BYPASS.LTC128B.128 [R218+0xe000], [R138.64+0x80] ;  /* 0x0e0000808adacfae */ /* 0x0003e2000b901d46 */
[CC--:B------:R-:W-:Y:S02]  /*78d0*/  @!P5 LEA R244, P6, R133.reuse, R234.reuse, 0x1 ;  /* 0x000000ea85f4d211 */ /* 0x0c0fe400078c08ff */
        /* <DEDUP_REMOVED lines=86> */
[C---:B---3--:R-:W-:Y:S03]  /*7e40*/  HMMA.16816.F32.BF16 R28, R140.reuse, R156, RZ ;  /* 0x0000009c8c1c723c */ /* 0x048fe600000418ff */
[----:B----4-:R-:W-:Y:S05]  /*7e50*/  LDSM.16.M88.4 R132, [R196+0x800] ;  /* 0x00080000c484783b */ /* 0x010fea0000000200 */
[----:B------:R-:W-:Y:S01]  /*7e60*/  HMMA.16816.F32.BF16 R32, R140, R158, RZ ;  /* 0x0000009e8c20723c */ /* 0x000fe200000418ff */
[----:B------:R-:W3:Y:S06]  /*7e70*/  LDSM.16.M88.4 R140, [R203+0x6800] ;  /* 0x00680000cb8c783b */ /* 0x000eec0000000200 */
[----:B------:R-:W4:Y:S01]  /*7e80*/  LDSM.16.M88.4 R156, [R196] ;  /* 0x00000000c49c783b */ /* 0x000f220000000200 */
        /* <DEDUP_REMOVED lines=12> */
[----:B------:R-:W-:Y:S01]  /*7f50*/  LDSM.16.M88.4 R176, [R208+0x2000] ;  /* 0x00200000d0b0783b */ /* 0x000fe20000000200 */
[C---:B--2---:R-:W-:Y:S08]  /*7f60*/  HMMA.16816.F32.BF16 R4, R180.reuse, R184, R4 ;  /* 0x000000b8b404723c */ /* 0x044ff00000041804 */
        /* <DEDUP_REMOVED lines=10> */
[----:B------:R-:W2:Y:S01]  /*8010*/  LDSM.16.M88.4 R180, [R195] ;  /* 0x00000000c3b4783b */ /* 0x000ea20000000200 */
[C---:B----4-:R-:W-:Y:S08]  /*8020*/  HMMA.16816.F32.BF16 R4, R152.reuse, R156, R4 ;  /* 0x0000009c9804723c */ /* 0x050ff00000041804 */
[C---:B------:R-:W-:Y:S01]  /*8030*/  HMMA.16816.F32.BF16 R8, R152.reuse, R158, R8 ;  /* 0x0000009e9808723c */ /* 0x040fe20000041808 */
[----:B------:R-:W-:Y:S07]  /*8040*/  LDSM.16.M88.4 R156, [R192] ;  /* 0x00000000c09c783b */ /* 0x000fee0000000200 */
[C---:B------:R-:W-:Y:S08]  /*8050*/  HMMA.16816.F32.BF16 R12, R152.reuse, R132, R12 ;  /* 0x00000084980c723c */ /* 0x040ff0000004180c */
[C---:B------:R-:W-:Y:S01]  /*8060*/  HMMA.16816.F32.BF16 R16, R152.reuse, R134, R16 ;  /* 0x000000869810723c */ /* 0x040fe20000041810 */
[----:B------:R-:W4:Y:S07]  /*8070*/  LDSM.16.M88.4 R132, [R194] ;  /* 0x00000000c284783b */ /* 0x000f2e0000000200 */
[C---:B-1----:R-:W-:Y:S08]  /*8080*/  HMMA.16816.F32.BF16 R20, R152.reuse, R160, R20 ;  /* 0x000000a09814723c */ /* 0x042ff00000041814 */
        /* <DEDUP_REMOVED lines=22> */
[C---:B----4-:R-:W-:Y:S08]  /*81f0*/  HMMA.16816.F32.BF16 R12, R176.reuse, R132, R12 ;  /* 0x00000084b00c723c */ /* 0x050ff0000004180c */
[C---:B------:R-:W-:Y:S01]  /*8200*/  HMMA.16816.F32.BF16 R16, R176.reuse, R134, R16 ;  /* 0x00000086b010723c */ /* 0x040fe20000041810 */
[----:B------:R-:W4:Y:S07]  /*8210*/  LDSM.16.M88.4 R132, [R196+0x2800] ;  /* 0x00280000c484783b */ /* 0x000f2e0000000200 */
[C---:B-1----:R-:W-:Y:S08]  /*8220*/  HMMA.16816.F32.BF16 R20, R176.reuse, R152, R20 ;  /* 0x00000098b014723c */ /* 0x042ff00000041814 */
        /* <DEDUP_REMOVED lines=24> */
[----:B------:R-:W4:Y:S07]  /*83b0*/  LDSM.16.M88.4 R132, [R190] ;  /* 0x00000000be84783b */ /* 0x000f2e0000000200 */
[C---:B-1----:R-:W-:Y:S08]  /*83c0*/  HMMA.16816.F32.BF16 R20, R168.reuse, R152, R20 ;  /* 0x00000098a814723c */ /* 0x042ff00000041814 */
        /* <DEDUP_REMOVED lines=21> */
[C---:B----4-:R-:W-:Y:S08]  /*8520*/  HMMA.16816.F32.BF16 R12, R160.reuse, R132, R12 ;  /* 0x00000084a00c723c */ /* 0x050ff0000004180c */
[C---:B------:R-:W-:Y:S01]  /*8530*/  HMMA.16816.F32.BF16 R16, R160.reuse, R134, R16 ;  /* 0x00000086a010723c */ /* 0x040fe20000041810 */
[----:B------:R-:W4:Y:S07]  /*8540*/  LDSM.16.M88.4 R132, [R196+0x4800] ;  /* 0x00480000c484783b */ /* 0x000f2e0000000200 */
[C---:B-1----:R-:W-:Y:S08]  /*8550*/  HMMA.16816.F32.BF16 R20, R160.reuse, R152, R20 ;  /* 0x00000098a014723c */ /* 0x042ff00000041814 */
        /* <DEDUP_REMOVED lines=9> */
[C---:B------:R-:W-:Y:S08]  /*85f0*/  HMMA.16816.F32.BF16 R24, R168.reuse, R146, R24 ;  /* 0x00000092a818723c */ /* 0x040ff00000041818 */
[C---:B------:R-:W-:Y:S08]  /*8600*/  HMMA.16816.F32.BF16 R28, R168.reuse, R148, R28 ;  /* 0x00000094a81c723c */ /* 0x040ff0000004181c */
[----:B------:R-:W-:Y:S08]  /*8610*/  HMMA.16816.F32.BF16 R32, R168, R150, R32 ;  /* 0x00000096a820723c */ /* 0x000ff00000041820 */
[C---:B------:R-:W-:Y:S08]  /*8620*/  HMMA.16816.F32.BF16 R4, R176.reuse, R180, R4 ;  /* 0x000000b4b004723c */ /* 0x040ff00000041804 */
[C---:B------:R-:W-:Y:S08]  /*8630*/  HMMA.16816.F32.BF16 R8, R176.reuse, R182, R8 ;  /* 0x000000b6b008723c */ /* 0x040ff00000041808 */
[C---:B----4-:R-:W-:Y:S08]  /*8640*/  HMMA.16816.F32.BF16 R12, R176.reuse, R132, R12 ;  /* 0x00000084b00c723c */ /* 0x050ff0000004180c */
[C---:B------:R-:W-:Y:S01]  /*8650*/  HMMA.16816.F32.BF16 R16, R176.reuse, R134, R16 ;  /* 0x00000086b010723c */ /* 0x040fe20000041810 */
[----:B------:R-:W2:Y:S01]  /*8660*/  LDSM.16.M88.4 R132, [R196+0x5800] ;  /* 0x00580000c484783b */ /* 0x000ea20000000200 */
[----:B------:R-:W-:Y:S04]  /*8670*/  DEPBAR.LE SB0, 0x0 ;  /* 0x000080000000791a */ /* 0x000fe80000000000 */
[----:B------:R-:W-:Y:S02]  /*8680*/  FMUL.FTZ R3, R4, c[0x0][0x2ec] ;  /* 0x0000bb0004037a20 */ /* 0x000fe40000410000 */
[C---:B-1----:R-:W-:Y:S04]  /*8690*/  HMMA.16816.F32.BF16 R20, R176.reuse, R140, R20 ;  /* 0x0000008cb014723c */ /* 0x042fe80000041814 */
[----:B------:R-:W1:Y:S01]  /*86a0*/  MUFU.TANH R3, R3 ;  /* 0x0000000300037308 */ /* 0x000e620000002400 */
        /* <DEDUP_REMOVED lines=9> */
[----:B------:R4:W1:Y:S01]  /*8740*/  MUFU.TANH R161, R233 ;  /* 0x000000e900a17308 */ /* 0x0008620000002400 */
[----:B------:R-:W-:Y:S02]  /*8750*/  FMUL.FTZ R242, R23, c[0x0][0x2ec] ;  /* 0x0000bb0017f27a20 */ /* 0x000fe40000410000 */
[----:B------:R-:W-:Y:S02]  /*8760*/  FMUL.FTZ R243, R9, c[0x0][0x2ec] ;  /* 0x0000bb0009f37a20 */ /* 0x000fe40000410000 */
[----:B-----5:R-:W-:Y:S02]  /*8770*/  FMUL.FTZ R245, R10, c[0x0][0x2ec] ;  /* 0x0000bb000af57a20 */ /* 0x020fe40000410000 */
[----:B------:R-:W-:Y:S01]  /*8780*/  FMUL.FTZ R247, R11, c[0x0][0x2ec] ;  /* 0x0000bb000bf77a20 */ /* 0x000fe20000410000 */
[C---:B--2---:R-:W-:Y:S02]  /*8790*/  HMMA.16816.F32.BF16 R28, R176.reuse, R132, R28 ;  /* 0x00000084b01c723c */ /* 0x044fe4000004181c */
[----:B------:R2:W1:Y:S01]  /*87a0*/  MUFU.TANH R141, R234 ;  /* 0x000000ea008d7308 */ /* 0x0004620000002400 */
[----:B------:R-:W-:Y:S02]  /*87b0*/  FMUL.FTZ R251, R12, c[0x0][0x2ec] ;  /* 0x0000bb000cfb7a20 */ /* 0x000fe40000410000 */
[----:B------:R-:W-:Y:S02]  /*87c0*/  FMUL.FTZ R249, R13, c[0x0][0x2ec] ;  /* 0x0000bb000df97a20 */ /* 0x000fe40000410000 */
[----:B------:R-:W-:Y:S01]  /*87d0*/  FMUL.FTZ R133, R27, c[0x0][0x2ec] ;  /* 0x0000bb001b857a20 */ /* 0x000fe20000410000 */
[----:B------:R-:W-:Y:S04]  /*87e0*/  HMMA.16816.F32.BF16 R32, R176, R134, R32 ;  /* 0x00000086b020723c */ /* 0x000fe80000041820 */
[----:B------:R5:W1:Y:S01]  /*87f0*/  MUFU.TANH R157, R242 ;  /* 0x000000f2009d7308 */ /* 0x000a620000002400 */
[----:B------:R-:W-:Y:S02]  /*8800*/  FMUL.FTZ R238, R15, c[0x0][0x2ec] ;  /* 0x0000bb000fee7a20 */ /* 0x000fe40000410000 */
[----:B------:R-:W-:Y:S02]  /*8810*/  FMUL.FTZ R236, R16, c[0x0][0x2ec] ;  /* 0x0000bb0010ec7a20 */ /* 0x000fe40000410000 */
[----:B----4-:R-:W-:Y:S03]  /*8820*/  FMUL.FTZ R233, R20, c[0x0][0x2ec] ;  /* 0x0000bb0014e97a20 */ /* 0x010fe60000410000 */
[----:B------:R-:W-:Y:S02]  /*8830*/  FMUL.FTZ R136, R17, c[0x0][0x2ec] ;  /* 0x0000bb0011887a20 */ /* 0x000fe40000410000 */
[----:B------:R4:W1:Y:S01]  /*8840*/  MUFU.TANH R158, R233 ;  /* 0x000000e9009e7308 */ /* 0x0008620000002400 */
[----:B------:R-:W-:Y:S02]  /*8850*/  FMUL.FTZ R240, R19, c[0x0][0x2ec] ;  /* 0x0000bb0013f07a20 */ /* 0x000fe40000410000 */
[----:B------:R-:W-:Y:S02]  /*8860*/  FMUL.FTZ R134, R29, c[0x0][0x2ec] ;  /* 0x0000bb001d867a20 */ /* 0x000fe40000410000 */
[----:B--2---:R-:W-:Y:S02]  /*8870*/  FMUL.FTZ R234, R25, c[0x0][0x2ec] ;  /* 0x0000bb0019ea7a20 */ /* 0x004fe40000410000 */
[----:B------:R-:W-:Y:S02]  /*8880*/  FMUL.FTZ R132, R28, c[0x0][0x2ec] ;  /* 0x0000bb001c847a20 */ /* 0x000fe40000410000 */
[----:B------:R-:W-:Y:S01]  /*8890*/  FMUL.FTZ R246, R21, c[0x0][0x2ec] ;  /* 0x0000bb0015f67a20 */ /* 0x000fe20000410000 */
[----:B------:R2:W1:Y:S01]  /*88a0*/  MUFU.TANH R152, R234 ;  /* 0x000000ea00987308 */ /* 0x0004620000002400 */
[----:B------:R-:W-:Y:S02]  /*88b0*/  FMUL.FTZ R135, R34, c[0x0][0x2ec] ;  /* 0x0000bb0022877a20 */ /* 0x000fe40000410000 */
[----:B------:R-:W-:Y:S02]  /*88c0*/  FMUL.FTZ R244, R22, c[0x0][0x2ec] ;  /* 0x0000bb0016f47a20 */ /* 0x000fe40000410000 */
[----:B------:R-:W-:Y:S02]  /*88d0*/  FMUL.FTZ R248, R24, c[0x0][0x2ec] ;  /* 0x0000bb0018f87a20 */ /* 0x000fe40000410000 */
[----:B-----5:R-:W-:Y:S03]  /*88e0*/  FMUL.FTZ R242, R30, c[0x0][0x2ec] ;  /* 0x0000bb001ef27a20 */ /* 0x020fe60000410000 */
[----:B------:R5:W1:Y:S01]  /*88f0*/  MUFU.TANH R149, R134 ;  /* 0x0000008600957308 */ /* 0x000a620000002400 */
[----:B----4-:R-:W-:Y:S09]  /*8900*/  FMUL.FTZ R233, R26, c[0x0][0x2ec] ;  /* 0x0000bb001ae97a20 */ /* 0x010ff20000410000 */
[----:B------:R4:W1:Y:S01]  /*8910*/  MUFU.TANH R153, R133 ;  /* 0x0000008500997308 */ /* 0x0008620000002400 */
[----:B--2---:R-:W-:Y:S09]  /*8920*/  FMUL.FTZ R234, R31, c[0x0][0x2ec] ;  /* 0x0000bb001fea7a20 */ /* 0x004ff20000410000 */
[----:B------:R2:W1:Y:S01]  /*8930*/  MUFU.TANH R150, R132 ;  /* 0x0000008400967308 */ /* 0x0004620000002400 */
[----:B-----5:R-:W-:Y:S09]  /*8940*/  FMUL.FTZ R134, R35, c[0x0][0x2ec] ;  /* 0x0000bb0023867a20 */ /* 0x020ff20000410000 */
[----:B------:R5:W1:Y:S01]  /*8950*/  MUFU.TANH R155, R233 ;  /* 0x000000e9009b7308 */ /* 0x000a620000002400 */
[----:B----4-:R-:W-:Y:S09]  /*8960*/  FMUL.FTZ R133, R32, c[0x0][0x2ec] ;  /* 0x0000bb0020857a20 */ /* 0x010ff20000410000 */
[----:B------:R4:W1:Y:S01]  /*8970*/  MUFU.TANH R145, R234 ;  /* 0x000000ea00917308 */ /* 0x0008620000002400 */
[----:B--2---:R-:W-:Y:S09]  /*8980*/  FMUL.FTZ R132, R33, c[0x0][0x2ec] ;  /* 0x0000bb0021847a20 */ /* 0x004ff20000410000 */
[----:B------:R-:W2:Y:S01]  /*8990*/  MUFU.TANH R237, R237 ;  /* 0x000000ed00ed7308 */ /* 0x000ea20000002400 */
[----:B-----5:R-:W-:Y:S09]  /*89a0*/  MOV R233, R139 ;  /* 0x0000008b00e97202 */ /* 0x020ff20000000f00 */
[----:B------:R-:W1:Y:S01]  /*89b0*/  MUFU.TANH R239, R239 ;  /* 0x000000ef00ef7308 */ /* 0x000e620000002400 */
[----:B----4-:R-:W-:Y:S09]  /*89c0*/  MOV R234, R138 ;  /* 0x0000008a00ea7202 */ /* 0x010ff20000000f00 */
[----:B------:R-:W4:Y:S10]  /*89d0*/  MUFU.TANH R241, R241 ;  /* 0x000000f100f17308 */ /* 0x000f340000002400 */
        /* <DEDUP_REMOVED lines=9> */
[----:B------:R1:W1:Y:S10]  /*8a70*/  MUFU.TANH R156, R246 ;  /* 0x000000f6009c7308 */ /* 0x0002740000002400 */
[----:B------:R1:W1:Y:S10]  /*8a80*/  MUFU.TANH R159, R244 ;  /* 0x000000f4009f7308 */ /* 0x0002740000002400 */
[----:B------:R1:W1:Y:S10]  /*8a90*/  MUFU.TANH R154, R248 ;  /* 0x000000f8009a7308 */ /* 0x0002740000002400 */
[----:B------:R1:W1:Y:S10]  /*8aa0*/  MUFU.TANH R147, R242 ;  /* 0x000000f200937308 */ /* 0x0002740000002400 */
[----:B------:R1:W1:Y:S10]  /*8ab0*/  MUFU.TANH R148, R133 ;  /* 0x0000008500947308 */ /* 0x0002740000002400 */
[----:B------:R1:W1:Y:S10]  /*8ac0*/  MUFU.TANH R146, R132 ;  /* 0x0000008400927308 */ /* 0x0002740000002400 */
[----:B------:R-:W1:Y:S10]  /*8ad0*/  MUFU.TANH R135, R135 ;  /* 0x0000008700877308 */ /* 0x000e740000002400 */
[----:B------:R-:W1:Y:S01]  /*8ae0*/  MUFU.TANH R134, R134 ;  /* 0x0000008600867308 */ /* 0x000e620000002400 */
        /* <DEDUP_REMOVED lines=66> */
.L_x_3669:
        /* <DEDUP_REMOVED lines=89> */
.L_x_3668:
[----:B--234-:R-:W-:Y:S01]  /*94a0*/  IMAD R21, R230, -0x40, R227 ;  /* 0xffffffc0e6157824 */ /* 0x01cfe200078e02e3 */
[----:B------:R-:W-:Y:S04]  /*94b0*/  LDSM.16.MT88.4 R28, [R201+0xc000] ;  /* 0x00c00000c91c783b */ /* 0x000fe80000004200 */
[C---:B------:R-:W-:Y:S02]  /*94c0*/  IADD3 R18, R21.reuse, 0x8, RZ ;  /* 0x0000000815127810 */ /* 0x040fe40007ffe0ff */
[C---:B------:R-:W-:Y:S02]  /*94d0*/  IADD3 R14, R21.reuse, -0x1, RZ ;  /* 0xffffffff150e7810 */ /* 0x040fe40007ffe0ff */
        /* <DEDUP_REMOVED lines=9> */
[C---:B------:R-:W-:Y:S02]  /*9570*/  @!P1 IADD3 R14, -R21.reuse, 0x1, RZ ;  /* 0x00000001150e9810 */ /* 0x040fe40007ffe1ff */
[----:B------:R-:W-:Y:S02]  /*9580*/  ISETP.GE.AND P2, PT, R16, RZ, PT ;  /* 0x000000ff1000720c */ /* 0x000fe40003f46270 */
[----:B------:R-:W-:Y:S01]  /*9590*/  ISETP.GE.AND P1, PT, R10, RZ, PT ;  /* 0x000000ff0a00720c */ /* 0x000fe20003f26270 */
[----:B------:R-:W-:Y:S01]  /*95a0*/  I2F R18, R18 ;  /* 0x0000001200127306 */ /* 0x000fe20000201400 */
[C---:B------:R-:W-:Y:S02]  /*95b0*/  IADD3 R17, R21.reuse, -0x18, RZ ;  /* 0xffffffe815117810 */ /* 0x040fe40007ffe0ff */
[----:B------:R-:W-:Y:S02]  /*95c0*/  IABS R20, R21 ;  /* 0x0000001500147213 */ /* 0x000fe40000000000 */
[C---:B------:R-:W-:Y:S02]  /*95d0*/  IADD3 R15, R21.reuse, -0x19, RZ ;  /* 0xffffffe7150f7810 */ /* 0x040fe40007ffe0ff */
[C---:B------:R-:W-:Y:S02]  /*95e0*/  IADD3 R13, R21.reuse, -0x20, RZ ;  /* 0xffffffe0150d7810 */ /* 0x040fe40007ffe0ff */
        /* <DEDUP_REMOVED lines=22> */
[----:B------:R-:W-:Y:S02]  /*9750*/  @!P2 IADD3 R139, -R21, 0x11, RZ ;  /* 0x00000011158ba810 */ /* 0x000fe40007ffe1ff */
[----:B------:R-:W-:Y:S02]  /*9760*/  ISETP.GE.AND P2, PT, R15, RZ, PT ;  /* 0x000000ff0f00720c */ /* 0x000fe40003f46270 */
[----:B------:R-:W-:Y:S01]  /*9770*/  @!P1 IADD3 R17, -R21, 0x18, RZ ;  /* 0x0000001815119810 */ /* 0x000fe20007ffe1ff */
[----:B------:R-:W-:Y:S01]  /*9780*/  I2F R143, R143 ;  /* 0x0000008f008f7306 */ /* 0x000fe20000201400 */
[----:B------:R-:W-:Y:S02]  /*9790*/  ISETP.GE.AND P1, PT, R13, RZ, PT ;  /* 0x000000ff0d00720c */ /* 0x000fe40003f26270 */
[C---:B------:R-:W-:Y:S02]  /*97a0*/  @!P3 IADD3 R12, -R21.reuse, 0x31, RZ ;  /* 0x00000031150cb810 */ /* 0x040fe40007ffe1ff */
[C---:B------:R-:W-:Y:S02]  /*97b0*/  @!P5 IADD3 R7, -R21.reuse, 0x29, RZ ;  /* 0x000000291507d810 */ /* 0x040fe40007ffe1ff */
[C---:B------:R-:W-:Y:S03]  /*97c0*/  @!P4 IADD3 R5, -R21.reuse, 0x30, RZ ;  /* 0x000000301505c810 */ /* 0x040fe60007ffe1ff */
[----:B------:R-:W-:Y:S01]  /*97d0*/  @!P2 IADD3 R15, -R21, 0x19, RZ ;  /* 0x00000019150fa810 */ /* 0x000fe20007ffe1ff */
[----:B------:R-:W-:Y:S01]  /*97e0*/  I2F R8, R8 ;  /* 0x0000000800087306 */ /* 0x000fe20000201400 */
[----:B------:R-:W-:Y:S02]  /*97f0*/  ISETP.GE.AND P2, PT, R11, RZ, PT ;  /* 0x000000ff0b00720c */ /* 0x000fe40003f46270 */
[----:B------:R-:W-:Y:S02]  /*9800*/  @!P1 IADD3 R13, -R21, 0x20, RZ ;  /* 0x00000020150d9810 */ /* 0x000fe40007ffe1ff */
[----:B------:R-:W-:Y:S05]  /*9810*/  ISETP.GE.AND P1, PT, R9, RZ, PT ;  /* 0x000000ff0900720c */ /* 0x000fea0003f26270 */
[----:B------:R-:W-:Y:S04]  /*9820*/  I2F R139, R139 ;  /* 0x0000008b008b7306 */ /* 0x000fe80000201400 */
[----:B------:R-:W-:Y:S02]  /*9830*/  @!P2 IADD3 R11, -R21, 0x21, RZ ;  /* 0x00000021150ba810 */ /* 0x000fe40007ffe1ff */
[----:B------:R-:W-:Y:S02]  /*9840*/  ISETP.GE.AND P2, PT, R19, RZ, PT ;  /* 0x000000ff1300720c */ /* 0x000fe40003f46270 */
[C---:B------:R-:W-:Y:S02]  /*9850*/  @!P1 IADD3 R9, -R21.reuse, 0x28, RZ ;  /* 0x0000002815099810 */ /* 0x040fe40007ffe1ff */
[----:B------:R-:W-:Y:S01]  /*9860*/  I2F R17, R17 ;  /* 0x0000001100117306 */ /* 0x000fe20000201400 */
[----:B------:R-:W-:Y:S08]  /*9870*/  ISETP.GE.AND P1, PT, R4, RZ, PT ;  /* 0x000000ff0400720c */ /* 0x000ff00003f26270 */
[C---:B------:R-:W-:Y:S01]  /*9880*/  @!P2 IADD3 R19, -R21.reuse, 0x38, RZ ;  /* 0x000000381513a810 */ /* 0x040fe20007ffe1ff */
[----:B------:R-:W-:Y:S04]  /*9890*/  I2F R15, R15 ;  /* 0x0000000f000f7306 */ /* 0x000fe80000201400 */
[----:B------:R-:W-:Y:S06]  /*98a0*/  @!P1 IADD3 R4, -R21, 0x39, RZ ;  /* 0x0000003915049810 */ /* 0x000fec0007ffe1ff */
[----:B------:R-:W-:Y:S10]  /*98b0*/  I2F R13, R13 ;  /* 0x0000000d000d7306 */ /* 0x000ff40000201400 */
[----:B------:R-:W-:Y:S10]  /*98c0*/  I2F R11, R11 ;  /* 0x0000000b000b7306 */ /* 0x000ff40000201400 */
[----:B------:R-:W-:Y:S10]  /*98d0*/  I2F R9, R9 ;  /* 0x0000000900097306 */ /* 0x000ff40000201400 */
[----:B------:R-:W-:Y:S10]  /*98e0*/  I2F R7, R7 ;  /* 0x0000000700077306 */ /* 0x000ff40000201400 */
[----:B------:R-:W-:Y:S10]  /*98f0*/  I2F R5, R5 ;  /* 0x0000000500057306 */ /* 0x000ff40000201400 */
[----:B------:R-:W2:Y:S02]  /*9900*/  I2F R19, R19 ;  /* 0x0000001300137306 */ /* 0x000ea40000201400 */
[C---:B-12---:R-:W-:Y:S02]  /*9910*/  FFMA.FTZ R148, -R0.reuse, R19, R148 ;  /* 0x0000001300947223 */ /* 0x046fe40000010194 */
[C---:B------:R-:W-:Y:S02]  /*9920*/  FFMA.FTZ R6, -R0.reuse, R20, R3 ;  /* 0x0000001400067223 */ /* 0x040fe40000010103 */
[C---:B------:R-:W-:Y:S04]  /*9930*/  FFMA.FTZ R235, -R0.reuse, R14, R235 ;  /* 0x0000000e00eb7223 */ /* 0x040fe800000101eb */
[----:B------:R-:W1:Y:S01]  /*9940*/  I2F R3, R12 ;  /* 0x0000000c00037306 */ /* 0x000e620000201400 */
[----:B------:R-:W-:Y:S01]  /*9950*/  FFMA.FTZ R237, -R0, R18, R237 ;  /* 0x0000001200ed7223 */ /* 0x000fe200000101ed */
[----:B------:R-:W-:Y:S01]  /*9960*/  FMNMX.FTZ R18, R6, R2, !PT ;  /* 0x0000000206127209 */ /* 0x000fe20007810000 */
[C---:B------:R-:W-:Y:S02]  /*9970*/  FFMA.FTZ R241, -R0.reuse, R10, R241 ;  /* 0x0000000a00f17223 */ /* 0x040fe400000101f1 */
[C---:B------:R-:W-:Y:S01]  /*9980*/  FFMA.FTZ R239, -R0.reuse, R16, R239 ;  /* 0x0000001000ef7223 */ /* 0x040fe200000101ef */
[----:B------:R-:W-:Y:S01]  /*9990*/  FMNMX.FTZ R16, R235, R18, !PT ;  /* 0x00000012eb107209 */ /* 0x000fe20007810000 */
[C---:B------:R-:W-:Y:S02]  /*99a0*/  FFMA.FTZ R243, -R0.reuse, R143, R243 ;  /* 0x0000008f00f37223 */ /* 0x040fe400000101f3 */
[C---:B------:R-:W-:Y:S01]  /*99b0*/  FFMA.FTZ R247, -R0.reuse, R14, R247 ;  /* 0x0000000e00f77223 */ /* 0x040fe200000101f7 */
[----:B------:R-:W-:Y:S01]  /*99c0*/  FMNMX.FTZ R16, R241, R16, !PT ;  /* 0x00000010f1107209 */ /* 0x000fe20007810000 */
[C---:B------:R-:W-:Y:S01]  /*99d0*/  FFMA.FTZ R142, -R0.reuse, R8, R251 ;  /* 0x00000008008e7223 */ /* 0x040fe200000101fb */
[----:B------:R-:W-:Y:S01]  /*99e0*/  FMNMX.FTZ R14, R237, R137, !PT ;  /* 0x00000089ed0e7209 */ /* 0x000fe20007810000 */
[C---:B------:R-:W-:Y:S01]  /*99f0*/  FFMA.FTZ R245, -R0.reuse, R20, R245 ;  /* 0x0000001400f57223 */ /* 0x040fe200000101f5 */
[----:B------:R-:W-:Y:S01]  /*9a00*/  FMNMX.FTZ R21, R243, R16, !PT ;  /* 0x00000010f3157209 */ /* 0x000fe20007810000 */
[C---:B------:R-:W-:Y:S01]  /*9a10*/  FFMA.FTZ R140, -R0.reuse, R139, R249 ;  /* 0x0000008b008c7223 */ /* 0x040fe200000101f9 */
[----:B------:R-:W-:Y:S01]  /*9a20*/  FMNMX.FTZ R14, R239, R14, !PT ;  /* 0x0000000eef0e7209 */ /* 0x000fe20007810000 */
[----:B------:R-:W-:Y:S01]  /*9a30*/  FFMA.FTZ R138, -R0, R17, R236 ;  /* 0x00000011008a7223 */ /* 0x000fe200000101ec */
        /* <DEDUP_REMOVED lines=15> */
[----:B------:R2:W3:Y:S01]  /*9b30*/  I2F R21, R4 ;  /* 0x0000000400157306 */ /* 0x0004e20000201400 */
        /* <DEDUP_REMOVED lines=14> */
[C---:B-1----:R-:W-:Y:S01]  /*9c20*/  FFMA.FTZ R149, -R0.reuse, R3, R149 ;  /* 0x0000000300957223 */ /* 0x042fe20000010195 */
[----:B------:R-:W-:Y:S01]  /*9c30*/  FMNMX.FTZ R14, R157, R14, !PT ;  /* 0x0000000e9d0e7209 */ /* 0x000fe20007810000 */
[C---:B------:R-:W-:Y:S02]  /*9c40*/  FFMA.FTZ R147, -R0.reuse, R9, R147 ;  /* 0x0000000900937223 */ /* 0x040fe40000010193 */
[C---:B------:R-:W-:Y:S01]  /*9c50*/  FFMA.FTZ R145, -R0.reuse, R7, R145 ;  /* 0x0000000700917223 */ /* 0x040fe20000010191 */
[----:B------:R-:W-:Y:S01]  /*9c60*/  FMNMX.FTZ R14, R155, R14, !PT ;  /* 0x0000000e9b0e7209 */ /* 0x000fe20007810000 */
[C---:B------:R-:W-:Y:S02]  /*9c70*/  FFMA.FTZ R135, -R0.reuse, R5, R135 ;  /* 0x0000000500877223 */ /* 0x040fe40000010187 */
[----:B------:R-:W-:Y:S01]  /*9c80*/  FFMA.FTZ R134, -R0, R3, R134 ;  /* 0x0000000300867223 */ /* 0x000fe20000010186 */
[----:B--2---:R-:W-:Y:S01]  /*9c90*/  FMNMX.FTZ R4, R150, R23, !PT ;  /* 0x0000001796047209 */ /* 0x004fe20007810000 */
[----:B---3--:R-:W-:Y:S01]  /*9ca0*/  FFMA.FTZ R146, -R0, R21, R146 ;  /* 0x0000001500927223 */ /* 0x008fe20000010192 */
        /* <DEDUP_REMOVED lines=10> */
[----:B------:R-:W1:Y:S08]  /*9d50*/  SHFL.BFLY PT, R9, R8, 0x2, 0x1f ;  /* 0x0c401f0008097f89 */ /* 0x000e7000000e0000 */
[----:B------:R-:W2:Y:S01]  /*9d60*/  SHFL.BFLY PT, R4, R7, 0x2, 0x1f ;  /* 0x0c401f0007047f89 */ /* 0x000ea200000e0000 */
        /* <DEDUP_REMOVED lines=12> */
[C---:B------:R-:W-:Y:S02]  /*9e30*/  FMUL.FTZ R144, R132.reuse, c[0x0][0x23c] ;  /* 0x00008f0084907a20 */ /* 0x040fe40000410000 */
[----:B------:R-:W-:Y:S02]  /*9e40*/  FADD.FTZ R2, -R132, R137 ;  /* 0x0000008984027221 */ /* 0x000fe40000010100 */
[--C-:B------:R-:W-:Y:S01]  /*9e50*/  FFMA.FTZ R175, R6, c[0x0][0x23c], -R151.reuse ;  /* 0x00008f0006af7a23 */ /* 0x100fe20000010897 */
[----:B------:R-:W-:Y:S01]  /*9e60*/  FSEL R144, R144, RZ, P1 ;  /* 0x000000ff90907208 */ /* 0x000fe20000800000 */
[--C-:B------:R-:W-:Y:S01]  /*9e70*/  FFMA.FTZ R174, R235, c[0x0][0x23c], -R151.reuse ;  /* 0x00008f00ebae7a23 */ /* 0x100fe20000010897 */
[----:B------:R-:W1:Y:S01]  /*9e80*/  MUFU.EX2 R3, R3 ;  /* 0x0000000300037308 */ /* 0x000e620000000800 */
[--C-:B------:R-:W-:Y:S01]  /*9e90*/  FFMA.FTZ R173, R241, c[0x0][0x23c], -R151.reuse ;  /* 0x00008f00f1ad7a23 */ /* 0x100fe20000010897 */
[----:B------:R-:W-:Y:S01]  /*9ea0*/  ISETP.GT.AND P1, PT, R230, RZ, PT ;  /* 0x000000ffe600720c */ /* 0x000fe20003f24270 */
[--C-:B------:R-:W-:Y:S02]  /*9eb0*/  FFMA.FTZ R172, R243, c[0x0][0x23c], -R151.reuse ;  /* 0x00008f00f3ac7a23 */ /* 0x100fe40000010897 */
[--C-:B------:R-:W-:Y:S02]  /*9ec0*/  FFMA.FTZ R171, R237, c[0x0][0x23c], -R144.reuse ;  /* 0x00008f00edab7a23 */ /* 0x100fe40000010890 */
[--C-:B------:R-:W-:Y:S02]  /*9ed0*/  FFMA.FTZ R170, R239, c[0x0][0x23c], -R144.reuse ;  /* 0x00008f00efaa7a23 */ /* 0x100fe40000010890 */
[--C-:B------:R-:W-:Y:S01]  /*9ee0*/  FFMA.FTZ R169, R245, c[0x0][0x23c], -R144.reuse ;  /* 0x00008f00f5a97a23 */ /* 0x100fe20000010890 */
[----:B------:R-:W-:Y:S01]  /*9ef0*/  MUFU.EX2 R175, R175 ;  /* 0x000000af00af7308 */ /* 0x000fe20000000800 */
[--C-:B------:R-:W-:Y:S02]  /*9f00*/  FFMA.FTZ R168, R247, c[0x0][0x23c], -R144.reuse ;  /* 0x00008f00f7a87a23 */ /* 0x100fe40000010890 */
[----:B------:R-:W-:Y:S02]  /*9f10*/  FMUL.FTZ R4, R2, c[0x0][0x23c] ;  /* 0x00008f0002047a20 */ /* 0x000fe40000410000 */
[--C-:B------:R-:W-:Y:S02]  /*9f20*/  FFMA.FTZ R176, R142, c[0x0][0x23c], -R151.reuse ;  /* 0x00008f008eb07a23 */ /* 0x100fe40000010897 */
[--C-:B------:R-:W-:Y:S02]  /*9f30*/  FFMA.FTZ R177, R140, c[0x0][0x23c], -R151.reuse ;  /* 0x00008f008cb17a23 */ /* 0x100fe40000010897 */
[--C-:B------:R-:W-:Y:S01]  /*9f40*/  FFMA.FTZ R178, R138, c[0x0][0x23c], -R151.reuse ;  /* 0x00008f008ab27a23 */ /* 0x100fe20000010897 */
[----:B------:R2:W3:Y:S01]  /*9f50*/  MUFU.EX2 R2, R4 ;  /* 0x0000000400027308 */ /* 0x0004e20000000800 */
[--C-:B------:R-:W-:Y:S02]  /*9f60*/  FFMA.FTZ R179, R136, c[0x0][0x23c], -R151.reuse ;  /* 0x00008f0088b37a23 */ /* 0x100fe40000010897 */
[--C-:B------:R-:W-:Y:S02]  /*9f70*/  FFMA.FTZ R180, R161, c[0x0][0x23c], -R144.reuse ;  /* 0x00008f00a1b47a23 */ /* 0x100fe40000010890 */
[C---:B-1----:R-:W-:Y:S01]  /*9f80*/  FMUL.FTZ R5, R3.reuse, R129 ;  /* 0x0000008103057220 */ /* 0x042fe20000410000 */
[----:B------:R-:W-:Y:S01]  /*9f90*/  LDSM.16.MT88.4 R160, [R200+0xf800] ;  /* 0x00f80000c8a0783b */ /* 0x000fe20000004200 */
        /* <DEDUP_REMOVED lines=9> */
[----:B------:R-:W-:Y:S02]  /*a030*/  FMUL.FTZ R33, R3, R101 ;  /* 0x0000006503217220 */ /* 0x000fe40000410000 */
[--C-:B------:R-:W-:Y:S02]  /*a040*/  FFMA.FTZ R181, R143, c[0x0][0x23c], -R144.reuse ;  /* 0x00008f008fb57a23 */ /* 0x100fe40000010890 */
[----:B--2---:R-:W-:Y:S02]  /*a050*/  FMUL.FTZ R4, R3, R128 ;  /* 0x0000008003047220 */ /* 0x004fe40000410000 */
[C---:B---3--:R-:W-:Y:S02]  /*a060*/  FMUL.FTZ R6, R2.reuse, R130 ;  /* 0x0000008202067220 */ /* 0x048fe40000410000 */
[C---:B------:R-:W-:Y:S01]  /*a070*/  FMUL.FTZ R7, R2.reuse, R131 ;  /* 0x0000008302077220 */ /* 0x040fe20000410000 */
[----:B------:R-:W2:Y:S01]  /*a080*/  MUFU.EX2 R172, R172 ;  /* 0x000000ac00ac7308 */ /* 0x000ea20000000800 */
[C---:B------:R-:W-:Y:S02]  /*a090*/  FMUL.FTZ R10, R2.reuse, R126 ;  /* 0x0000007e020a7220 */ /* 0x040fe40000410000 */
[----:B------:R-:W-:Y:S01]  /*a0a0*/  FMUL.FTZ R11, R2, R127 ;  /* 0x0000007f020b7220 */ /* 0x000fe20000410000 */
[----:B-1----:R-:W-:Y:S01]  /*a0b0*/  F2FP.BF16.PACK_AB R128, R174, R175 ;  /* 0x000000afae80723e */ /* 0x002fe200000010ff */
[C---:B------:R-:W-:Y:S01]  /*a0c0*/  FMUL.FTZ R18, R2.reuse, R118 ;  /* 0x0000007602127220 */ /* 0x040fe20000410000 */
[----:B------:R-:W-:Y:S01]  /*a0d0*/  LDSM.16.MT88.4 R124, [R204+0xe800] ;  /* 0x00e80000cc7c783b */ /* 0x000fe20000004200 */
[C---:B------:R-:W-:Y:S02]  /*a0e0*/  FMUL.FTZ R19, R2.reuse, R119 ;  /* 0x0000007702137220 */ /* 0x040fe40000410000 */
[C---:B------:R-:W-:Y:S01]  /*a0f0*/  FMUL.FTZ R26, R2.reuse, R110 ;  /* 0x0000006e021a7220 */ /* 0x040fe20000410000 */
[----:B------:R-:W-:Y:S01]  /*a100*/  MUFU.EX2 R171, R171 ;  /* 0x000000ab00ab7308 */ /* 0x000fe20000000800 */
[C---:B------:R-:W-:Y:S02]  /*a110*/  FMUL.FTZ R27, R2.reuse, R111 ;  /* 0x0000006f021b7220 */ /* 0x040fe40000410000 */
[C---:B------:R-:W-:Y:S01]  /*a120*/  FMUL.FTZ R34, R2.reuse, R102 ;  /* 0x0000006602227220 */ /* 0x040fe20000410000 */
[----:B------:R-:W-:Y:S01]  /*a130*/  LDSM.16.MT88.4 R108, [R200+0xe000] ;  /* 0x00e00000c86c783b */ /* 0x000fe20000004200 */
[----:B------:R-:W-:Y:S02]  /*a140*/  FMUL.FTZ R35, R2, R103 ;  /* 0x0000006702237220 */ /* 0x000fe40000410000 */
[--C-:B------:R-:W-:Y:S02]  /*a150*/  FFMA.FTZ R182, R141, c[0x0][0x23c], -R144.reuse ;  /* 0x00008f008db67a23 */ /* 0x100fe40000010890 */
[--C-:B------:R-:W-:Y:S01]  /*a160*/  FFMA.FTZ R183, R139, c[0x0][0x23c], -R144.reuse ;  /* 0x00008f008bb77a23 */ /* 0x100fe20000010890 */
[----:B------:R-:W1:Y:S01]  /*a170*/  MUFU.EX2 R170, R170 ;  /* 0x000000aa00aa7308 */ /* 0x000e620000000800 */
[--C-:B------:R-:W-:Y:S01]  /*a180*/  FFMA.FTZ R184, R158, c[0x0][0x23c], -R151.reuse ;  /* 0x00008f009eb87a23 */ /* 0x100fe20000010897 */
[----:B------:R-:W-:Y:S01]  /*a190*/  LDSM.16.MT88.4 R100, [R201+0xe000] ;  /* 0x00e00000c964783b */ /* 0x000fe20000004200 */
[--C-:B------:R-:W-:Y:S01]  /*a1a0*/  FFMA.FTZ R185, R156, c[0x0][0x23c], -R151.reuse ;  /* 0x00008f009cb97a23 */ /* 0x100fe20000010897 */
[----:B--2---:R-:W-:Y:S01]  /*a1b0*/  F2FP.BF16.PACK_AB R130, R172, R173 ;  /* 0x000000adac82723e */ /* 0x004fe200000010ff */
[--C-:B------:R-:W-:Y:S02]  /*a1c0*/  FFMA.FTZ R186, R154, c[0x0][0x23c], -R151.reuse ;  /* 0x00008f009aba7a23 */ /* 0x100fe40000010897 */
[--C-:B------:R-:W-:Y:S02]  /*a1d0*/  FFMA.FTZ R187, R152, c[0x0][0x23c], -R151.reuse ;  /* 0x00008f0098bb7a23 */ /* 0x100fe40000010897 */
[--C-:B------:R-:W-:Y:S01]  /*a1e0*/  FFMA.FTZ R235, R159, c[0x0][0x23c], -R144.reuse ;  /* 0x00008f009feb7a23 */ /* 0x100fe20000010890 */
[----:B------:R-:W-:Y:S01]  /*a1f0*/  MUFU.EX2 R169, R169 ;  /* 0x000000a900a97308 */ /* 0x000fe20000000800 */
[----:B------:R-:W-:Y:S01]  /*a200*/  LDSM.16.MT88.4 R116, [R202+0xc800] ;  /* 0x00c80000ca74783b */ /* 0x000fe20000004200 */
[--C-:B------:R-:W-:Y:S02]  /*a210*/  FFMA.FTZ R236, R157, c[0x0][0x23c], -R144.reuse ;  /* 0x00008f009dec7a23 */ /* 0x100fe40000010890 */
[--C-:B------:R-:W-:Y:S02]  /*a220*/  FFMA.FTZ R237, R155, c[0x0][0x23c], -R144.reuse ;  /* 0x00008f009bed7a23 */ /* 0x100fe40000010890 */
[--C-:B------:R-:W-:Y:S02]  /*a230*/  FFMA.FTZ R238, R153, c[0x0][0x23c], -R144.reuse ;  /* 0x00008f0099ee7a23 */ /* 0x100fe40000010890 */
[--C-:B------:R-:W-:Y:S01]  /*a240*/  FFMA.FTZ R239, R150, c[0x0][0x23c], -R151.reuse ;  /* 0x00008f0096ef7a23 */ /* 0x100fe20000010897 */
        /* <DEDUP_REMOVED lines=8> */
[----:B------:R-:W-:Y:S01]  /*a2d0*/  FFMA.FTZ R151, R146, c[0x0][0x23c], -R151 ;  /* 0x00008f0092977a23 */ /* 0x000fe20000010897 */
[----:B------:R-:W-:Y:S01]  /*a2e0*/  MUFU.EX2 R176, R176 ;  /* 0x000000b000b07308 */ /* 0x000fe20000000800 */
[C---:B------:R-:W-:Y:S02]  /*a2f0*/  FMUL.FTZ R36, R3.reuse, R36 ;  /* 0x0000002403247220 */ /* 0x040fe40000410000 */
[C---:B------:R-:W-:Y:S01]  /*a300*/  FMUL.FTZ R37, R3.reuse, R37 ;  /* 0x0000002503257220 */ /* 0x040fe20000410000 */
[----:B------:R-:W-:Y:S01]  /*a310*/  LDSM.16.MT88.4 R152, [R202+0xf800] ;  /* 0x00f80000ca98783b */ /* 0x000fe20000004200 */
[C---:B------:R-:W-:Y:S02]  /*a320*/  FMUL.FTZ R38, R2.reuse, R38 ;  /* 0x0000002602267220 */ /* 0x040fe40000410000 */
[----:B------:R-:W-:Y:S02]  /*a330*/  FMUL.FTZ R39, R2, R39 ;  /* 0x0000002702277220 */ /* 0x000fe40000410000 */
[C---:B------:R-:W-:Y:S01]  /*a340*/  FMUL.FTZ R40, R3.reuse, R40 ;  /* 0x0000002803287220 */ /* 0x040fe20000410000 */
[----:B------:R1:W-:Y:S01]  /*a350*/  MUFU.EX2 R242, R151 ;  /* 0x0000009700f27308 */ /* 0x0003e20000000800 */
[C---:B------:R-:W-:Y:S01]  /*a360*/  FMUL.FTZ R41, R3.reuse, R41 ;  /* 0x0000002903297220 */ /* 0x040fe20000410000 */
[----:B------:R-:W-:Y:S01]  /*a370*/  LDSM.16.MT88.4 R156, [R201+0xf800] ;  /* 0x00f80000c99c783b */ /* 0x000fe20000004200 */
[----:B--2---:R-:W-:Y:S01]  /*a380*/  F2FP.BF16.PACK_AB R131, R168, R169 ;  /* 0x000000a9a883723e */ /* 0x004fe200000010ff */
[C---:B------:R-:W-:Y:S02]  /*a390*/  FMUL.FTZ R42, R2.reuse, R42 ;  /* 0x0000002a022a7220 */ /* 0x040fe40000410000 */
[C---:B------:R-:W-:Y:S02]  /*a3a0*/  FMUL.FTZ R43, R2.reuse, R43 ;  /* 0x0000002b022b7220 */ /* 0x040fe40000410000 */
[C---:B------:R-:W-:Y:S02]  /*a3b0*/  FMUL.FTZ R44, R3.reuse, R44 ;  /* 0x0000002c032c7220 */ /* 0x040fe40000410000 */
[C---:B------:R-:W-:Y:S01]  /*a3c0*/  HMMA.16816.F32.BF16 R4, R128.reuse, R12, R4 ;  /* 0x0000000c8004723c */ /* 0x040fe20000041804 */
[----:B------:R-:W2:Y:S04]  /*a3d0*/  MUFU.EX2 R177, R177 ;  /* 0x000000b100b17308 */ /* 0x000ea80000000800 */
[C---:B------:R-:W-:Y:S02]  /*a3e0*/  FMUL.FTZ R45, R3.reuse, R45 ;  /* 0x0000002d032d7220 */ /* 0x040fe40000410000 */
[C---:B------:R-:W-:Y:S01]  /*a3f0*/  FMUL.FTZ R12, R3.reuse, R120 ;  /* 0x00000078030c7220 */ /* 0x040fe20000410000 */
[C---:B------:R-:W-:Y:S03]  /*a400*/  HMMA.16816.F32.BF16 R8, R128.reuse, R14, R8 ;  /* 0x0000000e8008723c */ /* 0x040fe60000041808 */
[----:B------:R-:W-:Y:S01]  /*a410*/  MUFU.EX2 R178, R178 ;  /* 0x000000b200b27308 */ /* 0x000fe20000000800 */
[C---:B------:R-:W-:Y:S01]  /*a420*/  FMUL.FTZ R13, R3.reuse, R121 ;  /* 0x00000079030d7220 */ /* 0x040fe20000410000 */
[----:B-1----:R-:W-:Y:S02]  /*a430*/  LDSM.16.MT88.4 R148, [R204+0xf800] ;  /* 0x00f80000cc94783b */ /* 0x002fe40000004200 */
[C---:B------:R-:W-:Y:S02]  /*a440*/  FMUL.FTZ R14, R2.reuse, R122 ;  /* 0x0000007a020e7220 */ /* 0x040fe40000410000 */
[C---:B------:R-:W-:Y:S03]  /*a450*/  FMUL.FTZ R15, R2.reuse, R123 ;  /* 0x0000007b020f7220 */ /* 0x040fe60000410000 */
[C---:B------:R-:W-:Y:S01]  /*a460*/  FMUL.FTZ R46, R2.reuse, R46 ;  /* 0x0000002e022e7220 */ /* 0x040fe20000410000 */
[----:B------:R-:W-:Y:S01]  /*a470*/  MUFU.EX2 R179, R179 ;  /* 0x000000b300b37308 */ /* 0x000fe20000000800 */
[----:B------:R-:W1:Y:S01]  /*a480*/  LDSM.16.MT88.4 R120, [R200+0xc000] ;  /* 0x00c00000c878783b */ /* 0x000e620000004200 */
[C---:B------:R-:W-:Y:S01]  /*a490*/  FMUL.FTZ R47, R2.reuse, R47 ;  /* 0x0000002f022f7220 */ /* 0x040fe20000410000 */
[C---:B------:R-:W-:Y:S03]  /*a4a0*/  HMMA.16816.F32.BF16 R12, R128.reuse, R20, R12 ;  /* 0x00000014800c723c */ /* 0x040fe6000004180c */
[C---:B------:R-:W-:Y:S02]  /*a4b0*/  FMUL.FTZ R48, R3.reuse, R48 ;  /* 0x0000003003307220 */ /* 0x040fe40000410000 */
[C---:B------:R-:W-:Y:S02]  /*a4c0*/  FMUL.FTZ R49, R3.reuse, R49 ;  /* 0x0000003103317220 */ /* 0x040fe40000410000 */
[C---:B------:R-:W-:Y:S01]  /*a4d0*/  FMUL.FTZ R20, R3.reuse, R112 ;  /* 0x0000007003147220 */ /* 0x040fe20000410000 */
[C---:B------:R-:W-:Y:S01]  /*a4e0*/  HMMA.16816.F32.BF16 R16, R128.reuse, R22, R16 ;  /* 0x000000168010723c */ /* 0x040fe20000041810 */
[----:B------:R-:W-:Y:S03]  /*a4f0*/  MUFU.EX2 R180, R180 ;  /* 0x000000b400b47308 */ /* 0x000fe60000000800 */
[C---:B------:R-:W-:Y:S02]  /*a500*/  FMUL.FTZ R21, R3.reuse, R113 ;  /* 0x0000007103157220 */ /* 0x040fe40000410000 */
[C---:B------:R-:W-:Y:S02]  /*a510*/  FMUL.FTZ R50, R2.reuse, R50 ;  /* 0x0000003202327220 */ /* 0x040fe40000410000 */
[C---:B------:R-:W-:Y:S03]  /*a520*/  FMUL.FTZ R22, R2.reuse, R114 ;  /* 0x0000007202167220 */ /* 0x040fe60000410000 */
[----:B------:R-:W3:Y:S01]  /*a530*/  MUFU.EX2 R181, R181 ;  /* 0x000000b500b57308 */ /* 0x000ee20000000800 */
[C---:B------:R-:W-:Y:S02]  /*a540*/  FMUL.FTZ R23, R2.reuse, R115 ;  /* 0x0000007302177220 */ /* 0x040fe40000410000 */
[----:B------:R-:W4:Y:S01]  /*a550*/  LDSM.16.MT88.4 R112, [R204+0xe000] ;  /* 0x00e00000cc70783b */ /* 0x000f220000004200 */
[C---:B------:R-:W-:Y:S02]  /*a560*/  FMUL.FTZ R51, R2.reuse, R51 ;  /* 0x0000003302337220 */ /* 0x040fe40000410000 */
[C---:B------:R-:W-:Y:S02]  /*a570*/  FMUL.FTZ R52, R3.reuse, R52 ;  /* 0x0000003403347220 */ /* 0x040fe40000410000 */
[C---:B------:R-:W-:Y:S02]  /*a580*/  HMMA.16816.F32.BF16 R20, R128.reuse, R28, R20 ;  /* 0x0000001c8014723c */ /* 0x040fe40000041814 */
[----:B------:R-:W-:Y:S01]  /*a590*/  MUFU.EX2 R182, R182 ;  /* 0x000000b600b67308 */ /* 0x000fe20000000800 */
[C---:B------:R-:W-:Y:S02]  /*a5a0*/  FMUL.FTZ R53, R3.reuse, R53 ;  /* 0x0000003503357220 */ /* 0x040fe40000410000 */
[C---:B------:R-:W-:Y:S02]  /*a5b0*/  FMUL.FTZ R54, R2.reuse, R54 ;  /* 0x0000003602367220 */ /* 0x040fe40000410000 */
[C---:B------:R-:W-:Y:S01]  /*a5c0*/  FMUL.FTZ R28, R3.reuse, R104 ;  /* 0x00000068031c7220 */ /* 0x040fe20000410000 */
[C---:B------:R-:W-:Y:S04]  /*a5d0*/  HMMA.16816.F32.BF16 R24, R128.reuse, R30, R24 ;  /* 0x0000001e8018723c */ /* 0x040fe80000041818 */
[C---:B------:R-:W-:Y:S01]  /*a5e0*/  FMUL.FTZ R29, R3.reuse, R105 ;  /* 0x00000069031d7220 */ /* 0x040fe20000410000 */
[----:B------:R-:W5:Y:S01]  /*a5f0*/  MUFU.EX2 R183, R183 ;  /* 0x000000b700b77308 */ /* 0x000f620000000800 */
[C---:B------:R-:W-:Y:S02]  /*a600*/  FMUL.FTZ R55, R2.reuse, R55 ;  /* 0x0000003702377220 */ /* 0x040fe40000410000 */
[C---:B------:R-:W-:Y:S04]  /*a610*/  FMUL.FTZ R30, R2.reuse, R106 ;  /* 0x0000006a021e7220 */ /* 0x040fe80000410000 */
[C---:B------:R-:W-:Y:S02]  /*a620*/  FMUL.FTZ R31, R2.reuse, R107 ;  /* 0x0000006b021f7220 */ /* 0x040fe40000410000 */
[----:B------:R-:W2:Y:S01]  /*a630*/  LDSM.16.MT88.4 R104, [R202+0xe000] ;  /* 0x00e00000ca68783b */ /* 0x000ea20000004200 */
[C---:B------:R-:W-:Y:S01]  /*a640*/  FMUL.FTZ R56, R3.reuse, R56 ;  /* 0x0000003803387220 */ /* 0x040fe20000410000 */
[----:B------:R-:W-:Y:S01]  /*a650*/  MUFU.EX2 R184, R184 ;  /* 0x000000b800b87308 */ /* 0x000fe20000000800 */
[C---:B------:R-:W-:Y:S02]  /*a660*/  FMUL.FTZ R57, R3.reuse, R57 ;  /* 0x0000003903397220 */ /* 0x040fe40000410000 */
[C---:B-1----:R-:W-:Y:S03]  /*a670*/  HMMA.16816.F32.BF16 R28, R128.reuse, R120, R28 ;  /* 0x00000078801c723c */ /* 0x042fe6000004181c */
[C---:B------:R-:W-:Y:S02]  /*a680*/  FMUL.FTZ R58, R2.reuse, R58 ;  /* 0x0000003a023a7220 */ /* 0x040fe40000410000 */
[C---:B------:R-:W-:Y:S02]  /*a690*/  FMUL.FTZ R59, R2.reuse, R59 ;  /* 0x0000003b023b7220 */ /* 0x040fe40000410000 */
[C---:B------:R-:W-:Y:S01]  /*a6a0*/  FMUL.FTZ R60, R3.reuse, R60 ;  /* 0x0000003c033c7220 */ /* 0x040fe20000410000 */
[C---:B------:R-:W-:Y:S01]  /*a6b0*/  HMMA.16816.F32.BF16 R32, R128.reuse, R122, R32 ;  /* 0x0000007a8020723c */ /* 0x040fe20000041820 */
[----:B------:R-:W-:Y:S01]  /*a6c0*/  LDSM.16.MT88.4 R120, [R200+0xc800] ;  /* 0x00c80000c878783b */ /* 0x000fe20000004200 */
[----:B------:R-:W1:Y:S02]  /*a6d0*/  MUFU.EX2 R185, R185 ;  /* 0x000000b900b97308 */ /* 0x000e640000000800 */
[C---:B------:R-:W-:Y:S02]  /*a6e0*/  FMUL.FTZ R61, R3.reuse, R61 ;  /* 0x0000003d033d7220 */ /* 0x040fe40000410000 */
[C---:B------:R-:W-:Y:S02]  /*a6f0*/  FMUL.FTZ R62, R2.reuse, R62 ;  /* 0x0000003e023e7220 */ /* 0x040fe40000410000 */
[C---:B----4-:R-:W-:Y:S04]  /*a700*/  HMMA.16816.F32.BF16 R36, R128.reuse, R112, R36 ;  /* 0x000000708024723c */ /* 0x050fe80000041824 */
[C---:B------:R-:W-:Y:S01]  /*a710*/  FMUL.FTZ R63, R2.reuse, R63 ;  /* 0x0000003f023f7220 */ /* 0x040fe20000410000 */
[----:B------:R-:W-:Y:S01]  /*a720*/  MUFU.EX2 R186, R186 ;  /* 0x000000ba00ba7308 */ /* 0x000fe20000000800 */
[C---:B------:R-:W-:Y:S02]  /*a730*/  FMUL.FTZ R64, R3.reuse, R64 ;  /* 0x0000004003407220 */ /* 0x040fe40000410000 */
[C---:B------:R-:W-:Y:S01]  /*a740*/  HMMA.16816.F32.BF16 R40, R128.reuse, R114, R40 ;  /* 0x000000728028723c */ /* 0x040fe20000041828 */
[----:B------:R-:W-:Y:S03]  /*a750*/  LDSM.16.MT88.4 R112, [R204+0xc800] ;  /* 0x00c80000cc70783b */ /* 0x000fe60000004200 */
[C---:B------:R-:W-:Y:S02]  /*a760*/  FMUL.FTZ R65, R3.reuse, R65 ;  /* 0x0000004103417220 */ /* 0x040fe40000410000 */
[C---:B------:R-:W-:Y:S01]  /*a770*/  FMUL.FTZ R66, R2.reuse, R66 ;  /* 0x0000004202427220 */ /* 0x040fe20000410000 */
[----:B------:R-:W4:Y:S01]  /*a780*/  MUFU.EX2 R187, R187 ;  /* 0x000000bb00bb7308 */ /* 0x000f220000000800 */
[C---:B------:R-:W-:Y:S01]  /*a790*/  FMUL.FTZ R67, R2.reuse, R67 ;  /* 0x0000004302437220 */ /* 0x040fe20000410000 */
[C---:B--2---:R-:W-:Y:S03]  /*a7a0*/  HMMA.16816.F32.BF16 R44, R128.reuse, R104, R44 ;  /* 0x00000068802c723c */ /* 0x044fe6000004182c */
[C---:B------:R-:W-:Y:S02]  /*a7b0*/  FMUL.FTZ R68, R3.reuse, R68 ;  /* 0x0000004403447220 */ /* 0x040fe40000410000 */
[C---:B------:R-:W-:Y:S03]  /*a7c0*/  FMUL.FTZ R69, R3.reuse, R69 ;  /* 0x0000004503457220 */ /* 0x040fe60000410000 */
[----:B------:R-:W-:Y:S01]  /*a7d0*/  MUFU.EX2 R235, R235 ;  /* 0x000000eb00eb7308 */ /* 0x000fe20000000800 */
[C---:B------:R-:W-:Y:S01]  /*a7e0*/  FMUL.FTZ R70, R2.reuse, R70 ;  /* 0x0000004602467220 */ /* 0x040fe20000410000 */
[C---:B------:R-:W-:Y:S01]  /*a7f0*/  HMMA.16816.F32.BF16 R48, R128.reuse, R106, R48 ;  /* 0x0000006a8030723c */ /* 0x040fe20000041830 */
[----:B------:R-:W2:Y:S02]  /*a800*/  LDSM.16.MT88.4 R104, [R204+0x10000] ;  /* 0x01000000cc68783b */ /* 0x000ea40000004200 */
[C---:B------:R-:W-:Y:S02]  /*a810*/  FMUL.FTZ R71, R2.reuse, R71 ;  /* 0x0000004702477220 */ /* 0x040fe40000410000 */
[C---:B------:R-:W-:Y:S03]  /*a820*/  FMUL.FTZ R72, R3.reuse, R72 ;  /* 0x0000004803487220 */ /* 0x040fe60000410000 */
[C---:B------:R-:W-:Y:S01]  /*a830*/  HMMA.16816.F32.BF16 R52, R128.reuse, R100, R52 ;  /* 0x000000648034723c */ /* 0x040fe20000041834 */
[----:B------:R-:W1:Y:S03]  /*a840*/  MUFU.EX2 R236, R236 ;  /* 0x000000ec00ec7308 */ /* 0x000e660000000800 */
[C---:B------:R-:W-:Y:S02]  /*a850*/  FMUL.FTZ R73, R3.reuse, R73 ;  /* 0x0000004903497220 */ /* 0x040fe40000410000 */
[C---:B------:R-:W-:Y:S02]  /*a860*/  FMUL.FTZ R74, R2.reuse, R74 ;  /* 0x0000004a024a7220 */ /* 0x040fe40000410000 */
[C---:B------:R-:W-:Y:S01]  /*a870*/  HMMA.16816.F32.BF16 R56, R128.reuse, R102, R56 ;  /* 0x000000668038723c */ /* 0x040fe20000041838 */
[----:B------:R-:W1:Y:S02]  /*a880*/  LDSM.16.MT88.4 R100, [R202+0x10000] ;  /* 0x01000000ca64783b */ /* 0x000e640000004200 */
[----:B------:R-:W-:Y:S01]  /*a890*/  MUFU.EX2 R237, R237 ;  /* 0x000000ed00ed7308 */ /* 0x000fe20000000800 */
[C---:B------:R-:W-:Y:S02]  /*a8a0*/  FMUL.FTZ R75, R2.reuse, R75 ;  /* 0x0000004b024b7220 */ /* 0x040fe40000410000 */
[C---:B------:R-:W-:Y:S02]  /*a8b0*/  FMUL.FTZ R76, R3.reuse, R76 ;  /* 0x0000004c034c7220 */ /* 0x040fe40000410000 */
[C---:B------:R-:W-:Y:S04]  /*a8c0*/  HMMA.16816.F32.BF16 R60, R128.reuse, R108, R60 ;  /* 0x0000006c803c723c */ /* 0x040fe8000004183c */
[C---:B------:R-:W-:Y:S01]  /*a8d0*/  FMUL.FTZ R77, R3.reuse, R77 ;  /* 0x0000004d034d7220 */ /* 0x040fe20000410000 */
[----:B------:R-:W1:Y:S01]  /*a8e0*/  MUFU.EX2 R238, R238 ;  /* 0x000000ee00ee7308 */ /* 0x000e620000000800 */
[C---:B------:R-:W-:Y:S02]  /*a8f0*/  FMUL.FTZ R78, R2.reuse, R78 ;  /* 0x0000004e024e7220 */ /* 0x040fe40000410000 */
[C---:B------:R-:W-:Y:S01]  /*a900*/  HMMA.16816.F32.BF16 R64, R128.reuse, R110, R64 ;  /* 0x0000006e8040723c */ /* 0x040fe20000041840 */
[----:B------:R-:W4:Y:S03]  /*a910*/  LDSM.16.MT88.4 R108, [R201+0x10000] ;  /* 0x01000000c96c783b */ /* 0x000f260000004200 */
[C---:B------:R-:W-:Y:S02]  /*a920*/  FMUL.FTZ R79, R2.reuse, R79 ;  /* 0x0000004f024f7220 */ /* 0x040fe40000410000 */
[C---:B------:R-:W-:Y:S01]  /*a930*/  FMUL.FTZ R80, R3.reuse, R80 ;  /* 0x0000005003507220 */ /* 0x040fe20000410000 */
[----:B------:R-:W-:Y:S01]  /*a940*/  MUFU.EX2 R239, R239 ;  /* 0x000000ef00ef7308 */ /* 0x000fe20000000800 */
[C---:B------:R-:W-:Y:S01]  /*a950*/  FMUL.FTZ R81, R3.reuse, R81 ;  /* 0x0000005103517220 */ /* 0x040fe20000410000 */
[C---:B--2---:R-:W-:Y:S03]  /*a960*/  HMMA.16816.F32.BF16 R68, R128.reuse, R104, R68 ;  /* 0x000000688044723c */ /* 0x044fe60000041844 */
[C---:B------:R-:W-:Y:S02]  /*a970*/  FMUL.FTZ R82, R2.reuse, R82 ;  /* 0x0000005202527220 */ /* 0x040fe40000410000 */
[C---:B------:R-:W-:Y:S02]  /*a980*/  FMUL.FTZ R83, R2.reuse, R83 ;  /* 0x0000005302537220 */ /* 0x040fe40000410000 */
[C---:B------:R-:W-:Y:S01]  /*a990*/  FMUL.FTZ R84, R3.reuse, R84 ;  /* 0x0000005403547220 */ /* 0x040fe20000410000 */
[C---:B------:R-:W-:Y:S01]  /*a9a0*/  HMMA.16816.F32.BF16 R72, R128.reuse, R106, R72 ;  /* 0x0000006a8048723c */ /* 0x040fe20000041848 */
[----:B------:R-:W2:Y:S01]  /*a9b0*/  LDSM.16.MT88.4 R104, [R200+0x10000] ;  /* 0x01000000c868783b */ /* 0x000ea20000004200 */
[----:B------:R-:W2:Y:S02]  /*a9c0*/  MUFU.EX2 R240, R240 ;  /* 0x000000f000f07308 */ /* 0x000ea40000000800 */
[C---:B------:R-:W-:Y:S02]  /*a9d0*/  FMUL.FTZ R85, R3.reuse, R85 ;  /* 0x0000005503557220 */ /* 0x040fe40000410000 */
[C---:B------:R-:W-:Y:S02]  /*a9e0*/  FMUL.FTZ R86, R2.reuse, R86 ;  /* 0x0000005602567220 */ /* 0x040fe40000410000 */
[C---:B-1----:R-:W-:Y:S04]  /*a9f0*/  HMMA.16816.F32.BF16 R76, R128.reuse, R100, R76 ;  /* 0x00000064804c723c */ /* 0x042fe8000004184c */
[C---:B------:R-:W-:Y:S01]  /*aa00*/  FMUL.FTZ R87, R2.reuse, R87 ;  /* 0x0000005702577220 */ /* 0x040fe20000410000 */
[----:B------:R-:W-:Y:S01]  /*aa10*/  MUFU.EX2 R241, R241 ;  /* 0x000000f100f17308 */ /* 0x000fe20000000800 */
[----:B------:R-:W-:Y:S01]  /*aa20*/  FMUL.FTZ R88, R3, R88 ;  /* 0x0000005803587220 */ /* 0x000fe20000410000 */
[----:B------:R-:W-:Y:S01]  /*aa30*/  F2FP.BF16.PACK_AB R100, R177, R176 ;  /* 0x000000b0b164723e */ /* 0x000fe200000010ff */
[C---:B------:R-:W-:Y:S04]  /*aa40*/  HMMA.16816.F32.BF16 R80, R128.reuse, R102, R80 ;  /* 0x000000668050723c */ /* 0x040fe80000041850 */
[----:B------:R-:W-:Y:S01]  /*aa50*/  FMUL.FTZ R89, R3, R89 ;  /* 0x0000005903597220 */ /* 0x000fe20000410000 */
[----:B---3--:R-:W-:Y:S01]  /*aa60*/  F2FP.BF16.PACK_AB R101, R181, R180 ;  /* 0x000000b4b565723e */ /* 0x008fe200000010ff */
[C---:B------:R-:W-:Y:S01]  /*aa70*/  FMUL.FTZ R90, R2.reuse, R90 ;  /* 0x0000005a025a7220 */ /* 0x040fe20000410000 */
[----:B------:R-:W-:Y:S01]  /*aa80*/  F2FP.BF16.PACK_AB R102, R179, R178 ;  /* 0x000000b2b366723e */ /* 0x000fe200000010ff */
[C---:B----4-:R-:W-:Y:S01]  /*aa90*/  HMMA.16816.F32.BF16 R84, R128.reuse, R108, R84 ;  /* 0x0000006c8054723c */ /* 0x050fe20000041854 */
[----:B------:R-:W-:Y:S03]  /*aaa0*/  MUFU.EX2 R243, R243 ;  /* 0x000000f300f37308 */ /* 0x000fe60000000800 */
[C---:B------:R-:W-:Y:S01]  /*aab0*/  FMUL.FTZ R91, R2.reuse, R91 ;  /* 0x0000005b025b7220 */ /* 0x040fe20000410000 */
[----:B-----5:R-:W-:Y:S01]  /*aac0*/  F2FP.BF16.PACK_AB R103, R183, R182 ;  /* 0x000000b6b767723e */ /* 0x020fe200000010ff */
[C---:B------:R-:W-:Y:S02]  /*aad0*/  FMUL.FTZ R92, R3.reuse, R92 ;  /* 0x0000005c035c7220 */ /* 0x040fe40000410000 */
[C---:B------:R-:W-:Y:S03]  /*aae0*/  FMUL.FTZ R93, R3.reuse, R93 ;  /* 0x0000005d035d7220 */ /* 0x040fe60000410000 */
[C---:B------:R-:W-:Y:S01]  /*aaf0*/  HMMA.16816.F32.BF16 R88, R128.reuse, R110, R88 ;  /* 0x0000006e8058723c */ /* 0x040fe20000041858 */
[----:B------:R-:W1:Y:S01]  /*ab00*/  LDSM.16.MT88.4 R108, [R201+0xc800] ;  /* 0x00c80000c96c783b */ /* 0x000e620000004200 */
[----:B------:R-:W3:Y:S01]  /*ab10*/  MUFU.EX2 R244, R244 ;  /* 0x000000f400f47308 */ /* 0x000ee20000000800 */
[C---:B------:R-:W-:Y:S02]  /*ab20*/  FMUL.FTZ R94, R2.reuse, R94 ;  /* 0x0000005e025e7220 */ /* 0x040fe40000410000 */
[C---:B------:R-:W-:Y:S02]  /*ab30*/  FMUL.FTZ R95, R2.reuse, R95 ;  /* 0x0000005f025f7220 */ /* 0x040fe40000410000 */
[C---:B------:R-:W-:Y:S02]  /*ab40*/  FMUL.FTZ R96, R3.reuse, R96 ;  /* 0x0000006003607220 */ /* 0x040fe40000410000 */
[----:B------:R-:W-:Y:S03]  /*ab50*/  FMUL.FTZ R97, R3, R97 ;  /* 0x0000006103617220 */ /* 0x000fe60000410000 */
[C---:B--2---:R-:W-:Y:S03]  /*ab60*/  HMMA.16816.F32.BF16 R92, R128.reuse, R104, R92 ;  /* 0x00000068805c723c */ /* 0x044fe6000004185c */
[C---:B------:R-:W-:Y:S02]  /*ab70*/  FMUL.FTZ R98, R2.reuse, R98 ;  /* 0x0000006202627220 */ /* 0x040fe40000410000 */
[----:B------:R-:W-:Y:S02]  /*ab80*/  FMUL.FTZ R99, R2, R99 ;  /* 0x0000006302637220 */ /* 0x000fe40000410000 */
[--C-:B------:R-:W-:Y:S02]  /*ab90*/  FFMA.FTZ R135, R135, c[0x0][0x23c], -R144.reuse ;  /* 0x00008f0087877a23 */ /* 0x100fe40000010890 */
[----:B------:R-:W-:Y:S03]  /*aba0*/  FFMA.FTZ R144, R134, c[0x0][0x23c], -R144 ;  /* 0x00008f0086907a23 */ /* 0x000fe60000010890 */
[----:B------:R-:W-:Y:S01]  /*abb0*/  HMMA.16816.F32.BF16 R96, R128, R106, R96 ;  /* 0x0000006a8060723c */ /* 0x000fe20000041860 */
[----:B------:R-:W2:Y:S01]  /*abc0*/  LDSM.16.MT88.4 R104, [R200+0xe800] ;  /* 0x00e80000c868783b */ /* 0x000ea20000004200 */
[----:B------:R4:W-:Y:S01]  /*abd0*/  MUFU.EX2 R134, R144 ;  /* 0x0000009000867308 */ /* 0x0009e20000000800 */
[----:B------:R-:W-:Y:S02]  /*abe0*/  FFMA.FTZ R175, R3, R232, R175 ;  /* 0x000000e803af7223 */ /* 0x000fe400000100af */
[----:B------:R-:W-:Y:S02]  /*abf0*/  FFMA.FTZ R171, R2, R231, R171 ;  /* 0x000000e702ab7223 */ /* 0x000fe400000100ab */
[----:B------:R-:W-:Y:S01]  /*ac00*/  FADD.FTZ R174, R174, R175 ;  /* 0x000000afaeae7221 */ /* 0x000fe20000010000 */
[C---:B------:R-:W-:Y:S01]  /*ac10*/  HMMA.16816.F32.BF16 R4, R100.reuse, R112, R4 ;  /* 0x000000706404723c */ /* 0x040fe20000041804 */
[----:B------:R-:W-:Y:S03]  /*ac20*/  LDSM.16.MT88.4 R128, [R202+0xf000] ;  /* 0x00f00000ca80783b */ /* 0x000fe60000004200 */
[----:B------:R-:W5:Y:S01]  /*ac30*/  MUFU.EX2 R135, R135 ;  /* 0x0000008700877308 */ /* 0x000f620000000800 */
[----:B------:R-:W-:Y:S02]  /*ac40*/  FADD.FTZ R170, R170, R171 ;  /* 0x000000abaaaa7221 */ /* 0x000fe40000010000 */
[----:B------:R-:W-:Y:S01]  /*ac50*/  FADD.FTZ R173, R173, R174 ;  /* 0x000000aeadad7221 */ /* 0x000fe20000010000 */
[C---:B------:R-:W-:Y:S01]  /*ac60*/  HMMA.16816.F32.BF16 R8, R100.reuse, R114, R8 ;  /* 0x000000726408723c */ /* 0x040fe20000041808 */
[----:B------:R-:W-:Y:S03]  /*ac70*/  LDSM.16.MT88.4 R112, [R202+0x10800] ;  /* 0x01080000ca70783b */ /* 0x000fe60000004200 */
[----:B------:R-:W-:Y:S02]  /*ac80*/  FADD.FTZ R3, R169, R170 ;  /* 0x000000aaa9037221 */ /* 0x000fe40000010000 */
[----:B------:R-:W-:Y:S02]  /*ac90*/  FADD.FTZ R173, R172, R173 ;  /* 0x000000adacad7221 */ /* 0x000fe40000010000 */
[C---:B------:R-:W-:Y:S01]  /*aca0*/  HMMA.16816.F32.BF16 R12, R100.reuse, R116, R12 ;  /* 0x00000074640c723c */ /* 0x040fe2000004180c */
[----:B----4-:R-:W-:Y:S03]  /*acb0*/  LDSM.16.MT88.4 R144, [R200+0xd800] ;  /* 0x00d80000c890783b */ /* 0x010fe60000004200 */
        /* <DEDUP_REMOVED lines=10> */
[----:B------:R-:W1:Y:S03]  /*ad60*/  LDSM.16.MT88.4 R108, [R204+0x10800] ;  /* 0x01080000cc6c783b */ /* 0x000e660000004200 */
[----:B------:R-:W-:Y:S02]  /*ad70*/  FADD.FTZ R2, R182, R181 ;  /* 0x000000b5b6027221 */ /* 0x000fe40000010000 */
[----:B------:R-:W-:Y:S02]  /*ad80*/  FADD.FTZ R179, R179, R178 ;  /* 0x000000b2b3b37221 */ /* 0x000fe40000010000 */
[C---:B------:R-:W-:Y:S04]  /*ad90*/  HMMA.16816.F32.BF16 R28, R100.reuse, R120, R28 ;  /* 0x00000078641c723c */ /* 0x040fe8000004181c */
[----:B------:R-:W-:Y:S04]  /*ada0*/  FADD.FTZ R2, R183, R2 ;  /* 0x00000002b7027221 */ /* 0x000fe80000010000 */
        /* <DEDUP_REMOVED lines=19> */
[----:B------:R-:W4:Y:S07]  /*aee0*/  LDSM.16.MT88.4 R112, [R201+0xd000] ;  /* 0x00d00000c970783b */ /* 0x000f2e0000004200 */
[C---:B------:R-:W-:Y:S08]  /*aef0*/  HMMA.16816.F32.BF16 R84, R100.reuse, R116, R84 ;  /* 0x000000746454723c */ /* 0x040ff00000041854 */
[C---:B------:R-:W-:Y:S01]  /*af00*/  HMMA.16816.F32.BF16 R88, R100.reuse, R118, R88 ;  /* 0x000000766458723c */ /* 0x040fe20000041858 */
[----:B------:R-:W3:Y:S07]  /*af10*/  LDSM.16.MT88.4 R116, [R204+0xf000] ;  /* 0x00f00000cc74783b */ /* 0x000eee0000004200 */
        /* <DEDUP_REMOVED lines=14> */
[C---:B-1----:R-:W-:Y:S03]  /*b000*/  HMMA.16816.F32.BF16 R4, R100.reuse, R108, R4 ;  /* 0x0000006c6404723c */ /* 0x042fe60000041804 */
[----:B------:R-:W-:Y:S01]  /*b010*/  FADD.FTZ R237, R237, R236 ;  /* 0x000000eceded7221 */ /* 0x000fe20000010000 */
[----:B------:R-:W-:Y:S01]  /*b020*/  MOV R2, R133 ;  /* 0x0000008500027202 */ /* 0x000fe20000000f00 */
[----:B------:R-:W-:Y:S02]  /*b030*/  FADD.FTZ R186, R187, R186 ;  /* 0x000000babbba7221 */ /* 0x000fe40000010000 */
[----:B------:R-:W-:Y:S01]  /*b040*/  FADD.FTZ R238, R238, R237 ;  /* 0x000000edeeee7221 */ /* 0x000fe20000010000 */
[C---:B------:R-:W-:Y:S01]  /*b050*/  HMMA.16816.F32.BF16 R8, R100.reuse, R110, R8 ;  /* 0x0000006e6408723c */ /* 0x040fe20000041808 */
[----:B------:R-:W1:Y:S07]  /*b060*/  LDSM.16.MT88.4 R108, [R204+0x11000] ;  /* 0x01100000cc6c783b */ /* 0x000e6e0000004200 */
[C---:B------:R-:W-:Y:S08]  /*b070*/  HMMA.16816.F32.BF16 R12, R100.reuse, R120, R12 ;  /* 0x00000078640c723c */ /* 0x040ff0000004180c */
[C---:B------:R-:W-:Y:S08]  /*b080*/  HMMA.16816.F32.BF16 R16, R100.reuse, R122, R16 ;  /* 0x0000007a6410723c */ /* 0x040ff00000041810 */
[C---:B----4-:R-:W-:Y:S08]  /*b090*/  HMMA.16816.F32.BF16 R20, R100.reuse, R112, R20 ;  /* 0x000000706414723c */ /* 0x050ff00000041814 */
[C---:B------:R-:W-:Y:S01]  /*b0a0*/  HMMA.16816.F32.BF16 R24, R100.reuse, R114, R24 ;  /* 0x000000726418723c */ /* 0x040fe20000041818 */
[----:B------:R-:W4:Y:S07]  /*b0b0*/  LDSM.16.MT88.4 R112, [R202+0x11000] ;  /* 0x01100000ca70783b */ /* 0x000f2e0000004200 */
[C---:B------:R-:W-:Y:S08]  /*b0c0*/  HMMA.16816.F32.BF16 R28, R100.reuse, R124, R28 ;  /* 0x0000007c641c723c */ /* 0x040ff0000004181c */
[C---:B------:R-:W-:Y:S01]  /*b0d0*/  HMMA.16816.F32.BF16 R32, R100.reuse, R126, R32 ;  /* 0x0000007e6420723c */ /* 0x040fe20000041820 */
[----:B------:R-:W-:Y:S07]  /*b0e0*/  LDSM.16.MT88.4 R124, [R204+0xd800] ;  /* 0x00d80000cc7c783b */ /* 0x000fee0000004200 */
[C---:B---3--:R-:W-:Y:S08]  /*b0f0*/  HMMA.16816.F32.BF16 R36, R100.reuse, R116, R36 ;  /* 0x000000746424723c */ /* 0x048ff00000041824 */
[C---:B------:R-:W-:Y:S01]  /*b100*/  HMMA.16816.F32.BF16 R40, R100.reuse, R118, R40 ;  /* 0x000000766428723c */ /* 0x040fe20000041828 */
[----:B------:R-:W3:Y:S07]  /*b110*/  LDSM.16.MT88.4 R116, [R201+0x11000] ;  /* 0x01100000c974783b */ /* 0x000eee0000004200 */
        /* <DEDUP_REMOVED lines=9> */
[----:B-----5:R-:W-:Y:S01]  /*b1b0*/  F2FP.BF16.PACK_AB R139, R134, R135 ;  /* 0x00000087868b723e */ /* 0x020fe200000010ff */
[----:B------:R-:W-:Y:S02]  /*b1c0*/  FADD.FTZ R243, R243, R238 ;  /* 0x000000eef3f37221 */ /* 0x000fe40000010000 */
[----:B------:R-:W-:Y:S01]  /*b1d0*/  FADD.FTZ R240, R240, R239 ;  /* 0x000000eff0f07221 */ /* 0x000fe20000010000 */
[C---:B------:R-:W-:Y:S01]  /*b1e0*/  HMMA.16816.F32.BF16 R64, R100.reuse, R106, R64 ;  /* 0x0000006a6440723c */ /* 0x040fe20000041840 */
[----:B------:R-:W2:Y:S03]  /*b1f0*/  LDSM.16.MT88.4 R104, [R200+0x11000] ;  /* 0x01100000c868783b */ /* 0x000ea60000004200 */
[----:B------:R-:W-:Y:S02]  /*b200*/  FADD.FTZ R244, R244, R243 ;  /* 0x000000f3f4f47221 */ /* 0x000fe40000010000 */
[----:B------:R-:W-:Y:S02]  /*b210*/  FADD.FTZ R241, R241, R240 ;  /* 0x000000f0f1f17221 */ /* 0x000fe40000010000 */
[C---:B-1----:R-:W-:Y:S04]  /*b220*/  HMMA.16816.F32.BF16 R68, R100.reuse, R108, R68 ;  /* 0x0000006c6444723c */ /* 0x042fe80000041844 */
[----:B------:R-:W-:Y:S02]  /*b230*/  FADD.FTZ R135, R135, R244 ;  /* 0x000000f487877221 */ /* 0x000fe40000010000 */
[----:B------:R-:W-:Y:S02]  /*b240*/  FADD.FTZ R232, R242, R241 ;  /* 0x000000f1f2e87221 */ /* 0x000fe40000010000 */
[C---:B------:R-:W-:Y:S01]  /*b250*/  HMMA.16816.F32.BF16 R72, R100.reuse, R110, R72 ;  /* 0x0000006e6448723c */ /* 0x040fe20000041848 */
[----:B------:R-:W1:Y:S03]  /*b260*/  LDSM.16.MT88.4 R108, [R202+0xd800] ;  /* 0x00d80000ca6c783b */ /* 0x000e660000004200 */
[----:B------:R-:W-:Y:S04]  /*b270*/  FADD.FTZ R231, R134, R135 ;  /* 0x0000008786e77221 */ /* 0x000fe80000010000 */
[C---:B----4-:R-:W-:Y:S08]  /*b280*/  HMMA.16816.F32.BF16 R76, R100.reuse, R112, R76 ;  /* 0x00000070644c723c */ /* 0x050ff0000004184c */
[C---:B------:R-:W-:Y:S08]  /*b290*/  HMMA.16816.F32.BF16 R80, R100.reuse, R114, R80 ;  /* 0x000000726450723c */ /* 0x040ff00000041850 */
[C---:B---3--:R-:W-:Y:S08]  /*b2a0*/  HMMA.16816.F32.BF16 R84, R100.reuse, R116, R84 ;  /* 0x000000746454723c */ /* 0x048ff00000041854 */
        /* <DEDUP_REMOVED lines=28> */
[C---:B-1----:R-:W-:Y:S08]  /*b470*/  HMMA.16816.F32.BF16 R92, R136.reuse, R12, R92 ;  /* 0x0000000c885c723c */ /* 0x042ff0000004185c */
[----:B------:R-:W-:Y:S07]  /*b480*/  HMMA.16816.F32.BF16 R96, R136, R14, R96 ;  /* 0x0000000e8860723c */ /* 0x000fee0000041860 */
[----:B------:R-:W-:Y:S01]  /*b490*/  MOV R137, R132 ;  /* 0x0000008400897202 */ /* 0x000fe20000000f00 */
[----:B------:R-:W-:-:S05]  /*b4a0*/  @P1 BRA `(.L_x_3670) ;  /* 0xffffbe9000001947 */ /* 0x000fca000383ffff */
.L_x_3666:
        /* <DEDUP_REMOVED lines=257> */
.L_x_3671:
[----:B------:R-:W2:Y:S04]  /*c4c0*/  S2R R11, SR_CTAID.Z ;  /* 0x00000000000b7919 */ /* 0x000ea80000002700 */
[----:B-1----:R-:W2:Y:S02]  /*c4d0*/  S2R R4, SR_CTAID.Y ;  /* 0x0000000000047919 */ /* 0x002ea40000002600 */
[----:B--2---:R-:W-:-:S04]  /*c4e0*/  IMAD R8, R4, c[0x0][0x1c0], R11 ;  /* 0x0000700004087a24 */ /* 0x004fc800078e020b */
[----:B------:R-:W-:Y:S02]  /*c4f0*/  IMAD R8, R8, c[0x0][0x214], RZ ;  /* 0x0000850008087a24 */ /* 0x000fe400078e02ff */
.L_x_3672:
        /* <DEDUP_REMOVED lines=53> */
.L_x_3674:
[----:B---34-:R-:W-:Y:S05]  /*c850*/  BSYNC B0 ;  /* 0x0000000000007941 */ /* 0x018fea0003800000 */
.L_x_3673:
        /* <DEDUP_REMOVED lines=36> */
.L_x_3676:
[----:B------:R-:W-:Y:S05]  /*caa0*/  BSYNC B0 ;  /* 0x0000000000007941 */ /* 0x000fea0003800000 */
.L_x_3675:
        /* <DEDUP_REMOVED lines=20> */
.L_x_3678:
[----:B------:R-:W-:Y:S05]  /*cbf0*/  BSYNC B0 ;  /* 0x0000000000007941 */ /* 0x000fea0003800000 */
.L_x_3677:
        /* <DEDUP_REMOVED lines=20> */
.L_x_3680:
[----:B------:R-:W-:Y:S05]  /*cd40*/  BSYNC B0 ;  /* 0x0000000000007941 */ /* 0x000fea0003800000 */
.L_x_3679:
        /* <DEDUP_REMOVED lines=20> */
.L_x_3681:
        /* <DEDUP_REMOVED lines=15> */
.L_x_7855:


//--------------------- .text._ZN5flash24flash_fwd_splitkv_kernelI23Flash_fwd_kernel_traitsILi192ELi64ELi64ELi4ELb0ELb0EN7cutlass10bfloat16_tE19Flash_kernel_traitsILi192ELi64ELi64ELi4ES3_EELb0ELb0ELb0ELb0ELb1ELb0ELb0ELb1EEEvNS_16Flash_fwd_paramsE --------------------------
	.section	.text._ZN5flash24flash_fwd_splitkv_kernelI23Flash_fwd_kernel_traitsILi192ELi64ELi64ELi4ELb0ELb0EN7cutlass10bfloat16_tE19Flash_kernel_traitsILi192ELi64ELi64ELi4ES3_EELb0ELb0ELb0ELb0ELb1ELb0ELb0ELb1EEEvNS_16Flash_fwd_paramsE,"ax",@progbits
	.sectioninfo	@"SHI_REGISTERS=220"
	.align	128
        .global         _ZN5flash24flash_fwd_splitkv_kernelI23Flash_fwd_kernel_traitsILi192ELi64ELi64ELi4ELb0ELb0EN7cutlass10bfloat16_tE19Flash_kernel_traitsILi192ELi64ELi64ELi4ES3_EELb0ELb0ELb0ELb0ELb1ELb0ELb0ELb1EEEvNS_16Flash_fwd_paramsE
        .type           _ZN5flash24flash_fwd_splitkv_kernelI23Flash_fwd_kernel_traitsILi192ELi64ELi64ELi4ELb0ELb0EN7cutlass10bfloat16_tE19Flash_kernel_traitsILi192ELi64ELi64ELi4ES3_EELb0ELb0ELb0ELb0ELb1ELb0ELb0ELb1EEEvNS_16Flash_fwd_paramsE,@function
        .size           _ZN5flash24flash_fwd_splitkv_kernelI23Flash_fwd_kernel_traitsILi192ELi64ELi64ELi4ELb0ELb0EN7cutlass10bfloat16_tE19Flash_kernel_traitsILi192ELi64ELi64ELi4ES3_EELb0ELb0ELb0ELb0ELb1ELb0ELb0ELb1EEEvNS_16Flash_fwd_paramsE,(.L_x_7856 - _ZN5flash24flash_fwd_splitkv_kernelI23Flash_fwd_kernel_traitsILi192ELi64ELi64ELi4ELb0ELb0EN7cutlass10bfloat16_tE19Flash_kernel_traitsILi192ELi64ELi64ELi4ES3_EELb0ELb0ELb0ELb0ELb1ELb0ELb0ELb1EEEvNS_16Flash_fwd_paramsE)
        .other          _ZN5flash24flash_fwd_splitkv_kernelI23Flash_fwd_kernel_traitsILi192ELi64ELi64ELi4ELb0ELb0EN7cutlass10bfloat16_tE19Flash_kernel_traitsILi192ELi64ELi64ELi4ES3_EELb0ELb0ELb0ELb0ELb1ELb0ELb0ELb1EEEvNS_16Flash_fwd_paramsE,@"STO_CUDA_ENTRY STV_DEFAULT"
_ZN5flash24flash_fwd_splitkv_kernelI23Flash_fwd_kernel_traitsILi192ELi64ELi64ELi4ELb0ELb0EN7cutlass10bfloat16_tE19Flash_kernel_traitsILi192ELi64ELi64ELi4ES3_EELb0ELb0ELb0ELb0ELb1ELb0ELb0ELb1EEEvNS_16Flash_fwd_paramsE:
.text._ZN5flash24flash_fwd_splitkv_kernelI23Flash_fwd_kernel_traitsILi192ELi64ELi64ELi4ELb0ELb0EN7cutlass10bfloat16_tE19Flash_kernel_traitsILi192ELi64ELi64ELi4ES3_EELb0ELb0ELb0ELb0ELb1ELb0ELb0ELb1EEEvNS_16Flash_fwd_paramsE:
[----:B------:R-:W-:Y:S02]  /*0000*/  MOV R1, c[0x0][0x28] ;  /* 0x00000a0000017a02 */ /* 0x000fe40000000f00 */
[----:B------:R-:W1:Y:S01]  /*0010*/  LDC.U8 R2, c[0x0][0x312] ;  /* 0x0000c480ff027b82 */ /* 0x000e620000000000 */
[----:B------:R-:W2:Y:S01]  /*0020*/  S2R R0, SR_CTAID.Y ;  /* 0x0000000000007919 */ /* 0x000ea20000002600 */
[----:B------:R-:W-:Y:S01]  /*0030*/  ISETP.NE.U32.AND P1, PT, RZ, c[0x0][0x240], PT ;  /* 0x00009000ff007a0c */ /* 0x000fe20003f25070 */
[----:B------:R-:W-:Y:S01]  /*0040*/  IMAD.MOV.U32 R123, RZ, RZ, 0x4 ;  /* 0x00000004ff7b7424 */ /* 0x000fe200078e00ff */
[----:B------:R-:W-:Y:S01]  /*0050*/  ISETP.NE.U32.AND P5, PT, RZ, c[0x0][0x250], PT ;  /* 0x00009400ff007a0c */ /* 0x000fe20003fa5070 */
[----:B------:R-:W-:Y:S01]  /*0060*/  IMAD.MOV.U32 R205, RZ, RZ, -0x1 ;  /* 0xffffffffffcd7424 */ /* 0x000fe200078e00ff */
[----:B------:R-:W-:Y:S01]  /*0070*/  ISETP.NE.AND.EX P1, PT, RZ, c[0x0][0x244], PT, P1 ;  /* 0x00009100ff007a0c */ /* 0x000fe20003f25310 */
[----:B------:R-:W-:Y:S01]  /*0080*/  ULDC.64 UR6, c[0x0][0x118] ;  /* 0x0000460000067ab9 */ /* 0x000fe20000000a00 */
[----:B------:R-:W-:Y:S01]  /*0090*/  ISETP.NE.AND.EX P5, PT, RZ, c[0x0][0x254], PT, P5 ;  /* 0x00009500ff007a0c */ /* 0x000fe20003fa5350 */
[----:B------:R-:W-:Y:S01]  /*00a0*/  IMAD.MOV.U32 R4, RZ, RZ, RZ ;  /* 0x000000ffff047224 */ /* 0x000fe200078e00ff */
[----:B------:R-:W-:-:S02]  /*00b0*/  ISETP.EQ.U32.AND P0, PT, RZ, c[0x0][0x248], PT ;  /* 0x00009200ff007a0c */ /* 0x000fc40003f02070 */
[----:B-1----:R-:W-:Y:S01]  /*00c0*/  ISETP.NE.AND P2, PT, R2, RZ, PT ;  /* 0x000000ff0200720c */ /* 0x002fe20003f45270 */
[----:B--2---:R-:W-:-:S03]  /*00d0*/  IMAD.WIDE R2, R0, R123, c[0x0][0x240] ;  /* 0x0000900000027625 */ /* 0x004fc600078e027b */
[----:B------:R-:W-:Y:S01]  /*00e0*/  ISETP.EQ.OR.EX P0, PT, RZ, c[0x0][0x24c], !P2, P0 ;  /* 0x00009300ff007a0c */ /* 0x000fe20005702700 */
[CC--:B------:R-:W-:Y:S02]  /*00f0*/  IMAD.WIDE R146, R0.reuse, R123.reuse, c[0x0][0x250] ;  /* 0x0000940000927625 */ /* 0x0c0fe400078e027b */
[----:B------:R1:W2:Y:S04]  /*0100*/  @P1 LDG.E R205, [R2.64] ;  /* 0x0000000602cd1981 */ /* 0x0002a8000c1e1900 */
[----:B------:R1:W2:Y:S01]  /*0110*/  @P1 LDG.E R204, [R2.64+0x4] ;  /* 0x0000040602cc1981 */ /* 0x0002a2000c1e1900 */
[----:B------:R-:W-:Y:S02]  /*0120*/  IMAD.MOV.U32 R23, RZ, RZ, -0x1 ;  /* 0xffffffffff177424 */ /* 0x000fe400078e00ff */
[----:B------:R-:W-:Y:S01]  /*0130*/  IMAD.WIDE R6, R0, R123, c[0x0][0x248] ;  /* 0x0000920000067625 */ /* 0x000fe200078e027b */
[----:B------:R3:W5:Y:S04]  /*0140*/  @P5 LDG.E R4, [R146.64] ;  /* 0x0000000692045981 */ /* 0x000768000c1e1900 */
[----:B------:R3:W5:Y:S01]  /*0150*/  @!P0 LDG.E R23, [R6.64] ;  /* 0x0000000606178981 */ /* 0x000762000c1e1900 */
[----:B------:R-:W-:-:S02]  /*0160*/  ISETP.NE.U32.AND P0, PT, RZ, c[0x0][0x248], PT ;  /* 0x00009200ff007a0c */ /* 0x000fc40003f05070 */
[----:B------:R-:W-:Y:S01]  /*0170*/  MOV R9, R0 ;  /* 0x0000000000097202 */ /* 0x000fe20000000f00 */
[----:B------:R-:W4:Y:S01]  /*0180*/  S2R R21, SR_CTAID.X ;  /* 0x0000000000157919 */ /* 0x000f220000002500 */
[----:B------:R-:W-:-:S03]  /*0190*/  ISETP.NE.AND.EX P0, PT, RZ, c[0x0][0x24c], PT, P0 ;  /* 0x00009300ff007a0c */ /* 0x000fc60003f05300 */
[----:B------:R-:W2:Y:S01]  /*01a0*/  S2R R142, SR_CTAID.Z ;  /* 0x00000000008e7919 */ /* 0x000ea20000002700 */
[----:B------:R-:W-:-:S03]  /*01b0*/  IMAD.MOV.U32 R5, RZ, RZ, R9 ;  /* 0x000000ffff057224 */ /* 0x000fc600078e0009 */
[----:B------:R-:W2:Y:S01]  /*01c0*/  S2R R60, SR_TID.X ;  /* 0x00000000003c7919 */ /* 0x000ea20000002100 */
[----:B-1----:R-:W-:Y:S01]  /*01d0*/  SHF.R.S32.HI R3, RZ, 0x1f, R9 ;  /* 0x0000001fff037819 */ /* 0x002fe20000011409 */
[----:B--2---:R-:W-:Y:S01]  /*01e0*/  @P1 IMAD.IADD R204, R204, 0x1, -R205 ;  /* 0x00000001cccc1824 */ /* 0x004fe200078e0acd */
[----:B------:R-:W-:-:S03]  /*01f0*/  @!P1 MOV R204, c[0x0][0x214] ;  /* 0x0000850000cc9a02 */ /* 0x000fc60000000f00 */
[----:B------:R-:W-:Y:S05]  /*0200*/  @!P0 BRA `(.L_x_3682) ;  /* 0x0000004000008947 */ /* 0x000fea0003800000 */
[----:B---34-:R-:W2:Y:S02]  /*0210*/  @P2 LDG.E R2, [R6.64+0x4] ;  /* 0x0000040606022981 */ /* 0x018ea4000c1e1900 */
[----:B--2--5:R-:W-:-:S06]  /*0220*/  @P2 IADD3 R65, R2, -R23, RZ ;  /* 0x8000001702412210 */ /* 0x024fcc0007ffe0ff */
[----:B------:R1:W5:Y:S01]  /*0230*/  @!P2 LDG.E R65, [R6.64] ;  /* 0x000000060641a981 */ /* 0x000362000c1e1900 */
[----:B------:R-:W-:Y:S05]  /*0240*/  BRA `(.L_x_3683) ;  /* 0x0000001000007947 */ /* 0x000fea0003800000 */
.L_x_3682:
[----:B---34-:R-:W-:Y:S02]  /*0250*/  MOV R65, c[0x0][0x218] ;  /* 0x0000860000417a02 */ /* 0x018fe40000000f00 */
.L_x_3683:
[----:B------:R-:W-:-:S04]  /*0260*/  ISETP.NE.U32.AND P2, PT, RZ, c[0x0][0x258], PT ;  /* 0x00009600ff007a0c */ /* 0x000fc80003f45070 */
[----:B------:R-:W-:-:S13]  /*0270*/  ISETP.NE.AND.EX P2, PT, RZ, c[0x0][0x25c], PT, P2 ;  /* 0x00009700ff007a0c */ /* 0x000fda0003f45320 */
[----:B-1----:R-:W-:-:S05]  /*0280*/  @P2 IMAD.WIDE R6, R0, R123, c[0x0][0x258] ;  /* 0x0000960000062625 */ /* 0x002fca00078e027b */
[----:B------:R-:W2:Y:S01]  /*0290*/  @P2 LDG.E R61, [R6.64] ;  /* 0x00000006063d2981 */ /* 0x000ea2000c1e1900 */
[----:B------:R-:W-:Y:S01]  /*02a0*/  IMAD.SHL.U32 R73, R21, 0x40, RZ ;  /* 0x0000004015497824 */ /* 0x000fe200078e00ff */
[----:B------:R-:W-:Y:S01]  /*02b0*/  @!P2 ISETP.NE.U32.AND P1, PT, RZ, c[0x0][0x268], PT ;  /* 0x00009a00ff00aa0c */ /* 0x000fe20003f25070 */
[----:B-----5:R-:W-:-:S03]  /*02c0*/  IMAD.IADD R65, R65, 0x1, -R4 ;  /* 0x0000000141417824 */ /* 0x020fc600078e0a04 */
[----:B------:R-:W-:Y:S02]  /*02d0*/  ISETP.GT.AND P0, PT, R204, R73, PT ;  /* 0x00000049cc00720c */ /* 0x000fe40003f04270 */
[----:B------:R-:W-:-:S04]  /*02e0*/  @!P2 ISETP.NE.AND.EX P1, PT, RZ, c[0x0][0x26c], PT, P1 ;  /* 0x00009b00ff00aa0c */ /* 0x000fc80003f25310 */
[----:B------:R-:W-:Y:S01]  /*02f0*/  @!P2 SEL R2, RZ, c[0x0][0x21c], !P1 ;  /* 0x00008700ff02aa07 */ /* 0x000fe20004800000 */
[----:B--2---:R-:W-:-:S04]  /*0300*/  @P2 IMAD.IADD R61, R61, 0x1, -R4 ;  /* 0x000000013d3d2824 */ /* 0x004fc800078e0a04 */
[----:B------:R-:W-:Y:S02]  /*0310*/  @!P2 IMAD.IADD R61, R65, 0x1, R2 ;  /* 0x00000001413da824 */ /* 0x000fe400078e0202 */
        /* <DEDUP_REMOVED lines=21> */
[----:B------:R-:W-:-:S03]  /*0470*/  IADD3 R4, -R5, R60, RZ ;  /* 0x0000003c05047210 */ /* 0x000fc60007ffe1ff */
[----:B------:R-:W-:Y:S01]  /*0480*/  @P0 IMAD.WIDE.U32 R10, R205, c[0x0][0x1e8], RZ ;  /* 0x00007a00cd0a0a25 */ /* 0x000fe200078e00ff */
[----:B------:R-:W-:-:S03]  /*0490*/  SHF.L.U32 R4, R4, 0x3, RZ ;  /* 0x0000000304047819 */ /* 0x000fc600000006ff */
[----:B------:R-:W-:Y:S01]  /*04a0*/  @P0 IMAD R205, R205, c[0x0][0x1ec], R11 ;  /* 0x00007b00cdcd0a24 */ /* 0x000fe200078e020b */
[----:B------:R-:W-:Y:S01]  /*04b0*/  SHF.R.S32.HI R5, RZ, 0x1f, R4 ;  /* 0x0000001fff057819 */ /* 0x000fe20000011404 */
[----:B------:R-:W-:Y:S02]  /*04c0*/  @P0 IMAD.MOV.U32 R8, RZ, RZ, R10 ;  /* 0x000000ffff080224 */ /* 0x000fe400078e000a */
[----:B------:R-:W-:Y:S01]  /*04d0*/  @!P0 IMAD R6, R3, c[0x0][0x1e0], RZ ;  /* 0x0000780003068a24 */ /* 0x000fe200078e02ff */
[----:B------:R-:W-:Y:S01]  /*04e0*/  SHF.R.S32.HI R3, RZ, 0x1f, R142 ;  /* 0x0000001fff037819 */ /* 0x000fe2000001148e */
[----:B------:R-:W-:-:S04]  /*04f0*/  @!P0 IMAD.WIDE.U32 R10, R9, c[0x0][0x1e0], RZ ;  /* 0x00007800090a8a25 */ /* 0x000fc800078e00ff */
[----:B------:R-:W-:Y:S01]  /*0500*/  @!P0 IMAD R6, R9, c[0x0][0x1e4], R6 ;  /* 0x0000790009068a24 */ /* 0x000fe200078e0206 */
[----:B------:R-:W-:Y:S01]  /*0510*/  @!P0 MOV R8, R10 ;  /* 0x0000000a00088202 */ /* 0x000fe20000000f00 */
[----:B------:R-:W-:-:S04]  /*0520*/  IMAD.WIDE.U32 R4, R73, c[0x0][0x1e8], R4 ;  /* 0x00007a0049047a25 */ /* 0x000fc800078e0004 */
[----:B------:R-:W-:Y:S01]  /*0530*/  @!P0 IMAD.IADD R205, R11, 0x1, R6 ;  /* 0x000000010bcd8824 */ /* 0x000fe200078e0206 */
[----:B------:R-:W-:Y:S01]  /*0540*/  IADD3 R4, P0, R8, R4, RZ ;  /* 0x0000000408047210 */ /* 0x000fe20007f1e0ff */
[----:B------:R-:W-:Y:S02]  /*0550*/  IMAD R0, R73, c[0x0][0x1ec], R0 ;  /* 0x00007b0049007a24 */ /* 0x000fe400078e0200 */
[----:B------:R-:W-:Y:S01]  /*0560*/  IMAD R7, R3, c[0x0][0x1f0], RZ ;  /* 0x00007c0003077a24 */ /* 0x000fe200078e02ff */
[----:B------:R-:W-:Y:S02]  /*0570*/  SHF.R.S32.HI R3, RZ, 0x3, R2 ;  /* 0x00000003ff037819 */ /* 0x000fe40000011402 */
[----:B------:R-:W-:Y:S01]  /*0580*/  IADD3.X R5, R205, R5, R0, P0, !PT ;  /* 0x00000005cd057210 */ /* 0x000fe200007fe400 */
[----:B------:R-:W-:Y:S01]  /*0590*/  IMAD R0, R9, c[0x0][0x1c0], R142 ;  /* 0x0000700009007a24 */ /* 0x000fe200078e028e */
[----:B------:R-:W-:Y:S01]  /*05a0*/  ISETP.GE.AND P0, PT, R3, R204, PT ;  /* 0x000000cc0300720c */ /* 0x000fe20003f06270 */
[C---:B------:R-:W-:Y:S01]  /*05b0*/  IMAD R15, R142.reuse, c[0x0][0x1f4], R7 ;  /* 0x00007d008e0f7a24 */ /* 0x040fe200078e0207 */
[----:B------:R-:W-:Y:S01]  /*05c0*/  SHF.R.S32.HI R7, RZ, 0x1f, R3 ;  /* 0x0000001fff077819 */ /* 0x000fe20000011403 */
[----:B------:R-:W-:-:S04]  /*05d0*/  IMAD.WIDE.U32 R142, R142, c[0x0][0x1f0], R4 ;  /* 0x00007c008e8e7a25 */ /* 0x000fc800078e0004 */
[----:B------:R-:W-:Y:S02]  /*05e0*/  IMAD R0, R0, c[0x0][0x214], R73 ;  /* 0x0000850000007a24 */ /* 0x000fe400078e0249 */
[----:B------:R-:W-:-:S04]  /*05f0*/  IMAD.IADD R15, R143, 0x1, R15 ;  /* 0x000000018f0f7824 */ /* 0x000fc800078e020f */
        /* <DEDUP_REMOVED lines=11> */
.L_x_3686:
[----:B------:R-:W-:Y:S05]  /*06b0*/  BSYNC B0 ;  /* 0x0000000000007941 */ /* 0x000fea0003800000 */
.L_x_3685:
        /* <DEDUP_REMOVED lines=17> */
.L_x_3688:
[----:B------:R-:W-:Y:S05]  /*07d0*/  BSYNC B0 ;  /* 0x0000000000007941 */ /* 0x000fea0003800000 */
.L_x_3687:
        /* <DEDUP_REMOVED lines=17> */
.L_x_3690:
[----:B------:R-:W-:Y:S05]  /*08f0*/  BSYNC B0 ;  /* 0x0000000000007941 */ /* 0x000fea0003800000 */
.L_x_3689:
[----:B------:R-:W-:Y:S01]  /*0900*/  IADD3 R13, R3, 0x30, RZ ;  /* 0x00000030030d7810 */ /* 0x000fe20007ffe0ff */
[----:B------:R-:W-:Y:S03]  /*0910*/  BSSY B0, `(.L_x_3691) ;  /* 0x000000f000007945 */ /* 0x000fe60003800000 */
[----:B------:R-:W-:-:S13]  /*0920*/  ISETP.GE.AND P0, PT, R13, R204, PT ;  /* 0x000000cc0d00720c */ /* 0x000fda0003f06270 */
[----:B------:R-:W-:Y:S05]  /*0930*/  @P0 BRA `(.L_x_3692) ;  /* 0x000000c000000947 */ /* 0x000fea0003800000 */
[----:B-1----:R-:W-:Y:S02]  /*0940*/  IADD3 R5, P0, R3, 0x30, RZ ;  /* 0x0000003003057810 */ /* 0x002fe40007f1e0ff */
        /* <DEDUP_REMOVED lines=11> */
.L_x_3692:
[----:B------:R-:W-:Y:S05]  /*0a00*/  BSYNC B0 ;  /* 0x0000000000007941 */ /* 0x000fea0003800000 */
.L_x_3691:
[----:B------:R-:W-:-:S04]  /*0a10*/  LOP3.LUT P4, RZ, R60, 0x7, RZ, 0xc0, !PT ;  /* 0x000000073cff7812 */ /* 0x000fc8000788c0ff */
[-C--:B------:R-:W-:Y:S02]  /*0a20*/  ISETP.GE.OR P3, PT, R3, R204.reuse, P4 ;  /* 0x000000cc0300720c */ /* 0x080fe40002766670 */
[-C--:B------:R-:W-:Y:S02]  /*0a30*/  ISETP.GE.OR P2, PT, R11, R204.reuse, P4 ;  /* 0x000000cc0b00720c */ /* 0x080fe40002746670 */
[-C--:B------:R-:W-:Y:S02]  /*0a40*/  ISETP.GE.OR P1, PT, R9, R204.reuse, P4 ;  /* 0x000000cc0900720c */ /* 0x080fe40002726670 */
[C---:B------:R-:W-:Y:S02]  /*0a50*/  IADD3 R3, P0, R0.reuse, R3, RZ ;  /* 0x0000000300037210 */ /* 0x040fe40007f1e0ff */
[----:B------:R-:W-:Y:S02]  /*0a60*/  ISETP.GE.OR P4, PT, R13, R204, P4 ;  /* 0x000000cc0d00720c */ /* 0x000fe40002786670 */
[----:B------:R-:W-:-:S02]  /*0a70*/  LEA.HI.X.SX32 R0, R0, R7, 0x1, P0 ;  /* 0x0000000700007211 */ /* 0x000fc400000f0eff */
[----:B-1----:R-:W-:-:S03]  /*0a80*/  LEA R4, P0, R3, c[0x0][0x200], 0x2 ;  /* 0x0000800003047a11 */ /* 0x002fc600078010ff */
[----:B------:R-:W-:Y:S01]  /*0a90*/  @!P2 IMAD.MOV.U32 R2, RZ, RZ, 0x7f800000 ;  /* 0x7f800000ff02a424 */ /* 0x000fe200078e00ff */
[----:B------:R-:W-:Y:S01]  /*0aa0*/  LEA.HI.X R5, R3, c[0x0][0x204], R0, 0x2, P0 ;  /* 0x0000810003057a11 */ /* 0x000fe200000f1400 */
[----:B------:R-:W-:Y:S02]  /*0ab0*/  @!P3 IMAD.MOV.U32 R3, RZ, RZ, 0x7f800000 ;  /* 0x7f800000ff03b424 */ /* 0x000fe400078e00ff */
[----:B------:R-:W-:Y:S02]  /*0ac0*/  @!P1 IMAD.MOV.U32 R0, RZ, RZ, 0x7f800000 ;  /* 0x7f800000ff009424 */ /* 0x000fe400078e00ff */
[----:B------:R1:W-:Y:S04]  /*0ad0*/  @!P2 STG.E [R4.64+0x40], R2 ;  /* 0x000040020400a986 */ /* 0x0003e8000c101906 */
[----:B------:R1:W-:Y:S04]  /*0ae0*/  @!P3 STG.E [R4.64], R3 ;  /* 0x000000030400b986 */ /* 0x0003e8000c101906 */
[----:B------:R1:W-:Y:S01]  /*0af0*/  @!P1 STG.E [R4.64+0x80], R0 ;  /* 0x0000800004009986 */ /* 0x0003e2000c101906 */
[----:B------:R-:W-:Y:S05]  /*0b00*/  @P4 EXIT ;  /* 0x000000000000494d */ /* 0x000fea0003800000 */
[----:B-1----:R-:W-:-:S05]  /*0b10*/  MOV R3, 0x7f800000 ;  /* 0x7f80000000037802 */ /* 0x002fca0000000f00 */
[----:B------:R-:W-:Y:S01]  /*0b20*/  STG.E [R4.64+0xc0], R3 ;  /* 0x0000c00304007986 */ /* 0x000fe2000c101906 */
[----:B------:R-:W-:Y:S05]  /*0b30*/  EXIT ;  /* 0x000000000000794d */ /* 0x000fea0003800000 */
.L_x_3684:
[----:B------:R-:W-:Y:S02]  /*0b40*/  ISETP.NE.U32.AND P0, PT, RZ, c[0x0][0x2b8], PT ;  /* 0x0000ae00ff007a0c */ /* 0x000fe40003f05070 */
[----:B------:R-:W-:Y:S02]  /*0b50*/  ISETP.NE.U32.AND P1, PT, RZ, c[0x0][0x2c0], PT ;  /* 0x0000b000ff007a0c */ /* 0x000fe40003f25070 */
[----:B------:R-:W-:Y:S02]  /*0b60*/  ISETP.NE.AND.EX P0, PT, RZ, c[0x0][0x2bc], PT, P0 ;  /* 0x0000af00ff007a0c */ /* 0x000fe40003f05300 */
[----:B------:R-:W-:-:S11]  /*0b70*/  ISETP.NE.AND.EX P1, PT, RZ, c[0x0][0x2c4], PT, P1 ;  /* 0x0000b100ff007a0c */ /* 0x000fd60003f25310 */
[----:B------:R-:W-:-:S04]  /*0b80*/  @P0 IMAD.WIDE R10, R0, R123, c[0x0][0x2b8] ;  /* 0x0000ae00000a0625 */ /* 0x000fc800078e027b */
[----:B------:R-:W-:Y:S01]  /*0b90*/  @P1 IMAD R0, R3, c[0x0][0x2c8], RZ ;  /* 0x0000b20003001a24 */ /* 0x000fe200078e02ff */
[----:B------:R-:W-:Y:S01]  /*0ba0*/  CS2R R208, SRZ ;  /* 0x0000000000d07805 */ /* 0x000fe2000001ff00 */
[C---:B------:R-:W-:Y:S01]  /*0bb0*/  @P1 IMAD.WIDE.U32 R6, R5.reuse, c[0x0][0x2c8], RZ ;  /* 0x0000b20005061a25 */ /* 0x040fe200078e00ff */
[----:B------:R1:W5:Y:S01]  /*0bc0*/  @P0 LDG.E R9, [R10.64] ;  /* 0x000000060a090981 */ /* 0x000362000c1e1900 */
[----:B------:R-:W-:Y:S02]  /*0bd0*/  PLOP3.LUT P3, PT, PT, PT, PT, 0x8, 0x0 ;  /* 0x000000000000781c */ /* 0x000fe40003f6e170 */
[----:B------:R-:W-:Y:S01]  /*0be0*/  @P1 IMAD R0, R5, c[0x0][0x2cc], R0 ;  /* 0x0000b30005001a24 */ /* 0x000fe200078e0200 */
[----:B------:R-:W-:-:S03]  /*0bf0*/  @P1 LEA R208, P0, R6, c[0x0][0x2c0], 0x2 ;  /* 0x0000b00006d01a11 */ /* 0x000fc600078010ff */
[----:B------:R-:W-:-:S05]  /*0c00*/  @P1 IMAD.IADD R0, R7, 0x1, R0 ;  /* 0x0000000107001824 */ /* 0x000fca00078e0200 */
[----:B------:R-:W-:-:S04]  /*0c10*/  @P1 SHF.L.U64.HI R0, R6, 0x2, R0 ;  /* 0x0000000206001819 */ /* 0x000fc80000010200 */
[----:B------:R-:W-:Y:S02]  /*0c20*/  @P1 IADD3.X R209, R0, c[0x0][0x2c4], RZ, P0, !PT ;  /* 0x0000b10000d11a10 */ /* 0x000fe400007fe4ff */
[----:B------:R-:W-:-:S04]  /*0c30*/  @P1 ISETP.NE.U32.AND P0, PT, R208, RZ, PT ;  /* 0x000000ffd000120c */ /* 0x000fc80003f05070 */
[----:B------:R-:W-:-:S13]  /*0c40*/  @P1 ISETP.NE.AND.EX P3, PT, R209, RZ, PT, P0 ;  /* 0x000000ffd100120c */ /* 0x000fda0003f65300 */
[----:B------:R-:W-:Y:S05]  /*0c50*/  @!P3 BRA `(.L_x_3693) ;  /* 0x000004c00000b947 */ /* 0x000fea0003800000 */
[----:B-1----:R-:W-:Y:S02]  /*0c60*/  IABS R2, c[0x0][0x2d0] ;  /* 0x0000b40000027a13 */ /* 0x002fe40000000000 */
[----:B------:R-:W-:Y:S02]  /*0c70*/  LEA R11, R133, 0xffffffc0, 0x6 ;  /* 0xffffffc0850b7811 */ /* 0x000fe400078e30ff */
[----:B------:R-:W1:Y:S08]  /*0c80*/  I2F.RP R0, R2 ;  /* 0x0000000200007306 */ /* 0x000e700000209400 */
[----:B-1----:R-:W1:Y:S02]  /*0c90*/  MUFU.RCP R8, R0 ;  /* 0x0000000000087308 */ /* 0x002e640000001000 */
[----:B-1----:R-:W-:-:S06]  /*0ca0*/  IADD3 R8, R8, 0xffffffe, RZ ;  /* 0x0ffffffe08087810 */ /* 0x002fcc0007ffe0ff */
[----:B-----5:R-:W1:Y:S02]  /*0cb0*/  F2I.FTZ.U32.TRUNC.NTZ R9, R8 ;  /* 0x0000000800097305 */ /* 0x020e64000021f000 */
[----:B-1----:R-:W-:Y:S02]  /*0cc0*/  IMAD.MOV R7, RZ, RZ, -R9 ;  /* 0x000000ffff077224 */ /* 0x002fe400078e0a09 */
[----:B------:R-:W-:Y:S02]  /*0cd0*/  IMAD.MOV.U32 R8, RZ, RZ, RZ ;  /* 0x000000ffff087224 */ /* 0x000fe400078e00ff */
[----:B------:R-:W-:Y:S01]  /*0ce0*/  IMAD R4, R7, R2, RZ ;  /* 0x0000000207047224 */ /* 0x000fe200078e02ff */
[----:B------:R-:W-:-:S03]  /*0cf0*/  IABS R7, R11 ;  /* 0x0000000b00077213 */ /* 0x000fc60000000000 */
        /* <DEDUP_REMOVED lines=11> */
[----:B------:R-:W-:-:S05]  /*0db0*/  @P2 IADD3 R4, R4, 0x1, RZ ;  /* 0x0000000104042810 */ /* 0x000fca0007ffe0ff */
[----:B------:R-:W-:-:S05]  /*0dc0*/  IMAD.MOV.U32 R7, RZ, RZ, R4 ;  /* 0x000000ffff077224 */ /* 0x000fca00078e0004 */
        /* <DEDUP_REMOVED lines=30> */
[----:B------:R-:W-:Y:S02]  /*0fb0*/  @!P0 IMAD.MOV R2, RZ, RZ, -R2 ;  /* 0x000000ffff028224 */ /* 0x000fe400078e0a02 */
        /* <DEDUP_REMOVED lines=11> */
[----:B------:R-:W-:Y:S01]  /*1070*/  IMAD.MOV.U32 R22, RZ, RZ, R12 ;  /* 0x000000ffff167224 */ /* 0x000fe200078e000c */
[----:B------:R-:W-:Y:S01]  /*1080*/  IADD3 R23, R13, R23, RZ ;  /* 0x000000170d177210 */ /* 0x000fe20007ffe0ff */
[----:B------:R-:W-:-:S04]  /*1090*/  IMAD.WIDE.U32 R6, R11, c[0x0][0x198], R8 ;  /* 0x000066000b067a25 */ /* 0x000fc800078e0008 */
[----:B------:R-:W-:Y:S01]  /*10a0*/  IMAD.IADD R9, R7, 0x1, R4 ;  /* 0x0000000107097824 */ /* 0x000fe200078e0204 */
[----:B------:R-:W-:Y:S01]  /*10b0*/  MOV R8, R6 ;  /* 0x0000000600087202 */ /* 0x000fe20000000f00 */
[----:B------:R-:W-:-:S04]  /*10c0*/  IMAD R7, R135, c[0x0][0x1b0], RZ ;  /* 0x00006c0087077a24 */ /* 0x000fc800078e02ff */
[----:B------:R-:W-:-:S04]  /*10d0*/  IMAD.WIDE.U32 R8, R2, c[0x0][0x1b0], R8 ;  /* 0x00006c0002087a25 */ /* 0x000fc800078e0008 */
[----:B------:R-:W-:Y:S01]  /*10e0*/  IMAD R7, R2, c[0x0][0x1b4], R7 ;  /* 0x00006d0002077a24 */ /* 0x000fe200078e0207 */
[----:B------:R-:W-:-:S03]  /*10f0*/  MOV R0, R8 ;  /* 0x0000000800007202 */ /* 0x000fc60000000f00 */
[----:B------:R-:W-:Y:S01]  /*1100*/  IMAD.IADD R7, R9, 0x1, R7 ;  /* 0x0000000109077824 */ /* 0x000fe200078e0207 */
[----:B------:R-:W-:Y:S05]  /*1110*/  BRA `(.L_x_3694) ;  /* 0x0000043000007947 */ /* 0x000fea0003800000 */
.L_x_3693:
        /* <DEDUP_REMOVED lines=16> */
.L_x_3695:
[----:B------:R-:W-:Y:S02]  /*1220*/  IABS R8, c[0x0][0x1c8] ;  /* 0x0000720000087a13 */ /* 0x000fe40000000000 */
[----:B------:R-:W-:Y:S02]  /*1230*/  @P4 IADD3 R23, R4, R23, RZ ;  /* 0x0000001704174210 */ /* 0x000fe40007ffe0ff */
[----:B------:R-:W1:Y:S03]  /*1240*/  I2F.RP R12, R8 ;  /* 0x00000008000c7306 */ /* 0x000e660000209400 */
[----:B------:R-:W-:-:S04]  /*1250*/  @P4 IMAD.WIDE.U32 R16, R23, c[0x0][0x1a0], RZ ;  /* 0x0000680017104a25 */ /* 0x000fc800078e00ff */
[----:B------:R-:W-:Y:S02]  /*1260*/  @P4 IMAD R23, R23, c[0x0][0x1a4], R17 ;  /* 0x0000690017174a24 */ /* 0x000fe400078e0211 */
[----:B------:R-:W-:Y:S01]  /*1270*/  @P4 IMAD.MOV.U32 R22, RZ, RZ, R16 ;  /* 0x000000ffff164224 */ /* 0x000fe200078e0010 */
        /* <DEDUP_REMOVED lines=22> */
[----:B------:R-:W-:Y:S01]  /*13e0*/  IMAD R0, R15, c[0x0][0x198], RZ ;  /* 0x000066000f007a24 */ /* 0x000fe200078e02ff */
[----:B------:R-:W-:-:S03]  /*13f0*/  MOV R12, R6 ;  /* 0x00000006000c7202 */ /* 0x000fc60000000f00 */
[----:B------:R-:W-:Y:S01]  /*1400*/  @!P1 IMAD.MOV R2, RZ, RZ, -R2 ;  /* 0x000000ffff029224 */ /* 0x000fe200078e0a02 */
[----:B------:R-:W-:Y:S01]  /*1410*/  @!P0 LOP3.LUT R2, RZ, c[0x0][0x1c8], RZ, 0x33, !PT ;  /* 0x00007200ff028a12 */ /* 0x000fe200078e33ff */
[----:B------:R-:W-:-:S03]  /*1420*/  IMAD R0, R11, c[0x0][0x19c], R0 ;  /* 0x000067000b007a24 */ /* 0x000fc600078e0200 */
[----:B------:R-:W-:Y:S01]  /*1430*/  SHF.R.S32.HI R135, RZ, 0x1f, R2 ;  /* 0x0000001fff877819 */ /* 0x000fe20000011402 */
[----:B------:R-:W-:-:S04]  /*1440*/  IMAD.IADD R13, R7, 0x1, R0 ;  /* 0x00000001070d7824 */ /* 0x000fc800078e0200 */
        /* <DEDUP_REMOVED lines=16> */
.L_x_3694:
[----:B------:R1:W5:Y:S01]  /*1550*/  @P5 LDG.E R10, [R146.64] ;  /* 0x00000006920a5981 */ /* 0x000362000c1e1900 */
[----:B------:R-:W-:Y:S01]  /*1560*/  ISETP.NE.AND P0, PT, R205, -0x1, PT ;  /* 0xffffffffcd00780c */ /* 0x000fe20003f05270 */
[----:B-----5:R-:W-:Y:S01]  /*1570*/  IMAD.MOV.U32 R9, RZ, RZ, 0x2 ;  /* 0x00000002ff097424 */ /* 0x020fe200078e00ff */
[----:B------:R-:W-:Y:S01]  /*1580*/  SHF.R.S32.HI R13, RZ, 0x1f, R60 ;  /* 0x0000001fff0d7819 */ /* 0x000fe2000001143c */
[----:B------:R-:W-:Y:S01]  /*1590*/  IMAD.MOV.U32 R68, RZ, RZ, c[0x0][0x230] ;  /* 0x00008c00ff447624 */ /* 0x000fe200078e00ff */
[----:B------:R-:W-:Y:S01]  /*15a0*/  MOV R17, c[0x0][0x230] ;  /* 0x00008c0000117a02 */ /* 0x000fe20000000f00 */
[----:B------:R-:W-:Y:S01]  /*15b0*/  IMAD.MOV.U32 R16, RZ, RZ, RZ ;  /* 0x000000ffff107224 */ /* 0x000fe200078e00ff */
[CC--:B------:R-:W-:Y:S01]  /*15c0*/  LEA.HI R206, R13.reuse, R60.reuse, RZ, 0x3 ;  /* 0x0000003c0dce7211 */ /* 0x0c0fe200078f18ff */
[----:B------:R-:W-:Y:S01]  /*15d0*/  IMAD.MOV.U32 R150, RZ, RZ, c[0x0][0x198] ;  /* 0x00006600ff967624 */ /* 0x000fe200078e00ff */
[----:B------:R-:W-:Y:S01]  /*15e0*/  LEA.HI R71, R13, R60, RZ, 0x4 ;  /* 0x0000003c0d477211 */ /* 0x000fe200078f20ff */
[----:B------:R-:W-:Y:S01]  /*15f0*/  IMAD.HI.U32 R68, R9, R68, R16 ;  /* 0x0000004409447227 */ /* 0x000fe200078e0010 */
[----:B------:R-:W-:-:S02]  /*1600*/  LOP3.LUT R17, R206, 0xfffffff8, RZ, 0xc0, !PT ;  /* 0xfffffff8ce117812 */ /* 0x000fc400078ec0ff */
[----:B------:R-:W-:Y:S01]  /*1610*/  SHF.R.S32.HI R206, RZ, 0x3, R206 ;  /* 0x00000003ffce7819 */ /* 0x000fe200000114ce */
[----:B------:R-:W-:Y:S01]  /*1620*/  @P0 IMAD.WIDE.U32 R8, R205, c[0x0][0x190], RZ ;  /* 0x00006400cd080a25 */ /* 0x000fe200078e00ff */
[----:B------:R-:W-:Y:S02]  /*1630*/  SHF.R.S32.HI R96, RZ, 0x1f, R65 ;  /* 0x0000001fff607819 */ /* 0x000fe40000011441 */
[----:B------:R-:W-:Y:S01]  /*1640*/  SHF.R.S32.HI R207, RZ, 0x1f, R206 ;  /* 0x0000001fffcf7819 */ /* 0x000fe200000114ce */
[----:B------:R-:W-:Y:S01]  /*1650*/  @!P0 IMAD R6, R3, c[0x0][0x178], RZ ;  /* 0x00005e0003068a24 */ /* 0x000fe200078e02ff */
[----:B------:R-:W-:Y:S01]  /*1660*/  LEA.HI R96, R96, R65, RZ, 0x6 ;  /* 0x0000004160607211 */ /* 0x000fe200078f30ff */
[----:B------:R-:W-:Y:S01]  /*1670*/  @!P0 IMAD.WIDE.U32 R18, R5, c[0x0][0x178], RZ ;  /* 0x00005e0005128a25 */ /* 0x000fe200078e00ff */
[----:B------:R-:W-:Y:S02]  /*1680*/  LEA.HI R13, R13, R60, RZ, 0x6 ;  /* 0x0000003c0d0d7211 */ /* 0x000fe400078f30ff */
[----:B------:R-:W-:Y:S01]  /*1690*/  SHF.R.S32.HI R96, RZ, 0x6, R96 ;  /* 0x00000006ff607819 */ /* 0x000fe20000011460 */
[----:B------:R-:W-:Y:S01]  /*16a0*/  IMAD.IADD R62, R60, 0x1, -R17 ;  /* 0x000000013c3e7824 */ /* 0x000fe200078e0a11 */
[----:B------:R-:W-:Y:S01]  /*16b0*/  SHF.L.U32 R13, R13, 0x3, RZ ;  /* 0x000000030d0d7819 */ /* 0x000fe200000006ff */
[----:B------:R-:W-:Y:S01]  /*16c0*/  IMAD.SHL.U32 R17, R206, 0x40, RZ ;  /* 0x00000040ce117824 */ /* 0x000fe200078e00ff */
[----:B------:R-:W-:Y:S01]  /*16d0*/  IMNMX R96, RZ, R96, !PT ;  /* 0x00000060ff607217 */ /* 0x000fe20007800200 */
[----:B------:R-:W-:Y:S01]  /*16e0*/  @P0 IMAD.MOV.U32 R4, RZ, RZ, R8 ;  /* 0x000000ffff040224 */ /* 0x000fe200078e0008 */
[----:B------:R-:W-:Y:S01]  /*16f0*/  SHF.L.U64.HI R54, R150, R123, c[0x0][0x19c] ;  /* 0x0000670096367619 */ /* 0x000fe2000001027b */
[----:B------:R-:W-:Y:S01]  /*1700*/  @!P0 IMAD R6, R5, c[0x0][0x17c], R6 ;  /* 0x00005f0005068a24 */ /* 0x000fe200078e0206 */
[----:B------:R-:W-:Y:S01]  /*1710*/  LOP3.LUT R17, R17, 0x1c0, RZ, 0xc0, !PT ;  /* 0x000001c011117812 */ /* 0x000fe200078ec0ff */
[----:B------:R-:W-:Y:S01]  /*1720*/  @!P0 IMAD.MOV.U32 R4, RZ, RZ, R18 ;  /* 0x000000ffff048224 */ /* 0x000fe200078e0012 */
[----:B------:R-:W-:Y:S01]  /*1730*/  ISETP.GT.AND P2, PT, R133, R96, PT ;  /* 0x000000608500720c */ /* 0x000fe20003f44270 */
[----:B------:R-:W-:Y:S01]  /*1740*/  IMAD.SHL.U32 R18, R62, 0x8, RZ ;  /* 0x000000083e127824 */ /* 0x000fe200078e00ff */
[----:B------:R-:W-:Y:S01]  /*1750*/  SHF.R.U32.HI R132, RZ, 0x3, R17 ;  /* 0x00000003ff847819 */ /* 0x000fe20000011611 */
[----:B------:R-:W-:Y:S01]  /*1760*/  @P0 IMAD R9, R205, c[0x0][0x194], R9 ;  /* 0x00006500cd090a24 */ /* 0x000fe200078e0209 */
[----:B------:R-:W-:Y:S01]  /*1770*/  @!P0 IADD3 R9, R19, R6, RZ ;  /* 0x0000000613098210 */ /* 0x000fe20007ffe0ff */
[----:B------:R-:W-:Y:S01]  /*1780*/  IMAD R51, R207, c[0x0][0x198], RZ ;  /* 0x00006600cf337a24 */ /* 0x000fe200078e02ff */
[----:B------:R-:W-:Y:S01]  /*1790*/  IADD3 R22, P0, R18, R22, RZ ;  /* 0x0000001612167210 */ /* 0x000fe20007f1e0ff */
[----:B------:R-:W-:Y:S01]  /*17a0*/  IMAD.WIDE R20, R21, 0x40, R206 ;  /* 0x0000004015147825 */ /* 0x000fe200078e02ce */
[----:B------:R-:W-:-:S02]  /*17b0*/  SHF.R.S32.HI R19, RZ, 0x1f, R18 ;  /* 0x0000001fff137819 */ /* 0x000fc40000011412 */
[----:B------:R-:W-:Y:S01]  /*17c0*/  LOP3.LUT R25, R17, 0x38, R18, 0xf8, !PT ;  /* 0x0000003811197812 */ /* 0x000fe200078ef812 */
[----:B------:R-:W-:Y:S01]  /*17d0*/  IMAD R17, R135, c[0x0][0x1b8], RZ ;  /* 0x00006e0087117a24 */ /* 0x000fe200078e02ff */
[----:B------:R-:W-:Y:S01]  /*17e0*/  IADD3 R24, P1, R18, R4, RZ ;  /* 0x0000000412187210 */ /* 0x000fe20007f3e0ff */
[----:B------:R-:W-:Y:S01]  /*17f0*/  IMAD R51, R206, c[0x0][0x19c], R51 ;  /* 0x00006700ce337a24 */ /* 0x000fe200078e0233 */
[----:B------:R-:W-:Y:S01]  /*1800*/  IADD3.X R23, R19, R23, RZ, P0, !PT ;  /* 0x0000001713177210 */ /* 0x000fe200007fe4ff */
[----:B------:R-:W-:Y:S01]  /*1810*/  IMAD R16, R2, c[0x0][0x1bc], R17 ;  /* 0x00006f0002107a24 */ /* 0x000fe200078e0211 */
[----:B------:R-:W-:Y:S01]  /*1820*/  IADD3 R11, P0, R206, R11, RZ ;  /* 0x0000000bce0b7210 */ /* 0x000fe20007f1e0ff */
[----:B------:R-:W-:Y:S01]  /*1830*/  IMAD R8, R21, c[0x0][0x190], RZ ;  /* 0x0000640015087a24 */ /* 0x000fe200078e02ff */
[----:B------:R-:W-:Y:S01]  /*1840*/  LOP3.LUT R132, R25, R132, RZ, 0x3c, !PT ;  /* 0x0000008419847212 */ /* 0x000fe200078e3cff */
[----:B------:R-:W-:Y:S01]  /*1850*/  IMAD.X R25, R19, 0x1, R9, P1 ;  /* 0x0000000113197824 */ /* 0x000fe200008e0609 */
[----:B------:R-:W-:Y:S01]  /*1860*/  LOP3.LUT R17, R71, 0xfffffff0, RZ, 0xc0, !PT ;  /* 0xfffffff047117812 */ /* 0x000fe200078ec0ff */
[----:B------:R-:W-:Y:S01]  /*1870*/  IMAD.WIDE.U32 R22, R2, c[0x0][0x1b8], R22 ;  /* 0x00006e0002167a25 */ /* 0x000fe200078e0016 */
[----:B------:R-:W-:-:S02]  /*1880*/  IADD3.X R4, R207, R15, RZ, P0, !PT ;  /* 0x0000000fcf047210 */ /* 0x000fc400007fe4ff */
[----:B------:R-:W-:Y:S01]  /*1890*/  IADD3 R140, P1, R18, R0, RZ ;  /* 0x00000000128c7210 */ /* 0x000fe20007f3e0ff */
[----:B------:R-:W-:Y:S01]  /*18a0*/  IMAD.IADD R9, R60, 0x1, -R17 ;  /* 0x000000013c097824 */ /* 0x000fe200078e0a11 */
[----:B------:R-:W-:Y:S01]  /*18b0*/  MOV R0, c[0x0][0x1a0] ;  /* 0x0000680000007a02 */ /* 0x000fe20000000f00 */
[----:B------:R-:W-:Y:S01]  /*18c0*/  IMAD.IADD R17, R23, 0x1, R16 ;  /* 0x0000000117117824 */ /* 0x000fe200078e0210 */
[----:B------:R-:W-:Y:S01]  /*18d0*/  LOP3.LUT R132, R132, 0xfffffe00, R13, 0xf8, !PT ;  /* 0xfffffe0084847812 */ /* 0x000fe200078ef80d */
[----:B------:R-:W-:Y:S01]  /*18e0*/  IMAD.MOV.U32 R16, RZ, RZ, R22 ;  /* 0x000000ffff107224 */ /* 0x000fe200078e0016 */
[----:B------:R-:W-:Y:S01]  /*18f0*/  SHF.R.S32.HI R6, RZ, 0x1f, R9 ;  /* 0x0000001fff067819 */ /* 0x000fe20000011409 */
[----:B------:R-:W-:Y:S01]  /*1900*/  IMAD R4, R4, c[0x0][0x1a0], RZ ;  /* 0x0000680004047a24 */ /* 0x000fe200078e02ff */
[----:B------:R-:W-:Y:S01]  /*1910*/  SHF.L.U64.HI R64, R0, R123, c[0x0][0x1a4] ;  /* 0x0000690000407619 */ /* 0x000fe2000001027b */
[----:B------:R-:W-:Y:S01]  /*1920*/  IMAD.X R141, R19, 0x1, R7, P1 ;  /* 0x00000001138d7824 */ /* 0x000fe200008e0607 */
[----:B------:R-:W-:Y:S01]  /*1930*/  LEA.HI R63, R6, R9, RZ, 0x3 ;  /* 0x00000009063f7211 */ /* 0x000fe200078f18ff */
[C---:B------:R-:W-:Y:S01]  /*1940*/  IMAD R4, R11.reuse, c[0x0][0x1a4], R4 ;  /* 0x000069000b047a24 */ /* 0x040fe200078e0204 */
[----:B------:R-:W-:Y:S01]  /*1950*/  SHF.R.S32.HI R6, RZ, 0x1f, R142 ;  /* 0x0000001fff067819 */ /* 0x000fe2000001148e */
[----:B------:R-:W-:Y:S01]  /*1960*/  IMAD.WIDE.U32 R16, R11, c[0x0][0x1a0], R16 ;  /* 0x000068000b107a25 */ /* 0x000fe200078e0010 */
[----:B------:R-:W-:-:S02]  /*1970*/  LOP3.LUT R70, R63, 0xfffffff8, RZ, 0xc0, !PT ;  /* 0xfffffff83f467812 */ /* 0x000fc400078ec0ff */
[----:B------:R-:W-:Y:S01]  /*1980*/  SHF.R.S32.HI R69, RZ, 0x1, R68 ;  /* 0x00000001ff457819 */ /* 0x000fe20000011444 */
[----:B------:R-:W-:Y:S01]  /*1990*/  IMAD.WIDE.U32 R140, R206, c[0x0][0x198], R140 ;  /* 0x00006600ce8c7a25 */ /* 0x000fe200078e008c */
[----:B------:R-:W-:Y:S02]  /*19a0*/  IADD3 R97, R17, R4, RZ ;  /* 0x0000000411617210 */ /* 0x000fe40007ffe0ff */
[----:B------:R-:W-:Y:S01]  /*19b0*/  LEA R100, P0, R16, c[0x0][0x170], 0x1 ;  /* 0x00005c0010647a11 */ /* 0x000fe200078008ff */
[C---:B------:R-:W-:Y:S01]  /*19c0*/  IMAD R8, R20.reuse, c[0x0][0x194], R8 ;  /* 0x0000650014087a24 */ /* 0x040fe200078e0208 */
[----:B------:R-:W-:Y:S01]  /*19d0*/  IADD3 R51, R141, R51, RZ ;  /* 0x000000338d337210 */ /* 0x000fe20007ffe0ff */
[----:B------:R-:W-:Y:S01]  /*19e0*/  IMAD.WIDE.U32 R14, R20, c[0x0][0x190], R24 ;  /* 0x00006400140e7a25 */ /* 0x000fe200078e0018 */
[----:B------:R-:W-:Y:S02]  /*19f0*/  SHF.L.U64.HI R97, R16, 0x1, R97 ;  /* 0x0000000110617819 */ /* 0x000fe40000010261 */
[----:B------:R-:W-:Y:S01]  /*1a00*/  LEA R98, P1, R140, c[0x0][0x168], 0x1 ;  /* 0x00005a008c627a11 */ /* 0x000fe200078208ff */
[----:B------:R-:W-:Y:S01]  /*1a10*/  IMAD R145, R6, c[0x0][0x1a8], RZ ;  /* 0x00006a0006917a24 */ /* 0x000fe200078e02ff */
[----:B------:R-:W-:Y:S01]  /*1a20*/  SHF.L.U64.HI R95, R140, 0x1, R51 ;  /* 0x000000018c5f7819 */ /* 0x000fe20000010233 */
[----:B------:R-:W-:Y:S01]  /*1a30*/  IMAD.IADD R15, R15, 0x1, R8 ;  /* 0x000000010f0f7824 */ /* 0x000fe200078e0208 */
[----:B------:R-:W-:Y:S01]  /*1a40*/  IADD3.X R97, R97, c[0x0][0x174], RZ, P0, !PT ;  /* 0x00005d0061617a10 */ /* 0x000fe200007fe4ff */
[C---:B------:R-:W-:Y:S01]  /*1a50*/  IMAD R145, R142.reuse, c[0x0][0x1ac], R145 ;  /* 0x00006b008e917a24 */ /* 0x040fe200078e0291 */
[----:B------:R-:W-:Y:S01]  /*1a60*/  IADD3.X R95, R95, c[0x0][0x16c], RZ, P1, !PT ;  /* 0x00005b005f5f7a10 */ /* 0x000fe20000ffe4ff */
[----:B------:R-:W-:Y:S01]  /*1a70*/  IMAD.WIDE.U32 R142, R142, c[0x0][0x1a8], R14 ;  /* 0x00006a008e8e7a25 */ /* 0x000fe200078e000e */
[----:B------:R-:W-:-:S02]  /*1a80*/  MOV R200, R98 ;  /* 0x0000006200c87202 */ /* 0x000fc40000000f00 */
[----:B------:R-:W-:Y:S01]  /*1a90*/  MOV R202, R100 ;  /* 0x0000006400ca7202 */ /* 0x000fe20000000f00 */
[----:B------:R-:W-:Y:S02]  /*1aa0*/  IMAD.IADD R70, R9, 0x1, -R70 ;  /* 0x0000000109467824 */ /* 0x000fe400078e0a46 */
[----:B------:R-:W-:Y:S02]  /*1ab0*/  IMAD.SHL.U32 R55, R150, 0x10, RZ ;  /* 0x0000001096377824 */ /* 0x000fe400078e00ff */
[----:B------:R-:W-:Y:S02]  /*1ac0*/  IMAD.SHL.U32 R67, R0, 0x10, RZ ;  /* 0x0000001000437824 */ /* 0x000fe400078e00ff */
[----:B------:R-:W-:Y:S02]  /*1ad0*/  IMAD.SHL.U32 R66, R62, 0x4, RZ ;  /* 0x000000043e427824 */ /* 0x000fe400078e00ff */
[----:B------:R-:W-:Y:S02]  /*1ae0*/  IMAD.IADD R145, R143, 0x1, R145 ;  /* 0x000000018f917824 */ /* 0x000fe400078e0291 */
[----:B------:R-:W-:-:S02]  /*1af0*/  IMAD.MOV.U32 R199, RZ, RZ, R95 ;  /* 0x000000ffffc77224 */ /* 0x000fc400078e005f */
[----:B------:R-:W-:Y:S02]  /*1b00*/  IMAD.MOV.U32 R203, RZ, RZ, R97 ;  /* 0x000000ffffcb7224 */ /* 0x000fe400078e0061 */
[----:B------:R-:W-:Y:S01]  /*1b10*/  @!P5 IMAD.MOV.U32 R10, RZ, RZ, RZ ;  /* 0x000000ffff0ad224 */ /* 0x000fe200078e00ff */
[----:B------:R-:W-:Y:S05]  /*1b20*/  @!P2 BRA `(.L_x_3696) ;  /* 0x000080200000a947 */ /* 0x000fea0003800000 */
[----:B-1----:R-:W-:Y:S01]  /*1b30*/  LEA R9, R133, 0xffffffc0, 0x6 ;  /* 0xffffffc085097811 */ /* 0x002fe200078e30ff */
[C---:B------:R-:W-:Y:S01]  /*1b40*/  IMAD R4, R3.reuse, c[0x0][0x280], RZ ;  /* 0x0000a00003047a24 */ /* 0x040fe200078e02ff */
[----:B------:R-:W-:Y:S01]  /*1b50*/  SHF.R.S32.HI R8, RZ, 0x1f, R65 ;  /* 0x0000001fff087819 */ /* 0x000fe20000011441 */
[----:B------:R-:W-:Y:S01]  /*1b60*/  IMAD R3, R3, c[0x0][0x278], RZ ;  /* 0x00009e0003037a24 */ /* 0x000fe200078e02ff */
[----:B------:R-:W-:Y:S01]  /*1b70*/  SHF.R.S32.HI R7, RZ, 0x1f, R9 ;  /* 0x0000001fff077819 */ /* 0x000fe20000011409 */
[----:B------:R-:W-:Y:S01]  /*1b80*/  IMAD R4, R5, c[0x0][0x284], R4 ;  /* 0x0000a10005047a24 */ /* 0x000fe200078e0204 */
[----:B------:R-:W-:Y:S01]  /*1b90*/  IADD3 R6, P1, P0, R9, R206, -R65 ;  /* 0x000000ce09067210 */ /* 0x000fe2000783e841 */
[----:B------:R-:W-:Y:S01]  /*1ba0*/  IMAD.WIDE.U32 R16, R5, c[0x0][0x280], R18 ;  /* 0x0000a00005107a25 */ /* 0x000fe200078e0012 */
[----:B------:R-:W-:Y:S01]  /*1bb0*/  IADD3 R113, P2, R55, R55, RZ ;  /* 0x0000003737717210 */ /* 0x000fe20007f5e0ff */
[----:B------:R-:W-:Y:S01]  /*1bc0*/  UMOV UR9, 0x20 ;  /* 0x0000002000097882 */ /* 0x000fe20000000000 */
[----:B------:R-:W-:Y:S01]  /*1bd0*/  IADD3.X R7, R7, R207, ~R8, P1, P0 ;  /* 0x000000cf07077210 */ /* 0x000fe20000fe0c08 */
[C---:B------:R-:W-:Y:S01]  /*1be0*/  IMAD.WIDE.U32 R12, R5.reuse, c[0x0][0x278], R18 ;  /* 0x00009e00050c7a25 */ /* 0x040fe200078e0012 */
[----:B------:R-:W-:Y:S01]  /*1bf0*/  ULDC.64 UR4, c[0x0][0x1a0] ;  /* 0x0000680000047ab9 */ /* 0x000fe20000000a00 */
[C---:B------:R-:W-:Y:S01]  /*1c00*/  IADD3 R75, R206.reuse, 0x10, RZ ;  /* 0x00000010ce4b7810 */ /* 0x040fe20007ffe0ff */
[----:B------:R-:W-:Y:S01]  /*1c10*/  UIMAD UR8, UR9, UR5, URZ ;  /* 0x00000005090872a4 */ /* 0x000fe2000f8e023f */
[----:B------:R-:W-:Y:S01]  /*1c20*/  IMAD R3, R5, c[0x0][0x27c], R3 ;  /* 0x00009f0005037a24 */ /* 0x000fe200078e0203 */
[----:B------:R-:W-:Y:S01]  /*1c30*/  ULDC UR10, c[0x0][0x19c] ;  /* 0x00006700000a7ab9 */ /* 0x000fe20000000800 */
[----:B------:R-:W-:Y:S01]  /*1c40*/  IMAD.IADD R17, R17, 0x1, R4 ;  /* 0x0000000111117824 */ /* 0x000fe200078e0204 */
[----:B------:R-:W-:Y:S01]  /*1c50*/  UIMAD UR10, UR9, UR10, URZ ;  /* 0x0000000a090a72a4 */ /* 0x000fe2000f8e023f */
[----:B------:R-:W-:Y:S01]  /*1c60*/  IMAD.IADD R13, R13, 0x1, R3 ;  /* 0x000000010d0d7824 */ /* 0x000fe200078e0203 */
[C---:B------:R-:W-:Y:S01]  /*1c70*/  IADD3 R74, R206.reuse, 0x20, RZ ;  /* 0x00000020ce4a7810 */ /* 0x040fe20007ffe0ff */
[C---:B------:R-:W-:Y:S01]  /*1c80*/  IMAD R5, R7.reuse, c[0x0][0x290], RZ ;  /* 0x0000a40007057a24 */ /* 0x040fe200078e02ff */
[----:B------:R-:W-:Y:S01]  /*1c90*/  IADD3 R72, R206, 0x30, RZ ;  /* 0x00000030ce487810 */ /* 0x000fe20007ffe0ff */
[----:B------:R-:W-:-:S02]  /*1ca0*/  IMAD R3, R7, c[0x0][0x288], RZ ;  /* 0x0000a20007037a24 */ /* 0x000fc400078e02ff */
[----:B------:R-:W-:-:S04]  /*1cb0*/  IMAD.WIDE.U32 R16, R6, c[0x0][0x290], R16 ;  /* 0x0000a40006107a25 */ /* 0x000fc800078e0010 */
[C---:B------:R-:W-:Y:S02]  /*1cc0*/  IMAD R4, R6.reuse, c[0x0][0x294], R5 ;  /* 0x0000a50006047a24 */ /* 0x040fe400078e0205 */
[----:B------:R-:W-:-:S04]  /*1cd0*/  IMAD.WIDE.U32 R12, R6, c[0x0][0x288], R12 ;  /* 0x0000a200060c7a25 */ /* 0x000fc800078e000c */
[----:B------:R-:W-:Y:S02]  /*1ce0*/  IMAD R6, R6, c[0x0][0x28c], R3 ;  /* 0x0000a30006067a24 */ /* 0x000fe400078e0203 */
[----:B------:R-:W-:Y:S02]  /*1cf0*/  IMAD.IADD R10, R9, 0x1, R10 ;  /* 0x00000001090a7824 */ /* 0x000fe400078e020a */
[----:B------:R-:W-:Y:S02]  /*1d00*/  IMAD R3, R206, R69, R66 ;  /* 0x00000045ce037224 */ /* 0x000fe400078e0242 */
[----:B------:R-:W-:-:S04]  /*1d10*/  IMAD.WIDE.U32 R14, R0, 0x20, RZ ;  /* 0x00000020000e7825 */ /* 0x000fc800078e00ff */
[----:B------:R-:W-:Y:S01]  /*1d20*/  IMAD.IADD R5, R17, 0x1, R4 ;  /* 0x0000000111057824 */ /* 0x000fe200078e0204 */
[----:B------:R-:W-:Y:S01]  /*1d30*/  IADD3 R128, R15, UR8, RZ ;  /* 0x000000080f807c10 */ /* 0x000fe2000fffe0ff */
[----:B------:R-:W-:Y:S01]  /*1d40*/  IMAD R138, R69, R10, RZ ;  /* 0x0000000a458a7224 */ /* 0x000fe200078e02ff */
[----:B------:R-:W-:Y:S01]  /*1d50*/  UMOV UR8, 0x60 ;  /* 0x0000006000087882 */ /* 0x000fe20000000000 */
[----:B------:R-:W-:Y:S01]  /*1d60*/  IMAD.IADD R7, R13, 0x1, R6 ;  /* 0x000000010d077824 */ /* 0x000fe200078e0206 */
[----:B------:R-:W-:Y:S01]  /*1d70*/  UIMAD UR11, UR8, UR5, URZ ;  /* 0x00000005080b72a4 */ /* 0x000fe2000f8e023f */
[----:B------:R-:W-:Y:S01]  /*1d80*/  IMAD.MOV.U32 R4, RZ, RZ, R16 ;  /* 0x000000ffff047224 */ /* 0x000fe200078e0010 */
[----:B------:R-:W-:Y:S01]  /*1d90*/  SHF.R.S32.HI R139, RZ, 0x1f, R138 ;  /* 0x0000001fff8b7819 */ /* 0x000fe2000001148a */
[----:B------:R-:W-:Y:S01]  /*1da0*/  IMAD R131, R135, c[0x0][0x2a0], RZ ;  /* 0x0000a80087837a24 */ /* 0x000fe200078e02ff */
[----:B------:R-:W-:Y:S01]  /*1db0*/  IADD3 R52, P1, R138, R3, RZ ;  /* 0x000000038a347210 */ /* 0x000fe20007f3e0ff */
[----:B------:R-:W-:Y:S01]  /*1dc0*/  IMAD.IADD R0, R66, 0x1, R3 ;  /* 0x0000000142007824 */ /* 0x000fe200078e0203 */
[----:B------:R-:W-:Y:S01]  /*1dd0*/  ULDC UR5, c[0x0][0x294] ;  /* 0x0000a50000057ab9 */ /* 0x000fe20000000800 */
[----:B------:R-:W-:Y:S01]  /*1de0*/  IMAD.MOV.U32 R6, RZ, RZ, R12 ;  /* 0x000000ffff067224 */ /* 0x000fe200078e000c */
[-C--:B------:R-:W-:Y:S01]  /*1df0*/  LEA.HI.X.SX32 R3, R3, R139.reuse, 0x1, P1 ;  /* 0x0000008b03037211 */ /* 0x080fe200008f0eff */
[----:B------:R-:W-:Y:S01]  /*1e00*/  IMAD R135, R135, c[0x0][0x298], RZ ;  /* 0x0000a60087877a24 */ /* 0x000fe200078e02ff */
[----:B------:R-:W-:Y:S01]  /*1e10*/  IADD3 R138, P0, R138, R0, RZ ;  /* 0x000000008a8a7210 */ /* 0x000fe20007f1e0ff */
[C---:B------:R-:W-:Y:S01]  /*1e20*/  IMAD R131, R2.reuse, c[0x0][0x2a4], R131 ;  /* 0x0000a90002837a24 */ /* 0x040fe200078e0283 */
[----:B------:R-:W-:Y:S01]  /*1e30*/  UIMAD UR5, UR8, UR5, URZ ;  /* 0x00000005080572a4 */ /* 0x000fe2000f8e023f */
[----:B------:R-:W-:Y:S01]  /*1e40*/  IMAD.WIDE.U32 R4, R2, c[0x0][0x2a0], R4 ;  /* 0x0000a80002047a25 */ /* 0x000fe200078e0004 */
[----:B------:R-:W-:Y:S01]  /*1e50*/  LEA.HI.X.SX32 R139, R0, R139, 0x1, P0 ;  /* 0x0000008b008b7211 */ /* 0x000fe200000f0eff */
[----:B------:R-:W-:Y:S01]  /*1e60*/  UIMAD.WIDE.U32 UR12, UR8, UR4, URZ ;  /* 0x00000004080c72a5 */ /* 0x000fe2000f8e003f */
[----:B------:R-:W-:Y:S01]  /*1e70*/  SHF.L.U64.HI R0, R52, 0x1, R3 ;  /* 0x0000000134007819 */ /* 0x000fe20000010203 */
[----:B------:R-:W-:Y:S01]  /*1e80*/  IMAD R135, R2, c[0x0][0x29c], R135 ;  /* 0x0000a70002877a24 */ /* 0x000fe200078e0287 */
[----:B------:R-:W-:Y:S01]  /*1e90*/  LEA R130, P1, R4, c[0x0][0x270], 0x1 ;  /* 0x00009c0004827a11 */ /* 0x000fe200078208ff */
[----:B------:R-:W-:Y:S01]  /*1ea0*/  IMAD.WIDE.U32 R6, R2, c[0x0][0x298], R6 ;  /* 0x0000a60002067a25 */ /* 0x000fe200078e0006 */
[C---:B------:R-:W-:Y:S01]  /*1eb0*/  SHF.L.U64.HI R139, R138.reuse, 0x1, R139 ;  /* 0x000000018a8b7819 */ /* 0x040fe2000001028b */
[----:B------:R-:W-:Y:S01]  /*1ec0*/  ULDC UR4, c[0x0][0x230] ;  /* 0x00008c0000047ab9 */ /* 0x000fe20000000800 */
[----:B------:R-:W-:Y:S01]  /*1ed0*/  SHF.L.U32 R138, R138, 0x1, RZ ;  /* 0x000000018a8a7819 */ /* 0x000fe200000006ff */
[----:B------:R-:W-:Y:S01]  /*1ee0*/  IMAD.IADD R131, R5, 0x1, R131 ;  /* 0x0000000105837824 */ /* 0x000fe200078e0283 */
[----:B------:R-:W-:Y:S01]  /*1ef0*/  IADD3 R135, R7, R135, RZ ;  /* 0x0000008707877210 */ /* 0x000fe20007ffe0ff */
[----:B------:R-:W-:Y:S01]  /*1f00*/  IMAD.MOV.U32 R105, RZ, RZ, c[0x0][0x288] ;  /* 0x0000a200ff697624 */ /* 0x000fe200078e00ff */
[----:B------:R-:W-:Y:S01]  /*1f10*/  LEA R134, P0, R6, c[0x0][0x268], 0x1 ;  /* 0x00009a0006867a11 */ /* 0x000fe200078008ff */
[----:B------:R-:W-:Y:S01]  /*1f20*/  IMAD.X R114, R54, 0x1, R54, P2 ;  /* 0x0000000136727824 */ /* 0x000fe200010e0636 */
[----:B------:R-:W-:Y:S01]  /*1f30*/  LEA.HI.X R131, R4, c[0x0][0x274], R131, 0x1, P1 ;  /* 0x00009d0004837a11 */ /* 0x000fe200008f0c83 */
[----:B------:R-:W-:Y:S01]  /*1f40*/  IMAD.SHL.U32 R103, R105, 0x10, RZ ;  /* 0x0000001069677824 */ /* 0x000fe200078e00ff */
[----:B------:R-:W-:Y:S01]  /*1f50*/  LEA.HI.X R135, R6, c[0x0][0x26c], R135, 0x1, P0 ;  /* 0x00009b0006877a11 */ /* 0x000fe200000f0c87 */
[----:B------:R-:W-:Y:S01]  /*1f60*/  IMAD.SHL.U32 R94, R69, 0x10, RZ ;  /* 0x00000010455e7824 */ /* 0x000fe200078e00ff */
[C---:B------:R-:W-:Y:S01]  /*1f70*/  IADD3 R109, P1, R113.reuse, 0x40, RZ ;  /* 0x00000040716d7810 */ /* 0x040fe20007f3e0ff */
[----:B------:R-:W-:Y:S01]  /*1f80*/  IMAD.MOV.U32 R148, RZ, RZ, c[0x0][0x290] ;  /* 0x0000a400ff947624 */ /* 0x000fe200078e00ff */
[----:B------:R-:W-:Y:S01]  /*1f90*/  IADD3 R113, P0, R113, 0x80, RZ ;  /* 0x0000008071717810 */ /* 0x000fe20007f1e0ff */
[----:B------:R-:W-:Y:S01]  /*1fa0*/  IMAD.MOV.U32 R104, RZ, RZ, 0x5 ;  /* 0x00000005ff687424 */ /* 0x000fe200078e00ff */
[----:B------:R-:W-:Y:S01]  /*1fb0*/  SHF.L.U64.HI R102, R105, R123, c[0x0][0x28c] ;  /* 0x0000a30069667619 */ /* 0x000fe2000001027b */
[--C-:B------:R-:W-:Y:S01]  /*1fc0*/  IMAD.X R110, RZ, RZ, R114.reuse, P1 ;  /* 0x000000ffff6e7224 */ /* 0x100fe200008e0672 */
[----:B------:R-:W-:Y:S01]  /*1fd0*/  IADD3 R112, P5, R103, R103, RZ ;  /* 0x0000006767707210 */ /* 0x000fe20007fbe0ff */
[----:B------:R-:W-:Y:S01]  /*1fe0*/  IMAD.X R114, RZ, RZ, R114, P0 ;  /* 0x000000ffff727224 */ /* 0x000fe200000e0672 */
[C---:B------:R-:W-:Y:S01]  /*1ff0*/  IADD3 R121, P0, R55.reuse, R113, RZ ;  /* 0x0000007137797210 */ /* 0x040fe20007f1e0ff */
[----:B------:R-:W-:Y:S01]  /*2000*/  IMAD.SHL.U32 R52, R52, 0x2, RZ ;  /* 0x0000000234347824 */ /* 0x000fe200078e00ff */
[----:B------:R-:W-:Y:S01]  /*2010*/  IADD3 R89, R94, 0x40, RZ ;  /* 0x000000405e597810 */ /* 0x000fe20007ffe0ff */
[----:B------:R-:W-:Y:S01]  /*2020*/  IMAD.X R111, R102, 0x1, R102, P5 ;  /* 0x00000001666f7824 */ /* 0x000fe200028e0666 */
[----:B------:R-:W-:Y:S01]  /*2030*/  IADD3 R85, R94, 0x80, RZ ;  /* 0x000000805e557810 */ /* 0x000fe20007ffe0ff */
[----:B------:R-:W-:Y:S01]  /*2040*/  IMAD.X R122, R54, 0x1, R114, P0 ;  /* 0x00000001367a7824 */ /* 0x000fe200000e0672 */
[----:B------:R-:W-:Y:S01]  /*2050*/  IADD3 R108, P4, R112, 0x40, RZ ;  /* 0x00000040706c7810 */ /* 0x000fe20007f9e0ff */
[----:B------:R-:W-:Y:S01]  /*2060*/  IMAD.SHL.U32 R126, R148, 0x20, RZ ;  /* 0x00000020947e7824 */ /* 0x000fe200078e00ff */
[----:B------:R-:W-:Y:S01]  /*2070*/  IADD3 R117, P1, R55, R109, RZ ;  /* 0x0000006d37757210 */ /* 0x000fe20007f3e0ff */
[C---:B------:R-:W-:Y:S01]  /*2080*/  IMAD.IADD R81, R94.reuse, 0x1, R85 ;  /* 0x000000015e517824 */ /* 0x040fe200078e0255 */
[----:B------:R-:W-:Y:S01]  /*2090*/  IADD3 R83, R94, R89, RZ ;  /* 0x000000595e537210 */ /* 0x000fe20007ffe0ff */
[----:B------:R-:W-:Y:S01]  /*20a0*/  IMAD.X R107, RZ, RZ, R111, P4 ;  /* 0x000000ffff6b7224 */ /* 0x000fe200020e066f */
[----:B------:R-:W-:Y:S01]  /*20b0*/  IADD3 R112, P2, R112, 0x80, RZ ;  /* 0x0000008070707810 */ /* 0x000fe20007f5e0ff */
[----:B------:R-:W-:Y:S01]  /*20c0*/  IMAD.SHL.U32 R124, R148, 0x10, RZ ;  /* 0x00000010947c7824 */ /* 0x000fe200078e00ff */
[----:B------:R-:W-:Y:S01]  /*20d0*/  IADD3 R116, P0, R108, R103, RZ ;  /* 0x000000676c747210 */ /* 0x000fe20007f1e0ff */
[----:B------:R-:W-:Y:S01]  /*20e0*/  IMAD.X R118, R54, 0x1, R110, P1 ;  /* 0x0000000136767824 */ /* 0x000fe200008e066e */
[----:B------:R-:W-:Y:S01]  /*20f0*/  SHF.L.U64.HI R123, R148, R123, c[0x0][0x294] ;  /* 0x0000a500947b7619 */ /* 0x000fe2000001027b */
[----:B------:R-:W-:Y:S01]  /*2100*/  IMAD.WIDE.U32 R150, R150, 0x20, RZ ;  /* 0x0000002096967825 */ /* 0x000fe200078e00ff */
[-C--:B------:R-:W-:Y:S01]  /*2110*/  SHF.L.U64.HI R125, R148, R104.reuse, c[0x0][0x294] ;  /* 0x0000a500947d7619 */ /* 0x080fe20000010268 */
[----:B------:R-:W-:Y:S01]  /*2120*/  UIADD3 UR11, UR13, UR11, URZ ;  /* 0x0000000b0d0b7290 */ /* 0x000fe2000fffe03f */
[----:B------:R-:W-:Y:S01]  /*2130*/  IADD3 R120, P5, R112, R103, RZ ;  /* 0x0000006770787210 */ /* 0x000fe20007fbe0ff */
[C---:B------:R-:W-:Y:S01]  /*2140*/  IMAD.SHL.U32 R91, R69.reuse, 0x20, RZ ;  /* 0x00000020455b7824 */ /* 0x040fe200078e00ff */
[----:B------:R-:W-:Y:S01]  /*2150*/  IADD3 R136, P4, R138, c[0x0][0x2b0], RZ ;  /* 0x0000ac008a887a10 */ /* 0x000fe20007f9e0ff */
[----:B------:R-:W-:Y:S01]  /*2160*/  IMAD R87, R69, 0x30, RZ ;  /* 0x0000003045577824 */ /* 0x000fe200078e02ff */
[----:B------:R-:W-:Y:S01]  /*2170*/  IADD3 R20, P1, R52, c[0x0][0x2b0], RZ ;  /* 0x0000ac0034147a10 */ /* 0x000fe20007f3e0ff */
[----:B------:R-:W-:Y:S01]  /*2180*/  IMAD.WIDE.U32 R148, R148, 0x60, RZ ;  /* 0x0000006094947825 */ /* 0x000fe200078e00ff */
[----:B------:R-:W-:Y:S01]  /*2190*/  SHF.L.U64.HI R128, R14, 0x1, R128 ;  /* 0x000000010e807819 */ /* 0x000fe20000010280 */
[----:B------:R-:W-:Y:S01]  /*21a0*/  ULDC.U8 UR8, c[0x0][0x313] ;  /* 0x0000c4c000087ab9 */ /* 0x000fe20000000000 */
[----:B------:R-:W-:Y:S01]  /*21b0*/  SHF.L.U64.HI R104, R105, R104, c[0x0][0x28c] ;  /* 0x0000a30069687619 */ /* 0x000fe20000010268 */
[----:B------:R-:W-:Y:S01]  /*21c0*/  IMAD.IADD R79, R94, 0x1, R83 ;  /* 0x000000015e4f7824 */ /* 0x000fe200078e0253 */
[----:B------:R-:W-:Y:S01]  /*21d0*/  SHF.L.U64.HI R125, R126, 0x1, R125 ;  /* 0x000000017e7d7819 */ /* 0x000fe2000001027d */
[----:B------:R-:W-:Y:S01]  /*21e0*/  IMAD.IADD R77, R94, 0x1, R81 ;  /* 0x000000015e4d7824 */ /* 0x000fe200078e0251 */
[----:B------:R-:W-:Y:S01]  /*21f0*/  SHF.L.U64.HI R123, R124, 0x1, R123 ;  /* 0x000000017c7b7819 */ /* 0x000fe2000001027b */
[----:B------:R-:W-:Y:S01]  /*2200*/  IMAD.X R111, RZ, RZ, R111, P2 ;  /* 0x000000ffff6f7224 */ /* 0x000fe200010e066f */
[----:B------:R-:W-:Y:S01]  /*2210*/  IADD3 R138, P2, R138, c[0x0][0x2a8], RZ ;  /* 0x0000aa008a8a7a10 */ /* 0x000fe20007f5e0ff */
[----:B------:R-:W-:Y:S01]  /*2220*/  IMAD.X R115, R107, 0x1, R102, P0 ;  /* 0x000000016b737824 */ /* 0x000fe200000e0666 */
[----:B------:R-:W-:Y:S01]  /*2230*/  IADD3 R52, P0, R52, c[0x0][0x2a8], RZ ;  /* 0x0000aa0034347a10 */ /* 0x000fe20007f1e0ff */
[----:B------:R-:W-:Y:S01]  /*2240*/  IMAD.MOV.U32 R93, RZ, RZ, c[0x0][0x290] ;  /* 0x0000a400ff5d7624 */ /* 0x000fe200078e00ff */
[----:B------:R-:W-:Y:S01]  /*2250*/  IADD3.X R137, R139, c[0x0][0x2b4], RZ, P4, !PT ;  /* 0x0000ad008b897a10 */ /* 0x000fe200027fe4ff */
[----:B------:R-:W-:Y:S01]  /*2260*/  IMAD.SHL.U32 R127, R14, 0x2, RZ ;  /* 0x000000020e7f7824 */ /* 0x000fe200078e00ff */
[C---:B------:R-:W-:Y:S01]  /*2270*/  IADD3 R15, R18.reuse, 0x40, RZ ;  /* 0x00000040120f7810 */ /* 0x040fe20007ffe0ff */
[----:B------:R-:W-:Y:S01]  /*2280*/  IMAD.MOV.U32 R13, RZ, RZ, R133 ;  /* 0x000000ffff0d7224 */ /* 0x000fe200078e0085 */
[----:B------:R-:W-:Y:S01]  /*2290*/  IADD3 R14, R18, 0x80, RZ ;  /* 0x00000080120e7810 */ /* 0x000fe20007ffe0ff */
[----:B------:R-:W-:Y:S01]  /*22a0*/  IMAD.SHL.U32 R126, R126, 0x2, RZ ;  /* 0x000000027e7e7824 */ /* 0x000fe200078e00ff */
[----:B------:R-:W-:Y:S01]  /*22b0*/  SHF.L.U32 R105, R105, 0x5, RZ ;  /* 0x0000000569697819 */ /* 0x000fe200000006ff */
[----:B------:R-:W-:Y:S01]  /*22c0*/  IMAD.SHL.U32 R124, R124, 0x2, RZ ;  /* 0x000000027c7c7824 */ /* 0x000fe200078e00ff */
[----:B------:R-:W-:Y:S01]  /*22d0*/  SHF.R.S32.HI R92, RZ, 0x1f, R94 ;  /* 0x0000001fff5c7819 */ /* 0x000fe2000001145e */
[----:B------:R-:W-:Y:S01]  /*22e0*/  IMAD.X R119, R111, 0x1, R102, P5 ;  /* 0x000000016f777824 */ /* 0x000fe200028e0666 */
[----:B------:R-:W-:Y:S01]  /*22f0*/  SHF.R.S32.HI R90, RZ, 0x1f, R91 ;  /* 0x0000001fff5a7819 */ /* 0x000fe2000001145b */
[----:B------:R-:W-:Y:S01]  /*2300*/  IMAD.U32 R93, R93, -0x40, RZ ;  /* 0xffffffc05d5d7824 */ /* 0x000fe200078e00ff */
[----:B------:R-:W-:-:S02]  /*2310*/  SHF.R.S32.HI R86, RZ, 0x1f, R87 ;  /* 0x0000001fff567819 */ /* 0x000fc40000011457 */
[----:B------:R-:W-:Y:S02]  /*2320*/  IADD3 R106, R151, UR10, RZ ;  /* 0x0000000a976a7c10 */ /* 0x000fe4000fffe0ff */
[----:B------:R-:W-:Y:S02]  /*2330*/  SHF.R.S32.HI R88, RZ, 0x1f, R89 ;  /* 0x0000001fff587819 */ /* 0x000fe40000011459 */
[----:B------:R-:W-:Y:S02]  /*2340*/  SHF.R.S32.HI R84, RZ, 0x1f, R85 ;  /* 0x0000001fff547819 */ /* 0x000fe40000011455 */
[----:B------:R-:W-:Y:S02]  /*2350*/  IADD3 R129, R149, UR5, RZ ;  /* 0x0000000595817c10 */ /* 0x000fe4000fffe0ff */
[----:B------:R-:W-:Y:S02]  /*2360*/  SHF.R.S32.HI R82, RZ, 0x1f, R83 ;  /* 0x0000001fff527819 */ /* 0x000fe40000011453 */
[----:B------:R-:W-:-:S02]  /*2370*/  SHF.R.S32.HI R80, RZ, 0x1f, R81 ;  /* 0x0000001fff507819 */ /* 0x000fc40000011451 */
[----:B------:R-:W-:Y:S02]  /*2380*/  SHF.R.S32.HI R78, RZ, 0x1f, R79 ;  /* 0x0000001fff4e7819 */ /* 0x000fe4000001144f */
[----:B------:R-:W-:Y:S02]  /*2390*/  SHF.R.S32.HI R76, RZ, 0x1f, R77 ;  /* 0x0000001fff4c7819 */ /* 0x000fe4000001144d */
[----:B------:R-:W-:Y:S02]  /*23a0*/  IADD3.X R139, R139, c[0x0][0x2ac], RZ, P2, !PT ;  /* 0x0000ab008b8b7a10 */ /* 0x000fe400017fe4ff */
[C---:B------:R-:W-:Y:S02]  /*23b0*/  IADD3.X R21, R0.reuse, c[0x0][0x2b4], RZ, P1, !PT ;  /* 0x0000ad0000157a10 */ /* 0x040fe40000ffe4ff */
[----:B------:R-:W-:Y:S02]  /*23c0*/  IADD3.X R53, R0, c[0x0][0x2ac], RZ, P0, !PT ;  /* 0x0000ab0000357a10 */ /* 0x000fe400007fe4ff */
.L_x_3742:
[----:B------:R-:W-:Y:S01]  /*23d0*/  IMAD.SHL.U32 R17, R13, 0x40, RZ ;  /* 0x000000400d117824 */ /* 0x000fe200078e00ff */
[----:B------:R-:W-:Y:S04]  /*23e0*/  ISETP.NE.AND P6, PT, RZ, UR4, PT ;  /* 0x00000004ff007c0c */ /* 0x000fe8000bfc5270 */
[----:B------:R-:W-:Y:S05]  /*23f0*/  IADD3 R16, R17, -0x40, RZ ;  /* 0xffffffc011107810 */ /* 0x000fea0007ffe0ff */
[--C-:B----4-:R-:W-:Y:S02]  /*2400*/  IMAD.IADD R23, R61, 0x1, -R16.reuse ;  /* 0x000000013d177824 */ /* 0x110fe400078e0a10 */
[----:B------:R-:W-:Y:S03]  /*2410*/  IMAD.IADD R3, R65, 0x1, -R16 ;  /* 0x0000000141037824 */ /* 0x000fe600078e0a10 */
[CC--:B------:R-:W-:Y:S02]  /*2420*/  ISETP.GE.AND P1, PT, R206.reuse, R23.reuse, PT ;  /* 0x00000017ce00720c */ /* 0x0c0fe40003f26270 */
[C---:B------:R-:W-:Y:S02]  /*2430*/  ISETP.GE.AND P5, PT, R75.reuse, R23, PT ;  /* 0x000000174b00720c */ /* 0x040fe40003fa6270 */
[-C--:B------:R-:W-:Y:S02]  /*2440*/  ISETP.GE.AND P1, PT, R206, R3.reuse, !P1 ;  /* 0x00000003ce00720c */ /* 0x080fe40004f26270 */
[----:B------:R-:W-:Y:S02]  /*2450*/  ISETP.GE.AND P5, PT, R75, R3, !P5 ;  /* 0x000000034b00720c */ /* 0x000fe40006fa6270 */
[-C--:B------:R-:W-:Y:S02]  /*2460*/  ISETP.GE.AND P4, PT, R74, R23.reuse, PT ;  /* 0x000000174a00720c */ /* 0x080fe40003f86270 */
[----:B------:R-:W-:Y:S02]  /*2470*/  ISETP.GE.AND P2, PT, R72, R23, PT ;  /* 0x000000174800720c */ /* 0x000fe40003f46270 */
[-C--:B------:R-:W-:Y:S02]  /*2480*/  ISETP.GE.AND P4, PT, R74, R3.reuse, !P4 ;  /* 0x000000034a00720c */ /* 0x080fe40006786270 */
[----:B------:R-:W-:Y:S03]  /*2490*/  ISETP.GE.AND P2, PT, R72, R3, !P2 ;  /* 0x000000034800720c */ /* 0x000fe60005746270 */
[----:B-12---:R-:W2:Y:S01]  /*24a0*/  @P1 LDG.E.128 R24, [R130.64] ;  /* 0x0000000682181981 */ /* 0x006ea2000c1e1d00 */
[----:B------:R-:W-:Y:S01]  /*24b0*/  @P1 IMAD.MOV.U32 R101, RZ, RZ, R97 ;  /* 0x000000ffff651224 */ /* 0x000fe200078e0061 */
[C---:B------:R-:W-:Y:S05]  /*24c0*/  @P5 IADD3 R32, P0, R130.reuse, R124, RZ ;  /* 0x0000007c82205210 */ /* 0x040fea0007f1e0ff */
[----:B------:R-:W-:Y:S01]  /*24d0*/  @P5 IMAD.X R33, R131, 0x1, R123, P0 ;  /* 0x0000000183215824 */ /* 0x000fe200000e067b */
[C---:B------:R-:W-:Y:S04]  /*24e0*/  @P5 LEA R34, P0, R67.reuse, R100, 0x1 ;  /* 0x0000006443225211 */ /* 0x040fe800078008ff */
[----:B------:R-:W-:Y:S02]  /*24f0*/  @P5 LEA.HI.X R35, R67, R97, R64, 0x1, P0 ;  /* 0x0000006143235211 */ /* 0x000fe400000f0c40 */
[----:B------:R-:W-:Y:S05]  /*2500*/  @P4 IADD3 R36, P0, R130, R126, RZ ;  /* 0x0000007e82244210 */ /* 0x000fea0007f1e0ff */
[----:B------:R-:W-:Y:S01]  /*2510*/  @P4 IMAD.X R37, R131, 0x1, R125, P0 ;  /* 0x0000000183254824 */ /* 0x000fe200000e067d */
[----:B------:R-:W-:Y:S05]  /*2520*/  @P4 IADD3 R38, P0, R127, R100, RZ ;  /* 0x000000647f264210 */ /* 0x000fea0007f1e0ff */
[----:B------:R-:W-:Y:S01]  /*2530*/  @P4 IMAD.X R39, R128, 0x1, R97, P0 ;  /* 0x0000000180274824 */ /* 0x000fe200000e0661 */
[----:B------:R-:W-:Y:S05]  /*2540*/  @P2 IADD3 R2, P0, R130, R148, RZ ;  /* 0x0000009482022210 */ /* 0x000fea0007f1e0ff */
[----:B------:R-:W-:Y:S01]  /*2550*/  @P2 IMAD.X R3, R131, 0x1, R129, P0 ;  /* 0x0000000183032824 */ /* 0x000fe200000e0681 */
[----:B------:R-:W-:Y:S04]  /*2560*/  @P2 IADD3 R22, P0, R100, UR12, RZ ;  /* 0x0000000c64162c10 */ /* 0x000fe8000ff1e0ff */
[----:B------:R-:W-:Y:S01]  /*2570*/  @P2 IADD3.X R23, R97, UR11, RZ, P0, !PT ;  /* 0x0000000b61172c10 */ /* 0x000fe200087fe4ff */
[----:B--2---:R-:W-:Y:S04]  /*2580*/  @P1 STG.E.128 [R100.64], R24 ;  /* 0x0000001864001986 */ /* 0x004fe8000c101d06 */
[----:B------:R-:W2:Y:S04]  /*2590*/  @P1 LDG.E.128 R4, [R130.64+0x80] ;  /* 0x0000800682041981 */ /* 0x000ea8000c1e1d00 */
[----:B--2---:R1:W-:Y:S04]  /*25a0*/  @P1 STG.E.128 [R100.64+0x80], R4 ;  /* 0x0000800464001986 */ /* 0x0043e8000c101d06 */
[----:B------:R2:W3:Y:S02]  /*25b0*/  @P1 LDG.E.128 R8, [R130.64+0x100] ;  /* 0x0001000682081981 */ /* 0x0004e4000c1e1d00 */
[C---:B--2---:R-:W-:Y:S04]  /*25c0*/  LEA R130, P0, R93.reuse, R130, 0x1 ;  /* 0x000000825d827211 */ /* 0x044fe800078008ff */
[----:B------:R-:W-:Y:S01]  /*25d0*/  LEA.HI.X.SX32 R131, R93, R131, 0x1, P0 ;  /* 0x000000835d837211 */ /* 0x000fe200000f0eff */
[----:B---3--:R2:W-:Y:S04]  /*25e0*/  @P1 STG.E.128 [R100.64+0x100], R8 ;  /* 0x0001000864001986 */ /* 0x0085e8000c101d06 */
[----:B------:R-:W3:Y:S04]  /*25f0*/  @P5 LDG.E.128 R28, [R32.64] ;  /* 0x00000006201c5981 */ /* 0x000ee8000c1e1d00 */
[----:B---3--:R-:W-:Y:S04]  /*2600*/  @P5 STG.E.128 [R34.64], R28 ;  /* 0x0000001c22005986 */ /* 0x008fe8000c101d06 */
[----:B-1----:R-:W3:Y:S04]  /*2610*/  @P5 LDG.E.128 R4, [R32.64+0x80] ;  /* 0x0000800620045981 */ /* 0x002ee8000c1e1d00 */
[----:B---3--:R1:W-:Y:S04]  /*2620*/  @P5 STG.E.128 [R34.64+0x80], R4 ;  /* 0x0000800422005986 */ /* 0x0083e8000c101d06 */
[----:B------:R-:W3:Y:S04]  /*2630*/  @P5 LDG.E.128 R24, [R32.64+0x100] ;  /* 0x0001000620185981 */ /* 0x000ee8000c1e1d00 */
[----:B---3--:R3:W-:Y:S04]  /*2640*/  @P5 STG.E.128 [R34.64+0x100], R24 ;  /* 0x0001001822005986 */ /* 0x0087e8000c101d06 */
[----:B--2---:R-:W2:Y:S04]  /*2650*/  @P4 LDG.E.128 R8, [R36.64] ;  /* 0x0000000624084981 */ /* 0x004ea8000c1e1d00 */
[----:B--2---:R2:W-:Y:S04]  /*2660*/  @P4 STG.E.128 [R38.64], R8 ;  /* 0x0000000826004986 */ /* 0x0045e8000c101d06 */
[----:B-1----:R-:W4:Y:S04]  /*2670*/  @P4 LDG.E.128 R4, [R36.64+0x80] ;  /* 0x0000800624044981 */ /* 0x002f28000c1e1d00 */
[----:B----4-:R1:W-:Y:S04]  /*2680*/  @P4 STG.E.128 [R38.64+0x80], R4 ;  /* 0x0000800426004986 */ /* 0x0103e8000c101d06 */
[----:B------:R-:W4:Y:S04]  /*2690*/  @P4 LDG.E.128 R28, [R36.64+0x100] ;  /* 0x00010006241c4981 */ /* 0x000f28000c1e1d00 */
[----:B----4-:R4:W-:Y:S04]  /*26a0*/  @P4 STG.E.128 [R38.64+0x100], R28 ;  /* 0x0001001c26004986 */ /* 0x0109e8000c101d06 */
[----:B---3--:R-:W3:Y:S04]  /*26b0*/  @P2 LDG.E.128 R24, [R2.64] ;  /* 0x0000000602182981 */ /* 0x008ee8000c1e1d00 */
[----:B---3--:R4:W-:Y:S04]  /*26c0*/  @P2 STG.E.128 [R22.64], R24 ;  /* 0x0000001816002986 */ /* 0x0089e8000c101d06 */
[----:B--2---:R-:W2:Y:S04]  /*26d0*/  @P2 LDG.E.128 R8, [R2.64+0x80] ;  /* 0x0000800602082981 */ /* 0x004ea8000c1e1d00 */
[----:B--2---:R4:W-:Y:S04]  /*26e0*/  @P2 STG.E.128 [R22.64+0x80], R8 ;  /* 0x0000800816002986 */ /* 0x0049e8000c101d06 */
[----:B-1----:R-:W2:Y:S04]  /*26f0*/  @P2 LDG.E.128 R4, [R2.64+0x100] ;  /* 0x0001000602042981 */ /* 0x002ea8000c1e1d00 */
[----:B--2---:R4:W-:Y:S01]  /*2700*/  @P2 STG.E.128 [R22.64+0x100], R4 ;  /* 0x0001000416002986 */ /* 0x0049e2000c101d06 */
[----:B------:R-:W-:-:S05]  /*2710*/  @!P6 BRA `(.L_x_3697) ;  /* 0x00006bb00000e947 */ /* 0x000fca0003800000 */
[----:B------:R-:W-:Y:S11]  /*2720*/  ISETP.NE.AND P0, PT, RZ, UR8, PT ;  /* 0x00000008ff007c0c */ /* 0x000ff6000bf05270 */
[----:B------:R-:W-:Y:S02]  /*2730*/  @!UPT UIADD3 URZ, URZ, URZ, URZ ;  /* 0x0000003f3f3ff290 */ /* 0x000fe4000fffe03f */
[----:B------:R-:W-:-:S05]  /*2740*/  @!P0 BRA `(.L_x_3698) ;  /* 0x0000264000008947 */ /* 0x000fca0003800000 */
[----:B------:R-:W-:Y:S01]  /*2750*/  BSSY B0, `(.L_x_3699) ;  /* 0x000008a000007945 */ /* 0x000fe20003800000 */
[----:B------:R-:W-:-:S05]  /*2760*/  @!P1 BRA `(.L_x_3700) ;  /* 0x0000088000009947 */ /* 0x000fca0003800000 */
[----:B------:R-:W-:Y:S01]  /*2770*/  ISETP.GE.AND P0, PT, R18, UR4, PT ;  /* 0x0000000412007c0c */ /* 0x000fe2000bf06270 */
[----:B----4-:R-:W2:Y:S01]  /*2780*/  LDG.E.128 R24, [R134.64] ;  /* 0x0000000686187981 */ /* 0x010ea2000c1e1d00 */
[----:B------:R-:W-:Y:S02]  /*2790*/  ISETP.GE.AND P1, PT, R15, UR4, PT ;  /* 0x000000040f007c0c */ /* 0x000fe4000bf26270 */
[----:B------:R-:W-:Y:S09]  /*27a0*/  MOV R99, R95 ;  /* 0x0000005f00637202 */ /* 0x000ff20000000f00 */
[----:B------:R-:W3:Y:S06]  /*27b0*/  @!P0 LDG.E.64 R22, [R20.64] ;  /* 0x0000000614168981 */ /* 0x000eec000c1e1b00 */
[----:B------:R-:W4:Y:S01]  /*27c0*/  @!P0 LDG.E.64 R38, [R52.64] ;  /* 0x0000000634268981 */ /* 0x000f22000c1e1b00 */
[----:B--2---:R-:W-:Y:S01]  /*27d0*/  @!P0 IMAD.U32 R30, R25, 0x10000, RZ ;  /* 0x00010000191e8824 */ /* 0x004fe200078e00ff */
[C---:B------:R-:W-:Y:S02]  /*27e0*/  @!P0 SHF.L.U32 R28, R24.reuse, 0x10, RZ ;  /* 0x00000010181c8819 */ /* 0x040fe400000006ff */
[----:B------:R-:W-:Y:S01]  /*27f0*/  @!P0 LOP3.LUT R34, R24, 0xffff0000, RZ, 0xc0, !PT ;  /* 0xffff000018228812 */ /* 0x000fe200078ec0ff */
[C---:B---3--:R-:W-:Y:S01]  /*2800*/  @!P0 IMAD.U32 R31, R22.reuse, 0x10000, RZ ;  /* 0x00010000161f8824 */ /* 0x048fe200078e00ff */
[----:B------:R-:W-:Y:S02]  /*2810*/  @!P0 LOP3.LUT R29, R22, 0xffff0000, RZ, 0xc0, !PT ;  /* 0xffff0000161d8812 */ /* 0x000fe400078ec0ff */
[C---:B------:R-:W-:Y:S01]  /*2820*/  @!P0 SHF.L.U32 R22, R23.reuse, 0x10, RZ ;  /* 0x0000001017168819 */ /* 0x040fe200000006ff */
[-C--:B------:R-:W-:Y:S01]  /*2830*/  @!P0 FMUL.FTZ R0, R28, R31.reuse ;  /* 0x0000001f1c008220 */ /* 0x080fe20000410000 */
[----:B------:R-:W-:Y:S01]  /*2840*/  @!P0 LOP3.LUT R23, R23, 0xffff0000, RZ, 0xc0, !PT ;  /* 0xffff000017178812 */ /* 0x000fe200078ec0ff */
[----:B------:R-:W-:Y:S01]  /*2850*/  @!P0 FMUL.FTZ R41, R34, R31 ;  /* 0x0000001f22298220 */ /* 0x000fe20000410000 */
[----:B----4-:R-:W-:Y:S01]  /*2860*/  @!P0 SHF.L.U32 R35, R38, 0x10, RZ ;  /* 0x0000001026238819 */ /* 0x010fe200000006ff */
[----:B------:R-:W-:Y:S01]  /*2870*/  @!P0 FMUL.FTZ R2, R30, R29 ;  /* 0x0000001d1e028220 */ /* 0x000fe20000410000 */
[----:B------:R-:W-:Y:S01]  /*2880*/  @!P0 SHF.L.U32 R31, R26, 0x10, RZ ;  /* 0x000000101a1f8819 */ /* 0x000fe200000006ff */
[C---:B------:R-:W-:Y:S01]  /*2890*/  @!P0 IMAD.U32 R36, R39.reuse, 0x10000, RZ ;  /* 0x0001000027248824 */ /* 0x040fe200078e00ff */
[----:B------:R-:W-:Y:S01]  /*28a0*/  @!P0 LOP3.LUT R39, R39, 0xffff0000, RZ, 0xc0, !PT ;  /* 0xffff000027278812 */ /* 0x000fe200078ec0ff */
[-C--:B------:R-:W-:Y:S01]  /*28b0*/  @!P0 FFMA.FTZ R0, R34, R35.reuse, R0 ;  /* 0x0000002322008223 */ /* 0x080fe20000010000 */
[----:B------:R-:W-:Y:S01]  /*28c0*/  @!P0 LOP3.LUT R37, R38, 0xffff0000, RZ, 0xc0, !PT ;  /* 0xffff000026258812 */ /* 0x000fe200078ec0ff */
[----:B------:R-:W-:Y:S01]  /*28d0*/  @!P0 FFMA.FTZ R41, R28, R35, -R41 ;  /* 0x000000231c298223 */ /* 0x000fe20000010829 */
[C---:B------:R-:W-:Y:S01]  /*28e0*/  @!P0 LOP3.LUT R38, R27.reuse, 0xffff0000, RZ, 0xc0, !PT ;  /* 0xffff00001b268812 */ /* 0x040fe200078ec0ff */
[----:B------:R-:W-:Y:S01]  /*28f0*/  @!P0 IMAD.U32 R28, R27, 0x10000, RZ ;  /* 0x000100001b1c8824 */ /* 0x000fe200078e00ff */
[----:B------:R-:W-:Y:S01]  /*2900*/  @!P0 LOP3.LUT R34, R25, 0xffff0000, RZ, 0xc0, !PT ;  /* 0xffff000019228812 */ /* 0x000fe200078ec0ff */
[-C--:B------:R-:W-:Y:S01]  /*2910*/  @!P0 FMUL.FTZ R3, R31, R22.reuse ;  /* 0x000000161f038220 */ /* 0x080fe20000410000 */
[----:B------:R-:W-:Y:S01]  /*2920*/  @!P0 LOP3.LUT R35, R26, 0xffff0000, RZ, 0xc0, !PT ;  /* 0xffff00001a238812 */ /* 0x000fe200078ec0ff */
[----:B------:R-:W-:Y:S01]  /*2930*/  @!P0 FMUL.FTZ R42, R38, R23 ;  /* 0x00000017262a8220 */ /* 0x000fe20000410000 */
[----:B------:R-:W-:Y:S01]  /*2940*/  @!P0 F2FP.BF16.PACK_AB R41, R0, R41 ;  /* 0x000000290029823e */ /* 0x000fe200000010ff */
[----:B------:R-:W-:Y:S02]  /*2950*/  @!P0 FMUL.FTZ R43, R34, R29 ;  /* 0x0000001d222b8220 */ /* 0x000fe40000410000 */
[----:B------:R-:W-:Y:S01]  /*2960*/  @!P0 FMUL.FTZ R4, R28, R23 ;  /* 0x000000171c048220 */ /* 0x000fe20000410000 */
[----:B------:R-:W-:Y:S01]  /*2970*/  @!P0 MOV R24, R41 ;  /* 0x0000002900188202 */ /* 0x000fe20000000f00 */
[-C--:B------:R-:W-:Y:S02]  /*2980*/  @!P0 FFMA.FTZ R2, R34, R37.reuse, R2 ;  /* 0x0000002522028223 */ /* 0x080fe40000010002 */
[C---:B------:R-:W-:Y:S02]  /*2990*/  @!P0 FMUL.FTZ R40, R35.reuse, R22 ;  /* 0x0000001623288220 */ /* 0x040fe40000410000 */
[-C--:B------:R-:W-:Y:S02]  /*29a0*/  @!P0 FFMA.FTZ R3, R35, R36.reuse, R3 ;  /* 0x0000002423038223 */ /* 0x080fe40000010003 */
[----:B------:R-:W-:Y:S02]  /*29b0*/  @!P0 FFMA.FTZ R43, R30, R37, -R43 ;  /* 0x000000251e2b8223 */ /* 0x000fe4000001082b */
[-C--:B------:R-:W-:Y:S02]  /*29c0*/  @!P0 FFMA.FTZ R42, R28, R39.reuse, -R42 ;  /* 0x000000271c2a8223 */ /* 0x080fe4000001082a */
[----:B------:R-:W-:Y:S01]  /*29d0*/  @!P0 FFMA.FTZ R4, R38, R39, R4 ;  /* 0x0000002726048223 */ /* 0x000fe20000010004 */
[----:B------:R-:W-:Y:S01]  /*29e0*/  @!P0 F2FP.BF16.PACK_AB R44, R2, R43 ;  /* 0x0000002b022c823e */ /* 0x000fe200000010ff */
[----:B------:R-:W-:Y:S03]  /*29f0*/  @!P0 FFMA.FTZ R40, R31, R36, -R40 ;  /* 0x000000241f288223 */ /* 0x000fe60000010828 */
[----:B------:R-:W-:Y:S01]  /*2a00*/  @!P0 F2FP.BF16.PACK_AB R43, R4, R42 ;  /* 0x0000002a042b823e */ /* 0x000fe200000010ff */
[----:B------:R-:W-:Y:S01]  /*2a10*/  @!P0 IMAD.MOV.U32 R25, RZ, RZ, R44 ;  /* 0x000000ffff198224 */ /* 0x000fe200078e002c */
[----:B------:R-:W-:Y:S03]  /*2a20*/  @!P0 F2FP.BF16.PACK_AB R40, R3, R40 ;  /* 0x000000280328823e */ /* 0x000fe600000010ff */
[----:B------:R-:W-:Y:S01]  /*2a30*/  @!P0 IMAD.MOV.U32 R27, RZ, RZ, R43 ;  /* 0x000000ffff1b8224 */ /* 0x000fe200078e002b */
[----:B------:R-:W-:Y:S02]  /*2a40*/  @!P0 MOV R26, R40 ;  /* 0x00000028001a8202 */ /* 0x000fe40000000f00 */
[----:B------:R-:W-:Y:S03]  /*2a50*/  ISETP.GE.AND P0, PT, R14, UR4, PT ;  /* 0x000000040e007c0c */ /* 0x000fe6000bf06270 */
[----:B------:R1:W-:Y:S08]  /*2a60*/  STG.E.128 [R98.64], R24 ;  /* 0x0000001862007986 */ /* 0x0003f0000c101d06 */
[----:B------:R-:W2:Y:S06]  /*2a70*/  @!P1 LDG.E.64 R22, [R20.64+0x40] ;  /* 0x0000400614169981 */ /* 0x000eac000c1e1b00 */
[----:B------:R-:W3:Y:S08]  /*2a80*/  LDG.E.128 R28, [R134.64+0x80] ;  /* 0x00008006861c7981 */ /* 0x000ef0000c1e1d00 */
[----:B------:R-:W4:Y:S01]  /*2a90*/  @!P1 LDG.E.64 R38, [R52.64+0x40] ;  /* 0x0000400634269981 */ /* 0x000f22000c1e1b00 */
[C---:B--2---:R-:W-:Y:S02]  /*2aa0*/  @!P1 SHF.L.U32 R33, R22.reuse, 0x10, RZ ;  /* 0x0000001016219819 */ /* 0x044fe400000006ff */
[----:B-1----:R-:W-:Y:S02]  /*2ab0*/  @!P1 LOP3.LUT R25, R22, 0xffff0000, RZ, 0xc0, !PT ;  /* 0xffff000016199812 */ /* 0x002fe400078ec0ff */
[----:B------:R-:W-:Y:S01]  /*2ac0*/  @!P1 SHF.L.U32 R22, R23, 0x10, RZ ;  /* 0x0000001017169819 */ /* 0x000fe200000006ff */
[----:B---3--:R-:W-:Y:S01]  /*2ad0*/  @!P1 IMAD.U32 R27, R30, 0x10000, RZ ;  /* 0x000100001e1b9824 */ /* 0x008fe200078e00ff */
[C---:B------:R-:W-:Y:S02]  /*2ae0*/  @!P1 SHF.L.U32 R32, R28.reuse, 0x10, RZ ;  /* 0x000000101c209819 */ /* 0x040fe400000006ff */
[----:B------:R-:W-:Y:S01]  /*2af0*/  @!P1 LOP3.LUT R34, R28, 0xffff0000, RZ, 0xc0, !PT ;  /* 0xffff00001c229812 */ /* 0x000fe200078ec0ff */
[----:B------:R-:W-:Y:S01]  /*2b00*/  @!P1 FMUL.FTZ R7, R27, R22 ;  /* 0x000000161b079220 */ /* 0x000fe20000410000 */
[----:B------:R-:W-:Y:S01]  /*2b10*/  @!P1 SHF.L.U32 R26, R29, 0x10, RZ ;  /* 0x000000101d1a9819 */ /* 0x000fe200000006ff */
[-C--:B------:R-:W-:Y:S01]  /*2b20*/  @!P1 FMUL.FTZ R5, R32, R33.reuse ;  /* 0x0000002120059220 */ /* 0x080fe20000410000 */
[----:B------:R-:W-:Y:S01]  /*2b30*/  @!P1 LOP3.LUT R23, R23, 0xffff0000, RZ, 0xc0, !PT ;  /* 0xffff000017179812 */ /* 0x000fe200078ec0ff */
[----:B----4-:R-:W-:Y:S01]  /*2b40*/  @!P1 IMAD.U32 R35, R38, 0x10000, RZ ;  /* 0x0001000026239824 */ /* 0x010fe200078e00ff */
[----:B------:R-:W-:Y:S01]  /*2b50*/  @!P1 SHF.L.U32 R24, R31, 0x10, RZ ;  /* 0x000000101f189819 */ /* 0x000fe200000006ff */
[----:B------:R-:W-:Y:S01]  /*2b60*/  @!P1 FMUL.FTZ R40, R34, R33 ;  /* 0x0000002122289220 */ /* 0x000fe20000410000 */
[----:B------:R-:W-:Y:S01]  /*2b70*/  @!P1 LOP3.LUT R37, R38, 0xffff0000, RZ, 0xc0, !PT ;  /* 0xffff000026259812 */ /* 0x000fe200078ec0ff */
[-C--:B------:R-:W-:Y:S01]  /*2b80*/  @!P1 FFMA.FTZ R5, R34, R35.reuse, R5 ;  /* 0x0000002322059223 */ /* 0x080fe20000010005 */
[----:B------:R-:W-:Y:S01]  /*2b90*/  @!P1 LOP3.LUT R34, R29, 0xffff0000, RZ, 0xc0, !PT ;  /* 0xffff00001d229812 */ /* 0x000fe200078ec0ff */
[----:B------:R-:W-:Y:S01]  /*2ba0*/  @!P1 FFMA.FTZ R40, R32, R35, -R40 ;  /* 0x0000002320289223 */ /* 0x000fe20000010828 */
[----:B------:R-:W-:Y:S01]  /*2bb0*/  @!P1 LOP3.LUT R38, R31, 0xffff0000, RZ, 0xc0, !PT ;  /* 0xffff00001f269812 */ /* 0x000fe200078ec0ff */
[-C--:B------:R-:W-:Y:S01]  /*2bc0*/  @!P1 FMUL.FTZ R6, R26, R25.reuse ;  /* 0x000000191a069220 */ /* 0x080fe20000410000 */
[----:B------:R-:W-:Y:S01]  /*2bd0*/  @!P1 LOP3.LUT R35, R30, 0xffff0000, RZ, 0xc0, !PT ;  /* 0xffff00001e239812 */ /* 0x000fe200078ec0ff */
[C---:B------:R-:W-:Y:S01]  /*2be0*/  @!P1 IMAD.U32 R36, R39.reuse, 0x10000, RZ ;  /* 0x0001000027249824 */ /* 0x040fe200078e00ff */
[----:B------:R-:W-:Y:S01]  /*2bf0*/  @!P1 LOP3.LUT R39, R39, 0xffff0000, RZ, 0xc0, !PT ;  /* 0xffff000027279812 */ /* 0x000fe200078ec0ff */
[----:B------:R-:W-:Y:S01]  /*2c00*/  @!P1 FMUL.FTZ R41, R34, R25 ;  /* 0x0000001922299220 */ /* 0x000fe20000410000 */
[----:B------:R-:W-:Y:S01]  /*2c10*/  @!P1 F2FP.BF16.PACK_AB R40, R5, R40 ;  /* 0x000000280528923e */ /* 0x000fe200000010ff */
[C---:B------:R-:W-:Y:S02]  /*2c20*/  @!P1 FMUL.FTZ R42, R35.reuse, R22 ;  /* 0x00000016232a9220 */ /* 0x040fe40000410000 */
[-C--:B------:R-:W-:Y:S01]  /*2c30*/  @!P1 FMUL.FTZ R43, R38, R23.reuse ;  /* 0x00000017262b9220 */ /* 0x080fe20000410000 */
[----:B------:R-:W-:Y:S01]  /*2c40*/  @!P1 MOV R28, R40 ;  /* 0x00000028001c9202 */ /* 0x000fe20000000f00 */
[----:B------:R-:W-:Y:S02]  /*2c50*/  @!P1 FMUL.FTZ R8, R24, R23 ;  /* 0x0000001718089220 */ /* 0x000fe40000410000 */
[-C--:B------:R-:W-:Y:S02]  /*2c60*/  @!P1 FFMA.FTZ R6, R34, R37.reuse, R6 ;  /* 0x0000002522069223 */ /* 0x080fe40000010006 */
[-C--:B------:R-:W-:Y:S02]  /*2c70*/  @!P1 FFMA.FTZ R7, R35, R36.reuse, R7 ;  /* 0x0000002423079223 */ /* 0x080fe40000010007 */
        /* <DEDUP_REMOVED lines=10> */
[----:B------:R1:W-:Y:S08]  /*2d20*/  STG.E.128 [R98.64+0x80], R28 ;  /* 0x0000801c62007986 */ /* 0x0003f0000c101d06 */
        /* <DEDUP_REMOVED lines=12> */
[C---:B------:R-:W-:Y:S01]  /*2df0*/  @!P0 SHF.L.U32 R28, R27.reuse, 0x10, RZ ;  /* 0x000000101b1c8819 */ /* 0x040fe200000006ff */
[C---:B----4-:R-:W-:Y:S01]  /*2e00*/  @!P0 IMAD.U32 R35, R38.reuse, 0x10000, RZ ;  /* 0x0001000026238824 */ /* 0x050fe200078e00ff */
[----:B------:R-:W-:Y:S01]  /*2e10*/  @!P0 LOP3.LUT R37, R38, 0xffff0000, RZ, 0xc0, !PT ;  /* 0xffff000026258812 */ /* 0x000fe200078ec0ff */
[C---:B------:R-:W-:Y:S01]  /*2e20*/  @!P0 FMUL.FTZ R40, R34.reuse, R33 ;  /* 0x0000002122288220 */ /* 0x040fe20000410000 */
[----:B------:R-:W-:Y:S01]  /*2e30*/  @!P0 LOP3.LUT R38, R27, 0xffff0000, RZ, 0xc0, !PT ;  /* 0xffff00001b268812 */ /* 0x000fe200078ec0ff */
[-C--:B------:R-:W-:Y:S01]  /*2e40*/  @!P0 FFMA.FTZ R9, R34, R35.reuse, R9 ;  /* 0x0000002322098223 */ /* 0x080fe20000010009 */
[----:B------:R-:W-:Y:S01]  /*2e50*/  @!P0 LOP3.LUT R34, R25, 0xffff0000, RZ, 0xc0, !PT ;  /* 0xffff000019228812 */ /* 0x000fe200078ec0ff */
[----:B------:R-:W-:Y:S01]  /*2e60*/  @!P0 FFMA.FTZ R40, R32, R35, -R40 ;  /* 0x0000002320288223 */ /* 0x000fe20000010828 */
[----:B------:R-:W-:Y:S01]  /*2e70*/  @!P0 LOP3.LUT R35, R26, 0xffff0000, RZ, 0xc0, !PT ;  /* 0xffff00001a238812 */ /* 0x000fe200078ec0ff */
[-C--:B------:R-:W-:Y:S01]  /*2e80*/  @!P0 FMUL.FTZ R10, R30, R29.reuse ;  /* 0x0000001d1e0a8220 */ /* 0x080fe20000410000 */
[----:B------:R-:W-:Y:S01]  /*2e90*/  @!P0 LOP3.LUT R23, R23, 0xffff0000, RZ, 0xc0, !PT ;  /* 0xffff000017178812 */ /* 0x000fe200078ec0ff */
[----:B------:R-:W-:Y:S01]  /*2ea0*/  @!P0 IMAD.U32 R36, R39, 0x10000, RZ ;  /* 0x0001000027248824 */ /* 0x000fe200078e00ff */
[----:B------:R-:W-:Y:S01]  /*2eb0*/  @!P0 F2FP.BF16.PACK_AB R40, R9, R40 ;  /* 0x000000280928823e */ /* 0x000fe200000010ff */
[----:B------:R-:W-:Y:S01]  /*2ec0*/  @!P0 FMUL.FTZ R41, R34, R29 ;  /* 0x0000001d22298220 */ /* 0x000fe20000410000 */
[----:B------:R-:W-:Y:S01]  /*2ed0*/  @!P0 LOP3.LUT R39, R39, 0xffff0000, RZ, 0xc0, !PT ;  /* 0xffff000027278812 */ /* 0x000fe200078ec0ff */
[C---:B------:R-:W-:Y:S01]  /*2ee0*/  @!P0 FMUL.FTZ R42, R35.reuse, R22 ;  /* 0x00000016232a8220 */ /* 0x040fe20000410000 */
[----:B------:R-:W-:Y:S01]  /*2ef0*/  @!P0 MOV R24, R40 ;  /* 0x0000002800188202 */ /* 0x000fe20000000f00 */
[-C--:B------:R-:W-:Y:S02]  /*2f00*/  @!P0 FMUL.FTZ R43, R38, R23.reuse ;  /* 0x00000017262b8220 */ /* 0x080fe40000410000 */
        /* <DEDUP_REMOVED lines=13> */
[----:B------:R1:W-:Y:S02]  /*2fe0*/  STG.E.128 [R98.64+0x100], R24 ;  /* 0x0001001862007986 */ /* 0x0003e4000c101d06 */
.L_x_3700:
[----:B------:R-:W-:Y:S05]  /*2ff0*/  BSYNC B0 ;  /* 0x0000000000007941 */ /* 0x000fea0003800000 */
.L_x_3699:
[----:B------:R-:W-:Y:S01]  /*3000*/  BSSY B0, `(.L_x_3701) ;  /* 0x0000093000007945 */ /* 0x000fe20003800000 */
[----:B------:R-:W-:-:S05]  /*3010*/  @!P5 BRA `(.L_x_3702) ;  /* 0x000009100000d947 */ /* 0x000fca0003800000 */
[----:B------:R-:W-:Y:S02]  /*3020*/  SHF.L.U32 R49, R94, 0x1, RZ ;  /* 0x000000015e317819 */ /* 0x000fe400000006ff */
[----:B------:R-:W-:Y:S02]  /*3030*/  ISETP.GE.AND P0, PT, R18, UR4, PT ;  /* 0x0000000412007c0c */ /* 0x000fe4000bf06270 */
[C---:B------:R-:W-:Y:S02]  /*3040*/  LEA R46, P6, R103.reuse, R134, 0x1 ;  /* 0x00000086672e7211 */ /* 0x040fe400078c08ff */
[-C--:B------:R-:W-:Y:S02]  /*3050*/  IADD3 R32, P1, R20, R49.reuse, RZ ;  /* 0x0000003114207210 */ /* 0x080fe40007f3e0ff */
[----:B------:R-:W-:Y:S02]  /*3060*/  SHF.L.U64.HI R45, R94, 0x1, R92 ;  /* 0x000000015e2d7819 */ /* 0x000fe4000001025c */
[----:B------:R-:W-:Y:S02]  /*3070*/  IADD3 R42, P5, R52, R49, RZ ;  /* 0x00000031342a7210 */ /* 0x000fe40007fbe0ff */
[----:B------:R-:W-:Y:S02]  /*3080*/  LEA.HI.X R47, R103, R135, R102, 0x1, P6 ;  /* 0x00000087672f7211 */ /* 0x000fe400030f0c66 */
[----:B------:R-:W-:Y:S01]  /*3090*/  IADD3.X R33, R21, R45, RZ, P1, !PT ;  /* 0x0000002d15217210 */ /* 0x000fe20000ffe4ff */
[----:B------:R-:W-:Y:S01]  /*30a0*/  IMAD.X R43, R53, 0x1, R45, P5 ;  /* 0x00000001352b7824 */ /* 0x000fe200028e062d */
[----:B------:R-:W-:Y:S01]  /*30b0*/  LEA R44, P5, R55, R98, 0x1 ;  /* 0x00000062372c7211 */ /* 0x000fe200078a08ff */
[----:B-1--4-:R-:W2:Y:S01]  /*30c0*/  LDG.E.128 R24, [R46.64] ;  /* 0x000000062e187981 */ /* 0x012ea2000c1e1d00 */
[----:B------:R-:W-:Y:S07]  /*30d0*/  ISETP.GE.AND P1, PT, R15, UR4, PT ;  /* 0x000000040f007c0c */ /* 0x000fee000bf26270 */
[----:B------:R-:W3:Y:S06]  /*30e0*/  @!P0 LDG.E.64 R22, [R32.64] ;  /* 0x0000000620168981 */ /* 0x000eec000c1e1b00 */
[----:B------:R-:W4:Y:S01]  /*30f0*/  @!P0 LDG.E.64 R40, [R42.64] ;  /* 0x000000062a288981 */ /* 0x000f22000c1e1b00 */
[C---:B--2---:R-:W-:Y:S01]  /*3100*/  @!P0 IMAD.U32 R28, R24.reuse, 0x10000, RZ ;  /* 0x00010000181c8824 */ /* 0x044fe200078e00ff */
[----:B------:R-:W-:Y:S02]  /*3110*/  @!P0 LOP3.LUT R36, R24, 0xffff0000, RZ, 0xc0, !PT ;  /* 0xffff000018248812 */ /* 0x000fe400078ec0ff */
[----:B------:R-:W-:Y:S01]  /*3120*/  @!P0 SHF.L.U32 R30, R25, 0x10, RZ ;  /* 0x00000010191e8819 */ /* 0x000fe200000006ff */
[C---:B---3--:R-:W-:Y:S01]  /*3130*/  @!P0 IMAD.U32 R31, R22.reuse, 0x10000, RZ ;  /* 0x00010000161f8824 */ /* 0x048fe200078e00ff */
[----:B------:R-:W-:Y:S01]  /*3140*/  @!P0 LOP3.LUT R29, R22, 0xffff0000, RZ, 0xc0, !PT ;  /* 0xffff0000161d8812 */ /* 0x000fe200078ec0ff */
[C---:B------:R-:W-:Y:S01]  /*3150*/  @!P0 IMAD.U32 R22, R23.reuse, 0x10000, RZ ;  /* 0x0001000017168824 */ /* 0x040fe200078e00ff */
[----:B------:R-:W-:Y:S01]  /*3160*/  @!P0 LOP3.LUT R23, R23, 0xffff0000, RZ, 0xc0, !PT ;  /* 0xffff000017178812 */ /* 0x000fe200078ec0ff */
[-C--:B------:R-:W-:Y:S02]  /*3170*/  @!P0 FMUL.FTZ R45, R36, R31.reuse ;  /* 0x0000001f242d8220 */ /* 0x080fe40000410000 */
[----:B------:R-:W-:Y:S01]  /*3180*/  @!P0 FMUL.FTZ R0, R28, R31 ;  /* 0x0000001f1c008220 */ /* 0x000fe20000410000 */
[----:B----4-:R-:W-:Y:S01]  /*3190*/  @!P0 SHF.L.U32 R37, R40, 0x10, RZ ;  /* 0x0000001028258819 */ /* 0x010fe200000006ff */
[----:B------:R-:W-:Y:S01]  /*31a0*/  @!P0 IMAD.U32 R31, R26, 0x10000, RZ ;  /* 0x000100001a1f8824 */ /* 0x000fe200078e00ff */
[----:B------:R-:W-:Y:S01]  /*31b0*/  @!P0 LOP3.LUT R39, R40, 0xffff0000, RZ, 0xc0, !PT ;  /* 0xffff000028278812 */ /* 0x000fe200078ec0ff */
[----:B------:R-:W-:Y:S01]  /*31c0*/  @!P0 FMUL.FTZ R2, R30, R29 ;  /* 0x0000001d1e028220 */ /* 0x000fe20000410000 */
[C---:B------:R-:W-:Y:S01]  /*31d0*/  @!P0 LOP3.LUT R40, R27.reuse, 0xffff0000, RZ, 0xc0, !PT ;  /* 0xffff00001b288812 */ /* 0x040fe200078ec0ff */
[-C--:B------:R-:W-:Y:S01]  /*31e0*/  @!P0 FFMA.FTZ R45, R28, R37.reuse, -R45 ;  /* 0x000000251c2d8223 */ /* 0x080fe2000001082d */
[----:B------:R-:W-:Y:S01]  /*31f0*/  @!P0 SHF.L.U32 R28, R27, 0x10, RZ ;  /* 0x000000101b1c8819 */ /* 0x000fe200000006ff */
[----:B------:R-:W-:Y:S01]  /*3200*/  @!P0 FFMA.FTZ R0, R36, R37, R0 ;  /* 0x0000002524008223 */ /* 0x000fe20000010000 */
[----:B------:R-:W-:Y:S01]  /*3210*/  @!P0 LOP3.LUT R37, R26, 0xffff0000, RZ, 0xc0, !PT ;  /* 0xffff00001a258812 */ /* 0x000fe200078ec0ff */
[-C--:B------:R-:W-:Y:S01]  /*3220*/  @!P0 FMUL.FTZ R3, R31, R22.reuse ;  /* 0x000000161f038220 */ /* 0x080fe20000410000 */
[----:B------:R-:W-:Y:S01]  /*3230*/  @!P0 LOP3.LUT R36, R25, 0xffff0000, RZ, 0xc0, !PT ;  /* 0xffff000019248812 */ /* 0x000fe200078ec0ff */
[----:B------:R-:W-:Y:S01]  /*3240*/  @!P0 FMUL.FTZ R57, R40, R23 ;  /* 0x0000001728398220 */ /* 0x000fe20000410000 */
[----:B------:R-:W-:Y:S01]  /*3250*/  @!P0 SHF.L.U32 R38, R41, 0x10, RZ ;  /* 0x0000001029268819 */ /* 0x000fe200000006ff */
[----:B------:R-:W-:Y:S01]  /*3260*/  @!P0 FMUL.FTZ R48, R37, R22 ;  /* 0x0000001625308220 */ /* 0x000fe20000410000 */
[----:B------:R-:W-:Y:S01]  /*3270*/  @!P0 LOP3.LUT R41, R41, 0xffff0000, RZ, 0xc0, !PT ;  /* 0xffff000029298812 */ /* 0x000fe200078ec0ff */
[----:B------:R-:W-:Y:S01]  /*3280*/  @!P0 FMUL.FTZ R49, R36, R29 ;  /* 0x0000001d24318220 */ /* 0x000fe20000410000 */
[----:B------:R-:W-:Y:S01]  /*3290*/  @!P0 F2FP.BF16.PACK_AB R50, R0, R45 ;  /* 0x0000002d0032823e */ /* 0x000fe200000010ff */
[----:B------:R-:W-:Y:S01]  /*32a0*/  @!P0 FMUL.FTZ R4, R28, R23 ;  /* 0x000000171c048220 */ /* 0x000fe20000410000 */
[----:B------:R-:W-:Y:S01]  /*32b0*/  LEA.HI.X R45, R55, R95, R54, 0x1, P5 ;  /* 0x0000005f372d7211 */ /* 0x000fe200028f0c36 */
[-C--:B------:R-:W-:Y:S02]  /*32c0*/  @!P0 FFMA.FTZ R2, R36, R39.reuse, R2 ;  /* 0x0000002724028223 */ /* 0x080fe40000010002 */
[-C--:B------:R-:W-:Y:S02]  /*32d0*/  @!P0 FFMA.FTZ R3, R37, R38.reuse, R3 ;  /* 0x0000002625038223 */ /* 0x080fe40000010003 */
[----:B------:R-:W-:Y:S02]  /*32e0*/  @!P0 FFMA.FTZ R48, R31, R38, -R48 ;  /* 0x000000261f308223 */ /* 0x000fe40000010830 */
[----:B------:R-:W-:Y:S02]  /*32f0*/  @!P0 FFMA.FTZ R49, R30, R39, -R49 ;  /* 0x000000271e318223 */ /* 0x000fe40000010831 */
[-C--:B------:R-:W-:Y:S01]  /*3300*/  @!P0 FFMA.FTZ R57, R28, R41.reuse, -R57 ;  /* 0x000000291c398223 */ /* 0x080fe20000010839 */
[----:B------:R-:W-:Y:S01]  /*3310*/  @!P0 F2FP.BF16.PACK_AB R48, R3, R48 ;  /* 0x000000300330823e */ /* 0x000fe200000010ff */
[----:B------:R-:W-:Y:S01]  /*3320*/  @!P0 FFMA.FTZ R4, R40, R41, R4 ;  /* 0x0000002928048223 */ /* 0x000fe20000010004 */
[----:B------:R-:W-:Y:S01]  /*3330*/  @!P0 F2FP.BF16.PACK_AB R49, R2, R49 ;  /* 0x000000310231823e */ /* 0x000fe200000010ff */
[----:B------:R-:W-:Y:S02]  /*3340*/  @!P0 IMAD.MOV.U32 R24, RZ, RZ, R50 ;  /* 0x000000ffff188224 */ /* 0x000fe400078e0032 */
[----:B------:R-:W-:Y:S01]  /*3350*/  @!P0 IMAD.MOV.U32 R26, RZ, RZ, R48 ;  /* 0x000000ffff1a8224 */ /* 0x000fe200078e0030 */
[----:B------:R-:W-:Y:S02]  /*3360*/  @!P0 F2FP.BF16.PACK_AB R57, R4, R57 ;  /* 0x000000390439823e */ /* 0x000fe400000010ff */
[----:B------:R-:W-:Y:S02]  /*3370*/  @!P0 MOV R25, R49 ;  /* 0x0000003100198202 */ /* 0x000fe40000000f00 */
[----:B------:R-:W-:Y:S02]  /*3380*/  @!P0 MOV R27, R57 ;  /* 0x00000039001b8202 */ /* 0x000fe40000000f00 */
[----:B------:R-:W-:Y:S03]  /*3390*/  ISETP.GE.AND P0, PT, R14, UR4, PT ;  /* 0x000000040e007c0c */ /* 0x000fe6000bf06270 */
[----:B------:R1:W-:Y:S08]  /*33a0*/  STG.E.128 [R44.64], R24 ;  /* 0x000000182c007986 */ /* 0x0003f0000c101d06 */
[----:B------:R-:W2:Y:S06]  /*33b0*/  @!P1 LDG.E.64 R22, [R32.64+0x40] ;  /* 0x0000400620169981 */ /* 0x000eac000c1e1b00 */
[----:B------:R-:W3:Y:S08]  /*33c0*/  LDG.E.128 R28, [R46.64+0x80] ;  /* 0x000080062e1c7981 */ /* 0x000ef0000c1e1d00 */
[----:B------:R-:W4:Y:S01]  /*33d0*/  @!P1 LDG.E.64 R40, [R42.64+0x40] ;  /* 0x000040062a289981 */ /* 0x000f22000c1e1b00 */
[C---:B--2---:R-:W-:Y:S02]  /*33e0*/  @!P1 SHF.L.U32 R35, R22.reuse, 0x10, RZ ;  /* 0x0000001016239819 */ /* 0x044fe400000006ff */
[----:B-1----:R-:W-:Y:S01]  /*33f0*/  @!P1 LOP3.LUT R25, R22, 0xffff0000, RZ, 0xc0, !PT ;  /* 0xffff000016199812 */ /* 0x002fe200078ec0ff */
[C---:B------:R-:W-:Y:S01]  /*3400*/  @!P1 IMAD.U32 R22, R23.reuse, 0x10000, RZ ;  /* 0x0001000017169824 */ /* 0x040fe200078e00ff */
[----:B------:R-:W-:Y:S01]  /*3410*/  @!P1 LOP3.LUT R23, R23, 0xffff0000, RZ, 0xc0, !PT ;  /* 0xffff000017179812 */ /* 0x000fe200078ec0ff */
[C---:B---3--:R-:W-:Y:S01]  /*3420*/  @!P1 IMAD.U32 R34, R28.reuse, 0x10000, RZ ;  /* 0x000100001c229824 */ /* 0x048fe200078e00ff */
[----:B------:R-:W-:Y:S01]  /*3430*/  @!P1 LOP3.LUT R36, R28, 0xffff0000, RZ, 0xc0, !PT ;  /* 0xffff00001c249812 */ /* 0x000fe200078ec0ff */
[----:B------:R-:W-:Y:S01]  /*3440*/  @!P1 IMAD.U32 R27, R30, 0x10000, RZ ;  /* 0x000100001e1b9824 */ /* 0x000fe200078e00ff */
[----:B------:R-:W-:Y:S01]  /*3450*/  @!P1 SHF.L.U32 R26, R29, 0x10, RZ ;  /* 0x000000101d1a9819 */ /* 0x000fe200000006ff */
[-C--:B------:R-:W-:Y:S01]  /*3460*/  @!P1 FMUL.FTZ R5, R34, R35.reuse ;  /* 0x0000002322059220 */ /* 0x080fe20000410000 */
[C---:B------:R-:W-:Y:S01]  /*3470*/  @!P1 SHF.L.U32 R24, R31.reuse, 0x10, RZ ;  /* 0x000000101f189819 */ /* 0x040fe200000006ff */
[----:B------:R-:W-:Y:S02]  /*3480*/  @!P1 FMUL.FTZ R48, R36, R35 ;  /* 0x0000002324309220 */ /* 0x000fe40000410000 */
[C---:B----4-:R-:W-:Y:S01]  /*3490*/  @!P1 IMAD.U32 R37, R40.reuse, 0x10000, RZ ;  /* 0x0001000028259824 */ /* 0x050fe200078e00ff */
[----:B------:R-:W-:Y:S01]  /*34a0*/  @!P1 LOP3.LUT R39, R40, 0xffff0000, RZ, 0xc0, !PT ;  /* 0xffff000028279812 */ /* 0x000fe200078ec0ff */
[----:B------:R-:W-:Y:S01]  /*34b0*/  @!P1 FMUL.FTZ R6, R26, R25 ;  /* 0x000000191a069220 */ /* 0x000fe20000410000 */
[----:B------:R-:W-:Y:S01]  /*34c0*/  @!P1 LOP3.LUT R40, R31, 0xffff0000, RZ, 0xc0, !PT ;  /* 0xffff00001f289812 */ /* 0x000fe200078ec0ff */
[-C--:B------:R-:W-:Y:S01]  /*34d0*/  @!P1 FFMA.FTZ R48, R34, R37.reuse, -R48 ;  /* 0x0000002522309223 */ /* 0x080fe20000010830 */
[----:B------:R-:W-:Y:S01]  /*34e0*/  @!P1 SHF.L.U32 R38, R41, 0x10, RZ ;  /* 0x0000001029269819 */ /* 0x000fe200000006ff */
[----:B------:R-:W-:Y:S01]  /*34f0*/  @!P1 FFMA.FTZ R5, R36, R37, R5 ;  /* 0x0000002524059223 */ /* 0x000fe20000010005 */
[----:B------:R-:W-:Y:S01]  /*3500*/  @!P1 LOP3.LUT R37, R30, 0xffff0000, RZ, 0xc0, !PT ;  /* 0xffff00001e259812 */ /* 0x000fe200078ec0ff */
[-C--:B------:R-:W-:Y:S01]  /*3510*/  @!P1 FMUL.FTZ R7, R27, R22.reuse ;  /* 0x000000161b079220 */ /* 0x080fe20000410000 */
[----:B------:R-:W-:Y:S01]  /*3520*/  @!P1 LOP3.LUT R36, R29, 0xffff0000, RZ, 0xc0, !PT ;  /* 0xffff00001d249812 */ /* 0x000fe200078ec0ff */
[----:B------:R-:W-:Y:S01]  /*3530*/  @!P1 FMUL.FTZ R56, R40, R23 ;  /* 0x0000001728389220 */ /* 0x000fe20000410000 */
[----:B------:R-:W-:Y:S01]  /*3540*/  @!P1 LOP3.LUT R41, R41, 0xffff0000, RZ, 0xc0, !PT ;  /* 0xffff000029299812 */ /* 0x000fe200078ec0ff */
[----:B------:R-:W-:Y:S01]  /*3550*/  @!P1 FMUL.FTZ R50, R37, R22 ;  /* 0x0000001625329220 */ /* 0x000fe20000410000 */
[----:B------:R-:W-:Y:S01]  /*3560*/  @!P1 F2FP.BF16.PACK_AB R48, R5, R48 ;  /* 0x000000300530923e */ /* 0x000fe200000010ff */
[----:B------:R-:W-:Y:S02]  /*3570*/  @!P1 FMUL.FTZ R49, R36, R25 ;  /* 0x0000001924319220 */ /* 0x000fe40000410000 */
[----:B------:R-:W-:Y:S02]  /*3580*/  @!P1 FMUL.FTZ R8, R24, R23 ;  /* 0x0000001718089220 */ /* 0x000fe40000410000 */
[-C--:B------:R-:W-:Y:S02]  /*3590*/  @!P1 FFMA.FTZ R50, R27, R38.reuse, -R50 ;  /* 0x000000261b329223 */ /* 0x080fe40000010832 */
[----:B------:R-:W-:Y:S02]  /*35a0*/  @!P1 FFMA.FTZ R49, R26, R39, -R49 ;  /* 0x000000271a319223 */ /* 0x000fe40000010831 */
[----:B------:R-:W-:Y:S02]  /*35b0*/  @!P1 FFMA.FTZ R56, R24, R41, -R56 ;  /* 0x0000002918389223 */ /* 0x000fe40000010838 */
[----:B------:R-:W-:Y:S02]  /*35c0*/  @!P1 FFMA.FTZ R6, R36, R39, R6 ;  /* 0x0000002724069223 */ /* 0x000fe40000010006 */
[----:B------:R-:W-:Y:S02]  /*35d0*/  @!P1 FFMA.FTZ R7, R37, R38, R7 ;  /* 0x0000002625079223 */ /* 0x000fe40000010007 */
[----:B------:R-:W-:Y:S01]  /*35e0*/  @!P1 FFMA.FTZ R8, R40, R41, R8 ;  /* 0x0000002928089223 */ /* 0x000fe20000010008 */
[----:B------:R-:W-:Y:S01]  /*35f0*/  @!P1 F2FP.BF16.PACK_AB R49, R6, R49 ;  /* 0x000000310631923e */ /* 0x000fe200000010ff */
[----:B------:R-:W-:Y:S01]  /*3600*/  @!P1 IMAD.MOV.U32 R28, RZ, RZ, R48 ;  /* 0x000000ffff1c9224 */ /* 0x000fe200078e0030 */
[----:B------:R-:W-:Y:S02]  /*3610*/  @!P1 F2FP.BF16.PACK_AB R50, R7, R50 ;  /* 0x000000320732923e */ /* 0x000fe400000010ff */
[----:B------:R-:W-:Y:S02]  /*3620*/  @!P1 F2FP.BF16.PACK_AB R57, R8, R56 ;  /* 0x000000380839923e */ /* 0x000fe400000010ff */
[----:B------:R-:W-:Y:S01]  /*3630*/  @!P1 MOV R29, R49 ;  /* 0x00000031001d9202 */ /* 0x000fe20000000f00 */
[----:B------:R-:W-:Y:S01]  /*3640*/  @!P1 IMAD.MOV.U32 R30, RZ, RZ, R50 ;  /* 0x000000ffff1e9224 */ /* 0x000fe200078e0032 */
[----:B------:R-:W-:Y:S05]  /*3650*/  @!P1 MOV R31, R57 ;  /* 0x00000039001f9202 */ /* 0x000fea0000000f00 */
[----:B------:R1:W-:Y:S08]  /*3660*/  STG.E.128 [R44.64+0x80], R28 ;  /* 0x0000801c2c007986 */ /* 0x0003f0000c101d06 */
        /* <DEDUP_REMOVED lines=12> */
[C---:B------:R-:W-:Y:S01]  /*3730*/  @!P0 LOP3.LUT R40, R27.reuse, 0xffff0000, RZ, 0xc0, !PT ;  /* 0xffff00001b288812 */ /* 0x040fe200078ec0ff */
[----:B------:R-:W-:Y:S01]  /*3740*/  @!P0 FMUL.FTZ R46, R36, R35 ;  /* 0x00000023242e8220 */ /* 0x000fe20000410000 */
[----:B------:R-:W-:Y:S01]  /*3750*/  @!P0 SHF.L.U32 R28, R27, 0x10, RZ ;  /* 0x000000101b1c8819 */ /* 0x000fe200000006ff */
[C---:B----4-:R-:W-:Y:S01]  /*3760*/  @!P0 IMAD.U32 R37, R42.reuse, 0x10000, RZ ;  /* 0x000100002a258824 */ /* 0x050fe200078e00ff */
[----:B------:R-:W-:Y:S01]  /*3770*/  @!P0 LOP3.LUT R39, R42, 0xffff0000, RZ, 0xc0, !PT ;  /* 0xffff00002a278812 */ /* 0x000fe200078ec0ff */
[----:B------:R-:W-:Y:S01]  /*3780*/  @!P0 FMUL.FTZ R10, R30, R29 ;  /* 0x0000001d1e0a8220 */ /* 0x000fe20000410000 */
[----:B------:R-:W-:Y:S01]  /*3790*/  @!P0 SHF.L.U32 R38, R43, 0x10, RZ ;  /* 0x000000102b268819 */ /* 0x000fe200000006ff */
[-C--:B------:R-:W-:Y:S01]  /*37a0*/  @!P0 FFMA.FTZ R9, R36, R37.reuse, R9 ;  /* 0x0000002524098223 */ /* 0x080fe20000010009 */
[----:B------:R-:W-:Y:S01]  /*37b0*/  @!P0 LOP3.LUT R36, R25, 0xffff0000, RZ, 0xc0, !PT ;  /* 0xffff000019248812 */ /* 0x000fe200078ec0ff */
[----:B------:R-:W-:Y:S01]  /*37c0*/  @!P0 FFMA.FTZ R46, R34, R37, -R46 ;  /* 0x00000025222e8223 */ /* 0x000fe2000001082e */
[----:B------:R-:W-:Y:S01]  /*37d0*/  @!P0 LOP3.LUT R37, R26, 0xffff0000, RZ, 0xc0, !PT ;  /* 0xffff00001a258812 */ /* 0x000fe200078ec0ff */
[----:B------:R-:W-:Y:S01]  /*37e0*/  @!P0 FMUL.FTZ R11, R31, R22 ;  /* 0x000000161f0b8220 */ /* 0x000fe20000410000 */
        /* <DEDUP_REMOVED lines=20> */
.L_x_3702:
[----:B------:R-:W-:Y:S05]  /*3930*/  BSYNC B0 ;  /* 0x0000000000007941 */ /* 0x000fea0003800000 */
.L_x_3701:
[----:B------:R-:W-:Y:S01]  /*3940*/  BSSY B0, `(.L_x_3703) ;  /* 0x000009b000007945 */ /* 0x000fe20003800000 */
[----:B------:R-:W-:-:S05]  /*3950*/  @!P4 BRA `(.L_x_3704) ;  /* 0x000009900000c947 */ /* 0x000fca0003800000 */
[----:B------:R-:W-:Y:S01]  /*3960*/  ISETP.GE.AND P0, PT, R18, UR4, PT ;  /* 0x0000000412007c0c */ /* 0x000fe2000bf06270 */
[----:B------:R-:W-:Y:S01]  /*3970*/  IMAD.SHL.U32 R47, R91, 0x2, RZ ;  /* 0x000000025b2f7824 */ /* 0x000fe200078e00ff */
[----:B------:R-:W-:Y:S02]  /*3980*/  LEA R48, P5, R105, R134, 0x1 ;  /* 0x0000008669307211 */ /* 0x000fe400078a08ff */
[----:B-1----:R-:W-:Y:S02]  /*3990*/  SHF.L.U64.HI R45, R91, 0x1, R90 ;  /* 0x000000015b2d7819 */ /* 0x002fe4000001025a */
[-C--:B------:R-:W-:Y:S02]  /*39a0*/  IADD3 R32, P1, R20, R47.reuse, RZ ;  /* 0x0000002f14207210 */ /* 0x080fe40007f3e0ff */
[----:B------:R-:W-:Y:S02]  /*39b0*/  IADD3 R42, P4, R52, R47, RZ ;  /* 0x0000002f342a7210 */ /* 0x000fe40007f9e0ff */
[----:B------:R-:W-:Y:S02]  /*39c0*/  LEA.HI.X R49, R105, R135, R104, 0x1, P5 ;  /* 0x0000008769317211 */ /* 0x000fe400028f0c68 */
[----:B------:R-:W-:Y:S01]  /*39d0*/  IADD3.X R33, R21, R45, RZ, P1, !PT ;  /* 0x0000002d15217210 */ /* 0x000fe20000ffe4ff */
[----:B------:R-:W-:Y:S01]  /*39e0*/  IMAD.X R43, R53, 0x1, R45, P4 ;  /* 0x00000001352b7824 */ /* 0x000fe200020e062d */
[----:B------:R-:W-:Y:S01]  /*39f0*/  LEA R58, P5, R150, R98, 0x1 ;  /* 0x00000062963a7211 */ /* 0x000fe200078a08ff */
[----:B----4-:R-:W2:Y:S01]  /*3a00*/  LDG.E.128 R24, [R48.64] ;  /* 0x0000000630187981 */ /* 0x010ea2000c1e1d00 */
[----:B------:R-:W-:Y:S02]  /*3a10*/  ISETP.GE.AND P1, PT, R15, UR4, PT ;  /* 0x000000040f007c0c */ /* 0x000fe4000bf26270 */
[----:B------:R-:W-:Y:S02]  /*3a20*/  LEA R56, P4, R108, R134, 0x1 ;  /* 0x000000866c387211 */ /* 0x000fe400078808ff */
[----:B------:R-:W-:Y:S02]  /*3a30*/  LEA.HI.X R59, R150, R95, R106, 0x1, P5 ;  /* 0x0000005f963b7211 */ /* 0x000fe400028f0c6a */
[----:B------:R-:W-:Y:S01]  /*3a40*/  LEA.HI.X R57, R108, R135, R107, 0x1, P4 ;  /* 0x000000876c397211 */ /* 0x000fe200020f0c6b */
[----:B------:R-:W3:Y:S06]  /*3a50*/  @!P0 LDG.E.64 R22, [R32.64] ;  /* 0x0000000620168981 */ /* 0x000eec000c1e1b00 */
[----:B------:R-:W4:Y:S01]  /*3a60*/  @!P0 LDG.E.64 R40, [R42.64] ;  /* 0x000000062a288981 */ /* 0x000f22000c1e1b00 */
[C---:B--2---:R-:W-:Y:S01]  /*3a70*/  @!P0 IMAD.U32 R28, R24.reuse, 0x10000, RZ ;  /* 0x00010000181c8824 */ /* 0x044fe200078e00ff */
[----:B------:R-:W-:Y:S02]  /*3a80*/  @!P0 LOP3.LUT R36, R24, 0xffff0000, RZ, 0xc0, !PT ;  /* 0xffff000018248812 */ /* 0x000fe400078ec0ff */
[----:B------:R-:W-:Y:S02]  /*3a90*/  @!P0 SHF.L.U32 R30, R25, 0x10, RZ ;  /* 0x00000010191e8819 */ /* 0x000fe400000006ff */
[C---:B---3--:R-:W-:Y:S02]  /*3aa0*/  @!P0 SHF.L.U32 R31, R22.reuse, 0x10, RZ ;  /* 0x00000010161f8819 */ /* 0x048fe400000006ff */
[----:B------:R-:W-:Y:S01]  /*3ab0*/  @!P0 LOP3.LUT R29, R22, 0xffff0000, RZ, 0xc0, !PT ;  /* 0xffff0000161d8812 */ /* 0x000fe200078ec0ff */
[C---:B------:R-:W-:Y:S01]  /*3ac0*/  @!P0 IMAD.U32 R22, R23.reuse, 0x10000, RZ ;  /* 0x0001000017168824 */ /* 0x040fe200078e00ff */
[----:B------:R-:W-:Y:S01]  /*3ad0*/  @!P0 LOP3.LUT R23, R23, 0xffff0000, RZ, 0xc0, !PT ;  /* 0xffff000017178812 */ /* 0x000fe200078ec0ff */
[-C--:B------:R-:W-:Y:S01]  /*3ae0*/  @!P0 FMUL.FTZ R45, R36, R31.reuse ;  /* 0x0000001f242d8220 */ /* 0x080fe20000410000 */
[C---:B----4-:R-:W-:Y:S01]  /*3af0*/  @!P0 LOP3.LUT R39, R40.reuse, 0xffff0000, RZ, 0xc0, !PT ;  /* 0xffff000028278812 */ /* 0x050fe200078ec0ff */
[----:B------:R-:W-:Y:S01]  /*3b00*/  @!P0 IMAD.U32 R37, R40, 0x10000, RZ ;  /* 0x0001000028258824 */ /* 0x000fe200078e00ff */
[C---:B------:R-:W-:Y:S01]  /*3b10*/  @!P0 LOP3.LUT R40, R27.reuse, 0xffff0000, RZ, 0xc0, !PT ;  /* 0xffff00001b288812 */ /* 0x040fe200078ec0ff */
[C---:B------:R-:W-:Y:S02]  /*3b20*/  @!P0 FMUL.FTZ R0, R28.reuse, R31 ;  /* 0x0000001f1c008220 */ /* 0x040fe40000410000 */
[-C--:B------:R-:W-:Y:S01]  /*3b30*/  @!P0 FFMA.FTZ R45, R28, R37.reuse, -R45 ;  /* 0x000000251c2d8223 */ /* 0x080fe2000001082d */
[----:B------:R-:W-:Y:S01]  /*3b40*/  @!P0 SHF.L.U32 R28, R27, 0x10, RZ ;  /* 0x000000101b1c8819 */ /* 0x000fe200000006ff */
[----:B------:R-:W-:Y:S01]  /*3b50*/  @!P0 FFMA.FTZ R0, R36, R37, R0 ;  /* 0x0000002524008223 */ /* 0x000fe20000010000 */
[C---:B------:R-:W-:Y:S01]  /*3b60*/  @!P0 LOP3.LUT R37, R26.reuse, 0xffff0000, RZ, 0xc0, !PT ;  /* 0xffff00001a258812 */ /* 0x040fe200078ec0ff */
[----:B------:R-:W-:Y:S01]  /*3b70*/  @!P0 IMAD.U32 R31, R26, 0x10000, RZ ;  /* 0x000100001a1f8824 */ /* 0x000fe200078e00ff */
[----:B------:R-:W-:Y:S01]  /*3b80*/  @!P0 LOP3.LUT R36, R25, 0xffff0000, RZ, 0xc0, !PT ;  /* 0xffff000019248812 */ /* 0x000fe200078ec0ff */
[----:B------:R-:W-:Y:S01]  /*3b90*/  @!P0 FMUL.FTZ R2, R30, R29 ;  /* 0x0000001d1e028220 */ /* 0x000fe20000410000 */
[----:B------:R-:W-:Y:S01]  /*3ba0*/  @!P0 F2FP.BF16.PACK_AB R45, R0, R45 ;  /* 0x0000002d002d823e */ /* 0x000fe200000010ff */
[C---:B------:R-:W-:Y:S01]  /*3bb0*/  @!P0 IMAD.U32 R38, R41.reuse, 0x10000, RZ ;  /* 0x0001000029268824 */ /* 0x040fe200078e00ff */
[----:B------:R-:W-:Y:S01]  /*3bc0*/  @!P0 LOP3.LUT R41, R41, 0xffff0000, RZ, 0xc0, !PT ;  /* 0xffff000029298812 */ /* 0x000fe200078ec0ff */
[-C--:B------:R-:W-:Y:S02]  /*3bd0*/  @!P0 FMUL.FTZ R3, R31, R22.reuse ;  /* 0x000000161f038220 */ /* 0x080fe40000410000 */
[C---:B------:R-:W-:Y:S02]  /*3be0*/  @!P0 FMUL.FTZ R44, R37.reuse, R22 ;  /* 0x00000016252c8220 */ /* 0x040fe40000410000 */
[----:B------:R-:W-:Y:S02]  /*3bf0*/  @!P0 FMUL.FTZ R47, R36, R29 ;  /* 0x0000001d242f8220 */ /* 0x000fe40000410000 */
[-C--:B------:R-:W-:Y:S02]  /*3c00*/  @!P0 FMUL.FTZ R46, R40, R23.reuse ;  /* 0x00000017282e8220 */ /* 0x080fe40000410000 */
[----:B------:R-:W-:Y:S02]  /*3c10*/  @!P0 FMUL.FTZ R4, R28, R23 ;  /* 0x000000171c048220 */ /* 0x000fe40000410000 */
        /* <DEDUP_REMOVED lines=13> */
[----:B------:R-:W-:Y:S02]  /*3cf0*/  ISETP.GE.AND P0, PT, R14, UR4, PT ;  /* 0x000000040e007c0c */ /* 0x000fe4000bf06270 */
[C---:B------:R-:W-:Y:S01]  /*3d00*/  LEA R48, P4, R112.reuse, R134, 0x1 ;  /* 0x0000008670307211 */ /* 0x040fe200078808ff */
[----:B------:R1:W-:Y:S03]  /*3d10*/  STG.E.128 [R58.64], R24 ;  /* 0x000000183a007986 */ /* 0x0003e6000c101d06 */
[----:B------:R-:W-:Y:S05]  /*3d20*/  LEA.HI.X R49, R112, R135, R111, 0x1, P4 ;  /* 0x0000008770317211 */ /* 0x000fea00020f0c6f */
[----:B------:R-:W2:Y:S06]  /*3d30*/  @!P1 LDG.E.64 R22, [R32.64+0x40] ;  /* 0x0000400620169981 */ /* 0x000eac000c1e1b00 */
[----:B------:R3:W4:Y:S08]  /*3d40*/  LDG.E.128 R28, [R56.64] ;  /* 0x00000006381c7981 */ /* 0x000730000c1e1d00 */
[----:B------:R-:W5:Y:S01]  /*3d50*/  @!P1 LDG.E.64 R40, [R42.64+0x40] ;  /* 0x000040062a289981 */ /* 0x000f62000c1e1b00 */
[C---:B---3--:R-:W-:Y:S04]  /*3d60*/  LEA R56, P5, R109.reuse, R98, 0x1 ;  /* 0x000000626d387211 */ /* 0x048fe800078a08ff */
[----:B------:R-:W-:Y:S02]  /*3d70*/  LEA.HI.X R57, R109, R95, R110, 0x1, P5 ;  /* 0x0000005f6d397211 */ /* 0x000fe400028f0c6e */
[C---:B--2---:R-:W-:Y:S02]  /*3d80*/  @!P1 SHF.L.U32 R35, R22.reuse, 0x10, RZ ;  /* 0x0000001016239819 */ /* 0x044fe400000006ff */
[----:B-1----:R-:W-:Y:S01]  /*3d90*/  @!P1 LOP3.LUT R25, R22, 0xffff0000, RZ, 0xc0, !PT ;  /* 0xffff000016199812 */ /* 0x002fe200078ec0ff */
[C---:B------:R-:W-:Y:S01]  /*3da0*/  @!P1 IMAD.U32 R22, R23.reuse, 0x10000, RZ ;  /* 0x0001000017169824 */ /* 0x040fe200078e00ff */
[----:B------:R-:W-:Y:S01]  /*3db0*/  @!P1 LOP3.LUT R23, R23, 0xffff0000, RZ, 0xc0, !PT ;  /* 0xffff000017179812 */ /* 0x000fe200078ec0ff */
[C---:B----4-:R-:W-:Y:S01]  /*3dc0*/  @!P1 IMAD.U32 R34, R28.reuse, 0x10000, RZ ;  /* 0x000100001c229824 */ /* 0x050fe200078e00ff */
[----:B------:R-:W-:Y:S01]  /*3dd0*/  @!P1 LOP3.LUT R36, R28, 0xffff0000, RZ, 0xc0, !PT ;  /* 0xffff00001c249812 */ /* 0x000fe200078ec0ff */
[----:B------:R-:W-:Y:S01]  /*3de0*/  @!P1 IMAD.U32 R27, R30, 0x10000, RZ ;  /* 0x000100001e1b9824 */ /* 0x000fe200078e00ff */
[----:B------:R-:W-:Y:S01]  /*3df0*/  @!P1 SHF.L.U32 R26, R29, 0x10, RZ ;  /* 0x000000101d1a9819 */ /* 0x000fe200000006ff */
[-C--:B------:R-:W-:Y:S01]  /*3e00*/  @!P1 FMUL.FTZ R5, R34, R35.reuse ;  /* 0x0000002322059220 */ /* 0x080fe20000410000 */
[C---:B------:R-:W-:Y:S01]  /*3e10*/  @!P1 SHF.L.U32 R24, R31.reuse, 0x10, RZ ;  /* 0x000000101f189819 */ /* 0x040fe200000006ff */
[----:B------:R-:W-:Y:S02]  /*3e20*/  @!P1 FMUL.FTZ R44, R36, R35 ;  /* 0x00000023242c9220 */ /* 0x000fe40000410000 */
[C---:B-----5:R-:W-:Y:S01]  /*3e30*/  @!P1 IMAD.U32 R37, R40.reuse, 0x10000, RZ ;  /* 0x0001000028259824 */ /* 0x060fe200078e00ff */
        /* <DEDUP_REMOVED lines=28> */
[----:B------:R1:W-:Y:S08]  /*4000*/  STG.E.128 [R56.64], R28 ;  /* 0x0000001c38007986 */ /* 0x0003f0000c101d06 */
        /* <DEDUP_REMOVED lines=14> */
[C---:B------:R-:W-:Y:S01]  /*40f0*/  @!P0 LOP3.LUT R40, R27.reuse, 0xffff0000, RZ, 0xc0, !PT ;  /* 0xffff00001b288812 */ /* 0x040fe200078ec0ff */
[----:B------:R-:W-:Y:S01]  /*4100*/  @!P0 FMUL.FTZ R44, R36, R35 ;  /* 0x00000023242c8220 */ /* 0x000fe20000410000 */
[----:B------:R-:W-:Y:S01]  /*4110*/  @!P0 SHF.L.U32 R28, R27, 0x10, RZ ;  /* 0x000000101b1c8819 */ /* 0x000fe200000006ff */
[C---:B-----5:R-:W-:Y:S01]  /*4120*/  @!P0 IMAD.U32 R37, R42.reuse, 0x10000, RZ ;  /* 0x000100002a258824 */ /* 0x060fe200078e00ff */
[----:B------:R-:W-:Y:S01]  /*4130*/  @!P0 LOP3.LUT R39, R42, 0xffff0000, RZ, 0xc0, !PT ;  /* 0xffff00002a278812 */ /* 0x000fe200078ec0ff */
[----:B------:R-:W-:Y:S01]  /*4140*/  @!P0 FMUL.FTZ R10, R30, R29 ;  /* 0x0000001d1e0a8220 */ /* 0x000fe20000410000 */
[C---:B------:R-:W-:Y:S01]  /*4150*/  @!P0 SHF.L.U32 R38, R43.reuse, 0x10, RZ ;  /* 0x000000102b268819 */ /* 0x040fe200000006ff */
[-C--:B------:R-:W-:Y:S01]  /*4160*/  @!P0 FFMA.FTZ R44, R34, R37.reuse, -R44 ;  /* 0x00000025222c8223 */ /* 0x080fe2000001082c */
[----:B------:R-:W-:Y:S01]  /*4170*/  @!P0 LOP3.LUT R41, R43, 0xffff0000, RZ, 0xc0, !PT ;  /* 0xffff00002b298812 */ /* 0x000fe200078ec0ff */
[----:B------:R-:W-:Y:S01]  /*4180*/  @!P0 FFMA.FTZ R9, R36, R37, R9 ;  /* 0x0000002524098223 */ /* 0x000fe20000010009 */
[----:B------:R-:W-:Y:S01]  /*4190*/  @!P0 LOP3.LUT R37, R26, 0xffff0000, RZ, 0xc0, !PT ;  /* 0xffff00001a258812 */ /* 0x000fe200078ec0ff */
[----:B------:R-:W-:Y:S01]  /*41a0*/  @!P0 FMUL.FTZ R11, R31, R22 ;  /* 0x000000161f0b8220 */ /* 0x000fe20000410000 */
[----:B------:R-:W-:Y:S01]  /*41b0*/  @!P0 LOP3.LUT R36, R25, 0xffff0000, RZ, 0xc0, !PT ;  /* 0xffff000019248812 */ /* 0x000fe200078ec0ff */
[----:B------:R-:W-:Y:S01]  /*41c0*/  @!P0 FMUL.FTZ R47, R40, R23 ;  /* 0x00000017282f8220 */ /* 0x000fe20000410000 */
[----:B------:R-:W-:Y:S01]  /*41d0*/  @!P0 F2FP.BF16.PACK_AB R44, R9, R44 ;  /* 0x0000002c092c823e */ /* 0x000fe200000010ff */
[C---:B------:R-:W-:Y:S02]  /*41e0*/  @!P0 FMUL.FTZ R46, R37.reuse, R22 ;  /* 0x00000016252e8220 */ /* 0x040fe40000410000 */
[----:B------:R-:W-:Y:S02]  /*41f0*/  @!P0 FMUL.FTZ R45, R36, R29 ;  /* 0x0000001d242d8220 */ /* 0x000fe40000410000 */
        /* <DEDUP_REMOVED lines=13> */
[----:B------:R-:W-:Y:S05]  /*42d0*/  @!P0 MOV R27, R47 ;  /* 0x0000002f001b8202 */ /* 0x000fea0000000f00 */
[----:B------:R1:W-:Y:S02]  /*42e0*/  STG.E.128 [R48.64], R24 ;  /* 0x0000001830007986 */ /* 0x0003e4000c101d06 */
.L_x_3704:
[----:B------:R-:W-:Y:S05]  /*42f0*/  BSYNC B0 ;  /* 0x0000000000007941 */ /* 0x000fea0003800000 */
.L_x_3703:
[----:B------:R-:W-:Y:S01]  /*4300*/  BSSY B0, `(.L_x_3705) ;  /* 0x00000a0000007945 */ /* 0x000fe20003800000 */
[----:B------:R-:W-:-:S05]  /*4310*/  @!P2 BRA `(.L_x_3706) ;  /* 0x000009e00000a947 */ /* 0x000fca0003800000 */
[----:B-1----:R-:W-:Y:S01]  /*4320*/  IMAD.SHL.U32 R49, R87, 0x2, RZ ;  /* 0x0000000257317824 */ /* 0x002fe200078e00ff */
[----:B------:R-:W-:Y:S02]  /*4330*/  MOV R45, 0x60 ;  /* 0x00000060002d7802 */ /* 0x000fe40000000f00 */
[----:B------:R-:W-:Y:S02]  /*4340*/  ISETP.GE.AND P0, PT, R18, UR4, PT ;  /* 0x0000000412007c0c */ /* 0x000fe4000bf06270 */
[-C--:B------:R-:W-:Y:S01]  /*4350*/  IADD3 R32, P1, R20, R49.reuse, RZ ;  /* 0x0000003114207210 */ /* 0x080fe20007f3e0ff */
[----:B------:R-:W-:Y:S01]  /*4360*/  IMAD.WIDE.U32 R56, R45, c[0x0][0x288], R134 ;  /* 0x0000a2002d387a25 */ /* 0x000fe200078e0086 */
[----:B------:R-:W-:Y:S02]  /*4370*/  IADD3 R42, P2, R52, R49, RZ ;  /* 0x00000031342a7210 */ /* 0x000fe40007f5e0ff */
[----:B------:R-:W-:Y:S01]  /*4380*/  SHF.L.U64.HI R47, R87, 0x1, R86 ;  /* 0x00000001572f7819 */ /* 0x000fe20000010256 */
[----:B------:R-:W-:Y:S01]  /*4390*/  IMAD R44, R45, c[0x0][0x28c], RZ ;  /* 0x0000a3002d2c7a24 */ /* 0x000fe200078e02ff */
[----:B------:R-:W-:Y:S01]  /*43a0*/  MOV R99, R95 ;  /* 0x0000005f00637202 */ /* 0x000fe20000000f00 */
[----:B------:R-:W-:Y:S01]  /*43b0*/  IMAD.MOV.U32 R48, RZ, RZ, R56 ;  /* 0x000000ffff307224 */ /* 0x000fe200078e0038 */
[----:B------:R-:W-:Y:S01]  /*43c0*/  IADD3.X R33, R21, R47, RZ, P1, !PT ;  /* 0x0000002f15217210 */ /* 0x000fe20000ffe4ff */
[----:B------:R-:W-:Y:S01]  /*43d0*/  IMAD.X R43, R53, 0x1, R47, P2 ;  /* 0x00000001352b7824 */ /* 0x000fe200010e062f */
[----:B------:R-:W-:Y:S01]  /*43e0*/  IADD3 R49, R57, R44, RZ ;  /* 0x0000002c39317210 */ /* 0x000fe20007ffe0ff */
[----:B------:R-:W-:Y:S01]  /*43f0*/  IMAD.WIDE.U32 R56, R45, c[0x0][0x198], R98 ;  /* 0x000066002d387a25 */ /* 0x000fe200078e0062 */
[----:B------:R-:W-:Y:S01]  /*4400*/  ISETP.GE.AND P1, PT, R15, UR4, PT ;  /* 0x000000040f007c0c */ /* 0x000fe2000bf26270 */
[----:B----4-:R-:W2:Y:S01]  /*4410*/  @!P0 LDG.E.64 R22, [R32.64] ;  /* 0x0000000620168981 */ /* 0x010ea2000c1e1b00 */
[C---:B------:R-:W-:Y:S01]  /*4420*/  LEA R58, P2, R116.reuse, R134, 0x1 ;  /* 0x00000086743a7211 */ /* 0x040fe200078408ff */
[----:B------:R-:W-:Y:S03]  /*4430*/  IMAD R45, R45, c[0x0][0x19c], RZ ;  /* 0x000067002d2d7a24 */ /* 0x000fe600078e02ff */
[----:B------:R-:W-:Y:S01]  /*4440*/  LEA.HI.X R59, R116, R135, R115, 0x1, P2 ;  /* 0x00000087743b7211 */ /* 0x000fe200010f0c73 */
[----:B------:R-:W-:Y:S01]  /*4450*/  IMAD.IADD R57, R57, 0x1, R45 ;  /* 0x0000000139397824 */ /* 0x000fe200078e022d */
[----:B------:R-:W3:Y:S08]  /*4460*/  LDG.E.128 R24, [R48.64] ;  /* 0x0000000630187981 */ /* 0x000ef0000c1e1d00 */
[----:B------:R-:W4:Y:S01]  /*4470*/  @!P0 LDG.E.64 R40, [R42.64] ;  /* 0x000000062a288981 */ /* 0x000f22000c1e1b00 */
[C---:B--2---:R-:W-:Y:S01]  /*4480*/  @!P0 IMAD.U32 R31, R22.reuse, 0x10000, RZ ;  /* 0x00010000161f8824 */ /* 0x044fe200078e00ff */
[----:B------:R-:W-:Y:S02]  /*4490*/  @!P0 LOP3.LUT R29, R22, 0xffff0000, RZ, 0xc0, !PT ;  /* 0xffff0000161d8812 */ /* 0x000fe400078ec0ff */
[C---:B------:R-:W-:Y:S02]  /*44a0*/  @!P0 SHF.L.U32 R22, R23.reuse, 0x10, RZ ;  /* 0x0000001017168819 */ /* 0x040fe400000006ff */
[----:B------:R-:W-:Y:S01]  /*44b0*/  @!P0 LOP3.LUT R23, R23, 0xffff0000, RZ, 0xc0, !PT ;  /* 0xffff000017178812 */ /* 0x000fe200078ec0ff */
[----:B---3--:R-:W-:Y:S01]  /*44c0*/  @!P0 IMAD.U32 R30, R25, 0x10000, RZ ;  /* 0x00010000191e8824 */ /* 0x008fe200078e00ff */
[C---:B------:R-:W-:Y:S02]  /*44d0*/  @!P0 SHF.L.U32 R28, R24.reuse, 0x10, RZ ;  /* 0x00000010181c8819 */ /* 0x040fe400000006ff */
[----:B------:R-:W-:Y:S01]  /*44e0*/  @!P0 LOP3.LUT R36, R24, 0xffff0000, RZ, 0xc0, !PT ;  /* 0xffff000018248812 */ /* 0x000fe200078ec0ff */
[----:B------:R-:W-:Y:S02]  /*44f0*/  @!P0 FMUL.FTZ R2, R30, R29 ;  /* 0x0000001d1e028220 */ /* 0x000fe40000410000 */
[-C--:B------:R-:W-:Y:S02]  /*4500*/  @!P0 FMUL.FTZ R0, R28, R31.reuse ;  /* 0x0000001f1c008220 */ /* 0x080fe40000410000 */
[----:B------:R-:W-:Y:S01]  /*4510*/  @!P0 FMUL.FTZ R47, R36, R31 ;  /* 0x0000001f242f8220 */ /* 0x000fe20000410000 */
[----:B----4-:R-:W-:Y:S01]  /*4520*/  @!P0 SHF.L.U32 R37, R40, 0x10, RZ ;  /* 0x0000001028258819 */ /* 0x010fe200000006ff */
[C---:B------:R-:W-:Y:S01]  /*4530*/  @!P0 IMAD.U32 R38, R41.reuse, 0x10000, RZ ;  /* 0x0001000029268824 */ /* 0x040fe200078e00ff */
[----:B------:R-:W-:Y:S02]  /*4540*/  @!P0 SHF.L.U32 R31, R26, 0x10, RZ ;  /* 0x000000101a1f8819 */ /* 0x000fe400000006ff */
        /* <DEDUP_REMOVED lines=24> */
[----:B------:R-:W-:Y:S02]  /*46d0*/  @!P0 F2FP.BF16.PACK_AB R44, R3, R44 ;  /* 0x0000002c032c823e */ /* 0x000fe400000010ff */
[----:B------:R-:W-:Y:S01]  /*46e0*/  LEA R48, P2, R120, R134, 0x1 ;  /* 0x0000008678307211 */ /* 0x000fe200078408ff */
[----:B------:R-:W-:Y:S01]  /*46f0*/  @!P0 IMAD.MOV.U32 R27, RZ, RZ, R45 ;  /* 0x000000ffff1b8224 */ /* 0x000fe200078e002d */
[----:B------:R-:W-:Y:S02]  /*4700*/  @!P0 MOV R26, R44 ;  /* 0x0000002c001a8202 */ /* 0x000fe40000000f00 */
[----:B------:R-:W-:Y:S02]  /*4710*/  ISETP.GE.AND P0, PT, R14, UR4, PT ;  /* 0x000000040e007c0c */ /* 0x000fe4000bf06270 */
[----:B------:R-:W-:Y:S01]  /*4720*/  LEA.HI.X R49, R120, R135, R119, 0x1, P2 ;  /* 0x0000008778317211 */ /* 0x000fe200010f0c77 */
[----:B------:R1:W-:Y:S08]  /*4730*/  STG.E.128 [R56.64], R24 ;  /* 0x0000001838007986 */ /* 0x0003f0000c101d06 */
[----:B------:R-:W2:Y:S08]  /*4740*/  LDG.E.128 R28, [R58.64] ;  /* 0x000000063a1c7981 */ /* 0x000eb0000c1e1d00 */
[----:B------:R-:W3:Y:S06]  /*4750*/  @!P1 LDG.E.64 R22, [R32.64+0x40] ;  /* 0x0000400620169981 */ /* 0x000eec000c1e1b00 */
[----:B------:R-:W4:Y:S01]  /*4760*/  @!P1 LDG.E.64 R40, [R42.64+0x40] ;  /* 0x000040062a289981 */ /* 0x000f22000c1e1b00 */
[C---:B-1----:R-:W-:Y:S04]  /*4770*/  LEA R56, P4, R117.reuse, R98, 0x1 ;  /* 0x0000006275387211 */ /* 0x042fe800078808ff */
[----:B------:R-:W-:Y:S01]  /*4780*/  LEA.HI.X R57, R117, R95, R118, 0x1, P4 ;  /* 0x0000005f75397211 */ /* 0x000fe200020f0c76 */
[----:B--2---:R-:W-:Y:S01]  /*4790*/  @!P1 IMAD.U32 R26, R29, 0x10000, RZ ;  /* 0x000100001d1a9824 */ /* 0x004fe200078e00ff */
[----:B------:R-:W-:Y:S01]  /*47a0*/  @!P1 SHF.L.U32 R34, R28, 0x10, RZ ;  /* 0x000000101c229819 */ /* 0x000fe200000006ff */
[----:B------:R-:W-:Y:S01]  /*47b0*/  @!P1 IMAD.U32 R24, R31, 0x10000, RZ ;  /* 0x000100001f189824 */ /* 0x000fe200078e00ff */
[----:B------:R-:W-:Y:S02]  /*47c0*/  @!P1 SHF.L.U32 R27, R30, 0x10, RZ ;  /* 0x000000101e1b9819 */ /* 0x000fe400000006ff */
        /* <DEDUP_REMOVED lines=9> */
[----:B------:R-:W-:Y:S01]  /*4860*/  @!P1 LOP3.LUT R39, R40, 0xffff0000, RZ, 0xc0, !PT ;  /* 0xffff000028279812 */ /* 0x000fe200078ec0ff */
[----:B------:R-:W-:Y:S01]  /*4870*/  @!P1 IMAD.U32 R38, R41, 0x10000, RZ ;  /* 0x0001000029269824 */ /* 0x000fe200078e00ff */
[----:B------:R-:W-:Y:S01]  /*4880*/  @!P1 LOP3.LUT R40, R31, 0xffff0000, RZ, 0xc0, !PT ;  /* 0xffff00001f289812 */ /* 0x000fe200078ec0ff */
        /* <DEDUP_REMOVED lines=8> */
[-C--:B------:R-:W-:Y:S02]  /*4910*/  @!P1 FMUL.FTZ R47, R40, R23.reuse ;  /* 0x00000017282f9220 */ /* 0x080fe40000410000 */
[----:B------:R-:W-:Y:S01]  /*4920*/  @!P1 FMUL.FTZ R8, R24, R23 ;  /* 0x0000001718089220 */ /* 0x000fe20000410000 */
[----:B------:R-:W-:Y:S01]  /*4930*/  @!P1 MOV R28, R44 ;  /* 0x0000002c001c9202 */ /* 0x000fe20000000f00 */
[----:B------:R-:W-:Y:S02]  /*4940*/  @!P1 FMUL.FTZ R46, R37, R22 ;  /* 0x00000016252e9220 */ /* 0x000fe40000410000 */
[----:B------:R-:W-:Y:S02]  /*4950*/  @!P1 FFMA.FTZ R45, R26, R39, -R45 ;  /* 0x000000271a2d9223 */ /* 0x000fe4000001082d */
[----:B------:R-:W-:Y:S02]  /*4960*/  @!P1 FFMA.FTZ R47, R24, R41, -R47 ;  /* 0x00000029182f9223 */ /* 0x000fe4000001082f */
[-C--:B------:R-:W-:Y:S02]  /*4970*/  @!P1 FFMA.FTZ R46, R27, R38.reuse, -R46 ;  /* 0x000000261b2e9223 */ /* 0x080fe4000001082e */
[----:B------:R-:W-:Y:S02]  /*4980*/  @!P1 FFMA.FTZ R6, R36, R39, R6 ;  /* 0x0000002724069223 */ /* 0x000fe40000010006 */
[----:B------:R-:W-:Y:S02]  /*4990*/  @!P1 FFMA.FTZ R7, R37, R38, R7 ;  /* 0x0000002625079223 */ /* 0x000fe40000010007 */
[----:B------:R-:W-:Y:S01]  /*49a0*/  @!P1 FFMA.FTZ R8, R40, R41, R8 ;  /* 0x0000002928089223 */ /* 0x000fe20000010008 */
[----:B------:R-:W-:Y:S02]  /*49b0*/  @!P1 F2FP.BF16.PACK_AB R45, R6, R45 ;  /* 0x0000002d062d923e */ /* 0x000fe400000010ff */
[----:B------:R-:W-:Y:S02]  /*49c0*/  @!P1 F2FP.BF16.PACK_AB R46, R7, R46 ;  /* 0x0000002e072e923e */ /* 0x000fe400000010ff */
[----:B------:R-:W-:Y:S01]  /*49d0*/  @!P1 F2FP.BF16.PACK_AB R47, R8, R47 ;  /* 0x0000002f082f923e */ /* 0x000fe200000010ff */
[----:B------:R-:W-:Y:S01]  /*49e0*/  @!P1 IMAD.MOV.U32 R29, RZ, RZ, R45 ;  /* 0x000000ffff1d9224 */ /* 0x000fe200078e002d */
[----:B------:R-:W-:Y:S03]  /*49f0*/  @!P1 MOV R30, R46 ;  /* 0x0000002e001e9202 */ /* 0x000fe60000000f00 */
[----:B------:R-:W-:Y:S05]  /*4a00*/  @!P1 IMAD.MOV.U32 R31, RZ, RZ, R47 ;  /* 0x000000ffff1f9224 */ /* 0x000fea00078e002f */
[----:B------:R1:W-:Y:S08]  /*4a10*/  STG.E.128 [R56.64], R28 ;  /* 0x0000001c38007986 */ /* 0x0003f0000c101d06 */
[----:B------:R2:W1:Y:S08]  /*4a20*/  LDG.E.128 R24, [R48.64] ;  /* 0x0000000630187981 */ /* 0x000470000c1e1d00 */
[----:B------:R-:W3:Y:S06]  /*4a30*/  @!P0 LDG.E.64 R22, [R32.64+0x80] ;  /* 0x0000800620168981 */ /* 0x000eec000c1e1b00 */
[----:B------:R-:W4:Y:S01]  /*4a40*/  @!P0 LDG.E.64 R42, [R42.64+0x80] ;  /* 0x000080062a2a8981 */ /* 0x000f22000c1e1b00 */
[C---:B--2---:R-:W-:Y:S04]  /*4a50*/  LEA R48, P1, R121.reuse, R98, 0x1 ;  /* 0x0000006279307211 */ /* 0x044fe800078208ff */
[----:B------:R-:W-:Y:S01]  /*4a60*/  LEA.HI.X R49, R121, R95, R122, 0x1, P1 ;  /* 0x0000005f79317211 */ /* 0x000fe200008f0c7a */
[----:B-1----:R-:W-:Y:S01]  /*4a70*/  @!P0 IMAD.U32 R30, R25, 0x10000, RZ ;  /* 0x00010000191e8824 */ /* 0x002fe200078e00ff */
[C---:B------:R-:W-:Y:S01]  /*4a80*/  @!P0 SHF.L.U32 R34, R24.reuse, 0x10, RZ ;  /* 0x0000001018228819 */ /* 0x040fe200000006ff */
[C---:B------:R-:W-:Y:S01]  /*4a90*/  @!P0 IMAD.U32 R28, R27.reuse, 0x10000, RZ ;  /* 0x000100001b1c8824 */ /* 0x040fe200078e00ff */
[----:B------:R-:W-:Y:S02]  /*4aa0*/  @!P0 LOP3.LUT R36, R24, 0xffff0000, RZ, 0xc0, !PT ;  /* 0xffff000018248812 */ /* 0x000fe400078ec0ff */
        /* <DEDUP_REMOVED lines=11> */
[C---:B------:R-:W-:Y:S01]  /*4b60*/  @!P0 IMAD.U32 R38, R43.reuse, 0x10000, RZ ;  /* 0x000100002b268824 */ /* 0x040fe200078e00ff */
[----:B------:R-:W-:Y:S01]  /*4b70*/  @!P0 LOP3.LUT R41, R43, 0xffff0000, RZ, 0xc0, !PT ;  /* 0xffff00002b298812 */ /* 0x000fe200078ec0ff */
[-C--:B------:R-:W-:Y:S01]  /*4b80*/  @!P0 FFMA.FTZ R9, R36, R37.reuse, R9 ;  /* 0x0000002524098223 */ /* 0x080fe20000010009 */
[----:B------:R-:W-:Y:S01]  /*4b90*/  @!P0 LOP3.LUT R36, R25, 0xffff0000, RZ, 0xc0, !PT ;  /* 0xffff000019248812 */ /* 0x000fe200078ec0ff */
[----:B------:R-:W-:Y:S01]  /*4ba0*/  @!P0 FFMA.FTZ R44, R34, R37, -R44 ;  /* 0x00000025222c8223 */ /* 0x000fe2000001082c */
[----:B------:R-:W-:Y:S01]  /*4bb0*/  @!P0 LOP3.LUT R37, R26, 0xffff0000, RZ, 0xc0, !PT ;  /* 0xffff00001a258812 */ /* 0x000fe200078ec0ff */
[----:B------:R-:W-:Y:S02]  /*4bc0*/  @!P0 FMUL.FTZ R11, R31, R22 ;  /* 0x000000161f0b8220 */ /* 0x000fe40000410000 */
        /* <DEDUP_REMOVED lines=18> */
[----:B------:R1:W-:Y:S02]  /*4cf0*/  STG.E.128 [R48.64], R24 ;  /* 0x0000001830007986 */ /* 0x0003e4000c101d06 */
.L_x_3706:
[----:B------:R-:W-:Y:S05]  /*4d00*/  BSYNC B0 ;  /* 0x0000000000007941 */ /* 0x000fea0003800000 */
.L_x_3705:
[----:B------:R-:W-:Y:S01]  /*4d10*/  IMAD.MOV.U32 R3, RZ, RZ, c[0x0][0x230] ;  /* 0x00008c00ff037624 */ /* 0x000fe200078e00ff */
[----:B------:R-:W-:Y:S03]  /*4d20*/  ULDC UR4, c[0x0][0x230] ;  /* 0x00008c0000047ab9 */ /* 0x000fe60000000800 */
[----:B------:R-:W-:Y:S05]  /*4d30*/  IMAD.U32 R3, R3, -0x20, RZ ;  /* 0xffffffe003037824 */ /* 0x000fea00078e00ff */
[C---:B------:R-:W-:Y:S02]  /*4d40*/  LEA R52, P1, R3.reuse, R52, 0x1 ;  /* 0x0000003403347211 */ /* 0x040fe400078208ff */
[C---:B------:R-:W-:Y:S02]  /*4d50*/  LEA R20, P0, R3.reuse, R20, 0x1 ;  /* 0x0000001403147211 */ /* 0x040fe400078008ff */
[C---:B------:R-:W-:Y:S02]  /*4d60*/  LEA.HI.X.SX32 R53, R3.reuse, R53, 0x1, P1 ;  /* 0x0000003503357211 */ /* 0x040fe400008f0eff */
[----:B------:R-:W-:Y:S01]  /*4d70*/  LEA.HI.X.SX32 R21, R3, R21, 0x1, P0 ;  /* 0x0000001503157211 */ /* 0x000fe200000f0eff */
[----:B------:R-:W-:-:S05]  /*4d80*/  BRA `(.L_x_3707) ;  /* 0x000047e000007947 */ /* 0x000fca0003800000 */
.L_x_3698:
[----:B------:R-:W-:Y:S01]  /*4d90*/  BSSY B1, `(.L_x_3708) ;  /* 0x0000104000017945 */ /* 0x000fe20003800000 */
[----:B------:R-:W-:-:S05]  /*4da0*/  @!P1 BRA `(.L_x_3709) ;  /* 0x0000102000009947 */ /* 0x000fca0003800000 */
[----:B------:R1:W5:Y:S01]  /*4db0*/  LDG.E.128 R40, [R134.64] ;  /* 0x0000000686287981 */ /* 0x000362000c1e1d00 */
[----:B------:R-:W-:Y:S01]  /*4dc0*/  ISETP.GE.AND P0, PT, R18, UR4, PT ;  /* 0x0000000412007c0c */ /* 0x000fe2000bf06270 */
[----:B------:R-:W-:Y:S01]  /*4dd0*/  @!UPT UIADD3 URZ, URZ, URZ, URZ ;  /* 0x0000003f3f3ff290 */ /* 0x000fe2000fffe03f */
[----:B------:R-:W-:Y:S11]  /*4de0*/  BSSY B0, `(.L_x_3710) ;  /* 0x0000050000007945 */ /* 0x000ff60003800000 */
[----:B------:R-:W-:-:S05]  /*4df0*/  @P0 BRA `(.L_x_3711) ;  /* 0x000004e000000947 */ /* 0x000fca0003800000 */
[C---:B-----5:R-:W-:Y:S01]  /*4e00*/  SHF.L.U32 R37, R40.reuse, 0x10, RZ ;  /* 0x0000001028257819 */ /* 0x060fe200000006ff */
[----:B------:R-:W-:Y:S01]  /*4e10*/  ULEA.HI UR5, UR4, UR4, URZ, 0x1 ;  /* 0x0000000404057291 */ /* 0x000fe2000f8f083f */
[----:B----4-:R-:W-:Y:S01]  /*4e20*/  LOP3.LUT R39, R40, 0xffff0000, RZ, 0xc0, !PT ;  /* 0xffff000028277812 */ /* 0x010fe200078ec0ff */
[----:B------:R-:W-:Y:S01]  /*4e30*/  IMAD.MOV.U32 R101, RZ, RZ, RZ ;  /* 0x000000ffff657224 */ /* 0x000fe200078e00ff */
[C---:B------:R-:W-:Y:S01]  /*4e40*/  SHF.L.U32 R44, R42.reuse, 0x10, RZ ;  /* 0x000000102a2c7819 */ /* 0x040fe200000006ff */
[C---:B------:R-:W-:Y:S01]  /*4e50*/  IMAD.U32 R38, R41.reuse, 0x10000, RZ ;  /* 0x0001000029267824 */ /* 0x040fe200078e00ff */
[----:B------:R-:W-:Y:S01]  /*4e60*/  LOP3.LUT R41, R41, 0xffff0000, RZ, 0xc0, !PT ;  /* 0xffff000029297812 */ /* 0x000fe200078ec0ff */
[C---:B------:R-:W-:Y:S01]  /*4e70*/  IMAD.U32 R48, R43.reuse, 0x10000, RZ ;  /* 0x000100002b307824 */ /* 0x040fe200078e00ff */
[----:B------:R-:W-:Y:S01]  /*4e80*/  LOP3.LUT R45, R42, 0xffff0000, RZ, 0xc0, !PT ;  /* 0xffff00002a2d7812 */ /* 0x000fe200078ec0ff */
[----:B------:R-:W-:Y:S01]  /*4e90*/  USHF.R.S32.HI UR5, URZ, 0x1, UR5 ;  /* 0x000000013f057899 */ /* 0x000fe20008011405 */
[----:B------:R-:W-:Y:S05]  /*4ea0*/  LOP3.LUT R49, R43, 0xffff0000, RZ, 0xc0, !PT ;  /* 0xffff00002b317812 */ /* 0x000fea00078ec0ff */
[----:B------:R-:W-:Y:S02]  /*4eb0*/  ISETP.GE.AND P1, PT, R18, UR5, PT ;  /* 0x0000000512007c0c */ /* 0x000fe4000bf26270 */
[----:B------:R-:W-:Y:S11]  /*4ec0*/  MOV R99, UR5 ;  /* 0x0000000500637c02 */ /* 0x000ff60008000f00 */
[----:B------:R-:W-:Y:S02]  /*4ed0*/  @P1 IMAD R101, RZ, RZ, -UR5 ;  /* 0x80000005ff651e24 */ /* 0x000fe4000f8e02ff */
[----:B------:R-:W-:Y:S03]  /*4ee0*/  @P1 IMAD R99, RZ, RZ, -UR5 ;  /* 0x80000005ff631e24 */ /* 0x000fe6000f8e02ff */
[C---:B------:R-:W-:Y:S04]  /*4ef0*/  LEA R152, P0, R101.reuse, R136, 0x1 ;  /* 0x0000008865987211 */ /* 0x040fe800078008ff */
[----:B------:R-:W-:Y:S02]  /*4f00*/  LEA.HI.X.SX32 R153, R101, R137, 0x1, P0 ;  /* 0x0000008965997211 */ /* 0x000fe400000f0eff */
[C---:B------:R-:W-:Y:S04]  /*4f10*/  LEA R10, P0, R99.reuse, R134, 0x1 ;  /* 0x00000086630a7211 */ /* 0x040fe800078008ff */
[----:B------:R-:W-:Y:S01]  /*4f20*/  LEA.HI.X.SX32 R11, R99, R135, 0x1, P0 ;  /* 0x00000087630b7211 */ /* 0x000fe200000f0eff */
[----:B------:R-:W2:Y:S01]  /*4f30*/  LDG.E.128 R152, [R152.64] ;  /* 0x0000000698987981 */ /* 0x000ea2000c1e1d00 */
[----:B------:R-:W-:Y:S01]  /*4f40*/  MOV R99, RZ ;  /* 0x000000ff00637202 */ /* 0x000fe20000000f00 */
[----:B------:R-:W-:Y:S05]  /*4f50*/  @P1 IMAD R99, RZ, RZ, -UR5 ;  /* 0x80000005ff631e24 */ /* 0x000fea000f8e02ff */
[C---:B------:R-:W-:Y:S01]  /*4f60*/  LEA R46, P0, R99.reuse, R138, 0x1 ;  /* 0x0000008a632e7211 */ /* 0x040fe200078008ff */
[----:B------:R3:W4:Y:S03]  /*4f70*/  LDG.E.128 R24, [R10.64] ;  /* 0x000000060a187981 */ /* 0x000726000c1e1d00 */
[----:B------:R-:W-:Y:S05]  /*4f80*/  LEA.HI.X.SX32 R47, R99, R139, 0x1, P0 ;  /* 0x0000008b632f7211 */ /* 0x000fea00000f0eff */
[----:B------:R-:W4:Y:S01]  /*4f90*/  LDG.E.128 R56, [R46.64] ;  /* 0x000000062e387981 */ /* 0x000f22000c1e1d00 */
[----:B--2---:R-:W-:Y:S01]  /*4fa0*/  IMAD.U32 R28, R153, 0x10000, RZ ;  /* 0x00010000991c7824 */ /* 0x004fe200078e00ff */
[C---:B------:R-:W-:Y:S01]  /*4fb0*/  SHF.L.U32 R32, R152.reuse, 0x10, RZ ;  /* 0x0000001098207819 */ /* 0x040fe200000006ff */
[----:B---3--:R-:W-:Y:S01]  /*4fc0*/  IMAD.U32 R10, R155, 0x10000, RZ ;  /* 0x000100009b0a7824 */ /* 0x008fe200078e00ff */
[----:B------:R-:W-:Y:S01]  /*4fd0*/  LOP3.LUT R30, R152, 0xffff0000, RZ, 0xc0, !PT ;  /* 0xffff0000981e7812 */ /* 0x000fe200078ec0ff */
[----:B------:R-:W-:Y:S01]  /*4fe0*/  @!P1 FADD.FTZ R28, -R28, -RZ ;  /* 0x800000ff1c1c9221 */ /* 0x000fe20000010100 */
[----:B------:R-:W-:Y:S01]  /*4ff0*/  LOP3.LUT R22, R153, 0xffff0000, RZ, 0xc0, !PT ;  /* 0xffff000099167812 */ /* 0x000fe200078ec0ff */
[----:B------:R-:W-:Y:S01]  /*5000*/  @!P1 FADD.FTZ R32, -R32, -RZ ;  /* 0x800000ff20209221 */ /* 0x000fe20000010100 */
[----:B------:R-:W-:Y:S01]  /*5010*/  SHF.L.U32 R12, R154, 0x10, RZ ;  /* 0x000000109a0c7819 */ /* 0x000fe200000006ff */
[----:B------:R-:W-:Y:S01]  /*5020*/  @!P1 FADD.FTZ R30, -R30, -RZ ;  /* 0x800000ff1e1e9221 */ /* 0x000fe20000010100 */
[C---:B----4-:R-:W-:Y:S01]  /*5030*/  SHF.L.U32 R35, R24.reuse, 0x10, RZ ;  /* 0x0000001018237819 */ /* 0x050fe200000006ff */
[----:B------:R-:W-:Y:S01]  /*5040*/  IMAD.U32 R29, R25, 0x10000, RZ ;  /* 0x00010000191d7824 */ /* 0x000fe200078e00ff */
[----:B------:R-:W-:Y:S01]  /*5050*/  LOP3.LUT R33, R24, 0xffff0000, RZ, 0xc0, !PT ;  /* 0xffff000018217812 */ /* 0x000fe200078ec0ff */
[----:B------:R-:W-:Y:S01]  /*5060*/  @!P1 FADD.FTZ R22, -R22, -RZ ;  /* 0x800000ff16169221 */ /* 0x000fe20000010100 */
[----:B------:R-:W-:Y:S01]  /*5070*/  LOP3.LUT R11, R154, 0xffff0000, RZ, 0xc0, !PT ;  /* 0xffff00009a0b7812 */ /* 0x000fe200078ec0ff */
[----:B------:R-:W-:Y:S01]  /*5080*/  FMUL.FTZ R0, R35, R32 ;  /* 0x0000002023007220 */ /* 0x000fe20000410000 */
[----:B------:R-:W-:Y:S01]  /*5090*/  LOP3.LUT R31, R25, 0xffff0000, RZ, 0xc0, !PT ;  /* 0xffff0000191f7812 */ /* 0x000fe200078ec0ff */
[----:B------:R-:W-:Y:S01]  /*50a0*/  FMUL.FTZ R2, R33, R30 ;  /* 0x0000001e21027220 */ /* 0x000fe20000410000 */
[C---:B------:R-:W-:Y:S01]  /*50b0*/  SHF.L.U32 R34, R56.reuse, 0x10, RZ ;  /* 0x0000001038227819 */ /* 0x040fe200000006ff */
[----:B------:R-:W-:Y:S01]  /*50c0*/  FMUL.FTZ R3, R29, R28 ;  /* 0x0000001c1d037220 */ /* 0x000fe20000410000 */
[----:B------:R-:W-:Y:S01]  /*50d0*/  LOP3.LUT R36, R56, 0xffff0000, RZ, 0xc0, !PT ;  /* 0xffff000038247812 */ /* 0x000fe200078ec0ff */
[----:B------:R-:W-:Y:S01]  /*50e0*/  @!P1 FADD.FTZ R12, -R12, -RZ ;  /* 0x800000ff0c0c9221 */ /* 0x000fe20000010100 */
[C---:B------:R-:W-:Y:S01]  /*50f0*/  SHF.L.U32 R25, R26.reuse, 0x10, RZ ;  /* 0x000000101a197819 */ /* 0x040fe200000006ff */
[----:B------:R-:W-:Y:S01]  /*5100*/  IMAD.U32 R40, R57, 0x10000, RZ ;  /* 0x0001000039287824 */ /* 0x000fe200078e00ff */
[----:B------:R-:W-:Y:S01]  /*5110*/  LOP3.LUT R9, R155, 0xffff0000, RZ, 0xc0, !PT ;  /* 0xffff00009b097812 */ /* 0x000fe200078ec0ff */
[----:B------:R-:W-:Y:S01]  /*5120*/  FFMA.FTZ R0, R37, R34, R0 ;  /* 0x0000002225007223 */ /* 0x000fe20000010000 */
[----:B------:R-:W-:Y:S01]  /*5130*/  LOP3.LUT R24, R26, 0xffff0000, RZ, 0xc0, !PT ;  /* 0xffff00001a187812 */ /* 0x000fe200078ec0ff */
[----:B------:R-:W-:Y:S01]  /*5140*/  FMUL.FTZ R4, R31, R22 ;  /* 0x000000161f047220 */ /* 0x000fe20000410000 */
[----:B------:R-:W-:Y:S01]  /*5150*/  LOP3.LUT R42, R57, 0xffff0000, RZ, 0xc0, !PT ;  /* 0xffff0000392a7812 */ /* 0x000fe200078ec0ff */
[----:B------:R-:W-:Y:S01]  /*5160*/  @!P1 FADD.FTZ R11, -R11, -RZ ;  /* 0x800000ff0b0b9221 */ /* 0x000fe20000010100 */
[C---:B------:R-:W-:Y:S01]  /*5170*/  SHF.L.U32 R43, R58.reuse, 0x10, RZ ;  /* 0x000000103a2b7819 */ /* 0x040fe200000006ff */
[----:B------:R-:W-:Y:S01]  /*5180*/  FFMA.FTZ R2, R39, R36, R2 ;  /* 0x0000002427027223 */ /* 0x000fe20000010002 */
[C---:B------:R-:W-:Y:S01]  /*5190*/  LOP3.LUT R26, R27.reuse, 0xffff0000, RZ, 0xc0, !PT ;  /* 0xffff00001b1a7812 */ /* 0x040fe200078ec0ff */
[----:B------:R-:W-:Y:S01]  /*51a0*/  IMAD.U32 R23, R27, 0x10000, RZ ;  /* 0x000100001b177824 */ /* 0x000fe200078e00ff */
[----:B------:R-:W-:Y:S01]  /*51b0*/  LOP3.LUT R46, R58, 0xffff0000, RZ, 0xc0, !PT ;  /* 0xffff00003a2e7812 */ /* 0x000fe200078ec0ff */
[----:B------:R-:W-:Y:S01]  /*51c0*/  @!P1 FADD.FTZ R10, -R10, -RZ ;  /* 0x800000ff0a0a9221 */ /* 0x000fe20000010100 */
[----:B------:R-:W-:Y:S01]  /*51d0*/  LOP3.LUT R50, R59, 0xffff0000, RZ, 0xc0, !PT ;  /* 0xffff00003b327812 */ /* 0x000fe200078ec0ff */
[----:B------:R-:W-:Y:S02]  /*51e0*/  FMUL.FTZ R5, R25, R12 ;  /* 0x0000000c19057220 */ /* 0x000fe40000410000 */
[----:B------:R-:W-:Y:S01]  /*51f0*/  FFMA.FTZ R3, R38, R40, R3 ;  /* 0x0000002826037223 */ /* 0x000fe20000010003 */
[----:B------:R-:W-:Y:S01]  /*5200*/  F2FP.BF16.PACK_AB R40, R2, R0 ;  /* 0x000000000228723e */ /* 0x000fe200000010ff */
[----:B------:R-:W-:Y:S02]  /*5210*/  @!P1 FADD.FTZ R9, -R9, -RZ ;  /* 0x800000ff09099221 */ /* 0x000fe40000010100 */
[----:B------:R-:W-:Y:S02]  /*5220*/  FMUL.FTZ R6, R24, R11 ;  /* 0x0000000b18067220 */ /* 0x000fe40000410000 */
[----:B------:R-:W-:Y:S02]  /*5230*/  FFMA.FTZ R4, R41, R42, R4 ;  /* 0x0000002a29047223 */ /* 0x000fe40000010004 */
[----:B------:R-:W-:Y:S02]  /*5240*/  FMUL.FTZ R7, R23, R10 ;  /* 0x0000000a17077220 */ /* 0x000fe40000410000 */
[----:B------:R-:W-:Y:S01]  /*5250*/  IMAD.U32 R47, R59, 0x10000, RZ ;  /* 0x000100003b2f7824 */ /* 0x000fe200078e00ff */
[----:B------:R-:W-:Y:S01]  /*5260*/  F2FP.BF16.PACK_AB R41, R4, R3 ;  /* 0x000000030429723e */ /* 0x000fe200000010ff */
[----:B------:R-:W-:Y:S02]  /*5270*/  FFMA.FTZ R5, R44, R43, R5 ;  /* 0x0000002b2c057223 */ /* 0x000fe40000010005 */
[----:B------:R-:W-:Y:S02]  /*5280*/  FMUL.FTZ R8, R26, R9 ;  /* 0x000000091a087220 */ /* 0x000fe40000410000 */
[----:B------:R-:W-:Y:S02]  /*5290*/  FFMA.FTZ R6, R45, R46, R6 ;  /* 0x0000002e2d067223 */ /* 0x000fe40000010006 */
[----:B------:R-:W-:Y:S02]  /*52a0*/  FFMA.FTZ R7, R48, R47, R7 ;  /* 0x0000002f30077223 */ /* 0x000fe40000010007 */
[----:B------:R-:W-:Y:S01]  /*52b0*/  FFMA.FTZ R8, R49, R50, R8 ;  /* 0x0000003231087223 */ /* 0x000fe20000010008 */
[----:B------:R-:W-:Y:S04]  /*52c0*/  F2FP.BF16.PACK_AB R42, R6, R5 ;  /* 0x00000005062a723e */ /* 0x000fe800000010ff */
[----:B------:R-:W-:Y:S02]  /*52d0*/  F2FP.BF16.PACK_AB R43, R8, R7 ;  /* 0x00000007082b723e */ /* 0x000fe400000010ff */
.L_x_3711:
[----:B------:R-:W-:Y:S05]  /*52e0*/  BSYNC B0 ;  /* 0x0000000000007941 */ /* 0x000fea0003800000 */
.L_x_3710:
[----:B------:R-:W-:Y:S01]  /*52f0*/  IMAD.MOV.U32 R99, RZ, RZ, R95 ;  /* 0x000000ffff637224 */ /* 0x000fe200078e005f */
[----:B------:R-:W-:Y:S01]  /*5300*/  ISETP.GE.AND P0, PT, R15, UR4, PT ;  /* 0x000000040f007c0c */ /* 0x000fe2000bf06270 */
[----:B------:R-:W-:Y:S01]  /*5310*/  BSSY B0, `(.L_x_3712) ;  /* 0x0000054000007945 */ /* 0x000fe20003800000 */
[----:B------:R-:W-:Y:S02]  /*5320*/  IADD3 R156, P1, R134, 0x80, RZ ;  /* 0x00000080869c7810 */ /* 0x000fe40007f3e0ff */
[----:B-----5:R2:W-:Y:S03]  /*5330*/  STG.E.128 [R98.64], R40 ;  /* 0x0000002862007986 */ /* 0x0205e6000c101d06 */
[----:B------:R-:W-:Y:S01]  /*5340*/  IMAD.X R157, RZ, RZ, R135, P1 ;  /* 0x000000ffff9d7224 */ /* 0x000fe200008e0687 */
[----:B------:R2:W5:Y:S05]  /*5350*/  LDG.E.128 R44, [R134.64+0x80] ;  /* 0x00008006862c7981 */ /* 0x00056a000c1e1d00 */
[----:B------:R-:W-:-:S05]  /*5360*/  @P0 BRA `(.L_x_3713) ;  /* 0x000004e000000947 */ /* 0x000fca0003800000 */
[C---:B-----5:R-:W-:Y:S01]  /*5370*/  SHF.L.U32 R37, R44.reuse, 0x10, RZ ;  /* 0x000000102c257819 */ /* 0x060fe200000006ff */
[----:B------:R-:W-:Y:S01]  /*5380*/  ULEA.HI UR5, UR4, UR4, URZ, 0x1 ;  /* 0x0000000404057291 */ /* 0x000fe2000f8f083f */
[----:B----4-:R-:W-:Y:S01]  /*5390*/  LOP3.LUT R39, R44, 0xffff0000, RZ, 0xc0, !PT ;  /* 0xffff00002c277812 */ /* 0x010fe200078ec0ff */
[----:B------:R-:W-:Y:S01]  /*53a0*/  IMAD.MOV.U32 R153, RZ, RZ, RZ ;  /* 0x000000ffff997224 */ /* 0x000fe200078e00ff */
[C---:B--2---:R-:W-:Y:S01]  /*53b0*/  LOP3.LUT R41, R45.reuse, 0xffff0000, RZ, 0xc0, !PT ;  /* 0xffff00002d297812 */ /* 0x044fe200078ec0ff */
[----:B------:R-:W-:Y:S01]  /*53c0*/  IMAD.U32 R38, R45, 0x10000, RZ ;  /* 0x000100002d267824 */ /* 0x000fe200078e00ff */
[C---:B------:R-:W-:Y:S01]  /*53d0*/  SHF.L.U32 R44, R46.reuse, 0x10, RZ ;  /* 0x000000102e2c7819 */ /* 0x040fe200000006ff */
        /* <DEDUP_REMOVED lines=12> */
[----:B------:R-:W2:Y:S01]  /*54a0*/  LDG.E.128 R152, [R154.64+0x80] ;  /* 0x000080069a987981 */ /* 0x000ea2000c1e1d00 */
[----:B------:R-:W-:Y:S01]  /*54b0*/  MOV R101, RZ ;  /* 0x000000ff00657202 */ /* 0x000fe20000000f00 */
[----:B------:R-:W-:Y:S05]  /*54c0*/  @P1 IMAD R101, RZ, RZ, -UR5 ;  /* 0x80000005ff651e24 */ /* 0x000fea000f8e02ff */
[C---:B------:R-:W-:Y:S01]  /*54d0*/  LEA R42, P0, R101.reuse, R138, 0x1 ;  /* 0x0000008a652a7211 */ /* 0x040fe200078008ff */
[----:B------:R3:W4:Y:S03]  /*54e0*/  LDG.E.128 R24, [R10.64] ;  /* 0x000000060a187981 */ /* 0x000726000c1e1d00 */
[----:B------:R-:W-:Y:S05]  /*54f0*/  LEA.HI.X.SX32 R43, R101, R139, 0x1, P0 ;  /* 0x0000008b652b7211 */ /* 0x000fea00000f0eff */
[----:B------:R-:W4:Y:S01]  /*5500*/  LDG.E.128 R56, [R42.64+0x80] ;  /* 0x000080062a387981 */ /* 0x000f22000c1e1d00 */
        /* <DEDUP_REMOVED lines=37> */
[----:B------:R-:W-:Y:S02]  /*5760*/  FFMA.FTZ R3, R38, R40, R3 ;  /* 0x0000002826037223 */ /* 0x000fe40000010003 */
[----:B------:R-:W-:Y:S02]  /*5770*/  @!P1 FADD.FTZ R9, -R9, -RZ ;  /* 0x800000ff09099221 */ /* 0x000fe40000010100 */
[----:B------:R-:W-:Y:S02]  /*5780*/  FMUL.FTZ R6, R24, R11 ;  /* 0x0000000b18067220 */ /* 0x000fe40000410000 */
[----:B------:R-:W-:Y:S02]  /*5790*/  FFMA.FTZ R4, R41, R42, R4 ;  /* 0x0000002a29047223 */ /* 0x000fe40000010004 */
[----:B------:R-:W-:Y:S02]  /*57a0*/  FMUL.FTZ R7, R23, R10 ;  /* 0x0000000a17077220 */ /* 0x000fe40000410000 */
[----:B------:R-:W-:Y:S02]  /*57b0*/  IMAD.U32 R47, R59, 0x10000, RZ ;  /* 0x000100003b2f7824 */ /* 0x000fe400078e00ff */
[----:B------:R-:W-:Y:S01]  /*57c0*/  FFMA.FTZ R5, R44, R43, R5 ;  /* 0x0000002b2c057223 */ /* 0x000fe20000010005 */
[----:B------:R-:W-:Y:S01]  /*57d0*/  F2FP.BF16.PACK_AB R44, R2, R0 ;  /* 0x00000000022c723e */ /* 0x000fe200000010ff */
[----:B------:R-:W-:Y:S02]  /*57e0*/  FMUL.FTZ R8, R26, R9 ;  /* 0x000000091a087220 */ /* 0x000fe40000410000 */
[----:B------:R-:W-:Y:S01]  /*57f0*/  FFMA.FTZ R6, R45, R46, R6 ;  /* 0x0000002e2d067223 */ /* 0x000fe20000010006 */
[----:B------:R-:W-:Y:S01]  /*5800*/  F2FP.BF16.PACK_AB R45, R4, R3 ;  /* 0x00000003042d723e */ /* 0x000fe200000010ff */
[----:B------:R-:W-:Y:S02]  /*5810*/  FFMA.FTZ R7, R48, R47, R7 ;  /* 0x0000002f30077223 */ /* 0x000fe40000010007 */
[----:B------:R-:W-:Y:S01]  /*5820*/  FFMA.FTZ R8, R49, R50, R8 ;  /* 0x0000003231087223 */ /* 0x000fe20000010008 */
[----:B------:R-:W-:Y:S04]  /*5830*/  F2FP.BF16.PACK_AB R46, R6, R5 ;  /* 0x00000005062e723e */ /* 0x000fe800000010ff */
[----:B------:R-:W-:Y:S02]  /*5840*/  F2FP.BF16.PACK_AB R47, R8, R7 ;  /* 0x00000007082f723e */ /* 0x000fe400000010ff */
.L_x_3713:
[----:B------:R-:W-:Y:S05]  /*5850*/  BSYNC B0 ;  /* 0x0000000000007941 */ /* 0x000fea0003800000 */
.L_x_3712:
[----:B-----5:R3:W-:Y:S01]  /*5860*/  STG.E.128 [R98.64+0x80], R44 ;  /* 0x0000802c62007986 */ /* 0x0207e2000c101d06 */
[----:B------:R-:W-:Y:S01]  /*5870*/  ISETP.GE.AND P0, PT, R14, UR4, PT ;  /* 0x000000040e007c0c */ /* 0x000fe2000bf06270 */
[----:B------:R-:W-:Y:S01]  /*5880*/  BSSY B0, `(.L_x_3714) ;  /* 0x0000053000007945 */ /* 0x000fe20003800000 */
[----:B------:R-:W-:Y:S01]  /*5890*/  IADD3 R156, P1, R134, 0x100, RZ ;  /* 0x00000100869c7810 */ /* 0x000fe20007f3e0ff */
[----:B--2---:R3:W5:Y:S04]  /*58a0*/  LDG.E.128 R40, [R134.64+0x100] ;  /* 0x0001000686287981 */ /* 0x004768000c1e1d00 */
[----:B------:R-:W-:Y:S06]  /*58b0*/  IMAD.X R157, RZ, RZ, R135, P1 ;  /* 0x000000ffff9d7224 */ /* 0x000fec00008e0687 */
[----:B------:R-:W-:-:S05]  /*58c0*/  @P0 BRA `(.L_x_3715) ;  /* 0x000004e000000947 */ /* 0x000fca0003800000 */
[C---:B-----5:R-:W-:Y:S01]  /*58d0*/  SHF.L.U32 R37, R40.reuse, 0x10, RZ ;  /* 0x0000001028257819 */ /* 0x060fe200000006ff */
[----:B------:R-:W-:Y:S01]  /*58e0*/  ULEA.HI UR5, UR4, UR4, URZ, 0x1 ;  /* 0x0000000404057291 */ /* 0x000fe2000f8f083f */
[----:B----4-:R-:W-:Y:S01]  /*58f0*/  LOP3.LUT R39, R40, 0xffff0000, RZ, 0xc0, !PT ;  /* 0xffff000028277812 */ /* 0x010fe200078ec0ff */
[----:B------:R-:W-:Y:S01]  /*5900*/  IMAD.MOV.U32 R153, RZ, RZ, RZ ;  /* 0x000000ffff997224 */ /* 0x000fe200078e00ff */
[C---:B---3--:R-:W-:Y:S01]  /*5910*/  SHF.L.U32 R44, R42.reuse, 0x10, RZ ;  /* 0x000000102a2c7819 */ /* 0x048fe200000006ff */
        /* <DEDUP_REMOVED lines=73> */
.L_x_3715:
[----:B------:R-:W-:Y:S05]  /*5db0*/  BSYNC B0 ;  /* 0x0000000000007941 */ /* 0x000fea0003800000 */
.L_x_3714:
[----:B-----5:R2:W-:Y:S02]  /*5dc0*/  STG.E.128 [R98.64+0x100], R40 ;  /* 0x0001002862007986 */ /* 0x0205e4000c101d06 */
.L_x_3709:
[----:B------:R-:W-:Y:S05]  /*5dd0*/  BSYNC B1 ;  /* 0x0000000000017941 */ /* 0x000fea0003800000 */
.L_x_3708:
[----:B------:R-:W-:Y:S01]  /*5de0*/  BSSY B1, `(.L_x_3716) ;  /* 0x0000112000017945 */ /* 0x000fe20003800000 */
[----:B------:R-:W-:-:S05]  /*5df0*/  @!P5 BRA `(.L_x_3717) ;  /* 0x000011000000d947 */ /* 0x000fca0003800000 */
[C---:B------:R-:W-:Y:S01]  /*5e00*/  LEA R158, P0, R103.reuse, R134, 0x1 ;  /* 0x00000086679e7211 */ /* 0x040fe200078008ff */
[----:B------:R-:W-:Y:S03]  /*5e10*/  BSSY B0, `(.L_x_3718) ;  /* 0x0000057000007945 */ /* 0x000fe60003800000 */
[----:B------:R-:W-:Y:S02]  /*5e20*/  LEA.HI.X R159, R103, R135, R102, 0x1, P0 ;  /* 0x00000087679f7211 */ /* 0x000fe400000f0c66 */
[----:B------:R-:W-:Y:S03]  /*5e30*/  ISETP.GE.AND P0, PT, R18, UR4, PT ;  /* 0x0000000412007c0c */ /* 0x000fe6000bf06270 */
[----:B--2---:R2:W5:Y:S10]  /*5e40*/  LDG.E.128 R40, [R158.64] ;  /* 0x000000069e287981 */ /* 0x004574000c1e1d00 */
[----:B------:R-:W-:-:S05]  /*5e50*/  @P0 BRA `(.L_x_3719) ;  /* 0x0000052000000947 */ /* 0x000fca0003800000 */
[----:B----45:R-:W-:Y:S01]  /*5e60*/  LOP3.LUT R39, R40, 0xffff0000, RZ, 0xc0, !PT ;  /* 0xffff000028277812 */ /* 0x030fe200078ec0ff */
[----:B------:R-:W-:Y:S01]  /*5e70*/  ULEA.HI UR5, UR4, UR4, URZ, 0x1 ;  /* 0x0000000404057291 */ /* 0x000fe2000f8f083f */
[C---:B---3--:R-:W-:Y:S01]  /*5e80*/  SHF.L.U32 R44, R42.reuse, 0x10, RZ ;  /* 0x000000102a2c7819 */ /* 0x048fe200000006ff */
[----:B------:R-:W-:Y:S01]  /*5e90*/  IMAD.MOV.U32 R153, RZ, RZ, RZ ;  /* 0x000000ffff997224 */ /* 0x000fe200078e00ff */
[----:B------:R-:W-:Y:S01]  /*5ea0*/  LOP3.LUT R45, R42, 0xffff0000, RZ, 0xc0, !PT ;  /* 0xffff00002a2d7812 */ /* 0x000fe200078ec0ff */
[----:B------:R-:W-:Y:S01]  /*5eb0*/  USHF.R.S32.HI UR5, URZ, 0x1, UR5 ;  /* 0x000000013f057899 */ /* 0x000fe20008011405 */
[----:B------:R-:W-:Y:S01]  /*5ec0*/  LOP3.LUT R49, R43, 0xffff0000, RZ, 0xc0, !PT ;  /* 0xffff00002b317812 */ /* 0x000fe200078ec0ff */
[----:B------:R-:W-:Y:S02]  /*5ed0*/  IMAD.U32 R37, R40, 0x10000, RZ ;  /* 0x0001000028257824 */ /* 0x000fe400078e00ff */
[C---:B------:R-:W-:Y:S01]  /*5ee0*/  IMAD.U32 R38, R41.reuse, 0x10000, RZ ;  /* 0x0001000029267824 */ /* 0x040fe200078e00ff */
[----:B------:R-:W-:Y:S01]  /*5ef0*/  LOP3.LUT R41, R41, 0xffff0000, RZ, 0xc0, !PT ;  /* 0xffff000029297812 */ /* 0x000fe200078ec0ff */
[----:B------:R-:W-:Y:S01]  /*5f00*/  IMAD.U32 R48, R43, 0x10000, RZ ;  /* 0x000100002b307824 */ /* 0x000fe200078e00ff */
[----:B------:R-:W-:Y:S02]  /*5f10*/  ISETP.GE.AND P1, PT, R18, UR5, PT ;  /* 0x0000000512007c0c */ /* 0x000fe4000bf26270 */
[----:B------:R-:W-:Y:S11]  /*5f20*/  MOV R99, UR5 ;  /* 0x0000000500637c02 */ /* 0x000ff60008000f00 */
[----:B------:R-:W-:Y:S02]  /*5f30*/  @P1 IMAD R153, RZ, RZ, -UR5 ;  /* 0x80000005ff991e24 */ /* 0x000fe4000f8e02ff */
[----:B------:R-:W-:Y:S03]  /*5f40*/  @P1 IMAD R99, RZ, RZ, -UR5 ;  /* 0x80000005ff631e24 */ /* 0x000fe6000f8e02ff */
[C---:B------:R-:W-:Y:S04]  /*5f50*/  IADD3 R101, P0, R94.reuse, R153, RZ ;  /* 0x000000995e657210 */ /* 0x040fe80007f1e0ff */
[----:B------:R-:W-:Y:S02]  /*5f60*/  LEA.HI.X.SX32 R152, R153, R92, 0x1, P0 ;  /* 0x0000005c99987211 */ /* 0x000fe400000f0eff */
[C---:B------:R-:W-:Y:S04]  /*5f70*/  LEA R154, P0, R101.reuse, R136, 0x1 ;  /* 0x00000088659a7211 */ /* 0x040fe800078008ff */
[----:B------:R-:W-:Y:S01]  /*5f80*/  LEA.HI.X R155, R101, R137, R152, 0x1, P0 ;  /* 0x00000089659b7211 */ /* 0x000fe200000f0c98 */
[----:B------:R-:W-:Y:S01]  /*5f90*/  IMAD.MOV.U32 R101, RZ, RZ, RZ ;  /* 0x000000ffff657224 */ /* 0x000fe200078e00ff */
[C---:B------:R-:W-:Y:S02]  /*5fa0*/  LEA R10, P0, R99.reuse, R158, 0x1 ;  /* 0x0000009e630a7211 */ /* 0x040fe400078008ff */
[----:B------:R-:W-:Y:S02]  /*5fb0*/  @P1 IADD3 R101, RZ, -UR5, RZ ;  /* 0x80000005ff651c10 */ /* 0x000fe4000fffe0ff */
[----:B------:R-:W-:Y:S01]  /*5fc0*/  LEA.HI.X.SX32 R11, R99, R159, 0x1, P0 ;  /* 0x0000009f630b7211 */ /* 0x000fe200000f0eff */
[----:B------:R-:W3:Y:S01]  /*5fd0*/  LDG.E.128 R152, [R154.64] ;  /* 0x000000069a987981 */ /* 0x000ee2000c1e1d00 */
[----:B------:R-:W-:Y:S04]  /*5fe0*/  IADD3 R99, P0, R94, R101, RZ ;  /* 0x000000655e637210 */ /* 0x000fe80007f1e0ff */
[----:B------:R-:W-:Y:S02]  /*5ff0*/  LEA.HI.X.SX32 R156, R101, R92, 0x1, P0 ;  /* 0x0000005c659c7211 */ /* 0x000fe400000f0eff */
[C---:B------:R-:W-:Y:S01]  /*6000*/  LEA R46, P0, R99.reuse, R138, 0x1 ;  /* 0x0000008a632e7211 */ /* 0x040fe200078008ff */
[----:B--2---:R4:W2:Y:S03]  /*6010*/  LDG.E.128 R24, [R10.64] ;  /* 0x000000060a187981 */ /* 0x0048a6000c1e1d00 */
[----:B------:R-:W-:Y:S05]  /*6020*/  LEA.HI.X R47, R99, R139, R156, 0x1, P0 ;  /* 0x0000008b632f7211 */ /* 0x000fea00000f0c9c */
[----:B------:R-:W2:Y:S01]  /*6030*/  LDG.E.128 R56, [R46.64] ;  /* 0x000000062e387981 */ /* 0x000ea2000c1e1d00 */
        /* <DEDUP_REMOVED lines=27> */
[----:B------:R-:W-:Y:S01]  /*61f0*/  SHF.L.U32 R23, R27, 0x10, RZ ;  /* 0x000000101b177819 */ /* 0x000fe200000006ff */
        /* <DEDUP_REMOVED lines=10> */
[----:B------:R-:W-:Y:S01]  /*62a0*/  FFMA.FTZ R3, R38, R40, R3 ;  /* 0x0000002826037223 */ /* 0x000fe20000010003 */
[----:B------:R-:W-:Y:S01]  /*62b0*/  F2FP.BF16.PACK_AB R40, R2, R0 ;  /* 0x000000000228723e */ /* 0x000fe200000010ff */
[----:B------:R-:W-:Y:S02]  /*62c0*/  @!P1 FADD.FTZ R9, -R9, -RZ ;  /* 0x800000ff09099221 */ /* 0x000fe40000010100 */
[----:B------:R-:W-:Y:S02]  /*62d0*/  FMUL.FTZ R6, R24, R11 ;  /* 0x0000000b18067220 */ /* 0x000fe40000410000 */
[----:B------:R-:W-:Y:S02]  /*62e0*/  FFMA.FTZ R4, R41, R42, R4 ;  /* 0x0000002a29047223 */ /* 0x000fe40000010004 */
[----:B------:R-:W-:Y:S02]  /*62f0*/  FMUL.FTZ R7, R23, R10 ;  /* 0x0000000a17077220 */ /* 0x000fe40000410000 */
[----:B------:R-:W-:Y:S01]  /*6300*/  FFMA.FTZ R5, R44, R43, R5 ;  /* 0x0000002b2c057223 */ /* 0x000fe20000010005 */
[----:B------:R-:W-:Y:S01]  /*6310*/  F2FP.BF16.PACK_AB R41, R4, R3 ;  /* 0x000000030429723e */ /* 0x000fe200000010ff */
[----:B------:R-:W-:Y:S02]  /*6320*/  FMUL.FTZ R8, R26, R9 ;  /* 0x000000091a087220 */ /* 0x000fe40000410000 */
[----:B------:R-:W-:Y:S02]  /*6330*/  FFMA.FTZ R6, R45, R46, R6 ;  /* 0x0000002e2d067223 */ /* 0x000fe40000010006 */
[----:B------:R-:W-:Y:S02]  /*6340*/  FFMA.FTZ R7, R48, R47, R7 ;  /* 0x0000002f30077223 */ /* 0x000fe40000010007 */
[----:B------:R-:W-:Y:S01]  /*6350*/  FFMA.FTZ R8, R49, R50, R8 ;  /* 0x0000003231087223 */ /* 0x000fe20000010008 */
[----:B------:R-:W-:Y:S04]  /*6360*/  F2FP.BF16.PACK_AB R42, R6, R5 ;  /* 0x00000005062a723e */ /* 0x000fe800000010ff */
[----:B------:R-:W-:Y:S02]  /*6370*/  F2FP.BF16.PACK_AB R43, R8, R7 ;  /* 0x00000007082b723e */ /* 0x000fe400000010ff */
.L_x_3719:
[----:B------:R-:W-:Y:S05]  /*6380*/  BSYNC B0 ;  /* 0x0000000000007941 */ /* 0x000fea0003800000 */
.L_x_3718:
[C---:B------:R-:W-:Y:S01]  /*6390*/  LEA R156, P0, R55.reuse, R98, 0x1 ;  /* 0x00000062379c7211 */ /* 0x040fe200078008ff */
[----:B------:R-:W-:Y:S01]  /*63a0*/  BSSY B0, `(.L_x_3720) ;  /* 0x000005a000007945 */ /* 0x000fe20003800000 */
[----:B------:R-:W-:Y:S02]  /*63b0*/  IADD3 R160, P1, R158, 0x80, RZ ;  /* 0x000000809ea07810 */ /* 0x000fe40007f3e0ff */
[----:B------:R-:W-:Y:S02]  /*63c0*/  LEA.HI.X R157, R55, R95, R54, 0x1, P0 ;  /* 0x0000005f379d7211 */ /* 0x000fe400000f0c36 */
[----:B------:R-:W-:Y:S01]  /*63d0*/  ISETP.GE.AND P0, PT, R15, UR4, PT ;  /* 0x000000040f007c0c */ /* 0x000fe2000bf06270 */
[----:B------:R-:W-:Y:S02]  /*63e0*/  IMAD.X R161, RZ, RZ, R159, P1 ;  /* 0x000000ffffa17224 */ /* 0x000fe400008e069f */
[----:B-----5:R1:W-:Y:S04]  /*63f0*/  STG.E.128 [R156.64], R40 ;  /* 0x000000289c007986 */ /* 0x0203e8000c101d06 */
[----:B---3--:R1:W5:Y:S06]  /*6400*/  LDG.E.128 R44, [R158.64+0x80] ;  /* 0x000080069e2c7981 */ /* 0x00836c000c1e1d00 */
[----:B------:R-:W-:-:S05]  /*6410*/  @P0 BRA `(.L_x_3721) ;  /* 0x0000052000000947 */ /* 0x000fca0003800000 */
[C---:B----45:R-:W-:Y:S01]  /*6420*/  LOP3.LUT R39, R44.reuse, 0xffff0000, RZ, 0xc0, !PT ;  /* 0xffff00002c277812 */ /* 0x070fe200078ec0ff */
[----:B------:R-:W-:Y:S01]  /*6430*/  ULEA.HI UR5, UR4, UR4, URZ, 0x1 ;  /* 0x0000000404057291 */ /* 0x000fe2000f8f083f */
[----:B-1----:R-:W-:Y:S01]  /*6440*/  LOP3.LUT R41, R45, 0xffff0000, RZ, 0xc0, !PT ;  /* 0xffff00002d297812 */ /* 0x002fe200078ec0ff */
[----:B------:R-:W-:Y:S01]  /*6450*/  IMAD.MOV.U32 R152, RZ, RZ, RZ ;  /* 0x000000ffff987224 */ /* 0x000fe200078e00ff */
[----:B------:R-:W-:Y:S01]  /*6460*/  LOP3.LUT R49, R47, 0xffff0000, RZ, 0xc0, !PT ;  /* 0xffff00002f317812 */ /* 0x000fe200078ec0ff */
[----:B------:R-:W-:Y:S01]  /*6470*/  USHF.R.S32.HI UR5, URZ, 0x1, UR5 ;  /* 0x000000013f057899 */ /* 0x000fe20008011405 */
[----:B------:R-:W-:Y:S01]  /*6480*/  IMAD.U32 R37, R44, 0x10000, RZ ;  /* 0x000100002c257824 */ /* 0x000fe200078e00ff */
[C---:B------:R-:W-:Y:S01]  /*6490*/  SHF.L.U32 R44, R46.reuse, 0x10, RZ ;  /* 0x000000102e2c7819 */ /* 0x040fe200000006ff */
[----:B------:R-:W-:Y:S01]  /*64a0*/  IMAD.U32 R38, R45, 0x10000, RZ ;  /* 0x000100002d267824 */ /* 0x000fe200078e00ff */
[----:B------:R-:W-:Y:S01]  /*64b0*/  LOP3.LUT R45, R46, 0xffff0000, RZ, 0xc0, !PT ;  /* 0xffff00002e2d7812 */ /* 0x000fe200078ec0ff */
[----:B------:R-:W-:Y:S01]  /*64c0*/  IMAD.U32 R48, R47, 0x10000, RZ ;  /* 0x000100002f307824 */ /* 0x000fe200078e00ff */
[----:B------:R-:W-:Y:S02]  /*64d0*/  ISETP.GE.AND P1, PT, R15, UR5, PT ;  /* 0x000000050f007c0c */ /* 0x000fe4000bf26270 */
[----:B------:R-:W-:Y:S11]  /*64e0*/  MOV R99, UR5 ;  /* 0x0000000500637c02 */ /* 0x000ff60008000f00 */
[----:B------:R-:W-:Y:S02]  /*64f0*/  @P1 IMAD R152, RZ, RZ, -UR5 ;  /* 0x80000005ff981e24 */ /* 0x000fe4000f8e02ff */
[----:B------:R-:W-:Y:S03]  /*6500*/  @P1 IMAD R99, RZ, RZ, -UR5 ;  /* 0x80000005ff631e24 */ /* 0x000fe6000f8e02ff */
[----:B------:R-:W-:Y:S04]  /*6510*/  IADD3 R101, P0, R89, R152, RZ ;  /* 0x0000009859657210 */ /* 0x000fe80007f1e0ff */
[----:B------:R-:W-:Y:S02]  /*6520*/  LEA.HI.X.SX32 R152, R152, R88, 0x1, P0 ;  /* 0x0000005898987211 */ /* 0x000fe400000f0eff */
[C---:B------:R-:W-:Y:S04]  /*6530*/  LEA R154, P0, R101.reuse, R136, 0x1 ;  /* 0x00000088659a7211 */ /* 0x040fe800078008ff */
[----:B------:R-:W-:Y:S02]  /*6540*/  LEA.HI.X R155, R101, R137, R152, 0x1, P0 ;  /* 0x00000089659b7211 */ /* 0x000fe400000f0c98 */
[C---:B------:R-:W-:Y:S01]  /*6550*/  LEA R10, P0, R99.reuse, R160, 0x1 ;  /* 0x000000a0630a7211 */ /* 0x040fe200078008ff */
[----:B------:R-:W-:Y:S01]  /*6560*/  IMAD.MOV.U32 R160, RZ, RZ, RZ ;  /* 0x000000ffffa07224 */ /* 0x000fe200078e00ff */
[----:B------:R-:W-:Y:S02]  /*6570*/  @P1 IADD3 R160, RZ, -UR5, RZ ;  /* 0x80000005ffa01c10 */ /* 0x000fe4000fffe0ff */
[----:B------:R-:W-:Y:S01]  /*6580*/  LEA.HI.X.SX32 R11, R99, R161, 0x1, P0 ;  /* 0x000000a1630b7211 */ /* 0x000fe200000f0eff */
[----:B------:R-:W3:Y:S01]  /*6590*/  LDG.E.128 R152, [R154.64] ;  /* 0x000000069a987981 */ /* 0x000ee2000c1e1d00 */
[----:B------:R-:W-:Y:S04]  /*65a0*/  IADD3 R99, P0, R89, R160, RZ ;  /* 0x000000a059637210 */ /* 0x000fe80007f1e0ff */
[----:B------:R-:W-:Y:S02]  /*65b0*/  LEA.HI.X.SX32 R160, R160, R88, 0x1, P0 ;  /* 0x00000058a0a07211 */ /* 0x000fe400000f0eff */
[C---:B------:R-:W-:Y:S01]  /*65c0*/  LEA R42, P0, R99.reuse, R138, 0x1 ;  /* 0x0000008a632a7211 */ /* 0x040fe200078008ff */
[----:B------:R1:W4:Y:S03]  /*65d0*/  LDG.E.128 R24, [R10.64] ;  /* 0x000000060a187981 */ /* 0x000326000c1e1d00 */
[----:B------:R-:W-:Y:S05]  /*65e0*/  LEA.HI.X R43, R99, R139, R160, 0x1, P0 ;  /* 0x0000008b632b7211 */ /* 0x000fea00000f0ca0 */
[----:B--2---:R-:W2:Y:S01]  /*65f0*/  LDG.E.128 R56, [R42.64] ;  /* 0x000000062a387981 */ /* 0x004ea2000c1e1d00 */
[C---:B---3--:R-:W-:Y:S01]  /*6600*/  IMAD.U32 R32, R152.reuse, 0x10000, RZ ;  /* 0x0001000098207824 */ /* 0x048fe200078e00ff */
[----:B------:R-:W-:Y:S01]  /*6610*/  LOP3.LUT R30, R152, 0xffff0000, RZ, 0xc0, !PT ;  /* 0xffff0000981e7812 */ /* 0x000fe200078ec0ff */
[----:B------:R-:W-:Y:S01]  /*6620*/  IMAD.U32 R12, R154, 0x10000, RZ ;  /* 0x000100009a0c7824 */ /* 0x000fe200078e00ff */
[C---:B------:R-:W-:Y:S01]  /*6630*/  SHF.L.U32 R28, R153.reuse, 0x10, RZ ;  /* 0x00000010991c7819 */ /* 0x040fe200000006ff */
[----:B------:R-:W-:Y:S01]  /*6640*/  @!P1 FADD.FTZ R32, -R32, -RZ ;  /* 0x800000ff20209221 */ /* 0x000fe20000010100 */
[----:B------:R-:W-:Y:S01]  /*6650*/  LOP3.LUT R22, R153, 0xffff0000, RZ, 0xc0, !PT ;  /* 0xffff000099167812 */ /* 0x000fe200078ec0ff */
[----:B------:R-:W-:Y:S01]  /*6660*/  @!P1 FADD.FTZ R30, -R30, -RZ ;  /* 0x800000ff1e1e9221 */ /* 0x000fe20000010100 */
[----:B-1----:R-:W-:Y:S01]  /*6670*/  LOP3.LUT R11, R154, 0xffff0000, RZ, 0xc0, !PT ;  /* 0xffff00009a0b7812 */ /* 0x002fe200078ec0ff */
        /* <DEDUP_REMOVED lines=8> */
[C---:B--2---:R-:W-:Y:S01]  /*6700*/  IMAD.U32 R34, R56.reuse, 0x10000, RZ ;  /* 0x0001000038227824 */ /* 0x044fe200078e00ff */
        /* <DEDUP_REMOVED lines=35> */
.L_x_3721:
[----:B------:R-:W-:Y:S05]  /*6940*/  BSYNC B0 ;  /* 0x0000000000007941 */ /* 0x000fea0003800000 */
.L_x_3720:
[----:B-----5:R3:W-:Y:S01]  /*6950*/  STG.E.128 [R156.64+0x80], R44 ;  /* 0x0000802c9c007986 */ /* 0x0207e2000c101d06 */
[----:B------:R-:W-:Y:S01]  /*6960*/  ISETP.GE.AND P0, PT, R14, UR4, PT ;  /* 0x000000040e007c0c */ /* 0x000fe2000bf06270 */
[----:B------:R-:W-:Y:S01]  /*6970*/  BSSY B0, `(.L_x_3722) ;  /* 0x0000057000007945 */ /* 0x000fe20003800000 */
[----:B------:R-:W-:Y:S01]  /*6980*/  IADD3 R160, P1, R158, 0x100, RZ ;  /* 0x000001009ea07810 */ /* 0x000fe20007f3e0ff */
[----:B-1----:R3:W5:Y:S04]  /*6990*/  LDG.E.128 R40, [R158.64+0x100] ;  /* 0x000100069e287981 */ /* 0x002768000c1e1d00 */
[----:B------:R-:W-:Y:S06]  /*69a0*/  IMAD.X R161, RZ, RZ, R159, P1 ;  /* 0x000000ffffa17224 */ /* 0x000fec00008e069f */
        /* <DEDUP_REMOVED lines=8> */
[----:B--2---:R-:W-:Y:S02]  /*6a30*/  IMAD.MOV.U32 R158, RZ, RZ, RZ ;  /* 0x000000ffff9e7224 */ /* 0x004fe400078e00ff */
[----:B------:R-:W-:Y:S02]  /*6a40*/  IMAD.U32 R37, R40, 0x10000, RZ ;  /* 0x0001000028257824 */ /* 0x000fe400078e00ff */
[----:B------:R-:W-:Y:S01]  /*6a50*/  ISETP.GE.AND P1, PT, R14, UR5, PT ;  /* 0x000000050e007c0c */ /* 0x000fe2000bf26270 */
[----:B------:R-:W-:Y:S01]  /*6a60*/  IMAD.U32 R38, R41, 0x10000, RZ ;  /* 0x0001000029267824 */ /* 0x000fe200078e00ff */
[----:B------:R-:W-:Y:S01]  /*6a70*/  MOV R99, UR5 ;  /* 0x0000000500637c02 */ /* 0x000fe20008000f00 */
[----:B------:R-:W-:Y:S01]  /*6a80*/  IMAD.U32 R48, R43, 0x10000, RZ ;  /* 0x000100002b307824 */ /* 0x000fe200078e00ff */
[----:B------:R-:W-:Y:S09]  /*6a90*/  LOP3.LUT R41, R41, 0xffff0000, RZ, 0xc0, !PT ;  /* 0xffff000029297812 */ /* 0x000ff200078ec0ff */
[----:B------:R-:W-:Y:S01]  /*6aa0*/  @P1 IADD3 R158, RZ, -UR5, RZ ;  /* 0x80000005ff9e1c10 */ /* 0x000fe2000fffe0ff */
[----:B------:R-:W-:Y:S02]  /*6ab0*/  @P1 IMAD R152, RZ, RZ, -UR5 ;  /* 0x80000005ff981e24 */ /* 0x000fe4000f8e02ff */
[----:B------:R-:W-:Y:S03]  /*6ac0*/  @P1 IMAD R99, RZ, RZ, -UR5 ;  /* 0x80000005ff631e24 */ /* 0x000fe6000f8e02ff */
[----:B------:R-:W-:Y:S04]  /*6ad0*/  IADD3 R101, P0, R85, R152, RZ ;  /* 0x0000009855657210 */ /* 0x000fe80007f1e0ff */
[----:B------:R-:W-:Y:S02]  /*6ae0*/  LEA.HI.X.SX32 R152, R152, R84, 0x1, P0 ;  /* 0x0000005498987211 */ /* 0x000fe400000f0eff */
[C---:B------:R-:W-:Y:S04]  /*6af0*/  LEA R154, P0, R101.reuse, R136, 0x1 ;  /* 0x00000088659a7211 */ /* 0x040fe800078008ff */
[----:B------:R-:W-:Y:S02]  /*6b00*/  LEA.HI.X R155, R101, R137, R152, 0x1, P0 ;  /* 0x00000089659b7211 */ /* 0x000fe400000f0c98 */
[C---:B------:R-:W-:Y:S04]  /*6b10*/  LEA R10, P0, R99.reuse, R160, 0x1 ;  /* 0x000000a0630a7211 */ /* 0x040fe800078008ff */
[----:B------:R-:W-:Y:S01]  /*6b20*/  LEA.HI.X.SX32 R11, R99, R161, 0x1, P0 ;  /* 0x000000a1630b7211 */ /* 0x000fe200000f0eff */
[----:B------:R-:W2:Y:S01]  /*6b30*/  LDG.E.128 R152, [R154.64] ;  /* 0x000000069a987981 */ /* 0x000ea2000c1e1d00 */
[----:B------:R-:W-:Y:S04]  /*6b40*/  IADD3 R99, P0, R85, R158, RZ ;  /* 0x0000009e55637210 */ /* 0x000fe80007f1e0ff */
[----:B------:R-:W-:Y:S02]  /*6b50*/  LEA.HI.X.SX32 R158, R158, R84, 0x1, P0 ;  /* 0x000000549e9e7211 */ /* 0x000fe400000f0eff */
[C---:B------:R-:W-:Y:S01]  /*6b60*/  LEA R46, P0, R99.reuse, R138, 0x1 ;  /* 0x0000008a632e7211 */ /* 0x040fe200078008ff */
[----:B------:R1:W3:Y:S03]  /*6b70*/  LDG.E.128 R24, [R10.64] ;  /* 0x000000060a187981 */ /* 0x0002e6000c1e1d00 */
[----:B------:R-:W-:Y:S05]  /*6b80*/  LEA.HI.X R47, R99, R139, R158, 0x1, P0 ;  /* 0x0000008b632f7211 */ /* 0x000fea00000f0c9e */
[----:B------:R-:W4:Y:S01]  /*6b90*/  LDG.E.128 R56, [R46.64] ;  /* 0x000000062e387981 */ /* 0x000f22000c1e1d00 */
[C---:B--2---:R-:W-:Y:S01]  /*6ba0*/  IMAD.U32 R32, R152.reuse, 0x10000, RZ ;  /* 0x0001000098207824 */ /* 0x044fe200078e00ff */
[----:B------:R-:W-:Y:S01]  /*6bb0*/  LOP3.LUT R30, R152, 0xffff0000, RZ, 0xc0, !PT ;  /* 0xffff0000981e7812 */ /* 0x000fe200078ec0ff */
[----:B------:R-:W-:Y:S01]  /*6bc0*/  IMAD.U32 R12, R154, 0x10000, RZ ;  /* 0x000100009a0c7824 */ /* 0x000fe200078e00ff */
[C---:B------:R-:W-:Y:S01]  /*6bd0*/  SHF.L.U32 R28, R153.reuse, 0x10, RZ ;  /* 0x00000010991c7819 */ /* 0x040fe200000006ff */
[----:B------:R-:W-:Y:S01]  /*6be0*/  @!P1 FADD.FTZ R32, -R32, -RZ ;  /* 0x800000ff20209221 */ /* 0x000fe20000010100 */
[----:B------:R-:W-:Y:S01]  /*6bf0*/  LOP3.LUT R22, R153, 0xffff0000, RZ, 0xc0, !PT ;  /* 0xffff000099167812 */ /* 0x000fe200078ec0ff */
[----:B------:R-:W-:Y:S01]  /*6c00*/  @!P1 FADD.FTZ R30, -R30, -RZ ;  /* 0x800000ff1e1e9221 */ /* 0x000fe20000010100 */
[----:B-1----:R-:W-:Y:S01]  /*6c10*/  LOP3.LUT R11, R154, 0xffff0000, RZ, 0xc0, !PT ;  /* 0xffff00009a0b7812 */ /* 0x002fe200078ec0ff */
[C---:B---3--:R-:W-:Y:S01]  /*6c20*/  IMAD.U32 R35, R24.reuse, 0x10000, RZ ;  /* 0x0001000018237824 */ /* 0x048fe200078e00ff */
[----:B------:R-:W-:Y:S01]  /*6c30*/  LOP3.LUT R33, R24, 0xffff0000, RZ, 0xc0, !PT ;  /* 0xffff000018217812 */ /* 0x000fe200078ec0ff */
[----:B------:R-:W-:Y:S01]  /*6c40*/  @!P1 FADD.FTZ R28, -R28, -RZ ;  /* 0x800000ff1c1c9221 */ /* 0x000fe20000010100 */
[----:B------:R-:W-:Y:S01]  /*6c50*/  SHF.L.U32 R29, R25, 0x10, RZ ;  /* 0x00000010191d7819 */ /* 0x000fe200000006ff */
[----:B------:R-:W-:Y:S01]  /*6c60*/  FMUL.FTZ R0, R35, R32 ;  /* 0x0000002023007220 */ /* 0x000fe20000410000 */
[----:B------:R-:W-:Y:S01]  /*6c70*/  LOP3.LUT R31, R25, 0xffff0000, RZ, 0xc0, !PT ;  /* 0xffff0000191f7812 */ /* 0x000fe200078ec0ff */
[----:B------:R-:W-:Y:S01]  /*6c80*/  @!P1 FADD.FTZ R22, -R22, -RZ ;  /* 0x800000ff16169221 */ /* 0x000fe20000010100 */
[----:B------:R-:W-:Y:S01]  /*6c90*/  SHF.L.U32 R10, R155, 0x10, RZ ;  /* 0x000000109b0a7819 */ /* 0x000fe200000006ff */
[C---:B----4-:R-:W-:Y:S01]  /*6ca0*/  IMAD.U32 R34, R56.reuse, 0x10000, RZ ;  /* 0x0001000038227824 */ /* 0x050fe200078e00ff */
        /* <DEDUP_REMOVED lines=35> */
.L_x_3723:
[----:B------:R-:W-:Y:S05]  /*6ee0*/  BSYNC B0 ;  /* 0x0000000000007941 */ /* 0x000fea0003800000 */
.L_x_3722:
[----:B-----5:R1:W-:Y:S02]  /*6ef0*/  STG.E.128 [R156.64+0x100], R40 ;  /* 0x000100289c007986 */ /* 0x0203e4000c101d06 */
.L_x_3717:
[----:B------:R-:W-:Y:S05]  /*6f00*/  BSYNC B1 ;  /* 0x0000000000017941 */ /* 0x000fea0003800000 */
.L_x_3716:
[----:B------:R-:W-:Y:S01]  /*6f10*/  BSSY B1, `(.L_x_3724) ;  /* 0x0000116000017945 */ /* 0x000fe20003800000 */
[----:B------:R-:W-:-:S05]  /*6f20*/  @!P4 BRA `(.L_x_3725) ;  /* 0x000011400000c947 */ /* 0x000fca0003800000 */
[C---:B-1-3--:R-:W-:Y:S01]  /*6f30*/  LEA R156, P0, R105.reuse, R134, 0x1 ;  /* 0x00000086699c7211 */ /* 0x04afe200078008ff */
[----:B------:R-:W-:Y:S03]  /*6f40*/  BSSY B0, `(.L_x_3726) ;  /* 0x0000057000007945 */ /* 0x000fe60003800000 */
[----:B------:R-:W-:Y:S02]  /*6f50*/  LEA.HI.X R157, R105, R135, R104, 0x1, P0 ;  /* 0x00000087699d7211 */ /* 0x000fe400000f0c68 */
[----:B------:R-:W-:Y:S03]  /*6f60*/  ISETP.GE.AND P0, PT, R18, UR4, PT ;  /* 0x0000000412007c0c */ /* 0x000fe6000bf06270 */
[----:B--2---:R1:W5:Y:S10]  /*6f70*/  LDG.E.128 R40, [R156.64] ;  /* 0x000000069c287981 */ /* 0x004374000c1e1d00 */
[----:B------:R-:W-:-:S05]  /*6f80*/  @P0 BRA `(.L_x_3727) ;  /* 0x0000052000000947 */ /* 0x000fca0003800000 */
[----:B----45:R-:W-:Y:S01]  /*6f90*/  LOP3.LUT R39, R40, 0xffff0000, RZ, 0xc0, !PT ;  /* 0xffff000028277812 */ /* 0x030fe200078ec0ff */
[----:B------:R-:W-:Y:S01]  /*6fa0*/  ULEA.HI UR5, UR4, UR4, URZ, 0x1 ;  /* 0x0000000404057291 */ /* 0x000fe2000f8f083f */
[C---:B------:R-:W-:Y:S01]  /*6fb0*/  SHF.L.U32 R44, R42.reuse, 0x10, RZ ;  /* 0x000000102a2c7819 */ /* 0x040fe200000006ff */
        /* <DEDUP_REMOVED lines=17> */
[----:B-1----:R-:W-:Y:S01]  /*70d0*/  IMAD.MOV.U32 R156, RZ, RZ, RZ ;  /* 0x000000ffff9c7224 */ /* 0x002fe200078e00ff */
[----:B------:R-:W-:Y:S02]  /*70e0*/  @P1 IADD3 R156, RZ, -UR5, RZ ;  /* 0x80000005ff9c1c10 */ /* 0x000fe4000fffe0ff */
        /* <DEDUP_REMOVED lines=60> */
.L_x_3727:
[----:B------:R-:W-:Y:S05]  /*74b0*/  BSYNC B0 ;  /* 0x0000000000007941 */ /* 0x000fea0003800000 */
.L_x_3726:
[----:B------:R-:W-:Y:S01]  /*74c0*/  LEA R2, P1, R150, R98, 0x1 ;  /* 0x0000006296027211 */ /* 0x000fe200078208ff */
[----:B------:R-:W-:Y:S01]  /*74d0*/  BSSY B0, `(.L_x_3728) ;  /* 0x000005a000007945 */ /* 0x000fe20003800000 */
[----:B-1----:R-:W-:Y:S02]  /*74e0*/  LEA R156, P0, R108, R134, 0x1 ;  /* 0x000000866c9c7211 */ /* 0x002fe400078008ff */
[----:B------:R-:W-:Y:S02]  /*74f0*/  LEA.HI.X R3, R150, R95, R106, 0x1, P1 ;  /* 0x0000005f96037211 */ /* 0x000fe400008f0c6a */
[----:B------:R-:W-:Y:S02]  /*7500*/  LEA.HI.X R157, R108, R135, R107, 0x1, P0 ;  /* 0x000000876c9d7211 */ /* 0x000fe400000f0c6b */
[----:B------:R-:W-:Y:S01]  /*7510*/  ISETP.GE.AND P0, PT, R15, UR4, PT ;  /* 0x000000040f007c0c */ /* 0x000fe2000bf06270 */
[----:B-----5:R1:W-:Y:S04]  /*7520*/  STG.E.128 [R2.64], R40 ;  /* 0x0000002802007986 */ /* 0x0203e8000c101d06 */
[----:B------:R1:W5:Y:S08]  /*7530*/  LDG.E.128 R44, [R156.64] ;  /* 0x000000069c2c7981 */ /* 0x000370000c1e1d00 */
        /* <DEDUP_REMOVED lines=83> */
.L_x_3729:
[----:B------:R-:W-:Y:S05]  /*7a70*/  BSYNC B0 ;  /* 0x0000000000007941 */ /* 0x000fea0003800000 */
.L_x_3728:
[C---:B-1----:R-:W-:Y:S01]  /*7a80*/  LEA R2, P1, R109.reuse, R98, 0x1 ;  /* 0x000000626d027211 */ /* 0x042fe200078208ff */
[----:B------:R-:W-:Y:S01]  /*7a90*/  BSSY B0, `(.L_x_3730) ;  /* 0x000005a000007945 */ /* 0x000fe20003800000 */
[C---:B------:R-:W-:Y:S02]  /*7aa0*/  LEA R156, P0, R112.reuse, R134, 0x1 ;  /* 0x00000086709c7211 */ /* 0x040fe400078008ff */
[----:B------:R-:W-:Y:S02]  /*7ab0*/  LEA.HI.X R3, R109, R95, R110, 0x1, P1 ;  /* 0x0000005f6d037211 */ /* 0x000fe400008f0c6e */
[----:B------:R-:W-:Y:S02]  /*7ac0*/  LEA.HI.X R157, R112, R135, R111, 0x1, P0 ;  /* 0x00000087709d7211 */ /* 0x000fe400000f0c6f */
[----:B------:R-:W-:Y:S01]  /*7ad0*/  ISETP.GE.AND P0, PT, R14, UR4, PT ;  /* 0x000000040e007c0c */ /* 0x000fe2000bf06270 */
[----:B-----5:R1:W-:Y:S04]  /*7ae0*/  STG.E.128 [R2.64], R44 ;  /* 0x0000002c02007986 */ /* 0x0203e8000c101d06 */
[----:B------:R1:W5:Y:S08]  /*7af0*/  LDG.E.128 R40, [R156.64] ;  /* 0x000000069c287981 */ /* 0x000370000c1e1d00 */
[----:B------:R-:W-:-:S05]  /*7b00*/  @P0 BRA `(.L_x_3731) ;  /* 0x0000052000000947 */ /* 0x000fca0003800000 */
[----:B----45:R-:W-:Y:S01]  /*7b10*/  LOP3.LUT R39, R40, 0xffff0000, RZ, 0xc0, !PT ;  /* 0xffff000028277812 */ /* 0x030fe200078ec0ff */
[----:B------:R-:W-:Y:S01]  /*7b20*/  ULEA.HI UR5, UR4, UR4, URZ, 0x1 ;  /* 0x0000000404057291 */ /* 0x000fe2000f8f083f */
[C---:B-1----:R-:W-:Y:S01]  /*7b30*/  SHF.L.U32 R44, R42.reuse, 0x10, RZ ;  /* 0x000000102a2c7819 */ /* 0x042fe200000006ff */
        /* <DEDUP_REMOVED lines=79> */
.L_x_3731:
[----:B------:R-:W-:Y:S05]  /*8030*/  BSYNC B0 ;  /* 0x0000000000007941 */ /* 0x000fea0003800000 */
.L_x_3730:
[C---:B-1----:R-:W-:Y:S04]  /*8040*/  LEA R2, P0, R113.reuse, R98, 0x1 ;  /* 0x0000006271027211 */ /* 0x042fe800078008ff */
[----:B------:R-:W-:Y:S05]  /*8050*/  LEA.HI.X R3, R113, R95, R114, 0x1, P0 ;  /* 0x0000005f71037211 */ /* 0x000fea00000f0c72 */
[----:B-----5:R1:W-:Y:S04]  /*8060*/  STG.E.128 [R2.64], R40 ;  /* 0x0000002802007986 */ /* 0x0203e8000c101d06 */
.L_x_3725:
[----:B------:R-:W-:Y:S05]  /*8070*/  BSYNC B1 ;  /* 0x0000000000017941 */ /* 0x000fea0003800000 */
.L_x_3724:
[----:B------:R-:W-:Y:S01]  /*8080*/  BSSY B1, `(.L_x_3732) ;  /* 0x000011c000017945 */ /* 0x000fe20003800000 */
[----:B------:R-:W-:-:S05]  /*8090*/  @!P2 BRA `(.L_x_3733) ;  /* 0x000011a00000a947 */ /* 0x000fca0003800000 */
[----:B------:R-:W-:Y:S01]  /*80a0*/  MOV R49, 0x60 ;  /* 0x0000006000317802 */ /* 0x000fe20000000f00 */
[----:B------:R-:W-:Y:S01]  /*80b0*/  BSSY B0, `(.L_x_3734) ;  /* 0x000005a000007945 */ /* 0x000fe20003800000 */
[----:B------:R-:W-:Y:S03]  /*80c0*/  ISETP.GE.AND P0, PT, R18, UR4, PT ;  /* 0x0000000412007c0c */ /* 0x000fe6000bf06270 */
[C---:B-1----:R-:W-:Y:S04]  /*80d0*/  IMAD.WIDE.U32 R2, R49.reuse, c[0x0][0x288], R134 ;  /* 0x0000a20031027a25 */ /* 0x042fe800078e0086 */
[----:B------:R-:W-:Y:S05]  /*80e0*/  IMAD R0, R49, c[0x0][0x28c], RZ ;  /* 0x0000a30031007a24 */ /* 0x000fea00078e02ff */
[----:B------:R-:W-:Y:S05]  /*80f0*/  IADD3 R3, R3, R0, RZ ;  /* 0x0000000003037210 */ /* 0x000fea0007ffe0ff */
[----:B----4-:R1:W5:Y:S01]  /*8100*/  LDG.E.128 R8, [R2.64] ;  /* 0x0000000602087981 */ /* 0x010362000c1e1d00 */
[----:B------:R-:W-:-:S05]  /*8110*/  @P0 BRA `(.L_x_3735) ;  /* 0x0000053000000947 */ /* 0x000fca0003800000 */
[----:B-----5:R-:W-:Y:S01]  /*8120*/  LOP3.LUT R35, R9, 0xffff0000, RZ, 0xc0, !PT ;  /* 0xffff000009237812 */ /* 0x020fe200078ec0ff */
[----:B------:R-:W-:Y:S01]  /*8130*/  ULEA.HI UR5, UR4, UR4, URZ, 0x1 ;  /* 0x0000000404057291 */ /* 0x000fe2000f8f083f */
[C---:B------:R-:W-:Y:S01]  /*8140*/  SHF.L.U32 R28, R10.reuse, 0x10, RZ ;  /* 0x000000100a1c7819 */ /* 0x040fe200000006ff */
[----:B------:R-:W-:Y:S01]  /*8150*/  IMAD.MOV.U32 R4, RZ, RZ, RZ ;  /* 0x000000ffff047224 */ /* 0x000fe200078e00ff */
[----:B------:R-:W-:Y:S01]  /*8160*/  LOP3.LUT R37, R10, 0xffff0000, RZ, 0xc0, !PT ;  /* 0xffff00000a257812 */ /* 0x000fe200078ec0ff */
[----:B------:R-:W-:Y:S01]  /*8170*/  USHF.R.S32.HI UR5, URZ, 0x1, UR5 ;  /* 0x000000013f057899 */ /* 0x000fe20008011405 */
[----:B------:R-:W-:Y:S01]  /*8180*/  LOP3.LUT R39, R11, 0xffff0000, RZ, 0xc0, !PT ;  /* 0xffff00000b277812 */ /* 0x000fe200078ec0ff */
[----:B------:R-:W-:Y:S01]  /*8190*/  IMAD.U32 R26, R9, 0x10000, RZ ;  /* 0x00010000091a7824 */ /* 0x000fe200078e00ff */
[----:B------:R-:W-:Y:S01]  /*81a0*/  LOP3.LUT R33, R8, 0xffff0000, RZ, 0xc0, !PT ;  /* 0xffff000008217812 */ /* 0x000fe200078ec0ff */
[----:B------:R-:W-:Y:S02]  /*81b0*/  IMAD.U32 R30, R11, 0x10000, RZ ;  /* 0x000100000b1e7824 */ /* 0x000fe400078e00ff */
[----:B------:R-:W-:Y:S01]  /*81c0*/  ISETP.GE.AND P1, PT, R18, UR5, PT ;  /* 0x0000000512007c0c */ /* 0x000fe2000bf26270 */
[----:B------:R-:W-:Y:S01]  /*81d0*/  IMAD.U32 R31, R8, 0x10000, RZ ;  /* 0x00010000081f7824 */ /* 0x000fe200078e00ff */
[----:B------:R-:W-:Y:S11]  /*81e0*/  MOV R0, UR5 ;  /* 0x0000000500007c02 */ /* 0x000ff60008000f00 */
[----:B------:R-:W-:Y:S02]  /*81f0*/  @P1 IMAD R4, RZ, RZ, -UR5 ;  /* 0x80000005ff041e24 */ /* 0x000fe4000f8e02ff */
[----:B------:R-:W-:Y:S03]  /*8200*/  @P1 IMAD R0, RZ, RZ, -UR5 ;  /* 0x80000005ff001e24 */ /* 0x000fe6000f8e02ff */
[----:B------:R-:W-:Y:S04]  /*8210*/  IADD3 R5, P0, R87, R4, RZ ;  /* 0x0000000457057210 */ /* 0x000fe80007f1e0ff */
[----:B------:R-:W-:Y:S02]  /*8220*/  LEA.HI.X.SX32 R4, R4, R86, 0x1, P0 ;  /* 0x0000005604047211 */ /* 0x000fe400000f0eff */
[C---:B---3--:R-:W-:Y:S04]  /*8230*/  LEA R44, P0, R5.reuse, R136, 0x1 ;  /* 0x00000088052c7211 */ /* 0x048fe800078008ff */
[----:B------:R-:W-:Y:S02]  /*8240*/  LEA.HI.X R45, R5, R137, R4, 0x1, P0 ;  /* 0x00000089052d7211 */ /* 0x000fe400000f0c04 */
[C---:B-1----:R-:W-:Y:S04]  /*8250*/  LEA R2, P0, R0.reuse, R2, 0x1 ;  /* 0x0000000200027211 */ /* 0x042fe800078008ff */
[----:B------:R-:W-:Y:S01]  /*8260*/  LEA.HI.X.SX32 R3, R0, R3, 0x1, P0 ;  /* 0x0000000300037211 */ /* 0x000fe200000f0eff */
[----:B------:R-:W-:Y:S01]  /*8270*/  IMAD.MOV.U32 R0, RZ, RZ, RZ ;  /* 0x000000ffff007224 */ /* 0x000fe200078e00ff */
[----:B------:R-:W-:Y:S01]  /*8280*/  @P1 IADD3 R0, RZ, -UR5, RZ ;  /* 0x80000005ff001c10 */ /* 0x000fe2000fffe0ff */
[----:B------:R-:W3:Y:S03]  /*8290*/  LDG.E.128 R44, [R44.64] ;  /* 0x000000062c2c7981 */ /* 0x000ee6000c1e1d00 */
[----:B------:R-:W-:Y:S04]  /*82a0*/  IADD3 R25, P0, R87, R0, RZ ;  /* 0x0000000057197210 */ /* 0x000fe80007f1e0ff */
[----:B------:R-:W-:Y:S01]  /*82b0*/  LEA.HI.X.SX32 R0, R0, R86, 0x1, P0 ;  /* 0x0000005600007211 */ /* 0x000fe200000f0eff */
[----:B------:R1:W4:Y:S01]  /*82c0*/  LDG.E.128 R4, [R2.64] ;  /* 0x0000000602047981 */ /* 0x000322000c1e1d00 */
[C---:B------:R-:W-:Y:S04]  /*82d0*/  LEA R22, P0, R25.reuse, R138, 0x1 ;  /* 0x0000008a19167211 */ /* 0x040fe800078008ff */
[----:B------:R-:W-:Y:S05]  /*82e0*/  LEA.HI.X R23, R25, R139, R0, 0x1, P0 ;  /* 0x0000008b19177211 */ /* 0x000fea00000f0c00 */
[----:B--2---:R2:W4:Y:S01]  /*82f0*/  LDG.E.128 R40, [R22.64] ;  /* 0x0000000616287981 */ /* 0x004522000c1e1d00 */
[----:B---3--:R-:W-:Y:S01]  /*8300*/  IMAD.U32 R9, R47, 0x10000, RZ ;  /* 0x000100002f097824 */ /* 0x008fe200078e00ff */
[----:B------:R-:W-:Y:S01]  /*8310*/  LOP3.LUT R10, R46, 0xffff0000, RZ, 0xc0, !PT ;  /* 0xffff00002e0a7812 */ /* 0x000fe200078ec0ff */
[C---:B------:R-:W-:Y:S01]  /*8320*/  IMAD.U32 R0, R44.reuse, 0x10000, RZ ;  /* 0x000100002c007824 */ /* 0x040fe200078e00ff */
[----:B-1----:R-:W-:Y:S01]  /*8330*/  LOP3.LUT R2, R44, 0xffff0000, RZ, 0xc0, !PT ;  /* 0xffff00002c027812 */ /* 0x002fe200078ec0ff */
[----:B------:R-:W-:Y:S01]  /*8340*/  @!P1 FADD.FTZ R9, -R9, -RZ ;  /* 0x800000ff09099221 */ /* 0x000fe20000010100 */
[C---:B------:R-:W-:Y:S01]  /*8350*/  SHF.L.U32 R3, R45.reuse, 0x10, RZ ;  /* 0x000000102d037819 */ /* 0x040fe200000006ff */
[----:B------:R-:W-:Y:S01]  /*8360*/  IMAD.U32 R11, R46, 0x10000, RZ ;  /* 0x000100002e0b7824 */ /* 0x000fe200078e00ff */
[----:B--2---:R-:W-:Y:S01]  /*8370*/  LOP3.LUT R22, R45, 0xffff0000, RZ, 0xc0, !PT ;  /* 0xffff00002d167812 */ /* 0x004fe200078ec0ff */
[----:B----4-:R-:W-:Y:S01]  /*8380*/  IMAD.U32 R12, R7, 0x10000, RZ ;  /* 0x00010000070c7824 */ /* 0x010fe200078e00ff */
[----:B------:R-:W-:Y:S01]  /*8390*/  SHF.L.U32 R29, R4, 0x10, RZ ;  /* 0x00000010041d7819 */ /* 0x000fe200000006ff */
[----:B------:R-:W-:Y:S01]  /*83a0*/  @!P1 FADD.FTZ R0, -R0, -RZ ;  /* 0x800000ff00009221 */ /* 0x000fe20000010100 */
[----:B------:R-:W-:Y:S01]  /*83b0*/  LOP3.LUT R25, R6, 0xffff0000, RZ, 0xc0, !PT ;  /* 0xffff000006197812 */ /* 0x000fe200078ec0ff */
[----:B------:R-:W-:Y:S01]  /*83c0*/  @!P1 FADD.FTZ R10, -R10, -RZ ;  /* 0x800000ff0a0a9221 */ /* 0x000fe20000010100 */
[----:B------:R-:W-:Y:S01]  /*83d0*/  LOP3.LUT R27, R4, 0xffff0000, RZ, 0xc0, !PT ;  /* 0xffff0000041b7812 */ /* 0x000fe200078ec0ff */
[----:B------:R-:W-:Y:S01]  /*83e0*/  @!P1 FADD.FTZ R2, -R2, -RZ ;  /* 0x800000ff02029221 */ /* 0x000fe20000010100 */
[----:B------:R-:W-:Y:S01]  /*83f0*/  SHF.L.U32 R24, R6, 0x10, RZ ;  /* 0x0000001006187819 */ /* 0x000fe200000006ff */
[C---:B------:R-:W-:Y:S01]  /*8400*/  IMAD.U32 R4, R5.reuse, 0x10000, RZ ;  /* 0x0001000005047824 */ /* 0x040fe200078e00ff */
[----:B------:R-:W-:Y:S01]  /*8410*/  LOP3.LUT R5, R5, 0xffff0000, RZ, 0xc0, !PT ;  /* 0xffff000005057812 */ /* 0x000fe200078ec0ff */
[----:B------:R-:W-:Y:S01]  /*8420*/  @!P1 FADD.FTZ R3, -R3, -RZ ;  /* 0x800000ff03039221 */ /* 0x000fe20000010100 */
[----:B------:R-:W-:Y:S01]  /*8430*/  LOP3.LUT R23, R7, 0xffff0000, RZ, 0xc0, !PT ;  /* 0xffff000007177812 */ /* 0x000fe200078ec0ff */
[----:B------:R-:W-:Y:S01]  /*8440*/  FMUL.FTZ R7, R12, R9 ;  /* 0x000000090c077220 */ /* 0x000fe20000410000 */
[----:B------:R-:W-:Y:S01]  /*8450*/  SHF.L.U32 R9, R40, 0x10, RZ ;  /* 0x0000001028097819 */ /* 0x000fe200000006ff */
[----:B------:R-:W-:Y:S01]  /*8460*/  @!P1 FADD.FTZ R22, -R22, -RZ ;  /* 0x800000ff16169221 */ /* 0x000fe20000010100 */
[----:B------:R-:W-:Y:S01]  /*8470*/  LOP3.LUT R8, R47, 0xffff0000, RZ, 0xc0, !PT ;  /* 0xffff00002f087812 */ /* 0x000fe200078ec0ff */
[----:B------:R-:W-:Y:S01]  /*8480*/  FMUL.FTZ R0, R29, R0 ;  /* 0x000000001d007220 */ /* 0x000fe20000410000 */
[----:B------:R-:W-:Y:S01]  /*8490*/  LOP3.LUT R12, R41, 0xffff0000, RZ, 0xc0, !PT ;  /* 0xffff0000290c7812 */ /* 0x000fe200078ec0ff */
[----:B------:R-:W-:Y:S02]  /*84a0*/  @!P1 FADD.FTZ R11, -R11, -RZ ;  /* 0x800000ff0b0b9221 */ /* 0x000fe40000010100 */
[----:B------:R-:W-:Y:S01]  /*84b0*/  FMUL.FTZ R6, R25, R10 ;  /* 0x0000000a19067220 */ /* 0x000fe20000410000 */
[----:B------:R-:W-:Y:S01]  /*84c0*/  LOP3.LUT R10, R40, 0xffff0000, RZ, 0xc0, !PT ;  /* 0xffff0000280a7812 */ /* 0x000fe200078ec0ff */
[----:B------:R-:W-:Y:S01]  /*84d0*/  FMUL.FTZ R2, R27, R2 ;  /* 0x000000021b027220 */ /* 0x000fe20000410000 */
[----:B------:R-:W-:Y:S01]  /*84e0*/  LOP3.LUT R25, R43, 0xffff0000, RZ, 0xc0, !PT ;  /* 0xffff00002b197812 */ /* 0x000fe200078ec0ff */
[----:B------:R-:W-:Y:S02]  /*84f0*/  FMUL.FTZ R3, R4, R3 ;  /* 0x0000000304037220 */ /* 0x000fe40000410000 */
[----:B------:R-:W-:Y:S01]  /*8500*/  FMUL.FTZ R4, R5, R22 ;  /* 0x0000001605047220 */ /* 0x000fe20000410000 */
[----:B------:R-:W-:Y:S01]  /*8510*/  SHF.L.U32 R22, R42, 0x10, RZ ;  /* 0x000000102a167819 */ /* 0x000fe200000006ff */
[----:B------:R-:W-:Y:S02]  /*8520*/  FMUL.FTZ R5, R24, R11 ;  /* 0x0000000b18057220 */ /* 0x000fe40000410000 */
[----:B------:R-:W-:Y:S02]  /*8530*/  IMAD.U32 R11, R41, 0x10000, RZ ;  /* 0x00010000290b7824 */ /* 0x000fe400078e00ff */
[----:B------:R-:W-:Y:S02]  /*8540*/  FFMA.FTZ R0, R31, R9, R0 ;  /* 0x000000091f007223 */ /* 0x000fe40000010000 */
[----:B------:R-:W-:Y:S02]  /*8550*/  @!P1 FADD.FTZ R8, -R8, -RZ ;  /* 0x800000ff08089221 */ /* 0x000fe40000010100 */
[----:B------:R-:W-:Y:S02]  /*8560*/  FFMA.FTZ R2, R33, R10, R2 ;  /* 0x0000000a21027223 */ /* 0x000fe40000010002 */
[----:B------:R-:W-:Y:S02]  /*8570*/  FFMA.FTZ R3, R26, R11, R3 ;  /* 0x0000000b1a037223 */ /* 0x000fe40000010003 */
[----:B------:R-:W-:Y:S01]  /*8580*/  FMUL.FTZ R8, R23, R8 ;  /* 0x0000000817087220 */ /* 0x000fe20000410000 */
[----:B------:R-:W-:Y:S01]  /*8590*/  LOP3.LUT R23, R42, 0xffff0000, RZ, 0xc0, !PT ;  /* 0xffff00002a177812 */ /* 0x000fe200078ec0ff */
[----:B------:R-:W-:Y:S01]  /*85a0*/  FFMA.FTZ R4, R35, R12, R4 ;  /* 0x0000000c23047223 */ /* 0x000fe20000010004 */
[----:B------:R-:W-:Y:S01]  /*85b0*/  F2FP.BF16.PACK_AB R0, R2, R0 ;  /* 0x000000000200723e */ /* 0x000fe200000010ff */
[----:B------:R-:W-:Y:S02]  /*85c0*/  IMAD.U32 R24, R43, 0x10000, RZ ;  /* 0x000100002b187824 */ /* 0x000fe400078e00ff */
[----:B------:R-:W-:Y:S01]  /*85d0*/  FFMA.FTZ R5, R28, R22, R5 ;  /* 0x000000161c057223 */ /* 0x000fe20000010005 */
[----:B------:R-:W-:Y:S01]  /*85e0*/  F2FP.BF16.PACK_AB R9, R4, R3 ;  /* 0x000000030409723e */ /* 0x000fe200000010ff */
[----:B------:R-:W-:Y:S02]  /*85f0*/  FFMA.FTZ R6, R37, R23, R6 ;  /* 0x0000001725067223 */ /* 0x000fe40000010006 */
[----:B------:R-:W-:Y:S02]  /*8600*/  FFMA.FTZ R7, R30, R24, R7 ;  /* 0x000000181e077223 */ /* 0x000fe40000010007 */
[----:B------:R-:W-:Y:S01]  /*8610*/  FFMA.FTZ R8, R39, R25, R8 ;  /* 0x0000001927087223 */ /* 0x000fe20000010008 */
[----:B------:R-:W-:Y:S04]  /*8620*/  F2FP.BF16.PACK_AB R10, R6, R5 ;  /* 0x00000005060a723e */ /* 0x000fe800000010ff */
[----:B------:R-:W-:Y:S02]  /*8630*/  F2FP.BF16.PACK_AB R11, R8, R7 ;  /* 0x00000007080b723e */ /* 0x000fe400000010ff */
[----:B------:R-:W-:Y:S02]  /*8640*/  MOV R8, R0 ;  /* 0x0000000000087202 */ /* 0x000fe40000000f00 */
.L_x_3735:
[----:B------:R-:W-:Y:S05]  /*8650*/  BSYNC B0 ;  /* 0x0000000000007941 */ /* 0x000fea0003800000 */
.L_x_3734:
[----:B--23--:R-:W-:Y:S01]  /*8660*/  IMAD.MOV.U32 R99, RZ, RZ, R95 ;  /* 0x000000ffff637224 */ /* 0x00cfe200078e005f */
[C---:B-1----:R-:W-:Y:S01]  /*8670*/  LEA R2, P0, R116.reuse, R134, 0x1 ;  /* 0x0000008674027211 */ /* 0x042fe200078008ff */
[C---:B------:R-:W-:Y:S01]  /*8680*/  IMAD R0, R49.reuse, c[0x0][0x19c], RZ ;  /* 0x0000670031007a24 */ /* 0x040fe200078e02ff */
[----:B------:R-:W-:Y:S01]  /*8690*/  BSSY B0, `(.L_x_3736) ;  /* 0x000005a000007945 */ /* 0x000fe20003800000 */
[----:B------:R-:W-:Y:S01]  /*86a0*/  IMAD.WIDE.U32 R4, R49, c[0x0][0x198], R98 ;  /* 0x0000660031047a25 */ /* 0x000fe200078e0062 */
[----:B------:R-:W-:Y:S02]  /*86b0*/  LEA.HI.X R3, R116, R135, R115, 0x1, P0 ;  /* 0x0000008774037211 */ /* 0x000fe400000f0c73 */
[----:B------:R-:W-:Y:S02]  /*86c0*/  ISETP.GE.AND P0, PT, R15, UR4, PT ;  /* 0x000000040f007c0c */ /* 0x000fe4000bf06270 */
[----:B------:R-:W-:Y:S05]  /*86d0*/  IADD3 R5, R5, R0, RZ ;  /* 0x0000000005057210 */ /* 0x000fea0007ffe0ff */
[----:B-----5:R1:W-:Y:S04]  /*86e0*/  STG.E.128 [R4.64], R8 ;  /* 0x0000000804007986 */ /* 0x0203e8000c101d06 */
[----:B------:R1:W5:Y:S02]  /*86f0*/  LDG.E.128 R36, [R2.64] ;  /* 0x0000000602247981 */ /* 0x000364000c1e1d00 */
[----:B------:R-:W-:-:S05]  /*8700*/  @P0 BRA `(.L_x_3737) ;  /* 0x0000052000000947 */ /* 0x000fca0003800000 */
[----:B-----5:R-:W-:Y:S01]  /*8710*/  LOP3.LUT R33, R36, 0xffff0000, RZ, 0xc0, !PT ;  /* 0xffff000024217812 */ /* 0x020fe200078ec0ff */
[----:B------:R-:W-:Y:S01]  /*8720*/  ULEA.HI UR5, UR4, UR4, URZ, 0x1 ;  /* 0x0000000404057291 */ /* 0x000fe2000f8f083f */
[C---:B------:R-:W-:Y:S01]  /*8730*/  LOP3.LUT R35, R37.reuse, 0xffff0000, RZ, 0xc0, !PT ;  /* 0xffff000025237812 */ /* 0x040fe200078ec0ff */
[----:B-1----:R-:W-:Y:S01]  /*8740*/  IMAD.MOV.U32 R4, RZ, RZ, RZ ;  /* 0x000000ffff047224 */ /* 0x002fe200078e00ff */
[----:B------:R-:W-:Y:S01]  /*8750*/  SHF.L.U32 R28, R38, 0x10, RZ ;  /* 0x00000010261c7819 */ /* 0x000fe200000006ff */
[----:B------:R-:W-:Y:S01]  /*8760*/  USHF.R.S32.HI UR5, URZ, 0x1, UR5 ;  /* 0x000000013f057899 */ /* 0x000fe20008011405 */
[----:B------:R-:W-:Y:S02]  /*8770*/  IMAD.U32 R31, R36, 0x10000, RZ ;  /* 0x00010000241f7824 */ /* 0x000fe400078e00ff */
[----:B------:R-:W-:Y:S01]  /*8780*/  IMAD.U32 R26, R37, 0x10000, RZ ;  /* 0x00010000251a7824 */ /* 0x000fe200078e00ff */
[----:B------:R-:W-:Y:S01]  /*8790*/  LOP3.LUT R37, R38, 0xffff0000, RZ, 0xc0, !PT ;  /* 0xffff000026257812 */ /* 0x000fe200078ec0ff */
[----:B------:R-:W-:Y:S01]  /*87a0*/  IMAD.U32 R30, R39, 0x10000, RZ ;  /* 0x00010000271e7824 */ /* 0x000fe200078e00ff */
[----:B------:R-:W-:Y:S02]  /*87b0*/  ISETP.GE.AND P1, PT, R15, UR5, PT ;  /* 0x000000050f007c0c */ /* 0x000fe4000bf26270 */
[----:B------:R-:W-:Y:S02]  /*87c0*/  MOV R0, UR5 ;  /* 0x0000000500007c02 */ /* 0x000fe40008000f00 */
[----:B------:R-:W-:Y:S09]  /*87d0*/  LOP3.LUT R39, R39, 0xffff0000, RZ, 0xc0, !PT ;  /* 0xffff000027277812 */ /* 0x000ff200078ec0ff */
        /* <DEDUP_REMOVED lines=8> */
[----:B------:R-:W-:Y:S01]  /*8860*/  IMAD.MOV.U32 R0, RZ, RZ, RZ ;  /* 0x000000ffff007224 */ /* 0x000fe200078e00ff */
[----:B------:R-:W-:Y:S01]  /*8870*/  @P1 IADD3 R0, RZ, -UR5, RZ ;  /* 0x80000005ff001c10 */ /* 0x000fe2000fffe0ff */
[----:B------:R-:W2:Y:S03]  /*8880*/  LDG.E.128 R44, [R44.64] ;  /* 0x000000062c2c7981 */ /* 0x000ea6000c1e1d00 */
[----:B------:R-:W-:Y:S04]  /*8890*/  IADD3 R11, P0, R79, R0, RZ ;  /* 0x000000004f0b7210 */ /* 0x000fe80007f1e0ff */
[----:B------:R-:W-:Y:S01]  /*88a0*/  LEA.HI.X.SX32 R0, R0, R78, 0x1, P0 ;  /* 0x0000004e00007211 */ /* 0x000fe200000f0eff */
[----:B------:R1:W3:Y:S01]  /*88b0*/  LDG.E.128 R4, [R2.64] ;  /* 0x0000000602047981 */ /* 0x0002e2000c1e1d00 */
[C---:B------:R-:W-:Y:S04]  /*88c0*/  LEA R8, P0, R11.reuse, R138, 0x1 ;  /* 0x0000008a0b087211 */ /* 0x040fe800078008ff */
[----:B------:R-:W-:Y:S05]  /*88d0*/  LEA.HI.X R9, R11, R139, R0, 0x1, P0 ;  /* 0x0000008b0b097211 */ /* 0x000fea00000f0c00 */
[----:B------:R4:W3:Y:S01]  /*88e0*/  LDG.E.128 R40, [R8.64] ;  /* 0x0000000608287981 */ /* 0x0008e2000c1e1d00 */
[----:B--2---:R-:W-:Y:S01]  /*88f0*/  IMAD.U32 R0, R44, 0x10000, RZ ;  /* 0x000100002c007824 */ /* 0x004fe200078e00ff */
[----:B----4-:R-:W-:Y:S01]  /*8900*/  SHF.L.U32 R9, R47, 0x10, RZ ;  /* 0x000000102f097819 */ /* 0x010fe200000006ff */
[C---:B------:R-:W-:Y:S01]  /*8910*/  IMAD.U32 R11, R46.reuse, 0x10000, RZ ;  /* 0x000100002e0b7824 */ /* 0x040fe200078e00ff */
[----:B------:R-:W-:Y:S01]  /*8920*/  LOP3.LUT R10, R46, 0xffff0000, RZ, 0xc0, !PT ;  /* 0xffff00002e0a7812 */ /* 0x000fe200078ec0ff */
[----:B------:R-:W-:Y:S01]  /*8930*/  @!P1 FADD.FTZ R0, -R0, -RZ ;  /* 0x800000ff00009221 */ /* 0x000fe20000010100 */
[----:B-1----:R-:W-:Y:S01]  /*8940*/  LOP3.LUT R2, R44, 0xffff0000, RZ, 0xc0, !PT ;  /* 0xffff00002c027812 */ /* 0x002fe200078ec0ff */
[----:B------:R-:W-:Y:S01]  /*8950*/  @!P1 FADD.FTZ R9, -R9, -RZ ;  /* 0x800000ff09099221 */ /* 0x000fe20000010100 */
[C---:B------:R-:W-:Y:S01]  /*8960*/  SHF.L.U32 R3, R45.reuse, 0x10, RZ ;  /* 0x000000102d037819 */ /* 0x040fe200000006ff */
[----:B---3--:R-:W-:Y:S01]  /*8970*/  IMAD.U32 R29, R4, 0x10000, RZ ;  /* 0x00010000041d7824 */ /* 0x008fe200078e00ff */
[----:B------:R-:W-:Y:S01]  /*8980*/  LOP3.LUT R22, R45, 0xffff0000, RZ, 0xc0, !PT ;  /* 0xffff00002d167812 */ /* 0x000fe200078ec0ff */
[----:B------:R-:W-:Y:S01]  /*8990*/  @!P1 FADD.FTZ R10, -R10, -RZ ;  /* 0x800000ff0a0a9221 */ /* 0x000fe20000010100 */
[----:B------:R-:W-:Y:S01]  /*89a0*/  SHF.L.U32 R12, R7, 0x10, RZ ;  /* 0x00000010070c7819 */ /* 0x000fe200000006ff */
[----:B------:R-:W-:Y:S01]  /*89b0*/  @!P1 FADD.FTZ R2, -R2, -RZ ;  /* 0x800000ff02029221 */ /* 0x000fe20000010100 */
[C---:B------:R-:W-:Y:S01]  /*89c0*/  LOP3.LUT R25, R6.reuse, 0xffff0000, RZ, 0xc0, !PT ;  /* 0xffff000006197812 */ /* 0x040fe200078ec0ff */
        /* <DEDUP_REMOVED lines=8> */
[----:B------:R-:W-:Y:S01]  /*8a50*/  FMUL.FTZ R0, R29, R0 ;  /* 0x000000001d007220 */ /* 0x000fe20000410000 */
[----:B------:R-:W-:Y:S01]  /*8a60*/  LOP3.LUT R23, R7, 0xffff0000, RZ, 0xc0, !PT ;  /* 0xffff000007177812 */ /* 0x000fe200078ec0ff */
[----:B------:R-:W-:Y:S01]  /*8a70*/  FMUL.FTZ R7, R12, R9 ;  /* 0x000000090c077220 */ /* 0x000fe20000410000 */
[----:B------:R-:W-:Y:S01]  /*8a80*/  LOP3.LUT R12, R41, 0xffff0000, RZ, 0xc0, !PT ;  /* 0xffff0000290c7812 */ /* 0x000fe200078ec0ff */
[C---:B------:R-:W-:Y:S02]  /*8a90*/  IMAD.U32 R9, R40.reuse, 0x10000, RZ ;  /* 0x0001000028097824 */ /* 0x040fe400078e00ff */
[----:B------:R-:W-:Y:S01]  /*8aa0*/  FMUL.FTZ R6, R25, R10 ;  /* 0x0000000a19067220 */ /* 0x000fe20000410000 */
[----:B------:R-:W-:Y:S01]  /*8ab0*/  LOP3.LUT R10, R40, 0xffff0000, RZ, 0xc0, !PT ;  /* 0xffff0000280a7812 */ /* 0x000fe200078ec0ff */
[----:B------:R-:W-:Y:S01]  /*8ac0*/  FMUL.FTZ R2, R27, R2 ;  /* 0x000000021b027220 */ /* 0x000fe20000410000 */
[----:B------:R-:W-:Y:S01]  /*8ad0*/  LOP3.LUT R25, R43, 0xffff0000, RZ, 0xc0, !PT ;  /* 0xffff00002b197812 */ /* 0x000fe200078ec0ff */
[----:B------:R-:W-:Y:S02]  /*8ae0*/  FMUL.FTZ R3, R4, R3 ;  /* 0x0000000304037220 */ /* 0x000fe40000410000 */
[----:B------:R-:W-:Y:S02]  /*8af0*/  FMUL.FTZ R4, R5, R22 ;  /* 0x0000001605047220 */ /* 0x000fe40000410000 */
[----:B------:R-:W-:Y:S01]  /*8b00*/  FMUL.FTZ R5, R24, R11 ;  /* 0x0000000b18057220 */ /* 0x000fe20000410000 */
[----:B------:R-:W-:Y:S01]  /*8b10*/  SHF.L.U32 R11, R41, 0x10, RZ ;  /* 0x00000010290b7819 */ /* 0x000fe200000006ff */
[----:B------:R-:W-:Y:S01]  /*8b20*/  FFMA.FTZ R0, R31, R9, R0 ;  /* 0x000000091f007223 */ /* 0x000fe20000010000 */
[----:B------:R-:W-:Y:S01]  /*8b30*/  SHF.L.U32 R24, R43, 0x10, RZ ;  /* 0x000000102b187819 */ /* 0x000fe200000006ff */
[----:B------:R-:W-:Y:S02]  /*8b40*/  @!P1 FADD.FTZ R8, -R8, -RZ ;  /* 0x800000ff08089221 */ /* 0x000fe40000010100 */
[----:B------:R-:W-:Y:S02]  /*8b50*/  FFMA.FTZ R2, R33, R10, R2 ;  /* 0x0000000a21027223 */ /* 0x000fe40000010002 */
[----:B------:R-:W-:Y:S02]  /*8b60*/  IMAD.U32 R22, R42, 0x10000, RZ ;  /* 0x000100002a167824 */ /* 0x000fe400078e00ff */
[----:B------:R-:W-:Y:S01]  /*8b70*/  FFMA.FTZ R3, R26, R11, R3 ;  /* 0x0000000b1a037223 */ /* 0x000fe20000010003 */
[----:B------:R-:W-:Y:S01]  /*8b80*/  F2FP.BF16.PACK_AB R36, R2, R0 ;  /* 0x000000000224723e */ /* 0x000fe200000010ff */
[----:B------:R-:W-:Y:S01]  /*8b90*/  FMUL.FTZ R8, R23, R8 ;  /* 0x0000000817087220 */ /* 0x000fe20000410000 */
[----:B------:R-:W-:Y:S01]  /*8ba0*/  LOP3.LUT R23, R42, 0xffff0000, RZ, 0xc0, !PT ;  /* 0xffff00002a177812 */ /* 0x000fe200078ec0ff */
[----:B------:R-:W-:Y:S02]  /*8bb0*/  FFMA.FTZ R4, R35, R12, R4 ;  /* 0x0000000c23047223 */ /* 0x000fe40000010004 */
[----:B------:R-:W-:Y:S02]  /*8bc0*/  FFMA.FTZ R5, R28, R22, R5 ;  /* 0x000000161c057223 */ /* 0x000fe40000010005 */
[----:B------:R-:W-:Y:S01]  /*8bd0*/  FFMA.FTZ R6, R37, R23, R6 ;  /* 0x0000001725067223 */ /* 0x000fe20000010006 */
[----:B------:R-:W-:Y:S01]  /*8be0*/  F2FP.BF16.PACK_AB R37, R4, R3 ;  /* 0x000000030425723e */ /* 0x000fe200000010ff */
[----:B------:R-:W-:Y:S02]  /*8bf0*/  FFMA.FTZ R7, R30, R24, R7 ;  /* 0x000000181e077223 */ /* 0x000fe40000010007 */
[----:B------:R-:W-:Y:S01]  /*8c00*/  FFMA.FTZ R8, R39, R25, R8 ;  /* 0x0000001927087223 */ /* 0x000fe20000010008 */
[----:B------:R-:W-:Y:S04]  /*8c10*/  F2FP.BF16.PACK_AB R38, R6, R5 ;  /* 0x000000050626723e */ /* 0x000fe800000010ff */
[----:B------:R-:W-:Y:S02]  /*8c20*/  F2FP.BF16.PACK_AB R39, R8, R7 ;  /* 0x000000070827723e */ /* 0x000fe400000010ff */
.L_x_3737:
[----:B------:R-:W-:Y:S05]  /*8c30*/  BSYNC B0 ;  /* 0x0000000000007941 */ /* 0x000fea0003800000 */
.L_x_3736:
        /* <DEDUP_REMOVED lines=9> */
[----:B-----5:R-:W-:Y:S01]  /*8cd0*/  LOP3.LUT R35, R9, 0xffff0000, RZ, 0xc0, !PT ;  /* 0xffff000009237812 */ /* 0x020fe200078ec0ff */
[----:B------:R-:W-:Y:S01]  /*8ce0*/  ULEA.HI UR5, UR4, UR4, URZ, 0x1 ;  /* 0x0000000404057291 */ /* 0x000fe2000f8f083f */
[C---:B------:R-:W-:Y:S01]  /*8cf0*/  SHF.L.U32 R28, R10.reuse, 0x10, RZ ;  /* 0x000000100a1c7819 */ /* 0x040fe200000006ff */
[----:B-1----:R-:W-:Y:S01]  /*8d00*/  IMAD.MOV.U32 R4, RZ, RZ, RZ ;  /* 0x000000ffff047224 */ /* 0x002fe200078e00ff */
        /* <DEDUP_REMOVED lines=27> */
[----:B------:R-:W-:Y:S01]  /*8ec0*/  LOP3.LUT R10, R46, 0xffff0000, RZ, 0xc0, !PT ;  /* 0xffff00002e0a7812 */ /* 0x000fe200078ec0ff */
[C---:B------:R-:W-:Y:S01]  /*8ed0*/  IMAD.U32 R0, R44.reuse, 0x10000, RZ ;  /* 0x000100002c007824 */ /* 0x040fe200078e00ff */
[----:B-1----:R-:W-:Y:S01]  /*8ee0*/  LOP3.LUT R2, R44, 0xffff0000, RZ, 0xc0, !PT ;  /* 0xffff00002c027812 */ /* 0x002fe200078ec0ff */
[----:B------:R-:W-:Y:S01]  /*8ef0*/  @!P1 FADD.FTZ R9, -R9, -RZ ;  /* 0x800000ff09099221 */ /* 0x000fe20000010100 */
[C---:B------:R-:W-:Y:S01]  /*8f00*/  SHF.L.U32 R3, R45.reuse, 0x10, RZ ;  /* 0x000000102d037819 */ /* 0x040fe200000006ff */
[----:B------:R-:W-:Y:S01]  /*8f10*/  IMAD.U32 R11, R46, 0x10000, RZ ;  /* 0x000100002e0b7824 */ /* 0x000fe200078e00ff */
[----:B----4-:R-:W-:Y:S01]  /*8f20*/  LOP3.LUT R22, R45, 0xffff0000, RZ, 0xc0, !PT ;  /* 0xffff00002d167812 */ /* 0x010fe200078ec0ff */
[----:B---3--:R-:W-:Y:S01]  /*8f30*/  IMAD.U32 R12, R7, 0x10000, RZ ;  /* 0x00010000070c7824 */ /* 0x008fe200078e00ff */
        /* <DEDUP_REMOVED lines=44> */
.L_x_3739:
[----:B------:R-:W-:Y:S05]  /*9200*/  BSYNC B0 ;  /* 0x0000000000007941 */ /* 0x000fea0003800000 */
.L_x_3738:
[C---:B-1----:R-:W-:Y:S04]  /*9210*/  LEA R2, P0, R121.reuse, R98, 0x1 ;  /* 0x0000006279027211 */ /* 0x042fe800078008ff */
[----:B------:R-:W-:Y:S05]  /*9220*/  LEA.HI.X R3, R121, R95, R122, 0x1, P0 ;  /* 0x0000005f79037211 */ /* 0x000fea00000f0c7a */
[----:B-----5:R1:W-:Y:S04]  /*9230*/  STG.E.128 [R2.64], R8 ;  /* 0x0000000802007986 */ /* 0x0203e8000c101d06 */
.L_x_3733:
[----:B------:R-:W-:Y:S05]  /*9240*/  BSYNC B1 ;  /* 0x0000000000017941 */ /* 0x000fea0003800000 */
.L_x_3732:
[----:B-1----:R-:W-:Y:S01]  /*9250*/  IMAD.MOV.U32 R3, RZ, RZ, c[0x0][0x230] ;  /* 0x00008c00ff037624 */ /* 0x002fe200078e00ff */
[----:B------:R-:W-:Y:S03]  /*9260*/  ULDC UR4, c[0x0][0x230] ;  /* 0x00008c0000047ab9 */ /* 0x000fe60000000800 */
[----:B------:R-:W-:Y:S05]  /*9270*/  IMAD.U32 R3, R3, -0x20, RZ ;  /* 0xffffffe003037824 */ /* 0x000fea00078e00ff */
[C---:B------:R-:W-:Y:S02]  /*9280*/  LEA R138, P1, R3.reuse, R138, 0x1 ;  /* 0x0000008a038a7211 */ /* 0x040fe400078208ff */
[C---:B------:R-:W-:Y:S02]  /*9290*/  LEA R136, P0, R3.reuse, R136, 0x1 ;  /* 0x0000008803887211 */ /* 0x040fe400078008ff */
[C---:B------:R-:W-:Y:S02]  /*92a0*/  LEA.HI.X.SX32 R139, R3.reuse, R139, 0x1, P1 ;  /* 0x0000008b038b7211 */ /* 0x040fe400008f0eff */
[----:B------:R-:W-:Y:S01]  /*92b0*/  LEA.HI.X.SX32 R137, R3, R137, 0x1, P0 ;  /* 0x0000008903897211 */ /* 0x000fe200000f0eff */
[----:B------:R-:W-:-:S05]  /*92c0*/  BRA `(.L_x_3707) ;  /* 0x000002a000007947 */ /* 0x000fca0003800000 */
.L_x_3697:
[----:B----4-:R-:W2:Y:S01]  /*92d0*/  @P1 LDG.E.128 R28, [R134.64] ;  /* 0x00000006861c1981 */ /* 0x010ea2000c1e1d00 */
[--C-:B------:R-:W-:Y:S01]  /*92e0*/  @P1 IMAD.MOV.U32 R99, RZ, RZ, R95.reuse ;  /* 0x000000ffff631224 */ /* 0x100fe200078e005f */
[C---:B------:R-:W-:Y:S01]  /*92f0*/  @P5 LEA R2, P0, R103.reuse, R134, 0x1 ;  /* 0x0000008667025211 */ /* 0x040fe200078008ff */
[----:B------:R-:W-:Y:S03]  /*9300*/  UMOV UR4, URZ ;  /* 0x0000003f00047c82 */ /* 0x000fe60008000000 */
[----:B------:R-:W-:Y:S02]  /*9310*/  @P5 LEA.HI.X R3, R103, R135, R102, 0x1, P0 ;  /* 0x0000008767035211 */ /* 0x000fe400000f0c66 */
[C---:B------:R-:W-:Y:S04]  /*9320*/  @P5 LEA R34, P0, R55.reuse, R98, 0x1 ;  /* 0x0000006237225211 */ /* 0x040fe800078008ff */
[----:B------:R-:W-:Y:S02]  /*9330*/  @P5 LEA.HI.X R35, R55, R95, R54, 0x1, P0 ;  /* 0x0000005f37235211 */ /* 0x000fe400000f0c36 */
[C---:B------:R-:W-:Y:S04]  /*9340*/  @P4 LEA R36, P0, R105.reuse, R134, 0x1 ;  /* 0x0000008669244211 */ /* 0x040fe800078008ff */
[----:B------:R-:W-:Y:S02]  /*9350*/  @P4 LEA.HI.X R37, R105, R135, R104, 0x1, P0 ;  /* 0x0000008769254211 */ /* 0x000fe400000f0c68 */
[C---:B------:R-:W-:Y:S04]  /*9360*/  @P4 LEA R32, P0, R150.reuse, R98, 0x1 ;  /* 0x0000006296204211 */ /* 0x040fe800078008ff */
[----:B------:R-:W-:Y:S01]  /*9370*/  @P4 LEA.HI.X R33, R150, R95, R106, 0x1, P0 ;  /* 0x0000005f96214211 */ /* 0x000fe200000f0c6a */
[----:B--2---:R-:W-:Y:S04]  /*9380*/  @P1 STG.E.128 [R98.64], R28 ;  /* 0x0000001c62001986 */ /* 0x004fe8000c101d06 */
[----:B------:R-:W2:Y:S04]  /*9390*/  @P1 LDG.E.128 R24, [R134.64+0x80] ;  /* 0x0000800686181981 */ /* 0x000ea8000c1e1d00 */
[----:B--2---:R-:W-:Y:S04]  /*93a0*/  @P1 STG.E.128 [R98.64+0x80], R24 ;  /* 0x0000801862001986 */ /* 0x004fe8000c101d06 */
[----:B------:R-:W2:Y:S04]  /*93b0*/  @P1 LDG.E.128 R8, [R134.64+0x100] ;  /* 0x0001000686081981 */ /* 0x000ea8000c1e1d00 */
[----:B--2---:R1:W-:Y:S04]  /*93c0*/  @P1 STG.E.128 [R98.64+0x100], R8 ;  /* 0x0001000862001986 */ /* 0x0043e8000c101d06 */
[----:B------:R-:W2:Y:S01]  /*93d0*/  @P5 LDG.E.128 R4, [R2.64] ;  /* 0x0000000602045981 */ /* 0x000ea2000c1e1d00 */
[----:B-1----:R-:W-:Y:S03]  /*93e0*/  @P2 IMAD.MOV.U32 R99, RZ, RZ, R95 ;  /* 0x000000ffff632224 */ /* 0x002fe600078e005f */
[----:B--2---:R-:W-:Y:S04]  /*93f0*/  @P5 STG.E.128 [R34.64], R4 ;  /* 0x0000000422005986 */ /* 0x004fe8000c101d06 */
[----:B------:R-:W2:Y:S04]  /*9400*/  @P5 LDG.E.128 R28, [R2.64+0x80] ;  /* 0x00008006021c5981 */ /* 0x000ea8000c1e1d00 */
[----:B--2---:R-:W-:Y:S04]  /*9410*/  @P5 STG.E.128 [R34.64+0x80], R28 ;  /* 0x0000801c22005986 */ /* 0x004fe8000c101d06 */
[----:B------:R1:W2:Y:S02]  /*9420*/  @P5 LDG.E.128 R24, [R2.64+0x100] ;  /* 0x0001000602185981 */ /* 0x0002a4000c1e1d00 */
[----:B-1----:R-:W-:Y:S04]  /*9430*/  @P2 IMAD.MOV.U32 R3, RZ, RZ, 0x60 ;  /* 0x00000060ff032424 */ /* 0x002fe800078e00ff */
[C---:B------:R-:W-:Y:S04]  /*9440*/  @P2 IMAD.WIDE.U32 R22, R3.reuse, c[0x0][0x288], R134 ;  /* 0x0000a20003162a25 */ /* 0x040fe800078e0086 */
[----:B------:R-:W-:Y:S05]  /*9450*/  @P2 IMAD R0, R3, c[0x0][0x28c], RZ ;  /* 0x0000a30003002a24 */ /* 0x000fea00078e02ff */
[----:B------:R-:W-:Y:S01]  /*9460*/  @P2 IADD3 R23, R23, R0, RZ ;  /* 0x0000000017172210 */ /* 0x000fe20007ffe0ff */
[----:B--2---:R1:W-:Y:S04]  /*9470*/  @P5 STG.E.128 [R34.64+0x100], R24 ;  /* 0x0001001822005986 */ /* 0x0043e8000c101d06 */
[----:B------:R-:W2:Y:S01]  /*9480*/  @P4 LDG.E.128 R8, [R36.64] ;  /* 0x0000000624084981 */ /* 0x000ea2000c1e1d00 */
[C---:B-1----:R-:W-:Y:S04]  /*9490*/  @P2 IMAD.WIDE.U32 R34, R3.reuse, c[0x0][0x198], R98 ;  /* 0x0000660003222a25 */ /* 0x042fe800078e0062 */
[----:B------:R-:W-:Y:S05]  /*94a0*/  @P2 IMAD R3, R3, c[0x0][0x19c], RZ ;  /* 0x0000670003032a24 */ /* 0x000fea00078e02ff */
[----:B------:R-:W-:Y:S01]  /*94b0*/  @P2 IADD3 R35, R35, R3, RZ ;  /* 0x0000000323232210 */ /* 0x000fe20007ffe0ff */
[----:B--2---:R1:W-:Y:S04]  /*94c0*/  @P4 STG.E.128 [R32.64], R8 ;  /* 0x0000000820004986 */ /* 0x0043e8000c101d06 */
[----:B------:R-:W2:Y:S04]  /*94d0*/  @P4 LDG.E.128 R4, [R36.64+0x80] ;  /* 0x0000800624044981 */ /* 0x000ea8000c1e1d00 */
[----:B--2---:R2:W-:Y:S04]  /*94e0*/  @P4 STG.E.128 [R32.64+0x80], R4 ;  /* 0x0000800420004986 */ /* 0x0045e8000c101d06 */
[----:B------:R-:W3:Y:S04]  /*94f0*/  @P4 LDG.E.128 R28, [R36.64+0x100] ;  /* 0x00010006241c4981 */ /* 0x000ee8000c1e1d00 */
[----:B---3--:R3:W-:Y:S04]  /*9500*/  @P4 STG.E.128 [R32.64+0x100], R28 ;  /* 0x0001001c20004986 */ /* 0x0087e8000c101d06 */
[----:B------:R-:W4:Y:S04]  /*9510*/  @P2 LDG.E.128 R24, [R22.64] ;  /* 0x0000000616182981 */ /* 0x000f28000c1e1d00 */
[----:B----4-:R3:W-:Y:S04]  /*9520*/  @P2 STG.E.128 [R34.64], R24 ;  /* 0x0000001822002986 */ /* 0x0107e8000c101d06 */
[----:B-1----:R-:W4:Y:S04]  /*9530*/  @P2 LDG.E.128 R8, [R22.64+0x80] ;  /* 0x0000800616082981 */ /* 0x002f28000c1e1d00 */
[----:B----4-:R3:W-:Y:S04]  /*9540*/  @P2 STG.E.128 [R34.64+0x80], R8 ;  /* 0x0000800822002986 */ /* 0x0107e8000c101d06 */
[----:B--2---:R-:W2:Y:S04]  /*9550*/  @P2 LDG.E.128 R4, [R22.64+0x100] ;  /* 0x0001000616042981 */ /* 0x004ea8000c1e1d00 */
[----:B--2---:R3:W-:Y:S02]  /*9560*/  @P2 STG.E.128 [R34.64+0x100], R4 ;  /* 0x0001000422002986 */ /* 0x0047e4000c101d06 */
.L_x_3707:
[----:B------:R-:W-:Y:S04]  /*9570*/  IMAD.MOV.U32 R0, RZ, RZ, c[0x0][0x288] ;  /* 0x0000a200ff007624 */ /* 0x000fe800078e00ff */
[----:B------:R-:W-:Y:S05]  /*9580*/  IMAD.U32 R3, R0, -0x40, RZ ;  /* 0xffffffc000037824 */ /* 0x000fea00078e00ff */
[C---:B---3--:R-:W-:Y:S04]  /*9590*/  LEA R134, P0, R3.reuse, R134, 0x1 ;  /* 0x0000008603867211 */ /* 0x048fe800078008ff */
[----:B------:R-:W-:Y:S01]  /*95a0*/  LEA.HI.X.SX32 R135, R3, R135, 0x1, P0 ;  /* 0x0000008703877211 */ /* 0x000fe200000f0eff */
[----:B------:R-:W-:-:S05]  /*95b0*/  @!P3 BRA `(.L_x_3740) ;  /* 0x000004b00000b947 */ /* 0x000fca0003800000 */
[----:B------:R-:W-:Y:S04]  /*95c0*/  IADD3 R3, R13, -0x1, RZ ;  /* 0xffffffff0d037810 */ /* 0x000fe80007ffe0ff */
[----:B------:R-:W-:Y:S11]  /*95d0*/  ISETP.GT.AND P0, PT, R3, R96, PT ;  /* 0x000000600300720c */ /* 0x000ff60003f04270 */
[----:B------:R-:W-:Y:S02]  /*95e0*/  @!UPT UIADD3 URZ, URZ, URZ, URZ ;  /* 0x0000003f3f3ff290 */ /* 0x000fe4000fffe03f */
[----:B------:R-:W-:-:S05]  /*95f0*/  @!P0 BRA `(.L_x_3741) ;  /* 0x0000051000008947 */ /* 0x000fca0003800000 */
[----:B----4-:R-:W-:Y:S01]  /*9600*/  IMAD.MOV.U32 R8, RZ, RZ, RZ ;  /* 0x000000ffff087224 */ /* 0x010fe200078e00ff */
[----:B------:R-:W-:Y:S02]  /*9610*/  IABS R3, c[0x0][0x2d0] ;  /* 0x0000b40000037a13 */ /* 0x000fe40000000000 */
[----:B------:R-:W-:Y:S02]  /*9620*/  IADD3 R17, R17, -0x80, RZ ;  /* 0xffffff8011117810 */ /* 0x000fe40007ffe0ff */
[----:B------:R-:W3:Y:S01]  /*9630*/  I2F.RP R4, R3 ;  /* 0x0000000300047306 */ /* 0x000ee20000209400 */
[----:B------:R-:W-:Y:S02]  /*9640*/  IABS R7, R16 ;  /* 0x0000001000077213 */ /* 0x000fe40000000000 */
[----:B------:R-:W-:Y:S07]  /*9650*/  IABS R5, R17 ;  /* 0x0000001100057213 */ /* 0x000fee0000000000 */
[----:B---3--:R-:W3:Y:S02]  /*9660*/  MUFU.RCP R0, R4 ;  /* 0x0000000400007308 */ /* 0x008ee40000001000 */
[----:B---3--:R-:W-:Y:S08]  /*9670*/  IADD3 R2, R0, 0xffffffe, RZ ;  /* 0x0ffffffe00027810 */ /* 0x008ff00007ffe0ff */
[----:B------:R-:W3:Y:S02]  /*9680*/  F2I.FTZ.U32.TRUNC.NTZ R9, R2 ;  /* 0x0000000200097305 */ /* 0x000ee4000021f000 */
[--C-:B---3--:R-:W-:Y:S04]  /*9690*/  IMAD.MOV R0, RZ, RZ, -R9.reuse ;  /* 0x000000ffff007224 */ /* 0x108fe800078e0a09 */
[----:B------:R-:W-:Y:S04]  /*96a0*/  IMAD R0, R0, R3, RZ ;  /* 0x0000000300007224 */ /* 0x000fe800078e02ff */
[----:B------:R-:W-:Y:S06]  /*96b0*/  IMAD.HI.U32 R0, R9, R0, R8 ;  /* 0x0000000009007227 */ /* 0x000fec00078e0008 */
[C---:B------:R-:W-:Y:S04]  /*96c0*/  IMAD.HI.U32 R2, R0.reuse, R5, RZ ;  /* 0x0000000500027227 */ /* 0x040fe800078e00ff */
[----:B------:R-:W-:Y:S04]  /*96d0*/  IMAD.HI.U32 R0, R0, R7, RZ ;  /* 0x0000000700007227 */ /* 0x000fe800078e00ff */
[----:B------:R-:W-:Y:S02]  /*96e0*/  IMAD.MOV R4, RZ, RZ, -R2 ;  /* 0x000000ffff047224 */ /* 0x000fe400078e0a02 */
[----:B------:R-:W-:Y:S02]  /*96f0*/  IMAD.MOV R6, RZ, RZ, -R0 ;  /* 0x000000ffff067224 */ /* 0x000fe400078e0a00 */
[C---:B------:R-:W-:Y:S01]  /*9700*/  IMAD R5, R3.reuse, R4, R5 ;  /* 0x0000000403057224 */ /* 0x040fe200078e0205 */
[----:B------:R-:W-:Y:S01]  /*9710*/  LOP3.LUT R4, R16, c[0x0][0x2d0], RZ, 0x3c, !PT ;  /* 0x0000b40010047a12 */ /* 0x000fe200078e3cff */
[C---:B------:R-:W-:Y:S03]  /*9720*/  IMAD R7, R3.reuse, R6, R7 ;  /* 0x0000000603077224 */ /* 0x040fe600078e0207 */
[C---:B------:R-:W-:Y:S02]  /*9730*/  ISETP.GT.U32.AND P0, PT, R3.reuse, R5, PT ;  /* 0x000000050300720c */ /* 0x040fe40003f04070 */
[----:B------:R-:W-:Y:S02]  /*9740*/  ISETP.GT.U32.AND P4, PT, R3, R7, PT ;  /* 0x000000070300720c */ /* 0x000fe40003f84070 */
[----:B------:R-:W-:Y:S09]  /*9750*/  ISETP.GE.AND P2, PT, R4, RZ, PT ;  /* 0x000000ff0400720c */ /* 0x000ff20003f46270 */
[----:B------:R-:W-:Y:S01]  /*9760*/  @!P0 IADD3 R2, R2, 0x1, RZ ;  /* 0x0000000102028810 */ /* 0x000fe20007ffe0ff */
[----:B------:R-:W-:Y:S01]  /*9770*/  @!P0 IMAD.IADD R5, R5, 0x1, -R3 ;  /* 0x0000000105058824 */ /* 0x000fe200078e0a03 */
[-C--:B------:R-:W-:Y:S02]  /*9780*/  @!P4 IADD3 R7, R7, -R3.reuse, RZ ;  /* 0x800000030707c210 */ /* 0x080fe40007ffe0ff */
[----:B------:R-:W-:Y:S02]  /*9790*/  @!P4 IADD3 R0, R0, 0x1, RZ ;  /* 0x000000010000c810 */ /* 0x000fe40007ffe0ff */
[-C--:B------:R-:W-:Y:S02]  /*97a0*/  ISETP.GE.U32.AND P5, PT, R5, R3.reuse, PT ;  /* 0x000000030500720c */ /* 0x080fe40003fa6070 */
[----:B------:R-:W-:Y:S02]  /*97b0*/  ISETP.GE.U32.AND P6, PT, R7, R3, PT ;  /* 0x000000030700720c */ /* 0x000fe40003fc6070 */
[----:B------:R-:W-:Y:S02]  /*97c0*/  LOP3.LUT R3, R17, c[0x0][0x2d0], RZ, 0x3c, !PT ;  /* 0x0000b40011037a12 */ /* 0x000fe400078e3cff */
[----:B------:R-:W-:Y:S02]  /*97d0*/  ISETP.NE.AND P0, PT, RZ, c[0x0][0x2d0], PT ;  /* 0x0000b400ff007a0c */ /* 0x000fe40003f05270 */
[----:B------:R-:W-:Y:S02]  /*97e0*/  ISETP.GE.AND P1, PT, R3, RZ, PT ;  /* 0x000000ff0300720c */ /* 0x000fe40003f26270 */
[----:B------:R-:W-:Y:S03]  /*97f0*/  LOP3.LUT R3, RZ, c[0x0][0x2d0], RZ, 0x33, !PT ;  /* 0x0000b400ff037a12 */ /* 0x000fe600078e33ff */
[----:B------:R-:W-:Y:S02]  /*9800*/  @P5 IADD3 R2, R2, 0x1, RZ ;  /* 0x0000000102025810 */ /* 0x000fe40007ffe0ff */
[----:B------:R-:W-:Y:S05]  /*9810*/  @P6 IADD3 R0, R0, 0x1, RZ ;  /* 0x0000000100006810 */ /* 0x000fea0007ffe0ff */
[----:B------:R-:W-:Y:S02]  /*9820*/  @!P2 IMAD.MOV R0, RZ, RZ, -R0 ;  /* 0x000000ffff00a224 */ /* 0x000fe400078e0a00 */
[----:B------:R-:W-:Y:S05]  /*9830*/  @!P1 IMAD.MOV R2, RZ, RZ, -R2 ;  /* 0x000000ffff029224 */ /* 0x000fea00078e0a02 */
[C---:B------:R-:W-:Y:S02]  /*9840*/  SEL R2, R3.reuse, R2, !P0 ;  /* 0x0000000203027207 */ /* 0x040fe40004000000 */
[----:B------:R-:W-:Y:S01]  /*9850*/  SEL R3, R3, R0, !P0 ;  /* 0x0000000003037207 */ /* 0x000fe20004000000 */
[----:B------:R-:W-:Y:S01]  /*9860*/  IMAD.IADD R0, R17, 0x1, -R16 ;  /* 0x0000000111007824 */ /* 0x000fe200078e0a10 */
[CC--:B------:R-:W-:Y:S02]  /*9870*/  LEA R22, P1, R2.reuse, R208.reuse, 0x2 ;  /* 0x000000d002167211 */ /* 0x0c0fe400078210ff */
[C---:B------:R-:W-:Y:S02]  /*9880*/  LEA R10, P0, R3.reuse, R208, 0x2 ;  /* 0x000000d0030a7211 */ /* 0x040fe400078010ff */
[-C--:B------:R-:W-:Y:S02]  /*9890*/  LEA.HI.X.SX32 R23, R2, R209.reuse, 0x2, P1 ;  /* 0x000000d102177211 */ /* 0x080fe400008f16ff */
[C---:B------:R-:W-:Y:S02]  /*98a0*/  LEA.HI.X.SX32 R11, R3.reuse, R209, 0x2, P0 ;  /* 0x000000d1030b7211 */ /* 0x040fe400000f16ff */
[----:B------:R-:W-:Y:S01]  /*98b0*/  IADD3 R3, R3, -R2, RZ ;  /* 0x8000000203037210 */ /* 0x000fe20007ffe0ff */
[----:B------:R-:W3:Y:S04]  /*98c0*/  LDG.E R4, [R22.64] ;  /* 0x0000000616047981 */ /* 0x000ee8000c1e1900 */
[----:B------:R-:W-:Y:S01]  /*98d0*/  IMAD R0, R3, c[0x0][0x2d0], R0 ;  /* 0x0000b40003007a24 */ /* 0x000fe200078e0200 */
[----:B------:R-:W3:Y:S03]  /*98e0*/  LDG.E R5, [R10.64] ;  /* 0x000000060a057981 */ /* 0x000ee6000c1e1900 */
[----:B------:R-:W-:Y:S04]  /*98f0*/  IMAD.WIDE.U32 R8, R0, c[0x0][0x1a0], RZ ;  /* 0x0000680000087a25 */ /* 0x000fe800078e00ff */
[----:B---3--:R-:W-:Y:S01]  /*9900*/  IMAD.IADD R7, R4, 0x1, -R5 ;  /* 0x0000000104077824 */ /* 0x008fe200078e0a05 */
[----:B------:R-:W-:Y:S03]  /*9910*/  SHF.R.S32.HI R4, RZ, 0x1f, R0 ;  /* 0x0000001fff047819 */ /* 0x000fe60000011400 */
[----:B------:R-:W-:Y:S01]  /*9920*/  IMAD.WIDE.U32 R10, R7, c[0x0][0x180], RZ ;  /* 0x00006000070a7a25 */ /* 0x000fe200078e00ff */
[----:B------:R-:W-:Y:S03]  /*9930*/  SHF.R.S32.HI R5, RZ, 0x1f, R7 ;  /* 0x0000001fff057819 */ /* 0x000fe60000011407 */
[----:B------:R-:W-:Y:S02]  /*9940*/  IMAD R3, R4, c[0x0][0x1a0], RZ ;  /* 0x0000680004037a24 */ /* 0x000fe400078e02ff */
[----:B------:R-:W-:Y:S02]  /*9950*/  IMAD R2, R5, c[0x0][0x180], RZ ;  /* 0x0000600005027a24 */ /* 0x000fe400078e02ff */
[----:B------:R-:W-:Y:S02]  /*9960*/  IMAD R3, R0, c[0x0][0x1a4], R3 ;  /* 0x0000690000037a24 */ /* 0x000fe400078e0203 */
[----:B------:R-:W-:Y:S02]  /*9970*/  IMAD R2, R7, c[0x0][0x184], R2 ;  /* 0x0000610007027a24 */ /* 0x000fe400078e0202 */
[----:B------:R-:W-:Y:S02]  /*9980*/  IMAD.IADD R9, R9, 0x1, R3 ;  /* 0x0000000109097824 */ /* 0x000fe400078e0203 */
[----:B------:R-:W-:Y:S02]  /*9990*/  IMAD.IADD R11, R11, 0x1, R2 ;  /* 0x000000010b0b7824 */ /* 0x000fe400078e0202 */
[----:B------:R-:W-:Y:S02]  /*99a0*/  IMAD R2, R5, c[0x0][0x188], RZ ;  /* 0x0000620005027a24 */ /* 0x000fe400078e02ff */
[----:B------:R-:W-:Y:S02]  /*99b0*/  IMAD R3, R4, c[0x0][0x198], RZ ;  /* 0x0000660004037a24 */ /* 0x000fe400078e02ff */
[C---:B------:R-:W-:Y:S04]  /*99c0*/  IMAD.WIDE.U32 R8, R7.reuse, c[0x0][0x188], R8 ;  /* 0x0000620007087a25 */ /* 0x040fe800078e0008 */
[----:B------:R-:W-:Y:S01]  /*99d0*/  IMAD.WIDE.U32 R4, R0, c[0x0][0x198], R10 ;  /* 0x0000660000047a25 */ /* 0x000fe200078e000a */
[----:B------:R-:W-:Y:S03]  /*99e0*/  LEA R100, P1, R8, R100, 0x1 ;  /* 0x0000006408647211 */ /* 0x000fe600078208ff */
[----:B------:R-:W-:Y:S01]  /*99f0*/  IMAD R2, R7, c[0x0][0x18c], R2 ;  /* 0x0000630007027a24 */ /* 0x000fe200078e0202 */
[----:B-12---:R-:W-:Y:S01]  /*9a00*/  LEA R98, P0, R4, R98, 0x1 ;  /* 0x0000006204627211 */ /* 0x006fe200078008ff */
[----:B------:R-:W-:Y:S03]  /*9a10*/  IMAD R3, R0, c[0x0][0x19c], R3 ;  /* 0x0000670000037a24 */ /* 0x000fe600078e0203 */
[----:B------:R-:W-:Y:S01]  /*9a20*/  IADD3 R2, R9, R2, RZ ;  /* 0x0000000209027210 */ /* 0x000fe20007ffe0ff */
[----:B------:R-:W-:Y:S03]  /*9a30*/  IMAD.IADD R0, R5, 0x1, R3 ;  /* 0x0000000105007824 */ /* 0x000fe600078e0203 */
[----:B------:R-:W-:Y:S02]  /*9a40*/  LEA.HI.X R97, R8, R97, R2, 0x1, P1 ;  /* 0x0000006108617211 */ /* 0x000fe400008f0c02 */
[----:B------:R-:W-:Y:S01]  /*9a50*/  LEA.HI.X R95, R4, R95, R0, 0x1, P0 ;  /* 0x0000005f045f7211 */ /* 0x000fe200000f0c00 */
[----:B------:R-:W-:-:S05]  /*9a60*/  BRA `(.L_x_3741) ;  /* 0x000000a000007947 */ /* 0x000fca0003800000 */
.L_x_3740:
[----:B-12---:R-:W-:Y:S01]  /*9a70*/  MOV R99, R95 ;  /* 0x0000005f00637202 */ /* 0x006fe20000000f00 */
[----:B------:R-:W-:Y:S02]  /*9a80*/  IMAD.MOV.U32 R2, RZ, RZ, c[0x0][0x1a0] ;  /* 0x00006800ff027624 */ /* 0x000fe400078e00ff */
[----:B------:R-:W-:Y:S02]  /*9a90*/  IMAD.MOV.U32 R0, RZ, RZ, c[0x0][0x198] ;  /* 0x00006600ff007624 */ /* 0x000fe400078e00ff */
[----:B------:R-:W-:Y:S02]  /*9aa0*/  IMAD.U32 R3, R2, -0x40, RZ ;  /* 0xffffffc002037824 */ /* 0x000fe400078e00ff */
[----:B------:R-:W-:Y:S01]  /*9ab0*/  IMAD.MOV.U32 R101, RZ, RZ, R97 ;  /* 0x000000ffff657224 */ /* 0x000fe200078e0061 */
[----:B----4-:R-:W-:Y:S02]  /*9ac0*/  LEA R5, -R0, RZ, 0x6 ;  /* 0x000000ff00057211 */ /* 0x010fe400078e31ff */
[----:B------:R-:W-:Y:S02]  /*9ad0*/  LEA R100, P1, R3, R100, 0x1 ;  /* 0x0000006403647211 */ /* 0x000fe400078208ff */
[----:B------:R-:W-:Y:S02]  /*9ae0*/  LEA R98, P0, R5, R98, 0x1 ;  /* 0x0000006205627211 */ /* 0x000fe400078008ff */
[----:B------:R-:W-:Y:S02]  /*9af0*/  LEA.HI.X.SX32 R97, R3, R101, 0x1, P1 ;  /* 0x0000006503617211 */ /* 0x000fe400008f0eff */
[----:B------:R-:W-:Y:S02]  /*9b00*/  LEA.HI.X.SX32 R95, R5, R99, 0x1, P0 ;  /* 0x00000063055f7211 */ /* 0x000fe400000f0eff */
.L_x_3741:
[----:B------:R-:W-:Y:S04]  /*9b10*/  IADD3 R13, R13, -0x1, RZ ;  /* 0xffffffff0d0d7810 */ /* 0x000fe80007ffe0ff */
[----:B------:R-:W-:Y:S11]  /*9b20*/  ISETP.GT.AND P0, PT, R13, R96, PT ;  /* 0x000000600d00720c */ /* 0x000ff60003f04270 */
[----:B------:R-:W-:Y:S02]  /*9b30*/  @!UPT UIADD3 URZ, URZ, URZ, URZ ;  /* 0x0000003f3f3ff290 */ /* 0x000fe4000fffe03f */
[----:B------:R-:W-:-:S05]  /*9b40*/  @P0 BRA `(.L_x_3742) ;  /* 0xffff888000000947 */ /* 0x000fca000383ffff */
.L_x_3696:
[----:B-1----:R-:W-:Y:S01]  /*9b50*/  BAR.SYNC.DEFER_BLOCKING 0x0 ;  /* 0x0000000000007b1d */ /* 0x002fe20000010000 */
[----:B------:R-:W-:Y:S01]  /*9b60*/  ISETP.NE.AND P0, PT, RZ, c[0x0][0x230], PT ;  /* 0x00008c00ff007a0c */ /* 0x000fe20003f05270 */
[----:B------:R-:W-:Y:S01]  /*9b70*/  IMAD.MOV.U32 R3, RZ, RZ, c[0x0][0x190] ;  /* 0x00006400ff037624 */ /* 0x000fe200078e00ff */
[----:B------:R-:W-:Y:S01]  /*9b80*/  SHF.L.U32 R211, R132, 0x1, RZ ;  /* 0x0000000184d37819 */ /* 0x000fe200000006ff */
[----:B------:R-:W-:Y:S02]  /*9b90*/  IMAD.MOV.U32 R0, RZ, RZ, 0x4 ;  /* 0x00000004ff007424 */ /* 0x000fe400078e00ff */
[----:B------:R-:W-:Y:S01]  /*9ba0*/  BSSY B2, `(.L_x_3743) ;  /* 0x00006ca000027945 */ /* 0x000fe20003800000 */
[C---:B----4-:R-:W-:Y:S02]  /*9bb0*/  IMAD.SHL.U32 R7, R3.reuse, 0x10, RZ ;  /* 0x0000001003077824 */ /* 0x050fe400078e00ff */
[----:B------:R-:W-:-:S05]  /*9bc0*/  SHF.L.U64.HI R5, R3, R0, c[0x0][0x194] ;  /* 0x0000650003057619 */ /* 0x000fca0000010200 */
[----:B------:R-:W-:Y:S05]  /*9bd0*/  @!P0 BRA `(.L_x_3744) ;  /* 0x000069c000008947 */ /* 0x000fea0003800000 */
[----:B------:R-:W-:Y:S01]  /*9be0*/  ISETP.NE.U32.AND P0, PT, RZ, c[0x0][0x250], PT ;  /* 0x00009400ff007a0c */ /* 0x000fe20003f05070 */
[----:B------:R-:W-:-:S03]  /*9bf0*/  IMAD.MOV.U32 R2, RZ, RZ, RZ ;  /* 0x000000ffff027224 */ /* 0x000fc600078e00ff */
[----:B------:R-:W-:-:S13]  /*9c00*/  ISETP.NE.AND.EX P0, PT, RZ, c[0x0][0x254], PT, P0 ;  /* 0x00009500ff007a0c */ /* 0x000fda0003f05300 */
[----:B------:R-:W3:Y:S01]  /*9c10*/  @P0 LDG.E R2, [R146.64] ;  /* 0x0000000692020981 */ /* 0x000ee2000c1e1900 */
[-C--:B------:R-:W-:Y:S01]  /*9c20*/  IADD3 R6, P1, R7, R142.reuse, RZ ;  /* 0x0000008e07067210 */ /* 0x080fe20007f3e0ff */
[----:B------:R-:W-:Y:S01]  /*9c30*/  IMAD.MOV.U32 R4, RZ, RZ, c[0x0][0x194] ;  /* 0x00006500ff047624 */ /* 0x000fe200078e00ff */
[----:B------:R-:W-:Y:S01]  /*9c40*/  LEA R0, P0, R3, R142, 0x5 ;  /* 0x0000008e03007211 */ /* 0x000fe200078028ff */
[----:B------:R-:W-:Y:S01]  /*9c50*/  ULDC.U8 UR4, c[0x0][0x313] ;  /* 0x0000c4c000047ab9 */ /* 0x000fe20000000000 */
[----:B------:R-:W-:Y:S01]  /*9c60*/  LEA R30, P2, R142, c[0x0][0x160], 0x1 ;  /* 0x000058008e1e7a11 */ /* 0x000fe200078408ff */
[----:B------:R-:W-:Y:S01]  /*9c70*/  IMAD.X R7, R5, 0x1, R145, P1 ;  /* 0x0000000105077824 */ /* 0x000fe200008e0691 */
[----:B------:R-:W-:Y:S01]  /*9c80*/  LEA.HI.X R5, R3, R145, R4, 0x5, P0 ;  /* 0x0000009103057211 */ /* 0x000fe200000f2c04 */
[----:B------:R-:W-:Y:S01]  /*9c90*/  IMAD.MOV.U32 R144, RZ, RZ, R142 ;  /* 0x000000ffff907224 */ /* 0x000fe200078e008e */
[----:B------:R-:W-:Y:S01]  /*9ca0*/  LEA R28, P1, R6, c[0x0][0x160], 0x1 ;  /* 0x00005800061c7a11 */ /* 0x000fe200078208ff */
[----:B------:R-:W-:Y:S01]  /*9cb0*/  IMAD R9, R4, 0x30, RZ ;  /* 0x0000003004097824 */ /* 0x000fe200078e02ff */
[----:B------:R-:W-:-:S02]  /*9cc0*/  ISETP.NE.AND P0, PT, RZ, UR4, PT ;  /* 0x00000004ff007c0c */ /* 0x000fc4000bf05270 */
[--C-:B------:R-:W-:Y:S01]  /*9cd0*/  LEA.HI.X R31, R142, c[0x0][0x164], R145.reuse, 0x1, P2 ;  /* 0x000059008e1f7a11 */ /* 0x100fe200010f0c91 */
[----:B------:R-:W-:Y:S01]  /*9ce0*/  IMAD.WIDE.U32 R144, R3, 0x30, R144 ;  /* 0x0000003003907825 */ /* 0x000fe200078e0090 */
[----:B------:R-:W-:Y:S02]  /*9cf0*/  LEA.HI.X R29, R6, c[0x0][0x164], R7, 0x1, P1 ;  /* 0x00005900061d7a11 */ /* 0x000fe400008f0c07 */
[----:B------:R-:W-:Y:S01]  /*9d00*/  LEA R26, P4, R0, c[0x0][0x160], 0x1 ;  /* 0x00005800001a7a11 */ /* 0x000fe200078808ff */
[----:B------:R-:W-:Y:S01]  /*9d10*/  IMAD.IADD R3, R204, 0x1, -R73 ;  /* 0x00000001cc037824 */ /* 0x000fe200078e0a49 */
[----:B------:R-:W-:Y:S01]  /*9d20*/  LEA R24, P2, R144, c[0x0][0x160], 0x1 ;  /* 0x0000580090187a11 */ /* 0x000fe200078408ff */
[----:B------:R-:W-:Y:S01]  /*9d30*/  IMAD.IADD R4, R145, 0x1, R9 ;  /* 0x0000000191047824 */ /* 0x000fe200078e0209 */
[----:B------:R-:W-:Y:S02]  /*9d40*/  LEA.HI.X R27, R0, c[0x0][0x164], R5, 0x1, P4 ;  /* 0x00005900001b7a11 */ /* 0x000fe400020f0c05 */
[----:B------:R-:W-:-:S02]  /*9d50*/  ISETP.GE.AND P1, PT, R206, R3, PT ;  /* 0x00000003ce00720c */ /* 0x000fc40003f26270 */
[----:B------:R-:W-:Y:S02]  /*9d60*/  LEA.HI.X R25, R144, c[0x0][0x164], R4, 0x1, P2 ;  /* 0x0000590090197a11 */ /* 0x000fe400010f0c04 */
[----:B------:R-:W-:Y:S01]  /*9d70*/  ISETP.GT.AND P1, PT, R60, -0x8, !P1 ;  /* 0xfffffff83c00780c */ /* 0x000fe20004f24270 */
[----:B---3--:R-:W-:-:S04]  /*9d80*/  IMAD.IADD R2, R65, 0x1, R2 ;  /* 0x0000000141027824 */ /* 0x008fc800078e0202 */
[----:B------:R-:W-:-:S05]  /*9d90*/  IMAD R7, R69, R2, RZ ;  /* 0x0000000245077224 */ /* 0x000fca00078e02ff */
[----:B------:R-:W-:Y:S02]  /*9da0*/  SHF.R.S32.HI R17, RZ, 0x1f, R7 ;  /* 0x0000001fff117819 */ /* 0x000fe40000011407 */
[-C--:B------:R-:W-:Y:S02]  /*9db0*/  IADD3 R2, P6, R66, R7.reuse, RZ ;  /* 0x0000000742027210 */ /* 0x080fe40007fde0ff */
[----:B------:R-:W-:Y:S02]  /*9dc0*/  IADD3 R16, P5, R18, R7, RZ ;  /* 0x0000000712107210 */ /* 0x000fe40007fbe0ff */
[----:B------:R-:W-:-:S03]  /*9dd0*/  LEA.HI.X.SX32 R5, R66, R17, 0x1, P6 ;  /* 0x0000001142057211 */ /* 0x000fc600030f0eff */
[----:B------:R-:W-:Y:S01]  /*9de0*/  IMAD.X R17, R19, 0x1, R17, P5 ;  /* 0x0000000113117824 */ /* 0x000fe200028e0611 */
[----:B------:R-:W-:Y:S05]  /*9df0*/  @!P0 BRA `(.L_x_3745) ;  /* 0x0000235000008947 */ /* 0x000fea0003800000 */
[C---:B------:R-:W-:Y:S01]  /*9e00*/  IMAD.SHL.U32 R8, R2.reuse, 0x2, RZ ;  /* 0x0000000202087824 */ /* 0x040fe200078e00ff */
[----:B------:R-:W-:Y:S01]  /*9e10*/  SHF.L.U64.HI R5, R2, 0x1, R5 ;  /* 0x0000000102057819 */ /* 0x000fe20000010205 */
[----:B------:R-:W-:Y:S03]  /*9e20*/  BSSY B1, `(.L_x_3746) ;  /* 0x000008c000017945 */ /* 0x000fe60003800000 */
[C---:B------:R-:W-:Y:S02]  /*9e30*/  IADD3 R10, P2, R8.reuse, c[0x0][0x2a8], RZ ;  /* 0x0000aa00080a7a10 */ /* 0x040fe40007f5e0ff */
[----:B------:R-:W-:Y:S02]  /*9e40*/  IADD3 R8, P0, R8, c[0x0][0x2b0], RZ ;  /* 0x0000ac0008087a10 */ /* 0x000fe40007f1e0ff */
[----:B------:R-:W-:-:S02]  /*9e50*/  IADD3.X R11, R5, c[0x0][0x2ac], RZ, P2, !PT ;  /* 0x0000ab00050b7a10 */ /* 0x000fc400017fe4ff */
[----:B------:R-:W-:Y:S01]  /*9e60*/  IADD3.X R9, R5, c[0x0][0x2b4], RZ, P0, !PT ;  /* 0x0000ad0005097a10 */ /* 0x000fe200007fe4ff */
[----:B------:R-:W-:Y:S05]  /*9e70*/  @!P1 BRA `(.L_x_3747) ;  /* 0x0000086000009947 */ /* 0x000fea0003800000 */
[----:B------:R1:W5:Y:S01]  /*9e80*/  LDG.E.128 R12, [R30.64] ;  /* 0x000000061e0c7981 */ /* 0x000362000c1e1d00 */
[----:B------:R-:W-:Y:S01]  /*9e90*/  ISETP.GE.AND P0, PT, R18, c[0x0][0x230], PT ;  /* 0x00008c0012007a0c */ /* 0x000fe20003f06270 */
[----:B------:R-:W-:-:S12]  /*9ea0*/  BSSY B0, `(.L_x_3748) ;  /* 0x0000028000007945 */ /* 0x000fd80003800000 */
[----:B------:R-:W-:Y:S05]  /*9eb0*/  @P0 BRA `(.L_x_3749) ;  /* 0x0000026000000947 */ /* 0x000fea0003800000 */
[----:B------:R-:W3:Y:S04]  /*9ec0*/  LDG.E.64 R4, [R8.64] ;  /* 0x0000000608047981 */ /* 0x000ee8000c1e1b00 */
[----:B------:R-:W4:Y:S01]  /*9ed0*/  LDG.E.64 R6, [R10.64] ;  /* 0x000000060a067981 */ /* 0x000f22000c1e1b00 */
[C---:B-----5:R-:W-:Y:S01]  /*9ee0*/  SHF.L.U32 R2, R13.reuse, 0x10, RZ ;  /* 0x000000100d027819 */ /* 0x060fe200000006ff */
[----:B------:R-:W-:Y:S01]  /*9ef0*/  IMAD.U32 R17, R14, 0x10000, RZ ;  /* 0x000100000e117824 */ /* 0x000fe200078e00ff */
[----:B------:R-:W-:Y:S02]  /*9f00*/  LOP3.LUT R0, R13, 0xffff0000, RZ, 0xc0, !PT ;  /* 0xffff00000d007812 */ /* 0x000fe400078ec0ff */
[C---:B------:R-:W-:Y:S02]  /*9f10*/  SHF.L.U32 R13, R12.reuse, 0x10, RZ ;  /* 0x000000100c0d7819 */ /* 0x040fe400000006ff */
[----:B------:R-:W-:-:S02]  /*9f20*/  LOP3.LUT R20, R12, 0xffff0000, RZ, 0xc0, !PT ;  /* 0xffff00000c147812 */ /* 0x000fc400078ec0ff */
[C---:B------:R-:W-:Y:S02]  /*9f30*/  SHF.L.U32 R16, R15.reuse, 0x10, RZ ;  /* 0x000000100f107819 */ /* 0x040fe400000006ff */
[----:B------:R-:W-:Y:S02]  /*9f40*/  LOP3.LUT R12, R15, 0xffff0000, RZ, 0xc0, !PT ;  /* 0xffff00000f0c7812 */ /* 0x000fe400078ec0ff */
[----:B------:R-:W-:Y:S02]  /*9f50*/  LOP3.LUT R14, R14, 0xffff0000, RZ, 0xc0, !PT ;  /* 0xffff00000e0e7812 */ /* 0x000fe400078ec0ff */
[----:B---3--:R-:W-:Y:S02]  /*9f60*/  LOP3.LUT R15, R4, 0xffff0000, RZ, 0xc0, !PT ;  /* 0xffff0000040f7812 */ /* 0x008fe400078ec0ff */
[C---:B------:R-:W-:Y:S01]  /*9f70*/  LOP3.LUT R23, R5.reuse, 0xffff0000, RZ, 0xc0, !PT ;  /* 0xffff000005177812 */ /* 0x040fe200078ec0ff */
[----:B------:R-:W-:Y:S01]  /*9f80*/  IMAD.U32 R5, R5, 0x10000, RZ ;  /* 0x0001000005057824 */ /* 0x000fe200078e00ff */
[----:B----4-:R-:W-:Y:S01]  /*9f90*/  LOP3.LUT R35, R6, 0xffff0000, RZ, 0xc0, !PT ;  /* 0xffff000006237812 */ /* 0x010fe200078ec0ff */
[-C--:B------:R-:W-:Y:S01]  /*9fa0*/  FMUL.FTZ R21, R0, R15.reuse ;  /* 0x0000000f00157220 */ /* 0x080fe20000410000 */
[C---:B------:R-:W-:Y:S01]  /*9fb0*/  LOP3.LUT R33, R7.reuse, 0xffff0000, RZ, 0xc0, !PT ;  /* 0xffff000007217812 */ /* 0x040fe200078ec0ff */
[----:B------:R-:W-:Y:S01]  /*9fc0*/  FMUL.FTZ R22, R2, R15 ;  /* 0x0000000f02167220 */ /* 0x000fe20000410000 */
[----:B------:R-:W-:Y:S01]  /*9fd0*/  SHF.L.U32 R4, R4, 0x10, RZ ;  /* 0x0000001004047819 */ /* 0x000fe200000006ff */
[-C--:B------:R-:W-:Y:S01]  /*9fe0*/  FMUL.FTZ R15, R12, R23.reuse ;  /* 0x000000170c0f7220 */ /* 0x080fe20000410000 */
[----:B------:R-:W-:Y:S01]  /*9ff0*/  SHF.L.U32 R6, R6, 0x10, RZ ;  /* 0x0000001006067819 */ /* 0x000fe200000006ff */
[----:B------:R-:W-:Y:S01]  /*a000*/  FMUL.FTZ R23, R16, R23 ;  /* 0x0000001710177220 */ /* 0x000fe20000410000 */
[----:B------:R-:W-:Y:S01]  /*a010*/  SHF.L.U32 R7, R7, 0x10, RZ ;  /* 0x0000001007077819 */ /* 0x000fe200000006ff */
[----:B------:R-:W-:-:S02]  /*a020*/  FFMA.FTZ R21, R2, R35, -R21 ;  /* 0x0000002302157223 */ /* 0x000fc40000010815 */
[----:B------:R-:W-:Y:S02]  /*a030*/  FFMA.FTZ R22, R0, R35, R22 ;  /* 0x0000002300167223 */ /* 0x000fe40000010016 */
[----:B------:R-:W-:Y:S02]  /*a040*/  FFMA.FTZ R12, R12, R33, R23 ;  /* 0x000000210c0c7223 */ /* 0x000fe40000010017 */
[-C--:B------:R-:W-:Y:S02]  /*a050*/  FMUL.FTZ R2, R14, R5.reuse ;  /* 0x000000050e027220 */ /* 0x080fe40000410000 */
[-C--:B------:R-:W-:Y:S02]  /*a060*/  FMUL.FTZ R0, R20, R4.reuse ;  /* 0x0000000414007220 */ /* 0x080fe40000410000 */
[----:B------:R-:W-:Y:S02]  /*a070*/  FMUL.FTZ R23, R13, R4 ;  /* 0x000000040d177220 */ /* 0x000fe40000410000 */
[----:B------:R-:W-:-:S02]  /*a080*/  FMUL.FTZ R5, R17, R5 ;  /* 0x0000000511057220 */ /* 0x000fc40000410000 */
[----:B------:R-:W-:Y:S02]  /*a090*/  FFMA.FTZ R15, R16, R33, -R15 ;  /* 0x00000021100f7223 */ /* 0x000fe4000001080f */
[-C--:B------:R-:W-:Y:S01]  /*a0a0*/  FFMA.FTZ R0, R13, R6.reuse, -R0 ;  /* 0x000000060d007223 */ /* 0x080fe20000010800 */
[----:B------:R-:W-:Y:S01]  /*a0b0*/  F2FP.BF16.PACK_AB R13, R22, R21 ;  /* 0x00000015160d723e */ /* 0x000fe200000010ff */
[----:B------:R-:W-:Y:S01]  /*a0c0*/  FFMA.FTZ R23, R20, R6, R23 ;  /* 0x0000000614177223 */ /* 0x000fe20000010017 */
[----:B------:R-:W-:Y:S01]  /*a0d0*/  F2FP.BF16.PACK_AB R15, R12, R15 ;  /* 0x0000000f0c0f723e */ /* 0x000fe200000010ff */
[-C--:B------:R-:W-:Y:S02]  /*a0e0*/  FFMA.FTZ R2, R17, R7.reuse, -R2 ;  /* 0x0000000711027223 */ /* 0x080fe40000010802 */
[----:B------:R-:W-:Y:S01]  /*a0f0*/  FFMA.FTZ R5, R14, R7, R5 ;  /* 0x000000070e057223 */ /* 0x000fe20000010005 */
[----:B------:R-:W-:-:S04]  /*a100*/  F2FP.BF16.PACK_AB R12, R23, R0 ;  /* 0x00000000170c723e */ /* 0x000fc800000010ff */
[----:B------:R-:W-:Y:S02]  /*a110*/  F2FP.BF16.PACK_AB R14, R5, R2 ;  /* 0x00000002050e723e */ /* 0x000fe400000010ff */
.L_x_3749:
[----:B------:R-:W-:Y:S05]  /*a120*/  BSYNC B0 ;  /* 0x0000000000007941 */ /* 0x000fea0003800000 */
.L_x_3748:
[----:B------:R3:W5:Y:S01]  /*a130*/  LDG.E.128 R20, [R30.64+0x80] ;  /* 0x000080061e147981 */ /* 0x000762000c1e1d00 */
[----:B------:R-:W-:Y:S01]  /*a140*/  IADD3 R0, R18, 0x40, RZ ;  /* 0x0000004012007810 */ /* 0x000fe20007ffe0ff */
[----:B------:R-:W-:Y:S02]  /*a150*/  BSSY B0, `(.L_x_3750) ;  /* 0x000002a000007945 */ /* 0x000fe40003800000 */
[----:B-----5:R3:W-:Y:S01]  /*a160*/  STS.128 [R211], R12 ;  /* 0x0000000cd3007388 */ /* 0x0207e20000000c00 */
[----:B------:R-:W-:-:S13]  /*a170*/  ISETP.GE.AND P0, PT, R0, c[0x0][0x230], PT ;  /* 0x00008c0000007a0c */ /* 0x000fda0003f06270 */
[----:B------:R-:W-:Y:S05]  /*a180*/  @P0 BRA `(.L_x_3751) ;  /* 0x0000026000000947 */ /* 0x000fea0003800000 */
[----:B------:R-:W4:Y:S04]  /*a190*/  LDG.E.64 R4, [R8.64+0x40] ;  /* 0x0000400608047981 */ /* 0x000f28000c1e1b00 */
[----:B------:R-:W5:Y:S01]  /*a1a0*/  LDG.E.64 R6, [R10.64+0x40] ;  /* 0x000040060a067981 */ /* 0x000f62000c1e1b00 */
[C---:B------:R-:W-:Y:S01]  /*a1b0*/  SHF.L.U32 R2, R21.reuse, 0x10, RZ ;  /* 0x0000001015027819 */ /* 0x040fe200000006ff */
[C---:B------:R-:W-:Y:S01]  /*a1c0*/  IMAD.U32 R16, R22.reuse, 0x10000, RZ ;  /* 0x0001000016107824 */ /* 0x040fe200078e00ff */
[----:B------:R-:W-:Y:S02]  /*a1d0*/  LOP3.LUT R0, R21, 0xffff0000, RZ, 0xc0, !PT ;  /* 0xffff000015007812 */ /* 0x000fe400078ec0ff */
[----:B---3--:R-:W-:Y:S02]  /*a1e0*/  LOP3.LUT R14, R23, 0xffff0000, RZ, 0xc0, !PT ;  /* 0xffff0000170e7812 */ /* 0x008fe400078ec0ff */
[----:B------:R-:W-:-:S02]  /*a1f0*/  LOP3.LUT R32, R22, 0xffff0000, RZ, 0xc0, !PT ;  /* 0xffff000016207812 */ /* 0x000fc400078ec0ff */
[----:B------:R-:W-:Y:S02]  /*a200*/  SHF.L.U32 R15, R23, 0x10, RZ ;  /* 0x00000010170f7819 */ /* 0x000fe400000006ff */
[C---:B------:R-:W-:Y:S02]  /*a210*/  SHF.L.U32 R12, R20.reuse, 0x10, RZ ;  /* 0x00000010140c7819 */ /* 0x040fe400000006ff */
[----:B------:R-:W-:Y:S02]  /*a220*/  LOP3.LUT R20, R20, 0xffff0000, RZ, 0xc0, !PT ;  /* 0xffff000014147812 */ /* 0x000fe400078ec0ff */
[----:B----4-:R-:W-:Y:S02]  /*a230*/  LOP3.LUT R13, R4, 0xffff0000, RZ, 0xc0, !PT ;  /* 0xffff0000040d7812 */ /* 0x010fe400078ec0ff */
[C---:B------:R-:W-:Y:S01]  /*a240*/  LOP3.LUT R21, R5.reuse, 0xffff0000, RZ, 0xc0, !PT ;  /* 0xffff000005157812 */ /* 0x040fe200078ec0ff */
[----:B------:R-:W-:Y:S01]  /*a250*/  IMAD.U32 R5, R5, 0x10000, RZ ;  /* 0x0001000005057824 */ /* 0x000fe200078e00ff */
[C---:B-----5:R-:W-:Y:S01]  /*a260*/  LOP3.LUT R22, R7.reuse, 0xffff0000, RZ, 0xc0, !PT ;  /* 0xffff000007167812 */ /* 0x060fe200078ec0ff */
[-C--:B------:R-:W-:Y:S01]  /*a270*/  FMUL.FTZ R17, R0, R13.reuse ;  /* 0x0000000d00117220 */ /* 0x080fe20000410000 */
[----:B------:R-:W-:Y:S01]  /*a280*/  LOP3.LUT R23, R6, 0xffff0000, RZ, 0xc0, !PT ;  /* 0xffff000006177812 */ /* 0x000fe200078ec0ff */
[----:B------:R-:W-:Y:S01]  /*a290*/  FMUL.FTZ R33, R2, R13 ;  /* 0x0000000d02217220 */ /* 0x000fe20000410000 */
[----:B------:R-:W-:Y:S01]  /*a2a0*/  SHF.L.U32 R7, R7, 0x10, RZ ;  /* 0x0000001007077819 */ /* 0x000fe200000006ff */
[----:B------:R-:W-:-:S02]  /*a2b0*/  FMUL.FTZ R13, R14, R21 ;  /* 0x000000150e0d7220 */ /* 0x000fc40000410000 */
[C---:B------:R-:W-:Y:S02]  /*a2c0*/  FMUL.FTZ R21, R15.reuse, R21 ;  /* 0x000000150f157220 */ /* 0x040fe40000410000 */
[-C--:B------:R-:W-:Y:S01]  /*a2d0*/  FFMA.FTZ R13, R15, R22.reuse, -R13 ;  /* 0x000000160f0d7223 */ /* 0x080fe2000001080d */
[----:B------:R-:W-:Y:S01]  /*a2e0*/  SHF.L.U32 R15, R4, 0x10, RZ ;  /* 0x00000010040f7819 */ /* 0x000fe200000006ff */
[----:B------:R-:W-:Y:S02]  /*a2f0*/  FFMA.FTZ R17, R2, R23, -R17 ;  /* 0x0000001702117223 */ /* 0x000fe40000010811 */
[----:B------:R-:W-:Y:S01]  /*a300*/  FFMA.FTZ R14, R14, R22, R21 ;  /* 0x000000160e0e7223 */ /* 0x000fe20000010015 */
[----:B------:R-:W-:Y:S01]  /*a310*/  SHF.L.U32 R21, R6, 0x10, RZ ;  /* 0x0000001006157819 */ /* 0x000fe200000006ff */
[----:B------:R-:W-:Y:S02]  /*a320*/  FMUL.FTZ R2, R20, R15 ;  /* 0x0000000f14027220 */ /* 0x000fe40000410000 */
[----:B------:R-:W-:-:S02]  /*a330*/  FMUL.FTZ R4, R32, R5 ;  /* 0x0000000520047220 */ /* 0x000fc40000410000 */
[----:B------:R-:W-:Y:S02]  /*a340*/  FMUL.FTZ R15, R12, R15 ;  /* 0x0000000f0c0f7220 */ /* 0x000fe40000410000 */
[----:B------:R-:W-:Y:S02]  /*a350*/  FMUL.FTZ R5, R16, R5 ;  /* 0x0000000510057220 */ /* 0x000fe40000410000 */
[----:B------:R-:W-:Y:S01]  /*a360*/  FFMA.FTZ R0, R0, R23, R33 ;  /* 0x0000001700007223 */ /* 0x000fe20000010021 */
[----:B------:R-:W-:Y:S01]  /*a370*/  F2FP.BF16.PACK_AB R23, R14, R13 ;  /* 0x0000000d0e17723e */ /* 0x000fe200000010ff */
[-C--:B------:R-:W-:Y:S02]  /*a380*/  FFMA.FTZ R2, R12, R21.reuse, -R2 ;  /* 0x000000150c027223 */ /* 0x080fe40000010802 */
[----:B------:R-:W-:Y:S01]  /*a390*/  FFMA.FTZ R15, R20, R21, R15 ;  /* 0x00000015140f7223 */ /* 0x000fe2000001000f */
[----:B------:R-:W-:Y:S01]  /*a3a0*/  F2FP.BF16.PACK_AB R21, R0, R17 ;  /* 0x000000110015723e */ /* 0x000fe200000010ff */
[----:B------:R-:W-:-:S02]  /*a3b0*/  FFMA.FTZ R4, R16, R7, -R4 ;  /* 0x0000000710047223 */ /* 0x000fc40000010804 */
[----:B------:R-:W-:Y:S01]  /*a3c0*/  FFMA.FTZ R5, R32, R7, R5 ;  /* 0x0000000720057223 */ /* 0x000fe20000010005 */
[----:B------:R-:W-:-:S04]  /*a3d0*/  F2FP.BF16.PACK_AB R20, R15, R2 ;  /* 0x000000020f14723e */ /* 0x000fc800000010ff */
[----:B------:R-:W-:Y:S02]  /*a3e0*/  F2FP.BF16.PACK_AB R22, R5, R4 ;  /* 0x000000040516723e */ /* 0x000fe400000010ff */
.L_x_3751:
[----:B------:R-:W-:Y:S05]  /*a3f0*/  BSYNC B0 ;  /* 0x0000000000007941 */ /* 0x000fea0003800000 */
.L_x_3750:
[----:B---3--:R3:W5:Y:S01]  /*a400*/  LDG.E.128 R12, [R30.64+0x100] ;  /* 0x000100061e0c7981 */ /* 0x008762000c1e1d00 */
[----:B------:R-:W-:Y:S01]  /*a410*/  IADD3 R0, R18, 0x80, RZ ;  /* 0x0000008012007810 */ /* 0x000fe20007ffe0ff */
[----:B------:R-:W-:Y:S02]  /*a420*/  BSSY B0, `(.L_x_3752) ;  /* 0x000002a000007945 */ /* 0x000fe40003800000 */
[----:B------:R3:W-:Y:S01]  /*a430*/  STS.128 [R211+0x2000], R20 ;  /* 0x00200014d3007388 */ /* 0x0007e20000000c00 */
[----:B------:R-:W-:-:S13]  /*a440*/  ISETP.GE.AND P0, PT, R0, c[0x0][0x230], PT ;  /* 0x00008c0000007a0c */ /* 0x000fda0003f06270 */
[----:B------:R-:W-:Y:S05]  /*a450*/  @P0 BRA `(.L_x_3753) ;  /* 0x0000026000000947 */ /* 0x000fea0003800000 */
[----:B------:R-:W4:Y:S04]  /*a460*/  LDG.E.64 R4, [R8.64+0x80] ;  /* 0x0000800608047981 */ /* 0x000f28000c1e1b00 */
[----:B--2---:R-:W2:Y:S01]  /*a470*/  LDG.E.64 R6, [R10.64+0x80] ;  /* 0x000080060a067981 */ /* 0x004ea2000c1e1b00 */
[C---:B-----5:R-:W-:Y:S01]  /*a480*/  SHF.L.U32 R2, R13.reuse, 0x10, RZ ;  /* 0x000000100d027819 */ /* 0x060fe200000006ff */
[----:B------:R-:W-:Y:S01]  /*a490*/  IMAD.U32 R17, R14, 0x10000, RZ ;  /* 0x000100000e117824 */ /* 0x000fe200078e00ff */
[----:B------:R-:W-:Y:S02]  /*a4a0*/  LOP3.LUT R0, R13, 0xffff0000, RZ, 0xc0, !PT ;  /* 0xffff00000d007812 */ /* 0x000fe400078ec0ff */
[C---:B------:R-:W-:Y:S02]  /*a4b0*/  SHF.L.U32 R13, R12.reuse, 0x10, RZ ;  /* 0x000000100c0d7819 */ /* 0x040fe400000006ff */
[----:B---3--:R-:W-:-:S02]  /*a4c0*/  LOP3.LUT R20, R12, 0xffff0000, RZ, 0xc0, !PT ;  /* 0xffff00000c147812 */ /* 0x008fc400078ec0ff */
[C---:B------:R-:W-:Y:S02]  /*a4d0*/  SHF.L.U32 R16, R15.reuse, 0x10, RZ ;  /* 0x000000100f107819 */ /* 0x040fe400000006ff */
[----:B------:R-:W-:Y:S02]  /*a4e0*/  LOP3.LUT R12, R15, 0xffff0000, RZ, 0xc0, !PT ;  /* 0xffff00000f0c7812 */ /* 0x000fe400078ec0ff */
[----:B------:R-:W-:Y:S02]  /*a4f0*/  LOP3.LUT R14, R14, 0xffff0000, RZ, 0xc0, !PT ;  /* 0xffff00000e0e7812 */ /* 0x000fe400078ec0ff */
[----:B----4-:R-:W-:Y:S02]  /*a500*/  LOP3.LUT R15, R4, 0xffff0000, RZ, 0xc0, !PT ;  /* 0xffff0000040f7812 */ /* 0x010fe400078ec0ff */
[C---:B------:R-:W-:Y:S01]  /*a510*/  LOP3.LUT R23, R5.reuse, 0xffff0000, RZ, 0xc0, !PT ;  /* 0xffff000005177812 */ /* 0x040fe200078ec0ff */
[----:B------:R-:W-:Y:S01]  /*a520*/  IMAD.U32 R5, R5, 0x10000, RZ ;  /* 0x0001000005057824 */ /* 0x000fe200078e00ff */
[----:B--2---:R-:W-:Y:S01]  /*a530*/  LOP3.LUT R33, R6, 0xffff0000, RZ, 0xc0, !PT ;  /* 0xffff000006217812 */ /* 0x004fe200078ec0ff */
[-C--:B------:R-:W-:Y:S01]  /*a540*/  FMUL.FTZ R21, R0, R15.reuse ;  /* 0x0000000f00157220 */ /* 0x080fe20000410000 */
[C---:B-1----:R-:W-:Y:S01]  /*a550*/  LOP3.LUT R31, R7.reuse, 0xffff0000, RZ, 0xc0, !PT ;  /* 0xffff0000071f7812 */ /* 0x042fe200078ec0ff */
        /* <DEDUP_REMOVED lines=22> */
.L_x_3753:
[----:B------:R-:W-:Y:S05]  /*a6c0*/  BSYNC B0 ;  /* 0x0000000000007941 */ /* 0x000fea0003800000 */
.L_x_3752:
[----:B-----5:R4:W-:Y:S02]  /*a6d0*/  STS.128 [R211+0x4000], R12 ;  /* 0x0040000cd3007388 */ /* 0x0209e40000000c00 */
.L_x_3747:
[----:B------:R-:W-:Y:S05]  /*a6e0*/  BSYNC B1 ;  /* 0x0000000000017941 */ /* 0x000fea0003800000 */
.L_x_3746:
[----:B------:R-:W-:Y:S01]  /*a6f0*/  IADD3 R2, R206, 0x10, RZ ;  /* 0x00000010ce027810 */ /* 0x000fe20007ffe0ff */
[----:B------:R-:W-:Y:S03]  /*a700*/  BSSY B1, `(.L_x_3754) ;  /* 0x000008c000017945 */ /* 0x000fe60003800000 */
[----:B------:R-:W-:-:S04]  /*a710*/  ISETP.GE.AND P0, PT, R2, R3, PT ;  /* 0x000000030200720c */ /* 0x000fc80003f06270 */
[----:B------:R-:W-:-:S13]  /*a720*/  ISETP.LT.OR P0, PT, R60, -0x87, P0 ;  /* 0xffffff793c00780c */ /* 0x000fda0000701670 */
[----:B------:R-:W-:Y:S05]  /*a730*/  @P0 BRA `(.L_x_3755) ;  /* 0x0000088000000947 */ /* 0x000fea0003800000 */
[----:B---3--:R3:W5:Y:S01]  /*a740*/  LDG.E.128 R20, [R28.64] ;  /* 0x000000061c147981 */ /* 0x008762000c1e1d00 */
[----:B------:R-:W-:Y:S01]  /*a750*/  ISETP.GE.AND P0, PT, R18, c[0x0][0x230], PT ;  /* 0x00008c0012007a0c */ /* 0x000fe20003f06270 */
[----:B------:R-:W-:-:S12]  /*a760*/  BSSY B0, `(.L_x_3756) ;  /* 0x000002a000007945 */ /* 0x000fd80003800000 */
[----:B------:R-:W-:Y:S05]  /*a770*/  @P0 BRA `(.L_x_3757) ;  /* 0x0000028000000947 */ /* 0x000fea0003800000 */
[----:B--2---:R-:W2:Y:S04]  /*a780*/  LDG.E.64 R4, [R8.64] ;  /* 0x0000000608047981 */ /* 0x004ea8000c1e1b00 */
[----:B---3--:R-:W3:Y:S01]  /*a790*/  LDG.E.64 R6, [R10.64] ;  /* 0x000000060a067981 */ /* 0x008ee2000c1e1b00 */
[----:B----45:R-:W-:Y:S01]  /*a7a0*/  SHF.L.U32 R12, R21, 0x10, RZ ;  /* 0x00000010150c7819 */ /* 0x030fe200000006ff */
[----:B------:R-:W-:Y:S01]  /*a7b0*/  IMAD.U32 R16, R23, 0x10000, RZ ;  /* 0x0001000017107824 */ /* 0x000fe200078e00ff */
[----:B------:R-:W-:Y:S02]  /*a7c0*/  LOP3.LUT R0, R21, 0xffff0000, RZ, 0xc0, !PT ;  /* 0xffff000015007812 */ /* 0x000fe400078ec0ff */
[----:B------:R-:W-:Y:S02]  /*a7d0*/  LOP3.LUT R14, R23, 0xffff0000, RZ, 0xc0, !PT ;  /* 0xffff0000170e7812 */ /* 0x000fe400078ec0ff */
[----:B------:R-:W-:-:S02]  /*a7e0*/  SHF.L.U32 R17, R22, 0x10, RZ ;  /* 0x0000001016117819 */ /* 0x000fc400000006ff */
[----:B-1----:R-:W-:Y:S02]  /*a7f0*/  LOP3.LUT R30, R22, 0xffff0000, RZ, 0xc0, !PT ;  /* 0xffff0000161e7812 */ /* 0x002fe400078ec0ff */
[C---:B------:R-:W-:Y:S02]  /*a800*/  SHF.L.U32 R13, R20.reuse, 0x10, RZ ;  /* 0x00000010140d7819 */ /* 0x040fe400000006ff */
[----:B------:R-:W-:Y:S02]  /*a810*/  LOP3.LUT R20, R20, 0xffff0000, RZ, 0xc0, !PT ;  /* 0xffff000014147812 */ /* 0x000fe400078ec0ff */
[C---:B--2---:R-:W-:Y:S01]  /*a820*/  LOP3.LUT R15, R4.reuse, 0xffff0000, RZ, 0xc0, !PT ;  /* 0xffff0000040f7812 */ /* 0x044fe200078ec0ff */
[----:B------:R-:W-:Y:S01]  /*a830*/  IMAD.U32 R4, R4, 0x10000, RZ ;  /* 0x0001000004047824 */ /* 0x000fe200078e00ff */
[----:B------:R-:W-:Y:S02]  /*a840*/  LOP3.LUT R21, R5, 0xffff0000, RZ, 0xc0, !PT ;  /* 0xffff000005157812 */ /* 0x000fe400078ec0ff */
[C---:B---3--:R-:W-:Y:S01]  /*a850*/  LOP3.LUT R31, R6.reuse, 0xffff0000, RZ, 0xc0, !PT ;  /* 0xffff0000061f7812 */ /* 0x048fe200078ec0ff */
[----:B------:R-:W-:Y:S01]  /*a860*/  FMUL.FTZ R22, R15, R0 ;  /* 0x000000000f167220 */ /* 0x000fe20000410000 */
[----:B------:R-:W-:Y:S01]  /*a870*/  LOP3.LUT R23, R7, 0xffff0000, RZ, 0xc0, !PT ;  /* 0xffff000007177812 */ /* 0x000fe200078ec0ff */
[----:B------:R-:W-:Y:S01]  /*a880*/  FMUL.FTZ R32, R15, R12 ;  /* 0x0000000c0f207220 */ /* 0x000fe20000410000 */
[----:B------:R-:W-:Y:S01]  /*a890*/  SHF.L.U32 R5, R5, 0x10, RZ ;  /* 0x0000001005057819 */ /* 0x000fe200000006ff */
[C---:B------:R-:W-:Y:S01]  /*a8a0*/  FMUL.FTZ R15, R21.reuse, R14 ;  /* 0x0000000e150f7220 */ /* 0x040fe20000410000 */
[----:B------:R-:W-:Y:S01]  /*a8b0*/  SHF.L.U32 R6, R6, 0x10, RZ ;  /* 0x0000001006067819 */ /* 0x000fe200000006ff */
[----:B------:R-:W-:-:S02]  /*a8c0*/  FMUL.FTZ R21, R21, R16 ;  /* 0x0000001015157220 */ /* 0x000fc40000410000 */
[C---:B------:R-:W-:Y:S02]  /*a8d0*/  FFMA.FTZ R22, R31.reuse, R12, -R22 ;  /* 0x0000000c1f167223 */ /* 0x040fe40000010816 */
[----:B------:R-:W-:Y:S02]  /*a8e0*/  FFMA.FTZ R31, R31, R0, R32 ;  /* 0x000000001f1f7223 */ /* 0x000fe40000010020 */
[----:B------:R-:W-:Y:S02]  /*a8f0*/  FFMA.FTZ R14, R23, R14, R21 ;  /* 0x0000000e170e7223 */ /* 0x000fe40000010015 */
[C---:B------:R-:W-:Y:S01]  /*a900*/  FMUL.FTZ R0, R4.reuse, R20 ;  /* 0x0000001404007220 */ /* 0x040fe20000410000 */
[----:B------:R-:W-:Y:S01]  /*a910*/  F2FP.BF16.PACK_AB R22, R31, R22 ;  /* 0x000000161f16723e */ /* 0x000fe200000010ff */
[----:B------:R-:W-:Y:S02]  /*a920*/  FMUL.FTZ R21, R4, R13 ;  /* 0x0000000d04157220 */ /* 0x000fe40000410000 */
[----:B------:R-:W-:-:S02]  /*a930*/  FMUL.FTZ R4, R5, R30 ;  /* 0x0000001e05047220 */ /* 0x000fc40000410000 */
[----:B------:R-:W-:Y:S02]  /*a940*/  IMAD.U32 R7, R7, 0x10000, RZ ;  /* 0x0001000007077824 */ /* 0x000fe400078e00ff */
[-C--:B------:R-:W-:Y:S02]  /*a950*/  FMUL.FTZ R5, R5, R17.reuse ;  /* 0x0000001105057220 */ /* 0x080fe40000410000 */
[C---:B------:R-:W-:Y:S02]  /*a960*/  FFMA.FTZ R4, R7.reuse, R17, -R4 ;  /* 0x0000001107047223 */ /* 0x040fe40000010804 */
[----:B------:R-:W-:Y:S02]  /*a970*/  FFMA.FTZ R5, R7, R30, R5 ;  /* 0x0000001e07057223 */ /* 0x000fe40000010005 */
[C---:B------:R-:W-:Y:S02]  /*a980*/  FFMA.FTZ R0, R6.reuse, R13, -R0 ;  /* 0x0000000d06007223 */ /* 0x040fe40000010800 */
[----:B------:R-:W-:Y:S01]  /*a990*/  FFMA.FTZ R21, R6, R20, R21 ;  /* 0x0000001406157223 */ /* 0x000fe20000010015 */
[----:B------:R-:W-:Y:S01]  /*a9a0*/  F2FP.BF16.PACK_AB R4, R5, R4 ;  /* 0x000000040504723e */ /* 0x000fe200000010ff */
[----:B------:R-:W-:-:S03]  /*a9b0*/  FFMA.FTZ R15, R23, R16, -R15 ;  /* 0x00000010170f7223 */ /* 0x000fc6000001080f */
[----:B------:R-:W-:Y:S02]  /*a9c0*/  F2FP.BF16.PACK_AB R20, R21, R0 ;  /* 0x000000001514723e */ /* 0x000fe400000010ff */
[----:B------:R-:W-:Y:S02]  /*a9d0*/  MOV R21, R22 ;  /* 0x0000001600157202 */ /* 0x000fe40000000f00 */
[----:B------:R-:W-:Y:S02]  /*a9e0*/  F2FP.BF16.PACK_AB R23, R14, R15 ;  /* 0x0000000f0e17723e */ /* 0x000fe400000010ff */
[----:B------:R-:W-:Y:S02]  /*a9f0*/  MOV R22, R4 ;  /* 0x0000000400167202 */ /* 0x000fe40000000f00 */
.L_x_3757:
[----:B------:R-:W-:Y:S05]  /*aa00*/  BSYNC B0 ;  /* 0x0000000000007941 */ /* 0x000fea0003800000 */
.L_x_3756:
[----:B----4-:R4:W5:Y:S01]  /*aa10*/  LDG.E.128 R12, [R28.64+0x80] ;  /* 0x000080061c0c7981 */ /* 0x010962000c1e1d00 */
[----:B------:R-:W-:Y:S01]  /*aa20*/  IADD3 R0, R18, 0x40, RZ ;  /* 0x0000004012007810 */ /* 0x000fe20007ffe0ff */
[----:B------:R-:W-:Y:S02]  /*aa30*/  BSSY B0, `(.L_x_3758) ;  /* 0x000002a000007945 */ /* 0x000fe40003800000 */
[----:B-----5:R4:W-:Y:S01]  /*aa40*/  STS.128 [R211+0x800], R20 ;  /* 0x00080014d3007388 */ /* 0x0209e20000000c00 */
[----:B------:R-:W-:-:S13]  /*aa50*/  ISETP.GE.AND P0, PT, R0, c[0x0][0x230], PT ;  /* 0x00008c0000007a0c */ /* 0x000fda0003f06270 */
[----:B------:R-:W-:Y:S05]  /*aa60*/  @P0 BRA `(.L_x_3759) ;  /* 0x0000026000000947 */ /* 0x000fea0003800000 */
[----:B------:R-:W5:Y:S04]  /*aa70*/  LDG.E.64 R4, [R8.64+0x40] ;  /* 0x0000400608047981 */ /* 0x000f68000c1e1b00 */
[----:B--2---:R-:W2:Y:S01]  /*aa80*/  LDG.E.64 R6, [R10.64+0x40] ;  /* 0x000040060a067981 */ /* 0x004ea2000c1e1b00 */
[C---:B------:R-:W-:Y:S01]  /*aa90*/  SHF.L.U32 R16, R13.reuse, 0x10, RZ ;  /* 0x000000100d107819 */ /* 0x040fe200000006ff */
[----:B----4-:R-:W-:Y:S01]  /*aaa0*/  IMAD.U32 R20, R14, 0x10000, RZ ;  /* 0x000100000e147824 */ /* 0x010fe200078e00ff */
[----:B------:R-:W-:Y:S02]  /*aab0*/  LOP3.LUT R0, R13, 0xffff0000, RZ, 0xc0, !PT ;  /* 0xffff00000d007812 */ /* 0x000fe400078ec0ff */
[C---:B------:R-:W-:Y:S02]  /*aac0*/  SHF.L.U32 R13, R12.reuse, 0x10, RZ ;  /* 0x000000100c0d7819 */ /* 0x040fe400000006ff */
[----:B------:R-:W-:-:S02]  /*aad0*/  LOP3.LUT R21, R12, 0xffff0000, RZ, 0xc0, !PT ;  /* 0xffff00000c157812 */ /* 0x000fc400078ec0ff */
[C---:B------:R-:W-:Y:S02]  /*aae0*/  SHF.L.U32 R17, R15.reuse, 0x10, RZ ;  /* 0x000000100f117819 */ /* 0x040fe400000006ff */
[----:B------:R-:W-:Y:S02]  /*aaf0*/  LOP3.LUT R12, R15, 0xffff0000, RZ, 0xc0, !PT ;  /* 0xffff00000f0c7812 */ /* 0x000fe400078ec0ff */
[----:B-1----:R-:W-:Y:S02]  /*ab00*/  LOP3.LUT R31, R14, 0xffff0000, RZ, 0xc0, !PT ;  /* 0xffff00000e1f7812 */ /* 0x002fe400078ec0ff */
[----:B-----5:R-:W-:Y:S02]  /*ab10*/  LOP3.LUT R15, R4, 0xffff0000, RZ, 0xc0, !PT ;  /* 0xffff0000040f7812 */ /* 0x020fe400078ec0ff */
[C---:B------:R-:W-:Y:S01]  /*ab20*/  LOP3.LUT R14, R5.reuse, 0xffff0000, RZ, 0xc0, !PT ;  /* 0xffff0000050e7812 */ /* 0x040fe200078ec0ff */
[----:B------:R-:W-:Y:S01]  /*ab30*/  IMAD.U32 R5, R5, 0x10000, RZ ;  /* 0x0001000005057824 */ /* 0x000fe200078e00ff */
[----:B--2---:R-:W-:Y:S01]  /*ab40*/  LOP3.LUT R23, R6, 0xffff0000, RZ, 0xc0, !PT ;  /* 0xffff000006177812 */ /* 0x004fe200078ec0ff */
[C---:B------:R-:W-:Y:S01]  /*ab50*/  FMUL.FTZ R30, R15.reuse, R0 ;  /* 0x000000000f1e7220 */ /* 0x040fe20000410000 */
[----:B------:R-:W-:Y:S01]  /*ab60*/  SHF.L.U32 R4, R4, 0x10, RZ ;  /* 0x0000001004047819 */ /* 0x000fe200000006ff */
[-C--:B------:R-:W-:Y:S01]  /*ab70*/  FMUL.FTZ R32, R15, R16.reuse ;  /* 0x000000100f207220 */ /* 0x080fe20000410000 */
[----:B------:R-:W-:Y:S01]  /*ab80*/  LOP3.LUT R22, R7, 0xffff0000, RZ, 0xc0, !PT ;  /* 0xffff000007167812 */ /* 0x000fe200078ec0ff */
[----:B------:R-:W-:Y:S01]  /*ab90*/  FFMA.FTZ R30, R23, R16, -R30 ;  /* 0x00000010171e7223 */ /* 0x000fe2000001081e */
[----:B------:R-:W-:Y:S01]  /*aba0*/  SHF.L.U32 R7, R7, 0x10, RZ ;  /* 0x0000001007077819 */ /* 0x000fe200000006ff */
[----:B------:R-:W-:Y:S01]  /*abb0*/  FMUL.FTZ R15, R14, R12 ;  /* 0x0000000c0e0f7220 */ /* 0x000fe20000410000 */
[----:B------:R-:W-:Y:S01]  /*abc0*/  SHF.L.U32 R6, R6, 0x10, RZ ;  /* 0x0000001006067819 */ /* 0x000fe200000006ff */
[----:B------:R-:W-:-:S02]  /*abd0*/  FMUL.FTZ R33, R14, R17 ;  /* 0x000000110e217220 */ /* 0x000fc40000410000 */
[----:B------:R-:W-:Y:S02]  /*abe0*/  FFMA.FTZ R23, R23, R0, R32 ;  /* 0x0000000017177223 */ /* 0x000fe40000010020 */
[C---:B------:R-:W-:Y:S02]  /*abf0*/  FMUL.FTZ R0, R4.reuse, R21 ;  /* 0x0000001504007220 */ /* 0x040fe40000410000 */
[----:B------:R-:W-:Y:S02]  /*ac00*/  FMUL.FTZ R14, R4, R13 ;  /* 0x0000000d040e7220 */ /* 0x000fe40000410000 */
[C---:B------:R-:W-:Y:S02]  /*ac10*/  FMUL.FTZ R4, R5.reuse, R31 ;  /* 0x0000001f05047220 */ /* 0x040fe40000410000 */
[----:B------:R-:W-:Y:S02]  /*ac20*/  FMUL.FTZ R16, R5, R20 ;  /* 0x0000001405107220 */ /* 0x000fe40000410000 */
[----:B------:R-:W-:-:S02]  /*ac30*/  FFMA.FTZ R15, R22, R17, -R15 ;  /* 0x00000011160f7223 */ /* 0x000fc4000001080f */
[----:B------:R-:W-:Y:S02]  /*ac40*/  FFMA.FTZ R12, R22, R12, R33 ;  /* 0x0000000c160c7223 */ /* 0x000fe40000010021 */
[----:B------:R-:W-:Y:S02]  /*ac50*/  FFMA.FTZ R4, R7, R20, -R4 ;  /* 0x0000001407047223 */ /* 0x000fe40000010804 */
[----:B------:R-:W-:Y:S01]  /*ac60*/  FFMA.FTZ R0, R6, R13, -R0 ;  /* 0x0000000d06007223 */ /* 0x000fe20000010800 */
[----:B------:R-:W-:Y:S01]  /*ac70*/  F2FP.BF16.PACK_AB R15, R12, R15 ;  /* 0x0000000f0c0f723e */ /* 0x000fe200000010ff */
[----:B------:R-:W-:Y:S01]  /*ac80*/  FFMA.FTZ R21, R6, R21, R14 ;  /* 0x0000001506157223 */ /* 0x000fe2000001000e */
[----:B------:R-:W-:Y:S01]  /*ac90*/  F2FP.BF16.PACK_AB R13, R23, R30 ;  /* 0x0000001e170d723e */ /* 0x000fe200000010ff */
[----:B------:R-:W-:-:S03]  /*aca0*/  FFMA.FTZ R7, R7, R31, R16 ;  /* 0x0000001f07077223 */ /* 0x000fc60000010010 */
[----:B------:R-:W-:Y:S02]  /*acb0*/  F2FP.BF16.PACK_AB R12, R21, R0 ;  /* 0x00000000150c723e */ /* 0x000fe400000010ff */
[----:B------:R-:W-:Y:S02]  /*acc0*/  F2FP.BF16.PACK_AB R14, R7, R4 ;  /* 0x00000004070e723e */ /* 0x000fe400000010ff */
.L_x_3759:
[----:B------:R-:W-:Y:S05]  /*acd0*/  BSYNC B0 ;  /* 0x0000000000007941 */ /* 0x000fea0003800000 */
.L_x_3758:
[----:B-1-34-:R-:W5:Y:S01]  /*ace0*/  LDG.E.128 R28, [R28.64+0x100] ;  /* 0x000100061c1c7981 */ /* 0x01af62000c1e1d00 */
[----:B------:R-:W-:Y:S01]  /*acf0*/  IADD3 R0, R18, 0x80, RZ ;  /* 0x0000008012007810 */ /* 0x000fe20007ffe0ff */
[----:B------:R-:W-:Y:S02]  /*ad00*/  BSSY B0, `(.L_x_3760) ;  /* 0x000002a000007945 */ /* 0x000fe40003800000 */
[----:B------:R1:W-:Y:S01]  /*ad10*/  STS.128 [R211+0x2800], R12 ;  /* 0x0028000cd3007388 */ /* 0x0003e20000000c00 */
[----:B------:R-:W-:-:S13]  /*ad20*/  ISETP.GE.AND P0, PT, R0, c[0x0][0x230], PT ;  /* 0x00008c0000007a0c */ /* 0x000fda0003f06270 */
[----:B------:R-:W-:Y:S05]  /*ad30*/  @P0 BRA `(.L_x_3761) ;  /* 0x0000026000000947 */ /* 0x000fea0003800000 */
[----:B------:R-:W3:Y:S04]  /*ad40*/  LDG.E.64 R4, [R8.64+0x80] ;  /* 0x0000800608047981 */ /* 0x000ee8000c1e1b00 */
[----:B------:R-:W4:Y:S01]  /*ad50*/  LDG.E.64 R6, [R10.64+0x80] ;  /* 0x000080060a067981 */ /* 0x000f22000c1e1b00 */
[C---:B-1---5:R-:W-:Y:S01]  /*ad60*/  SHF.L.U32 R12, R29.reuse, 0x10, RZ ;  /* 0x000000101d0c7819 */ /* 0x062fe200000006ff */
        /* <DEDUP_REMOVED lines=11> */
[----:B------:R-:W-:Y:S01]  /*ae20*/  FMUL.FTZ R20, R15, R0 ;  /* 0x000000000f147220 */ /* 0x000fe20000410000 */
[----:B------:R-:W-:Y:S01]  /*ae30*/  LOP3.LUT R23, R7, 0xffff0000, RZ, 0xc0, !PT ;  /* 0xffff000007177812 */ /* 0x000fe200078ec0ff */
[----:B------:R-:W-:Y:S01]  /*ae40*/  FMUL.FTZ R22, R15, R12 ;  /* 0x0000000c0f167220 */ /* 0x000fe20000410000 */
[----:B------:R-:W-:Y:S01]  /*ae50*/  SHF.L.U32 R4, R4, 0x10, RZ ;  /* 0x0000001004047819 */ /* 0x000fe200000006ff */
[C---:B------:R-:W-:Y:S01]  /*ae60*/  FMUL.FTZ R15, R21.reuse, R14 ;  /* 0x0000000e150f7220 */ /* 0x040fe20000410000 */
[----:B------:R-:W-:Y:S01]  /*ae70*/  SHF.L.U32 R6, R6, 0x10, RZ ;  /* 0x0000001006067819 */ /* 0x000fe200000006ff */
[----:B------:R-:W-:Y:S01]  /*ae80*/  FMUL.FTZ R21, R21, R16 ;  /* 0x0000001015157220 */ /* 0x000fe20000410000 */
[----:B------:R-:W-:Y:S01]  /*ae90*/  SHF.L.U32 R7, R7, 0x10, RZ ;  /* 0x0000001007077819 */ /* 0x000fe200000006ff */
[----:B------:R-:W-:-:S02]  /*aea0*/  FFMA.FTZ R20, R29, R12, -R20 ;  /* 0x0000000c1d147223 */ /* 0x000fc40000010814 */
[----:B------:R-:W-:Y:S02]  /*aeb0*/  FFMA.FTZ R29, R29, R0, R22 ;  /* 0x000000001d1d7223 */ /* 0x000fe40000010016 */
[----:B------:R-:W-:Y:S02]  /*aec0*/  FFMA.FTZ R14, R23, R14, R21 ;  /* 0x0000000e170e7223 */ /* 0x000fe40000010015 */
[C---:B------:R-:W-:Y:S01]  /*aed0*/  FMUL.FTZ R0, R4.reuse, R28 ;  /* 0x0000001c04007220 */ /* 0x040fe20000410000 */
[----:B------:R-:W-:Y:S01]  /*aee0*/  F2FP.BF16.PACK_AB R29, R29, R20 ;  /* 0x000000141d1d723e */ /* 0x000fe200000010ff */
[----:B------:R-:W-:Y:S02]  /*aef0*/  FMUL.FTZ R21, R4, R13 ;  /* 0x0000000d04157220 */ /* 0x000fe40000410000 */
[C---:B------:R-:W-:Y:S02]  /*af00*/  FMUL.FTZ R4, R5.reuse, R30 ;  /* 0x0000001e05047220 */ /* 0x040fe40000410000 */
[----:B------:R-:W-:-:S02]  /*af10*/  FMUL.FTZ R5, R5, R17 ;  /* 0x0000001105057220 */ /* 0x000fc40000410000 */
[----:B------:R-:W-:Y:S02]  /*af20*/  FFMA.FTZ R15, R23, R16, -R15 ;  /* 0x00000010170f7223 */ /* 0x000fe4000001080f */
[C---:B------:R-:W-:Y:S02]  /*af30*/  FFMA.FTZ R0, R6.reuse, R13, -R0 ;  /* 0x0000000d06007223 */ /* 0x040fe40000010800 */
[----:B------:R-:W-:Y:S01]  /*af40*/  FFMA.FTZ R21, R6, R28, R21 ;  /* 0x0000001c06157223 */ /* 0x000fe20000010015 */
[----:B------:R-:W-:Y:S01]  /*af50*/  F2FP.BF16.PACK_AB R31, R14, R15 ;  /* 0x0000000f0e1f723e */ /* 0x000fe200000010ff */
[C---:B------:R-:W-:Y:S02]  /*af60*/  FFMA.FTZ R4, R7.reuse, R17, -R4 ;  /* 0x0000001107047223 */ /* 0x040fe40000010804 */
[----:B------:R-:W-:Y:S01]  /*af70*/  FFMA.FTZ R5, R7, R30, R5 ;  /* 0x0000001e07057223 */ /* 0x000fe20000010005 */
[----:B------:R-:W-:-:S04]  /*af80*/  F2FP.BF16.PACK_AB R28, R21, R0 ;  /* 0x00000000151c723e */ /* 0x000fc800000010ff */
[----:B------:R-:W-:Y:S02]  /*af90*/  F2FP.BF16.PACK_AB R30, R5, R4 ;  /* 0x00000004051e723e */ /* 0x000fe400000010ff */
.L_x_3761:
[----:B------:R-:W-:Y:S05]  /*afa0*/  BSYNC B0 ;  /* 0x0000000000007941 */ /* 0x000fea0003800000 */
.L_x_3760:
[----:B-----5:R3:W-:Y:S02]  /*afb0*/  STS.128 [R211+0x4800], R28 ;  /* 0x0048001cd3007388 */ /* 0x0207e40000000c00 */
.L_x_3755:
[----:B------:R-:W-:Y:S05]  /*afc0*/  BSYNC B1 ;  /* 0x0000000000017941 */ /* 0x000fea0003800000 */
.L_x_3754:
        /* <DEDUP_REMOVED lines=11> */
[C---:B-1--45:R-:W-:Y:S02]  /*b080*/  LOP3.LUT R12, R21.reuse, 0xffff0000, RZ, 0xc0, !PT ;  /* 0xffff0000150c7812 */ /* 0x072fe400078ec0ff */
[----:B------:R-:W-:Y:S02]  /*b090*/  SHF.L.U32 R13, R21, 0x10, RZ ;  /* 0x00000010150d7819 */ /* 0x000fe400000006ff */
[C---:B------:R-:W-:Y:S02]  /*b0a0*/  SHF.L.U32 R14, R20.reuse, 0x10, RZ ;  /* 0x00000010140e7819 */ /* 0x040fe400000006ff */
[----:B------:R-:W-:Y:S01]  /*b0b0*/  LOP3.LUT R21, R20, 0xffff0000, RZ, 0xc0, !PT ;  /* 0xffff000014157812 */ /* 0x000fe200078ec0ff */
[C---:B------:R-:W-:Y:S01]  /*b0c0*/  IMAD.U32 R20, R22.reuse, 0x10000, RZ ;  /* 0x0001000016147824 */ /* 0x040fe200078e00ff */
[----:B------:R-:W-:-:S02]  /*b0d0*/  LOP3.LUT R30, R22, 0xffff0000, RZ, 0xc0, !PT ;  /* 0xffff0000161e7812 */ /* 0x000fc400078ec0ff */
[C---:B------:R-:W-:Y:S02]  /*b0e0*/  LOP3.LUT R16, R23.reuse, 0xffff0000, RZ, 0xc0, !PT ;  /* 0xffff000017107812 */ /* 0x040fe400078ec0ff */
[----:B------:R-:W-:Y:S02]  /*b0f0*/  SHF.L.U32 R17, R23, 0x10, RZ ;  /* 0x0000001017117819 */ /* 0x000fe400000006ff */
[C---:B--2---:R-:W-:Y:S02]  /*b100*/  LOP3.LUT R15, R4.reuse, 0xffff0000, RZ, 0xc0, !PT ;  /* 0xffff0000040f7812 */ /* 0x044fe400078ec0ff */
[----:B------:R-:W-:Y:S02]  /*b110*/  SHF.L.U32 R4, R4, 0x10, RZ ;  /* 0x0000001004047819 */ /* 0x000fe400000006ff */
[C---:B---3--:R-:W-:Y:S01]  /*b120*/  LOP3.LUT R28, R6.reuse, 0xffff0000, RZ, 0xc0, !PT ;  /* 0xffff0000061c7812 */ /* 0x048fe200078ec0ff */
[-C--:B------:R-:W-:Y:S01]  /*b130*/  FMUL.FTZ R29, R15, R12.reuse ;  /* 0x0000000c0f1d7220 */ /* 0x080fe20000410000 */
[----:B------:R-:W-:Y:S01]  /*b140*/  LOP3.LUT R22, R5, 0xffff0000, RZ, 0xc0, !PT ;  /* 0xffff000005167812 */ /* 0x000fe200078ec0ff */
[-C--:B------:R-:W-:Y:S01]  /*b150*/  FMUL.FTZ R15, R15, R13.reuse ;  /* 0x0000000d0f0f7220 */ /* 0x080fe20000410000 */
[----:B------:R-:W-:Y:S01]  /*b160*/  LOP3.LUT R23, R7, 0xffff0000, RZ, 0xc0, !PT ;  /* 0xffff000007177812 */ /* 0x000fe200078ec0ff */
[----:B------:R-:W-:Y:S01]  /*b170*/  IMAD.U32 R5, R5, 0x10000, RZ ;  /* 0x0001000005057824 */ /* 0x000fe200078e00ff */
[----:B------:R-:W-:Y:S01]  /*b180*/  SHF.L.U32 R6, R6, 0x10, RZ ;  /* 0x0000001006067819 */ /* 0x000fe200000006ff */
[C---:B------:R-:W-:Y:S01]  /*b190*/  FFMA.FTZ R29, R28.reuse, R13, -R29 ;  /* 0x0000000d1c1d7223 */ /* 0x040fe2000001081d */
[----:B------:R-:W-:Y:S01]  /*b1a0*/  SHF.L.U32 R7, R7, 0x10, RZ ;  /* 0x0000001007077819 */ /* 0x000fe200000006ff */
[----:B------:R-:W-:-:S02]  /*b1b0*/  FFMA.FTZ R12, R28, R12, R15 ;  /* 0x0000000c1c0c7223 */ /* 0x000fc4000001000f */
[C---:B------:R-:W-:Y:S02]  /*b1c0*/  FMUL.FTZ R13, R4.reuse, R21 ;  /* 0x00000015040d7220 */ /* 0x040fe40000410000 */
[----:B------:R-:W-:Y:S02]  /*b1d0*/  FMUL.FTZ R15, R4, R14 ;  /* 0x0000000e040f7220 */ /* 0x000fe40000410000 */
[C---:B------:R-:W-:Y:S02]  /*b1e0*/  FMUL.FTZ R32, R22.reuse, R16 ;  /* 0x0000001016207220 */ /* 0x040fe40000410000 */
[C---:B------:R-:W-:Y:S02]  /*b1f0*/  FMUL.FTZ R4, R5.reuse, R30 ;  /* 0x0000001e05047220 */ /* 0x040fe40000410000 */
[----:B------:R-:W-:Y:S02]  /*b200*/  FMUL.FTZ R22, R22, R17 ;  /* 0x0000001116167220 */ /* 0x000fe40000410000 */
[----:B------:R-:W-:-:S02]  /*b210*/  FMUL.FTZ R5, R5, R20 ;  /* 0x0000001405057220 */ /* 0x000fc40000410000 */
[C---:B------:R-:W-:Y:S02]  /*b220*/  FFMA.FTZ R32, R23.reuse, R17, -R32 ;  /* 0x0000001117207223 */ /* 0x040fe40000010820 */
[C---:B------:R-:W-:Y:S02]  /*b230*/  FFMA.FTZ R13, R6.reuse, R14, -R13 ;  /* 0x0000000e060d7223 */ /* 0x040fe4000001080d */
[----:B------:R-:W-:Y:S02]  /*b240*/  FFMA.FTZ R23, R23, R16, R22 ;  /* 0x0000001017177223 */ /* 0x000fe40000010016 */
[----:B------:R-:W-:Y:S01]  /*b250*/  FFMA.FTZ R6, R6, R21, R15 ;  /* 0x0000001506067223 */ /* 0x000fe2000001000f */
[----:B------:R-:W-:Y:S01]  /*b260*/  F2FP.BF16.PACK_AB R21, R12, R29 ;  /* 0x0000001d0c15723e */ /* 0x000fe200000010ff */
[----:B------:R-:W-:Y:S01]  /*b270*/  FFMA.FTZ R4, R7, R20, -R4 ;  /* 0x0000001407047223 */ /* 0x000fe20000010804 */
[----:B------:R-:W-:Y:S01]  /*b280*/  F2FP.BF16.PACK_AB R23, R23, R32 ;  /* 0x000000201717723e */ /* 0x000fe200000010ff */
[----:B------:R-:W-:Y:S01]  /*b290*/  FFMA.FTZ R5, R7, R30, R5 ;  /* 0x0000001e07057223 */ /* 0x000fe20000010005 */
[----:B------:R-:W-:-:S04]  /*b2a0*/  F2FP.BF16.PACK_AB R20, R6, R13 ;  /* 0x0000000d0614723e */ /* 0x000fc800000010ff */
[----:B------:R-:W-:Y:S02]  /*b2b0*/  F2FP.BF16.PACK_AB R22, R5, R4 ;  /* 0x000000040516723e */ /* 0x000fe400000010ff */
.L_x_3765:
[----:B------:R-:W-:Y:S05]  /*b2c0*/  BSYNC B0 ;  /* 0x0000000000007941 */ /* 0x000fea0003800000 */
.L_x_3764:
[----:B-1--4-:R1:W5:Y:S01]  /*b2d0*/  LDG.E.128 R12, [R26.64+0x80] ;  /* 0x000080061a0c7981 */ /* 0x012362000c1e1d00 */
[----:B------:R-:W-:Y:S01]  /*b2e0*/  IADD3 R4, R18, 0x40, RZ ;  /* 0x0000004012047810 */ /* 0x000fe20007ffe0ff */
[----:B------:R-:W-:Y:S02]  /*b2f0*/  BSSY B0, `(.L_x_3766) ;  /* 0x000002b000007945 */ /* 0x000fe40003800000 */
[----:B-----5:R1:W-:Y:S01]  /*b300*/  STS.128 [R211+0x1000], R20 ;  /* 0x00100014d3007388 */ /* 0x0203e20000000c00 */
[----:B------:R-:W-:-:S13]  /*b310*/  ISETP.GE.AND P0, PT, R4, c[0x0][0x230], PT ;  /* 0x00008c0004007a0c */ /* 0x000fda0003f06270 */
[----:B------:R-:W-:Y:S05]  /*b320*/  @P0 BRA `(.L_x_3767) ;  /* 0x0000027000000947 */ /* 0x000fea0003800000 */
[----:B------:R-:W4:Y:S04]  /*b330*/  LDG.E.64 R4, [R8.64+0x40] ;  /* 0x0000400608047981 */ /* 0x000f28000c1e1b00 */
[----:B------:R-:W5:Y:S01]  /*b340*/  LDG.E.64 R6, [R10.64+0x40] ;  /* 0x000040060a067981 */ /* 0x000f62000c1e1b00 */
[C---:B------:R-:W-:Y:S01]  /*b350*/  SHF.L.U32 R16, R13.reuse, 0x10, RZ ;  /* 0x000000100d107819 */ /* 0x040fe200000006ff */
[----:B-1----:R-:W-:Y:S01]  /*b360*/  IMAD.U32 R21, R14, 0x10000, RZ ;  /* 0x000100000e157824 */ /* 0x002fe200078e00ff */
[C---:B------:R-:W-:Y:S02]  /*b370*/  SHF.L.U32 R17, R12.reuse, 0x10, RZ ;  /* 0x000000100c117819 */ /* 0x040fe400000006ff */
[----:B------:R-:W-:Y:S02]  /*b380*/  LOP3.LUT R22, R12, 0xffff0000, RZ, 0xc0, !PT ;  /* 0xffff00000c167812 */ /* 0x000fe400078ec0ff */
[----:B------:R-:W-:-:S02]  /*b390*/  LOP3.LUT R13, R13, 0xffff0000, RZ, 0xc0, !PT ;  /* 0xffff00000d0d7812 */ /* 0x000fc400078ec0ff */
[C---:B------:R-:W-:Y:S02]  /*b3a0*/  SHF.L.U32 R20, R15.reuse, 0x10, RZ ;  /* 0x000000100f147819 */ /* 0x040fe400000006ff */
[----:B------:R-:W-:Y:S02]  /*b3b0*/  LOP3.LUT R30, R14, 0xffff0000, RZ, 0xc0, !PT ;  /* 0xffff00000e1e7812 */ /* 0x000fe400078ec0ff */
[----:B------:R-:W-:Y:S02]  /*b3c0*/  LOP3.LUT R15, R15, 0xffff0000, RZ, 0xc0, !PT ;  /* 0xffff00000f0f7812 */ /* 0x000fe400078ec0ff */
[----:B----4-:R-:W-:Y:S02]  /*b3d0*/  LOP3.LUT R12, R4, 0xffff0000, RZ, 0xc0, !PT ;  /* 0xffff0000040c7812 */ /* 0x010fe400078ec0ff */
[----:B------:R-:W-:Y:S02]  /*b3e0*/  LOP3.LUT R14, R5, 0xffff0000, RZ, 0xc0, !PT ;  /* 0xffff0000050e7812 */ /* 0x000fe400078ec0ff */
[----:B-----5:R-:W-:Y:S01]  /*b3f0*/  LOP3.LUT R28, R6, 0xffff0000, RZ, 0xc0, !PT ;  /* 0xffff0000061c7812 */ /* 0x020fe200078ec0ff */
[C---:B------:R-:W-:Y:S01]  /*b400*/  FMUL.FTZ R29, R12.reuse, R13 ;  /* 0x0000000d0c1d7220 */ /* 0x040fe20000410000 */
        /* <DEDUP_REMOVED lines=9> */
[C---:B------:R-:W-:Y:S02]  /*b4a0*/  FFMA.FTZ R12, R23.reuse, R20, -R12 ;  /* 0x00000014170c7223 */ /* 0x040fe4000001080c */
[----:B------:R-:W-:Y:S01]  /*b4b0*/  FFMA.FTZ R15, R23, R15, R14 ;  /* 0x0000000f170f7223 */ /* 0x000fe2000001000e */
[----:B------:R-:W-:Y:S01]  /*b4c0*/  F2FP.BF16.PACK_AB R28, R28, R29 ;  /* 0x0000001d1c1c723e */ /* 0x000fe200000010ff */
[----:B------:R-:W-:Y:S02]  /*b4d0*/  IMAD.U32 R6, R6, 0x10000, RZ ;  /* 0x0001000006067824 */ /* 0x000fe400078e00ff */
[C---:B------:R-:W-:Y:S01]  /*b4e0*/  FMUL.FTZ R13, R4.reuse, R22 ;  /* 0x00000016040d7220 */ /* 0x040fe20000410000 */
[----:B------:R-:W-:Y:S01]  /*b4f0*/  F2FP.BF16.PACK_AB R15, R15, R12 ;  /* 0x0000000c0f0f723e */ /* 0x000fe200000010ff */
[----:B------:R-:W-:-:S02]  /*b500*/  FMUL.FTZ R23, R4, R17 ;  /* 0x0000001104177220 */ /* 0x000fc40000410000 */
[C---:B------:R-:W-:Y:S02]  /*b510*/  FMUL.FTZ R4, R5.reuse, R30 ;  /* 0x0000001e05047220 */ /* 0x040fe40000410000 */
[----:B------:R-:W-:Y:S02]  /*b520*/  FMUL.FTZ R5, R5, R21 ;  /* 0x0000001505057220 */ /* 0x000fe40000410000 */
[C---:B------:R-:W-:Y:S02]  /*b530*/  FFMA.FTZ R13, R6.reuse, R17, -R13 ;  /* 0x00000011060d7223 */ /* 0x040fe4000001080d */
[----:B------:R-:W-:Y:S02]  /*b540*/  FFMA.FTZ R6, R6, R22, R23 ;  /* 0x0000001606067223 */ /* 0x000fe40000010017 */
[C---:B------:R-:W-:Y:S02]  /*b550*/  FFMA.FTZ R4, R7.reuse, R21, -R4 ;  /* 0x0000001507047223 */ /* 0x040fe40000010804 */
[----:B------:R-:W-:Y:S01]  /*b560*/  FFMA.FTZ R5, R7, R30, R5 ;  /* 0x0000001e07057223 */ /* 0x000fe20000010005 */
[----:B------:R-:W-:-:S02]  /*b570*/  F2FP.BF16.PACK_AB R12, R6, R13 ;  /* 0x0000000d060c723e */ /* 0x000fc400000010ff */
[----:B------:R-:W-:Y:S02]  /*b580*/  MOV R13, R28 ;  /* 0x0000001c000d7202 */ /* 0x000fe40000000f00 */
[----:B------:R-:W-:Y:S02]  /*b590*/  F2FP.BF16.PACK_AB R14, R5, R4 ;  /* 0x00000004050e723e */ /* 0x000fe400000010ff */
.L_x_3767:
[----:B------:R-:W-:Y:S05]  /*b5a0*/  BSYNC B0 ;  /* 0x0000000000007941 */ /* 0x000fea0003800000 */
.L_x_3766:
[----:B-1----:R1:W5:Y:S01]  /*b5b0*/  LDG.E.128 R20, [R26.64+0x100] ;  /* 0x000100061a147981 */ /* 0x002362000c1e1d00 */
[----:B------:R-:W-:Y:S01]  /*b5c0*/  IADD3 R4, R18, 0x80, RZ ;  /* 0x0000008012047810 */ /* 0x000fe20007ffe0ff */
[----:B------:R-:W-:Y:S02]  /*b5d0*/  BSSY B0, `(.L_x_3768) ;  /* 0x000002a000007945 */ /* 0x000fe40003800000 */
[----:B------:R1:W-:Y:S01]  /*b5e0*/  STS.128 [R211+0x3000], R12 ;  /* 0x0030000cd3007388 */ /* 0x0003e20000000c00 */
[----:B------:R-:W-:-:S13]  /*b5f0*/  ISETP.GE.AND P0, PT, R4, c[0x0][0x230], PT ;  /* 0x00008c0004007a0c */ /* 0x000fda0003f06270 */
[----:B------:R-:W-:Y:S05]  /*b600*/  @P0 BRA `(.L_x_3769) ;  /* 0x0000026000000947 */ /* 0x000fea0003800000 */
[----:B------:R-:W4:Y:S04]  /*b610*/  LDG.E.64 R4, [R8.64+0x80] ;  /* 0x0000800608047981 */ /* 0x000f28000c1e1b00 */
[----:B--2---:R-:W2:Y:S01]  /*b620*/  LDG.E.64 R6, [R10.64+0x80] ;  /* 0x000080060a067981 */ /* 0x004ea2000c1e1b00 */
[C---:B-1---5:R-:W-:Y:S02]  /*b630*/  LOP3.LUT R12, R21.reuse, 0xffff0000, RZ, 0xc0, !PT ;  /* 0xffff0000150c7812 */ /* 0x062fe400078ec0ff */
[----:B------:R-:W-:Y:S02]  /*b640*/  SHF.L.U32 R13, R21, 0x10, RZ ;  /* 0x00000010150d7819 */ /* 0x000fe400000006ff */
[C---:B------:R-:W-:Y:S02]  /*b650*/  SHF.L.U32 R14, R20.reuse, 0x10, RZ ;  /* 0x00000010140e7819 */ /* 0x040fe400000006ff */
[----:B------:R-:W-:Y:S01]  /*b660*/  LOP3.LUT R21, R20, 0xffff0000, RZ, 0xc0, !PT ;  /* 0xffff000014157812 */ /* 0x000fe200078ec0ff */
[C---:B------:R-:W-:Y:S01]  /*b670*/  IMAD.U32 R20, R22.reuse, 0x10000, RZ ;  /* 0x0001000016147824 */ /* 0x040fe200078e00ff */
[----:B------:R-:W-:-:S02]  /*b680*/  LOP3.LUT R28, R22, 0xffff0000, RZ, 0xc0, !PT ;  /* 0xffff0000161c7812 */ /* 0x000fc400078ec0ff */
[C---:B------:R-:W-:Y:S02]  /*b690*/  LOP3.LUT R16, R23.reuse, 0xffff0000, RZ, 0xc0, !PT ;  /* 0xffff000017107812 */ /* 0x040fe400078ec0ff */
[----:B------:R-:W-:Y:S02]  /*b6a0*/  SHF.L.U32 R17, R23, 0x10, RZ ;  /* 0x0000001017117819 */ /* 0x000fe400000006ff */
[C---:B----4-:R-:W-:Y:S02]  /*b6b0*/  LOP3.LUT R15, R4.reuse, 0xffff0000, RZ, 0xc0, !PT ;  /* 0xffff0000040f7812 */ /* 0x050fe400078ec0ff */
[----:B------:R-:W-:Y:S02]  /*b6c0*/  SHF.L.U32 R4, R4, 0x10, RZ ;  /* 0x0000001004047819 */ /* 0x000fe400000006ff */
[C---:B--23--:R-:W-:Y:S01]  /*b6d0*/  LOP3.LUT R26, R6.reuse, 0xffff0000, RZ, 0xc0, !PT ;  /* 0xffff0000061a7812 */ /* 0x04cfe200078ec0ff */
        /* <DEDUP_REMOVED lines=25> */
.L_x_3769:
[----:B------:R-:W-:Y:S05]  /*b870*/  BSYNC B0 ;  /* 0x0000000000007941 */ /* 0x000fea0003800000 */
.L_x_3768:
[----:B-----5:R4:W-:Y:S02]  /*b880*/  STS.128 [R211+0x5000], R20 ;  /* 0x00500014d3007388 */ /* 0x0209e40000000c00 */
.L_x_3763:
[----:B------:R-:W-:Y:S05]  /*b890*/  BSYNC B1 ;  /* 0x0000000000017941 */ /* 0x000fea0003800000 */
.L_x_3762:
[----:B-1-3--:R-:W-:-:S04]  /*b8a0*/  IADD3 R26, R206, 0x30, RZ ;  /* 0x00000030ce1a7810 */ /* 0x00afc80007ffe0ff */
[----:B------:R-:W-:-:S04]  /*b8b0*/  ISETP.GE.AND P0, PT, R26, R3, PT ;  /* 0x000000031a00720c */ /* 0x000fc80003f06270 */
[----:B------:R-:W-:-:S13]  /*b8c0*/  ISETP.LT.OR P0, PT, R60, -0x187, P0 ;  /* 0xfffffe793c00780c */ /* 0x000fda0000701670 */
[----:B------:R-:W-:Y:S05]  /*b8d0*/  @P0 BRA `(.L_x_3770) ;  /* 0x00004f6000000947 */ /* 0x000fea0003800000 */
[----:B----4-:R1:W5:Y:S01]  /*b8e0*/  LDG.E.128 R20, [R24.64] ;  /* 0x0000000618147981 */ /* 0x010362000c1e1d00 */
        /* <DEDUP_REMOVED lines=8> */
[C---:B------:R-:W-:Y:S02]  /*b970*/  LOP3.LUT R15, R23.reuse, 0xffff0000, RZ, 0xc0, !PT ;  /* 0xffff0000170f7812 */ /* 0x040fe400078ec0ff */
[----:B------:R-:W-:-:S02]  /*b980*/  SHF.L.U32 R16, R23, 0x10, RZ ;  /* 0x0000001017107819 */ /* 0x000fc400000006ff */
[----:B------:R-:W-:Y:S02]  /*b990*/  LOP3.LUT R28, R22, 0xffff0000, RZ, 0xc0, !PT ;  /* 0xffff0000161c7812 */ /* 0x000fe400078ec0ff */
[C---:B------:R-:W-:Y:S02]  /*b9a0*/  SHF.L.U32 R13, R20.reuse, 0x10, RZ ;  /* 0x00000010140d7819 */ /* 0x040fe400000006ff */
[----:B------:R-:W-:Y:S02]  /*b9b0*/  LOP3.LUT R20, R20, 0xffff0000, RZ, 0xc0, !PT ;  /* 0xffff000014147812 */ /* 0x000fe400078ec0ff */
[----:B---3--:R-:W-:Y:S02]  /*b9c0*/  LOP3.LUT R14, R4, 0xffff0000, RZ, 0xc0, !PT ;  /* 0xffff0000040e7812 */ /* 0x008fe400078ec0ff */
[C---:B------:R-:W-:Y:S01]  /*b9d0*/  LOP3.LUT R21, R5.reuse, 0xffff0000, RZ, 0xc0, !PT ;  /* 0xffff000005157812 */ /* 0x040fe200078ec0ff */
[----:B------:R-:W-:Y:S01]  /*b9e0*/  IMAD.U32 R5, R5, 0x10000, RZ ;  /* 0x0001000005057824 */ /* 0x000fe200078e00ff */
[----:B----4-:R-:W-:Y:S01]  /*b9f0*/  LOP3.LUT R22, R7, 0xffff0000, RZ, 0xc0, !PT ;  /* 0xffff000007167812 */ /* 0x010fe200078ec0ff */
[----:B------:R-:W-:Y:S01]  /*ba00*/  FMUL.FTZ R27, R14, R3 ;  /* 0x000000030e1b7220 */ /* 0x000fe20000410000 */
[----:B------:R-:W-:Y:S01]  /*ba10*/  LOP3.LUT R23, R6, 0xffff0000, RZ, 0xc0, !PT ;  /* 0xffff000006177812 */ /* 0x000fe200078ec0ff */
[C---:B------:R-:W-:Y:S01]  /*ba20*/  FMUL.FTZ R29, R21.reuse, R15 ;  /* 0x0000000f151d7220 */ /* 0x040fe20000410000 */
[----:B------:R-:W-:Y:S01]  /*ba30*/  SHF.L.U32 R4, R4, 0x10, RZ ;  /* 0x0000001004047819 */ /* 0x000fe200000006ff */
[----:B------:R-:W-:Y:S01]  /*ba40*/  FMUL.FTZ R14, R14, R12 ;  /* 0x0000000c0e0e7220 */ /* 0x000fe20000410000 */
[----:B------:R-:W-:Y:S01]  /*ba50*/  SHF.L.U32 R6, R6, 0x10, RZ ;  /* 0x0000001006067819 */ /* 0x000fe200000006ff */
[-C--:B------:R-:W-:Y:S01]  /*ba60*/  FMUL.FTZ R21, R21, R16.reuse ;  /* 0x0000001015157220 */ /* 0x080fe20000410000 */
[----:B------:R-:W-:Y:S01]  /*ba70*/  SHF.L.U32 R7, R7, 0x10, RZ ;  /* 0x0000001007077819 */ /* 0x000fe200000006ff */
[----:B------:R-:W-:-:S02]  /*ba80*/  FFMA.FTZ R29, R22, R16, -R29 ;  /* 0x00000010161d7223 */ /* 0x000fc4000001081d */
[----:B------:R-:W-:Y:S02]  /*ba90*/  FFMA.FTZ R14, R23, R3, R14 ;  /* 0x00000003170e7223 */ /* 0x000fe4000001000e */
[----:B------:R-:W-:Y:S02]  /*baa0*/  FFMA.FTZ R22, R22, R15, R21 ;  /* 0x0000000f16167223 */ /* 0x000fe40000010015 */
[C---:B------:R-:W-:Y:S02]  /*bab0*/  FMUL.FTZ R3, R4.reuse, R20 ;  /* 0x0000001404037220 */ /* 0x040fe40000410000 */
[----:B------:R-:W-:Y:S02]  /*bac0*/  FMUL.FTZ R15, R4, R13 ;  /* 0x0000000d040f7220 */ /* 0x000fe40000410000 */
[C---:B------:R-:W-:Y:S02]  /*bad0*/  FMUL.FTZ R4, R5.reuse, R28 ;  /* 0x0000001c05047220 */ /* 0x040fe40000410000 */
[----:B------:R-:W-:-:S02]  /*bae0*/  FMUL.FTZ R5, R5, R17 ;  /* 0x0000001105057220 */ /* 0x000fc40000410000 */
[----:B------:R-:W-:Y:S02]  /*baf0*/  FFMA.FTZ R3, R6, R13, -R3 ;  /* 0x0000000d06037223 */ /* 0x000fe40000010803 */
[----:B------:R-:W-:Y:S01]  /*bb00*/  FFMA.FTZ R27, R23, R12, -R27 ;  /* 0x0000000c171b7223 */ /* 0x000fe2000001081b */
[----:B------:R-:W-:Y:S01]  /*bb10*/  F2FP.BF16.PACK_AB R23, R22, R29 ;  /* 0x0000001d1617723e */ /* 0x000fe200000010ff */
[----:B------:R-:W-:Y:S02]  /*bb20*/  FFMA.FTZ R6, R6, R20, R15 ;  /* 0x0000001406067223 */ /* 0x000fe4000001000f */
[C---:B------:R-:W-:Y:S01]  /*bb30*/  FFMA.FTZ R4, R7.reuse, R17, -R4 ;  /* 0x0000001107047223 */ /* 0x040fe20000010804 */
[----:B------:R-:W-:Y:S01]  /*bb40*/  F2FP.BF16.PACK_AB R21, R14, R27 ;  /* 0x0000001b0e15723e */ /* 0x000fe200000010ff */
[----:B------:R-:W-:Y:S01]  /*bb50*/  FFMA.FTZ R5, R7, R28, R5 ;  /* 0x0000001c07057223 */ /* 0x000fe20000010005 */
[----:B------:R-:W-:-:S04]  /*bb60*/  F2FP.BF16.PACK_AB R20, R6, R3 ;  /* 0x000000030614723e */ /* 0x000fc800000010ff */
[----:B------:R-:W-:Y:S02]  /*bb70*/  F2FP.BF16.PACK_AB R22, R5, R4 ;  /* 0x000000040516723e */ /* 0x000fe400000010ff */
.L_x_3772:
[----:B------:R-:W-:Y:S05]  /*bb80*/  BSYNC B0 ;  /* 0x0000000000007941 */ /* 0x000fea0003800000 */
.L_x_3771:
[----:B------:R3:W5:Y:S01]  /*bb90*/  LDG.E.128 R12, [R24.64+0x80] ;  /* 0x00008006180c7981 */ /* 0x000762000c1e1d00 */
        /* <DEDUP_REMOVED lines=8> */
[----:B---3--:R-:W-:Y:S01]  /*bc20*/  IMAD.U32 R20, R14, 0x10000, RZ ;  /* 0x000100000e147824 */ /* 0x008fe200078e00ff */
[----:B------:R-:W-:Y:S02]  /*bc30*/  LOP3.LUT R3, R13, 0xffff0000, RZ, 0xc0, !PT ;  /* 0xffff00000d037812 */ /* 0x000fe400078ec0ff */
[C---:B------:R-:W-:Y:S02]  /*bc40*/  SHF.L.U32 R13, R12.reuse, 0x10, RZ ;  /* 0x000000100c0d7819 */ /* 0x040fe400000006ff */
[----:B------:R-:W-:-:S02]  /*bc50*/  LOP3.LUT R21, R12, 0xffff0000, RZ, 0xc0, !PT ;  /* 0xffff00000c157812 */ /* 0x000fc400078ec0ff */
[C---:B------:R-:W-:Y:S02]  /*bc60*/  SHF.L.U32 R17, R15.reuse, 0x10, RZ ;  /* 0x000000100f117819 */ /* 0x040fe400000006ff */
[----:B------:R-:W-:Y:S02]  /*bc70*/  LOP3.LUT R28, R14, 0xffff0000, RZ, 0xc0, !PT ;  /* 0xffff00000e1c7812 */ /* 0x000fe400078ec0ff */
[----:B------:R-:W-:Y:S02]  /*bc80*/  LOP3.LUT R15, R15, 0xffff0000, RZ, 0xc0, !PT ;  /* 0xffff00000f0f7812 */ /* 0x000fe400078ec0ff */
[----:B----4-:R-:W-:Y:S02]  /*bc90*/  LOP3.LUT R12, R4, 0xffff0000, RZ, 0xc0, !PT ;  /* 0xffff0000040c7812 */ /* 0x010fe400078ec0ff */
[C---:B------:R-:W-:Y:S01]  /*bca0*/  LOP3.LUT R14, R5.reuse, 0xffff0000, RZ, 0xc0, !PT ;  /* 0xffff0000050e7812 */ /* 0x040fe200078ec0ff */
[----:B------:R-:W-:Y:S01]  /*bcb0*/  IMAD.U32 R5, R5, 0x10000, RZ ;  /* 0x0001000005057824 */ /* 0x000fe200078e00ff */
[----:B-----5:R-:W-:Y:S01]  /*bcc0*/  LOP3.LUT R23, R6, 0xffff0000, RZ, 0xc0, !PT ;  /* 0xffff000006177812 */ /* 0x020fe200078ec0ff */
[C---:B------:R-:W-:Y:S01]  /*bcd0*/  FMUL.FTZ R27, R12.reuse, R3 ;  /* 0x000000030c1b7220 */ /* 0x040fe20000410000 */
[C---:B------:R-:W-:Y:S01]  /*bce0*/  LOP3.LUT R22, R7.reuse, 0xffff0000, RZ, 0xc0, !PT ;  /* 0xffff000007167812 */ /* 0x040fe200078ec0ff */
[----:B------:R-:W-:Y:S01]  /*bcf0*/  FMUL.FTZ R30, R12, R16 ;  /* 0x000000100c1e7220 */ /* 0x000fe20000410000 */
[----:B------:R-:W-:Y:S01]  /*bd00*/  SHF.L.U32 R4, R4, 0x10, RZ ;  /* 0x0000001004047819 */ /* 0x000fe200000006ff */
[----:B------:R-:W-:Y:S01]  /*bd10*/  FMUL.FTZ R12, R14, R15 ;  /* 0x0000000f0e0c7220 */ /* 0x000fe20000410000 */
[----:B------:R-:W-:Y:S01]  /*bd20*/  SHF.L.U32 R6, R6, 0x10, RZ ;  /* 0x0000001006067819 */ /* 0x000fe200000006ff */
[----:B------:R-:W-:Y:S01]  /*bd30*/  FMUL.FTZ R14, R14, R17 ;  /* 0x000000110e0e7220 */ /* 0x000fe20000410000 */
[----:B------:R-:W-:Y:S01]  /*bd40*/  SHF.L.U32 R7, R7, 0x10, RZ ;  /* 0x0000001007077819 */ /* 0x000fe200000006ff */
[----:B------:R-:W-:-:S02]  /*bd50*/  FFMA.FTZ R30, R23, R3, R30 ;  /* 0x00000003171e7223 */ /* 0x000fc4000001001e */
[----:B------:R-:W-:Y:S02]  /*bd60*/  FFMA.FTZ R15, R22, R15, R14 ;  /* 0x0000000f160f7223 */ /* 0x000fe4000001000e */
[C---:B------:R-:W-:Y:S02]  /*bd70*/  FMUL.FTZ R3, R4.reuse, R21 ;  /* 0x0000001504037220 */ /* 0x040fe40000410000 */
[----:B------:R-:W-:Y:S02]  /*bd80*/  FMUL.FTZ R14, R4, R13 ;  /* 0x0000000d040e7220 */ /* 0x000fe40000410000 */
[C---:B------:R-:W-:Y:S02]  /*bd90*/  FMUL.FTZ R4, R5.reuse, R28 ;  /* 0x0000001c05047220 */ /* 0x040fe40000410000 */
[----:B------:R-:W-:Y:S02]  /*bda0*/  FMUL.FTZ R5, R5, R20 ;  /* 0x0000001405057220 */ /* 0x000fe40000410000 */
[----:B------:R-:W-:-:S02]  /*bdb0*/  FFMA.FTZ R12, R22, R17, -R12 ;  /* 0x00000011160c7223 */ /* 0x000fc4000001080c */
[C---:B------:R-:W-:Y:S02]  /*bdc0*/  FFMA.FTZ R3, R6.reuse, R13, -R3 ;  /* 0x0000000d06037223 */ /* 0x040fe40000010803 */
[----:B------:R-:W-:Y:S01]  /*bdd0*/  FFMA.FTZ R14, R6, R21, R14 ;  /* 0x00000015060e7223 */ /* 0x000fe2000001000e */
[----:B------:R-:W-:Y:S01]  /*bde0*/  F2FP.BF16.PACK_AB R15, R15, R12 ;  /* 0x0000000c0f0f723e */ /* 0x000fe200000010ff */
[----:B------:R-:W-:Y:S02]  /*bdf0*/  FFMA.FTZ R27, R23, R16, -R27 ;  /* 0x00000010171b7223 */ /* 0x000fe4000001081b */
[C---:B------:R-:W-:Y:S01]  /*be00*/  FFMA.FTZ R4, R7.reuse, R20, -R4 ;  /* 0x0000001407047223 */ /* 0x040fe20000010804 */
[----:B------:R-:W-:Y:S01]  /*be10*/  F2FP.BF16.PACK_AB R12, R14, R3 ;  /* 0x000000030e0c723e */ /* 0x000fe200000010ff */
[----:B------:R-:W-:Y:S01]  /*be20*/  FFMA.FTZ R5, R7, R28, R5 ;  /* 0x0000001c07057223 */ /* 0x000fe20000010005 */
[----:B------:R-:W-:-:S04]  /*be30*/  F2FP.BF16.PACK_AB R13, R30, R27 ;  /* 0x0000001b1e0d723e */ /* 0x000fc800000010ff */
[----:B------:R-:W-:Y:S02]  /*be40*/  F2FP.BF16.PACK_AB R14, R5, R4 ;  /* 0x00000004050e723e */ /* 0x000fe400000010ff */
.L_x_3774:
[----:B------:R-:W-:Y:S05]  /*be50*/  BSYNC B0 ;  /* 0x0000000000007941 */ /* 0x000fea0003800000 */
.L_x_3773:
        /* <DEDUP_REMOVED lines=8> */
[C---:B---3-5:R-:W-:Y:S01]  /*bee0*/  SHF.L.U32 R12, R21.reuse, 0x10, RZ ;  /* 0x00000010150c7819 */ /* 0x068fe200000006ff */
[----:B------:R-:W-:Y:S01]  /*bef0*/  IMAD.U32 R17, R22, 0x10000, RZ ;  /* 0x0001000016117824 */ /* 0x000fe200078e00ff */
[----:B------:R-:W-:Y:S02]  /*bf00*/  LOP3.LUT R3, R21, 0xffff0000, RZ, 0xc0, !PT ;  /* 0xffff000015037812 */ /* 0x000fe400078ec0ff */
[C---:B------:R-:W-:Y:S02]  /*bf10*/  LOP3.LUT R15, R23.reuse, 0xffff0000, RZ, 0xc0, !PT ;  /* 0xffff0000170f7812 */ /* 0x040fe400078ec0ff */
[----:B------:R-:W-:-:S02]  /*bf20*/  SHF.L.U32 R16, R23, 0x10, RZ ;  /* 0x0000001017107819 */ /* 0x000fc400000006ff */
[C---:B------:R-:W-:Y:S02]  /*bf30*/  SHF.L.U32 R13, R20.reuse, 0x10, RZ ;  /* 0x00000010140d7819 */ /* 0x040fe400000006ff */
[----:B------:R-:W-:Y:S02]  /*bf40*/  LOP3.LUT R20, R20, 0xffff0000, RZ, 0xc0, !PT ;  /* 0xffff000014147812 */ /* 0x000fe400078ec0ff */
[----:B------:R-:W-:Y:S02]  /*bf50*/  LOP3.LUT R22, R22, 0xffff0000, RZ, 0xc0, !PT ;  /* 0xffff000016167812 */ /* 0x000fe400078ec0ff */
[----:B----4-:R-:W-:Y:S02]  /*bf60*/  LOP3.LUT R14, R4, 0xffff0000, RZ, 0xc0, !PT ;  /* 0xffff0000040e7812 */ /* 0x010fe400078ec0ff */
[C---:B------:R-:W-:Y:S01]  /*bf70*/  LOP3.LUT R8, R5.reuse, 0xffff0000, RZ, 0xc0, !PT ;  /* 0xffff000005087812 */ /* 0x040fe200078ec0ff */
[----:B------:R-:W-:Y:S01]  /*bf80*/  IMAD.U32 R5, R5, 0x10000, RZ ;  /* 0x0001000005057824 */ /* 0x000fe200078e00ff */
[C---:B--2---:R-:W-:Y:S01]  /*bf90*/  LOP3.LUT R9, R7.reuse, 0xffff0000, RZ, 0xc0, !PT ;  /* 0xffff000007097812 */ /* 0x044fe200078ec0ff */
[----:B------:R-:W-:Y:S01]  /*bfa0*/  FMUL.FTZ R11, R14, R3 ;  /* 0x000000030e0b7220 */ /* 0x000fe20000410000 */
[----:B------:R-:W-:Y:S01]  /*bfb0*/  LOP3.LUT R10, R6, 0xffff0000, RZ, 0xc0, !PT ;  /* 0xffff0000060a7812 */ /* 0x000fe200078ec0ff */
[----:B------:R-:W-:Y:S01]  /*bfc0*/  FMUL.FTZ R18, R14, R12 ;  /* 0x0000000c0e127220 */ /* 0x000fe20000410000 */
        /* <DEDUP_REMOVED lines=19> */
[----:B------:R-:W-:-:S04]  /*c100*/  F2FP.BF16.PACK_AB R20, R6, R3 ;  /* 0x000000030614723e */ /* 0x000fc800000010ff */
[----:B------:R-:W-:Y:S02]  /*c110*/  F2FP.BF16.PACK_AB R22, R5, R4 ;  /* 0x000000040516723e */ /* 0x000fe400000010ff */
.L_x_3776:
[----:B------:R-:W-:Y:S05]  /*c120*/  BSYNC B0 ;  /* 0x0000000000007941 */ /* 0x000fea0003800000 */
.L_x_3775:
[----:B-----5:R4:W-:Y:S01]  /*c130*/  STS.128 [R211+0x5800], R20 ;  /* 0x00580014d3007388 */ /* 0x0209e20000000c00 */
[----:B------:R-:W-:Y:S05]  /*c140*/  BRA `(.L_x_3770) ;  /* 0x000046f000007947 */ /* 0x000fea0003800000 */
.L_x_3745:
[----:B------:R-:W-:Y:S01]  /*c150*/  BSSY B1, `(.L_x_3777) ;  /* 0x000010d000017945 */ /* 0x000fe20003800000 */
[----:B------:R-:W-:Y:S05]  /*c160*/  @!P1 BRA `(.L_x_3778) ;  /* 0x000010b000009947 */ /* 0x000fea0003800000 */
[----:B------:R1:W5:Y:S01]  /*c170*/  LDG.E.128 R8, [R30.64] ;  /* 0x000000061e087981 */ /* 0x000362000c1e1d00 */
[----:B------:R-:W-:Y:S01]  /*c180*/  ISETP.GE.AND P0, PT, R18, c[0x0][0x230], PT ;  /* 0x00008c0012007a0c */ /* 0x000fe20003f06270 */
[----:B------:R-:W-:-:S12]  /*c190*/  BSSY B0, `(.L_x_3779) ;  /* 0x0000055000007945 */ /* 0x000fd80003800000 */
[----:B------:R-:W-:Y:S05]  /*c1a0*/  @P0 BRA `(.L_x_3780) ;  /* 0x0000053000000947 */ /* 0x000fea0003800000 */
[----:B------:R-:W-:Y:S01]  /*c1b0*/  ISETP.GE.AND P0, PT, R18, R69, PT ;  /* 0x000000451200720c */ /* 0x000fe20003f06270 */
[----:B------:R-:W-:Y:S02]  /*c1c0*/  IMAD.MOV.U32 R0, RZ, RZ, RZ ;  /* 0x000000ffff007224 */ /* 0x000fe400078e00ff */
[----:B------:R-:W-:-:S10]  /*c1d0*/  IMAD.MOV.U32 R5, RZ, RZ, R69 ;  /* 0x000000ffff057224 */ /* 0x000fd400078e0045 */
[--C-:B------:R-:W-:Y:S02]  /*c1e0*/  @P0 SHF.R.S32.HI R2, RZ, 0x1, R68.reuse ;  /* 0x00000001ff020819 */ /* 0x100fe40000011444 */
[----:B------:R-:W-:Y:S02]  /*c1f0*/  @P0 SHF.R.S32.HI R4, RZ, 0x1, R68 ;  /* 0x00000001ff040819 */ /* 0x000fe40000011444 */
[----:B------:R-:W-:-:S03]  /*c200*/  @P0 IADD3 R0, -R2, RZ, RZ ;  /* 0x000000ff02000210 */ /* 0x000fc60007ffe1ff */
[----:B------:R-:W-:Y:S01]  /*c210*/  @P0 IMAD.MOV R5, RZ, RZ, -R4 ;  /* 0x000000ffff050224 */ /* 0x000fe200078e0a04 */
[C---:B------:R-:W-:Y:S01]  /*c220*/  IADD3 R13, P1, R0.reuse, R16, RZ ;  /* 0x00000010000d7210 */ /* 0x040fe20007f3e0ff */
[----:B------:R-:W-:Y:S02]  /*c230*/  IMAD.MOV.U32 R2, RZ, RZ, RZ ;  /* 0x000000ffff027224 */ /* 0x000fe400078e00ff */
[----:B------:R-:W-:Y:S01]  /*c240*/  IMAD.WIDE R4, R5, 0x2, R30 ;  /* 0x0000000205047825 */ /* 0x000fe200078e021e */
[----:B------:R-:W-:Y:S02]  /*c250*/  LEA.HI.X.SX32 R0, R0, R17, 0x1, P1 ;  /* 0x0000001100007211 */ /* 0x000fe400008f0eff */
[----:B------:R-:W-:-:S03]  /*c260*/  LEA R12, P1, R13, c[0x0][0x2b0], 0x1 ;  /* 0x0000ac000d0c7a11 */ /* 0x000fc600078208ff */
[----:B------:R-:W3:Y:S01]  /*c270*/  LDG.E.128 R4, [R4.64] ;  /* 0x0000000604047981 */ /* 0x000ee2000c1e1d00 */
[----:B------:R-:W-:Y:S02]  /*c280*/  LEA.HI.X R13, R13, c[0x0][0x2b4], R0, 0x1, P1 ;  /* 0x0000ad000d0d7a11 */ /* 0x000fe400008f0c00 */
[----:B------:R-:W-:-:S04]  /*c290*/  @P0 SHF.R.S32.HI R0, RZ, 0x1, R68 ;  /* 0x00000001ff000819 */ /* 0x000fc80000011444 */
[----:B------:R-:W-:Y:S01]  /*c2a0*/  @P0 IADD3 R2, -R0, RZ, RZ ;  /* 0x000000ff00020210 */ /* 0x000fe20007ffe1ff */
[----:B------:R-:W4:Y:S03]  /*c2b0*/  LDG.E.128 R12, [R12.64] ;  /* 0x000000060c0c7981 */ /* 0x000f26000c1e1d00 */
[----:B------:R-:W-:-:S04]  /*c2c0*/  IADD3 R0, P1, R2, R16, RZ ;  /* 0x0000001002007210 */ /* 0x000fc80007f3e0ff */
[----:B------:R-:W-:Y:S02]  /*c2d0*/  LEA.HI.X.SX32 R21, R2, R17, 0x1, P1 ;  /* 0x0000001102157211 */ /* 0x000fe400008f0eff */
[----:B------:R-:W-:-:S04]  /*c2e0*/  LEA R20, P1, R0, c[0x0][0x2a8], 0x1 ;  /* 0x0000aa0000147a11 */ /* 0x000fc800078208ff */
[----:B------:R-:W-:-:S06]  /*c2f0*/  LEA.HI.X R21, R0, c[0x0][0x2ac], R21, 0x1, P1 ;  /* 0x0000ab0000157a11 */ /* 0x000fcc00008f0c15 */
[----:B--2---:R-:W2:Y:S01]  /*c300*/  LDG.E.128 R20, [R20.64] ;  /* 0x0000000614147981 */ /* 0x004ea2000c1e1d00 */
[C---:B-----5:R-:W-:Y:S01]  /*c310*/  IMAD.U32 R32, R8.reuse, 0x10000, RZ ;  /* 0x0001000008207824 */ /* 0x060fe200078e00ff */
[----:B------:R-:W-:Y:S01]  /*c320*/  LOP3.LUT R2, R8, 0xffff0000, RZ, 0xc0, !PT ;  /* 0xffff000008027812 */ /* 0x000fe200078ec0ff */
[C---:B------:R-:W-:Y:S01]  /*c330*/  IMAD.U32 R34, R9.reuse, 0x10000, RZ ;  /* 0x0001000009227824 */ /* 0x040fe200078e00ff */
[----:B------:R-:W-:Y:S01]  /*c340*/  LOP3.LUT R0, R9, 0xffff0000, RZ, 0xc0, !PT ;  /* 0xffff000009007812 */ /* 0x000fe200078ec0ff */
[C---:B------:R-:W-:Y:S01]  /*c350*/  IMAD.U32 R35, R11.reuse, 0x10000, RZ ;  /* 0x000100000b237824 */ /* 0x040fe200078e00ff */
[C---:B------:R-:W-:Y:S02]  /*c360*/  SHF.L.U32 R33, R10.reuse, 0x10, RZ ;  /* 0x000000100a217819 */ /* 0x040fe400000006ff */
[----:B------:R-:W-:Y:S02]  /*c370*/  LOP3.LUT R9, R10, 0xffff0000, RZ, 0xc0, !PT ;  /* 0xffff00000a097812 */ /* 0x000fe400078ec0ff */
[----:B------:R-:W-:Y:S01]  /*c380*/  LOP3.LUT R8, R11, 0xffff0000, RZ, 0xc0, !PT ;  /* 0xffff00000b087812 */ /* 0x000fe200078ec0ff */
[C---:B---3--:R-:W-:Y:S01]  /*c390*/  IMAD.U32 R11, R4.reuse, 0x10000, RZ ;  /* 0x00010000040b7824 */ /* 0x048fe200078e00ff */
[----:B------:R-:W-:Y:S01]  /*c3a0*/  LOP3.LUT R10, R4, 0xffff0000, RZ, 0xc0, !PT ;  /* 0xffff0000040a7812 */ /* 0x000fe200078ec0ff */
[----:B------:R-:W-:Y:S01]  /*c3b0*/  IMAD.U32 R36, R6, 0x10000, RZ ;  /* 0x0001000006247824 */ /* 0x000fe200078e00ff */
[----:B------:R-:W-:-:S02]  /*c3c0*/  SHF.L.U32 R4, R5, 0x10, RZ ;  /* 0x0000001005047819 */ /* 0x000fc400000006ff */
[----:B------:R-:W-:Y:S01]  /*c3d0*/  LOP3.LUT R37, R5, 0xffff0000, RZ, 0xc0, !PT ;  /* 0xffff000005257812 */ /* 0x000fe200078ec0ff */
[C---:B------:R-:W-:Y:S01]  /*c3e0*/  IMAD.U32 R5, R7.reuse, 0x10000, RZ ;  /* 0x0001000007057824 */ /* 0x040fe200078e00ff */
[----:B------:R-:W-:Y:S01]  /*c3f0*/  LOP3.LUT R40, R7, 0xffff0000, RZ, 0xc0, !PT ;  /* 0xffff000007287812 */ /* 0x000fe200078ec0ff */
[----:B----4-:R-:W-:Y:S01]  /*c400*/  IMAD.U32 R7, R13, 0x10000, RZ ;  /* 0x000100000d077824 */ /* 0x010fe200078e00ff */
[C---:B------:R-:W-:Y:S02]  /*c410*/  SHF.L.U32 R38, R12.reuse, 0x10, RZ ;  /* 0x000000100c267819 */ /* 0x040fe400000006ff */
        /* <DEDUP_REMOVED lines=9> */
[----:B------:R-:W-:Y:S01]  /*c4b0*/  @!P0 FADD.FTZ R12, -R12, -RZ ;  /* 0x800000ff0c0c8221 */ /* 0x000fe20000010100 */
[----:B------:R-:W-:Y:S01]  /*c4c0*/  LOP3.LUT R6, R6, 0xffff0000, RZ, 0xc0, !PT ;  /* 0xffff000006067812 */ /* 0x000fe200078ec0ff */
[----:B------:R-:W-:-:S02]  /*c4d0*/  FMUL.FTZ R7, R4, R7 ;  /* 0x0000000704077220 */ /* 0x000fc40000410000 */
[----:B------:R-:W-:Y:S02]  /*c4e0*/  @!P0 FADD.FTZ R38, -R38, -RZ ;  /* 0x800000ff26268221 */ /* 0x000fe40000010100 */
[----:B------:R-:W-:Y:S01]  /*c4f0*/  @!P0 FADD.FTZ R41, -R41, -RZ ;  /* 0x800000ff29298221 */ /* 0x000fe20000010100 */
[----:B--2---:R-:W-:Y:S01]  /*c500*/  LOP3.LUT R14, R22, 0xffff0000, RZ, 0xc0, !PT ;  /* 0xffff0000160e7812 */ /* 0x004fe200078ec0ff */
[C---:B------:R-:W-:Y:S01]  /*c510*/  IMAD.U32 R4, R21.reuse, 0x10000, RZ ;  /* 0x0001000015047824 */ /* 0x040fe200078e00ff */
[----:B------:R-:W-:Y:S01]  /*c520*/  LOP3.LUT R21, R21, 0xffff0000, RZ, 0xc0, !PT ;  /* 0xffff000015157812 */ /* 0x000fe200078ec0ff */
[----:B------:R-:W-:Y:S02]  /*c530*/  @!P0 FADD.FTZ R13, -R13, -RZ ;  /* 0x800000ff0d0d8221 */ /* 0x000fe40000010100 */
[----:B------:R-:W-:Y:S01]  /*c540*/  FMUL.FTZ R39, R10, R39 ;  /* 0x000000270a277220 */ /* 0x000fe20000410000 */
[----:B------:R-:W-:Y:S01]  /*c550*/  SHF.L.U32 R10, R20, 0x10, RZ ;  /* 0x00000010140a7819 */ /* 0x000fe200000006ff */
[----:B------:R-:W-:-:S02]  /*c560*/  FMUL.FTZ R37, R37, R42 ;  /* 0x0000002a25257220 */ /* 0x000fc40000410000 */
[----:B------:R-:W-:Y:S02]  /*c570*/  @!P0 FADD.FTZ R15, -R15, -RZ ;  /* 0x800000ff0f0f8221 */ /* 0x000fe40000010100 */
[----:B------:R-:W-:Y:S01]  /*c580*/  FMUL.FTZ R12, R5, R12 ;  /* 0x0000000c050c7220 */ /* 0x000fe20000410000 */
[----:B------:R-:W-:Y:S01]  /*c590*/  LOP3.LUT R5, R20, 0xffff0000, RZ, 0xc0, !PT ;  /* 0xffff000014057812 */ /* 0x000fe200078ec0ff */
[----:B------:R-:W-:Y:S01]  /*c5a0*/  FMUL.FTZ R11, R11, R38 ;  /* 0x000000260b0b7220 */ /* 0x000fe20000410000 */
[----:B------:R-:W-:Y:S01]  /*c5b0*/  SHF.L.U32 R20, R22, 0x10, RZ ;  /* 0x0000001016147819 */ /* 0x000fe200000006ff */
[----:B------:R-:W-:Y:S01]  /*c5c0*/  FMUL.FTZ R36, R36, R41 ;  /* 0x0000002924247220 */ /* 0x000fe20000410000 */
[----:B------:R-:W-:Y:S01]  /*c5d0*/  LOP3.LUT R22, R23, 0xffff0000, RZ, 0xc0, !PT ;  /* 0xffff000017167812 */ /* 0x000fe200078ec0ff */
[----:B------:R-:W-:Y:S02]  /*c5e0*/  FMUL.FTZ R6, R6, R13 ;  /* 0x0000000d06067220 */ /* 0x000fe40000410000 */
[----:B------:R-:W-:-:S02]  /*c5f0*/  FMUL.FTZ R15, R40, R15 ;  /* 0x0000000f280f7220 */ /* 0x000fc40000410000 */
        /* <DEDUP_REMOVED lines=14> */
.L_x_3780:
[----:B------:R-:W-:Y:S05]  /*c6e0*/  BSYNC B0 ;  /* 0x0000000000007941 */ /* 0x000fea0003800000 */
.L_x_3779:
[----:B------:R3:W5:Y:S01]  /*c6f0*/  LDG.E.128 R4, [R30.64+0x80] ;  /* 0x000080061e047981 */ /* 0x000762000c1e1d00 */
[----:B------:R-:W-:Y:S01]  /*c700*/  IADD3 R0, R18, 0x40, RZ ;  /* 0x0000004012007810 */ /* 0x000fe20007ffe0ff */
[----:B------:R-:W-:Y:S02]  /*c710*/  BSSY B0, `(.L_x_3781) ;  /* 0x0000056000007945 */ /* 0x000fe40003800000 */
[----:B-----5:R3:W-:Y:S01]  /*c720*/  STS.128 [R211], R8 ;  /* 0x00000008d3007388 */ /* 0x0207e20000000c00 */
[----:B------:R-:W-:-:S13]  /*c730*/  ISETP.GE.AND P0, PT, R0, c[0x0][0x230], PT ;  /* 0x00008c0000007a0c */ /* 0x000fda0003f06270 */
[----:B------:R-:W-:Y:S05]  /*c740*/  @P0 BRA `(.L_x_3782) ;  /* 0x0000052000000947 */ /* 0x000fea0003800000 */
[----:B------:R-:W-:Y:S01]  /*c750*/  ISETP.GE.AND P0, PT, R0, R69, PT ;  /* 0x000000450000720c */ /* 0x000fe20003f06270 */
[----:B------:R-:W-:Y:S02]  /*c760*/  IMAD.MOV.U32 R0, RZ, RZ, RZ ;  /* 0x000000ffff007224 */ /* 0x000fe400078e00ff */
[----:B---3--:R-:W-:-:S10]  /*c770*/  IMAD.MOV.U32 R9, RZ, RZ, R69 ;  /* 0x000000ffff097224 */ /* 0x008fd400078e0045 */
        /* <DEDUP_REMOVED lines=9> */
[----:B------:R-:W3:Y:S01]  /*c810*/  LDG.E.128 R8, [R8.64+0x80] ;  /* 0x0000800608087981 */ /* 0x000ee2000c1e1d00 */
[----:B------:R-:W-:Y:S02]  /*c820*/  LEA.HI.X R13, R13, c[0x0][0x2b4], R0, 0x1, P1 ;  /* 0x0000ad000d0d7a11 */ /* 0x000fe400008f0c00 */
[----:B------:R-:W-:-:S04]  /*c830*/  @P0 SHF.R.S32.HI R0, RZ, 0x1, R68 ;  /* 0x00000001ff000819 */ /* 0x000fc80000011444 */
[----:B------:R-:W-:Y:S01]  /*c840*/  @P0 IADD3 R2, -R0, RZ, RZ ;  /* 0x000000ff00020210 */ /* 0x000fe20007ffe1ff */
[----:B------:R-:W4:Y:S03]  /*c850*/  LDG.E.128 R12, [R12.64+0x80] ;  /* 0x000080060c0c7981 */ /* 0x000f26000c1e1d00 */
[----:B------:R-:W-:-:S04]  /*c860*/  IADD3 R0, P1, R2, R16, RZ ;  /* 0x0000001002007210 */ /* 0x000fc80007f3e0ff */
[----:B------:R-:W-:Y:S02]  /*c870*/  LEA.HI.X.SX32 R21, R2, R17, 0x1, P1 ;  /* 0x0000001102157211 */ /* 0x000fe400008f0eff */
[----:B------:R-:W-:-:S04]  /*c880*/  LEA R20, P1, R0, c[0x0][0x2a8], 0x1 ;  /* 0x0000aa0000147a11 */ /* 0x000fc800078208ff */
[----:B------:R-:W-:-:S06]  /*c890*/  LEA.HI.X R21, R0, c[0x0][0x2ac], R21, 0x1, P1 ;  /* 0x0000ab0000157a11 */ /* 0x000fcc00008f0c15 */
[----:B------:R-:W5:Y:S01]  /*c8a0*/  LDG.E.128 R20, [R20.64+0x80] ;  /* 0x0000800614147981 */ /* 0x000f62000c1e1d00 */
[C---:B------:R-:W-:Y:S01]  /*c8b0*/  IMAD.U32 R32, R4.reuse, 0x10000, RZ ;  /* 0x0001000004207824 */ /* 0x040fe200078e00ff */
        /* <DEDUP_REMOVED lines=11> */
[----:B------:R-:W-:Y:S02]  /*c970*/  LOP3.LUT R38, R9, 0xffff0000, RZ, 0xc0, !PT ;  /* 0xffff000009267812 */ /* 0x000fe400078ec0ff */
[----:B------:R-:W-:Y:S01]  /*c980*/  LOP3.LUT R9, R10, 0xffff0000, RZ, 0xc0, !PT ;  /* 0xffff00000a097812 */ /* 0x000fe200078ec0ff */
[----:B--2-4-:R-:W-:Y:S01]  /*c990*/  IMAD.U32 R40, R12, 0x10000, RZ ;  /* 0x000100000c287824 */ /* 0x014fe200078e00ff */
[C---:B------:R-:W-:Y:S01]  /*c9a0*/  SHF.L.U32 R8, R11.reuse, 0x10, RZ ;  /* 0x000000100b087819 */ /* 0x040fe200000006ff */
[----:B------:R-:W-:Y:S01]  /*c9b0*/  IMAD.U32 R42, R14, 0x10000, RZ ;  /* 0x000100000e2a7824 */ /* 0x000fe200078e00ff */
        /* <DEDUP_REMOVED lines=8> */
[----:B------:R-:W-:Y:S01]  /*ca40*/  LOP3.LUT R12, R14, 0xffff0000, RZ, 0xc0, !PT ;  /* 0xffff00000e0c7812 */ /* 0x000fe200078ec0ff */
[----:B------:R-:W-:Y:S01]  /*ca50*/  @!P0 FADD.FTZ R11, -R11, -RZ ;  /* 0x800000ff0b0b8221 */ /* 0x000fe20000010100 */
[----:B------:R-:W-:Y:S01]  /*ca60*/  SHF.L.U32 R13, R15, 0x10, RZ ;  /* 0x000000100f0d7819 */ /* 0x000fe200000006ff */
[----:B------:R-:W-:Y:S01]  /*ca70*/  @!P0 FADD.FTZ R41, -R41, -RZ ;  /* 0x800000ff29298221 */ /* 0x000fe20000010100 */
[----:B------:R-:W-:Y:S01]  /*ca80*/  LOP3.LUT R14, R15, 0xffff0000, RZ, 0xc0, !PT ;  /* 0xffff00000f0e7812 */ /* 0x000fe200078ec0ff */
[----:B------:R-:W-:-:S02]  /*ca90*/  @!P0 FADD.FTZ R12, -R12, -RZ ;  /* 0x800000ff0c0c8221 */ /* 0x000fc40000010100 */
[----:B------:R-:W-:Y:S02]  /*caa0*/  @!P0 FADD.FTZ R13, -R13, -RZ ;  /* 0x800000ff0d0d8221 */ /* 0x000fe40000010100 */
[----:B------:R-:W-:Y:S02]  /*cab0*/  @!P0 FADD.FTZ R14, -R14, -RZ ;  /* 0x800000ff0e0e8221 */ /* 0x000fe40000010100 */
[----:B------:R-:W-:Y:S02]  /*cac0*/  FMUL.FTZ R12, R9, R12 ;  /* 0x0000000c090c7220 */ /* 0x000fe40000410000 */
[----:B------:R-:W-:Y:S01]  /*cad0*/  FMUL.FTZ R13, R8, R13 ;  /* 0x0000000d080d7220 */ /* 0x000fe20000410000 */
[----:B-----5:R-:W-:Y:S01]  /*cae0*/  LOP3.LUT R8, R20, 0xffff0000, RZ, 0xc0, !PT ;  /* 0xffff000014087812 */ /* 0x020fe200078ec0ff */
        /* <DEDUP_REMOVED lines=12> */
[----:B------:R-:W-:Y:S02]  /*cbb0*/  FFMA.FTZ R6, R34, R6, R11 ;  /* 0x0000000622067223 */ /* 0x000fe4000001000b */
        /* <DEDUP_REMOVED lines=8> */
[----:B------:R-:W-:Y:S02]  /*cc40*/  F2FP.BF16.PACK_AB R5, R41, R6 ;  /* 0x000000062905723e */ /* 0x000fe400000010ff */
[----:B------:R-:W-:Y:S02]  /*cc50*/  F2FP.BF16.PACK_AB R7, R39, R10 ;  /* 0x0000000a2707723e */ /* 0x000fe400000010ff */
[----:B------:R-:W-:Y:S02]  /*cc60*/  F2FP.BF16.PACK_AB R6, R12, R15 ;  /* 0x0000000f0c06723e */ /* 0x000fe400000010ff */
.L_x_3782:
[----:B------:R-:W-:Y:S05]  /*cc70*/  BSYNC B0 ;  /* 0x0000000000007941 */ /* 0x000fea0003800000 */
.L_x_3781:
[----:B------:R4:W5:Y:S01]  /*cc80*/  LDG.E.128 R20, [R30.64+0x100] ;  /* 0x000100061e147981 */ /* 0x000962000c1e1d00 */
[----:B------:R-:W-:Y:S01]  /*cc90*/  IADD3 R0, R18, 0x80, RZ ;  /* 0x0000008012007810 */ /* 0x000fe20007ffe0ff */
[----:B------:R-:W-:Y:S02]  /*cca0*/  BSSY B0, `(.L_x_3783) ;  /* 0x0000056000007945 */ /* 0x000fe40003800000 */
[----:B------:R4:W-:Y:S01]  /*ccb0*/  STS.128 [R211+0x2000], R4 ;  /* 0x00200004d3007388 */ /* 0x0009e20000000c00 */
[----:B------:R-:W-:-:S13]  /*ccc0*/  ISETP.GE.AND P0, PT, R0, c[0x0][0x230], PT ;  /* 0x00008c0000007a0c */ /* 0x000fda0003f06270 */
[----:B------:R-:W-:Y:S05]  /*ccd0*/  @P0 BRA `(.L_x_3784) ;  /* 0x0000052000000947 */ /* 0x000fea0003800000 */
[----:B------:R-:W-:Y:S01]  /*cce0*/  ISETP.GE.AND P0, PT, R0, R69, PT ;  /* 0x000000450000720c */ /* 0x000fe20003f06270 */
[----:B------:R-:W-:Y:S02]  /*ccf0*/  IMAD.MOV.U32 R2, RZ, RZ, RZ ;  /* 0x000000ffff027224 */ /* 0x000fe400078e00ff */
[----:B----4-:R-:W-:-:S10]  /*cd00*/  IMAD.MOV.U32 R5, RZ, RZ, R69 ;  /* 0x000000ffff057224 */ /* 0x010fd400078e0045 */
[--C-:B------:R-:W-:Y:S02]  /*cd10*/  @P0 SHF.R.S32.HI R0, RZ, 0x1, R68.reuse ;  /* 0x00000001ff000819 */ /* 0x100fe40000011444 */
[----:B------:R-:W-:Y:S02]  /*cd20*/  @P0 SHF.R.S32.HI R4, RZ, 0x1, R68 ;  /* 0x00000001ff040819 */ /* 0x000fe40000011444 */
[----:B------:R-:W-:-:S03]  /*cd30*/  @P0 IADD3 R2, -R0, RZ, RZ ;  /* 0x000000ff00020210 */ /* 0x000fc60007ffe1ff */
[----:B------:R-:W-:Y:S01]  /*cd40*/  @P0 IMAD.MOV R5, RZ, RZ, -R4 ;  /* 0x000000ffff050224 */ /* 0x000fe200078e0a04 */
[----:B------:R-:W-:-:S03]  /*cd50*/  IADD3 R0, P1, R2, R16, RZ ;  /* 0x0000001002007210 */ /* 0x000fc60007f3e0ff */
[----:B------:R-:W-:Y:S01]  /*cd60*/  IMAD.WIDE R4, R5, 0x2, R30 ;  /* 0x0000000205047825 */ /* 0x000fe200078e021e */
[----:B---3--:R-:W-:Y:S02]  /*cd70*/  LEA.HI.X.SX32 R9, R2, R17, 0x1, P1 ;  /* 0x0000001102097211 */ /* 0x008fe400008f0eff */
[----:B------:R-:W-:-:S03]  /*cd80*/  LEA R8, P1, R0, c[0x0][0x2b0], 0x1 ;  /* 0x0000ac0000087a11 */ /* 0x000fc600078208ff */
[----:B------:R-:W3:Y:S01]  /*cd90*/  LDG.E.128 R4, [R4.64+0x100] ;  /* 0x0001000604047981 */ /* 0x000ee2000c1e1d00 */
[----:B------:R-:W-:Y:S01]  /*cda0*/  LEA.HI.X R9, R0, c[0x0][0x2b4], R9, 0x1, P1 ;  /* 0x0000ad0000097a11 */ /* 0x000fe200008f0c09 */
[----:B------:R-:W-:Y:S01]  /*cdb0*/  IMAD.MOV.U32 R2, RZ, RZ, RZ ;  /* 0x000000ffff027224 */ /* 0x000fe200078e00ff */
[----:B------:R-:W-:-:S04]  /*cdc0*/  @P0 SHF.R.S32.HI R0, RZ, 0x1, R68 ;  /* 0x00000001ff000819 */ /* 0x000fc80000011444 */
[----:B------:R-:W-:Y:S01]  /*cdd0*/  @P0 IADD3 R2, -R0, RZ, RZ ;  /* 0x000000ff00020210 */ /* 0x000fe20007ffe1ff */
[----:B------:R-:W4:Y:S03]  /*cde0*/  LDG.E.128 R8, [R8.64+0x100] ;  /* 0x0001000608087981 */ /* 0x000f26000c1e1d00 */
[----:B------:R-:W-:-:S04]  /*cdf0*/  IADD3 R0, P1, R2, R16, RZ ;  /* 0x0000001002007210 */ /* 0x000fc80007f3e0ff */
[----:B------:R-:W-:Y:S02]  /*ce00*/  LEA.HI.X.SX32 R13, R2, R17, 0x1, P1 ;  /* 0x00000011020d7211 */ /* 0x000fe400008f0eff */
[----:B------:R-:W-:-:S04]  /*ce10*/  LEA R12, P1, R0, c[0x0][0x2a8], 0x1 ;  /* 0x0000aa00000c7a11 */ /* 0x000fc800078208ff */
[----:B------:R-:W-:-:S06]  /*ce20*/  LEA.HI.X R13, R0, c[0x0][0x2ac], R13, 0x1, P1 ;  /* 0x0000ab00000d7a11 */ /* 0x000fcc00008f0c0d */
[----:B--2---:R-:W2:Y:S01]  /*ce30*/  LDG.E.128 R12, [R12.64+0x100] ;  /* 0x000100060c0c7981 */ /* 0x004ea2000c1e1d00 */
[C---:B-1---5:R-:W-:Y:S01]  /*ce40*/  IMAD.U32 R30, R20.reuse, 0x10000, RZ ;  /* 0x00010000141e7824 */ /* 0x062fe200078e00ff */
        /* <DEDUP_REMOVED lines=12> */
[C---:B------:R-:W-:Y:S01]  /*cf10*/  SHF.L.U32 R5, R7.reuse, 0x10, RZ ;  /* 0x0000001007057819 */ /* 0x040fe200000006ff */
[----:B----4-:R-:W-:Y:S01]  /*cf20*/  IMAD.U32 R36, R8, 0x10000, RZ ;  /* 0x0001000008247824 */ /* 0x010fe200078e00ff */
        /* <DEDUP_REMOVED lines=17> */
[C---:B--2---:R-:W-:Y:S01]  /*d040*/  LOP3.LUT R22, R13.reuse, 0xffff0000, RZ, 0xc0, !PT ;  /* 0xffff00000d167812 */ /* 0x044fe200078ec0ff */
[----:B------:R-:W-:Y:S01]  /*d050*/  FMUL.FTZ R7, R4, R7 ;  /* 0x0000000704077220 */ /* 0x000fe20000410000 */
[----:B------:R-:W-:Y:S01]  /*d060*/  SHF.L.U32 R4, R13, 0x10, RZ ;  /* 0x000000100d047819 */ /* 0x000fe200000006ff */
[----:B------:R-:W-:Y:S01]  /*d070*/  @!P0 FADD.FTZ R11, -R11, -RZ ;  /* 0x800000ff0b0b8221 */ /* 0x000fe20000010100 */
[----:B------:R-:W-:Y:S01]  /*d080*/  SHF.L.U32 R10, R15, 0x10, RZ ;  /* 0x000000100f0a7819 */ /* 0x000fe200000006ff */
        /* <DEDUP_REMOVED lines=23> */
.L_x_3784:
[----:B------:R-:W-:Y:S05]  /*d200*/  BSYNC B0 ;  /* 0x0000000000007941 */ /* 0x000fea0003800000 */
.L_x_3783:
[----:B-----5:R1:W-:Y:S02]  /*d210*/  STS.128 [R211+0x4000], R20 ;  /* 0x00400014d3007388 */ /* 0x0203e40000000c00 */
.L_x_3778:
[----:B------:R-:W-:Y:S05]  /*d220*/  BSYNC B1 ;  /* 0x0000000000017941 */ /* 0x000fea0003800000 */
.L_x_3777:
        /* <DEDUP_REMOVED lines=16> */
[C---:B------:R-:W-:Y:S01]  /*d330*/  IADD3 R13, P1, R0.reuse, R16, RZ ;  /* 0x00000010000d7210 */ /* 0x040fe20007f3e0ff */
[----:B-1----:R-:W-:Y:S02]  /*d340*/  IMAD.MOV.U32 R20, RZ, RZ, RZ ;  /* 0x000000ffff147224 */ /* 0x002fe400078e00ff */
[----:B------:R-:W-:Y:S01]  /*d350*/  IMAD.WIDE R4, R5, 0x2, R28 ;  /* 0x0000000205047825 */ /* 0x000fe200078e021c */
[----:B------:R-:W-:Y:S02]  /*d360*/  LEA.HI.X.SX32 R0, R0, R17, 0x1, P1 ;  /* 0x0000001100007211 */ /* 0x000fe400008f0eff */
[----:B------:R-:W-:-:S03]  /*d370*/  LEA R12, P1, R13, c[0x0][0x2b0], 0x1 ;  /* 0x0000ac000d0c7a11 */ /* 0x000fc600078208ff */
[----:B------:R-:W4:Y:S01]  /*d380*/  LDG.E.128 R4, [R4.64] ;  /* 0x0000000604047981 */ /* 0x000f22000c1e1d00 */
[----:B------:R-:W-:Y:S02]  /*d390*/  LEA.HI.X R13, R13, c[0x0][0x2b4], R0, 0x1, P1 ;  /* 0x0000ad000d0d7a11 */ /* 0x000fe400008f0c00 */
[----:B------:R-:W-:-:S04]  /*d3a0*/  @P0 SHF.R.S32.HI R0, RZ, 0x1, R68 ;  /* 0x00000001ff000819 */ /* 0x000fc80000011444 */
[----:B------:R-:W-:Y:S01]  /*d3b0*/  @P0 IADD3 R20, -R0, RZ, RZ ;  /* 0x000000ff00140210 */ /* 0x000fe20007ffe1ff */
[----:B--2---:R-:W2:Y:S03]  /*d3c0*/  LDG.E.128 R12, [R12.64] ;  /* 0x000000060c0c7981 */ /* 0x004ea6000c1e1d00 */
[----:B------:R-:W-:-:S04]  /*d3d0*/  IADD3 R0, P1, R20, R16, RZ ;  /* 0x0000001014007210 */ /* 0x000fc80007f3e0ff */
[----:B------:R-:W-:Y:S02]  /*d3e0*/  LEA.HI.X.SX32 R21, R20, R17, 0x1, P1 ;  /* 0x0000001114157211 */ /* 0x000fe400008f0eff */
[----:B------:R-:W-:-:S04]  /*d3f0*/  LEA R20, P1, R0, c[0x0][0x2a8], 0x1 ;  /* 0x0000aa0000147a11 */ /* 0x000fc800078208ff */
[----:B------:R-:W-:-:S06]  /*d400*/  LEA.HI.X R21, R0, c[0x0][0x2ac], R21, 0x1, P1 ;  /* 0x0000ab0000157a11 */ /* 0x000fcc00008f0c15 */
[----:B---3--:R-:W3:Y:S01]  /*d410*/  LDG.E.128 R20, [R20.64] ;  /* 0x0000000614147981 */ /* 0x008ee2000c1e1d00 */
[C---:B-----5:R-:W-:Y:S01]  /*d420*/  LOP3.LUT R0, R9.reuse, 0xffff0000, RZ, 0xc0, !PT ;  /* 0xffff000009007812 */ /* 0x060fe200078ec0ff */
[----:B------:R-:W-:Y:S01]  /*d430*/  IMAD.U32 R32, R9, 0x10000, RZ ;  /* 0x0001000009207824 */ /* 0x000fe200078e00ff */
[C---:B------:R-:W-:Y:S01]  /*d440*/  LOP3.LUT R9, R11.reuse, 0xffff0000, RZ, 0xc0, !PT ;  /* 0xffff00000b097812 */ /* 0x040fe200078ec0ff */
[----:B------:R-:W-:Y:S01]  /*d450*/  IMAD.U32 R34, R11, 0x10000, RZ ;  /* 0x000100000b227824 */ /* 0x000fe200078e00ff */
[----:B------:R-:W-:Y:S01]  /*d460*/  SHF.L.U32 R31, R10, 0x10, RZ ;  /* 0x000000100a1f7819 */ /* 0x000fe200000006ff */
[C---:B------:R-:W-:Y:S01]  /*d470*/  IMAD.U32 R30, R8.reuse, 0x10000, RZ ;  /* 0x00010000081e7824 */ /* 0x040fe200078e00ff */
[----:B------:R-:W-:Y:S02]  /*d480*/  LOP3.LUT R8, R8, 0xffff0000, RZ, 0xc0, !PT ;  /* 0xffff000008087812 */ /* 0x000fe400078ec0ff */
[----:B------:R-:W-:Y:S01]  /*d490*/  LOP3.LUT R10, R10, 0xffff0000, RZ, 0xc0, !PT ;  /* 0xffff00000a0a7812 */ /* 0x000fe200078ec0ff */
[C---:B----4-:R-:W-:Y:S01]  /*d4a0*/  IMAD.U32 R33, R4.reuse, 0x10000, RZ ;  /* 0x0001000004217824 */ /* 0x050fe200078e00ff */
[----:B------:R-:W-:Y:S01]  /*d4b0*/  LOP3.LUT R11, R4, 0xffff0000, RZ, 0xc0, !PT ;  /* 0xffff0000040b7812 */ /* 0x000fe200078ec0ff */
[----:B------:R-:W-:Y:S01]  /*d4c0*/  IMAD.U32 R35, R6, 0x10000, RZ ;  /* 0x0001000006237824 */ /* 0x000fe200078e00ff */
[----:B------:R-:W-:-:S02]  /*d4d0*/  SHF.L.U32 R4, R5, 0x10, RZ ;  /* 0x0000001005047819 */ /* 0x000fc400000006ff */
[----:B------:R-:W-:Y:S02]  /*d4e0*/  LOP3.LUT R36, R5, 0xffff0000, RZ, 0xc0, !PT ;  /* 0xffff000005247812 */ /* 0x000fe400078ec0ff */
        /* <DEDUP_REMOVED lines=19> */
[----:B---3--:R-:W-:Y:S01]  /*d620*/  LOP3.LUT R15, R22, 0xffff0000, RZ, 0xc0, !PT ;  /* 0xffff0000160f7812 */ /* 0x008fe200078ec0ff */
[----:B------:R-:W-:Y:S02]  /*d630*/  @!P0 FADD.FTZ R42, -R42, -RZ ;  /* 0x800000ff2a2a8221 */ /* 0x000fe40000010100 */
        /* <DEDUP_REMOVED lines=20> */
[----:B------:R-:W-:Y:S02]  /*d780*/  FFMA.FTZ R5, R34, R14, R5 ;  /* 0x0000000e22057223 */ /* 0x000fe40000010005 */
[----:B------:R-:W-:Y:S01]  /*d790*/  FFMA.FTZ R22, R9, R22, R42 ;  /* 0x0000001609167223 */ /* 0x000fe2000001002a */
[----:B------:R-:W-:Y:S01]  /*d7a0*/  F2FP.BF16.PACK_AB R9, R21, R4 ;  /* 0x000000041509723e */ /* 0x000fe200000010ff */
[----:B------:R-:W-:-:S03]  /*d7b0*/  FFMA.FTZ R13, R10, R15, R13 ;  /* 0x0000000f0a0d7223 */ /* 0x000fc6000001000d */
[----:B------:R-:W-:Y:S02]  /*d7c0*/  F2FP.BF16.PACK_AB R11, R22, R5 ;  /* 0x00000005160b723e */ /* 0x000fe400000010ff */
[----:B------:R-:W-:Y:S02]  /*d7d0*/  F2FP.BF16.PACK_AB R10, R13, R20 ;  /* 0x000000140d0a723e */ /* 0x000fe400000010ff */
.L_x_3788:
[----:B------:R-:W-:Y:S05]  /*d7e0*/  BSYNC B0 ;  /* 0x0000000000007941 */ /* 0x000fea0003800000 */
.L_x_3787:
[----:B----4-:R4:W5:Y:S01]  /*d7f0*/  LDG.E.128 R4, [R28.64+0x80] ;  /* 0x000080061c047981 */ /* 0x010962000c1e1d00 */
[----:B------:R-:W-:Y:S01]  /*d800*/  IADD3 R0, R18, 0x40, RZ ;  /* 0x0000004012007810 */ /* 0x000fe20007ffe0ff */
[----:B------:R-:W-:Y:S02]  /*d810*/  BSSY B0, `(.L_x_3789) ;  /* 0x0000056000007945 */ /* 0x000fe40003800000 */
[----:B-----5:R4:W-:Y:S01]  /*d820*/  STS.128 [R211+0x800], R8 ;  /* 0x00080008d3007388 */ /* 0x0209e20000000c00 */
        /* <DEDUP_REMOVED lines=14> */
[----:B------:R-:W4:Y:S01]  /*d910*/  LDG.E.128 R8, [R8.64+0x80] ;  /* 0x0000800608087981 */ /* 0x000f22000c1e1d00 */
[----:B------:R-:W-:Y:S02]  /*d920*/  LEA.HI.X R13, R13, c[0x0][0x2b4], R0, 0x1, P1 ;  /* 0x0000ad000d0d7a11 */ /* 0x000fe400008f0c00 */
[----:B------:R-:W-:-:S04]  /*d930*/  @P0 SHF.R.S32.HI R0, RZ, 0x1, R68 ;  /* 0x00000001ff000819 */ /* 0x000fc80000011444 */
[----:B------:R-:W-:Y:S01]  /*d940*/  @P0 IADD3 R20, -R0, RZ, RZ ;  /* 0x000000ff00140210 */ /* 0x000fe20007ffe1ff */
[----:B------:R-:W5:Y:S03]  /*d950*/  LDG.E.128 R12, [R12.64+0x80] ;  /* 0x000080060c0c7981 */ /* 0x000f66000c1e1d00 */
[----:B------:R-:W-:-:S04]  /*d960*/  IADD3 R0, P1, R20, R16, RZ ;  /* 0x0000001014007210 */ /* 0x000fc80007f3e0ff */
[----:B------:R-:W-:Y:S02]  /*d970*/  LEA.HI.X.SX32 R21, R20, R17, 0x1, P1 ;  /* 0x0000001114157211 */ /* 0x000fe400008f0eff */
[----:B------:R-:W-:-:S04]  /*d980*/  LEA R20, P1, R0, c[0x0][0x2a8], 0x1 ;  /* 0x0000aa0000147a11 */ /* 0x000fc800078208ff */
[----:B------:R-:W-:-:S06]  /*d990*/  LEA.HI.X R21, R0, c[0x0][0x2ac], R21, 0x1, P1 ;  /* 0x0000ab0000157a11 */ /* 0x000fcc00008f0c15 */
[----:B--2---:R-:W2:Y:S01]  /*d9a0*/  LDG.E.128 R20, [R20.64+0x80] ;  /* 0x0000800614147981 */ /* 0x004ea2000c1e1d00 */
[C---:B------:R-:W-:Y:S01]  /*d9b0*/  LOP3.LUT R0, R5.reuse, 0xffff0000, RZ, 0xc0, !PT ;  /* 0xffff000005007812 */ /* 0x040fe200078ec0ff */
[----:B------:R-:W-:Y:S01]  /*d9c0*/  IMAD.U32 R32, R5, 0x10000, RZ ;  /* 0x0001000005207824 */ /* 0x000fe200078e00ff */
[C---:B------:R-:W-:Y:S01]  /*d9d0*/  LOP3.LUT R5, R7.reuse, 0xffff0000, RZ, 0xc0, !PT ;  /* 0xffff000007057812 */ /* 0x040fe200078ec0ff */
[----:B------:R-:W-:Y:S01]  /*d9e0*/  IMAD.U32 R34, R7, 0x10000, RZ ;  /* 0x0001000007227824 */ /* 0x000fe200078e00ff */
[----:B------:R-:W-:Y:S01]  /*d9f0*/  SHF.L.U32 R31, R6, 0x10, RZ ;  /* 0x00000010061f7819 */ /* 0x000fe200000006ff */
[C---:B------:R-:W-:Y:S01]  /*da00*/  IMAD.U32 R30, R4.reuse, 0x10000, RZ ;  /* 0x00010000041e7824 */ /* 0x040fe200078e00ff */
[----:B------:R-:W-:Y:S02]  /*da10*/  LOP3.LUT R4, R4, 0xffff0000, RZ, 0xc0, !PT ;  /* 0xffff000004047812 */ /* 0x000fe400078ec0ff */
[----:B------:R-:W-:Y:S02]  /*da20*/  LOP3.LUT R6, R6, 0xffff0000, RZ, 0xc0, !PT ;  /* 0xffff000006067812 */ /* 0x000fe400078ec0ff */
[C---:B----4-:R-:W-:Y:S01]  /*da30*/  SHF.L.U32 R7, R9.reuse, 0x10, RZ ;  /* 0x0000001009077819 */ /* 0x050fe200000006ff */
[----:B------:R-:W-:Y:S01]  /*da40*/  IMAD.U32 R33, R8, 0x10000, RZ ;  /* 0x0001000008217824 */ /* 0x000fe200078e00ff */
[----:B------:R-:W-:Y:S01]  /*da50*/  LOP3.LUT R36, R9, 0xffff0000, RZ, 0xc0, !PT ;  /* 0xffff000009247812 */ /* 0x000fe200078ec0ff */
[----:B------:R-:W-:Y:S01]  /*da60*/  IMAD.U32 R35, R10, 0x10000, RZ ;  /* 0x000100000a237824 */ /* 0x000fe200078e00ff */
[----:B------:R-:W-:-:S02]  /*da70*/  SHF.L.U32 R9, R11, 0x10, RZ ;  /* 0x000000100b097819 */ /* 0x000fc400000006ff */
[----:B------:R-:W-:Y:S01]  /*da80*/  LOP3.LUT R37, R11, 0xffff0000, RZ, 0xc0, !PT ;  /* 0xffff00000b257812 */ /* 0x000fe200078ec0ff */
[C---:B-----5:R-:W-:Y:S01]  /*da90*/  IMAD.U32 R38, R12.reuse, 0x10000, RZ ;  /* 0x000100000c267824 */ /* 0x060fe200078e00ff */
        /* <DEDUP_REMOVED lines=15> */
[----:B------:R-:W-:-:S02]  /*db90*/  FMUL.FTZ R11, R8, R11 ;  /* 0x0000000b080b7220 */ /* 0x000fc40000410000 */
[----:B------:R-:W-:Y:S01]  /*dba0*/  FMUL.FTZ R7, R7, R12 ;  /* 0x0000000c07077220 */ /* 0x000fe20000410000 */
[C---:B--2---:R-:W-:Y:S01]  /*dbb0*/  SHF.L.U32 R8, R21.reuse, 0x10, RZ ;  /* 0x0000001015087819 */ /* 0x044fe200000006ff */
[----:B------:R-:W-:Y:S01]  /*dbc0*/  @!P0 FADD.FTZ R40, -R40, -RZ ;  /* 0x800000ff28288221 */ /* 0x000fe20000010100 */
[----:B------:R-:W-:Y:S01]  /*dbd0*/  LOP3.LUT R21, R21, 0xffff0000, RZ, 0xc0, !PT ;  /* 0xffff000015157812 */ /* 0x000fe200078ec0ff */
[----:B------:R-:W-:Y:S01]  /*dbe0*/  @!P0 FADD.FTZ R42, -R42, -RZ ;  /* 0x800000ff2a2a8221 */ /* 0x000fe20000010100 */
[----:B------:R-:W-:Y:S01]  /*dbf0*/  LOP3.LUT R15, R22, 0xffff0000, RZ, 0xc0, !PT ;  /* 0xffff0000160f7812 */ /* 0x000fe200078ec0ff */
        /* <DEDUP_REMOVED lines=23> */
.L_x_3790:
[----:B------:R-:W-:Y:S05]  /*dd70*/  BSYNC B0 ;  /* 0x0000000000007941 */ /* 0x000fea0003800000 */
.L_x_3789:
[----:B-1----:R1:W5:Y:S01]  /*dd80*/  LDG.E.128 R20, [R28.64+0x100] ;  /* 0x000100061c147981 */ /* 0x002362000c1e1d00 */
[----:B------:R-:W-:Y:S01]  /*dd90*/  IADD3 R0, R18, 0x80, RZ ;  /* 0x0000008012007810 */ /* 0x000fe20007ffe0ff */
[----:B------:R-:W-:Y:S02]  /*dda0*/  BSSY B0, `(.L_x_3791) ;  /* 0x0000056000007945 */ /* 0x000fe40003800000 */
[----:B------:R1:W-:Y:S01]  /*ddb0*/  STS.128 [R211+0x2800], R4 ;  /* 0x00280004d3007388 */ /* 0x0003e20000000c00 */
[----:B------:R-:W-:-:S13]  /*ddc0*/  ISETP.GE.AND P0, PT, R0, c[0x0][0x230], PT ;  /* 0x00008c0000007a0c */ /* 0x000fda0003f06270 */
[----:B------:R-:W-:Y:S05]  /*ddd0*/  @P0 BRA `(.L_x_3792) ;  /* 0x0000052000000947 */ /* 0x000fea0003800000 */
[----:B------:R-:W-:Y:S01]  /*dde0*/  ISETP.GE.AND P0, PT, R0, R69, PT ;  /* 0x000000450000720c */ /* 0x000fe20003f06270 */
[----:B-1----:R-:W-:Y:S02]  /*ddf0*/  IMAD.MOV.U32 R4, RZ, RZ, RZ ;  /* 0x000000ffff047224 */ /* 0x002fe400078e00ff */
        /* <DEDUP_REMOVED lines=8> */
[----:B----4-:R-:W-:Y:S02]  /*de80*/  LEA.HI.X.SX32 R9, R4, R17, 0x1, P1 ;  /* 0x0000001104097211 */ /* 0x010fe400008f0eff */
[----:B------:R-:W-:-:S03]  /*de90*/  LEA R8, P1, R0, c[0x0][0x2b0], 0x1 ;  /* 0x0000ac0000087a11 */ /* 0x000fc600078208ff */
[----:B------:R-:W4:Y:S01]  /*dea0*/  LDG.E.128 R4, [R6.64+0x100] ;  /* 0x0001000606047981 */ /* 0x000f22000c1e1d00 */
[----:B------:R-:W-:Y:S02]  /*deb0*/  LEA.HI.X R9, R0, c[0x0][0x2b4], R9, 0x1, P1 ;  /* 0x0000ad0000097a11 */ /* 0x000fe400008f0c09 */
[----:B------:R-:W-:-:S04]  /*dec0*/  @P0 SHF.R.S32.HI R0, RZ, 0x1, R68 ;  /* 0x00000001ff000819 */ /* 0x000fc80000011444 */
[----:B------:R-:W-:Y:S01]  /*ded0*/  @P0 IADD3 R12, -R0, RZ, RZ ;  /* 0x000000ff000c0210 */ /* 0x000fe20007ffe1ff */
[----:B--2---:R-:W2:Y:S03]  /*dee0*/  LDG.E.128 R8, [R8.64+0x100] ;  /* 0x0001000608087981 */ /* 0x004ea6000c1e1d00 */
[----:B------:R-:W-:-:S04]  /*def0*/  IADD3 R0, P1, R12, R16, RZ ;  /* 0x000000100c007210 */ /* 0x000fc80007f3e0ff */
[----:B------:R-:W-:Y:S02]  /*df00*/  LEA.HI.X.SX32 R13, R12, R17, 0x1, P1 ;  /* 0x000000110c0d7211 */ /* 0x000fe400008f0eff */
[----:B------:R-:W-:-:S04]  /*df10*/  LEA R12, P1, R0, c[0x0][0x2a8], 0x1 ;  /* 0x0000aa00000c7a11 */ /* 0x000fc800078208ff */
[----:B------:R-:W-:-:S06]  /*df20*/  LEA.HI.X R13, R0, c[0x0][0x2ac], R13, 0x1, P1 ;  /* 0x0000ab00000d7a11 */ /* 0x000fcc00008f0c0d */
[----:B---3--:R-:W3:Y:S01]  /*df30*/  LDG.E.128 R12, [R12.64+0x100] ;  /* 0x000100060c0c7981 */ /* 0x008ee2000c1e1d00 */
        /* <DEDUP_REMOVED lines=60> */
.L_x_3792:
[----:B------:R-:W-:Y:S05]  /*e300*/  BSYNC B0 ;  /* 0x0000000000007941 */ /* 0x000fea0003800000 */
.L_x_3791:
[----:B-----5:R1:W-:Y:S02]  /*e310*/  STS.128 [R211+0x4800], R20 ;  /* 0x00480014d3007388 */ /* 0x0203e40000000c00 */
.L_x_3786:
[----:B------:R-:W-:Y:S05]  /*e320*/  BSYNC B1 ;  /* 0x0000000000017941 */ /* 0x000fea0003800000 */
.L_x_3785:
[----:B------:R-:W-:Y:S01]  /*e330*/  IADD3 R0, R206, 0x20, RZ ;  /* 0x00000020ce007810 */ /* 0x000fe20007ffe0ff */
[----:B------:R-:W-:Y:S03]  /*e340*/  BSSY B1, `(.L_x_3793) ;  /* 0x0000112000017945 */ /* 0x000fe60003800000 */
[----:B------:R-:W-:-:S04]  /*e350*/  ISETP.GE.AND P0, PT, R0, R3, PT ;  /* 0x000000030000720c */ /* 0x000fc80003f06270 */
[----:B------:R-:W-:-:S13]  /*e360*/  ISETP.LT.OR P0, PT, R60, -0x107, P0 ;  /* 0xfffffef93c00780c */ /* 0x000fda0000701670 */
[----:B------:R-:W-:Y:S05]  /*e370*/  @P0 BRA `(.L_x_3794) ;  /* 0x000010e000000947 */ /* 0x000fea0003800000 */
[----:B---34-:R3:W5:Y:S01]  /*e380*/  LDG.E.128 R8, [R26.64] ;  /* 0x000000061a087981 */ /* 0x018762000c1e1d00 */
[----:B------:R-:W-:Y:S01]  /*e390*/  ISETP.GE.AND P0, PT, R18, c[0x0][0x230], PT ;  /* 0x00008c0012007a0c */ /* 0x000fe20003f06270 */
[----:B------:R-:W-:-:S12]  /*e3a0*/  BSSY B0, `(.L_x_3795) ;  /* 0x0000055000007945 */ /* 0x000fd80003800000 */
[----:B------:R-:W-:Y:S05]  /*e3b0*/  @P0 BRA `(.L_x_3796) ;  /* 0x0000053000000947 */ /* 0x000fea0003800000 */
[----:B------:R-:W-:Y:S01]  /*e3c0*/  ISETP.GE.AND P0, PT, R18, R69, PT ;  /* 0x000000451200720c */ /* 0x000fe20003f06270 */
[----:B------:R-:W-:Y:S02]  /*e3d0*/  IMAD.MOV.U32 R12, RZ, RZ, RZ ;  /* 0x000000ffff0c7224 */ /* 0x000fe400078e00ff */
[----:B-1----:R-:W-:-:S10]  /*e3e0*/  IMAD.MOV.U32 R5, RZ, RZ, R69 ;  /* 0x000000ffff057224 */ /* 0x002fd400078e0045 */
[--C-:B------:R-:W-:Y:S02]  /*e3f0*/  @P0 SHF.R.S32.HI R4, RZ, 0x1, R68.reuse ;  /* 0x00000001ff040819 */ /* 0x100fe40000011444 */
[--C-:B------:R-:W-:Y:S02]  /*e400*/  @P0 SHF.R.S32.HI R6, RZ, 0x1, R68.reuse ;  /* 0x00000001ff060819 */ /* 0x100fe40000011444 */
[----:B------:R-:W-:Y:S02]  /*e410*/  @P0 IADD3 R12, -R4, RZ, RZ ;  /* 0x000000ff040c0210 */ /* 0x000fe40007ffe1ff */
[----:B------:R-:W-:Y:S01]  /*e420*/  @P0 SHF.R.S32.HI R20, RZ, 0x1, R68 ;  /* 0x00000001ff140819 */ /* 0x000fe20000011444 */
[----:B------:R-:W-:Y:S01]  /*e430*/  @P0 IMAD.MOV R5, RZ, RZ, -R6 ;  /* 0x000000ffff050224 */ /* 0x000fe200078e0a06 */
[C---:B------:R-:W-:Y:S01]  /*e440*/  IADD3 R13, P1, R12.reuse, R16, RZ ;  /* 0x000000100c0d7210 */ /* 0x040fe20007f3e0ff */
[----:B------:R-:W-:Y:S02]  /*e450*/  IMAD.MOV.U32 R21, RZ, RZ, RZ ;  /* 0x000000ffff157224 */ /* 0x000fe400078e00ff */
[----:B------:R-:W-:Y:S01]  /*e460*/  IMAD.WIDE R4, R5, 0x2, R26 ;  /* 0x0000000205047825 */ /* 0x000fe200078e021a */
[----:B------:R-:W-:-:S02]  /*e470*/  LEA.HI.X.SX32 R12, R12, R17, 0x1, P1 ;  /* 0x000000110c0c7211 */ /* 0x000fc400008f0eff */
[C---:B------:R-:W-:Y:S02]  /*e480*/  LEA R14, P1, R13.reuse, c[0x0][0x2b0], 0x1 ;  /* 0x0000ac000d0e7a11 */ /* 0x040fe400078208ff */
[----:B------:R-:W-:Y:S01]  /*e490*/  @P0 IADD3 R21, -R20, RZ, RZ ;  /* 0x000000ff14150210 */ /* 0x000fe20007ffe1ff */
[----:B------:R-:W4:Y:S01]  /*e4a0*/  LDG.E.128 R4, [R4.64] ;  /* 0x0000000604047981 */ /* 0x000f22000c1e1d00 */
[----:B------:R-:W-:Y:S02]  /*e4b0*/  LEA.HI.X R15, R13, c[0x0][0x2b4], R12, 0x1, P1 ;  /* 0x0000ad000d0f7a11 */ /* 0x000fe400008f0c0c */
[----:B------:R-:W-:-:S04]  /*e4c0*/  IADD3 R20, P1, R21, R16, RZ ;  /* 0x0000001015147210 */ /* 0x000fc80007f3e0ff */
[----:B--2---:R-:W2:Y:S01]  /*e4d0*/  LDG.E.128 R12, [R14.64] ;  /* 0x000000060e0c7981 */ /* 0x004ea2000c1e1d00 */
[----:B------:R-:W-:Y:S02]  /*e4e0*/  LEA.HI.X.SX32 R21, R21, R17, 0x1, P1 ;  /* 0x0000001115157211 */ /* 0x000fe400008f0eff */
[----:B------:R-:W-:-:S04]  /*e4f0*/  LEA R22, P1, R20, c[0x0][0x2a8], 0x1 ;  /* 0x0000aa0014167a11 */ /* 0x000fc800078208ff */
[----:B------:R-:W-:-:S06]  /*e500*/  LEA.HI.X R23, R20, c[0x0][0x2ac], R21, 0x1, P1 ;  /* 0x0000ab0014177a11 */ /* 0x000fcc00008f0c15 */
[----:B---3--:R-:W3:Y:S01]  /*e510*/  LDG.E.128 R20, [R22.64] ;  /* 0x0000000616147981 */ /* 0x008ee2000c1e1d00 */
[C---:B-----5:R-:W-:Y:S01]  /*e520*/  IMAD.U32 R29, R8.reuse, 0x10000, RZ ;  /* 0x00010000081d7824 */ /* 0x060fe200078e00ff */
[----:B------:R-:W-:Y:S01]  /*e530*/  LOP3.LUT R28, R8, 0xffff0000, RZ, 0xc0, !PT ;  /* 0xffff0000081c7812 */ /* 0x000fe200078ec0ff */
[C---:B------:R-:W-:Y:S01]  /*e540*/  IMAD.U32 R31, R9.reuse, 0x10000, RZ ;  /* 0x00010000091f7824 */ /* 0x040fe200078e00ff */
[----:B------:R-:W-:Y:S01]  /*e550*/  LOP3.LUT R8, R9, 0xffff0000, RZ, 0xc0, !PT ;  /* 0xffff000009087812 */ /* 0x000fe200078ec0ff */
[C---:B------:R-:W-:Y:S01]  /*e560*/  IMAD.U32 R33, R11.reuse, 0x10000, RZ ;  /* 0x000100000b217824 */ /* 0x040fe200078e00ff */
[----:B------:R-:W-:Y:S02]  /*e570*/  LOP3.LUT R9, R11, 0xffff0000, RZ, 0xc0, !PT ;  /* 0xffff00000b097812 */ /* 0x000fe400078ec0ff */
[C---:B------:R-:W-:Y:S02]  /*e580*/  SHF.L.U32 R30, R10.reuse, 0x10, RZ ;  /* 0x000000100a1e7819 */ /* 0x040fe400000006ff */
[----:B------:R-:W-:Y:S01]  /*e590*/  LOP3.LUT R10, R10, 0xffff0000, RZ, 0xc0, !PT ;  /* 0xffff00000a0a7812 */ /* 0x000fe200078ec0ff */
[C---:B----4-:R-:W-:Y:S01]  /*e5a0*/  IMAD.U32 R32, R4.reuse, 0x10000, RZ ;  /* 0x0001000004207824 */ /* 0x050fe200078e00ff */
[----:B------:R-:W-:Y:S01]  /*e5b0*/  LOP3.LUT R11, R4, 0xffff0000, RZ, 0xc0, !PT ;  /* 0xffff0000040b7812 */ /* 0x000fe200078ec0ff */
[----:B------:R-:W-:Y:S01]  /*e5c0*/  IMAD.U32 R34, R6, 0x10000, RZ ;  /* 0x0001000006227824 */ /* 0x000fe200078e00ff */
[----:B------:R-:W-:-:S02]  /*e5d0*/  SHF.L.U32 R4, R5, 0x10, RZ ;  /* 0x0000001005047819 */ /* 0x000fc400000006ff */
[----:B------:R-:W-:Y:S01]  /*e5e0*/  LOP3.LUT R35, R5, 0xffff0000, RZ, 0xc0, !PT ;  /* 0xffff000005237812 */ /* 0x000fe200078ec0ff */
[C---:B------:R-:W-:Y:S01]  /*e5f0*/  IMAD.U32 R5, R7.reuse, 0x10000, RZ ;  /* 0x0001000007057824 */ /* 0x040fe200078e00ff */
[----:B------:R-:W-:Y:S01]  /*e600*/  LOP3.LUT R36, R7, 0xffff0000, RZ, 0xc0, !PT ;  /* 0xffff000007247812 */ /* 0x000fe200078ec0ff */
[C---:B--2---:R-:W-:Y:S01]  /*e610*/  IMAD.U32 R7, R13.reuse, 0x10000, RZ ;  /* 0x000100000d077824 */ /* 0x044fe200078e00ff */
[----:B------:R-:W-:Y:S02]  /*e620*/  LOP3.LUT R38, R13, 0xffff0000, RZ, 0xc0, !PT ;  /* 0xffff00000d267812 */ /* 0x000fe400078ec0ff */
        /* <DEDUP_REMOVED lines=14> */
[C---:B---3--:R-:W-:Y:S01]  /*e710*/  IMAD.U32 R5, R21.reuse, 0x10000, RZ ;  /* 0x0001000015057824 */ /* 0x048fe200078e00ff */
        /* <DEDUP_REMOVED lines=29> */
.L_x_3796:
[----:B------:R-:W-:Y:S05]  /*e8f0*/  BSYNC B0 ;  /* 0x0000000000007941 */ /* 0x000fea0003800000 */
.L_x_3795:
[----:B-1----:R1:W5:Y:S01]  /*e900*/  LDG.E.128 R4, [R26.64+0x80] ;  /* 0x000080061a047981 */ /* 0x002362000c1e1d00 */
[----:B------:R-:W-:Y:S01]  /*e910*/  IADD3 R12, R18, 0x40, RZ ;  /* 0x00000040120c7810 */ /* 0x000fe20007ffe0ff */
[----:B------:R-:W-:Y:S02]  /*e920*/  BSSY B0, `(.L_x_3797) ;  /* 0x0000058000007945 */ /* 0x000fe40003800000 */
[----:B-----5:R1:W-:Y:S01]  /*e930*/  STS.128 [R211+0x1000], R8 ;  /* 0x00100008d3007388 */ /* 0x0203e20000000c00 */
[----:B------:R-:W-:-:S13]  /*e940*/  ISETP.GE.AND P0, PT, R12, c[0x0][0x230], PT ;  /* 0x00008c000c007a0c */ /* 0x000fda0003f06270 */
        /* <DEDUP_REMOVED lines=15> */
[----:B------:R-:W4:Y:S01]  /*ea40*/  LDG.E.128 R8, [R8.64+0x80] ;  /* 0x0000800608087981 */ /* 0x000f22000c1e1d00 */
[----:B------:R-:W-:Y:S02]  /*ea50*/  LEA.HI.X R15, R13, c[0x0][0x2b4], R12, 0x1, P1 ;  /* 0x0000ad000d0f7a11 */ /* 0x000fe400008f0c0c */
[----:B------:R-:W-:-:S04]  /*ea60*/  IADD3 R20, P1, R21, R16, RZ ;  /* 0x0000001015147210 */ /* 0x000fc80007f3e0ff */
[----:B------:R-:W5:Y:S01]  /*ea70*/  LDG.E.128 R12, [R14.64+0x80] ;  /* 0x000080060e0c7981 */ /* 0x000f62000c1e1d00 */
[----:B------:R-:W-:Y:S02]  /*ea80*/  LEA.HI.X.SX32 R21, R21, R17, 0x1, P1 ;  /* 0x0000001115157211 */ /* 0x000fe400008f0eff */
[----:B------:R-:W-:-:S04]  /*ea90*/  LEA R22, P1, R20, c[0x0][0x2a8], 0x1 ;  /* 0x0000aa0014167a11 */ /* 0x000fc800078208ff */
[----:B------:R-:W-:-:S06]  /*eaa0*/  LEA.HI.X R23, R20, c[0x0][0x2ac], R21, 0x1, P1 ;  /* 0x0000ab0014177a11 */ /* 0x000fcc00008f0c15 */
[----:B--2---:R-:W2:Y:S01]  /*eab0*/  LDG.E.128 R20, [R22.64+0x80] ;  /* 0x0000800616147981 */ /* 0x004ea2000c1e1d00 */
[C---:B------:R-:W-:Y:S01]  /*eac0*/  IMAD.U32 R29, R4.reuse, 0x10000, RZ ;  /* 0x00010000041d7824 */ /* 0x040fe200078e00ff */
[----:B------:R-:W-:Y:S01]  /*ead0*/  LOP3.LUT R28, R4, 0xffff0000, RZ, 0xc0, !PT ;  /* 0xffff0000041c7812 */ /* 0x000fe200078ec0ff */
[C---:B------:R-:W-:Y:S01]  /*eae0*/  IMAD.U32 R31, R5.reuse, 0x10000, RZ ;  /* 0x00010000051f7824 */ /* 0x040fe200078e00ff */
[----:B------:R-:W-:Y:S01]  /*eaf0*/  LOP3.LUT R4, R5, 0xffff0000, RZ, 0xc0, !PT ;  /* 0xffff000005047812 */ /* 0x000fe200078ec0ff */
[C---:B------:R-:W-:Y:S01]  /*eb00*/  IMAD.U32 R33, R7.reuse, 0x10000, RZ ;  /* 0x0001000007217824 */ /* 0x040fe200078e00ff */
[----:B------:R-:W-:Y:S02]  /*eb10*/  LOP3.LUT R5, R7, 0xffff0000, RZ, 0xc0, !PT ;  /* 0xffff000007057812 */ /* 0x000fe400078ec0ff */
[C---:B------:R-:W-:Y:S02]  /*eb20*/  SHF.L.U32 R30, R6.reuse, 0x10, RZ ;  /* 0x00000010061e7819 */ /* 0x040fe400000006ff */
[----:B------:R-:W-:-:S02]  /*eb30*/  LOP3.LUT R6, R6, 0xffff0000, RZ, 0xc0, !PT ;  /* 0xffff000006067812 */ /* 0x000fc400078ec0ff */
[C---:B----4-:R-:W-:Y:S01]  /*eb40*/  SHF.L.U32 R7, R9.reuse, 0x10, RZ ;  /* 0x0000001009077819 */ /* 0x050fe200000006ff */
[----:B------:R-:W-:Y:S01]  /*eb50*/  IMAD.U32 R32, R8, 0x10000, RZ ;  /* 0x0001000008207824 */ /* 0x000fe200078e00ff */
[----:B------:R-:W-:Y:S01]  /*eb60*/  LOP3.LUT R35, R9, 0xffff0000, RZ, 0xc0, !PT ;  /* 0xffff000009237812 */ /* 0x000fe200078ec0ff */
[----:B------:R-:W-:Y:S01]  /*eb70*/  IMAD.U32 R34, R10, 0x10000, RZ ;  /* 0x000100000a227824 */ /* 0x000fe200078e00ff */
[C---:B------:R-:W-:Y:S02]  /*eb80*/  SHF.L.U32 R9, R11.reuse, 0x10, RZ ;  /* 0x000000100b097819 */ /* 0x040fe400000006ff */
[----:B------:R-:W-:Y:S01]  /*eb90*/  LOP3.LUT R36, R11, 0xffff0000, RZ, 0xc0, !PT ;  /* 0xffff00000b247812 */ /* 0x000fe200078ec0ff */
[C---:B-----5:R-:W-:Y:S01]  /*eba0*/  IMAD.U32 R37, R12.reuse, 0x10000, RZ ;  /* 0x000100000c257824 */ /* 0x060fe200078e00ff */
[----:B------:R-:W-:Y:S01]  /*ebb0*/  LOP3.LUT R11, R12, 0xffff0000, RZ, 0xc0, !PT ;  /* 0xffff00000c0b7812 */ /* 0x000fe200078ec0ff */
[C---:B------:R-:W-:Y:S01]  /*ebc0*/  IMAD.U32 R39, R14.reuse, 0x10000, RZ ;  /* 0x000100000e277824 */ /* 0x040fe200078e00ff */
[----:B------:R-:W-:Y:S01]  /*ebd0*/  SHF.L.U32 R12, R13, 0x10, RZ ;  /* 0x000000100d0c7819 */ /* 0x000fe200000006ff */
        /* <DEDUP_REMOVED lines=12> */
[----:B------:R-:W-:-:S02]  /*eca0*/  @!P0 FADD.FTZ R15, -R15, -RZ ;  /* 0x800000ff0f0f8221 */ /* 0x000fc40000010100 */
[----:B------:R-:W-:Y:S01]  /*ecb0*/  FMUL.FTZ R12, R7, R12 ;  /* 0x0000000c070c7220 */ /* 0x000fe20000410000 */
[----:B--2---:R-:W-:Y:S01]  /*ecc0*/  SHF.L.U32 R7, R21, 0x10, RZ ;  /* 0x0000001015077819 */ /* 0x004fe200000006ff */
[----:B------:R-:W-:Y:S01]  /*ecd0*/  FMUL.FTZ R11, R8, R11 ;  /* 0x0000000b080b7220 */ /* 0x000fe20000410000 */
[----:B------:R-:W-:Y:S01]  /*ece0*/  LOP3.LUT R8, R20, 0xffff0000, RZ, 0xc0, !PT ;  /* 0xffff000014087812 */ /* 0x000fe200078ec0ff */
[----:B------:R-:W-:Y:S01]  /*ecf0*/  FMUL.FTZ R14, R9, R14 ;  /* 0x0000000e090e7220 */ /* 0x000fe20000410000 */
[----:B------:R-:W-:Y:S01]  /*ed00*/  LOP3.LUT R21, R21, 0xffff0000, RZ, 0xc0, !PT ;  /* 0xffff000015157812 */ /* 0x000fe200078ec0ff */
[----:B------:R-:W-:Y:S01]  /*ed10*/  FMUL.FTZ R36, R36, R15 ;  /* 0x0000000f24247220 */ /* 0x000fe20000410000 */
[----:B------:R-:W-:Y:S01]  /*ed20*/  LOP3.LUT R15, R22, 0xffff0000, RZ, 0xc0, !PT ;  /* 0xffff0000160f7812 */ /* 0x000fe200078ec0ff */
[----:B------:R-:W-:Y:S02]  /*ed30*/  IMAD.U32 R9, R20, 0x10000, RZ ;  /* 0x0001000014097824 */ /* 0x000fe400078e00ff */
[----:B------:R-:W-:-:S02]  /*ed40*/  FMUL.FTZ R35, R35, R38 ;  /* 0x0000002623237220 */ /* 0x000fc40000410000 */
[----:B------:R-:W-:Y:S01]  /*ed50*/  FMUL.FTZ R13, R10, R13 ;  /* 0x0000000d0a0d7220 */ /* 0x000fe20000410000 */
[C---:B------:R-:W-:Y:S01]  /*ed60*/  SHF.L.U32 R10, R23.reuse, 0x10, RZ ;  /* 0x00000010170a7819 */ /* 0x040fe200000006ff */
[----:B------:R-:W-:Y:S01]  /*ed70*/  IMAD.U32 R20, R22, 0x10000, RZ ;  /* 0x0001000016147824 */ /* 0x000fe200078e00ff */
[----:B------:R-:W-:Y:S01]  /*ed80*/  LOP3.LUT R22, R23, 0xffff0000, RZ, 0xc0, !PT ;  /* 0xffff000017167812 */ /* 0x000fe200078ec0ff */
[----:B------:R-:W-:Y:S02]  /*ed90*/  @!P0 FADD.FTZ R39, -R39, -RZ ;  /* 0x800000ff27278221 */ /* 0x000fe40000010100 */
[----:B------:R-:W-:Y:S02]  /*eda0*/  FFMA.FTZ R7, R31, R7, R12 ;  /* 0x000000071f077223 */ /* 0x000fe4000001000c */
[----:B------:R-:W-:Y:S02]  /*edb0*/  FFMA.FTZ R4, R4, R21, R35 ;  /* 0x0000001504047223 */ /* 0x000fe40000010023 */
[----:B------:R-:W-:-:S02]  /*edc0*/  FMUL.FTZ R32, R32, R37 ;  /* 0x0000002520207220 */ /* 0x000fc40000410000 */
[----:B------:R-:W-:Y:S01]  /*edd0*/  FMUL.FTZ R39, R34, R39 ;  /* 0x0000002722277220 */ /* 0x000fe20000410000 */
[----:B------:R-:W-:Y:S01]  /*ede0*/  F2FP.BF16.PACK_AB R7, R4, R7 ;  /* 0x000000070407723e */ /* 0x000fe200000010ff */
        /* <DEDUP_REMOVED lines=8> */
[----:B------:R-:W-:Y:S01]  /*ee70*/  IMAD.MOV.U32 R5, RZ, RZ, R7 ;  /* 0x000000ffff057224 */ /* 0x000fe200078e0007 */
[----:B------:R-:W-:Y:S02]  /*ee80*/  MOV R7, R10 ;  /* 0x0000000a00077202 */ /* 0x000fe40000000f00 */
[----:B------:R-:W-:Y:S02]  /*ee90*/  F2FP.BF16.PACK_AB R6, R13, R20 ;  /* 0x000000140d06723e */ /* 0x000fe400000010ff */
.L_x_3798:
[----:B------:R-:W-:Y:S05]  /*eea0*/  BSYNC B0 ;  /* 0x0000000000007941 */ /* 0x000fea0003800000 */
.L_x_3797:
[----:B------:R4:W5:Y:S01]  /*eeb0*/  LDG.E.128 R20, [R26.64+0x100] ;  /* 0x000100061a147981 */ /* 0x000962000c1e1d00 */
[----:B-1----:R-:W-:Y:S01]  /*eec0*/  IADD3 R8, R18, 0x80, RZ ;  /* 0x0000008012087810 */ /* 0x002fe20007ffe0ff */
[----:B------:R-:W-:Y:S02]  /*eed0*/  BSSY B0, `(.L_x_3799) ;  /* 0x0000057000007945 */ /* 0x000fe40003800000 */
[----:B------:R4:W-:Y:S01]  /*eee0*/  STS.128 [R211+0x3000], R4 ;  /* 0x00300004d3007388 */ /* 0x0009e20000000c00 */
[----:B------:R-:W-:-:S13]  /*eef0*/  ISETP.GE.AND P0, PT, R8, c[0x0][0x230], PT ;  /* 0x00008c0008007a0c */ /* 0x000fda0003f06270 */
[----:B------:R-:W-:Y:S05]  /*ef00*/  @P0 BRA `(.L_x_3800) ;  /* 0x0000053000000947 */ /* 0x000fea0003800000 */
[----:B------:R-:W-:Y:S01]  /*ef10*/  ISETP.GE.AND P0, PT, R8, R69, PT ;  /* 0x000000450800720c */ /* 0x000fe20003f06270 */
[----:B----4-:R-:W-:Y:S02]  /*ef20*/  IMAD.MOV.U32 R4, RZ, RZ, RZ ;  /* 0x000000ffff047224 */ /* 0x010fe400078e00ff */
[----:B------:R-:W-:-:S10]  /*ef30*/  IMAD.MOV.U32 R5, RZ, RZ, R69 ;  /* 0x000000ffff057224 */ /* 0x000fd400078e0045 */
        /* <DEDUP_REMOVED lines=9> */
[----:B------:R-:W-:Y:S02]  /*efd0*/  LEA R10, P1, R8, c[0x0][0x2b0], 0x1 ;  /* 0x0000ac00080a7a11 */ /* 0x000fe400078208ff */
[----:B------:R-:W-:Y:S01]  /*efe0*/  @P0 IADD3 R13, -R12, RZ, RZ ;  /* 0x000000ff0c0d0210 */ /* 0x000fe20007ffe1ff */
[----:B------:R-:W4:Y:S01]  /*eff0*/  LDG.E.128 R4, [R6.64+0x100] ;  /* 0x0001000606047981 */ /* 0x000f22000c1e1d00 */
[----:B------:R-:W-:Y:S02]  /*f000*/  LEA.HI.X R11, R8, c[0x0][0x2b4], R9, 0x1, P1 ;  /* 0x0000ad00080b7a11 */ /* 0x000fe400008f0c09 */
[----:B------:R-:W-:-:S04]  /*f010*/  IADD3 R12, P1, R13, R16, RZ ;  /* 0x000000100d0c7210 */ /* 0x000fc80007f3e0ff */
[----:B--2---:R-:W2:Y:S01]  /*f020*/  LDG.E.128 R8, [R10.64+0x100] ;  /* 0x000100060a087981 */ /* 0x004ea2000c1e1d00 */
[----:B------:R-:W-:Y:S02]  /*f030*/  LEA.HI.X.SX32 R13, R13, R17, 0x1, P1 ;  /* 0x000000110d0d7211 */ /* 0x000fe400008f0eff */
[----:B------:R-:W-:-:S04]  /*f040*/  LEA R14, P1, R12, c[0x0][0x2a8], 0x1 ;  /* 0x0000aa000c0e7a11 */ /* 0x000fc800078208ff */
[----:B------:R-:W-:-:S06]  /*f050*/  LEA.HI.X R15, R12, c[0x0][0x2ac], R13, 0x1, P1 ;  /* 0x0000ab000c0f7a11 */ /* 0x000fcc00008f0c0d */
[----:B---3--:R-:W3:Y:S01]  /*f060*/  LDG.E.128 R12, [R14.64+0x100] ;  /* 0x000100060e0c7981 */ /* 0x008ee2000c1e1d00 */
        /* <DEDUP_REMOVED lines=61> */
.L_x_3800:
[----:B------:R-:W-:Y:S05]  /*f440*/  BSYNC B0 ;  /* 0x0000000000007941 */ /* 0x000fea0003800000 */
.L_x_3799:
[----:B-----5:R1:W-:Y:S02]  /*f450*/  STS.128 [R211+0x5000], R20 ;  /* 0x00500014d3007388 */ /* 0x0203e40000000c00 */
.L_x_3794:
[----:B------:R-:W-:Y:S05]  /*f460*/  BSYNC B1 ;  /* 0x0000000000017941 */ /* 0x000fea0003800000 */
.L_x_3793:
[----:B---34-:R-:W-:-:S04]  /*f470*/  IADD3 R26, R206, 0x30, RZ ;  /* 0x00000030ce1a7810 */ /* 0x018fc80007ffe0ff */
[----:B------:R-:W-:-:S04]  /*f480*/  ISETP.GE.AND P0, PT, R26, R3, PT ;  /* 0x000000031a00720c */ /* 0x000fc80003f06270 */
[----:B------:R-:W-:-:S13]  /*f490*/  ISETP.LT.OR P0, PT, R60, -0x187, P0 ;  /* 0xfffffe793c00780c */ /* 0x000fda0000701670 */
[----:B------:R-:W-:Y:S05]  /*f4a0*/  @P0 BRA `(.L_x_3770) ;  /* 0x0000139000000947 */ /* 0x000fea0003800000 */
[----:B-1----:R1:W5:Y:S01]  /*f4b0*/  LDG.E.128 R4, [R24.64] ;  /* 0x0000000618047981 */ /* 0x002362000c1e1d00 */
        /* <DEDUP_REMOVED lines=10> */
[----:B------:R-:W-:Y:S01]  /*f560*/  IADD3 R12, P1, R3, R16, RZ ;  /* 0x00000010030c7210 */ /* 0x000fe20007f3e0ff */
        /* <DEDUP_REMOVED lines=14> */
[C---:B-----5:R-:W-:Y:S01]  /*f650*/  LOP3.LUT R3, R5.reuse, 0xffff0000, RZ, 0xc0, !PT ;  /* 0xffff000005037812 */ /* 0x060fe200078ec0ff */
[----:B------:R-:W-:Y:S01]  /*f660*/  IMAD.U32 R29, R5, 0x10000, RZ ;  /* 0x00010000051d7824 */ /* 0x000fe200078e00ff */
[C---:B------:R-:W-:Y:S01]  /*f670*/  LOP3.LUT R5, R7.reuse, 0xffff0000, RZ, 0xc0, !PT ;  /* 0xffff000007057812 */ /* 0x040fe200078ec0ff */
[----:B------:R-:W-:Y:S01]  /*f680*/  IMAD.U32 R31, R7, 0x10000, RZ ;  /* 0x00010000071f7824 */ /* 0x000fe200078e00ff */
[----:B------:R-:W-:Y:S01]  /*f690*/  SHF.L.U32 R28, R6, 0x10, RZ ;  /* 0x00000010061c7819 */ /* 0x000fe200000006ff */
[C---:B------:R-:W-:Y:S01]  /*f6a0*/  IMAD.U32 R27, R4.reuse, 0x10000, RZ ;  /* 0x00010000041b7824 */ /* 0x040fe200078e00ff */
[----:B------:R-:W-:Y:S02]  /*f6b0*/  LOP3.LUT R4, R4, 0xffff0000, RZ, 0xc0, !PT ;  /* 0xffff000004047812 */ /* 0x000fe400078ec0ff */
[----:B------:R-:W-:Y:S02]  /*f6c0*/  LOP3.LUT R6, R6, 0xffff0000, RZ, 0xc0, !PT ;  /* 0xffff000006067812 */ /* 0x000fe400078ec0ff */
[C---:B---3--:R-:W-:Y:S01]  /*f6d0*/  SHF.L.U32 R7, R9.reuse, 0x10, RZ ;  /* 0x0000001009077819 */ /* 0x048fe200000006ff */
[----:B------:R-:W-:Y:S01]  /*f6e0*/  IMAD.U32 R30, R8, 0x10000, RZ ;  /* 0x00010000081e7824 */ /* 0x000fe200078e00ff */
[----:B------:R-:W-:Y:S01]  /*f6f0*/  LOP3.LUT R33, R9, 0xffff0000, RZ, 0xc0, !PT ;  /* 0xffff000009217812 */ /* 0x000fe200078ec0ff */
[----:B------:R-:W-:Y:S01]  /*f700*/  IMAD.U32 R32, R10, 0x10000, RZ ;  /* 0x000100000a207824 */ /* 0x000fe200078e00ff */
[----:B------:R-:W-:-:S02]  /*f710*/  SHF.L.U32 R9, R11, 0x10, RZ ;  /* 0x000000100b097819 */ /* 0x000fc400000006ff */
[----:B------:R-:W-:Y:S01]  /*f720*/  LOP3.LUT R34, R11, 0xffff0000, RZ, 0xc0, !PT ;  /* 0xffff00000b227812 */ /* 0x000fe200078ec0ff */
[C---:B----4-:R-:W-:Y:S01]  /*f730*/  IMAD.U32 R35, R12.reuse, 0x10000, RZ ;  /* 0x000100000c237824 */ /* 0x050fe200078e00ff */
        /* <DEDUP_REMOVED lines=47> */
.L_x_3802:
[----:B------:R-:W-:Y:S05]  /*fa30*/  BSYNC B0 ;  /* 0x0000000000007941 */ /* 0x000fea0003800000 */
.L_x_3801:
[----:B------:R3:W5:Y:S01]  /*fa40*/  LDG.E.128 R20, [R24.64+0x80] ;  /* 0x0000800618147981 */ /* 0x000762000c1e1d00 */
[----:B------:R-:W-:Y:S01]  /*fa50*/  IADD3 R8, R18, 0x40, RZ ;  /* 0x0000004012087810 */ /* 0x000fe20007ffe0ff */
[----:B------:R-:W-:Y:S02]  /*fa60*/  BSSY B0, `(.L_x_3803) ;  /* 0x0000057000007945 */ /* 0x000fe40003800000 */
[----:B-----5:R3:W-:Y:S01]  /*fa70*/  STS.128 [R211+0x1800], R4 ;  /* 0x00180004d3007388 */ /* 0x0207e20000000c00 */
        /* <DEDUP_REMOVED lines=24> */
[C---:B------:R-:W-:Y:S01]  /*fc00*/  LOP3.LUT R3, R21.reuse, 0xffff0000, RZ, 0xc0, !PT ;  /* 0xffff000015037812 */ /* 0x040fe200078ec0ff */
[----:B------:R-:W-:Y:S01]  /*fc10*/  IMAD.U32 R29, R21, 0x10000, RZ ;  /* 0x00010000151d7824 */ /* 0x000fe200078e00ff */
[C---:B------:R-:W-:Y:S01]  /*fc20*/  LOP3.LUT R21, R23.reuse, 0xffff0000, RZ, 0xc0, !PT ;  /* 0xffff000017157812 */ /* 0x040fe200078ec0ff */
[----:B------:R-:W-:Y:S01]  /*fc30*/  IMAD.U32 R31, R23, 0x10000, RZ ;  /* 0x00010000171f7824 */ /* 0x000fe200078e00ff */
[----:B------:R-:W-:Y:S01]  /*fc40*/  SHF.L.U32 R28, R22, 0x10, RZ ;  /* 0x00000010161c7819 */ /* 0x000fe200000006ff */
[C---:B------:R-:W-:Y:S01]  /*fc50*/  IMAD.U32 R27, R20.reuse, 0x10000, RZ ;  /* 0x00010000141b7824 */ /* 0x040fe200078e00ff */
        /* <DEDUP_REMOVED lines=9> */
[C---:B----4-:R-:W-:Y:S01]  /*fcf0*/  IMAD.U32 R7, R9.reuse, 0x10000, RZ ;  /* 0x0001000009077824 */ /* 0x050fe200078e00ff */
        /* <DEDUP_REMOVED lines=15> */
[C---:B-----5:R-:W-:Y:S01]  /*fdf0*/  IMAD.U32 R5, R13.reuse, 0x10000, RZ ;  /* 0x000100000d057824 */ /* 0x060fe200078e00ff */
        /* <DEDUP_REMOVED lines=29> */
.L_x_3804:
[----:B------:R-:W-:Y:S05]  /*ffd0*/  BSYNC B0 ;  /* 0x0000000000007941 */ /* 0x000fea0003800000 */
.L_x_3803:
[----:B---3--:R3:W5:Y:S01]  /*ffe0*/  LDG.E.128 R4, [R24.64+0x100] ;  /* 0x0001000618047981 */ /* 0x008762000c1e1d00 */
[----:B------:R-:W-:Y:S01]  /*fff0*/  IADD3 R18, R18, 0x80, RZ ;  /* 0x0000008012127810 */ /* 0x000fe20007ffe0ff */
[----:B------:R-:W-:Y:S02]  /*10000*/  BSSY B0, `(.L_x_3805) ;  /* 0x0000057000007945 */ /* 0x000fe40003800000 */
[----:B------:R3:W-:Y:S01]  /*10010*/  STS.128 [R211+0x3800], R20 ;  /* 0x00380014d3007388 */ /* 0x0007e20000000c00 */
[----:B------:R-:W-:-:S13]  /*10020*/  ISETP.GE.AND P0, PT, R18, c[0x0][0x230], PT ;  /* 0x00008c0012007a0c */ /* 0x000fda0003f06270 */
[----:B------:R-:W-:Y:S05]  /*10030*/  @P0 BRA `(.L_x_3806) ;  /* 0x0000053000000947 */ /* 0x000fea0003800000 */
[----:B------:R-:W-:Y:S01]  /*10040*/  ISETP.GE.AND P0, PT, R18, R69, PT ;  /* 0x000000451200720c */ /* 0x000fe20003f06270 */
[----:B------:R-:W-:Y:S01]  /*10050*/  IMAD.MOV.U32 R8, RZ, RZ, RZ ;  /* 0x000000ffff087224 */ /* 0x000fe200078e00ff */
[----:B------:R-:W-:-:S05]  /*10060*/  IADD3 R16, P1, R16, 0x80, RZ ;  /* 0x0000008010107810 */ /* 0x000fca0007f3e0ff */
[----:B------:R-:W-:-:S06]  /*10070*/  IMAD.X R17, RZ, RZ, R17, P1 ;  /* 0x000000ffff117224 */ /* 0x000fcc00008e0611 */
[--C-:B------:R-:W-:Y:S02]  /*10080*/  @P0 SHF.R.S32.HI R3, RZ, 0x1, R68.reuse ;  /* 0x00000001ff030819 */ /* 0x100fe40000011444 */
[----:B------:R-:W-:-:S03]  /*10090*/  @P0 SHF.R.S32.HI R9, RZ, 0x1, R68 ;  /* 0x00000001ff090819 */ /* 0x000fc60000011444 */
[----:B------:R-:W-:Y:S01]  /*100a0*/  @P0 IMAD.MOV R8, RZ, RZ, -R3 ;  /* 0x000000ffff080224 */ /* 0x000fe200078e0a03 */
[----:B------:R-:W-:-:S04]  /*100b0*/  @P0 IADD3 R69, -R9, RZ, RZ ;  /* 0x000000ff09450210 */ /* 0x000fc80007ffe1ff */
[----:B------:R-:W-:Y:S01]  /*100c0*/  IADD3 R3, P1, R8, R16, RZ ;  /* 0x0000001008037210 */ /* 0x000fe20007f3e0ff */
[----:B------:R-:W-:-:S03]  /*100d0*/  IMAD.WIDE R10, R69, 0x2, R24 ;  /* 0x00000002450a7825 */ /* 0x000fc600078e0218 */
[----:B------:R-:W-:Y:S02]  /*100e0*/  LEA.HI.X.SX32 R12, R8, R17, 0x1, P1 ;  /* 0x00000011080c7211 */ /* 0x000fe400008f0eff */
[C---:B------:R-:W-:Y:S01]  /*100f0*/  LEA R14, P1, R3.reuse, c[0x0][0x2b0], 0x1 ;  /* 0x0000ac00030e7a11 */ /* 0x040fe200078208ff */
[----:B------:R-:W4:Y:S01]  /*10100*/  LDG.E.128 R8, [R10.64+0x100] ;  /* 0x000100060a087981 */ /* 0x000f22000c1e1d00 */
[----:B------:R-:W-:Y:S02]  /*10110*/  @P0 SHF.R.S32.HI R68, RZ, 0x1, R68 ;  /* 0x00000001ff440819 */ /* 0x000fe40000011444 */
[----:B------:R-:W-:Y:S01]  /*10120*/  LEA.HI.X R15, R3, c[0x0][0x2b4], R12, 0x1, P1 ;  /* 0x0000ad00030f7a11 */ /* 0x000fe200008f0c0c */
[----:B------:R-:W-:Y:S01]  /*10130*/  IMAD.MOV.U32 R3, RZ, RZ, RZ ;  /* 0x000000ffff037224 */ /* 0x000fe200078e00ff */
[----:B------:R-:W-:-:S04]  /*10140*/  @P0 IADD3 R3, -R68, RZ, RZ ;  /* 0x000000ff44030210 */ /* 0x000fc80007ffe1ff */
[C---:B------:R-:W-:Y:S01]  /*10150*/  IADD3 R16, P1, R3.reuse, R16, RZ ;  /* 0x0000001003107210 */ /* 0x040fe20007f3e0ff */
[----:B--2---:R-:W2:Y:S03]  /*10160*/  LDG.E.128 R12, [R14.64] ;  /* 0x000000060e0c7981 */ /* 0x004ea6000c1e1d00 */
[----:B------:R-:W-:Y:S02]  /*10170*/  LEA.HI.X.SX32 R3, R3, R17, 0x1, P1 ;  /* 0x0000001103037211 */ /* 0x000fe400008f0eff */
[----:B------:R-:W-:-:S04]  /*10180*/  LEA R18, P1, R16, c[0x0][0x2a8], 0x1 ;  /* 0x0000aa0010127a11 */ /* 0x000fc800078208ff */
[----:B------:R-:W-:-:S06]  /*10190*/  LEA.HI.X R19, R16, c[0x0][0x2ac], R3, 0x1, P1 ;  /* 0x0000ab0010137a11 */ /* 0x000fcc00008f0c03 */
[----:B---3--:R-:W3:Y:S01]  /*101a0*/  LDG.E.128 R16, [R18.64] ;  /* 0x0000000612107981 */ /* 0x008ee2000c1e1d00 */
[C---:B-----5:R-:W-:Y:S01]  /*101b0*/  LOP3.LUT R3, R5.reuse, 0xffff0000, RZ, 0xc0, !PT ;  /* 0xffff000005037812 */ /* 0x060fe200078ec0ff */
[----:B------:R-:W-:Y:S01]  /*101c0*/  IMAD.U32 R22, R5, 0x10000, RZ ;  /* 0x0001000005167824 */ /* 0x000fe200078e00ff */
[C---:B------:R-:W-:Y:S01]  /*101d0*/  LOP3.LUT R5, R7.reuse, 0xffff0000, RZ, 0xc0, !PT ;  /* 0xffff000007057812 */ /* 0x040fe200078ec0ff */
[----:B-1----:R-:W-:Y:S01]  /*101e0*/  IMAD.U32 R24, R7, 0x10000, RZ ;  /* 0x0001000007187824 */ /* 0x002fe200078e00ff */
[----:B------:R-:W-:Y:S01]  /*101f0*/  SHF.L.U32 R21, R6, 0x10, RZ ;  /* 0x0000001006157819 */ /* 0x000fe200000006ff */
[C---:B------:R-:W-:Y:S01]  /*10200*/  IMAD.U32 R20, R4.reuse, 0x10000, RZ ;  /* 0x0001000004147824 */ /* 0x040fe200078e00ff */
[----:B------:R-:W-:Y:S02]  /*10210*/  LOP3.LUT R4, R4, 0xffff0000, RZ, 0xc0, !PT ;  /* 0xffff000004047812 */ /* 0x000fe400078ec0ff */
[----:B------:R-:W-:Y:S02]  /*10220*/  LOP3.LUT R6, R6, 0xffff0000, RZ, 0xc0, !PT ;  /* 0xffff000006067812 */ /* 0x000fe400078ec0ff */
[C---:B----4-:R-:W-:Y:S01]  /*10230*/  SHF.L.U32 R7, R9.reuse, 0x10, RZ ;  /* 0x0000001009077819 */ /* 0x050fe200000006ff */
[----:B------:R-:W-:Y:S01]  /*10240*/  IMAD.U32 R23, R8, 0x10000, RZ ;  /* 0x0001000008177824 */ /* 0x000fe200078e00ff */
[----:B------:R-:W-:Y:S01]  /*10250*/  LOP3.LUT R27, R9, 0xffff0000, RZ, 0xc0, !PT ;  /* 0xffff0000091b7812 */ /* 0x000fe200078ec0ff */
[C---:B------:R-:W-:Y:S01]  /*10260*/  IMAD.U32 R9, R11.reuse, 0x10000, RZ ;  /* 0x000100000b097824 */ /* 0x040fe200078e00ff */
[----:B------:R-:W-:Y:S01]  /*10270*/  LOP3.LUT R29, R11, 0xffff0000, RZ, 0xc0, !PT ;  /* 0xffff00000b1d7812 */ /* 0x000fe200078ec0ff */
[----:B------:R-:W-:Y:S01]  /*10280*/  IMAD.U32 R25, R10, 0x10000, RZ ;  /* 0x000100000a197824 */ /* 0x000fe200078e00ff */
[----:B------:R-:W-:-:S02]  /*10290*/  LOP3.LUT R8, R8, 0xffff0000, RZ, 0xc0, !PT ;  /* 0xffff000008087812 */ /* 0x000fc400078ec0ff */
[----:B------:R-:W-:Y:S02]  /*102a0*/  LOP3.LUT R10, R10, 0xffff0000, RZ, 0xc0, !PT ;  /* 0xffff00000a0a7812 */ /* 0x000fe400078ec0ff */
[----:B--2---:R-:W-:Y:S01]  /*102b0*/  SHF.L.U32 R28, R12, 0x10, RZ ;  /* 0x000000100c1c7819 */ /* 0x004fe200000006ff */
[----:B------:R-:W-:Y:S01]  /*102c0*/  IMAD.U32 R30, R14, 0x10000, RZ ;  /* 0x000100000e1e7824 */ /* 0x000fe200078e00ff */
[----:B------:R-:W-:Y:S01]  /*102d0*/  LOP3.LUT R11, R12, 0xffff0000, RZ, 0xc0, !PT ;  /* 0xffff00000c0b7812 */ /* 0x000fe200078ec0ff */
[C---:B------:R-:W-:Y:S01]  /*102e0*/  IMAD.U32 R12, R13.reuse, 0x10000, RZ ;  /* 0x000100000d0c7824 */ /* 0x040fe200078e00ff */
        /* <DEDUP_REMOVED lines=9> */
[----:B------:R-:W-:Y:S01]  /*10380*/  @!P0 FADD.FTZ R32, -R32, -RZ ;  /* 0x800000ff20208221 */ /* 0x000fe20000010100 */
[----:B---3--:R-:W-:Y:S01]  /*10390*/  LOP3.LUT R15, R18, 0xffff0000, RZ, 0xc0, !PT ;  /* 0xffff0000120f7812 */ /* 0x008fe200078ec0ff */
[----:B------:R-:W-:Y:S01]  /*103a0*/  FMUL.FTZ R11, R8, R11 ;  /* 0x0000000b080b7220 */ /* 0x000fe20000410000 */
[----:B------:R-:W-:Y:S01]  /*103b0*/  SHF.L.U32 R8, R17, 0x10, RZ ;  /* 0x0000001011087819 */ /* 0x000fe200000006ff */
[----:B------:R-:W-:Y:S01]  /*103c0*/  FMUL.FTZ R7, R7, R12 ;  /* 0x0000000c07077220 */ /* 0x000fe20000410000 */
[----:B------:R-:W-:Y:S01]  /*103d0*/  LOP3.LUT R17, R17, 0xffff0000, RZ, 0xc0, !PT ;  /* 0xffff000011117812 */ /* 0x000fe200078ec0ff */
[----:B------:R-:W-:Y:S02]  /*103e0*/  @!P0 FADD.FTZ R30, -R30, -RZ ;  /* 0x800000ff1e1e8221 */ /* 0x000fe40000010100 */
        /* <DEDUP_REMOVED lines=24> */
.L_x_3806:
[----:B------:R-:W-:Y:S05]  /*10570*/  BSYNC B0 ;  /* 0x0000000000007941 */ /* 0x000fea0003800000 */
.L_x_3805:
[----:B-----5:R4:W-:Y:S01]  /*10580*/  STS.128 [R211+0x5800], R4 ;  /* 0x00580004d3007388 */ /* 0x0209e20000000c00 */
[----:B------:R-:W-:Y:S05]  /*10590*/  BRA `(.L_x_3770) ;  /* 0x000002a000007947 */ /* 0x000fea0003800000 */
.L_x_3744:
[----:B------:R-:W-:Y:S01]  /*105a0*/  IMAD.IADD R73, R204, 0x1, -R73 ;  /* 0x00000001cc497824 */ /* 0x000fe200078e0a49 */
[C---:B------:R-:W-:Y:S02]  /*105b0*/  IADD3 R2, R206.reuse, 0x10, RZ ;  /* 0x00000010ce027810 */ /* 0x040fe40007ffe0ff */
[----:B------:R-:W-:Y:S02]  /*105c0*/  IADD3 R26, R206, 0x30, RZ ;  /* 0x00000030ce1a7810 */ /* 0x000fe40007ffe0ff */
[-C--:B------:R-:W-:Y:S02]  /*105d0*/  ISETP.GE.AND P5, PT, R2, R73.reuse, PT ;  /* 0x000000490200720c */ /* 0x080fe40003fa6270 */
[----:B------:R-:W-:-:S02]  /*105e0*/  ISETP.GE.AND P6, PT, R206, R73, PT ;  /* 0x00000049ce00720c */ /* 0x000fc40003fc6270 */
[----:B------:R-:W-:Y:S02]  /*105f0*/  IADD3 R0, R206, 0x20, RZ ;  /* 0x00000020ce007810 */ /* 0x000fe40007ffe0ff */
[-C--:B------:R-:W-:Y:S02]  /*10600*/  ISETP.GE.AND P2, PT, R26, R73.reuse, PT ;  /* 0x000000491a00720c */ /* 0x080fe40003f46270 */
[----:B------:R-:W-:-:S05]  /*10610*/  ISETP.GE.AND P4, PT, R0, R73, PT ;  /* 0x000000490000720c */ /* 0x000fca0003f86270 */
[----:B------:R-:W-:Y:S02]  /*10620*/  @!P5 IADD3 R7, P1, R7, R142, RZ ;  /* 0x0000008e0707d210 */ /* 0x000fe40007f3e0ff */
[----:B------:R-:W-:-:S03]  /*10630*/  @!P6 LEA R10, P0, R142, c[0x0][0x160], 0x1 ;  /* 0x000058008e0aea11 */ /* 0x000fc600078008ff */
[--C-:B------:R-:W-:Y:S01]  /*10640*/  @!P5 IMAD.X R8, R5, 0x1, R145.reuse, P1 ;  /* 0x000000010508d824 */ /* 0x100fe200008e0691 */
[--C-:B------:R-:W-:Y:S01]  /*10650*/  @!P6 LEA.HI.X R11, R142, c[0x0][0x164], R145.reuse, 0x1, P0 ;  /* 0x000059008e0bea11 */ /* 0x100fe200000f0c91 */
[----:B------:R-:W-:Y:S01]  /*10660*/  @!P2 IMAD.MOV.U32 R12, RZ, RZ, R142 ;  /* 0x000000ffff0ca224 */ /* 0x000fe200078e008e */
[----:B------:R-:W-:Y:S01]  /*10670*/  @!P5 LEA R14, P1, R7, c[0x0][0x160], 0x1 ;  /* 0x00005800070eda11 */ /* 0x000fe200078208ff */
[----:B------:R-:W-:Y:S01]  /*10680*/  @!P2 IMAD.MOV.U32 R13, RZ, RZ, R145 ;  /* 0x000000ffff0da224 */ /* 0x000fe200078e0091 */
[----:B------:R-:W-:Y:S01]  /*10690*/  @!P4 LEA R4, P0, R3, R142, 0x5 ;  /* 0x0000008e0304c211 */ /* 0x000fe200078028ff */
[----:B------:R-:W-:Y:S01]  /*106a0*/  @!P2 IMAD.MOV.U32 R6, RZ, RZ, c[0x0][0x194] ;  /* 0x00006500ff06a624 */ /* 0x000fe200078e00ff */
[----:B------:R-:W-:Y:S01]  /*106b0*/  @!P5 LEA.HI.X R15, R7, c[0x0][0x164], R8, 0x1, P1 ;  /* 0x00005900070fda11 */ /* 0x000fe200008f0c08 */
[----:B------:R-:W-:Y:S01]  /*106c0*/  @!P4 IMAD.MOV.U32 R144, RZ, RZ, c[0x0][0x194] ;  /* 0x00006500ff90c624 */ /* 0x000fe200078e00ff */
[----:B------:R-:W-:Y:S01]  /*106d0*/  @!P4 LEA R8, P1, R4, c[0x0][0x160], 0x1 ;  /* 0x000058000408ca11 */ /* 0x000fe200078208ff */
[C---:B------:R-:W-:Y:S01]  /*106e0*/  @!P2 IMAD.WIDE.U32 R12, R3.reuse, 0x30, R12 ;  /* 0x00000030030ca825 */ /* 0x040fe200078e000c */
[----:B------:R-:W-:Y:S01]  /*106f0*/  @!PT LDS RZ, [RZ] ;  /* 0x00000000fffff984 */ /* 0x000fe20000000800 */
[----:B------:R-:W-:Y:S01]  /*10700*/  @!PT LDS RZ, [RZ] ;  /* 0x00000000fffff984 */ /* 0x000fe20000000800 */
[----:B------:R-:W-:Y:S01]  /*10710*/  @!PT LDS RZ, [RZ] ;  /* 0x00000000fffff984 */ /* 0x000fe20000000800 */
[----:B------:R1:W-:Y:S02]  /*10720*/  @!P6 LDGSTS.E.BYPASS.LTC128B.128 [R211], [R10.64] ;  /* 0x000000000ad3efae */ /* 0x0003e4000b901d46 */
[----:B------:R-:W-:Y:S01]  /*10730*/  @!P4 LEA.HI.X R3, R3, R145, R144, 0x5, P0 ;  /* 0x000000910303c211 */ /* 0x000fe200000f2c90 */
[----:B------:R-:W-:Y:S01]  /*10740*/  @!P2 IMAD R6, R6, 0x30, RZ ;  /* 0x000000300606a824 */ /* 0x000fe200078e02ff */
[----:B------:R1:W-:Y:S02]  /*10750*/  @!P6 LDGSTS.E.BYPASS.LTC128B.128 [R211+0x2000], [R10.64+0x80] ;  /* 0x020000800ad3efae */ /* 0x0003e4000b901d46 */
[----:B------:R-:W-:Y:S01]  /*10760*/  @!P4 LEA.HI.X R9, R4, c[0x0][0x164], R3, 0x1, P1 ;  /* 0x000059000409ca11 */ /* 0x000fe200008f0c03 */
[----:B------:R-:W-:Y:S01]  /*10770*/  @!P2 IMAD.IADD R5, R13, 0x1, R6 ;  /* 0x000000010d05a824 */ /* 0x000fe200078e0206 */
[C---:B------:R-:W-:Y:S01]  /*10780*/  @!P2 LEA R6, P0, R12.reuse, c[0x0][0x160], 0x1 ;  /* 0x000058000c06aa11 */ /* 0x040fe200078008ff */
[----:B------:R1:W-:Y:S03]  /*10790*/  @!P6 LDGSTS.E.BYPASS.LTC128B.128 [R211+0x4000], [R10.64+0x100] ;  /* 0x040001000ad3efae */ /* 0x0003e6000b901d46 */
[----:B------:R-:W-:Y:S01]  /*107a0*/  @!P2 LEA.HI.X R7, R12, c[0x0][0x164], R5, 0x1, P0 ;  /* 0x000059000c07aa11 */ /* 0x000fe200000f0c05 */
[----:B------:R1:W-:Y:S04]  /*107b0*/  @!P5 LDGSTS.E.BYPASS.LTC128B.128 [R211+0x800], [R14.64] ;  /* 0x008000000ed3dfae */ /* 0x0003e8000b901d46 */
[----:B------:R1:W-:Y:S04]  /*107c0*/  @!P5 LDGSTS.E.BYPASS.LTC128B.128 [R211+0x2800], [R14.64+0x80] ;  /* 0x028000800ed3dfae */ /* 0x0003e8000b901d46 */
[----:B------:R1:W-:Y:S04]  /*107d0*/  @!P5 LDGSTS.E.BYPASS.LTC128B.128 [R211+0x4800], [R14.64+0x100] ;  /* 0x048001000ed3dfae */ /* 0x0003e8000b901d46 */
[----:B------:R1:W-:Y:S04]  /*107e0*/  @!P4 LDGSTS.E.BYPASS.LTC128B.128 [R211+0x1000], [R8.64] ;  /* 0x0100000008d3cfae */ /* 0x0003e8000b901d46 */
[----:B------:R1:W-:Y:S04]  /*107f0*/  @!P4 LDGSTS.E.BYPASS.LTC128B.128 [R211+0x3000], [R8.64+0x80] ;  /* 0x0300008008d3cfae */ /* 0x0003e8000b901d46 */
[----:B------:R1:W-:Y:S04]  /*10800*/  @!P4 LDGSTS.E.BYPASS.LTC128B.128 [R211+0x5000], [R8.64+0x100] ;  /* 0x0500010008d3cfae */ /* 0x0003e8000b901d46 */
[----:B------:R1:W-:Y:S04]  /*10810*/  @!P2 LDGSTS.E.BYPASS.LTC128B.128 [R211+0x1800], [R6.64] ;  /* 0x0180000006d3afae */ /* 0x0003e8000b901d46 */
[----:B------:R1:W-:Y:S04]  /*10820*/  @!P2 LDGSTS.E.BYPASS.LTC128B.128 [R211+0x3800], [R6.64+0x80] ;  /* 0x0380008006d3afae */ /* 0x0003e8000b901d46 */
[----:B------:R1:W-:Y:S02]  /*10830*/  @!P2 LDGSTS.E.BYPASS.LTC128B.128 [R211+0x5800], [R6.64+0x100] ;  /* 0x0580010006d3afae */ /* 0x0003e4000b901d46 */
.L_x_3770:
[----:B------:R-:W-:Y:S05]  /*10840*/  BSYNC B2 ;  /* 0x0000000000027941 */ /* 0x000fea0003800000 */
.L_x_3743:
[----:B-1--4-:R-:W-:Y:S01]  /*10850*/  LEA R4, R133, 0xffffffc0, 0x6 ;  /* 0xffffffc085047811 */ /* 0x012fe200078e30ff */
[----:B------:R-:W-:Y:S01]  /*10860*/  IMAD.SHL.U32 R197, R206, 0x8, RZ ;  /* 0x00000008cec57824 */ /* 0x000fe200078e00ff */
[----:B------:R-:W-:Y:S01]  /*10870*/  LOP3.LUT R6, R71, 0xfffffff0, RZ, 0xc0, !PT ;  /* 0xfffffff047067812 */ /* 0x000fe200078ec0ff */
[C---:B------:R-:W-:Y:S01]  /*10880*/  IMAD.SHL.U32 R49, R63.reuse, 0x40, RZ ;  /* 0x000000403f317824 */ /* 0x040fe200078e00ff */
[----:B------:R-:W-:Y:S01]  /*10890*/  LOP3.LUT R3, R63, 0xfffffff8, RZ, 0xc0, !PT ;  /* 0xfffffff83f037812 */ /* 0x000fe200078ec0ff */
[----:B------:R-:W-:-:S03]  /*108a0*/  IMAD.IADD R5, R61, 0x1, -R4 ;  /* 0x000000013d057824 */ /* 0x000fc600078e0a04 */
[----:B------:R-:W-:Y:S02]  /*108b0*/  IADD3 R3, -R3, R60, -R6 ;  /* 0x0000003c03037210 */ /* 0x000fe40007ffe906 */
[-C--:B------:R-:W-:Y:S02]  /*108c0*/  ISETP.GE.AND P0, PT, R2, R5.reuse, PT ;  /* 0x000000050200720c */ /* 0x080fe40003f06270 */
[-C--:B------:R-:W-:Y:S02]  /*108d0*/  ISETP.GE.AND P2, PT, R206, R5.reuse, PT ;  /* 0x00000005ce00720c */ /* 0x080fe40003f46270 */
[-C--:B------:R-:W-:Y:S02]  /*108e0*/  ISETP.GE.AND P5, PT, R0, R5.reuse, PT ;  /* 0x000000050000720c */ /* 0x080fe40003fa6270 */
[-C--:B------:R-:W-:Y:S02]  /*108f0*/  ISETP.GE.AND P6, PT, R26, R5.reuse, PT ;  /* 0x000000051a00720c */ /* 0x080fe40003fc6270 */
[----:B------:R-:W-:Y:S01]  /*10900*/  ISETP.GE.AND P4, PT, R2, R5, PT ;  /* 0x000000050200720c */ /* 0x000fe20003f86270 */
[----:B------:R-:W-:Y:S01]  /*10910*/  IMAD.SHL.U32 R2, R62, 0x40, RZ ;  /* 0x000000403e027824 */ /* 0x000fe200078e00ff */
[----:B------:R-:W-:-:S03]  /*10920*/  LOP3.LUT R49, R49, 0xfffffe00, RZ, 0xc0, !PT ;  /* 0xfffffe0031317812 */ /* 0x000fc600078ec0ff */
[C---:B---3--:R-:W-:Y:S02]  /*10930*/  @!P0 LEA R14, P1, R55.reuse, R200, 0x1 ;  /* 0x000000c8370e8211 */ /* 0x048fe400078208ff */
[----:B------:R-:W-:Y:S01]  /*10940*/  @!P2 IMAD.MOV.U32 R198, RZ, RZ, R200 ;  /* 0x000000ffffc6a224 */ /* 0x000fe200078e00c8 */
[----:B------:R-:W-:Y:S01]  /*10950*/  LOP3.LUT R2, R2, 0x1c0, RZ, 0xc0, !PT ;  /* 0x000001c002027812 */ /* 0x000fe200078ec0ff */
[----:B------:R-:W-:Y:S01]  /*10960*/  @!P5 IMAD.MOV.U32 R6, RZ, RZ, c[0x0][0x198] ;  /* 0x00006600ff06d624 */ /* 0x000fe200078e00ff */
[----:B------:R-:W-:Y:S01]  /*10970*/  @!P0 LEA.HI.X R15, R55, R199, R54, 0x1, P1 ;  /* 0x000000c7370f8211 */ /* 0x000fe200008f0c36 */
[----:B------:R-:W-:Y:S01]  /*10980*/  @!P5 IMAD.MOV.U32 R7, RZ, RZ, c[0x0][0x19c] ;  /* 0x00006700ff07d624 */ /* 0x000fe200078e00ff */
[----:B------:R-:W-:Y:S01]  /*10990*/  @!PT LDS RZ, [RZ] ;  /* 0x00000000fffff984 */ /* 0x000fe20000000800 */
[----:B------:R-:W-:Y:S01]  /*109a0*/  @!PT LDS RZ, [RZ] ;  /* 0x00000000fffff984 */ /* 0x000fe20000000800 */
[----:B------:R-:W-:Y:S01]  /*109b0*/  @!PT LDS RZ, [RZ] ;  /* 0x00000000fffff984 */ /* 0x000fe20000000800 */
[----:B------:R1:W-:Y:S01]  /*109c0*/  @!P2 LDGSTS.E.BYPASS.LTC128B.128 [R211+0x6000], [R198.64] ;  /* 0x06000000c6d3afae */ /* 0x0003e2000b901d46 */
[----:B------:R-:W-:Y:S01]  /*109d0*/  @!P6 IMAD.MOV.U32 R10, RZ, RZ, c[0x0][0x198] ;  /* 0x00006600ff0ae624 */ /* 0x000fe200078e00ff */
[----:B------:R-:W-:Y:S02]  /*109e0*/  LOP3.LUT R197, R2, 0x8, R197, 0xf8, !PT ;  /* 0x0000000802c57812 */ /* 0x000fe400078ef8c5 */
[----:B------:R1:W-:Y:S01]  /*109f0*/  @!P2 LDGSTS.E.BYPASS.LTC128B.128 [R211+0x8000], [R198.64+0x80] ;  /* 0x08000080c6d3afae */ /* 0x0003e2000b901d46 */
[----:B------:R-:W-:-:S02]  /*10a00*/  SHF.R.U32.HI R2, RZ, 0x3, R2 ;  /* 0x00000003ff027819 */ /* 0x000fc40000011602 */
[-C--:B------:R-:W-:Y:S01]  /*10a10*/  ISETP.GE.AND P1, PT, R26, R5.reuse, PT ;  /* 0x000000051a00720c */ /* 0x080fe20003f26270 */
[----:B------:R1:W-:Y:S01]  /*10a20*/  @!P2 LDGSTS.E.BYPASS.LTC128B.128 [R211+0xa000], [R198.64+0x100] ;  /* 0x0a000100c6d3afae */ /* 0x0003e2000b901d46 */
[----:B------:R-:W-:Y:S02]  /*10a30*/  ISETP.GE.AND P2, PT, R0, R5, PT ;  /* 0x000000050000720c */ /* 0x000fe40003f46270 */
[----:B------:R-:W-:Y:S01]  /*10a40*/  SHF.R.S32.HI R0, RZ, 0x4, R71 ;  /* 0x00000004ff007819 */ /* 0x000fe20000011447 */
[----:B------:R3:W-:Y:S01]  /*10a50*/  @!P0 LDGSTS.E.BYPASS.LTC128B.128 [R211+0x6800], [R14.64] ;  /* 0x068000000ed38fae */ /* 0x0007e2000b901d46 */
[----:B------:R-:W-:Y:S02]  /*10a60*/  LOP3.LUT R197, R197, R2, RZ, 0x3c, !PT ;  /* 0x00000002c5c57212 */ /* 0x000fe400078e3cff */
[----:B------:R-:W-:Y:S01]  /*10a70*/  LEA.HI R9, R71, R0, RZ, 0x1 ;  /* 0x0000000047097211 */ /* 0x000fe200078f08ff */
[----:B------:R3:W-:Y:S03]  /*10a80*/  @!P0 LDGSTS.E.BYPASS.LTC128B.128 [R211+0x8800], [R14.64+0x80] ;  /* 0x088000800ed38fae */ /* 0x0007e6000b901d46 */
[----:B------:R-:W-:Y:S01]  /*10a90*/  LOP3.LUT R9, R9, 0xfffffffe, RZ, 0xc0, !PT ;  /* 0xfffffffe09097812 */ /* 0x000fe200078ec0ff */
[----:B------:R3:W-:Y:S01]  /*10aa0*/  @!P0 LDGSTS.E.BYPASS.LTC128B.128 [R211+0xa800], [R14.64+0x100] ;  /* 0x0a8001000ed38fae */ /* 0x0007e2000b901d46 */
[----:B------:R-:W-:Y:S01]  /*10ab0*/  @!P5 LEA R12, P0, R6, R200, 0x6 ;  /* 0x000000c8060cd211 */ /* 0x000fe200078030ff */
[----:B------:R-:W-:-:S02]  /*10ac0*/  @!P2 IMAD.MOV.U32 R2, RZ, RZ, c[0x0][0x1a0] ;  /* 0x00006800ff02a624 */ /* 0x000fc400078e00ff */
[----:B------:R-:W-:Y:S01]  /*10ad0*/  IMAD.IADD R0, R0, 0x1, -R9 ;  /* 0x0000000100007824 */ /* 0x000fe200078e0a09 */
[----:B------:R-:W-:Y:S01]  /*10ae0*/  @!P5 LEA.HI.X R13, R6, R199, R7, 0x6, P0 ;  /* 0x000000c7060dd211 */ /* 0x000fe200000f3407 */
[----:B------:R-:W-:Y:S01]  /*10af0*/  @!P6 IMAD.MOV.U32 R7, RZ, RZ, c[0x0][0x19c] ;  /* 0x00006700ff07e624 */ /* 0x000fe200078e00ff */
[----:B------:R-:W-:Y:S01]  /*10b00*/  @!P4 LEA R6, P0, R67, R202, 0x1 ;  /* 0x000000ca4306c211 */ /* 0x000fe200078008ff */
[----:B------:R-:W-:Y:S02]  /*10b10*/  IMAD.SHL.U32 R9, R70, 0x40, RZ ;  /* 0x0000004046097824 */ /* 0x000fe400078e00ff */
[----:B------:R-:W-:Y:S01]  /*10b20*/  @!P6 IMAD R7, R7, 0x60, RZ ;  /* 0x000000600707e824 */ /* 0x000fe200078e02ff */
[----:B------:R4:W-:Y:S01]  /*10b30*/  @!P5 LDGSTS.E.BYPASS.LTC128B.128 [R211+0x7000], [R12.64] ;  /* 0x070000000cd3dfae */ /* 0x0009e2000b901d46 */
[C---:B------:R-:W-:Y:S01]  /*10b40*/  IMAD R197, R0.reuse, 0x200, R197 ;  /* 0x0000020000c57824 */ /* 0x040fe200078e02c5 */
[----:B------:R-:W-:Y:S01]  /*10b50*/  LOP3.LUT R9, R9, 0x1c0, RZ, 0xc0, !PT ;  /* 0x000001c009097812 */ /* 0x000fe200078ec0ff */
[----:B------:R-:W-:Y:S01]  /*10b60*/  IMAD.SHL.U32 R0, R0, 0x8, RZ ;  /* 0x0000000800007824 */ /* 0x000fe200078e00ff */
[----:B------:R4:W-:Y:S01]  /*10b70*/  @!P5 LDGSTS.E.BYPASS.LTC128B.128 [R211+0x9000], [R12.64+0x80] ;  /* 0x090000800cd3dfae */ /* 0x0009e2000b901d46 */
[----:B-1----:R-:W-:-:S02]  /*10b80*/  @!P6 IMAD.MOV.U32 R198, RZ, RZ, R200 ;  /* 0x000000ffffc6e224 */ /* 0x002fc400078e00c8 */
[----:B------:R-:W-:Y:S01]  /*10b90*/  @!P1 IMAD.MOV.U32 R8, RZ, RZ, c[0x0][0x1a4] ;  /* 0x00006900ff089624 */ /* 0x000fe200078e00ff */
[----:B------:R4:W-:Y:S01]  /*10ba0*/  @!P5 LDGSTS.E.BYPASS.LTC128B.128 [R211+0xb000], [R12.64+0x100] ;  /* 0x0b0001000cd3dfae */ /* 0x0009e2000b901d46 */
[----:B------:R-:W-:Y:S01]  /*10bb0*/  @!P6 IMAD.WIDE.U32 R10, R10, 0x60, R198 ;  /* 0x000000600a0ae825 */ /* 0x000fe200078e00c6 */
[----:B------:R-:W-:Y:S02]  /*10bc0*/  ISETP.GE.AND P5, PT, R206, R5, PT ;  /* 0x00000005ce00720c */ /* 0x000fe40003fa6270 */
[----:B------:R-:W-:Y:S01]  /*10bd0*/  LOP3.LUT R0, R9, 0x8, R0, 0xf8, !PT ;  /* 0x0000000809007812 */ /* 0x000fe200078ef800 */
[----:B------:R-:W-:Y:S01]  /*10be0*/  @!P2 IMAD.MOV.U32 R5, RZ, RZ, c[0x0][0x1a4] ;  /* 0x00006900ff05a624 */ /* 0x000fe200078e00ff */
[----:B------:R-:W-:Y:S01]  /*10bf0*/  SHF.R.U32.HI R9, RZ, 0x3, R9 ;  /* 0x00000003ff097819 */ /* 0x000fe20000011609 */
[----:B------:R-:W-:Y:S02]  /*10c00*/  @!P1 IMAD R8, R8, 0x60, RZ ;  /* 0x0000006008089824 */ /* 0x000fe400078e02ff */
[----:B---3--:R-:W-:Y:S01]  /*10c10*/  @!P6 IMAD.IADD R15, R11, 0x1, R7 ;  /* 0x000000010b0fe824 */ /* 0x008fe200078e0207 */
[----:B------:R-:W-:Y:S01]  /*10c20*/  @!P4 LEA.HI.X R7, R67, R203, R64, 0x1, P0 ;  /* 0x000000cb4307c211 */ /* 0x000fe200000f0c40 */
[----:B------:R-:W-:Y:S01]  /*10c30*/  @!P6 IMAD.MOV.U32 R14, RZ, RZ, R10 ;  /* 0x000000ffff0ee224 */ /* 0x000fe200078e000a */
[----:B------:R-:W-:Y:S01]  /*10c40*/  @!P2 LEA R10, P0, R2, R202, 0x6 ;  /* 0x000000ca020aa211 */ /* 0x000fe200078030ff */
[----:B------:R-:W-:-:S03]  /*10c50*/  IMAD.SHL.U32 R197, R197, 0x2, RZ ;  /* 0x00000002c5c57824 */ /* 0x000fc600078e00ff */
[----:B------:R1:W-:Y:S01]  /*10c60*/  @!P6 LDGSTS.E.BYPASS.LTC128B.128 [R211+0x7800], [R14.64] ;  /* 0x078000000ed3efae */ /* 0x0003e2000b901d46 */
[----:B------:R-:W-:Y:S02]  /*10c70*/  @!P2 LEA.HI.X R11, R2, R203, R5, 0x6, P0 ;  /* 0x000000cb020ba211 */ /* 0x000fe400000f3405 */
[----:B------:R-:W-:Y:S01]  /*10c80*/  SHF.R.S32.HI R5, RZ, 0x1f, R60 ;  /* 0x0000001fff057819 */ /* 0x000fe2000001143c */
[----:B------:R1:W-:Y:S01]  /*10c90*/  @!P6 LDGSTS.E.BYPASS.LTC128B.128 [R211+0x9800], [R14.64+0x80] ;  /* 0x098000800ed3efae */ /* 0x0003e2000b901d46 */
[----:B------:R-:W-:Y:S02]  /*10ca0*/  LOP3.LUT R2, R0, R9, RZ, 0x3c, !PT ;  /* 0x0000000900027212 */ /* 0x000fe400078e3cff */
[----:B------:R-:W-:Y:S01]  /*10cb0*/  LEA.HI R5, R5, R60, RZ, 0x5 ;  /* 0x0000003c05057211 */ /* 0x000fe200078f28ff */
[----:B------:R1:W-:Y:S01]  /*10cc0*/  @!P6 LDGSTS.E.BYPASS.LTC128B.128 [R211+0xb800], [R14.64+0x100] ;  /* 0x0b8001000ed3efae */ /* 0x0003e2000b901d46 */
[----:B------:R-:W-:Y:S01]  /*10cd0*/  IADD3 R195, R197, 0x6020, RZ ;  /* 0x00006020c5c37810 */ /* 0x000fe20007ffe0ff */
[----:B------:R-:W-:Y:S01]  /*10ce0*/  IMAD.SHL.U32 R60, R60, 0x2, RZ ;  /* 0x000000023c3c7824 */ /* 0x000fe200078e00ff */
[----:B------:R-:W-:Y:S01]  /*10cf0*/  SHF.R.S32.HI R0, RZ, 0x5, R5 ;  /* 0x00000005ff007819 */ /* 0x000fe20000011405 */
[----:B------:R-:W0:Y:S01]  /*10d00*/  LDGDEPBAR ;  /* 0x00000000000079af */ /* 0x000e220000000000 */
[----:B----4-:R-:W-:-:S03]  /*10d10*/  @!P1 IMAD.MOV.U32 R12, RZ, RZ, c[0x0][0x1a0] ;  /* 0x00006800ff0c9624 */ /* 0x010fc600078e00ff */
[----:B------:R-:W-:Y:S01]  /*10d20*/  IMAD R5, R0, 0x400, R49 ;  /* 0x0000040000057824 */ /* 0x000fe200078e0231 */
[----:B------:R-:W-:Y:S01]  /*10d30*/  IADD3 R0, R197, 0x6000, RZ ;  /* 0x00006000c5007810 */ /* 0x000fe20007ffe0ff */
[----:B------:R-:W-:-:S04]  /*10d40*/  @!P1 IMAD.WIDE.U32 R12, R12, 0x60, R202 ;  /* 0x000000600c0c9825 */ /* 0x000fc800078e00ca */
[----:B------:R-:W-:Y:S02]  /*10d50*/  IMAD.IADD R198, R2, 0x1, R5 ;  /* 0x0000000102c67824 */ /* 0x000fe400078e0205 */
[----:B------:R-:W-:Y:S02]  /*10d60*/  @!P1 IMAD.IADD R13, R13, 0x1, R8 ;  /* 0x000000010d0d9824 */ /* 0x000fe400078e0208 */
[----:B------:R-:W-:Y:S02]  /*10d70*/  IMAD.SHL.U32 R198, R198, 0x2, RZ ;  /* 0x00000002c6c67824 */ /* 0x000fe400078e00ff */
[----:B------:R-:W-:Y:S01]  /*10d80*/  IMAD.MOV.U32 R5, RZ, RZ, 0x20 ;  /* 0x00000020ff057424 */ /* 0x000fe200078e00ff */
[----:B------:R-:W-:-:S04]  /*10d90*/  DEPBAR.LE SB0, 0x0 ;  /* 0x000080000000791a */ /* 0x000fc80000000000 */
[----:B------:R-:W-:Y:S06]  /*10da0*/  BAR.SYNC.DEFER_BLOCKING 0x0 ;  /* 0x0000000000007b1d */ /* 0x000fec0000010000 */
        /* <DEDUP_REMOVED lines=26> */
[----:B------:R5:W-:Y:S01]  /*10f50*/  @!P2 LDGSTS.E.BYPASS.LTC128B.128 [R211+0x11000], [R10.64+0x100] ;  /* 0x110001000ad3afae */ /* 0x000be2000b901d46 */
[----:B----4-:R-:W-:-:S03]  /*10f60*/  IMAD.MOV.U32 R7, RZ, RZ, 0x10 ;  /* 0x00000010ff077424 */ /* 0x010fc600078e00ff */
        /* <DEDUP_REMOVED lines=9> */
[----:B------:R-:W-:-:S03]  /*11000*/  R2P PR, R3, 0x6 ;  /* 0x0000000603007804 */ /* 0x000fc60000000000 */
[----:B------:R-:W-:Y:S02]  /*11010*/  LDSM.16.M88.4 R80, [R198] ;  /* 0x00000000c650783b */ /* 0x000fe40000000200 */
[----:B------:R-:W-:Y:S02]  /*11020*/  SEL R7, R7, 0xfffffff0, !P1 ;  /* 0xfffffff007077807 */ /* 0x000fe40004800000 */
[----:B------:R-:W4:Y:S01]  /*11030*/  LDSM.16.M88.4 R16, [R197+0x6800] ;  /* 0x00680000c510783b */ /* 0x000f220000000200 */
[----:B------:R-:W-:Y:S02]  /*11040*/  SEL R5, R5, 0xffffffe0, !P2 ;  /* 0xffffffe005057807 */ /* 0x000fe40005000000 */
[----:B------:R-:W-:Y:S01]  /*11050*/  R2P PR, R62, 0x6 ;  /* 0x000000063e007804 */ /* 0x000fe20000000000 */
[----:B--2---:R-:W2:Y:S01]  /*11060*/  LDSM.16.M88.4 R40, [R197+0x6000] ;  /* 0x00600000c528783b */ /* 0x004ea20000000200 */
[--C-:B------:R-:W-:Y:S02]  /*11070*/  IMAD R196, R7, 0x2, R198.reuse ;  /* 0x0000000207c47824 */ /* 0x100fe400078e02c6 */
[C---:B------:R-:W-:Y:S01]  /*11080*/  IMAD R194, R5.reuse, 0x2, R198 ;  /* 0x0000000205c27824 */ /* 0x040fe200078e02c6 */
[----:B-----5:R-:W-:Y:S01]  /*11090*/  LDSM.16.M88.4 R8, [R197+0x7000] ;  /* 0x00700000c508783b */ /* 0x020fe20000000200 */
[----:B------:R-:W-:-:S03]  /*110a0*/  IMAD R193, R5, 0x2, R196 ;  /* 0x0000000205c17824 */ /* 0x000fc600078e02c4 */
[----:B------:R-:W-:Y:S04]  /*110b0*/  LDSM.16.M88.4 R36, [R196] ;  /* 0x00000000c424783b */ /* 0x000fe80000000200 */
[----:B------:R-:W-:Y:S01]  /*110c0*/  @P1 IADD3 R195, R0, -0x20, RZ ;  /* 0xffffffe000c31810 */ /* 0x000fe20007ffe0ff */
[----:B------:R-:W-:Y:S01]  /*110d0*/  LDSM.16.M88.4 R72, [R197+0x7800] ;  /* 0x00780000c548783b */ /* 0x000fe20000000200 */
[----:B------:R-:W-:Y:S02]  /*110e0*/  IMAD.MOV.U32 R0, RZ, RZ, 0x40 ;  /* 0x00000040ff007424 */ /* 0x000fe400078e00ff */
[C---:B------:R-:W-:Y:S01]  /*110f0*/  IADD3 R187, R195.reuse, 0x800, RZ ;  /* 0x00000800c3bb7810 */ /* 0x040fe20007ffe0ff */
[----:B------:R-:W5:Y:S01]  /*11100*/  LDSM.16.M88.4 R24, [R195+0x800] ;  /* 0x00080000c318783b */ /* 0x000f620000000200 */
[----:B------:R-:W-:-:S02]  /*11110*/  IADD3 R186, R195, 0x1000, RZ ;  /* 0x00001000c3ba7810 */ /* 0x000fc40007ffe0ff */
[----:B------:R-:W-:Y:S01]  /*11120*/  SEL R0, R0, 0xffffffc0, !P2 ;  /* 0xffffffc000007807 */ /* 0x000fe20005000000 */
[----:B------:R-:W1:Y:S01]  /*11130*/  LDSM.16.M88.4 R68, [R195] ;  /* 0x00000000c344783b */ /* 0x000e620000000200 */
[C---:B------:R-:W-:Y:S02]  /*11140*/  IADD3 R185, R195.reuse, 0x1800, RZ ;  /* 0x00001800c3b97810 */ /* 0x040fe40007ffe0ff */
[----:B------:R-:W-:Y:S01]  /*11150*/  IADD3 R183, R195, 0x2000, RZ ;  /* 0x00002000c3b77810 */ /* 0x000fe20007ffe0ff */
[----:B------:R-:W1:Y:S01]  /*11160*/  LDSM.16.M88.4 R64, [R195+0x1000] ;  /* 0x00100000c340783b */ /* 0x000e620000000200 */
[----:B------:R-:W-:Y:S01]  /*11170*/  IMAD.IADD R191, R197, 0x1, R0 ;  /* 0x00000001c5bf7824 */ /* 0x000fe200078e0200 */
[C---:B------:R-:W-:Y:S01]  /*11180*/  IADD3 R182, R195.reuse, 0x2800, RZ ;  /* 0x00002800c3b67810 */ /* 0x040fe20007ffe0ff */
[----:B------:R-:W-:Y:S01]  /*11190*/  IMAD.IADD R184, R0, 0x1, R195 ;  /* 0x0000000100b87824 */ /* 0x000fe200078e02c3 */
[----:B------:R-:W1:Y:S01]  /*111a0*/  LDSM.16.M88.4 R56, [R195+0x1800] ;  /* 0x00180000c338783b */ /* 0x000e620000000200 */
[----:B------:R-:W-:-:S02]  /*111b0*/  IADD3 R181, R195, 0x3000, RZ ;  /* 0x00003000c3b57810 */ /* 0x000fc40007ffe0ff */
[C---:B------:R-:W-:Y:S01]  /*111c0*/  IADD3 R180, R195.reuse, 0x3800, RZ ;  /* 0x00003800c3b47810 */ /* 0x040fe20007ffe0ff */
[----:B------:R-:W-:Y:S01]  /*111d0*/  LDSM.16.M88.4 R28, [R194] ;  /* 0x00000000c21c783b */ /* 0x000fe20000000200 */
[C---:B------:R-:W-:Y:S01]  /*111e0*/  IADD3 R179, R195.reuse, 0x4000, RZ ;  /* 0x00004000c3b37810 */ /* 0x040fe20007ffe0ff */
[C---:B----4-:R-:W-:Y:S02]  /*111f0*/  HMMA.16816.F32.BF16 R20, R80.reuse, R16, RZ ;  /* 0x000000105014723c */ /* 0x050fe400000418ff */
[----:B------:R-:W4:Y:S01]  /*11200*/  LDSM.16.M88.4 R32, [R191+0x6000] ;  /* 0x00600000bf20783b */ /* 0x000f220000000200 */
[C---:B------:R-:W-:Y:S02]  /*11210*/  IADD3 R178, R195.reuse, 0x4800, RZ ;  /* 0x00004800c3b27810 */ /* 0x040fe40007ffe0ff */
[C---:B------:R-:W-:Y:S01]  /*11220*/  IADD3 R177, R195.reuse, 0x5000, RZ ;  /* 0x00005000c3b17810 */ /* 0x040fe20007ffe0ff */
[----:B------:R-:W-:Y:S01]  /*11230*/  LDSM.16.M88.4 R92, [R191+0x7000] ;  /* 0x00700000bf5c783b */ /* 0x000fe20000000200 */
[----:B------:R-:W-:Y:S01]  /*11240*/  IADD3 R176, R195, 0x5800, RZ ;  /* 0x00005800c3b07810 */ /* 0x000fe20007ffe0ff */
[C---:B------:R-:W-:Y:S02]  /*11250*/  HMMA.16816.F32.BF16 R16, R80.reuse, R18, RZ ;  /* 0x000000125010723c */ /* 0x040fe400000418ff */
[----:B------:R-:W-:Y:S04]  /*11260*/  LDSM.16.M88.4 R88, [R191+0x7800] ;  /* 0x00780000bf58783b */ /* 0x000fe80000000200 */
[----:B------:R-:W-:Y:S02]  /*11270*/  LDSM.16.M88.4 R76, [R193] ;  /* 0x00000000c14c783b */ /* 0x000fe40000000200 */
[C---:B--2---:R-:W-:Y:S02]  /*11280*/  HMMA.16816.F32.BF16 R44, R80.reuse, R40, RZ ;  /* 0x00000028502c723c */ /* 0x044fe400000418ff */
[----:B------:R-:W0:Y:S06]  /*11290*/  LDGDEPBAR ;  /* 0x00000000000079af */ /* 0x000e2c0000000000 */
[----:B------:R-:W-:Y:S08]  /*112a0*/  HMMA.16816.F32.BF16 R40, R80, R42, RZ ;  /* 0x0000002a5028723c */ /* 0x000ff000000418ff */
[C---:B-----5:R-:W-:Y:S08]  /*112b0*/  HMMA.16816.F32.BF16 R20, R36.reuse, R24, R20 ;  /* 0x000000182414723c */ /* 0x060ff00000041814 */
[----:B------:R-:W-:Y:S01]  /*112c0*/  HMMA.16816.F32.BF16 R16, R36, R26, R16 ;  /* 0x0000001a2410723c */ /* 0x000fe20000041810 */
[----:B------:R-:W2:Y:S07]  /*112d0*/  LDSM.16.M88.4 R24, [R191+0x6800] ;  /* 0x00680000bf18783b */ /* 0x000eae0000000200 */
[C---:B-1----:R-:W-:Y:S08]  /*112e0*/  HMMA.16816.F32.BF16 R12, R80.reuse, R8, RZ ;  /* 0x00000008500c723c */ /* 0x042ff000000418ff */
[C---:B------:R-:W-:Y:S08]  /*112f0*/  HMMA.16816.F32.BF16 R8, R80.reuse, R10, RZ ;  /* 0x0000000a5008723c */ /* 0x040ff000000418ff */
[C---:B------:R-:W-:Y:S08]  /*11300*/  HMMA.16816.F32.BF16 R84, R80.reuse, R72, RZ ;  /* 0x000000485054723c */ /* 0x040ff000000418ff */
[----:B------:R-:W-:Y:S01]  /*11310*/  HMMA.16816.F32.BF16 R80, R80, R74, RZ ;  /* 0x0000004a5050723c */ /* 0x000fe200000418ff */
[----:B------:R-:W1:Y:S07]  /*11320*/  LDSM.16.M88.4 R72, [R184] ;  /* 0x00000000b848783b */ /* 0x000e6e0000000200 */
[C---:B------:R-:W-:Y:S08]  /*11330*/  HMMA.16816.F32.BF16 R44, R36.reuse, R68, R44 ;  /* 0x00000044242c723c */ /* 0x040ff0000004182c */
[C---:B------:R-:W-:Y:S01]  /*11340*/  HMMA.16816.F32.BF16 R40, R36.reuse, R70, R40 ;  /* 0x000000462428723c */ /* 0x040fe20000041828 */
[----:B------:R-:W5:Y:S07]  /*11350*/  LDSM.16.M88.4 R68, [R184+0x800] ;  /* 0x00080000b844783b */ /* 0x000f6e0000000200 */
[C---:B------:R-:W-:Y:S08]  /*11360*/  HMMA.16816.F32.BF16 R12, R36.reuse, R64, R12 ;  /* 0x00000040240c723c */ /* 0x040ff0000004180c */
[C---:B------:R-:W-:Y:S01]  /*11370*/  HMMA.16816.F32.BF16 R8, R36.reuse, R66, R8 ;  /* 0x000000422408723c */ /* 0x040fe20000041808 */
[----:B------:R-:W1:Y:S07]  /*11380*/  LDSM.16.M88.4 R64, [R184+0x1000] ;  /* 0x00100000b840783b */ /* 0x000e6e0000000200 */
[C---:B------:R-:W-:Y:S08]  /*11390*/  HMMA.16816.F32.BF16 R84, R36.reuse, R56, R84 ;  /* 0x000000382454723c */ /* 0x040ff00000041854 */
        /* <DEDUP_REMOVED lines=15> */
[C---:B-1----:R-:W-:Y:S08]  /*11490*/  HMMA.16816.F32.BF16 R44, R76.reuse, R72, R44 ;  /* 0x000000484c2c723c */ /* 0x042ff0000004182c */
[C---:B------:R-:W-:Y:S01]  /*114a0*/  HMMA.16816.F32.BF16 R40, R76.reuse, R74, R40 ;  /* 0x0000004a4c28723c */ /* 0x040fe20000041828 */
[----:B------:R-:W1:Y:S07]  /*114b0*/  LDSM.16.M88.4 R72, [R197+0x8800] ;  /* 0x00880000c548783b */ /* 0x000e6e0000000200 */
[C---:B-----5:R-:W-:Y:S01]  /*114c0*/  HMMA.16816.F32.BF16 R92, R76.reuse, R68, R20 ;  /* 0x000000444c5c723c */ /* 0x060fe20000041814 */
[----:B------:R-:W2:Y:S07]  /*114d0*/  LDSM.16.M88.4 R20, [R195+0x2000] ;  /* 0x00200000c314783b */ /* 0x000eae0000000200 */
[C---:B------:R-:W-:Y:S08]  /*114e0*/  HMMA.16816.F32.BF16 R16, R76.reuse, R70, R16 ;  /* 0x000000464c10723c */ /* 0x040ff00000041810 */
[C---:B------:R-:W-:Y:S08]  /*114f0*/  HMMA.16816.F32.BF16 R12, R76.reuse, R64, R12 ;  /* 0x000000404c0c723c */ /* 0x040ff0000004180c */
[C---:B------:R-:W-:Y:S01]  /*11500*/  HMMA.16816.F32.BF16 R8, R76.reuse, R66, R8 ;  /* 0x000000424c08723c */ /* 0x040fe20000041808 */
[----:B------:R-:W5:Y:S07]  /*11510*/  LDSM.16.M88.4 R64, [R195+0x2800] ;  /* 0x00280000c340783b */ /* 0x000f6e0000000200 */
[C---:B------:R-:W-:Y:S08]  /*11520*/  HMMA.16816.F32.BF16 R84, R76.reuse, R56, R84 ;  /* 0x000000384c54723c */ /* 0x040ff00000041854 */
[----:B------:R-:W-:Y:S01]  /*11530*/  HMMA.16816.F32.BF16 R80, R76, R58, R80 ;  /* 0x0000003a4c50723c */ /* 0x000fe20000041850 */
[----:B------:R-:W2:Y:S04]  /*11540*/  LDSM.16.M88.4 R56, [R195+0x3000] ;  /* 0x00300000c338783b */ /* 0x000ea80000000200 */
[----:B------:R-:W-:Y:S03]  /*11550*/  LDSM.16.M88.4 R76, [R195+0x3800] ;  /* 0x00380000c34c783b */ /* 0x000fe60000000200 */
[C---:B----4-:R-:W-:Y:S08]  /*11560*/  HMMA.16816.F32.BF16 R44, R36.reuse, R32, R44 ;  /* 0x00000020242c723c */ /* 0x050ff0000004182c */
[C---:B------:R-:W-:Y:S01]  /*11570*/  HMMA.16816.F32.BF16 R68, R36.reuse, R34, R40 ;  /* 0x000000222444723c */ /* 0x040fe20000041828 */
[----:B------:R-:W-:Y:S04]  /*11580*/  LDSM.16.M88.4 R40, [R194+0x2000] ;  /* 0x00200000c228783b */ /* 0x000fe80000000200 */
[----:B------:R-:W4:Y:S03]  /*11590*/  LDSM.16.M88.4 R32, [R191+0x8000] ;  /* 0x00800000bf20783b */ /* 0x000f260000000200 */
        /* <DEDUP_REMOVED lines=13> */
[C---:B-----5:R-:W-:Y:S08]  /*11670*/  HMMA.16816.F32.BF16 R92, R88.reuse, R64, R92 ;  /* 0x00000040585c723c */ /* 0x060ff0000004185c */
[C---:B------:R-:W-:Y:S01]  /*11680*/  HMMA.16816.F32.BF16 R16, R88.reuse, R66, R16 ;  /* 0x000000425810723c */ /* 0x040fe20000041810 */
[----:B------:R-:W-:Y:S07]  /*11690*/  LDSM.16.M88.4 R64, [R184+0x3000] ;  /* 0x00300000b840783b */ /* 0x000fee0000000200 */
[C---:B------:R-:W-:Y:S08]  /*116a0*/  HMMA.16816.F32.BF16 R12, R88.reuse, R56, R12 ;  /* 0x00000038580c723c */ /* 0x040ff0000004180c */
[----:B------:R-:W-:Y:S01]  /*116b0*/  HMMA.16816.F32.BF16 R8, R88, R58, R8 ;  /* 0x0000003a5808723c */ /* 0x000fe20000041808 */
[----:B------:R-:W5:Y:S07]  /*116c0*/  LDSM.16.M88.4 R56, [R193+0x2000] ;  /* 0x00200000c138783b */ /* 0x000f6e0000000200 */
[C---:B----4-:R-:W-:Y:S08]  /*116d0*/  HMMA.16816.F32.BF16 R44, R40.reuse, R32, R44 ;  /* 0x00000020282c723c */ /* 0x050ff0000004182c */
        /* <DEDUP_REMOVED lines=16> */
[C---:B-----5:R-:W-:Y:S08]  /*117e0*/  HMMA.16816.F32.BF16 R44, R56.reuse, R36, R44 ;  /* 0x00000024382c723c */ /* 0x060ff0000004182c */
[C---:B------:R-:W-:Y:S01]  /*117f0*/  HMMA.16816.F32.BF16 R68, R56.reuse, R38, R68 ;  /* 0x000000263844723c */ /* 0x040fe20000041844 */
[----:B------:R-:W-:Y:S07]  /*11800*/  LDSM.16.M88.4 R36, [R196+0x4000] ;  /* 0x00400000c424783b */ /* 0x000fee0000000200 */
[C---:B----4-:R-:W-:Y:S08]  /*11810*/  HMMA.16816.F32.BF16 R92, R56.reuse, R32, R92 ;  /* 0x00000020385c723c */ /* 0x050ff0000004185c */
[C---:B------:R-:W-:Y:S01]  /*11820*/  HMMA.16816.F32.BF16 R16, R56.reuse, R34, R16 ;  /* 0x000000223810723c */ /* 0x040fe20000041810 */
[----:B------:R-:W4:Y:S07]  /*11830*/  LDSM.16.M88.4 R32, [R195+0x4000] ;  /* 0x00400000c320783b */ /* 0x000f2e0000000200 */
[C---:B------:R-:W-:Y:S08]  /*11840*/  HMMA.16816.F32.BF16 R12, R56.reuse, R64, R12 ;  /* 0x00000040380c723c */ /* 0x040ff0000004180c */
[C---:B------:R-:W-:Y:S01]  /*11850*/  HMMA.16816.F32.BF16 R76, R56.reuse, R66, R76 ;  /* 0x00000042384c723c */ /* 0x040fe2000004184c */
[----:B------:R-:W5:Y:S07]  /*11860*/  LDSM.16.M88.4 R64, [R195+0x5000] ;  /* 0x00500000c340783b */ /* 0x000f6e0000000200 */
[C---:B-1----:R-:W-:Y:S08]  /*11870*/  HMMA.16816.F32.BF16 R88, R56.reuse, R24, R88 ;  /* 0x000000183858723c */ /* 0x042ff00000041858 */
[----:B------:R-:W-:Y:S01]  /*11880*/  HMMA.16816.F32.BF16 R80, R56, R26, R80 ;  /* 0x0000001a3850723c */ /* 0x000fe20000041850 */
[----:B------:R-:W1:Y:S04]  /*11890*/  LDSM.16.M88.4 R24, [R195+0x5800] ;  /* 0x00580000c318783b */ /* 0x000e680000000200 */
[----:B------:R-:W-:Y:S03]  /*118a0*/  LDSM.16.M88.4 R56, [R184+0x4000] ;  /* 0x00400000b838783b */ /* 0x000fe60000000200 */
[C---:B--2---:R-:W-:Y:S08]  /*118b0*/  HMMA.16816.F32.BF16 R44, R72.reuse, R20, R44 ;  /* 0x00000014482c723c */ /* 0x044ff0000004182c */
[C---:B------:R-:W-:Y:S08]  /*118c0*/  HMMA.16816.F32.BF16 R68, R72.reuse, R22, R68 ;  /* 0x000000164844723c */ /* 0x040ff00000041844 */
[C---:B------:R-:W-:Y:S08]  /*118d0*/  HMMA.16816.F32.BF16 R92, R72.reuse, R8, R92 ;  /* 0x00000008485c723c */ /* 0x040ff0000004185c */
        /* <DEDUP_REMOVED lines=8> */
[C---:B----4-:R-:W-:Y:S08]  /*11960*/  HMMA.16816.F32.BF16 R44, R36.reuse, R32, R44 ;  /* 0x00000020242c723c */ /* 0x050ff0000004182c */
[C---:B------:R-:W-:Y:S01]  /*11970*/  HMMA.16816.F32.BF16 R68, R36.reuse, R34, R68 ;  /* 0x000000222444723c */ /* 0x040fe20000041844 */
[----:B------:R-:W4:Y:S07]  /*11980*/  LDSM.16.M88.4 R32, [R191+0xa800] ;  /* 0x00a80000bf20783b */ /* 0x000f2e0000000200 */
[C---:B------:R-:W-:Y:S08]  /*11990*/  HMMA.16816.F32.BF16 R92, R36.reuse, R28, R92 ;  /* 0x0000001c245c723c */ /* 0x040ff0000004185c */
[C---:B------:R-:W-:Y:S01]  /*119a0*/  HMMA.16816.F32.BF16 R16, R36.reuse, R30, R16 ;  /* 0x0000001e2410723c */ /* 0x040fe20000041810 */
[----:B------:R-:W3:Y:S07]  /*119b0*/  LDSM.16.M88.4 R28, [R191+0xb000] ;  /* 0x00b00000bf1c783b */ /* 0x000eee0000000200 */
[C---:B-----5:R-:W-:Y:S08]  /*119c0*/  HMMA.16816.F32.BF16 R20, R36.reuse, R64, R20 ;  /* 0x000000402414723c */ /* 0x060ff00000041814 */
[C---:B------:R-:W-:Y:S01]  /*119d0*/  HMMA.16816.F32.BF16 R76, R36.reuse, R66, R76 ;  /* 0x00000042244c723c */ /* 0x040fe2000004184c */
[----:B------:R-:W5:Y:S07]  /*119e0*/  LDSM.16.M88.4 R64, [R193+0x4000] ;  /* 0x00400000c140783b */ /* 0x000f6e0000000200 */
[C---:B-1----:R-:W-:Y:S08]  /*119f0*/  HMMA.16816.F32.BF16 R88, R36.reuse, R24, R88 ;  /* 0x000000182458723c */ /* 0x042ff00000041858 */
[----:B------:R-:W-:Y:S01]  /*11a00*/  HMMA.16816.F32.BF16 R80, R36, R26, R80 ;  /* 0x0000001a2450723c */ /* 0x000fe20000041850 */
[----:B------:R-:W1:Y:S07]  /*11a10*/  LDSM.16.M88.4 R24, [R184+0x4800] ;  /* 0x00480000b818783b */ /* 0x000e6e0000000200 */
[C---:B--2---:R-:W-:Y:S08]  /*11a20*/  HMMA.16816.F32.BF16 R44, R12.reuse, R8, R44 ;  /* 0x000000080c2c723c */ /* 0x044ff0000004182c */
[C---:B------:R-:W-:Y:S01]  /*11a30*/  HMMA.16816.F32.BF16 R68, R12.reuse, R10, R68 ;  /* 0x0000000a0c44723c */ /* 0x040fe20000041844 */
[----:B------:R-:W2:Y:S07]  /*11a40*/  LDSM.16.M88.4 R8, [R184+0x5000] ;  /* 0x00500000b808783b */ /* 0x000eae0000000200 */
[C---:B----4-:R-:W-:Y:S08]  /*11a50*/  HMMA.16816.F32.BF16 R92, R12.reuse, R32, R92 ;  /* 0x000000200c5c723c */ /* 0x050ff0000004185c */
[C---:B------:R-:W-:Y:S08]  /*11a60*/  HMMA.16816.F32.BF16 R16, R12.reuse, R34, R16 ;  /* 0x000000220c10723c */ /* 0x040ff00000041810 */
[C---:B---3--:R-:W-:Y:S07]  /*11a70*/  HMMA.16816.F32.BF16 R20, R12.reuse, R28, R20 ;  /* 0x0000001c0c14723c */ /* 0x048fee0000041814 */
[----:B------:R-:W-:Y:S01]  /*11a80*/  LOP3.LUT R28, R60, 0x6, RZ, 0xc0, !PT ;  /* 0x000000063c1c7812 */ /* 0x000fe200078ec0ff */
[----:B------:R-:W-:Y:S04]  /*11a90*/  HMMA.16816.F32.BF16 R76, R12, R30, R76 ;  /* 0x0000001e0c4c723c */ /* 0x000fe8000004184c */
[----:B------:R-:W-:-:S04]  /*11aa0*/  IMAD R28, R133, 0x40, R28 ;  /* 0x00000040851c7824 */ /* 0x000fc800078e021c */
[C---:B------:R-:W-:Y:S01]  /*11ab0*/  HMMA.16816.F32.BF16 R88, R12.reuse, R40, R88 ;  /* 0x000000280c58723c */ /* 0x040fe20000041858 */
[C---:B------:R-:W-:Y:S02]  /*11ac0*/  IADD3 R0, R28.reuse, -0x38, RZ ;  /* 0xffffffc81c007810 */ /* 0x040fe40007ffe0ff */
[----:B------:R-:W-:Y:S02]  /*11ad0*/  IADD3 R6, R28, -0x3f, RZ ;  /* 0xffffffc11c067810 */ /* 0x000fe40007ffe0ff */
[-C--:B------:R-:W-:Y:S02]  /*11ae0*/  ISETP.GE.AND P1, PT, R0, R61.reuse, PT ;  /* 0x0000003d0000720c */ /* 0x080fe40003f26270 */
[----:B------:R-:W-:Y:S01]  /*11af0*/  IADD3 R0, R28, -0x30, RZ ;  /* 0xffffffd01c007810 */ /* 0x000fe20007ffe0ff */
[----:B------:R-:W-:Y:S01]  /*11b00*/  HMMA.16816.F32.BF16 R80, R12, R42, R80 ;  /* 0x0000002a0c50723c */ /* 0x000fe20000041850 */
[----:B------:R-:W3:Y:S01]  /*11b10*/  LDSM.16.M88.4 R12, [R184+0x5800] ;  /* 0x00580000b80c783b */ /* 0x000ee20000000200 */
[----:B------:R-:W-:Y:S01]  /*11b20*/  ISETP.GE.AND P2, PT, R6, R61, PT ;  /* 0x0000003d0600720c */ /* 0x000fe20003f46270 */
[----:B------:R-:W-:-:S04]  /*11b30*/  DEPBAR.LE SB0, 0x0 ;  /* 0x000080000000791a */ /* 0x000fc80000000000 */
[----:B------:R-:W-:Y:S01]  /*11b40*/  ISETP.GE.AND P6, PT, R0, R61, PT ;  /* 0x0000003d0000720c */ /* 0x000fe20003fc6270 */
[----:B-----5:R-:W-:Y:S01]  /*11b50*/  HMMA.16816.F32.BF16 R44, R64, R56, R44 ;  /* 0x00000038402c723c */ /* 0x020fe2000004182c */
[C---:B------:R-:W-:Y:S02]  /*11b60*/  IADD3 R0, R28.reuse, -0x28, RZ ;  /* 0xffffffd81c007810 */ /* 0x040fe40007ffe0ff */
[----:B------:R-:W-:-:S04]  /*11b70*/  IADD3 R6, R28, -0x37, RZ ;  /* 0xffffffc91c067810 */ /* 0x000fc80007ffe0ff */
[----:B------:R-:W-:Y:S01]  /*11b80*/  ISETP.GE.AND P0, PT, R6, R61, PT ;  /* 0x0000003d0600720c */ /* 0x000fe20003f06270 */
[----:B------:R-:W-:Y:S01]  /*11b90*/  HMMA.16816.F32.BF16 R68, R64, R58, R68 ;  /* 0x0000003a4044723c */ /* 0x000fe20000041844 */
[----:B------:R-:W-:-:S07]  /*11ba0*/  IADD3 R6, R28, -0x27, RZ ;  /* 0xffffffd91c067810 */ /* 0x000fce0007ffe0ff */
[C---:B-1----:R-:W-:Y:S07]  /*11bb0*/  HMMA.16816.F32.BF16 R92, R64.reuse, R24, R92 ;  /* 0x00000018405c723c */ /* 0x042fee000004185c */
[----:B------:R-:W-:Y:S01]  /*11bc0*/  IADD3 R24, R28, -0x40, RZ ;  /* 0xffffffc01c187810 */ /* 0x000fe20007ffe0ff */
[----:B------:R-:W-:Y:S01]  /*11bd0*/  HMMA.16816.F32.BF16 R16, R64, R26, R16 ;  /* 0x0000001a4010723c */ /* 0x000fe20000041810 */
[----:B------:R-:W-:Y:S02]  /*11be0*/  FSEL R47, R47, -INF , !P2 ;  /* 0xff8000002f2f7808 */ /* 0x000fe40005000000 */
[----:B------:R-:W-:-:S02]  /*11bf0*/  ISETP.GE.AND P4, PT, R24, R61, PT ;  /* 0x0000003d1800720c */ /* 0x000fc40003f86270 */
[----:B------:R-:W-:Y:S02]  /*11c00*/  FSEL R45, R45, -INF , !P2 ;  /* 0xff8000002d2d7808 */ /* 0x000fe40005000000 */
[----:B------:R-:W-:Y:S01]  /*11c10*/  FSEL R46, R46, -INF , !P4 ;  /* 0xff8000002e2e7808 */ /* 0x000fe20006000000 */
[C---:B--2---:R-:W-:Y:S01]  /*11c20*/  HMMA.16816.F32.BF16 R20, R64.reuse, R8, R20 ;  /* 0x000000084014723c */ /* 0x044fe20000041814 */
[----:B------:R-:W-:Y:S02]  /*11c30*/  FSEL R3, R44, -INF , !P4 ;  /* 0xff8000002c037808 */ /* 0x000fe40006000000 */
[----:B------:R-:W-:Y:S02]  /*11c40*/  ISETP.GE.AND P4, PT, R0, R61, PT ;  /* 0x0000003d0000720c */ /* 0x000fe40003f86270 */
[----:B------:R-:W-:Y:S02]  /*11c50*/  IADD3 R0, R28, -0x20, RZ ;  /* 0xffffffe01c007810 */ /* 0x000fe40007ffe0ff */
[----:B------:R-:W-:Y:S01]  /*11c60*/  FSEL R70, R70, -INF , !P1 ;  /* 0xff80000046467808 */ /* 0x000fe20004800000 */
[----:B------:R-:W-:Y:S01]  /*11c70*/  HMMA.16816.F32.BF16 R76, R64, R10, R76 ;  /* 0x0000000a404c723c */ /* 0x000fe2000004184c */
[----:B------:R-:W-:-:S02]  /*11c80*/  FSEL R25, R68, -INF , !P1 ;  /* 0xff80000044197808 */ /* 0x000fc40004800000 */
[----:B------:R-:W-:Y:S02]  /*11c90*/  IADD3 R8, R28, -0x1f, RZ ;  /* 0xffffffe11c087810 */ /* 0x000fe40007ffe0ff */
[-C--:B------:R-:W-:Y:S02]  /*11ca0*/  ISETP.GE.AND P1, PT, R0, R61.reuse, PT ;  /* 0x0000003d0000720c */ /* 0x080fe40003f26270 */
[----:B------:R-:W-:Y:S01]  /*11cb0*/  IADD3 R24, R28, -0x2f, RZ ;  /* 0xffffffd11c187810 */ /* 0x000fe20007ffe0ff */
[----:B---3--:R-:W-:Y:S01]  /*11cc0*/  HMMA.16816.F32.BF16 R80, R64, R14, R80 ;  /* 0x0000000e4050723c */ /* 0x008fe20000041850 */
[----:B------:R-:W-:Y:S02]  /*11cd0*/  ISETP.GE.AND P2, PT, R6, R61, PT ;  /* 0x0000003d0600720c */ /* 0x000fe40003f46270 */
[----:B------:R-:W-:Y:S02]  /*11ce0*/  IADD3 R0, R28, -0x18, RZ ;  /* 0xffffffe81c007810 */ /* 0x000fe40007ffe0ff */
[----:B------:R-:W-:-:S02]  /*11cf0*/  FSEL R6, R71, -INF , !P0 ;  /* 0xff80000047067808 */ /* 0x000fc40004000000 */
[----:B------:R-:W-:Y:S01]  /*11d00*/  FSEL R69, R69, -INF , !P0 ;  /* 0xff80000045457808 */ /* 0x000fe20004000000 */
[----:B------:R-:W-:Y:S01]  /*11d10*/  HMMA.16816.F32.BF16 R88, R64, R12, R88 ;  /* 0x0000000c4058723c */ /* 0x000fe20000041858 */
[-C--:B------:R-:W-:Y:S02]  /*11d20*/  ISETP.GE.AND P0, PT, R8, R61.reuse, PT ;  /* 0x0000003d0800720c */ /* 0x080fe40003f06270 */
[----:B------:R-:W-:Y:S02]  /*11d30*/  FSEL R8, R94, -INF , !P6 ;  /* 0xff8000005e087808 */ /* 0x000fe40007000000 */
[----:B------:R-:W-:Y:S02]  /*11d40*/  FSEL R11, R92, -INF , !P6 ;  /* 0xff8000005c0b7808 */ /* 0x000fe40007000000 */
[-C--:B------:R-:W-:Y:S02]  /*11d50*/  ISETP.GE.AND P5, PT, R24, R61.reuse, PT ;  /* 0x0000003d1800720c */ /* 0x080fe40003fa6270 */
[----:B------:R-:W-:-:S02]  /*11d60*/  ISETP.GE.AND P6, PT, R0, R61, PT ;  /* 0x0000003d0000720c */ /* 0x000fc40003fc6270 */
[----:B------:R-:W-:Y:S02]  /*11d70*/  IADD3 R0, R28, -0x17, RZ ;  /* 0xffffffe91c007810 */ /* 0x000fe40007ffe0ff */
[----:B------:R-:W-:Y:S02]  /*11d80*/  FSEL R10, R95, -INF , !P5 ;  /* 0xff8000005f0a7808 */ /* 0x000fe40006800000 */
[----:B------:R-:W-:Y:S02]  /*11d90*/  FSEL R13, R93, -INF , !P5 ;  /* 0xff8000005d0d7808 */ /* 0x000fe40006800000 */
[----:B------:R-:W-:Y:S02]  /*11da0*/  ISETP.GE.AND P5, PT, R0, R61, PT ;  /* 0x0000003d0000720c */ /* 0x000fe40003fa6270 */
[C---:B------:R-:W-:Y:S02]  /*11db0*/  IADD3 R0, R28.reuse, -0x10, RZ ;  /* 0xfffffff01c007810 */ /* 0x040fe40007ffe0ff */
[----:B------:R-:W-:-:S02]  /*11dc0*/  IADD3 R12, R28, -0xf, RZ ;  /* 0xfffffff11c0c7810 */ /* 0x000fc40007ffe0ff */
[----:B------:R-:W-:Y:S02]  /*11dd0*/  FSEL R18, R18, -INF , !P4 ;  /* 0xff80000012127808 */ /* 0x000fe40006000000 */
[----:B------:R-:W-:Y:S02]  /*11de0*/  FSEL R9, R16, -INF , !P4 ;  /* 0xff80000010097808 */ /* 0x000fe40006000000 */
[-C--:B------:R-:W-:Y:S02]  /*11df0*/  ISETP.GE.AND P4, PT, R0, R61.reuse, PT ;  /* 0x0000003d0000720c */ /* 0x080fe40003f86270 */
[----:B------:R-:W-:Y:S02]  /*11e00*/  FSEL R0, R19, -INF , !P2 ;  /* 0xff80000013007808 */ /* 0x000fe40005000000 */
[----:B------:R-:W-:Y:S02]  /*11e10*/  FSEL R17, R17, -INF , !P2 ;  /* 0xff80000011117808 */ /* 0x000fe40005000000 */
[----:B------:R-:W-:-:S02]  /*11e20*/  ISETP.GE.AND P2, PT, R12, R61, PT ;  /* 0x0000003d0c00720c */ /* 0x000fc40003f46270 */
[C---:B------:R-:W-:Y:S02]  /*11e30*/  IADD3 R12, R28.reuse, -0x8, RZ ;  /* 0xfffffff81c0c7810 */ /* 0x040fe40007ffe0ff */
[----:B------:R-:W-:Y:S02]  /*11e40*/  IADD3 R28, R28, -0x7, RZ ;  /* 0xfffffff91c1c7810 */ /* 0x000fe40007ffe0ff */
[----:B------:R-:W-:Y:S02]  /*11e50*/  FSEL R172, R23, -INF , !P0 ;  /* 0xff80000017ac7808 */ /* 0x000fe40004000000 */
[----:B------:R-:W-:Y:S02]  /*11e60*/  FSEL R159, R21, -INF , !P0 ;  /* 0xff800000159f7808 */ /* 0x000fe40004000000 */
[----:B------:R-:W-:Y:S02]  /*11e70*/  ISETP.GE.AND P0, PT, R28, R61, PT ;  /* 0x0000003d1c00720c */ /* 0x000fe40003f06270 */
[----:B------:R-:W-:-:S02]  /*11e80*/  FSEL R160, R22, -INF , !P1 ;  /* 0xff80000016a07808 */ /* 0x000fc40004800000 */
[----:B------:R-:W-:Y:S02]  /*11e90*/  FSEL R158, R83, -INF , !P0 ;  /* 0xff800000539e7808 */ /* 0x000fe40004000000 */
[----:B------:R-:W-:Y:S02]  /*11ea0*/  FSEL R143, R81, -INF , !P0 ;  /* 0xff800000518f7808 */ /* 0x000fe40004000000 */
[----:B------:R-:W-:Y:S02]  /*11eb0*/  ISETP.GE.AND P0, PT, R133, 0x2, PT ;  /* 0x000000028500780c */ /* 0x000fe40003f06270 */
[----:B------:R-:W-:Y:S02]  /*11ec0*/  FSEL R167, R20, -INF , !P1 ;  /* 0xff80000014a77808 */ /* 0x000fe40004800000 */
        /* <DEDUP_REMOVED lines=10> */
[----:B------:R-:W-:Y:S01]  /*11f70*/  FSEL R168, R80, -INF , !P1 ;  /* 0xff80000050a87808 */ /* 0x000fe20004800000 */
[----:B------:R-:W-:Y:S06]  /*11f80*/  BAR.SYNC.DEFER_BLOCKING 0x0 ;  /* 0x0000000000007b1d */ /* 0x000fec0000010000 */
[----:B------:R-:W-:Y:S05]  /*11f90*/  @!P0 BRA `(.L_x_3807) ;  /* 0x0000067000008947 */ /* 0x000fea0003800000 */
[----:B------:R-:W-:Y:S05]  /*11fa0*/  @!P3 BRA `(.L_x_3808) ;  /* 0x000003a00000b947 */ /* 0x000fea0003800000 */
[----:B------:R-:W-:Y:S02]  /*11fb0*/  IABS R12, c[0x0][0x2d0] ;  /* 0x0000b400000c7a13 */ /* 0x000fe40000000000 */
[----:B------:R-:W-:-:S02]  /*11fc0*/  IADD3 R21, R4, -0x40, RZ ;  /* 0xffffffc004157810 */ /* 0x000fc40007ffe0ff */
[----:B------:R-:W1:Y:S01]  /*11fd0*/  I2F.RP R19, R12 ;  /* 0x0000000c00137306 */ /* 0x000e620000209400 */
[----:B------:R-:W-:Y:S02]  /*11fe0*/  IABS R16, R4 ;  /* 0x0000000400107213 */ /* 0x000fe40000000000 */
[----:B------:R-:W-:Y:S02]  /*11ff0*/  IABS R14, R21 ;  /* 0x00000015000e7213 */ /* 0x000fe40000000000 */
[----:B------:R-:W-:Y:S02]  /*12000*/  LOP3.LUT R4, R4, c[0x0][0x2d0], RZ, 0x3c, !PT ;  /* 0x0000b40004047a12 */ /* 0x000fe400078e3cff */
[----:B------:R-:W-:Y:S02]  /*12010*/  LOP3.LUT R21, R21, c[0x0][0x2d0], RZ, 0x3c, !PT ;  /* 0x0000b40015157a12 */ /* 0x000fe400078e3cff */
[----:B------:R-:W-:Y:S02]  /*12020*/  ISETP.GE.AND P4, PT, R4, RZ, PT ;  /* 0x000000ff0400720c */ /* 0x000fe40003f86270 */
[----:B------:R-:W-:Y:S01]  /*12030*/  LOP3.LUT R4, RZ, c[0x0][0x2d0], RZ, 0x33, !PT ;  /* 0x0000b400ff047a12 */ /* 0x000fe200078e33ff */
        /* <DEDUP_REMOVED lines=15> */
[--C-:B------:R-:W-:Y:S01]  /*12130*/  @!P2 IMAD.IADD R15, R15, 0x1, -R12.reuse ;  /* 0x000000010f0fa824 */ /* 0x100fe200078e0a0c */
[----:B------:R-:W-:Y:S01]  /*12140*/  @!P2 IADD3 R20, R20, 0x1, RZ ;  /* 0x000000011414a810 */ /* 0x000fe20007ffe0ff */
[----:B------:R-:W-:Y:S01]  /*12150*/  @!P1 IMAD.IADD R19, R19, 0x1, -R12 ;  /* 0x0000000113139824 */ /* 0x000fe200078e0a0c */
[----:B------:R-:W-:Y:S02]  /*12160*/  @!P1 IADD3 R22, R22, 0x1, RZ ;  /* 0x0000000116169810 */ /* 0x000fe40007ffe0ff */
[-C--:B------:R-:W-:Y:S02]  /*12170*/  ISETP.GE.U32.AND P5, PT, R15, R12.reuse, PT ;  /* 0x0000000c0f00720c */ /* 0x080fe40003fa6070 */
[----:B------:R-:W-:Y:S02]  /*12180*/  ISETP.GE.U32.AND P6, PT, R19, R12, PT ;  /* 0x0000000c1300720c */ /* 0x000fe40003fc6070 */
[----:B------:R-:W-:Y:S02]  /*12190*/  ISETP.GE.AND P1, PT, R21, RZ, PT ;  /* 0x000000ff1500720c */ /* 0x000fe40003f26270 */
[----:B------:R-:W-:-:S07]  /*121a0*/  ISETP.NE.AND P2, PT, RZ, c[0x0][0x2d0], PT ;  /* 0x0000b400ff007a0c */ /* 0x000fce0003f45270 */
[----:B------:R-:W-:Y:S02]  /*121b0*/  @P5 IADD3 R20, R20, 0x1, RZ ;  /* 0x0000000114145810 */ /* 0x000fe40007ffe0ff */
[----:B------:R-:W-:-:S03]  /*121c0*/  @P6 IADD3 R22, R22, 0x1, RZ ;  /* 0x0000000116166810 */ /* 0x000fc60007ffe0ff */
[----:B------:R-:W-:Y:S01]  /*121d0*/  @!P1 IMAD.MOV R20, RZ, RZ, -R20 ;  /* 0x000000ffff149224 */ /* 0x000fe200078e0a14 */
[----:B------:R-:W-:-:S04]  /*121e0*/  @!P4 IADD3 R22, -R22, RZ, RZ ;  /* 0x000000ff1616c210 */ /* 0x000fc80007ffe1ff */
[C---:B------:R-:W-:Y:S02]  /*121f0*/  SEL R15, R4.reuse, R22, !P2 ;  /* 0x00000016040f7207 */ /* 0x040fe40005000000 */
[----:B------:R-:W-:-:S03]  /*12200*/  SEL R4, R4, R20, !P2 ;  /* 0x0000001404047207 */ /* 0x000fc60005000000 */
[----:B------:R-:W-:-:S04]  /*12210*/  IMAD.WIDE R26, R15, 0x4, R208 ;  /* 0x000000040f1a7825 */ /* 0x000fc800078e02d0 */
[----:B------:R-:W-:Y:S01]  /*12220*/  IMAD.WIDE R22, R4, 0x4, R208 ;  /* 0x0000000404167825 */ /* 0x000fe200078e02d0 */
[----:B------:R-:W2:Y:S04]  /*12230*/  LDG.E R19, [R26.64] ;  /* 0x000000061a137981 */ /* 0x000ea8000c1e1900 */
[----:B------:R-:W2:Y:S01]  /*12240*/  LDG.E R14, [R22.64] ;  /* 0x00000006160e7981 */ /* 0x000ea2000c1e1900 */
[----:B------:R-:W-:Y:S01]  /*12250*/  IMAD.IADD R4, R15, 0x1, -R4 ;  /* 0x000000010f047824 */ /* 0x000fe200078e0a04 */
[----:B------:R-:W-:-:S05]  /*12260*/  MOV R15, 0x40 ;  /* 0x00000040000f7802 */ /* 0x000fca0000000f00 */
[----:B------:R-:W-:-:S04]  /*12270*/  IMAD R15, R4, c[0x0][0x2d0], -R15 ;  /* 0x0000b400040f7a24 */ /* 0x000fc800078e0a0f */
[----:B------:R-:W-:Y:S01]  /*12280*/  IMAD.WIDE.U32 R20, R15, c[0x0][0x198], RZ ;  /* 0x000066000f147a25 */ /* 0x000fe200078e00ff */
[----:B------:R-:W-:-:S05]  /*12290*/  SHF.R.S32.HI R4, RZ, 0x1f, R15 ;  /* 0x0000001fff047819 */ /* 0x000fca000001140f */
[----:B------:R-:W-:-:S04]  /*122a0*/  IMAD R4, R4, c[0x0][0x198], RZ ;  /* 0x0000660004047a24 */ /* 0x000fc800078e02ff */
[----:B------:R-:W-:-:S04]  /*122b0*/  IMAD R4, R15, c[0x0][0x19c], R4 ;  /* 0x000067000f047a24 */ /* 0x000fc800078e0204 */
[----:B------:R-:W-:Y:S02]  /*122c0*/  IMAD.IADD R21, R21, 0x1, R4 ;  /* 0x0000000115157824 */ /* 0x000fe400078e0204 */
[----:B--2---:R-:W-:-:S04]  /*122d0*/  IMAD.IADD R14, R14, 0x1, -R19 ;  /* 0x000000010e0e7824 */ /* 0x004fc800078e0a13 */
[----:B------:R-:W-:Y:S01]  /*122e0*/  IMAD.WIDE.U32 R20, R14, c[0x0][0x180], R20 ;  /* 0x000060000e147a25 */ /* 0x000fe200078e0014 */
[----:B------:R-:W-:-:S05]  /*122f0*/  SHF.R.S32.HI R12, RZ, 0x1f, R14 ;  /* 0x0000001fff0c7819 */ /* 0x000fca000001140e */
[----:B------:R-:W-:-:S04]  /*12300*/  IMAD R15, R12, c[0x0][0x180], RZ ;  /* 0x000060000c0f7a24 */ /* 0x000fc800078e02ff */
[----:B------:R-:W-:-:S05]  /*12310*/  IMAD R15, R14, c[0x0][0x184], R15 ;  /* 0x000061000e0f7a24 */ /* 0x000fca00078e020f */
[----:B------:R-:W-:Y:S01]  /*12320*/  IADD3 R4, R21, R15, RZ ;  /* 0x0000000f15047210 */ /* 0x000fe20007ffe0ff */
[----:B------:R-:W-:Y:S01]  /*12330*/  IMAD.MOV.U32 R15, RZ, RZ, R20 ;  /* 0x000000ffff0f7224 */ /* 0x000fe200078e0014 */
[----:B------:R-:W-:Y:S05]  /*12340*/  BRA `(.L_x_3809) ;  /* 0x0000003000007947 */ /* 0x000fea0003800000 */
.L_x_3808:
[----:B------:R-:W-:-:S05]  /*12350*/  IMAD.MOV.U32 R15, RZ, RZ, c[0x0][0x198] ;  /* 0x00006600ff0f7624 */ /* 0x000fca00078e00ff */
[----:B------:R-:W-:-:S04]  /*12360*/  LEA R15, -R15, RZ, 0x6 ;  /* 0x000000ff0f0f7211 */ /* 0x000fc800078e31ff */
[----:B------:R-:W-:Y:S02]  /*12370*/  SHF.R.S32.HI R4, RZ, 0x1f, R15 ;  /* 0x0000001fff047819 */ /* 0x000fe4000001140f */
.L_x_3809:
[----:B------:R-:W-:Y:S01]  /*12380*/  IADD3 R55, P2, P1, R140, R15, R55 ;  /* 0x0000000f8c377210 */ /* 0x000fe2000795e037 */
[----:B------:R-:W-:Y:S01]  /*12390*/  ULDC.64 UR4, c[0x0][0x198] ;  /* 0x0000660000047ab9 */ /* 0x000fe20000000a00 */
[----:B------:R-:W-:Y:S01]  /*123a0*/  IADD3 R140, P4, R15, R140, RZ ;  /* 0x0000008c0f8c7210 */ /* 0x000fe20007f9e0ff */
[----:B------:R-:W-:Y:S01]  /*123b0*/  USHF.L.U32 UR9, UR4, 0x5, URZ ;  /* 0x0000000504097899 */ /* 0x000fe2000800063f */
[----:B------:R-:W-:Y:S01]  /*123c0*/  IADD3.X R54, R51, R4, R54, P2, P1 ;  /* 0x0000000433367210 */ /* 0x000fe200017e2436 */
[----:B------:R-:W-:Y:S01]  /*123d0*/  UMOV UR8, 0x5 ;  /* 0x0000000500087882 */ /* 0x000fe20000000000 */
[----:B------:R-:W-:Y:S01]  /*123e0*/  LEA R20, P2, R140, c[0x0][0x168], 0x1 ;  /* 0x00005a008c147a11 */ /* 0x000fe200078408ff */
[----:B------:R-:W-:Y:S01]  /*123f0*/  IMAD.X R51, R4, 0x1, R51, P4 ;  /* 0x0000000104337824 */ /* 0x000fe200020e0633 */
[----:B------:R-:W-:Y:S01]  /*12400*/  LEA R200, P5, R15, R200, 0x1 ;  /* 0x000000c80fc87211 */ /* 0x000fe200078a08ff */
[----:B------:R-:W-:Y:S01]  /*12410*/  USHF.L.U64.HI UR5, UR4, UR8, UR5 ;  /* 0x0000000804057299 */ /* 0x000fe20008010205 */
[----:B------:R-:W-:-:S02]  /*12420*/  LEA R14, P1, R55, c[0x0][0x168], 0x1 ;  /* 0x00005a00370e7a11 */ /* 0x000fc400078208ff */
[----:B------:R-:W-:Y:S02]  /*12430*/  LEA.HI.X R21, R140, c[0x0][0x16c], R51, 0x1, P2 ;  /* 0x00005b008c157a11 */ /* 0x000fe400010f0c33 */
[----:B------:R-:W-:Y:S02]  /*12440*/  LEA.HI.X R199, R15, R199, R4, 0x1, P5 ;  /* 0x000000c70fc77211 */ /* 0x000fe400028f0c04 */
[----:B------:R-:W-:Y:S02]  /*12450*/  IADD3 R26, P2, R200, UR9, RZ ;  /* 0x00000009c81a7c10 */ /* 0x000fe4000ff5e0ff */
[----:B------:R-:W-:Y:S01]  /*12460*/  LEA.HI.X R15, R55, c[0x0][0x16c], R54, 0x1, P1 ;  /* 0x00005b00370f7a11 */ /* 0x000fe200008f0c36 */
[----:B------:R-:W-:Y:S01]  /*12470*/  IMAD.MOV.U32 R201, RZ, RZ, R199 ;  /* 0x000000ffffc97224 */ /* 0x000fe200078e00c7 */
[----:B------:R-:W-:Y:S02]  /*12480*/  IADD3.X R27, R199, UR5, RZ, P2, !PT ;  /* 0x00000005c71b7c10 */ /* 0x000fe400097fe4ff */
[----:B------:R-:W-:-:S02]  /*12490*/  IADD3 R30, P2, R26, UR9, RZ ;  /* 0x000000091a1e7c10 */ /* 0x000fc4000ff5e0ff */
[----:B------:R-:W-:Y:S01]  /*124a0*/  IADD3 R22, P1, R14, UR9, RZ ;  /* 0x000000090e167c10 */ /* 0x000fe2000ff3e0ff */
[----:B------:R-:W-:Y:S01]  /*124b0*/  @!PT LDS RZ, [RZ] ;  /* 0x00000000fffff984 */ /* 0x000fe20000000800 */
[----:B------:R-:W-:Y:S01]  /*124c0*/  @!PT LDS RZ, [RZ] ;  /* 0x00000000fffff984 */ /* 0x000fe20000000800 */
[----:B------:R-:W-:Y:S01]  /*124d0*/  @!PT LDS RZ, [RZ] ;  /* 0x00000000fffff984 */ /* 0x000fe20000000800 */
[----:B------:R1:W-:Y:S01]  /*124e0*/  LDGSTS.E.BYPASS.LTC128B.128 [R211+0x6000], [R200.64] ;  /* 0x06000000c8d37fae */ /* 0x0003e2000b901d46 */
[----:B------:R-:W-:Y:S02]  /*124f0*/  IADD3.X R31, R27, UR5, RZ, P2, !PT ;  /* 0x000000051b1f7c10 */ /* 0x000fe400097fe4ff */
[----:B------:R-:W-:Y:S01]  /*12500*/  IADD3.X R23, R15, UR5, RZ, P1, !PT ;  /* 0x000000050f177c10 */ /* 0x000fe20008ffe4ff */
[----:B------:R1:W-:Y:S01]  /*12510*/  LDGSTS.E.BYPASS.LTC128B.128 [R211+0x8000], [R20.64+0x80] ;  /* 0x0800008014d37fae */ /* 0x0003e2000b901d46 */
[----:B------:R-:W-:Y:S02]  /*12520*/  IADD3 R28, P2, R30, UR9, RZ ;  /* 0x000000091e1c7c10 */ /* 0x000fe4000ff5e0ff */
[----:B------:R-:W-:Y:S01]  /*12530*/  IADD3 R32, P1, R22, UR9, RZ ;  /* 0x0000000916207c10 */ /* 0x000fe2000ff3e0ff */
[----:B------:R1:W-:Y:S01]  /*12540*/  LDGSTS.E.BYPASS.LTC128B.128 [R211+0xa000], [R20.64+0x100] ;  /* 0x0a00010014d37fae */ /* 0x0003e2000b901d46 */
[----:B------:R-:W-:-:S02]  /*12550*/  IADD3.X R29, R31, UR5, RZ, P2, !PT ;  /* 0x000000051f1d7c10 */ /* 0x000fc400097fe4ff */
[----:B------:R-:W-:Y:S01]  /*12560*/  IADD3.X R33, R23, UR5, RZ, P1, !PT ;  /* 0x0000000517217c10 */ /* 0x000fe20008ffe4ff */
        /* <DEDUP_REMOVED lines=10> */
.L_x_3807:
        /* <DEDUP_REMOVED lines=30> */
[----:B------:R-:W-:Y:S01]  /*127f0*/  IADD3 R192, R49, R2, RZ ;  /* 0x0000000231c07210 */ /* 0x000fe20007ffe0ff */
[----:B------:R-:W1:Y:S03]  /*12800*/  SHFL.BFLY PT, R19, R4, 0x2, 0x1f ;  /* 0x0c401f0004137f89 */ /* 0x000e6600000e0000 */
[----:B------:R-:W-:Y:S01]  /*12810*/  SHF.L.U32 R192, R192, 0x1, RZ ;  /* 0x00000001c0c07819 */ /* 0x000fe200000006ff */
[----:B------:R-:W2:Y:S03]  /*12820*/  SHFL.BFLY PT, R15, R12, 0x2, 0x1f ;  /* 0x0c401f000c0f7f89 */ /* 0x000ea600000e0000 */
[-C--:B------:R-:W-:Y:S01]  /*12830*/  LEA R189, R5, R192.reuse, 0x1 ;  /* 0x000000c005bd7211 */ /* 0x080fe200078e08ff */
[----:B------:R-:W-:Y:S01]  /*12840*/  LDSM.16.MT88.4 R36, [R192+0xc000] ;  /* 0x00c00000c024783b */ /* 0x000fe20000004200 */
[----:B------:R-:W-:-:S03]  /*12850*/  LEA R190, R7, R192, 0x1 ;  /* 0x000000c007be7211 */ /* 0x000fc600078e08ff */
[----:B------:R-:W-:Y:S01]  /*12860*/  LDSM.16.MT88.4 R84, [R189+0xe000] ;  /* 0x00e00000bd54783b */ /* 0x000fe20000004200 */
[----:B------:R-:W-:-:S03]  /*12870*/  LEA R188, R5, R190, 0x1 ;  /* 0x000000be05bc7211 */ /* 0x000fc600078e08ff */
[----:B------:R-:W-:Y:S04]  /*12880*/  LDSM.16.MT88.4 R52, [R189+0xc000] ;  /* 0x00c00000bd34783b */ /* 0x000fe80000004200 */
[----:B------:R-:W-:Y:S01]  /*12890*/  LDSM.16.MT88.4 R60, [R188+0xc000] ;  /* 0x00c00000bc3c783b */ /* 0x000fe20000004200 */
[----:B-1----:R-:W-:-:S03]  /*128a0*/  FMNMX.FTZ R19, R4, R19, !PT ;  /* 0x0000001304137209 */ /* 0x002fc60007810000 */
[----:B------:R-:W-:Y:S01]  /*128b0*/  LDSM.16.MT88.4 R76, [R190+0xe000] ;  /* 0x00e00000be4c783b */ /* 0x000fe20000004200 */
[----:B--2---:R-:W-:-:S03]  /*128c0*/  FMNMX.FTZ R15, R12, R15, !PT ;  /* 0x0000000f0c0f7209 */ /* 0x004fc60007810000 */
        /* <DEDUP_REMOVED lines=8> */
[C---:B------:R-:W-:Y:S01]  /*12950*/  FSETP.NEU.FTZ.AND P1, PT, R132.reuse, -INF , PT ;  /* 0xff8000008400780b */ /* 0x040fe20003f3d000 */
[----:B------:R-:W-:Y:S02]  /*12960*/  FMUL.FTZ R140, R132, c[0x0][0x23c] ;  /* 0x00008f00848c7a20 */ /* 0x000fe40000410000 */
[----:B------:R-:W-:Y:S03]  /*12970*/  LDSM.16.MT88.4 R136, [R190+0xc800] ;  /* 0x00c80000be88783b */ /* 0x000fe60000004200 */
[----:B------:R-:W-:Y:S01]  /*12980*/  FSEL R140, R140, RZ, P1 ;  /* 0x000000ff8c8c7208 */ /* 0x000fe20000800000 */
[----:B------:R-:W-:Y:S04]  /*12990*/  LDSM.16.MT88.4 R32, [R189+0xc800] ;  /* 0x00c80000bd20783b */ /* 0x000fe80000004200 */
[--C-:B------:R-:W-:Y:S01]  /*129a0*/  FFMA.FTZ R153, R3, c[0x0][0x23c], -R140.reuse ;  /* 0x00008f0003997a23 */ /* 0x100fe2000001088c */
[----:B--2---:R-:W-:Y:S01]  /*129b0*/  FMNMX.FTZ R3, R15, R4, !PT ;  /* 0x000000040f037209 */ /* 0x004fe20007810000 */
[--C-:B------:R-:W-:Y:S01]  /*129c0*/  FFMA.FTZ R146, R69, c[0x0][0x23c], -R140.reuse ;  /* 0x00008f0045927a23 */ /* 0x100fe2000001088c */
[----:B------:R-:W-:Y:S01]  /*129d0*/  LDSM.16.MT88.4 R28, [R188+0xc800] ;  /* 0x00c80000bc1c783b */ /* 0x000fe20000004200 */
[--C-:B------:R-:W-:Y:S01]  /*129e0*/  FFMA.FTZ R150, R45, c[0x0][0x23c], -R140.reuse ;  /* 0x00008f002d967a23 */ /* 0x100fe2000001088c */
[C---:B------:R-:W-:Y:S01]  /*129f0*/  FSETP.NEU.FTZ.AND P1, PT, R3.reuse, -INF , PT ;  /* 0xff8000000300780b */ /* 0x040fe20003f3d000 */
[----:B------:R-:W-:Y:S01]  /*12a00*/  FMUL.FTZ R163, R3, c[0x0][0x23c] ;  /* 0x00008f0003a37a20 */ /* 0x000fe20000410000 */
[----:B------:R-:W-:Y:S01]  /*12a10*/  MUFU.EX2 R153, R153 ;  /* 0x0000009900997308 */ /* 0x000fe20000000800 */
[----:B------:R-:W-:-:S02]  /*12a20*/  FFMA.FTZ R151, R25, c[0x0][0x23c], -R140 ;  /* 0x00008f0019977a23 */ /* 0x000fc4000001088c */
[--C-:B------:R-:W-:Y:S01]  /*12a30*/  FFMA.FTZ R149, R11, c[0x0][0x23c], -R140.reuse ;  /* 0x00008f000b957a23 */ /* 0x100fe2000001088c */
[----:B------:R-:W-:Y:S01]  /*12a40*/  FSEL R163, R163, RZ, P1 ;  /* 0x000000ffa3a37208 */ /* 0x000fe20000800000 */
[--C-:B------:R-:W-:Y:S01]  /*12a50*/  FFMA.FTZ R145, R9, c[0x0][0x23c], -R140.reuse ;  /* 0x00008f0009917a23 */ /* 0x100fe2000001088c */
[----:B------:R-:W-:Y:S01]  /*12a60*/  LDSM.16.MT88.4 R24, [R190+0xe800] ;  /* 0x00e80000be18783b */ /* 0x000fe20000004200 */
[----:B------:R-:W-:Y:S01]  /*12a70*/  FFMA.FTZ R2, R17, c[0x0][0x23c], -R140 ;  /* 0x00008f0011027a23 */ /* 0x000fe2000001088c */
[----:B------:R-:W1:Y:S01]  /*12a80*/  MUFU.EX2 R150, R150 ;  /* 0x0000009600967308 */ /* 0x000e620000000800 */
[--C-:B------:R-:W-:Y:S02]  /*12a90*/  FFMA.FTZ R157, R70, c[0x0][0x23c], -R163.reuse ;  /* 0x00008f00469d7a23 */ /* 0x100fe400000108a3 */
[----:B------:R-:W2:Y:S01]  /*12aa0*/  LDSM.16.MT88.4 R68, [R192+0xe000] ;  /* 0x00e00000c044783b */ /* 0x000ea20000004200 */
[--C-:B------:R-:W-:Y:S02]  /*12ab0*/  FFMA.FTZ R152, R46, c[0x0][0x23c], -R163.reuse ;  /* 0x00008f002e987a23 */ /* 0x100fe400000108a3 */
[----:B------:R-:W-:-:S02]  /*12ac0*/  FFMA.FTZ R155, R47, c[0x0][0x23c], -R163 ;  /* 0x00008f002f9b7a23 */ /* 0x000fc400000108a3 */
[--C-:B------:R-:W-:Y:S01]  /*12ad0*/  FFMA.FTZ R148, R6, c[0x0][0x23c], -R163.reuse ;  /* 0x00008f0006947a23 */ /* 0x100fe200000108a3 */
[----:B------:R-:W3:Y:S01]  /*12ae0*/  LDSM.16.MT88.4 R44, [R190+0xc000] ;  /* 0x00c00000be2c783b */ /* 0x000ee20000004200 */
[----:B------:R-:W-:Y:S01]  /*12af0*/  MUFU.EX2 R151, R151 ;  /* 0x0000009700977308 */ /* 0x000fe20000000800 */
[--C-:B------:R-:W-:Y:S02]  /*12b00*/  FFMA.FTZ R147, R8, c[0x0][0x23c], -R163.reuse ;  /* 0x00008f0008937a23 */ /* 0x100fe400000108a3 */
[----:B------:R-:W4:Y:S01]  /*12b10*/  LDSM.16.MT88.4 R4, [R188+0x10000] ;  /* 0x01000000bc04783b */ /* 0x000f220000004200 */
[--C-:B------:R-:W-:Y:S02]  /*12b20*/  FFMA.FTZ R134, R10, c[0x0][0x23c], -R163.reuse ;  /* 0x00008f000a867a23 */ /* 0x100fe400000108a3 */
[--C-:B------:R-:W-:Y:S01]  /*12b30*/  FFMA.FTZ R135, R18, c[0x0][0x23c], -R163.reuse ;  /* 0x00008f0012877a23 */ /* 0x100fe200000108a3 */
[----:B------:R-:W5:Y:S01]  /*12b40*/  LDSM.16.MT88.4 R8, [R192+0xe800] ;  /* 0x00e80000c008783b */ /* 0x000f620000004200 */
[----:B------:R-:W2:Y:S01]  /*12b50*/  MUFU.EX2 R146, R146 ;  /* 0x0000009200927308 */ /* 0x000ea20000000800 */
[----:B-1----:R-:W-:Y:S01]  /*12b60*/  F2FP.BF16.PACK_AB R116, R150, R153 ;  /* 0x000000999674723e */ /* 0x002fe200000010ff */
[----:B------:R-:W-:Y:S01]  /*12b70*/  FFMA.FTZ R144, R13, c[0x0][0x23c], -R140 ;  /* 0x00008f000d907a23 */ /* 0x000fe2000001088c */
[----:B------:R-:W1:Y:S01]  /*12b80*/  LDSM.16.MT88.4 R16, [R189+0xe800] ;  /* 0x00e80000bd10783b */ /* 0x000e620000004200 */
[----:B------:R-:W-:-:S02]  /*12b90*/  FFMA.FTZ R0, R0, c[0x0][0x23c], -R163 ;  /* 0x00008f0000007a23 */ /* 0x000fc400000108a3 */
[--C-:B------:R-:W-:Y:S01]  /*12ba0*/  FFMA.FTZ R154, R167, c[0x0][0x23c], -R140.reuse ;  /* 0x00008f00a79a7a23 */ /* 0x100fe2000001088c */
[----:B------:R-:W1:Y:S01]  /*12bb0*/  LDSM.16.MT88.4 R12, [R188+0xe800] ;  /* 0x00e80000bc0c783b */ /* 0x000e620000004200 */
[----:B------:R-:W-:Y:S01]  /*12bc0*/  MUFU.EX2 R152, R152 ;  /* 0x0000009800987308 */ /* 0x000fe20000000800 */
[--C-:B------:R-:W-:Y:S02]  /*12bd0*/  FFMA.FTZ R156, R165, c[0x0][0x23c], -R140.reuse ;  /* 0x00008f00a59c7a23 */ /* 0x100fe4000001088c */
[--C-:B------:R-:W-:Y:S02]  /*12be0*/  FFMA.FTZ R159, R159, c[0x0][0x23c], -R140.reuse ;  /* 0x00008f009f9f7a23 */ /* 0x100fe4000001088c */
[----:B------:R-:W-:Y:S02]  /*12bf0*/  FFMA.FTZ R161, R161, c[0x0][0x23c], -R140 ;  /* 0x00008f00a1a17a23 */ /* 0x000fe4000001088c */
[--C-:B------:R-:W-:Y:S01]  /*12c00*/  FFMA.FTZ R160, R160, c[0x0][0x23c], -R163.reuse ;  /* 0x00008f00a0a07a23 */ /* 0x100fe200000108a3 */
[----:B------:R-:W3:Y:S01]  /*12c10*/  MUFU.EX2 R155, R155 ;  /* 0x0000009b009b7308 */ /* 0x000ee20000000800 */
[----:B--2---:R-:W-:Y:S01]  /*12c20*/  F2FP.BF16.PACK_AB R118, R146, R151 ;  /* 0x000000979276723e */ /* 0x004fe200000010ff */
        /* <DEDUP_REMOVED lines=8> */
[----:B------:R-:W2:Y:S01]  /*12cb0*/  MUFU.EX2 R148, R148 ;  /* 0x0000009400947308 */ /* 0x000ea20000000800 */
[----:B---3--:R-:W-:Y:S01]  /*12cc0*/  F2FP.BF16.PACK_AB R117, R155, R152 ;  /* 0x000000989b75723e */ /* 0x008fe200000010ff */
[----:B------:R-:W-:-:S02]  /*12cd0*/  FFMA.FTZ R217, R143, c[0x0][0x23c], -R140 ;  /* 0x00008f008fd97a23 */ /* 0x000fc4000001088c */
[--C-:B------:R-:W-:Y:S02]  /*12ce0*/  FFMA.FTZ R166, R166, c[0x0][0x23c], -R163.reuse ;  /* 0x00008f00a6a67a23 */ /* 0x100fe400000108a3 */
[--C-:B------:R-:W-:Y:S02]  /*12cf0*/  FFMA.FTZ R162, R142, c[0x0][0x23c], -R163.reuse ;  /* 0x00008f008ea27a23 */ /* 0x100fe400000108a3 */
[----:B------:R-:W-:Y:S01]  /*12d00*/  MUFU.EX2 R149, R149 ;  /* 0x0000009500957308 */ /* 0x000fe20000000800 */
[----:B------:R-:W-:Y:S01]  /*12d10*/  FFMA.FTZ R215, R158, c[0x0][0x23c], -R163 ;  /* 0x00008f009ed77a23 */ /* 0x000fe200000108a3 */
[----:B------:R-:W-:Y:S01]  /*12d20*/  LDSM.16.MT88.4 R140, [R190+0xd800] ;  /* 0x00d80000be8c783b */ /* 0x000fe20000004200 */
[----:B------:R-:W-:Y:S02]  /*12d30*/  FADD.FTZ R150, R153, R150 ;  /* 0x0000009699967221 */ /* 0x000fe40000010000 */
[----:B------:R-:W-:Y:S02]  /*12d40*/  FADD.FTZ R152, R152, R155 ;  /* 0x0000009b98987221 */ /* 0x000fe40000010000 */
[----:B------:R-:W-:Y:S01]  /*12d50*/  FADD.FTZ R151, R151, R150 ;  /* 0x0000009697977221 */ /* 0x000fe20000010000 */
[----:B--2---:R-:W-:Y:S01]  /*12d60*/  F2FP.BF16.PACK_AB R119, R148, R157 ;  /* 0x0000009d9477723e */ /* 0x004fe200000010ff */
[----:B------:R-:W2:Y:S01]  /*12d70*/  MUFU.EX2 R144, R144 ;  /* 0x0000009000907308 */ /* 0x000ea20000000800 */
[----:B------:R-:W-:-:S02]  /*12d80*/  FADD.FTZ R157, R157, R152 ;  /* 0x000000989d9d7221 */ /* 0x000fc40000010000 */
        /* <DEDUP_REMOVED lines=46> */
[C---:B----4-:R-:W-:Y:S07]  /*13070*/  HMMA.16816.F32.BF16 R120, R116.reuse, R4, RZ ;  /* 0x000000047478723c */ /* 0x050fee00000418ff */
        /* <DEDUP_REMOVED lines=12> */
[----:B-----5:R-:W-:Y:S01]  /*13140*/  HMMA.16816.F32.BF16 R64, R4, R8, R64 ;  /* 0x000000080440723c */ /* 0x020fe20000041840 */
        /* <DEDUP_REMOVED lines=137> */
.L_x_3814:
        /* <DEDUP_REMOVED lines=64> */
.L_x_3811:
        /* <DEDUP_REMOVED lines=35> */
[C---:B--2---:R-:W-:Y:S03]  /*14010*/  HMMA.16816.F32.BF16 R4, R32.reuse, R8, RZ ;  /* 0x000000082004723c */ /* 0x044fe600000418ff */
[----:B------:R-:W-:Y:S04]  /*14020*/  LDSM.16.M88.4 R160, [R194] ;  /* 0x00000000c2a0783b */ /* 0x000fe80000000200 */
[----:B------:R-:W2:Y:S01]  /*14030*/  LDSM.16.M88.4 R164, [R191+0x6000] ;  /* 0x00600000bfa4783b */ /* 0x000ea20000000200 */
[C---:B------:R-:W-:Y:S03]  /*14040*/  HMMA.16816.F32.BF16 R8, R32.reuse, R10, RZ ;  /* 0x0000000a2008723c */ /* 0x040fe600000418ff */
[----:B------:R-:W1:Y:S04]  /*14050*/  LDSM.16.M88.4 R168, [R191+0x6800] ;  /* 0x00680000bfa8783b */ /* 0x000e680000000200 */
[----:B------:R-:W-:Y:S01]  /*14060*/  LDSM.16.M88.4 R172, [R191+0x7800] ;  /* 0x00780000bfac783b */ /* 0x000fe20000000200 */
[C---:B---3--:R-:W-:Y:S08]  /*14070*/  HMMA.16816.F32.BF16 R12, R32.reuse, R16, RZ ;  /* 0x00000010200c723c */ /* 0x048ff000000418ff */
[C---:B------:R-:W-:Y:S08]  /*14080*/  HMMA.16816.F32.BF16 R16, R32.reuse, R18, RZ ;  /* 0x000000122010723c */ /* 0x040ff000000418ff */
[C---:B----4-:R-:W-:Y:S08]  /*14090*/  HMMA.16816.F32.BF16 R20, R32.reuse, R24, RZ ;  /* 0x000000182014723c */ /* 0x050ff000000418ff */
[C---:B------:R-:W-:Y:S08]  /*140a0*/  HMMA.16816.F32.BF16 R24, R32.reuse, R26, RZ ;  /* 0x0000001a2018723c */ /* 0x040ff000000418ff */
[C---:B-----5:R-:W-:Y:S08]  /*140b0*/  HMMA.16816.F32.BF16 R28, R32.reuse, R136, RZ ;  /* 0x00000088201c723c */ /* 0x060ff000000418ff */
[----:B------:R-:W-:Y:S01]  /*140c0*/  HMMA.16816.F32.BF16 R32, R32, R138, RZ ;  /* 0x0000008a2020723c */ /* 0x000fe200000418ff */
[----:B------:R-:W3:Y:S07]  /*140d0*/  LDSM.16.M88.4 R136, [R191+0x7000] ;  /* 0x00700000bf88783b */ /* 0x000eee0000000200 */
        /* <DEDUP_REMOVED lines=8> */
[----:B------:R-:W4:Y:S07]  /*14160*/  LDSM.16.M88.4 R152, [R184+0x800] ;  /* 0x00080000b898783b */ /* 0x000f2e0000000200 */
        /* <DEDUP_REMOVED lines=13> */
[C---:B------:R-:W-:Y:S08]  /*14240*/  HMMA.16816.F32.BF16 R28, R160.reuse, R172, R28 ;  /* 0x000000aca01c723c */ /* 0x040ff0000004181c */
[----:B------:R-:W-:Y:S01]  /*14250*/  HMMA.16816.F32.BF16 R32, R160, R174, R32 ;  /* 0x000000aea020723c */ /* 0x000fe20000041820 */
[----:B------:R-:W3:Y:S04]  /*14260*/  LDSM.16.M88.4 R160, [R197+0x9000] ;  /* 0x00900000c5a0783b */ /* 0x000ee80000000200 */
[----:B------:R-:W2:Y:S03]  /*14270*/  LDSM.16.M88.4 R172, [R197+0x9800] ;  /* 0x00980000c5ac783b */ /* 0x000ea60000000200 */
[C---:B-1----:R-:W-:Y:S08]  /*14280*/  HMMA.16816.F32.BF16 R4, R144.reuse, R148, R4 ;  /* 0x000000949004723c */ /* 0x042ff00000041804 */
[C---:B------:R-:W-:Y:S01]  /*14290*/  HMMA.16816.F32.BF16 R8, R144.reuse, R150, R8 ;  /* 0x000000969008723c */ /* 0x040fe20000041808 */
[----:B------:R-:W-:Y:S07]  /*142a0*/  LDSM.16.M88.4 R148, [R183] ;  /* 0x00000000b794783b */ /* 0x000fee0000000200 */
[C---:B----4-:R-:W-:Y:S08]  /*142b0*/  HMMA.16816.F32.BF16 R12, R144.reuse, R152, R12 ;  /* 0x00000098900c723c */ /* 0x050ff0000004180c */
[C---:B------:R-:W-:Y:S01]  /*142c0*/  HMMA.16816.F32.BF16 R16, R144.reuse, R154, R16 ;  /* 0x0000009a9010723c */ /* 0x040fe20000041810 */
[----:B------:R-:W-:Y:S07]  /*142d0*/  LDSM.16.M88.4 R152, [R182] ;  /* 0x00000000b698783b */ /* 0x000fee0000000200 */
[C---:B-----5:R-:W-:Y:S08]  /*142e0*/  HMMA.16816.F32.BF16 R20, R144.reuse, R140, R20 ;  /* 0x0000008c9014723c */ /* 0x060ff00000041814 */
[C---:B------:R-:W-:Y:S01]  /*142f0*/  HMMA.16816.F32.BF16 R24, R144.reuse, R142, R24 ;  /* 0x0000008e9018723c */ /* 0x040fe20000041818 */
[----:B------:R-:W1:Y:S07]  /*14300*/  LDSM.16.M88.4 R140, [R196+0x2000] ;  /* 0x00200000c48c783b */ /* 0x000e6e0000000200 */
[C---:B------:R-:W-:Y:S08]  /*14310*/  HMMA.16816.F32.BF16 R28, R144.reuse, R156, R28 ;  /* 0x0000009c901c723c */ /* 0x040ff0000004181c */
[----:B------:R-:W-:Y:S01]  /*14320*/  HMMA.16816.F32.BF16 R32, R144, R158, R32 ;  /* 0x0000009e9020723c */ /* 0x000fe20000041820 */
[----:B------:R-:W4:Y:S04]  /*14330*/  LDSM.16.M88.4 R144, [R181] ;  /* 0x00000000b590783b */ /* 0x000f280000000200 */
[----:B------:R-:W5:Y:S03]  /*14340*/  LDSM.16.M88.4 R156, [R180] ;  /* 0x00000000b49c783b */ /* 0x000f660000000200 */
        /* <DEDUP_REMOVED lines=15> */
[----:B------:R-:W-:Y:S07]  /*14440*/  LDSM.16.M88.4 R148, [R184+0x2000] ;  /* 0x00200000b894783b */ /* 0x000fee0000000200 */
[C---:B------:R-:W-:Y:S08]  /*14450*/  HMMA.16816.F32.BF16 R12, R140.reuse, R152, R12 ;  /* 0x000000988c0c723c */ /* 0x040ff0000004180c */
[C---:B------:R-:W-:Y:S01]  /*14460*/  HMMA.16816.F32.BF16 R16, R140.reuse, R154, R16 ;  /* 0x0000009a8c10723c */ /* 0x040fe20000041810 */
[----:B------:R-:W-:Y:S07]  /*14470*/  LDSM.16.M88.4 R152, [R184+0x2800] ;  /* 0x00280000b898783b */ /* 0x000fee0000000200 */
[C---:B----4-:R-:W-:Y:S08]  /*14480*/  HMMA.16816.F32.BF16 R20, R140.reuse, R144, R20 ;  /* 0x000000908c14723c */ /* 0x050ff00000041814 */
[C---:B------:R-:W-:Y:S01]  /*14490*/  HMMA.16816.F32.BF16 R24, R140.reuse, R146, R24 ;  /* 0x000000928c18723c */ /* 0x040fe20000041818 */
[----:B------:R-:W1:Y:S07]  /*144a0*/  LDSM.16.M88.4 R144, [R193+0x2000] ;  /* 0x00200000c190783b */ /* 0x000e6e0000000200 */
[C---:B-----5:R-:W-:Y:S08]  /*144b0*/  HMMA.16816.F32.BF16 R28, R140.reuse, R156, R28 ;  /* 0x0000009c8c1c723c */ /* 0x060ff0000004181c */
[----:B------:R-:W-:Y:S01]  /*144c0*/  HMMA.16816.F32.BF16 R32, R140, R158, R32 ;  /* 0x0000009e8c20723c */ /* 0x000fe20000041820 */
[----:B------:R-:W4:Y:S04]  /*144d0*/  LDSM.16.M88.4 R140, [R184+0x3000] ;  /* 0x00300000b88c783b */ /* 0x000f280000000200 */
[----:B------:R-:W5:Y:S03]  /*144e0*/  LDSM.16.M88.4 R156, [R184+0x3800] ;  /* 0x00380000b89c783b */ /* 0x000f660000000200 */
        /* <DEDUP_REMOVED lines=16> */
[C---:B------:R-:W-:Y:S08]  /*145f0*/  HMMA.16816.F32.BF16 R12, R144.reuse, R152, R12 ;  /* 0x00000098900c723c */ /* 0x040ff0000004180c */
[C---:B------:R-:W-:Y:S01]  /*14600*/  HMMA.16816.F32.BF16 R16, R144.reuse, R154, R16 ;  /* 0x0000009a9010723c */ /* 0x040fe20000041810 */
[----:B------:R-:W-:Y:S07]  /*14610*/  LDSM.16.M88.4 R152, [R178] ;  /* 0x00000000b298783b */ /* 0x000fee0000000200 */
[C---:B----4-:R-:W-:Y:S08]  /*14620*/  HMMA.16816.F32.BF16 R20, R144.reuse, R140, R20 ;  /* 0x0000008c9014723c */ /* 0x050ff00000041814 */
[C---:B------:R-:W-:Y:S01]  /*14630*/  HMMA.16816.F32.BF16 R24, R144.reuse, R142, R24 ;  /* 0x0000008e9018723c */ /* 0x040fe20000041818 */
[----:B------:R-:W1:Y:S07]  /*14640*/  LDSM.16.M88.4 R140, [R196+0x4000] ;  /* 0x00400000c48c783b */ /* 0x000e6e0000000200 */
[C---:B-----5:R-:W-:Y:S08]  /*14650*/  HMMA.16816.F32.BF16 R28, R144.reuse, R156, R28 ;  /* 0x0000009c901c723c */ /* 0x060ff0000004181c */
        /* <DEDUP_REMOVED lines=37> */
[C---:B------:R-:W-:Y:S08]  /*148b0*/  HMMA.16816.F32.BF16 R28, R160.reuse, R172, R28 ;  /* 0x000000aca01c723c */ /* 0x040ff0000004181c */
[----:B------:R-:W-:Y:S08]  /*148c0*/  HMMA.16816.F32.BF16 R32, R160, R174, R32 ;  /* 0x000000aea020723c */ /* 0x000ff00000041820 */
[C---:B-1----:R-:W-:Y:S08]  /*148d0*/  HMMA.16816.F32.BF16 R4, R144.reuse, R148, R4 ;  /* 0x000000949004723c */ /* 0x042ff00000041804 */
[C---:B------:R-:W-:Y:S08]  /*148e0*/  HMMA.16816.F32.BF16 R8, R144.reuse, R150, R8 ;  /* 0x000000969008723c */ /* 0x040ff00000041808 */
[C---:B------:R-:W-:Y:S08]  /*148f0*/  HMMA.16816.F32.BF16 R12, R144.reuse, R152, R12 ;  /* 0x00000098900c723c */ /* 0x040ff0000004180c */
[C---:B------:R-:W-:Y:S08]  /*14900*/  HMMA.16816.F32.BF16 R16, R144.reuse, R154, R16 ;  /* 0x0000009a9010723c */ /* 0x040ff00000041810 */
[C---:B----4-:R-:W-:Y:S08]  /*14910*/  HMMA.16816.F32.BF16 R20, R144.reuse, R140, R20 ;  /* 0x0000008c9014723c */ /* 0x050ff00000041814 */
[C---:B------:R-:W-:Y:S08]  /*14920*/  HMMA.16816.F32.BF16 R24, R144.reuse, R142, R24 ;  /* 0x0000008e9018723c */ /* 0x040ff00000041818 */
[C---:B-----5:R-:W-:Y:S08]  /*14930*/  HMMA.16816.F32.BF16 R28, R144.reuse, R156, R28 ;  /* 0x0000009c901c723c */ /* 0x060ff0000004181c */
        /* <DEDUP_REMOVED lines=67> */
.L_x_3813:
[C---:B------:R-:W-:Y:S01]  /*14d70*/  LEA R200, P0, R136.reuse, R200, 0x1 ;  /* 0x000000c888c87211 */ /* 0x040fe200078008ff */
[----:B------:R-:W-:Y:S02]  /*14d80*/  USHF.L.U32 UR5, UR9, 0x5, URZ ;  /* 0x0000000509057899 */ /* 0x000fe4000800063f */
[----:B------:R-:W-:Y:S01]  /*14d90*/  USHF.L.U64.HI UR9, UR9, UR10, UR4 ;  /* 0x0000000a09097299 */ /* 0x000fe20008010204 */
[----:B------:R-:W-:Y:S03]  /*14da0*/  LEA.HI.X R199, R136, R199, R3, 0x1, P0 ;  /* 0x000000c788c77211 */ /* 0x000fe600000f0c03 */
[----:B------:R-:W-:Y:S02]  /*14db0*/  IADD3 R136, P0, R200, UR5, RZ ;  /* 0x00000005c8887c10 */ /* 0x000fe4000ff1e0ff */
[----:B------:R-:W-:Y:S02]  /*14dc0*/  IMAD.MOV.U32 R201, RZ, RZ, R199 ;  /* 0x000000ffffc97224 */ /* 0x000fe400078e00c7 */
[----:B------:R-:W-:Y:S02]  /*14dd0*/  IADD3.X R137, R199, UR9, RZ, P0, !PT ;  /* 0x00000009c7897c10 */ /* 0x000fe400087fe4ff */
[----:B------:R-:W-:Y:S01]  /*14de0*/  IADD3 R134, P0, R136, UR5, RZ ;  /* 0x0000000588867c10 */ /* 0x000fe2000ff1e0ff */
[----:B------:R-:W-:Y:S01]  /*14df0*/  @!PT LDS RZ, [RZ] ;  /* 0x00000000fffff984 */ /* 0x000fe20000000800 */
[----:B------:R-:W-:Y:S01]  /*14e00*/  @!PT LDS RZ, [RZ] ;  /* 0x00000000fffff984 */ /* 0x000fe20000000800 */
[----:B------:R-:W-:Y:S01]  /*14e10*/  @!PT LDS RZ, [RZ] ;  /* 0x00000000fffff984 */ /* 0x000fe20000000800 */
[----:B------:R1:W-:Y:S03]  /*14e20*/  LDGSTS.E.BYPASS.LTC128B.128 [R211+0x6000], [R200.64] ;  /* 0x06000000c8d37fae */ /* 0x0003e6000b901d46 */
[----:B------:R-:W-:Y:S01]  /*14e30*/  IADD3.X R135, R137, UR9, RZ, P0, !PT ;  /* 0x0000000989877c10 */ /* 0x000fe200087fe4ff */
[----:B------:R1:W-:Y:S01]  /*14e40*/  LDGSTS.E.BYPASS.LTC128B.128 [R211+0x8000], [R200.64+0x80] ;  /* 0x08000080c8d37fae */ /* 0x0003e2000b901d46 */
[----:B------:R-:W-:Y:S03]  /*14e50*/  IADD3 R2, P0, R134, UR5, RZ ;  /* 0x0000000586027c10 */ /* 0x000fe6000ff1e0ff */
[----:B------:R1:W-:Y:S01]  /*14e60*/  LDGSTS.E.BYPASS.LTC128B.128 [R211+0xa000], [R200.64+0x100] ;  /* 0x0a000100c8d37fae */ /* 0x0003e2000b901d46 */
[----:B------:R-:W-:Y:S03]  /*14e70*/  IADD3.X R3, R135, UR9, RZ, P0, !PT ;  /* 0x0000000987037c10 */ /* 0x000fe600087fe4ff */
        /* <DEDUP_REMOVED lines=10> */
.L_x_3812:
        /* <DEDUP_REMOVED lines=410> */
.L_x_3810:
        /* <DEDUP_REMOVED lines=87> */
[----:B------:R-:W1:Y:S01]  /*16e30*/  S2R R4, SR_TID.X ;  /* 0x0000000000047919 */ /* 0x000e620000002100 */
        /* <DEDUP_REMOVED lines=17> */
[----:B-1----:R-:W-:Y:S01]  /*16f50*/  SHF.R.S32.HI R7, RZ, 0x1f, R4 ;  /* 0x0000001fff077819 */ /* 0x002fe20000011404 */
        /* <DEDUP_REMOVED lines=70> */
[----:B------:R-:W-:Y:S02]  /*173c0*/  LEA.HI R5, R7, R4, RZ, 0x5 ;  /* 0x0000000407057211 */ /* 0x000fe400078f28ff */
        /* <DEDUP_REMOVED lines=17> */
[----:B------:R1:W2:Y:S01]  /*174e0*/  @P4 MUFU.LG2 R8, R2 ;  /* 0x0000000200084308 */ /* 0x0002a20000000c00 */
[-C--:B------:R-:W-:Y:S01]  /*174f0*/  IADD3 R21, R13, R10.reuse, RZ ;  /* 0x0000000a0d157210 */ /* 0x080fe20007ffe0ff */
[----:B------:R-:W-:Y:S01]  /*17500*/  STS [R11+0x400], R38 ;  /* 0x000400260b007388 */ /* 0x000fe20000000800 */
[----:B------:R-:W-:-:S02]  /*17510*/  IADD3 R23, R15, R10, RZ ;  /* 0x0000000a0f177210 */ /* 0x000fc40007ffe0ff */
[----:B------:R-:W-:Y:S01]  /*17520*/  ISETP.NE.AND P0, PT, RZ, UR4, PT ;  /* 0x00000004ff007c0c */ /* 0x000fe2000bf05270 */
[----:B------:R-:W-:Y:S04]  /*17530*/  STS [R13], R40 ;  /* 0x000000280d007388 */ /* 0x000fe80000000800 */
[----:B------:R-:W-:Y:S04]  /*17540*/  STS [R13+0x400], R42 ;  /* 0x0004002a0d007388 */ /* 0x000fe80000000800 */
[----:B------:R-:W-:Y:S01]  /*17550*/  STS [R15], R44 ;  /* 0x0000002c0f007388 */ /* 0x000fe20000000800 */
[----:B-1----:R-:W-:-:S03]  /*17560*/  MOV R2, 0x7f800000 ;  /* 0x7f80000000027802 */ /* 0x002fc60000000f00 */
[----:B------:R-:W-:Y:S04]  /*17570*/  STS [R15+0x400], R46 ;  /* 0x0004002e0f007388 */ /* 0x000fe80000000800 */
[----:B------:R-:W-:Y:S04]  /*17580*/  STS [R17], R48 ;  /* 0x0000003011007388 */ /* 0x000fe80000000800 */
[----:B------:R-:W-:Y:S04]  /*17590*/  STS [R17+0x400], R50 ;  /* 0x0004003211007388 */ /* 0x000fe80000000800 */
[----:B------:R-:W-:Y:S04]  /*175a0*/  STS [R19], R52 ;  /* 0x0000003413007388 */ /* 0x000fe80000000800 */
[----:B------:R-:W-:Y:S04]  /*175b0*/  STS [R19+0x400], R54 ;  /* 0x0004003613007388 */ /* 0x000fe80000000800 */
[----:B------:R1:W-:Y:S04]  /*175c0*/  STS [R21], R56 ;  /* 0x0000003815007388 */ /* 0x0003e80000000800 */
[----:B------:R-:W-:Y:S04]  /*175d0*/  STS [R21+0x400], R58 ;  /* 0x0004003a15007388 */ /* 0x000fe80000000800 */
[----:B------:R-:W-:Y:S04]  /*175e0*/  STS [R23], R60 ;  /* 0x0000003c17007388 */ /* 0x000fe80000000800 */
[----:B------:R-:W-:Y:S04]  /*175f0*/  STS [R23+0x400], R62 ;  /* 0x0004003e17007388 */ /* 0x000fe80000000800 */
[----:B------:R-:W-:Y:S04]  /*17600*/  STS [R9+0x2000], R64 ;  /* 0x0020004009007388 */ /* 0x000fe80000000800 */
[----:B------:R-:W-:Y:S04]  /*17610*/  STS [R9+0x2400], R66 ;  /* 0x0024004209007388 */ /* 0x000fe80000000800 */
[----:B------:R-:W-:Y:S01]  /*17620*/  STS [R11+0x2000], R68 ;  /* 0x002000440b007388 */ /* 0x000fe20000000800 */
[----:B-1----:R-:W-:-:S03]  /*17630*/  MOV R56, 0x7f800000 ;  /* 0x7f80000000387802 */ /* 0x002fc60000000f00 */
        /* <DEDUP_REMOVED lines=21> */
[----:B--2---:R-:W-:-:S02]  /*17790*/  @P4 FMUL.FTZ R9, R8, 0.69314718246459960938 ;  /* 0x3f31721808094820 */ /* 0x004fc40000410000 */
[----:B------:R-:W-:Y:S01]  /*177a0*/  @P3 FMUL.FTZ R8, R0, 0.69314718246459960938 ;  /* 0x3f31721800083820 */ /* 0x000fe20000410000 */
[----:B------:R1:W-:Y:S01]  /*177b0*/  STS [R17+0x4000], R108 ;  /* 0x0040006c11007388 */ /* 0x0003e20000000800 */
[----:B------:R-:W-:Y:S02]  /*177c0*/  @P4 FFMA.FTZ R2, R132, c[0x0][0x238], R9 ;  /* 0x00008e0084024a23 */ /* 0x000fe40000010009 */
[----:B------:R-:W-:Y:S01]  /*177d0*/  @P3 FFMA.FTZ R56, R3, c[0x0][0x238], R8 ;  /* 0x00008e0003383a23 */ /* 0x000fe20000010008 */
[----:B------:R1:W-:Y:S04]  /*177e0*/  STS [R17+0x4400], R110 ;  /* 0x0044006e11007388 */ /* 0x0003e80000000800 */
[----:B------:R1:W-:Y:S04]  /*177f0*/  STS [R19+0x4000], R112 ;  /* 0x0040007013007388 */ /* 0x0003e80000000800 */
[----:B------:R1:W-:Y:S04]  /*17800*/  STS [R19+0x4400], R114 ;  /* 0x0044007213007388 */ /* 0x0003e80000000800 */
[----:B------:R1:W-:Y:S04]  /*17810*/  STS [R21+0x4000], R120 ;  /* 0x0040007815007388 */ /* 0x0003e80000000800 */
[----:B------:R1:W-:Y:S04]  /*17820*/  STS [R21+0x4400], R122 ;  /* 0x0044007a15007388 */ /* 0x0003e80000000800 */
[----:B------:R1:W-:Y:S04]  /*17830*/  STS [R23+0x4000], R116 ;  /* 0x0040007417007388 */ /* 0x0003e80000000800 */
[----:B------:R1:W-:Y:S01]  /*17840*/  STS [R23+0x4400], R118 ;  /* 0x0044007617007388 */ /* 0x0003e20000000800 */
[----:B------:R-:W-:Y:S05]  /*17850*/  @!P0 BRA `(.L_x_3815) ;  /* 0x0000007000008947 */ /* 0x000fea0003800000 */
[----:B------:R-:W2:Y:S01]  /*17860*/  S2R R0, SR_CTAID.Y ;  /* 0x0000000000007919 */ /* 0x000ea20000002600 */
[----:B------:R-:W-:-:S03]  /*17870*/  ISETP.NE.AND P0, PT, R205, -0x1, PT ;  /* 0xffffffffcd00780c */ /* 0x000fc60003f05270 */
[----:B------:R-:W3:Y:S01]  /*17880*/  S2R R3, SR_CTAID.Z ;  /* 0x0000000000037919 */ /* 0x000ee20000002700 */
[----:B--2---:R-:W-:-:S05]  /*17890*/  IMAD R8, R0, c[0x0][0x214], RZ ;  /* 0x0000850000087a24 */ /* 0x004fca00078e02ff */
[----:B------:R-:W-:-:S05]  /*178a0*/  SEL R8, R8, R205, !P0 ;  /* 0x000000cd08087207 */ /* 0x000fca0004000000 */
[----:B---3--:R-:W-:Y:S01]  /*178b0*/  IMAD R57, R3, c[0x0][0x234], R8 ;  /* 0x00008d0003397a24 */ /* 0x008fe200078e0208 */
[----:B------:R-:W-:Y:S05]  /*178c0*/  BRA `(.L_x_3816) ;  /* 0x0000004000007947 */ /* 0x000fea0003800000 */
.L_x_3815:
[----:B------:R-:W2:Y:S04]  /*178d0*/  S2R R3, SR_CTAID.Z ;  /* 0x0000000000037919 */ /* 0x000ea80000002700 */
[----:B------:R-:W2:Y:S02]  /*178e0*/  S2R R0, SR_CTAID.Y ;  /* 0x0000000000007919 */ /* 0x000ea40000002600 */
[----:B--2---:R-:W-:-:S04]  /*178f0*/  IMAD R57, R0, c[0x0][0x1c0], R3 ;  /* 0x0000700000397a24 */ /* 0x004fc800078e0203 */
[----:B------:R-:W-:Y:S02]  /*17900*/  IMAD R57, R57, c[0x0][0x214], RZ ;  /* 0x0000850039397a24 */ /* 0x000fe400078e02ff */
.L_x_3816:
[----:B------:R-:W-:Y:S01]  /*17910*/  BAR.SYNC.DEFER_BLOCKING 0x0 ;  /* 0x0000000000007b1d */ /* 0x000fe20000010000 */
[----:B------:R-:W-:Y:S01]  /*17920*/  LOP3.LUT R61, R5, 0xffffffe0, RZ, 0xc0, !PT ;  /* 0xffffffe0053d7812 */ /* 0x000fe200078ec0ff */
[----:B------:R-:W-:Y:S01]  /*17930*/  IMAD.WIDE.U32 R62, R0, c[0x0][0x1e0], RZ ;  /* 0x00007800003e7a25 */ /* 0x000fe200078e00ff */
[----:B------:R-:W-:Y:S02]  /*17940*/  SHF.R.S32.HI R59, RZ, 0x1f, R6 ;  /* 0x0000001fff3b7819 */ /* 0x000fe40000011406 */
[----:B------:R-:W-:Y:S01]  /*17950*/  SHF.R.S32.HI R5, RZ, 0x1f, R0 ;  /* 0x0000001fff057819 */ /* 0x000fe20000011400 */
[----:B------:R-:W-:Y:S01]  /*17960*/  IMAD.IADD R61, R4, 0x1, -R61 ;  /* 0x00000001043d7824 */ /* 0x000fe200078e0a3d */
[----:B------:R-:W-:Y:S01]  /*17970*/  ISETP.NE.AND P0, PT, R205, -0x1, PT ;  /* 0xffffffffcd00780c */ /* 0x000fe20003f05270 */
[----:B------:R-:W-:Y:S01]  /*17980*/  BSSY B0, `(.L_x_3817) ;  /* 0x0000029000007945 */ /* 0x000fe20003800000 */
[----:B------:R-:W-:Y:S01]  /*17990*/  LEA.HI R59, R59, R6, RZ, 0x2 ;  /* 0x000000063b3b7211 */ /* 0x000fe200078f10ff */
[----:B------:R-:W-:Y:S01]  /*179a0*/  IMAD R5, R5, c[0x0][0x1e0], RZ ;  /* 0x0000780005057a24 */ /* 0x000fe200078e02ff */
[----:B------:R-:W-:-:S02]  /*179b0*/  LOP3.LUT P1, RZ, R61, 0x3, RZ, 0xc0, !PT ;  /* 0x000000033dff7812 */ /* 0x000fc4000782c0ff */
[----:B------:R-:W-:Y:S01]  /*179c0*/  SHF.R.S32.HI R58, RZ, 0x1f, R61 ;  /* 0x0000001fff3a7819 */ /* 0x000fe2000001143d */
[----:B------:R-:W-:Y:S01]  /*179d0*/  IMAD R5, R0, c[0x0][0x1e4], R5 ;  /* 0x0000790000057a24 */ /* 0x000fe200078e0205 */
[----:B------:R-:W-:Y:S02]  /*179e0*/  LOP3.LUT R59, R59, 0xffffffc, RZ, 0xc0, !PT ;  /* 0x0ffffffc3b3b7812 */ /* 0x000fe400078ec0ff */
[----:B------:R-:W-:Y:S01]  /*179f0*/  LEA.HI R58, R58, R61, RZ, 0x2 ;  /* 0x0000003d3a3a7211 */ /* 0x000fe200078f10ff */
[----:B------:R-:W-:-:S03]  /*17a00*/  IMAD.WIDE.U32 R60, R205, c[0x0][0x1e8], RZ ;  /* 0x00007a00cd3c7a25 */ /* 0x000fc600078e00ff */
[----:B------:R-:W-:Y:S01]  /*17a10*/  SHF.R.S32.HI R58, RZ, 0x2, R58 ;  /* 0x00000002ff3a7819 */ /* 0x000fe2000001143a */
[----:B------:R-:W-:Y:S01]  /*17a20*/  IMAD.IADD R59, R6, 0x1, -R59 ;  /* 0x00000001063b7824 */ /* 0x000fe200078e0a3b */
[----:B------:R-:W-:Y:S01]  /*17a30*/  SEL R0, R62, R60, !P0 ;  /* 0x0000003c3e007207 */ /* 0x000fe20004000000 */
[----:B------:R2:W3:Y:S01]  /*17a40*/  LDS.128 R48, [R211] ;  /* 0x00000000d3307984 */ /* 0x0004e20000000c00 */
[----:B------:R-:W-:Y:S02]  /*17a50*/  IMAD R205, R205, c[0x0][0x1ec], R61 ;  /* 0x00007b00cdcd7a24 */ /* 0x000fe400078e023d */
[----:B------:R-:W-:Y:S01]  /*17a60*/  @!P0 IMAD.IADD R205, R63, 0x1, R5 ;  /* 0x000000013fcd8824 */ /* 0x000fe200078e0205 */
[----:B------:R2:W4:Y:S01]  /*17a70*/  LDS.128 R44, [R211+0x800] ;  /* 0x00080000d32c7984 */ /* 0x0005220000000c00 */
[----:B------:R-:W-:-:S03]  /*17a80*/  IMAD R5, R59, 0x10, R58 ;  /* 0x000000103b057824 */ /* 0x000fc600078e023a */
[----:B------:R2:W1:Y:S04]  /*17a90*/  LDS.128 R40, [R211+0x1000] ;  /* 0x00100000d3287984 */ /* 0x0004680000000c00 */
[----:B------:R2:W1:Y:S04]  /*17aa0*/  LDS.128 R36, [R211+0x1800] ;  /* 0x00180000d3247984 */ /* 0x0004680000000c00 */
[----:B------:R2:W1:Y:S04]  /*17ab0*/  LDS.128 R32, [R211+0x2000] ;  /* 0x00200000d3207984 */ /* 0x0004680000000c00 */
[----:B------:R2:W1:Y:S04]  /*17ac0*/  LDS.128 R28, [R211+0x2800] ;  /* 0x00280000d31c7984 */ /* 0x0004680000000c00 */
[----:B------:R2:W1:Y:S04]  /*17ad0*/  LDS.128 R24, [R211+0x3000] ;  /* 0x00300000d3187984 */ /* 0x0004680000000c00 */
[----:B-1----:R2:W1:Y:S04]  /*17ae0*/  LDS.128 R20, [R211+0x3800] ;  /* 0x00380000d3147984 */ /* 0x0024680000000c00 */
[----:B------:R2:W1:Y:S04]  /*17af0*/  LDS.128 R16, [R211+0x4000] ;  /* 0x00400000d3107984 */ /* 0x0004680000000c00 */
[----:B------:R2:W1:Y:S04]  /*17b00*/  LDS.128 R12, [R211+0x4800] ;  /* 0x00480000d30c7984 */ /* 0x0004680000000c00 */
[----:B------:R2:W1:Y:S04]  /*17b10*/  LDS.128 R8, [R211+0x5000] ;  /* 0x00500000d3087984 */ /* 0x0004680000000c00 */
[----:B------:R2:W1:Y:S01]  /*17b20*/  LDS.128 R52, [R211+0x5800] ;  /* 0x00580000d3347984 */ /* 0x0004620000000c00 */
[----:B------:R-:W-:Y:S05]  /*17b30*/  @P1 BRA `(.L_x_3818) ;  /* 0x000000d000001947 */ /* 0x000fea0003800000 */
[----:B---34-:R-:W3:Y:S01]  /*17b40*/  S2R R6, SR_CTAID.X ;  /* 0x0000000000067919 */ /* 0x018ee20000002500 */
[----:B------:R-:W-:Y:S01]  /*17b50*/  IADD3 R59, R5, 0x8, RZ ;  /* 0x00000008053b7810 */ /* 0x000fe20007ffe0ff */
[----:B---3--:R-:W-:-:S02]  /*17b60*/  IMAD R60, R6, 0x40, R57 ;  /* 0x00000040063c7824 */ /* 0x008fc400078e0239 */
[----:B------:R-:W-:-:S03]  /*17b70*/  IMAD R6, R6, -0x40, R204 ;  /* 0xffffffc006067824 */ /* 0x000fc600078e02cc */
[----:B------:R-:W-:Y:S02]  /*17b80*/  SHF.R.S32.HI R58, RZ, 0x1f, R60 ;  /* 0x0000001fff3a7819 */ /* 0x000fe4000001143c */
        /* <DEDUP_REMOVED lines=8> */
.L_x_3818:
[----:B---34-:R-:W-:Y:S05]  /*17c10*/  BSYNC B0 ;  /* 0x0000000000007941 */ /* 0x018fea0003800000 */
.L_x_3817:
[----:B------:R-:W3:Y:S01]  /*17c20*/  S2R R5, SR_CTAID.X ;  /* 0x0000000000057919 */ /* 0x000ee20000002500 */
[----:B------:R-:W-:Y:S01]  /*17c30*/  LEA.HI R7, R7, R4, RZ, 0x3 ;  /* 0x0000000407077211 */ /* 0x000fe200078f18ff */
[----:B------:R-:W-:Y:S03]  /*17c40*/  BSSY B0, `(.L_x_3819) ;  /* 0x000001e000007945 */ /* 0x000fe60003800000 */
[----:B------:R-:W-:-:S05]  /*17c50*/  LOP3.LUT R7, R7, 0xfffffff8, RZ, 0xc0, !PT ;  /* 0xfffffff807077812 */ /* 0x000fca00078ec0ff */
[----:B------:R-:W-:-:S04]  /*17c60*/  IMAD.IADD R4, R4, 0x1, -R7 ;  /* 0x0000000104047824 */ /* 0x000fc800078e0a07 */
[----:B------:R-:W-:Y:S01]  /*17c70*/  IMAD.SHL.U32 R6, R4, 0x8, RZ ;  /* 0x0000000804067824 */ /* 0x000fe200078e00ff */
[----:B------:R-:W-:-:S04]  /*17c80*/  SHF.R.S32.HI R4, RZ, 0x1f, R3 ;  /* 0x0000001fff047819 */ /* 0x000fc80000011403 */
[----:B------:R-:W-:Y:S01]  /*17c90*/  SHF.R.S32.HI R7, RZ, 0x1f, R6 ;  /* 0x0000001fff077819 */ /* 0x000fe20000011406 */
[----:B------:R-:W-:Y:S01]  /*17ca0*/  IMAD R4, R4, c[0x0][0x1f0], RZ ;  /* 0x00007c0004047a24 */ /* 0x000fe200078e02ff */
[----:B---3--:R-:W-:-:S03]  /*17cb0*/  SHF.L.U32 R5, R5, 0x6, RZ ;  /* 0x0000000605057819 */ /* 0x008fc600000006ff */
[----:B------:R-:W-:Y:S01]  /*17cc0*/  IMAD R4, R3, c[0x0][0x1f4], R4 ;  /* 0x00007d0003047a24 */ /* 0x000fe200078e0204 */
[----:B------:R-:W-:Y:S01]  /*17cd0*/  SHF.R.S32.HI R2, RZ, 0x1f, R5 ;  /* 0x0000001fff027819 */ /* 0x000fe20000011405 */
[----:B------:R-:W-:-:S04]  /*17ce0*/  IMAD.WIDE.U32 R6, R5, c[0x0][0x1e8], R6 ;  /* 0x00007a0005067a25 */ /* 0x000fc800078e0006 */
[----:B------:R-:W-:Y:S01]  /*17cf0*/  IMAD R2, R2, c[0x0][0x1e8], RZ ;  /* 0x00007a0002027a24 */ /* 0x000fe200078e02ff */
[----:B------:R-:W-:-:S03]  /*17d00*/  IADD3 R6, P0, R0, R6, RZ ;  /* 0x0000000600067210 */ /* 0x000fc60007f1e0ff */
[C---:B------:R-:W-:Y:S01]  /*17d10*/  IMAD R2, R5.reuse, c[0x0][0x1ec], R2 ;  /* 0x00007b0005027a24 */ /* 0x040fe200078e0202 */
[----:B------:R-:W-:-:S04]  /*17d20*/  IADD3 R5, -R5, R204, RZ ;  /* 0x000000cc05057210 */ /* 0x000fc80007ffe1ff */
[----:B------:R-:W-:Y:S02]  /*17d30*/  IADD3.X R7, R205, R2, R7, P0, !PT ;  /* 0x00000002cd077210 */ /* 0x000fe400007fe407 */
[----:B------:R-:W-:-:S03]  /*17d40*/  ISETP.GE.AND P0, PT, R206, R5, PT ;  /* 0x00000005ce00720c */ /* 0x000fc60003f06270 */
[----:B------:R-:W-:-:S04]  /*17d50*/  IMAD.WIDE.U32 R6, R3, c[0x0][0x1f0], R6 ;  /* 0x00007c0003067a25 */ /* 0x000fc800078e0006 */
[----:B------:R-:W-:-:S06]  /*17d60*/  IMAD.IADD R57, R4, 0x1, R7 ;  /* 0x0000000104397824 */ /* 0x000fcc00078e0207 */
        /* <DEDUP_REMOVED lines=9> */
[----:B------:R3:W-:Y:S04]  /*17e00*/  STG.E.128 [R2.64+0x80], R32 ;  /* 0x0000802002007986 */ /* 0x0007e8000c101d06 */
[----:B-1----:R3:W-:Y:S02]  /*17e10*/  STG.E.128 [R2.64+0x100], R16 ;  /* 0x0001001002007986 */ /* 0x0027e4000c101d06 */
.L_x_3820:
[----:B------:R-:W-:Y:S05]  /*17e20*/  BSYNC B0 ;  /* 0x0000000000007941 */ /* 0x000fea0003800000 */
.L_x_3819:
[----:B------:R-:W-:Y:S01]  /*17e30*/  IADD3 R0, R206, 0x10, RZ ;  /* 0x00000010ce007810 */ /* 0x000fe20007ffe0ff */
[----:B------:R-:W-:Y:S03]  /*17e40*/  BSSY B0, `(.L_x_3821) ;  /* 0x0000010000007945 */ /* 0x000fe60003800000 */
[----:B------:R-:W-:-:S13]  /*17e50*/  ISETP.GE.AND P0, PT, R0, R5, PT ;  /* 0x000000050000720c */ /* 0x000fda0003f06270 */
[----:B------:R-:W-:Y:S05]  /*17e60*/  @P0 BRA `(.L_x_3822) ;  /* 0x000000d000000947 */ /* 0x000fea0003800000 */
[----:B---3--:R-:W-:Y:S01]  /*17e70*/  IADD3 R3, P0, R206, 0x10, RZ ;  /* 0x00000010ce037810 */ /* 0x008fe20007f1e0ff */
        /* <DEDUP_REMOVED lines=10> */
[----:B------:R1:W-:Y:S04]  /*17f20*/  STG.E.128 [R2.64+0x80], R28 ;  /* 0x0000801c02007986 */ /* 0x0003e8000c101d06 */
[----:B------:R1:W-:Y:S02]  /*17f30*/  STG.E.128 [R2.64+0x100], R12 ;  /* 0x0001000c02007986 */ /* 0x0003e4000c101d06 */
.L_x_3822:
[----:B------:R-:W-:Y:S05]  /*17f40*/  BSYNC B0 ;  /* 0x0000000000007941 */ /* 0x000fea0003800000 */
.L_x_3821:
[----:B------:R-:W-:Y:S01]  /*17f50*/  IADD3 R0, R206, 0x20, RZ ;  /* 0x00000020ce007810 */ /* 0x000fe20007ffe0ff */
[----:B------:R-:W-:Y:S03]  /*17f60*/  BSSY B0, `(.L_x_3823) ;  /* 0x0000010000007945 */ /* 0x000fe60003800000 */
[----:B------:R-:W-:-:S13]  /*17f70*/  ISETP.GE.AND P0, PT, R0, R5, PT ;  /* 0x000000050000720c */ /* 0x000fda0003f06270 */
[----:B------:R-:W-:Y:S05]  /*17f80*/  @P0 BRA `(.L_x_3824) ;  /* 0x000000d000000947 */ /* 0x000fea0003800000 */
[----:B-1-3--:R-:W-:Y:S01]  /*17f90*/  IADD3 R3, P0, R206, 0x20, RZ ;  /* 0x00000020ce037810 */ /* 0x00afe20007f1e0ff */
        /* <DEDUP_REMOVED lines=12> */
.L_x_3824:
[----:B------:R-:W-:Y:S05]  /*18060*/  BSYNC B0 ;  /* 0x0000000000007941 */ /* 0x000fea0003800000 */
.L_x_3823:
[----:B------:R-:W-:-:S04]  /*18070*/  IADD3 R0, R206, 0x30, RZ ;  /* 0x00000030ce007810 */ /* 0x000fc80007ffe0ff */
[----:B------:R-:W-:-:S13]  /*18080*/  ISETP.GE.AND P0, PT, R0, R5, PT ;  /* 0x000000050000720c */ /* 0x000fda0003f06270 */
[----:B------:R-:W-:Y:S05]  /*18090*/  @P0 EXIT ;  /* 0x000000000000094d */ /* 0x000fea0003800000 */
[----:B------:R-:W-:Y:S01]  /*180a0*/  IADD3 R0, P0, R206, 0x30, RZ ;  /* 0x00000030ce007810 */ /* 0x000fe20007f1e0ff */
[----:B------:R-:W-:Y:S01]  /*180b0*/  IMAD.MOV.U32 R4, RZ, RZ, R6 ;  /* 0x000000ffff047224 */ /* 0x000fe200078e0006 */
[----:B------:R-:W-:-:S03]  /*180c0*/  MOV R5, R57 ;  /* 0x0000003900057202 */ /* 0x000fc60000000f00 */
[----:B-1-3--:R-:W-:Y:S02]  /*180d0*/  IMAD.X R3, RZ, RZ, R207, P0 ;  /* 0x000000ffff037224 */ /* 0x00afe400000e06cf */
        /* <DEDUP_REMOVED lines=10> */
.L_x_3825:
        /* <DEDUP_REMOVED lines=16> */
.L_x_7856:


//--------------------- .text._ZN5flash24flash_fwd_splitkv_kernelI23Flash_fwd_kernel_traitsILi192ELi64ELi64ELi4ELb0ELb0EN7cutlass10bfloat16_tE19Flash_kernel_traitsILi192ELi64ELi64ELi4ES3_EELb0ELb0ELb0ELb0ELb1ELb1ELb0ELb1EEEvNS_16Flash_fwd_paramsE --------------------------
	.section	.text._ZN5flash24flash_fwd_splitkv_kernelI23Flash_fwd_kernel_traitsILi192ELi64ELi64ELi4ELb0ELb0EN7cutlass10bfloat16_tE19Flash_kernel_traitsILi192ELi64ELi64ELi4ES3_EELb0ELb0ELb0ELb0ELb1ELb1ELb0ELb1EEEvNS_16Flash_fwd_paramsE,"ax",@progbits
	.sectioninfo	@"SHI_REGISTERS=240"
	.align	128
        .global         _ZN5flash24flash_fwd_splitkv_kernelI23Flash_fwd_kernel_traitsILi192ELi64ELi64ELi4ELb0ELb0EN7cutlass10bfloat16_tE19Flash_kernel_traitsILi192ELi64ELi64ELi4ES3_EELb0ELb0ELb0ELb0ELb1ELb1ELb0ELb1EEEvNS_16Flash_fwd_paramsE
        .type           _ZN5flash24flash_fwd_splitkv_kernelI23Flash_fwd_kernel_traitsILi192ELi64ELi64ELi4ELb0ELb0EN7cutlass10bfloat16_tE19Flash_kernel_traitsILi192ELi64ELi64ELi4ES3_EELb0ELb0ELb0ELb0ELb1ELb1ELb0ELb1EEEvNS_16Flash_fwd_paramsE,@function
        .size           _ZN5flash24flash_fwd_splitkv_kernelI23Flash_fwd_kernel_traitsILi192ELi64ELi64ELi4ELb0ELb0EN7cutlass10bfloat16_tE19Flash_kernel_traitsILi192ELi64ELi64ELi4ES3_EELb0ELb0ELb0ELb0ELb1ELb1ELb0ELb1EEEvNS_16Flash_fwd_paramsE,(.L_x_7857 - _ZN5flash24flash_fwd_splitkv_kernelI23Flash_fwd_kernel_traitsILi192ELi64ELi64ELi4ELb0ELb0EN7cutlass10bfloat16_tE19Flash_kernel_traitsILi192ELi64ELi64ELi4ES3_EELb0ELb0ELb0ELb0ELb1ELb1ELb0ELb1EEEvNS_16Flash_fwd_paramsE)
        .other          _ZN5flash24flash_fwd_splitkv_kernelI23Flash_fwd_kernel_traitsILi192ELi64ELi64ELi4ELb0ELb0EN7cutlass10bfloat16_tE19Flash_kernel_traitsILi192ELi64ELi64ELi4ES3_EELb0ELb0ELb0ELb0ELb1ELb1ELb0ELb1EEEvNS_16Flash_fwd_paramsE,@"STO_CUDA_ENTRY STV_DEFAULT"
_ZN5flash24flash_fwd_splitkv_kernelI23Flash_fwd_kernel_traitsILi192ELi64ELi64ELi4ELb0ELb0EN7cutlass10bfloat16_tE19Flash_kernel_traitsILi192ELi64ELi64ELi4ES3_EELb0ELb0ELb0ELb0ELb1ELb1ELb0ELb1EEEvNS_16Flash_fwd_paramsE:
.text._ZN5flash24flash_fwd_splitkv_kernelI23Flash_fwd_kernel_traitsILi192ELi64ELi64ELi4ELb0ELb0EN7cutlass10bfloat16_tE19Flash_kernel_traitsILi192ELi64ELi64ELi4ES3_EELb0ELb0ELb0ELb0ELb1ELb1ELb0ELb1EEEvNS_16Flash_fwd_paramsE:
        /* <DEDUP_REMOVED lines=37> */
.L_x_3826:
[----:B---34-:R-:W-:Y:S02]  /*0250*/  MOV R65, c[0x0][0x218] ;  /* 0x0000860000417a02 */ /* 0x018fe40000000f00 */
.L_x_3827:
        /* <DEDUP_REMOVED lines=69> */
.L_x_3830:
[----:B------:R-:W-:Y:S05]  /*06b0*/  BSYNC B0 ;  /* 0x0000000000007941 */ /* 0x000fea0003800000 */
.L_x_3829:
        /* <DEDUP_REMOVED lines=17> */
.L_x_3832:
[----:B------:R-:W-:Y:S05]  /*07d0*/  BSYNC B0 ;  /* 0x0000000000007941 */ /* 0x000fea0003800000 */
.L_x_3831:
        /* <DEDUP_REMOVED lines=17> */
.L_x_3834:
[----:B------:R-:W-:Y:S05]  /*08f0*/  BSYNC B0 ;  /* 0x0000000000007941 */ /* 0x000fea0003800000 */
.L_x_3833:
        /* <DEDUP_REMOVED lines=16> */
.L_x_3836:
[----:B------:R-:W-:Y:S05]  /*0a00*/  BSYNC B0 ;  /* 0x0000000000007941 */ /* 0x000fea0003800000 */
.L_x_3835:
        /* <DEDUP_REMOVED lines=19> */
.L_x_3828:
        /* <DEDUP_REMOVED lines=94> */
.L_x_3837:
        /* <DEDUP_REMOVED lines=16> */
.L_x_3839:
        /* <DEDUP_REMOVED lines=51> */
.L_x_3838:
        /* <DEDUP_REMOVED lines=46> */
[----:B------:R-:W-:Y:S01]  /*1830*/  IMAD.SHL.U32 R55, R150, 0x10, RZ ;  /* 0x0000001096377824 */ /* 0x000fe200078e00ff */
[----:B------:R-:W-:Y:S01]  /*1840*/  LOP3.LUT R132, R25, R132, RZ, 0x3c, !PT ;  /* 0x0000008419847212 */ /* 0x000fe200078e3cff */
[----:B------:R-:W-:Y:S01]  /*1850*/  IMAD.X R25, R19, 0x1, R9, P1 ;  /* 0x0000000113197824 */ /* 0x000fe200008e0609 */
[----:B------:R-:W-:Y:S01]  /*1860*/  LOP3.LUT R17, R64, 0xfffffff0, RZ, 0xc0, !PT ;  /* 0xfffffff040117812 */ /* 0x000fe200078ec0ff */
[----:B------:R-:W-:Y:S01]  /*1870*/  IMAD.WIDE.U32 R22, R2, c[0x0][0x1b8], R22 ;  /* 0x00006e0002167a25 */ /* 0x000fe200078e0016 */
[----:B------:R-:W-:-:S02]  /*1880*/  IADD3.X R4, R215, R15, RZ, P0, !PT ;  /* 0x0000000fd7047210 */ /* 0x000fc400007fe4ff */
[----:B------:R-:W-:Y:S01]  /*1890*/  IADD3 R140, P1, R18, R0, RZ ;  /* 0x00000000128c7210 */ /* 0x000fe20007f3e0ff */
[----:B------:R-:W-:Y:S01]  /*18a0*/  IMAD.IADD R8, R60, 0x1, -R17 ;  /* 0x000000013c087824 */ /* 0x000fe200078e0a11 */
[----:B------:R-:W-:Y:S01]  /*18b0*/  SHF.R.S32.HI R6, RZ, 0x1f, R142 ;  /* 0x0000001fff067819 */ /* 0x000fe2000001148e */
[----:B------:R-:W-:Y:S01]  /*18c0*/  IMAD.IADD R17, R23, 0x1, R16 ;  /* 0x0000000117117824 */ /* 0x000fe200078e0210 */
[----:B------:R-:W-:Y:S01]  /*18d0*/  MOV R0, c[0x0][0x1a0] ;  /* 0x0000680000007a02 */ /* 0x000fe20000000f00 */
[----:B------:R-:W-:Y:S01]  /*18e0*/  IMAD.MOV.U32 R16, RZ, RZ, R22 ;  /* 0x000000ffff107224 */ /* 0x000fe200078e0016 */
[----:B------:R-:W-:Y:S01]  /*18f0*/  SHF.R.S32.HI R63, RZ, 0x1f, R8 ;  /* 0x0000001fff3f7819 */ /* 0x000fe20000011408 */
[----:B------:R-:W-:Y:S01]  /*1900*/  IMAD R4, R4, c[0x0][0x1a0], RZ ;  /* 0x0000680004047a24 */ /* 0x000fe200078e02ff */
[----:B------:R-:W-:Y:S01]  /*1910*/  LOP3.LUT R132, R132, 0xfffffe00, R13, 0xf8, !PT ;  /* 0xfffffe0084847812 */ /* 0x000fe200078ef80d */
[----:B------:R-:W-:Y:S01]  /*1920*/  IMAD.X R141, R19, 0x1, R7, P1 ;  /* 0x00000001138d7824 */ /* 0x000fe200008e0607 */
[----:B------:R-:W-:Y:S01]  /*1930*/  LEA.HI R63, R63, R8, RZ, 0x3 ;  /* 0x000000083f3f7211 */ /* 0x000fe200078f18ff */
[C---:B------:R-:W-:Y:S01]  /*1940*/  IMAD R4, R11.reuse, c[0x0][0x1a4], R4 ;  /* 0x000069000b047a24 */ /* 0x040fe200078e0204 */
[----:B------:R-:W-:Y:S01]  /*1950*/  SHF.L.U64.HI R66, R0, R123, c[0x0][0x1a4] ;  /* 0x0000690000427619 */ /* 0x000fe2000001027b */
[----:B------:R-:W-:Y:S01]  /*1960*/  IMAD.WIDE.U32 R16, R11, c[0x0][0x1a0], R16 ;  /* 0x000068000b107a25 */ /* 0x000fe200078e0010 */
[----:B------:R-:W-:-:S02]  /*1970*/  LOP3.LUT R71, R63, 0xfffffff8, RZ, 0xc0, !PT ;  /* 0xfffffff83f477812 */ /* 0x000fc400078ec0ff */
[----:B------:R-:W-:Y:S01]  /*1980*/  SHF.R.S32.HI R69, RZ, 0x1, R70 ;  /* 0x00000001ff457819 */ /* 0x000fe20000011446 */
[----:B------:R-:W-:Y:S01]  /*1990*/  IMAD.WIDE.U32 R140, R214, c[0x0][0x198], R140 ;  /* 0x00006600d68c7a25 */ /* 0x000fe200078e008c */
[----:B------:R-:W-:Y:S02]  /*19a0*/  IADD3 R97, R17, R4, RZ ;  /* 0x0000000411617210 */ /* 0x000fe40007ffe0ff */
[----:B------:R-:W-:Y:S01]  /*19b0*/  LEA R100, P0, R16, c[0x0][0x170], 0x1 ;  /* 0x00005c0010647a11 */ /* 0x000fe200078008ff */
[----:B------:R-:W-:Y:S01]  /*19c0*/  IMAD R9, R21, c[0x0][0x190], RZ ;  /* 0x0000640015097a24 */ /* 0x000fe200078e02ff */
[----:B------:R-:W-:Y:S01]  /*19d0*/  IADD3 R51, R141, R51, RZ ;  /* 0x000000338d337210 */ /* 0x000fe20007ffe0ff */
[----:B------:R-:W-:Y:S01]  /*19e0*/  IMAD.WIDE.U32 R14, R20, c[0x0][0x190], R24 ;  /* 0x00006400140e7a25 */ /* 0x000fe200078e0018 */
[----:B------:R-:W-:Y:S02]  /*19f0*/  SHF.L.U64.HI R97, R16, 0x1, R97 ;  /* 0x0000000110617819 */ /* 0x000fe40000010261 */
[----:B------:R-:W-:Y:S01]  /*1a00*/  LEA R98, P1, R140, c[0x0][0x168], 0x1 ;  /* 0x00005a008c627a11 */ /* 0x000fe200078208ff */
[----:B------:R-:W-:Y:S01]  /*1a10*/  IMAD R9, R20, c[0x0][0x194], R9 ;  /* 0x0000650014097a24 */ /* 0x000fe200078e0209 */
[----:B------:R-:W-:Y:S01]  /*1a20*/  SHF.L.U64.HI R95, R140, 0x1, R51 ;  /* 0x000000018c5f7819 */ /* 0x000fe20000010233 */
[----:B------:R-:W-:Y:S01]  /*1a30*/  IMAD R145, R6, c[0x0][0x1a8], RZ ;  /* 0x00006a0006917a24 */ /* 0x000fe200078e02ff */
[----:B------:R-:W-:Y:S01]  /*1a40*/  IADD3.X R97, R97, c[0x0][0x174], RZ, P0, !PT ;  /* 0x00005d0061617a10 */ /* 0x000fe200007fe4ff */
[----:B------:R-:W-:Y:S01]  /*1a50*/  IMAD.IADD R15, R15, 0x1, R9 ;  /* 0x000000010f0f7824 */ /* 0x000fe200078e0209 */
[----:B------:R-:W-:Y:S01]  /*1a60*/  IADD3.X R95, R95, c[0x0][0x16c], RZ, P1, !PT ;  /* 0x00005b005f5f7a10 */ /* 0x000fe20000ffe4ff */
[C---:B------:R-:W-:Y:S01]  /*1a70*/  IMAD R145, R142.reuse, c[0x0][0x1ac], R145 ;  /* 0x00006b008e917a24 */ /* 0x040fe200078e0291 */
[----:B------:R-:W-:Y:S01]  /*1a80*/  MOV R208, R98 ;  /* 0x0000006200d07202 */ /* 0x000fe20000000f00 */
[----:B------:R-:W-:Y:S01]  /*1a90*/  IMAD.WIDE.U32 R142, R142, c[0x0][0x1a8], R14 ;  /* 0x00006a008e8e7a25 */ /* 0x000fe200078e000e */
[----:B------:R-:W-:-:S03]  /*1aa0*/  MOV R210, R100 ;  /* 0x0000006400d27202 */ /* 0x000fc60000000f00 */
[----:B------:R-:W-:Y:S02]  /*1ab0*/  IMAD.IADD R71, R8, 0x1, -R71 ;  /* 0x0000000108477824 */ /* 0x000fe400078e0a47 */
[----:B------:R-:W-:Y:S02]  /*1ac0*/  IMAD.SHL.U32 R67, R0, 0x10, RZ ;  /* 0x0000001000437824 */ /* 0x000fe400078e00ff */
[----:B------:R-:W-:Y:S02]  /*1ad0*/  IMAD.SHL.U32 R68, R62, 0x4, RZ ;  /* 0x000000043e447824 */ /* 0x000fe400078e00ff */
[----:B------:R-:W-:Y:S02]  /*1ae0*/  IMAD.IADD R145, R143, 0x1, R145 ;  /* 0x000000018f917824 */ /* 0x000fe400078e0291 */
[----:B------:R-:W-:Y:S02]  /*1af0*/  IMAD.MOV.U32 R207, RZ, RZ, R95 ;  /* 0x000000ffffcf7224 */ /* 0x000fe400078e005f */
[----:B------:R-:W-:-:S02]  /*1b00*/  IMAD.MOV.U32 R211, RZ, RZ, R97 ;  /* 0x000000ffffd37224 */ /* 0x000fc400078e0061 */
        /* <DEDUP_REMOVED lines=140> */
.L_x_3886:
        /* <DEDUP_REMOVED lines=194> */
.L_x_3844:
[----:B------:R-:W-:Y:S05]  /*2ff0*/  BSYNC B0 ;  /* 0x0000000000007941 */ /* 0x000fea0003800000 */
.L_x_3843:
        /* <DEDUP_REMOVED lines=147> */
.L_x_3846:
[----:B------:R-:W-:Y:S05]  /*3930*/  BSYNC B0 ;  /* 0x0000000000007941 */ /* 0x000fea0003800000 */
.L_x_3845:
        /* <DEDUP_REMOVED lines=155> */
.L_x_3848:
[----:B------:R-:W-:Y:S05]  /*42f0*/  BSYNC B0 ;  /* 0x0000000000007941 */ /* 0x000fea0003800000 */
.L_x_3847:
        /* <DEDUP_REMOVED lines=160> */
.L_x_3850:
[----:B------:R-:W-:Y:S05]  /*4d00*/  BSYNC B0 ;  /* 0x0000000000007941 */ /* 0x000fea0003800000 */
.L_x_3849:
        /* <DEDUP_REMOVED lines=8> */
.L_x_3842:
        /* <DEDUP_REMOVED lines=85> */
.L_x_3855:
[----:B------:R-:W-:Y:S05]  /*52e0*/  BSYNC B0 ;  /* 0x0000000000007941 */ /* 0x000fea0003800000 */
.L_x_3854:
        /* <DEDUP_REMOVED lines=86> */
.L_x_3857:
[----:B------:R-:W-:Y:S05]  /*5850*/  BSYNC B0 ;  /* 0x0000000000007941 */ /* 0x000fea0003800000 */
.L_x_3856:
        /* <DEDUP_REMOVED lines=85> */
.L_x_3859:
[----:B------:R-:W-:Y:S05]  /*5db0*/  BSYNC B0 ;  /* 0x0000000000007941 */ /* 0x000fea0003800000 */
.L_x_3858:
[----:B-----5:R2:W-:Y:S02]  /*5dc0*/  STG.E.128 [R98.64+0x100], R40 ;  /* 0x0001002862007986 */ /* 0x0205e4000c101d06 */
.L_x_3853:
[----:B------:R-:W-:Y:S05]  /*5dd0*/  BSYNC B1 ;  /* 0x0000000000017941 */ /* 0x000fea0003800000 */
.L_x_3852:
        /* <DEDUP_REMOVED lines=90> */
.L_x_3863:
[----:B------:R-:W-:Y:S05]  /*6380*/  BSYNC B0 ;  /* 0x0000000000007941 */ /* 0x000fea0003800000 */
.L_x_3862:
        /* <DEDUP_REMOVED lines=91> */
.L_x_3865:
[----:B------:R-:W-:Y:S05]  /*6940*/  BSYNC B0 ;  /* 0x0000000000007941 */ /* 0x000fea0003800000 */
.L_x_3864:
        /* <DEDUP_REMOVED lines=89> */
.L_x_3867:
[----:B------:R-:W-:Y:S05]  /*6ee0*/  BSYNC B0 ;  /* 0x0000000000007941 */ /* 0x000fea0003800000 */
.L_x_3866:
[----:B-----5:R1:W-:Y:S02]  /*6ef0*/  STG.E.128 [R156.64+0x100], R40 ;  /* 0x000100289c007986 */ /* 0x0203e4000c101d06 */
.L_x_3861:
[----:B------:R-:W-:Y:S05]  /*6f00*/  BSYNC B1 ;  /* 0x0000000000017941 */ /* 0x000fea0003800000 */
.L_x_3860:
        /* <DEDUP_REMOVED lines=90> */
.L_x_3871:
[----:B------:R-:W-:Y:S05]  /*74b0*/  BSYNC B0 ;  /* 0x0000000000007941 */ /* 0x000fea0003800000 */
.L_x_3870:
        /* <DEDUP_REMOVED lines=91> */
.L_x_3873:
[----:B------:R-:W-:Y:S05]  /*7a70*/  BSYNC B0 ;  /* 0x0000000000007941 */ /* 0x000fea0003800000 */
.L_x_3872:
        /* <DEDUP_REMOVED lines=91> */
.L_x_3875:
[----:B------:R-:W-:Y:S05]  /*8030*/  BSYNC B0 ;  /* 0x0000000000007941 */ /* 0x000fea0003800000 */
.L_x_3874:
[C---:B-1----:R-:W-:Y:S04]  /*8040*/  LEA R2, P0, R113.reuse, R98, 0x1 ;  /* 0x0000006271027211 */ /* 0x042fe800078008ff */
[----:B------:R-:W-:Y:S05]  /*8050*/  LEA.HI.X R3, R113, R95, R114, 0x1, P0 ;  /* 0x0000005f71037211 */ /* 0x000fea00000f0c72 */
[----:B-----5:R1:W-:Y:S04]  /*8060*/  STG.E.128 [R2.64], R40 ;  /* 0x0000002802007986 */ /* 0x0203e8000c101d06 */
.L_x_3869:
[----:B------:R-:W-:Y:S05]  /*8070*/  BSYNC B1 ;  /* 0x0000000000017941 */ /* 0x000fea0003800000 */
.L_x_3868:
        /* <DEDUP_REMOVED lines=93> */
.L_x_3879:
[----:B------:R-:W-:Y:S05]  /*8650*/  BSYNC B0 ;  /* 0x0000000000007941 */ /* 0x000fea0003800000 */
.L_x_3878:
        /* <DEDUP_REMOVED lines=93> */
.L_x_3881:
[----:B------:R-:W-:Y:S05]  /*8c30*/  BSYNC B0 ;  /* 0x0000000000007941 */ /* 0x000fea0003800000 */
.L_x_3880:
        /* <DEDUP_REMOVED lines=92> */
.L_x_3883:
[----:B------:R-:W-:Y:S05]  /*9200*/  BSYNC B0 ;  /* 0x0000000000007941 */ /* 0x000fea0003800000 */
.L_x_3882:
[C---:B-1----:R-:W-:Y:S04]  /*9210*/  LEA R2, P0, R121.reuse, R98, 0x1 ;  /* 0x0000006279027211 */ /* 0x042fe800078008ff */
[----:B------:R-:W-:Y:S05]  /*9220*/  LEA.HI.X R3, R121, R95, R122, 0x1, P0 ;  /* 0x0000005f79037211 */ /* 0x000fea00000f0c7a */
[----:B-----5:R1:W-:Y:S04]  /*9230*/  STG.E.128 [R2.64], R8 ;  /* 0x0000000802007986 */ /* 0x0203e8000c101d06 */
.L_x_3877:
[----:B------:R-:W-:Y:S05]  /*9240*/  BSYNC B1 ;  /* 0x0000000000017941 */ /* 0x000fea0003800000 */
.L_x_3876:
        /* <DEDUP_REMOVED lines=8> */
.L_x_3841:
        /* <DEDUP_REMOVED lines=42> */
.L_x_3851:
        /* <DEDUP_REMOVED lines=80> */
.L_x_3884:
        /* <DEDUP_REMOVED lines=10> */
.L_x_3885:
[----:B------:R-:W-:Y:S04]  /*9b10*/  IADD3 R13, R13, -0x1, RZ ;  /* 0xffffffff0d0d7810 */ /* 0x000fe80007ffe0ff */
[----:B------:R-:W-:Y:S11]  /*9b20*/  ISETP.GT.AND P0, PT, R13, R96, PT ;  /* 0x000000600d00720c */ /* 0x000ff60003f04270 */
[----:B------:R-:W-:Y:S02]  /*9b30*/  @!UPT UIADD3 URZ, URZ, URZ, URZ ;  /* 0x0000003f3f3ff290 */ /* 0x000fe4000fffe03f */
[----:B------:R-:W-:-:S05]  /*9b40*/  @P0 BRA `(.L_x_3886) ;  /* 0xffff888000000947 */ /* 0x000fca000383ffff */
.L_x_3840:
        /* <DEDUP_REMOVED lines=93> */
.L_x_3893:
[----:B------:R-:W-:Y:S05]  /*a120*/  BSYNC B0 ;  /* 0x0000000000007941 */ /* 0x000fea0003800000 */
.L_x_3892:
        /* <DEDUP_REMOVED lines=44> */
.L_x_3895:
[----:B------:R-:W-:Y:S05]  /*a3f0*/  BSYNC B0 ;  /* 0x0000000000007941 */ /* 0x000fea0003800000 */
.L_x_3894:
        /* <DEDUP_REMOVED lines=44> */
.L_x_3897:
[----:B------:R-:W-:Y:S05]  /*a6c0*/  BSYNC B0 ;  /* 0x0000000000007941 */ /* 0x000fea0003800000 */
.L_x_3896:
[----:B-----5:R4:W-:Y:S02]  /*a6d0*/  STS.128 [R219+0x4000], R12 ;  /* 0x0040000cdb007388 */ /* 0x0209e40000000c00 */
.L_x_3891:
[----:B------:R-:W-:Y:S05]  /*a6e0*/  BSYNC B1 ;  /* 0x0000000000017941 */ /* 0x000fea0003800000 */
.L_x_3890:
        /* <DEDUP_REMOVED lines=49> */
.L_x_3901:
[----:B------:R-:W-:Y:S05]  /*aa00*/  BSYNC B0 ;  /* 0x0000000000007941 */ /* 0x000fea0003800000 */
.L_x_3900:
        /* <DEDUP_REMOVED lines=44> */
.L_x_3903:
[----:B------:R-:W-:Y:S05]  /*acd0*/  BSYNC B0 ;  /* 0x0000000000007941 */ /* 0x000fea0003800000 */
.L_x_3902:
        /* <DEDUP_REMOVED lines=44> */
.L_x_3905:
[----:B------:R-:W-:Y:S05]  /*afa0*/  BSYNC B0 ;  /* 0x0000000000007941 */ /* 0x000fea0003800000 */
.L_x_3904:
[----:B-----5:R3:W-:Y:S02]  /*afb0*/  STS.128 [R219+0x4800], R28 ;  /* 0x0048001cdb007388 */ /* 0x0207e40000000c00 */
.L_x_3899:
[----:B------:R-:W-:Y:S05]  /*afc0*/  BSYNC B1 ;  /* 0x0000000000017941 */ /* 0x000fea0003800000 */
.L_x_3898:
        /* <DEDUP_REMOVED lines=47> */
.L_x_3909:
[----:B------:R-:W-:Y:S05]  /*b2c0*/  BSYNC B0 ;  /* 0x0000000000007941 */ /* 0x000fea0003800000 */
.L_x_3908:
        /* <DEDUP_REMOVED lines=45> */
.L_x_3911:
[----:B------:R-:W-:Y:S05]  /*b5a0*/  BSYNC B0 ;  /* 0x0000000000007941 */ /* 0x000fea0003800000 */
.L_x_3910:
        /* <DEDUP_REMOVED lines=44> */
.L_x_3913:
[----:B------:R-:W-:Y:S05]  /*b870*/  BSYNC B0 ;  /* 0x0000000000007941 */ /* 0x000fea0003800000 */
.L_x_3912:
[----:B-----5:R4:W-:Y:S02]  /*b880*/  STS.128 [R219+0x5000], R20 ;  /* 0x00500014db007388 */ /* 0x0209e40000000c00 */
.L_x_3907:
[----:B------:R-:W-:Y:S05]  /*b890*/  BSYNC B1 ;  /* 0x0000000000017941 */ /* 0x000fea0003800000 */
.L_x_3906:
        /* <DEDUP_REMOVED lines=46> */
.L_x_3916:
[----:B------:R-:W-:Y:S05]  /*bb80*/  BSYNC B0 ;  /* 0x0000000000007941 */ /* 0x000fea0003800000 */
.L_x_3915:
        /* <DEDUP_REMOVED lines=44> */
.L_x_3918:
[----:B------:R-:W-:Y:S05]  /*be50*/  BSYNC B0 ;  /* 0x0000000000007941 */ /* 0x000fea0003800000 */
.L_x_3917:
        /* <DEDUP_REMOVED lines=44> */
.L_x_3920:
[----:B------:R-:W-:Y:S05]  /*c120*/  BSYNC B0 ;  /* 0x0000000000007941 */ /* 0x000fea0003800000 */
.L_x_3919:
[----:B-----5:R4:W-:Y:S01]  /*c130*/  STS.128 [R219+0x5800], R20 ;  /* 0x00580014db007388 */ /* 0x0209e20000000c00 */
[----:B------:R-:W-:Y:S05]  /*c140*/  BRA `(.L_x_3914) ;  /* 0x000046f000007947 */ /* 0x000fea0003800000 */
.L_x_3889:
        /* <DEDUP_REMOVED lines=89> */
.L_x_3924:
[----:B------:R-:W-:Y:S05]  /*c6e0*/  BSYNC B0 ;  /* 0x0000000000007941 */ /* 0x000fea0003800000 */
.L_x_3923:
        /* <DEDUP_REMOVED lines=88> */
.L_x_3926:
[----:B------:R-:W-:Y:S05]  /*cc70*/  BSYNC B0 ;  /* 0x0000000000007941 */ /* 0x000fea0003800000 */
.L_x_3925:
        /* <DEDUP_REMOVED lines=88> */
.L_x_3928:
[----:B------:R-:W-:Y:S05]  /*d200*/  BSYNC B0 ;  /* 0x0000000000007941 */ /* 0x000fea0003800000 */
.L_x_3927:
[----:B-----5:R1:W-:Y:S02]  /*d210*/  STS.128 [R219+0x4000], R20 ;  /* 0x00400014db007388 */ /* 0x0203e40000000c00 */
.L_x_3922:
[----:B------:R-:W-:Y:S05]  /*d220*/  BSYNC B1 ;  /* 0x0000000000017941 */ /* 0x000fea0003800000 */
.L_x_3921:
        /* <DEDUP_REMOVED lines=91> */
.L_x_3932:
[----:B------:R-:W-:Y:S05]  /*d7e0*/  BSYNC B0 ;  /* 0x0000000000007941 */ /* 0x000fea0003800000 */
.L_x_3931:
        /* <DEDUP_REMOVED lines=88> */
.L_x_3934:
[----:B------:R-:W-:Y:S05]  /*dd70*/  BSYNC B0 ;  /* 0x0000000000007941 */ /* 0x000fea0003800000 */
.L_x_3933:
        /* <DEDUP_REMOVED lines=88> */
.L_x_3936:
[----:B------:R-:W-:Y:S05]  /*e300*/  BSYNC B0 ;  /* 0x0000000000007941 */ /* 0x000fea0003800000 */
.L_x_3935:
[----:B-----5:R1:W-:Y:S02]  /*e310*/  STS.128 [R219+0x4800], R20 ;  /* 0x00480014db007388 */ /* 0x0203e40000000c00 */
.L_x_3930:
[----:B------:R-:W-:Y:S05]  /*e320*/  BSYNC B1 ;  /* 0x0000000000017941 */ /* 0x000fea0003800000 */
.L_x_3929:
        /* <DEDUP_REMOVED lines=92> */
.L_x_3940:
[----:B------:R-:W-:Y:S05]  /*e8f0*/  BSYNC B0 ;  /* 0x0000000000007941 */ /* 0x000fea0003800000 */
.L_x_3939:
        /* <DEDUP_REMOVED lines=90> */
.L_x_3942:
[----:B------:R-:W-:Y:S05]  /*eea0*/  BSYNC B0 ;  /* 0x0000000000007941 */ /* 0x000fea0003800000 */
.L_x_3941:
        /* <DEDUP_REMOVED lines=89> */
.L_x_3944:
[----:B------:R-:W-:Y:S05]  /*f440*/  BSYNC B0 ;  /* 0x0000000000007941 */ /* 0x000fea0003800000 */
.L_x_3943:
[----:B-----5:R1:W-:Y:S02]  /*f450*/  STS.128 [R219+0x5000], R20 ;  /* 0x00500014db007388 */ /* 0x0203e40000000c00 */
.L_x_3938:
[----:B------:R-:W-:Y:S05]  /*f460*/  BSYNC B1 ;  /* 0x0000000000017941 */ /* 0x000fea0003800000 */
.L_x_3937:
        /* <DEDUP_REMOVED lines=92> */
.L_x_3946:
[----:B------:R-:W-:Y:S05]  /*fa30*/  BSYNC B0 ;  /* 0x0000000000007941 */ /* 0x000fea0003800000 */
.L_x_3945:
        /* <DEDUP_REMOVED lines=89> */
.L_x_3948:
[----:B------:R-:W-:Y:S05]  /*ffd0*/  BSYNC B0 ;  /* 0x0000000000007941 */ /* 0x000fea0003800000 */
.L_x_3947:
        /* <DEDUP_REMOVED lines=89> */
.L_x_3950:
[----:B------:R-:W-:Y:S05]  /*10570*/  BSYNC B0 ;  /* 0x0000000000007941 */ /* 0x000fea0003800000 */
.L_x_3949:
[----:B-----5:R4:W-:Y:S01]  /*10580*/  STS.128 [R219+0x5800], R4 ;  /* 0x00580004db007388 */ /* 0x0209e20000000c00 */
[----:B------:R-:W-:Y:S05]  /*10590*/  BRA `(.L_x_3914) ;  /* 0x000002a000007947 */ /* 0x000fea0003800000 */
.L_x_3888:
        /* <DEDUP_REMOVED lines=42> */
.L_x_3914:
[----:B------:R-:W-:Y:S05]  /*10840*/  BSYNC B2 ;  /* 0x0000000000027941 */ /* 0x000fea0003800000 */
.L_x_3887:
[----:B-1--4-:R-:W-:Y:S01]  /*10850*/  LEA R4, R133, 0xffffffc0, 0x6 ;  /* 0xffffffc085047811 */ /* 0x012fe200078e30ff */
[----:B------:R-:W-:Y:S01]  /*10860*/  IMAD.SHL.U32 R205, R214, 0x8, RZ ;  /* 0x00000008d6cd7824 */ /* 0x000fe200078e00ff */
[----:B------:R-:W-:Y:S01]  /*10870*/  SHF.R.S32.HI R7, RZ, 0x4, R64 ;  /* 0x00000004ff077819 */ /* 0x000fe20000011440 */
[----:B------:R-:W-:-:S02]  /*10880*/  IMAD.SHL.U32 R49, R63, 0x40, RZ ;  /* 0x000000403f317824 */ /* 0x000fc400078e00ff */
[----:B------:R-:W-:-:S03]  /*10890*/  IMAD.IADD R3, R61, 0x1, -R4 ;  /* 0x000000013d037824 */ /* 0x000fc600078e0a04 */
[----:B------:R-:W-:Y:S02]  /*108a0*/  LOP3.LUT R49, R49, 0xfffffe00, RZ, 0xc0, !PT ;  /* 0xfffffe0031317812 */ /* 0x000fe400078ec0ff */
[-C--:B------:R-:W-:Y:S02]  /*108b0*/  ISETP.GE.AND P2, PT, R214, R3.reuse, PT ;  /* 0x00000003d600720c */ /* 0x080fe40003f46270 */
[-C--:B------:R-:W-:Y:S02]  /*108c0*/  ISETP.GE.AND P0, PT, R2, R3.reuse, PT ;  /* 0x000000030200720c */ /* 0x080fe40003f06270 */
[-C--:B------:R-:W-:Y:S02]  /*108d0*/  ISETP.GE.AND P5, PT, R0, R3.reuse, PT ;  /* 0x000000030000720c */ /* 0x080fe40003fa6270 */
[-C--:B------:R-:W-:Y:S02]  /*108e0*/  ISETP.GE.AND P6, PT, R26, R3.reuse, PT ;  /* 0x000000031a00720c */ /* 0x080fe40003fc6270 */
[----:B------:R-:W-:Y:S01]  /*108f0*/  ISETP.GE.AND P4, PT, R2, R3, PT ;  /* 0x000000030200720c */ /* 0x000fe20003f86270 */
[----:B------:R-:W-:-:S04]  /*10900*/  IMAD.SHL.U32 R2, R62, 0x40, RZ ;  /* 0x000000403e027824 */ /* 0x000fc800078e00ff */
[----:B------:R-:W-:Y:S01]  /*10910*/  @!P2 IMAD.MOV.U32 R206, RZ, RZ, R208 ;  /* 0x000000ffffcea224 */ /* 0x000fe200078e00d0 */
[----:B------:R-:W-:Y:S02]  /*10920*/  LOP3.LUT R2, R2, 0x1c0, RZ, 0xc0, !PT ;  /* 0x000001c002027812 */ /* 0x000fe400078ec0ff */
[C---:B---3--:R-:W-:Y:S01]  /*10930*/  @!P0 LEA R12, P1, R55.reuse, R208, 0x1 ;  /* 0x000000d0370c8211 */ /* 0x048fe200078208ff */
[----:B------:R-:W-:Y:S01]  /*10940*/  @!P5 IMAD.MOV.U32 R5, RZ, RZ, c[0x0][0x19c] ;  /* 0x00006700ff05d624 */ /* 0x000fe200078e00ff */
[----:B------:R-:W-:Y:S01]  /*10950*/  @!PT LDS RZ, [RZ] ;  /* 0x00000000fffff984 */ /* 0x000fe20000000800 */
[----:B------:R-:W-:Y:S01]  /*10960*/  @!PT LDS RZ, [RZ] ;  /* 0x00000000fffff984 */ /* 0x000fe20000000800 */
[----:B------:R-:W-:Y:S01]  /*10970*/  @!PT LDS RZ, [RZ] ;  /* 0x00000000fffff984 */ /* 0x000fe20000000800 */
[----:B------:R1:W-:Y:S01]  /*10980*/  @!P2 LDGSTS.E.BYPASS.LTC128B.128 [R219+0x6000], [R206.64] ;  /* 0x06000000cedbafae */ /* 0x0003e2000b901d46 */
[----:B------:R-:W-:Y:S01]  /*10990*/  @!P6 IMAD.MOV.U32 R8, RZ, RZ, c[0x0][0x198] ;  /* 0x00006600ff08e624 */ /* 0x000fe200078e00ff */
[----:B------:R-:W-:Y:S02]  /*109a0*/  @!P0 LEA.HI.X R13, R55, R207, R54, 0x1, P1 ;  /* 0x000000cf370d8211 */ /* 0x000fe400008f0c36 */
[----:B------:R1:W-:Y:S01]  /*109b0*/  @!P2 LDGSTS.E.BYPASS.LTC128B.128 [R219+0x8000], [R206.64+0x80] ;  /* 0x08000080cedbafae */ /* 0x0003e2000b901d46 */
[----:B------:R-:W-:-:S02]  /*109c0*/  LOP3.LUT R205, R2, 0x8, R205, 0xf8, !PT ;  /* 0x0000000802cd7812 */ /* 0x000fc400078ef8cd */
[----:B------:R-:W-:Y:S01]  /*109d0*/  SHF.R.U32.HI R2, RZ, 0x3, R2 ;  /* 0x00000003ff027819 */ /* 0x000fe20000011602 */
[----:B------:R1:W-:Y:S01]  /*109e0*/  @!P2 LDGSTS.E.BYPASS.LTC128B.128 [R219+0xa000], [R206.64+0x100] ;  /* 0x0a000100cedbafae */ /* 0x0003e2000b901d46 */
[-C--:B------:R-:W-:Y:S01]  /*109f0*/  ISETP.GE.AND P2, PT, R0, R3.reuse, PT ;  /* 0x000000030000720c */ /* 0x080fe20003f46270 */
[----:B------:R-:W-:Y:S01]  /*10a00*/  @!P5 IMAD.MOV.U32 R0, RZ, RZ, c[0x0][0x198] ;  /* 0x00006600ff00d624 */ /* 0x000fe200078e00ff */
[----:B------:R-:W-:Y:S01]  /*10a10*/  ISETP.GE.AND P1, PT, R26, R3, PT ;  /* 0x000000031a00720c */ /* 0x000fe20003f26270 */
[----:B------:R3:W-:Y:S01]  /*10a20*/  @!P0 LDGSTS.E.BYPASS.LTC128B.128 [R219+0x6800], [R12.64] ;  /* 0x068000000cdb8fae */ /* 0x0007e2000b901d46 */
[----:B------:R-:W-:-:S03]  /*10a30*/  LOP3.LUT R205, R205, R2, RZ, 0x3c, !PT ;  /* 0x00000002cdcd7212 */ /* 0x000fc600078e3cff */
[----:B------:R3:W-:Y:S04]  /*10a40*/  @!P0 LDGSTS.E.BYPASS.LTC128B.128 [R219+0x8800], [R12.64+0x80] ;  /* 0x088000800cdb8fae */ /* 0x0007e8000b901d46 */
[----:B------:R3:W-:Y:S01]  /*10a50*/  @!P0 LDGSTS.E.BYPASS.LTC128B.128 [R219+0xa800], [R12.64+0x100] ;  /* 0x0a8001000cdb8fae */ /* 0x0007e2000b901d46 */
[----:B------:R-:W-:Y:S01]  /*10a60*/  @!P5 LEA R10, P0, R0, R208, 0x6 ;  /* 0x000000d0000ad211 */ /* 0x000fe200078030ff */
[----:B------:R-:W-:-:S03]  /*10a70*/  @!P2 IMAD.MOV.U32 R2, RZ, RZ, c[0x0][0x1a0] ;  /* 0x00006800ff02a624 */ /* 0x000fc600078e00ff */
[----:B------:R-:W-:Y:S01]  /*10a80*/  @!P5 LEA.HI.X R11, R0, R207, R5, 0x6, P0 ;  /* 0x000000cf000bd211 */ /* 0x000fe200000f3405 */
[----:B------:R-:W-:Y:S01]  /*10a90*/  @!P6 IMAD.MOV.U32 R0, RZ, RZ, c[0x0][0x19c] ;  /* 0x00006700ff00e624 */ /* 0x000fe200078e00ff */
[----:B------:R-:W-:Y:S02]  /*10aa0*/  LEA.HI R5, R64, R7, RZ, 0x1 ;  /* 0x0000000740057211 */ /* 0x000fe400078f08ff */
[----:B------:R-:W-:Y:S01]  /*10ab0*/  @!P4 LEA R6, P0, R67, R210, 0x1 ;  /* 0x000000d24306c211 */ /* 0x000fe200078008ff */
[----:B------:R-:W-:Y:S01]  /*10ac0*/  @!P6 IMAD R0, R0, 0x60, RZ ;  /* 0x000000600000e824 */ /* 0x000fe200078e02ff */
[----:B------:R4:W-:Y:S01]  /*10ad0*/  @!P5 LDGSTS.E.BYPASS.LTC128B.128 [R219+0x7000], [R10.64] ;  /* 0x070000000adbdfae */ /* 0x0009e2000b901d46 */
[----:B------:R-:W-:Y:S01]  /*10ae0*/  LOP3.LUT R5, R5, 0xfffffffe, RZ, 0xc0, !PT ;  /* 0xfffffffe05057812 */ /* 0x000fe200078ec0ff */
[----:B-1----:R-:W-:Y:S02]  /*10af0*/  @!P6 IMAD.MOV.U32 R206, RZ, RZ, R208 ;  /* 0x000000ffffcee224 */ /* 0x002fe400078e00d0 */
[----:B------:R4:W-:Y:S02]  /*10b00*/  @!P5 LDGSTS.E.BYPASS.LTC128B.128 [R219+0x9000], [R10.64+0x80] ;  /* 0x090000800adbdfae */ /* 0x0009e4000b901d46 */
[----:B------:R-:W-:-:S02]  /*10b10*/  @!P6 IMAD.WIDE.U32 R8, R8, 0x60, R206 ;  /* 0x000000600808e825 */ /* 0x000fc400078e00ce */
[----:B------:R4:W-:Y:S01]  /*10b20*/  @!P5 LDGSTS.E.BYPASS.LTC128B.128 [R219+0xb000], [R10.64+0x100] ;  /* 0x0b0001000adbdfae */ /* 0x0009e2000b901d46 */
[----:B------:R-:W-:Y:S01]  /*10b30*/  ISETP.GE.AND P5, PT, R214, R3, PT ;  /* 0x00000003d600720c */ /* 0x000fe20003fa6270 */
[----:B------:R-:W-:Y:S02]  /*10b40*/  @!P6 IMAD.IADD R15, R9, 0x1, R0 ;  /* 0x00000001090fe824 */ /* 0x000fe400078e0200 */
[----:B------:R-:W-:Y:S02]  /*10b50*/  @!P6 IMAD.MOV.U32 R14, RZ, RZ, R8 ;  /* 0x000000ffff0ee224 */ /* 0x000fe400078e0008 */
[----:B------:R-:W-:Y:S01]  /*10b60*/  IMAD.IADD R0, R7, 0x1, -R5 ;  /* 0x0000000107007824 */ /* 0x000fe200078e0a05 */
[----:B------:R-:W-:Y:S01]  /*10b70*/  @!P4 LEA.HI.X R7, R67, R211, R66, 0x1, P0 ;  /* 0x000000d34307c211 */ /* 0x000fe200000f0c42 */
[----:B------:R-:W-:Y:S01]  /*10b80*/  @!P2 IMAD.MOV.U32 R3, RZ, RZ, c[0x0][0x1a4] ;  /* 0x00006900ff03a624 */ /* 0x000fe200078e00ff */
[----:B------:R1:W-:Y:S01]  /*10b90*/  @!P6 LDGSTS.E.BYPASS.LTC128B.128 [R219+0x7800], [R14.64] ;  /* 0x078000000edbefae */ /* 0x0003e2000b901d46 */
[----:B------:R-:W-:-:S02]  /*10ba0*/  IMAD.SHL.U32 R8, R71, 0x40, RZ ;  /* 0x0000004047087824 */ /* 0x000fc400078e00ff */
[----:B---3--:R-:W-:Y:S01]  /*10bb0*/  @!P1 IMAD.MOV.U32 R12, RZ, RZ, c[0x0][0x1a0] ;  /* 0x00006800ff0c9624 */ /* 0x008fe200078e00ff */
[----:B------:R1:W-:Y:S01]  /*10bc0*/  @!P6 LDGSTS.E.BYPASS.LTC128B.128 [R219+0x9800], [R14.64+0x80] ;  /* 0x098000800edbefae */ /* 0x0003e2000b901d46 */
[----:B------:R-:W-:Y:S01]  /*10bd0*/  @!P1 IMAD.MOV.U32 R5, RZ, RZ, c[0x0][0x1a4] ;  /* 0x00006900ff059624 */ /* 0x000fe200078e00ff */
[----:B------:R-:W-:Y:S01]  /*10be0*/  LOP3.LUT R8, R8, 0x1c0, RZ, 0xc0, !PT ;  /* 0x000001c008087812 */ /* 0x000fe200078ec0ff */
[----:B------:R-:W-:Y:S01]  /*10bf0*/  @!P1 IMAD.WIDE.U32 R12, R12, 0x60, R210 ;  /* 0x000000600c0c9825 */ /* 0x000fe200078e00d2 */
[----:B------:R1:W-:Y:S03]  /*10c00*/  @!P6 LDGSTS.E.BYPASS.LTC128B.128 [R219+0xb800], [R14.64+0x100] ;  /* 0x0b8001000edbefae */ /* 0x0003e6000b901d46 */
[----:B------:R-:W-:Y:S01]  /*10c10*/  @!P1 IMAD R5, R5, 0x60, RZ ;  /* 0x0000006005059824 */ /* 0x000fe200078e02ff */
[----:B------:R-:W0:Y:S01]  /*10c20*/  LDGDEPBAR ;  /* 0x00000000000079af */ /* 0x000e220000000000 */
[----:B------:R-:W-:-:S02]  /*10c30*/  IMAD.SHL.U32 R9, R0, 0x8, RZ ;  /* 0x0000000800097824 */ /* 0x000fc400078e00ff */
[----:B------:R-:W-:Y:S01]  /*10c40*/  IMAD R205, R0, 0x200, R205 ;  /* 0x0000020000cd7824 */ /* 0x000fe200078e02cd */
[C---:B----4-:R-:W-:Y:S01]  /*10c50*/  @!P2 LEA R10, P0, R2.reuse, R210, 0x6 ;  /* 0x000000d2020aa211 */ /* 0x050fe200078030ff */
[----:B------:R-:W-:Y:S01]  /*10c60*/  @!P1 IMAD.IADD R13, R13, 0x1, R5 ;  /* 0x000000010d0d9824 */ /* 0x000fe200078e0205 */
[----:B------:R-:W-:Y:S01]  /*10c70*/  SHF.R.U32.HI R5, RZ, 0x3, R8 ;  /* 0x00000003ff057819 */ /* 0x000fe20000011608 */
[----:B------:R-:W-:Y:S01]  /*10c80*/  IMAD.SHL.U32 R205, R205, 0x2, RZ ;  /* 0x00000002cdcd7824 */ /* 0x000fe200078e00ff */
[----:B------:R-:W-:Y:S02]  /*10c90*/  @!P2 LEA.HI.X R11, R2, R211, R3, 0x6, P0 ;  /* 0x000000d3020ba211 */ /* 0x000fe400000f3403 */
[----:B------:R-:W-:Y:S02]  /*10ca0*/  SHF.R.S32.HI R3, RZ, 0x1f, R60 ;  /* 0x0000001fff037819 */ /* 0x000fe4000001143c */
[----:B------:R-:W-:Y:S02]  /*10cb0*/  LOP3.LUT R2, R8, 0x8, R9, 0xf8, !PT ;  /* 0x0000000808027812 */ /* 0x000fe400078ef809 */
[----:B------:R-:W-:-:S02]  /*10cc0*/  LEA.HI R3, R3, R60, RZ, 0x5 ;  /* 0x0000003c03037211 */ /* 0x000fc400078f28ff */
[----:B------:R-:W-:Y:S01]  /*10cd0*/  LOP3.LUT R2, R2, R5, RZ, 0x3c, !PT ;  /* 0x0000000502027212 */ /* 0x000fe200078e3cff */
[----:B------:R-:W-:Y:S01]  /*10ce0*/  IMAD.MOV.U32 R5, RZ, RZ, 0x20 ;  /* 0x00000020ff057424 */ /* 0x000fe200078e00ff */
[----:B------:R-:W-:Y:S02]  /*10cf0*/  SHF.R.S32.HI R0, RZ, 0x5, R3 ;  /* 0x00000005ff007819 */ /* 0x000fe40000011403 */
[----:B------:R-:W-:Y:S01]  /*10d00*/  IADD3 R203, R205, 0x6020, RZ ;  /* 0x00006020cdcb7810 */ /* 0x000fe20007ffe0ff */
[----:B------:R-:W-:-:S04]  /*10d10*/  DEPBAR.LE SB0, 0x0 ;  /* 0x000080000000791a */ /* 0x000fc80000000000 */
[----:B------:R-:W-:Y:S01]  /*10d20*/  BAR.SYNC.DEFER_BLOCKING 0x0 ;  /* 0x0000000000007b1d */ /* 0x000fe20000010000 */
[----:B------:R-:W-:Y:S01]  /*10d30*/  IMAD R3, R0, 0x400, R49 ;  /* 0x0000040000037824 */ /* 0x000fe200078e0231 */
[----:B------:R-:W-:-:S03]  /*10d40*/  LOP3.LUT R0, R63, 0xfffffff8, RZ, 0xc0, !PT ;  /* 0xfffffff83f007812 */ /* 0x000fc600078ec0ff */
[----:B------:R-:W-:Y:S01]  /*10d50*/  IMAD.IADD R206, R2, 0x1, R3 ;  /* 0x0000000102ce7824 */ /* 0x000fe200078e0203 */
[----:B------:R-:W-:-:S03]  /*10d60*/  LOP3.LUT R3, R64, 0xfffffff0, RZ, 0xc0, !PT ;  /* 0xfffffff040037812 */ /* 0x000fc600078ec0ff */
[----:B------:R-:W-:Y:S01]  /*10d70*/  IMAD.SHL.U32 R206, R206, 0x2, RZ ;  /* 0x00000002cece7824 */ /* 0x000fe200078e00ff */
[----:B------:R-:W-:Y:S01]  /*10d80*/  IADD3 R0, -R0, R60, -R3 ;  /* 0x0000003c00007210 */ /* 0x000fe20007ffe903 */
[----:B------:R-:W-:Y:S01]  /*10d90*/  IMAD.SHL.U32 R60, R60, 0x2, RZ ;  /* 0x000000023c3c7824 */ /* 0x000fe200078e00ff */
        /* <DEDUP_REMOVED lines=37> */
[----:B------:R-:W-:-:S02]  /*10ff0*/  R2P PR, R0, 0x6 ;  /* 0x0000000600007804 */ /* 0x000fc40000000000 */
[----:B------:R-:W-:Y:S01]  /*11000*/  IADD3 R0, R205, 0x6000, RZ ;  /* 0x00006000cd007810 */ /* 0x000fe20007ffe0ff */
[----:B------:R-:W-:Y:S02]  /*11010*/  LDSM.16.M88.4 R20, [R206] ;  /* 0x00000000ce14783b */ /* 0x000fe40000000200 */
[----:B------:R-:W-:Y:S02]  /*11020*/  SEL R7, R7, 0xfffffff0, !P1 ;  /* 0xfffffff007077807 */ /* 0x000fe40004800000 */
[----:B------:R-:W4:Y:S01]  /*11030*/  LDSM.16.M88.4 R28, [R205+0x6000] ;  /* 0x00600000cd1c783b */ /* 0x000f220000000200 */
[----:B------:R-:W-:Y:S02]  /*11040*/  SEL R5, R5, 0xffffffe0, !P2 ;  /* 0xffffffe005057807 */ /* 0x000fe40005000000 */
[----:B------:R-:W-:Y:S01]  /*11050*/  R2P PR, R62, 0x6 ;  /* 0x000000063e007804 */ /* 0x000fe20000000000 */
[----:B--2---:R-:W2:Y:S01]  /*11060*/  LDSM.16.M88.4 R40, [R205+0x6800] ;  /* 0x00680000cd28783b */ /* 0x004ea20000000200 */
[----:B------:R-:W-:-:S02]  /*11070*/  IMAD R204, R7, 0x2, R206 ;  /* 0x0000000207cc7824 */ /* 0x000fc400078e02ce */
[C---:B------:R-:W-:Y:S01]  /*11080*/  IMAD R202, R5.reuse, 0x2, R206 ;  /* 0x0000000205ca7824 */ /* 0x040fe200078e02ce */
[----:B------:R-:W-:Y:S01]  /*11090*/  LDSM.16.M88.4 R72, [R205+0x7000] ;  /* 0x00700000cd48783b */ /* 0x000fe20000000200 */
[----:B------:R-:W-:-:S03]  /*110a0*/  IMAD R201, R5, 0x2, R204 ;  /* 0x0000000205c97824 */ /* 0x000fc600078e02cc */
[----:B------:R-:W-:Y:S04]  /*110b0*/  LDSM.16.M88.4 R80, [R204] ;  /* 0x00000000cc50783b */ /* 0x000fe80000000200 */
[----:B------:R-:W-:Y:S01]  /*110c0*/  @P1 IADD3 R203, R0, -0x20, RZ ;  /* 0xffffffe000cb1810 */ /* 0x000fe20007ffe0ff */
[----:B------:R-:W-:Y:S01]  /*110d0*/  LDSM.16.M88.4 R24, [R205+0x7800] ;  /* 0x00780000cd18783b */ /* 0x000fe20000000200 */
[----:B------:R-:W-:Y:S02]  /*110e0*/  IMAD.MOV.U32 R0, RZ, RZ, 0x40 ;  /* 0x00000040ff007424 */ /* 0x000fe400078e00ff */
[C---:B------:R-:W-:Y:S01]  /*110f0*/  IADD3 R195, R203.reuse, 0x800, RZ ;  /* 0x00000800cbc37810 */ /* 0x040fe20007ffe0ff */
[----:B-1----:R-:W1:Y:S01]  /*11100*/  LDSM.16.M88.4 R12, [R203] ;  /* 0x00000000cb0c783b */ /* 0x002e620000000200 */
[----:B------:R-:W-:-:S02]  /*11110*/  IADD3 R194, R203, 0x1000, RZ ;  /* 0x00001000cbc27810 */ /* 0x000fc40007ffe0ff */
[----:B------:R-:W-:Y:S01]  /*11120*/  SEL R0, R0, 0xffffffc0, !P2 ;  /* 0xffffffc000007807 */ /* 0x000fe20005000000 */
[----:B-----5:R-:W5:Y:S01]  /*11130*/  LDSM.16.M88.4 R8, [R203+0x800] ;  /* 0x00080000cb08783b */ /* 0x020f620000000200 */
[C---:B------:R-:W-:Y:S02]  /*11140*/  IADD3 R193, R203.reuse, 0x1800, RZ ;  /* 0x00001800cbc17810 */ /* 0x040fe40007ffe0ff */
[----:B------:R-:W-:Y:S01]  /*11150*/  IADD3 R191, R203, 0x2000, RZ ;  /* 0x00002000cbbf7810 */ /* 0x000fe20007ffe0ff */
[----:B------:R-:W-:Y:S01]  /*11160*/  IMAD.IADD R199, R205, 0x1, R0 ;  /* 0x00000001cdc77824 */ /* 0x000fe200078e0200 */
[----:B------:R-:W-:Y:S01]  /*11170*/  LDSM.16.M88.4 R88, [R202] ;  /* 0x00000000ca58783b */ /* 0x000fe20000000200 */
[----:B------:R-:W-:Y:S01]  /*11180*/  IMAD.IADD R192, R0, 0x1, R203 ;  /* 0x0000000100c07824 */ /* 0x000fe200078e02cb */
[C---:B------:R-:W-:Y:S02]  /*11190*/  IADD3 R190, R203.reuse, 0x2800, RZ ;  /* 0x00002800cbbe7810 */ /* 0x040fe40007ffe0ff */
[----:B------:R-:W3:Y:S01]  /*111a0*/  LDSM.16.M88.4 R56, [R199+0x6000] ;  /* 0x00600000c738783b */ /* 0x000ee20000000200 */
[----:B------:R-:W-:-:S02]  /*111b0*/  IADD3 R189, R203, 0x3000, RZ ;  /* 0x00003000cbbd7810 */ /* 0x000fc40007ffe0ff */
[C---:B------:R-:W-:Y:S01]  /*111c0*/  IADD3 R188, R203.reuse, 0x3800, RZ ;  /* 0x00003800cbbc7810 */ /* 0x040fe20007ffe0ff */
[----:B------:R-:W3:Y:S01]  /*111d0*/  LDSM.16.M88.4 R96, [R203+0x1000] ;  /* 0x00100000cb60783b */ /* 0x000ee20000000200 */
[C---:B------:R-:W-:Y:S01]  /*111e0*/  IADD3 R187, R203.reuse, 0x4000, RZ ;  /* 0x00004000cbbb7810 */ /* 0x040fe20007ffe0ff */
[C---:B----4-:R-:W-:Y:S01]  /*111f0*/  HMMA.16816.F32.BF16 R16, R20.reuse, R28, RZ ;  /* 0x0000001c1410723c */ /* 0x050fe200000418ff */
[C---:B------:R-:W-:Y:S01]  /*11200*/  IADD3 R186, R203.reuse, 0x4800, RZ ;  /* 0x00004800cbba7810 */ /* 0x040fe20007ffe0ff */
[----:B------:R-:W4:Y:S01]  /*11210*/  LDSM.16.M88.4 R92, [R203+0x1800] ;  /* 0x00180000cb5c783b */ /* 0x000f220000000200 */
[C---:B------:R-:W-:Y:S02]  /*11220*/  IADD3 R185, R203.reuse, 0x5000, RZ ;  /* 0x00005000cbb97810 */ /* 0x040fe40007ffe0ff */
[----:B------:R-:W-:Y:S01]  /*11230*/  IADD3 R184, R203, 0x5800, RZ ;  /* 0x00005800cbb87810 */ /* 0x000fe20007ffe0ff */
[----:B------:R-:W3:Y:S02]  /*11240*/  LDSM.16.M88.4 R32, [R199+0x6800] ;  /* 0x00680000c720783b */ /* 0x000ee40000000200 */
[C---:B--2---:R-:W-:Y:S02]  /*11250*/  HMMA.16816.F32.BF16 R44, R20.reuse, R40, RZ ;  /* 0x00000028142c723c */ /* 0x044fe400000418ff */
[----:B------:R-:W-:Y:S04]  /*11260*/  LDSM.16.M88.4 R36, [R201] ;  /* 0x00000000c924783b */ /* 0x000fe80000000200 */
[----:B------:R-:W-:Y:S02]  /*11270*/  LDSM.16.M88.4 R84, [R199+0x7000] ;  /* 0x00700000c754783b */ /* 0x000fe40000000200 */
[C---:B------:R-:W-:Y:S02]  /*11280*/  HMMA.16816.F32.BF16 R28, R20.reuse, R30, RZ ;  /* 0x0000001e141c723c */ /* 0x040fe400000418ff */
[----:B------:R-:W-:Y:S04]  /*11290*/  LDSM.16.M88.4 R64, [R192+0x1000] ;  /* 0x00100000c040783b */ /* 0x000fe80000000200 */
[----:B------:R-:W-:Y:S02]  /*112a0*/  LDSM.16.M88.4 R100, [R203+0x4000] ;  /* 0x00400000cb64783b */ /* 0x000fe40000000200 */
[----:B------:R-:W-:Y:S02]  /*112b0*/  HMMA.16816.F32.BF16 R40, R20, R42, RZ ;  /* 0x0000002a1428723c */ /* 0x000fe400000418ff */
[----:B------:R-:W0:Y:S06]  /*112c0*/  LDGDEPBAR ;  /* 0x00000000000079af */ /* 0x000e2c0000000000 */
[----:B-1----:R-:W-:Y:S08]  /*112d0*/  HMMA.16816.F32.BF16 R16, R80, R12, R16 ;  /* 0x0000000c5010723c */ /* 0x002ff00000041810 */
[C---:B------:R-:W-:Y:S08]  /*112e0*/  HMMA.16816.F32.BF16 R76, R20.reuse, R72, RZ ;  /* 0x00000048144c723c */ /* 0x040ff000000418ff */
[C---:B------:R-:W-:Y:S08]  /*112f0*/  HMMA.16816.F32.BF16 R72, R20.reuse, R74, RZ ;  /* 0x0000004a1448723c */ /* 0x040ff000000418ff */
[C---:B------:R-:W-:Y:S08]  /*11300*/  HMMA.16816.F32.BF16 R68, R20.reuse, R24, RZ ;  /* 0x000000181444723c */ /* 0x040ff000000418ff */
[----:B------:R-:W-:Y:S01]  /*11310*/  HMMA.16816.F32.BF16 R20, R20, R26, RZ ;  /* 0x0000001a1414723c */ /* 0x000fe200000418ff */
[----:B------:R-:W-:Y:S07]  /*11320*/  LDSM.16.M88.4 R24, [R199+0x7800] ;  /* 0x00780000c718783b */ /* 0x000fee0000000200 */
[C---:B------:R-:W-:Y:S01]  /*11330*/  HMMA.16816.F32.BF16 R28, R80.reuse, R14, R28 ;  /* 0x0000000e501c723c */ /* 0x040fe2000004181c */
[----:B------:R-:W1:Y:S07]  /*11340*/  LDSM.16.M88.4 R12, [R192] ;  /* 0x00000000c00c783b */ /* 0x000e6e0000000200 */
[C---:B-----5:R-:W-:Y:S08]  /*11350*/  HMMA.16816.F32.BF16 R44, R80.reuse, R8, R44 ;  /* 0x00000008502c723c */ /* 0x060ff0000004182c */
[----:B------:R-:W-:Y:S01]  /*11360*/  HMMA.16816.F32.BF16 R40, R80, R10, R40 ;  /* 0x0000000a5028723c */ /* 0x000fe20000041828 */
[----:B------:R-:W-:Y:S07]  /*11370*/  LDSM.16.M88.4 R8, [R192+0x800] ;  /* 0x00080000c008783b */ /* 0x000fee0000000200 */
[----:B---3--:R-:W-:Y:S08]  /*11380*/  HMMA.16816.F32.BF16 R16, R88, R56, R16 ;  /* 0x000000385810723c */ /* 0x008ff00000041810 */
[C---:B------:R-:W-:Y:S08]  /*11390*/  HMMA.16816.F32.BF16 R76, R80.reuse, R96, R76 ;  /* 0x00000060504c723c */ /* 0x040ff0000004184c */
[C---:B------:R-:W-:Y:S01]  /*113a0*/  HMMA.16816.F32.BF16 R72, R80.reuse, R98, R72 ;  /* 0x000000625048723c */ /* 0x040fe20000041848 */
[----:B------:R-:W-:Y:S07]  /*113b0*/  LDSM.16.M88.4 R96, [R199+0x9800] ;  /* 0x00980000c760783b */ /* 0x000fee0000000200 */
[C---:B----4-:R-:W-:Y:S08]  /*113c0*/  HMMA.16816.F32.BF16 R68, R80.reuse, R92, R68 ;  /* 0x0000005c5044723c */ /* 0x050ff00000041844 */
        /* <DEDUP_REMOVED lines=81> */
[----:B------:R-:W-:Y:S01]  /*118e0*/  HMMA.16816.F32.BF16 R92, R92, R98, R88 ;  /* 0x000000625c5c723c */ /* 0x000fe20000041858 */
[----:B------:R-:W-:Y:S07]  /*118f0*/  LDSM.16.M88.4 R88, [R199+0xa800] ;  /* 0x00a80000c758783b */ /* 0x000fee0000000200 */
        /* <DEDUP_REMOVED lines=9> */
[----:B------:R-:W-:Y:S02]  /*11990*/  FMUL.FTZ R3, R17, c[0x0][0x2ec] ;  /* 0x0000bb0011037a20 */ /* 0x000fe40000410000 */
[----:B------:R-:W-:Y:S02]  /*119a0*/  FMUL.FTZ R6, R18, c[0x0][0x2ec] ;  /* 0x0000bb0012067a20 */ /* 0x000fe40000410000 */
[----:B---3--:R-:W-:Y:S01]  /*119b0*/  HMMA.16816.F32.BF16 R68, R84, R56, R68 ;  /* 0x000000385444723c */ /* 0x008fe20000041844 */
[----:B------:R-:W-:Y:S01]  /*119c0*/  FMUL.FTZ R48, R19, c[0x0][0x2ec] ;  /* 0x0000bb0013307a20 */ /* 0x000fe20000410000 */
[----:B------:R-:W-:Y:S01]  /*119d0*/  MUFU.TANH R0, R0 ;  /* 0x0000000000007308 */ /* 0x000fe20000002400 */
[----:B------:R-:W3:Y:S05]  /*119e0*/  LDSM.16.M88.4 R16, [R203+0x5800] ;  /* 0x00580000cb10783b */ /* 0x000eea0000000200 */
[C---:B----4-:R-:W-:Y:S02]  /*119f0*/  HMMA.16816.F32.BF16 R76, R64.reuse, R100, R76 ;  /* 0x00000064404c723c */ /* 0x050fe4000004184c */
[----:B------:R-:W-:Y:S06]  /*11a00*/  MUFU.TANH R3, R3 ;  /* 0x0000000300037308 */ /* 0x000fec0000002400 */
[----:B------:R-:W-:Y:S02]  /*11a10*/  HMMA.16816.F32.BF16 R80, R64, R102, R80 ;  /* 0x000000664050723c */ /* 0x000fe40000041850 */
[----:B------:R-:W4:Y:S06]  /*11a20*/  MUFU.TANH R48, R48 ;  /* 0x0000003000307308 */ /* 0x000f2c0000002400 */
[----:B------:R-:W-:Y:S02]  /*11a30*/  HMMA.16816.F32.BF16 R92, R84, R58, R92 ;  /* 0x0000003a545c723c */ /* 0x000fe4000004185c */
[----:B------:R-:W-:Y:S06]  /*11a40*/  MUFU.TANH R6, R6 ;  /* 0x0000000600067308 */ /* 0x000fec0000002400 */
[----:B------:R-:W-:Y:S01]  /*11a50*/  HMMA.16816.F32.BF16 R28, R12, R10, R28 ;  /* 0x0000000a0c1c723c */ /* 0x000fe2000004181c */
[----:B------:R-:W5:Y:S07]  /*11a60*/  LDSM.16.M88.4 R8, [R199+0xb000] ;  /* 0x00b00000c708783b */ /* 0x000f6e0000000200 */
[----:B-1----:R-:W-:Y:S08]  /*11a70*/  HMMA.16816.F32.BF16 R68, R64, R32, R68 ;  /* 0x000000204044723c */ /* 0x002ff00000041844 */
[C---:B--2---:R-:W-:Y:S08]  /*11a80*/  HMMA.16816.F32.BF16 R76, R36.reuse, R20, R76 ;  /* 0x00000014244c723c */ /* 0x044ff0000004184c */
[----:B------:R-:W-:Y:S01]  /*11a90*/  HMMA.16816.F32.BF16 R80, R36, R22, R80 ;  /* 0x000000162450723c */ /* 0x000fe20000041850 */
[----:B------:R-:W1:Y:S01]  /*11aa0*/  LDSM.16.M88.4 R20, [R199+0xb800] ;  /* 0x00b80000c714783b */ /* 0x000e620000000200 */
[----:B------:R-:W-:-:S02]  /*11ab0*/  FMUL.FTZ R28, R28, c[0x0][0x2ec] ;  /* 0x0000bb001c1c7a20 */ /* 0x000fc40000410000 */
[----:B------:R-:W-:Y:S02]  /*11ac0*/  FMUL.FTZ R30, R30, c[0x0][0x2ec] ;  /* 0x0000bb001e1e7a20 */ /* 0x000fe40000410000 */
[----:B------:R-:W-:Y:S02]  /*11ad0*/  FMUL.FTZ R29, R29, c[0x0][0x2ec] ;  /* 0x0000bb001d1d7a20 */ /* 0x000fe40000410000 */
[----:B------:R-:W-:Y:S01]  /*11ae0*/  HMMA.16816.F32.BF16 R92, R64, R34, R92 ;  /* 0x00000022405c723c */ /* 0x000fe2000004185c */
[----:B------:R-:W-:Y:S01]  /*11af0*/  FMUL.FTZ R31, R31, c[0x0][0x2ec] ;  /* 0x0000bb001f1f7a20 */ /* 0x000fe20000410000 */
[----:B------:R-:W-:Y:S06]  /*11b00*/  MUFU.TANH R28, R28 ;  /* 0x0000001c001c7308 */ /* 0x000fec0000002400 */
[C---:B------:R-:W-:Y:S02]  /*11b10*/  HMMA.16816.F32.BF16 R44, R24.reuse, R88, R44 ;  /* 0x00000058182c723c */ /* 0x040fe4000004182c */
[----:B------:R-:W2:Y:S06]  /*11b20*/  MUFU.TANH R30, R30 ;  /* 0x0000001e001e7308 */ /* 0x000eac0000002400 */
[----:B------:R-:W-:Y:S01]  /*11b30*/  HMMA.16816.F32.BF16 R40, R24, R90, R40 ;  /* 0x0000005a1828723c */ /* 0x000fe20000041828 */
[----:B------:R-:W2:Y:S01]  /*11b40*/  LDSM.16.M88.4 R88, [R192+0x5000] ;  /* 0x00500000c058783b */ /* 0x000ea20000000200 */
[----:B------:R-:W1:Y:S06]  /*11b50*/  MUFU.TANH R29, R29 ;  /* 0x0000001d001d7308 */ /* 0x000e6c0000002400 */
[----:B---3--:R-:W-:Y:S02]  /*11b60*/  HMMA.16816.F32.BF16 R68, R36, R16, R68 ;  /* 0x000000102444723c */ /* 0x008fe40000041844 */
[----:B------:R-:W3:Y:S06]  /*11b70*/  MUFU.TANH R31, R31 ;  /* 0x0000001f001f7308 */ /* 0x000eec0000002400 */
[C---:B-----5:R-:W-:Y:S08]  /*11b80*/  HMMA.16816.F32.BF16 R76, R24.reuse, R8, R76 ;  /* 0x00000008184c723c */ /* 0x060ff0000004184c */
[----:B------:R-:W-:Y:S01]  /*11b90*/  HMMA.16816.F32.BF16 R80, R24, R10, R80 ;  /* 0x0000000a1850723c */ /* 0x000fe20000041850 */
[----:B------:R-:W5:Y:S01]  /*11ba0*/  LDSM.16.M88.4 R8, [R192+0x5800] ;  /* 0x00580000c008783b */ /* 0x000f620000000200 */
[----:B------:R-:W-:-:S06]  /*11bb0*/  DEPBAR.LE SB0, 0x0 ;  /* 0x000080000000791a */ /* 0x000fcc0000000000 */
[----:B------:R-:W-:Y:S08]  /*11bc0*/  HMMA.16816.F32.BF16 R92, R36, R18, R92 ;  /* 0x00000012245c723c */ /* 0x000ff0000004185c */
[----:B-1----:R-:W-:Y:S07]  /*11bd0*/  HMMA.16816.F32.BF16 R68, R24, R20, R68 ;  /* 0x000000141844723c */ /* 0x002fee0000041844 */
[----:B------:R-:W-:Y:S01]  /*11be0*/  LOP3.LUT R20, R60, 0x6, RZ, 0xc0, !PT ;  /* 0x000000063c147812 */ /* 0x000fe200078ec0ff */
[----:B------:R-:W-:Y:S04]  /*11bf0*/  HMMA.16816.F32.BF16 R44, R12, R72, R44 ;  /* 0x000000480c2c723c */ /* 0x000fe8000004182c */
[----:B------:R-:W-:-:S04]  /*11c00*/  IMAD R20, R133, 0x40, R20 ;  /* 0x0000004085147824 */ /* 0x000fc800078e0214 */
[----:B------:R-:W-:Y:S01]  /*11c10*/  HMMA.16816.F32.BF16 R92, R24, R22, R92 ;  /* 0x00000016185c723c */ /* 0x000fe2000004185c */
[----:B------:R-:W-:-:S04]  /*11c20*/  IADD3 R18, R20, -0x38, RZ ;  /* 0xffffffc814127810 */ /* 0x000fc80007ffe0ff */
[-C--:B------:R-:W-:Y:S02]  /*11c30*/  ISETP.GE.AND P2, PT, R18, R61.reuse, PT ;  /* 0x0000003d1200720c */ /* 0x080fe40003f46270 */
[C---:B------:R-:W-:Y:S01]  /*11c40*/  IADD3 R22, R20.reuse, -0x3f, RZ ;  /* 0xffffffc114167810 */ /* 0x040fe20007ffe0ff */
[C---:B--2---:R-:W-:Y:S01]  /*11c50*/  HMMA.16816.F32.BF16 R80, R12.reuse, R90, R80 ;  /* 0x0000005a0c50723c */ /* 0x044fe20000041850 */
[----:B------:R-:W-:Y:S02]  /*11c60*/  IADD3 R18, R20, -0x30, RZ ;  /* 0xffffffd014127810 */ /* 0x000fe40007ffe0ff */
[-C--:B------:R-:W-:Y:S02]  /*11c70*/  ISETP.GE.AND P4, PT, R22, R61.reuse, PT ;  /* 0x0000003d1600720c */ /* 0x080fe40003f86270 */
[----:B------:R-:W-:Y:S02]  /*11c80*/  IADD3 R22, R20, -0x37, RZ ;  /* 0xffffffc914167810 */ /* 0x000fe40007ffe0ff */
[----:B----4-:R-:W-:Y:S01]  /*11c90*/  FSEL R48, R48, -INF , !P4 ;  /* 0xff80000030307808 */ /* 0x010fe20006000000 */
[C---:B------:R-:W-:Y:S01]  /*11ca0*/  HMMA.16816.F32.BF16 R40, R12.reuse, R74, R40 ;  /* 0x0000004a0c28723c */ /* 0x040fe20000041828 */
[----:B------:R-:W-:Y:S01]  /*11cb0*/  FMUL.FTZ R32, R44, c[0x0][0x2ec] ;  /* 0x0000bb002c207a20 */ /* 0x000fe20000410000 */
[----:B------:R-:W-:Y:S01]  /*11cc0*/  FSEL R3, R3, -INF , !P4 ;  /* 0xff80000003037808 */ /* 0x000fe20006000000 */
[----:B------:R-:W-:Y:S01]  /*11cd0*/  FMUL.FTZ R44, R46, c[0x0][0x2ec] ;  /* 0x0000bb002e2c7a20 */ /* 0x000fe20000410000 */
[----:B------:R-:W-:Y:S01]  /*11ce0*/  FSEL R30, R30, -INF , !P2 ;  /* 0xff8000001e1e7808 */ /* 0x000fe20005000000 */
[----:B------:R-:W-:Y:S01]  /*11cf0*/  FMUL.FTZ R33, R45, c[0x0][0x2ec] ;  /* 0x0000bb002d217a20 */ /* 0x000fe20000410000 */
[----:B------:R-:W-:Y:S01]  /*11d00*/  FSEL R21, R28, -INF , !P2 ;  /* 0xff8000001c157808 */ /* 0x000fe20005000000 */
[----:B------:R-:W-:Y:S01]  /*11d10*/  FMUL.FTZ R16, R47, c[0x0][0x2ec] ;  /* 0x0000bb002f107a20 */ /* 0x000fe20000410000 */
[----:B-----5:R-:W-:Y:S01]  /*11d20*/  HMMA.16816.F32.BF16 R68, R12, R8, R68 ;  /* 0x000000080c44723c */ /* 0x020fe20000041844 */
[----:B------:R-:W-:Y:S01]  /*11d30*/  MUFU.TANH R32, R32 ;  /* 0x0000002000207308 */ /* 0x000fe20000002400 */
[----:B------:R-:W-:-:S02]  /*11d40*/  ISETP.GE.AND P1, PT, R22, R61, PT ;  /* 0x0000003d1600720c */ /* 0x000fc40003f26270 */
[-C--:B------:R-:W-:Y:S02]  /*11d50*/  ISETP.GE.AND P0, PT, R18, R61.reuse, PT ;  /* 0x0000003d1200720c */ /* 0x080fe40003f06270 */
[----:B------:R-:W-:Y:S02]  /*11d60*/  FSEL R29, R29, -INF , !P1 ;  /* 0xff8000001d1d7808 */ /* 0x000fe40004800000 */
[----:B------:R-:W-:Y:S01]  /*11d70*/  IADD3 R8, R20, -0x40, RZ ;  /* 0xffffffc014087810 */ /* 0x000fe20007ffe0ff */
[C---:B------:R-:W-:Y:S01]  /*11d80*/  HMMA.16816.F32.BF16 R76, R12.reuse, R88, R76 ;  /* 0x000000580c4c723c */ /* 0x040fe2000004184c */
[----:B------:R-:W1:Y:S01]  /*11d90*/  MUFU.TANH R44, R44 ;  /* 0x0000002c002c7308 */ /* 0x000e620000002400 */
[----:B------:R-:W-:Y:S01]  /*11da0*/  FMUL.FTZ R80, R80, c[0x0][0x2ec] ;  /* 0x0000bb0050507a20 */ /* 0x000fe20000410000 */
[-C--:B------:R-:W-:Y:S01]  /*11db0*/  ISETP.GE.AND P5, PT, R8, R61.reuse, PT ;  /* 0x0000003d0800720c */ /* 0x080fe20003fa6270 */
[----:B------:R-:W-:Y:S01]  /*11dc0*/  FMUL.FTZ R82, R82, c[0x0][0x2ec] ;  /* 0x0000bb0052527a20 */ /* 0x000fe20000410000 */
[----:B------:R-:W-:Y:S01]  /*11dd0*/  IADD3 R8, R20, -0x2f, RZ ;  /* 0xffffffd114087810 */ /* 0x000fe20007ffe0ff */
[----:B------:R-:W-:Y:S01]  /*11de0*/  FMUL.FTZ R81, R81, c[0x0][0x2ec] ;  /* 0x0000bb0051517a20 */ /* 0x000fe20000410000 */
[----:B------:R-:W-:Y:S01]  /*11df0*/  FSEL R19, R0, -INF , !P5 ;  /* 0xff80000000137808 */ /* 0x000fe20006800000 */
[----:B------:R-:W-:Y:S01]  /*11e00*/  HMMA.16816.F32.BF16 R92, R12, R10, R92 ;  /* 0x0000000a0c5c723c */ /* 0x000fe2000004185c */
[----:B------:R-:W-:Y:S01]  /*11e10*/  IADD3 R0, R20, -0x27, RZ ;  /* 0xffffffd914007810 */ /* 0x000fe20007ffe0ff */
[----:B------:R-:W-:Y:S01]  /*11e20*/  FMUL.FTZ R17, R40, c[0x0][0x2ec] ;  /* 0x0000bb0028117a20 */ /* 0x000fe20000410000 */
[----:B------:R-:W-:Y:S01]  /*11e30*/  MUFU.TANH R33, R33 ;  /* 0x0000002100217308 */ /* 0x000fe20000002400 */
[----:B------:R-:W-:Y:S01]  /*11e40*/  FMUL.FTZ R35, R42, c[0x0][0x2ec] ;  /* 0x0000bb002a237a20 */ /* 0x000fe20000410000 */
[-C--:B------:R-:W-:Y:S01]  /*11e50*/  ISETP.GE.AND P4, PT, R0, R61.reuse, PT ;  /* 0x0000003d0000720c */ /* 0x080fe20003f86270 */
[----:B------:R-:W-:Y:S01]  /*11e60*/  FMUL.FTZ R40, R41, c[0x0][0x2ec] ;  /* 0x0000bb0029287a20 */ /* 0x000fe20000410000 */
[----:B------:R-:W-:Y:S01]  /*11e70*/  IADD3 R0, R20, -0x20, RZ ;  /* 0xffffffe014007810 */ /* 0x000fe20007ffe0ff */
[----:B------:R-:W-:Y:S01]  /*11e80*/  FMUL.FTZ R34, R43, c[0x0][0x2ec] ;  /* 0x0000bb002b227a20 */ /* 0x000fe20000410000 */
[----:B------:R-:W-:Y:S01]  /*11e90*/  FSEL R18, R6, -INF , !P5 ;  /* 0xff80000006127808 */ /* 0x000fe20006800000 */
[----:B------:R-:W-:Y:S01]  /*11ea0*/  FMUL.FTZ R83, R83, c[0x0][0x2ec] ;  /* 0x0000bb0053537a20 */ /* 0x000fe20000410000 */
[----:B------:R-:W2:Y:S01]  /*11eb0*/  MUFU.TANH R16, R16 ;  /* 0x0000001000107308 */ /* 0x000ea20000002400 */
[-C--:B------:R-:W-:Y:S01]  /*11ec0*/  ISETP.GE.AND P2, PT, R0, R61.reuse, PT ;  /* 0x0000003d0000720c */ /* 0x080fe20003f46270 */
[----:B------:R-:W-:Y:S01]  /*11ed0*/  FMUL.FTZ R68, R68, c[0x0][0x2ec] ;  /* 0x0000bb0044447a20 */ /* 0x000fe20000410000 */
[----:B------:R-:W-:Y:S01]  /*11ee0*/  IADD3 R0, R20, -0x1f, RZ ;  /* 0xffffffe114007810 */ /* 0x000fe20007ffe0ff */
[----:B------:R-:W-:Y:S01]  /*11ef0*/  FMUL.FTZ R70, R70, c[0x0][0x2ec] ;  /* 0x0000bb0046467a20 */ /* 0x000fe20000410000 */
[----:B---3--:R-:W-:Y:S01]  /*11f00*/  FSEL R6, R31, -INF , !P1 ;  /* 0xff8000001f067808 */ /* 0x008fe20004800000 */
[----:B------:R-:W-:Y:S01]  /*11f10*/  FMUL.FTZ R76, R76, c[0x0][0x2ec] ;  /* 0x0000bb004c4c7a20 */ /* 0x000fe20000410000 */
[-C--:B------:R-:W-:Y:S01]  /*11f20*/  ISETP.GE.AND P1, PT, R0, R61.reuse, PT ;  /* 0x0000003d0000720c */ /* 0x080fe20003f26270 */
[----:B------:R-:W-:Y:S01]  /*11f30*/  MUFU.TANH R165, R80 ;  /* 0x0000005000a57308 */ /* 0x000fe20000002400 */
[----:B------:R-:W-:Y:S01]  /*11f40*/  IADD3 R0, R20, -0x18, RZ ;  /* 0xffffffe814007810 */ /* 0x000fe20007ffe0ff */
[----:B------:R-:W-:Y:S01]  /*11f50*/  FMUL.FTZ R77, R77, c[0x0][0x2ec] ;  /* 0x0000bb004d4d7a20 */ /* 0x000fe20000410000 */
[----:B-1----:R-:W-:Y:S01]  /*11f60*/  FSEL R12, R44, -INF , !P0 ;  /* 0xff8000002c0c7808 */ /* 0x002fe20004000000 */
[----:B------:R-:W-:Y:S01]  /*11f70*/  FMUL.FTZ R78, R78, c[0x0][0x2ec] ;  /* 0x0000bb004e4e7a20 */ /* 0x000fe20000410000 */
[----:B------:R-:W-:Y:S01]  /*11f80*/  FSEL R15, R32, -INF , !P0 ;  /* 0xff800000200f7808 */ /* 0x000fe20004000000 */
[----:B------:R-:W-:Y:S01]  /*11f90*/  FMUL.FTZ R79, R79, c[0x0][0x2ec] ;  /* 0x0000bb004f4f7a20 */ /* 0x000fe20000410000 */
[-C--:B------:R-:W-:Y:S01]  /*11fa0*/  ISETP.GE.AND P6, PT, R8, R61.reuse, PT ;  /* 0x0000003d0800720c */ /* 0x080fe20003fc6270 */
[----:B------:R-:W1:Y:S01]  /*11fb0*/  MUFU.TANH R164, R82 ;  /* 0x0000005200a47308 */ /* 0x000e620000002400 */
[-C--:B------:R-:W-:Y:S01]  /*11fc0*/  ISETP.GE.AND P0, PT, R0, R61.reuse, PT ;  /* 0x0000003d0000720c */ /* 0x080fe20003f06270 */
[----:B------:R-:W-:Y:S01]  /*11fd0*/  FMUL.FTZ R69, R69, c[0x0][0x2ec] ;  /* 0x0000bb0045457a20 */ /* 0x000fe20000410000 */
[C---:B------:R-:W-:Y:S01]  /*11fe0*/  IADD3 R8, R20.reuse, -0x28, RZ ;  /* 0xffffffd814087810 */ /* 0x040fe20007ffe0ff */
[----:B------:R-:W-:Y:S01]  /*11ff0*/  FMUL.FTZ R71, R71, c[0x0][0x2ec] ;  /* 0x0000bb0047477a20 */ /* 0x000fe20000410000 */
[----:B------:R-:W-:Y:S01]  /*12000*/  IADD3 R0, R20, -0x17, RZ ;  /* 0xffffffe914007810 */ /* 0x000fe20007ffe0ff */
[----:B------:R-:W-:Y:S01]  /*12010*/  FMUL.FTZ R92, R92, c[0x0][0x2ec] ;  /* 0x0000bb005c5c7a20 */ /* 0x000fe20000410000 */
[----:B--2---:R-:W-:Y:S01]  /*12020*/  FSEL R10, R16, -INF , !P6 ;  /* 0xff800000100a7808 */ /* 0x004fe20007000000 */
[----:B------:R-:W2:Y:S01]  /*12030*/  MUFU.TANH R17, R17 ;  /* 0x0000001100117308 */ /* 0x000ea20000002400 */
[----:B------:R-:W-:Y:S01]  /*12040*/  FMUL.FTZ R94, R94, c[0x0][0x2ec] ;  /* 0x0000bb005e5e7a20 */ /* 0x000fe20000410000 */
[----:B------:R-:W-:Y:S01]  /*12050*/  FSEL R13, R33, -INF , !P6 ;  /* 0xff800000210d7808 */ /* 0x000fe20007000000 */
[----:B------:R-:W-:Y:S01]  /*12060*/  FMUL.FTZ R93, R93, c[0x0][0x2ec] ;  /* 0x0000bb005d5d7a20 */ /* 0x000fe20000410000 */
[-C--:B------:R-:W-:Y:S01]  /*12070*/  ISETP.GE.AND P5, PT, R8, R61.reuse, PT ;  /* 0x0000003d0800720c */ /* 0x080fe20003fa6270 */
[----:B------:R-:W-:Y:S01]  /*12080*/  FMUL.FTZ R95, R95, c[0x0][0x2ec] ;  /* 0x0000bb005f5f7a20 */ /* 0x000fe20000410000 */
[----:B------:R-:W-:-:S02]  /*12090*/  ISETP.GE.AND P6, PT, R0, R61, PT ;  /* 0x0000003d0000720c */ /* 0x000fc40003fc6270 */
[----:B------:R-:W3:Y:S01]  /*120a0*/  MUFU.TANH R35, R35 ;  /* 0x0000002300237308 */ /* 0x000ee20000002400 */
[----:B------:R-:W-:Y:S02]  /*120b0*/  IADD3 R0, R20, -0x10, RZ ;  /* 0xfffffff014007810 */ /* 0x000fe40007ffe0ff */
[----:B-1----:R-:W-:Y:S02]  /*120c0*/  FSEL R164, R164, -INF , !P0 ;  /* 0xff800000a4a47808 */ /* 0x002fe40004000000 */
[----:B------:R-:W-:Y:S02]  /*120d0*/  FSEL R165, R165, -INF , !P0 ;  /* 0xff800000a5a57808 */ /* 0x000fe40004000000 */
[----:B------:R-:W-:Y:S01]  /*120e0*/  ISETP.GE.AND P0, PT, R133, 0x2, PT ;  /* 0x000000028500780c */ /* 0x000fe20003f06270 */
[----:B------:R-:W1:Y:S01]  /*120f0*/  MUFU.TANH R40, R40 ;  /* 0x0000002800287308 */ /* 0x000e620000002400 */
[----:B------:R-:W-:Y:S02]  /*12100*/  IADD3 R14, R20, -0xf, RZ ;  /* 0xfffffff1140e7810 */ /* 0x000fe40007ffe0ff */
[----:B--2---:R-:W-:-:S05]  /*12110*/  FSEL R11, R17, -INF , !P5 ;  /* 0xff800000110b7808 */ /* 0x004fca0006800000 */
[----:B------:R-:W2:Y:S01]  /*12120*/  MUFU.TANH R34, R34 ;  /* 0x0000002200227308 */ /* 0x000ea20000002400 */
[----:B---3--:R-:W-:Y:S02]  /*12130*/  FSEL R8, R35, -INF , !P5 ;  /* 0xff80000023087808 */ /* 0x008fe40006800000 */
[----:B------:R-:W-:-:S05]  /*12140*/  ISETP.GE.AND P5, PT, R0, R61, PT ;  /* 0x0000003d0000720c */ /* 0x000fca0003fa6270 */
[----:B------:R-:W3:Y:S01]  /*12150*/  MUFU.TANH R167, R76 ;  /* 0x0000004c00a77308 */ /* 0x000ee20000002400 */
[----:B-1----:R-:W-:-:S07]  /*12160*/  FSEL R9, R40, -INF , !P4 ;  /* 0xff80000028097808 */ /* 0x002fce0006000000 */
[----:B------:R-:W1:Y:S01]  /*12170*/  MUFU.TANH R159, R77 ;  /* 0x0000004d009f7308 */ /* 0x000e620000002400 */
[----:B--2---:R-:W-:Y:S02]  /*12180*/  FSEL R0, R34, -INF , !P4 ;  /* 0xff80000022007808 */ /* 0x004fe40006000000 */
[----:B------:R-:W-:Y:S02]  /*12190*/  ISETP.GE.AND P4, PT, R14, R61, PT ;  /* 0x0000003d0e00720c */ /* 0x000fe40003f86270 */
[C---:B------:R-:W-:Y:S02]  /*121a0*/  IADD3 R14, R20.reuse, -0x8, RZ ;  /* 0xfffffff8140e7810 */ /* 0x040fe40007ffe0ff */
[----:B------:R-:W-:Y:S01]  /*121b0*/  IADD3 R20, R20, -0x7, RZ ;  /* 0xfffffff914147810 */ /* 0x000fe20007ffe0ff */
[----:B------:R-:W2:Y:S01]  /*121c0*/  MUFU.TANH R160, R78 ;  /* 0x0000004e00a07308 */ /* 0x000ea20000002400 */
[----:B---3--:R-:W-:-:S07]  /*121d0*/  FSEL R167, R167, -INF , !P2 ;  /* 0xff800000a7a77808 */ /* 0x008fce0005000000 */
[----:B------:R-:W3:Y:S01]  /*121e0*/  MUFU.TANH R172, R79 ;  /* 0x0000004f00ac7308 */ /* 0x000ee20000002400 */
[----:B-1----:R-:W-:-:S07]  /*121f0*/  FSEL R159, R159, -INF , !P1 ;  /* 0xff8000009f9f7808 */ /* 0x002fce0004800000 */
[----:B------:R-:W1:Y:S01]  /*12200*/  MUFU.TANH R161, R81 ;  /* 0x0000005100a17308 */ /* 0x000e620000002400 */
[----:B--2---:R-:W-:Y:S02]  /*12210*/  FSEL R160, R160, -INF , !P2 ;  /* 0xff800000a0a07808 */ /* 0x004fe40005000000 */
[----:B------:R-:W-:-:S05]  /*12220*/  ISETP.GE.AND P2, PT, R14, R61, PT ;  /* 0x0000003d0e00720c */ /* 0x000fca0003f46270 */
[----:B------:R-:W2:Y:S01]  /*12230*/  MUFU.TANH R170, R83 ;  /* 0x0000005300aa7308 */ /* 0x000ea20000002400 */
[----:B---3--:R-:W-:Y:S02]  /*12240*/  FSEL R172, R172, -INF , !P1 ;  /* 0xff800000acac7808 */ /* 0x008fe40004800000 */
[----:B------:R-:W-:-:S05]  /*12250*/  ISETP.GE.AND P1, PT, R20, R61, PT ;  /* 0x0000003d1400720c */ /* 0x000fca0003f26270 */
        /* <DEDUP_REMOVED lines=15> */
[----:B--2---:R-:W-:Y:S02]  /*12350*/  FSEL R142, R142, -INF , !P2 ;  /* 0xff8000008e8e7808 */ /* 0x004fe40005000000 */
[----:B---3--:R-:W-:Y:S02]  /*12360*/  FSEL R158, R158, -INF , !P1 ;  /* 0xff8000009e9e7808 */ /* 0x008fe40004800000 */
[----:B-1----:R-:W-:Y:S01]  /*12370*/  FSEL R143, R143, -INF , !P1 ;  /* 0xff8000008f8f7808 */ /* 0x002fe20004800000 */
        /* <DEDUP_REMOVED lines=47> */
[----:B------:R-:W-:-:S05]  /*12670*/  IMAD R17, R4, c[0x0][0x2d0], -R17 ;  /* 0x0000b40004117a24 */ /* 0x000fca00078e0a11 */
[----:B------:R-:W-:-:S05]  /*12680*/  SHF.R.S32.HI R4, RZ, 0x1f, R17 ;  /* 0x0000001fff047819 */ /* 0x000fca0000011411 */
[----:B------:R-:W-:-:S04]  /*12690*/  IMAD R4, R4, c[0x0][0x198], RZ ;  /* 0x0000660004047a24 */ /* 0x000fc800078e02ff */
[C---:B------:R-:W-:Y:S02]  /*126a0*/  IMAD R4, R17.reuse, c[0x0][0x19c], R4 ;  /* 0x0000670011047a24 */ /* 0x040fe400078e0204 */
[----:B--2---:R-:W-:Y:S02]  /*126b0*/  IMAD.IADD R16, R16, 0x1, -R23 ;  /* 0x0000000110107824 */ /* 0x004fe400078e0a17 */
[----:B------:R-:W-:-:S03]  /*126c0*/  IMAD.WIDE.U32 R22, R17, c[0x0][0x198], RZ ;  /* 0x0000660011167a25 */ /* 0x000fc600078e00ff */
[----:B------:R-:W-:Y:S01]  /*126d0*/  SHF.R.S32.HI R14, RZ, 0x1f, R16 ;  /* 0x0000001fff0e7819 */ /* 0x000fe20000011410 */
[----:B------:R-:W-:-:S04]  /*126e0*/  IMAD.IADD R23, R23, 0x1, R4 ;  /* 0x0000000117177824 */ /* 0x000fc800078e0204 */
[----:B------:R-:W-:Y:S02]  /*126f0*/  IMAD R17, R14, c[0x0][0x180], RZ ;  /* 0x000060000e117a24 */ /* 0x000fe400078e02ff */
[----:B------:R-:W-:-:S04]  /*12700*/  IMAD.WIDE.U32 R22, R16, c[0x0][0x180], R22 ;  /* 0x0000600010167a25 */ /* 0x000fc800078e0016 */
[----:B------:R-:W-:-:S05]  /*12710*/  IMAD R17, R16, c[0x0][0x184], R17 ;  /* 0x0000610010117a24 */ /* 0x000fca00078e0211 */
[----:B------:R-:W-:Y:S01]  /*12720*/  IADD3 R4, R23, R17, RZ ;  /* 0x0000001117047210 */ /* 0x000fe20007ffe0ff */
[----:B------:R-:W-:Y:S01]  /*12730*/  IMAD.MOV.U32 R17, RZ, RZ, R22 ;  /* 0x000000ffff117224 */ /* 0x000fe200078e0016 */
[----:B------:R-:W-:Y:S05]  /*12740*/  BRA `(.L_x_3953) ;  /* 0x0000003000007947 */ /* 0x000fea0003800000 */
.L_x_3952:
[----:B------:R-:W-:-:S05]  /*12750*/  IMAD.MOV.U32 R17, RZ, RZ, c[0x0][0x198] ;  /* 0x00006600ff117624 */ /* 0x000fca00078e00ff */
[----:B------:R-:W-:-:S04]  /*12760*/  LEA R17, -R17, RZ, 0x6 ;  /* 0x000000ff11117211 */ /* 0x000fc800078e31ff */
[----:B------:R-:W-:Y:S02]  /*12770*/  SHF.R.S32.HI R4, RZ, 0x1f, R17 ;  /* 0x0000001fff047819 */ /* 0x000fe40000011411 */
.L_x_3953:
        /* <DEDUP_REMOVED lines=41> */
.L_x_3951:
        /* <DEDUP_REMOVED lines=65> */
[--C-:B------:R-:W-:Y:S01]  /*12e20*/  FFMA.FTZ R146, R29, c[0x0][0x23c], -R140.reuse ;  /* 0x00008f001d927a23 */ /* 0x100fe2000001088c */
[----:B------:R-:W-:Y:S01]  /*12e30*/  LDSM.16.MT88.4 R20, [R200+0xc800] ;  /* 0x00c80000c814783b */ /* 0x000fe20000004200 */
[--C-:B------:R-:W-:Y:S01]  /*12e40*/  FFMA.FTZ R145, R11, c[0x0][0x23c], -R140.reuse ;  /* 0x00008f000b917a23 */ /* 0x100fe2000001088c */
[----:B------:R-:W-:Y:S01]  /*12e50*/  FSEL R163, R163, RZ, P1 ;  /* 0x000000ffa3a37208 */ /* 0x000fe20000800000 */
[----:B------:R-:W-:-:S02]  /*12e60*/  FFMA.FTZ R2, R9, c[0x0][0x23c], -R140 ;  /* 0x00008f0009027a23 */ /* 0x000fc4000001088c */
[----:B------:R-:W-:Y:S01]  /*12e70*/  FFMA.FTZ R149, R15, c[0x0][0x23c], -R140 ;  /* 0x00008f000f957a23 */ /* 0x000fe2000001088c */
[----:B------:R-:W1:Y:S01]  /*12e80*/  MUFU.EX2 R153, R153 ;  /* 0x0000009900997308 */ /* 0x000e620000000800 */
[--C-:B------:R-:W-:Y:S02]  /*12e90*/  FFMA.FTZ R152, R18, c[0x0][0x23c], -R163.reuse ;  /* 0x00008f0012987a23 */ /* 0x100fe400000108a3 */
[--C-:B------:R-:W-:Y:S01]  /*12ea0*/  FFMA.FTZ R155, R48, c[0x0][0x23c], -R163.reuse ;  /* 0x00008f00309b7a23 */ /* 0x100fe200000108a3 */
[----:B------:R-:W-:Y:S01]  /*12eb0*/  LDSM.16.MT88.4 R16, [R197+0xe800] ;  /* 0x00e80000c510783b */ /* 0x000fe20000004200 */
[--C-:B------:R-:W-:Y:S02]  /*12ec0*/  FFMA.FTZ R157, R30, c[0x0][0x23c], -R163.reuse ;  /* 0x00008f001e9d7a23 */ /* 0x100fe400000108a3 */
[--C-:B------:R-:W-:Y:S01]  /*12ed0*/  FFMA.FTZ R148, R6, c[0x0][0x23c], -R163.reuse ;  /* 0x00008f0006947a23 */ /* 0x100fe200000108a3 */
[----:B------:R-:W2:Y:S01]  /*12ee0*/  LDSM.16.MT88.4 R48, [R198+0xe000] ;  /* 0x00e00000c630783b */ /* 0x000ea20000004200 */
[----:B------:R-:W-:Y:S01]  /*12ef0*/  MUFU.EX2 R151, R151 ;  /* 0x0000009700977308 */ /* 0x000fe20000000800 */
[----:B------:R-:W-:-:S02]  /*12f00*/  FFMA.FTZ R134, R10, c[0x0][0x23c], -R163 ;  /* 0x00008f000a867a23 */ /* 0x000fc400000108a3 */
[----:B------:R-:W4:Y:S01]  /*12f10*/  LDSM.16.MT88.4 R4, [R196+0x10000] ;  /* 0x01000000c404783b */ /* 0x000f220000004200 */
[--C-:B------:R-:W-:Y:S02]  /*12f20*/  FFMA.FTZ R135, R8, c[0x0][0x23c], -R163.reuse ;  /* 0x00008f0008877a23 */ /* 0x100fe400000108a3 */
[--C-:B------:R-:W-:Y:S01]  /*12f30*/  FFMA.FTZ R144, R13, c[0x0][0x23c], -R140.reuse ;  /* 0x00008f000d907a23 */ /* 0x100fe2000001088c */
[----:B------:R-:W5:Y:S01]  /*12f40*/  LDSM.16.MT88.4 R8, [R200+0xe800] ;  /* 0x00e80000c808783b */ /* 0x000f620000004200 */
[----:B------:R-:W3:Y:S01]  /*12f50*/  MUFU.EX2 R146, R146 ;  /* 0x0000009200927308 */ /* 0x000ee20000000800 */
[----:B-1----:R-:W-:Y:S01]  /*12f60*/  F2FP.BF16.PACK_AB R96, R150, R153 ;  /* 0x000000999660723e */ /* 0x002fe200000010ff */
[--C-:B------:R-:W-:Y:S01]  /*12f70*/  FFMA.FTZ R147, R12, c[0x0][0x23c], -R163.reuse ;  /* 0x00008f000c937a23 */ /* 0x100fe200000108a3 */
[----:B------:R-:W-:Y:S01]  /*12f80*/  LDSM.16.MT88.4 R28, [R196+0xc800] ;  /* 0x00c80000c41c783b */ /* 0x000fe20000004200 */
[----:B------:R-:W-:Y:S02]  /*12f90*/  FFMA.FTZ R0, R0, c[0x0][0x23c], -R163 ;  /* 0x00008f0000007a23 */ /* 0x000fe400000108a3 */
[--C-:B------:R-:W-:Y:S01]  /*12fa0*/  FFMA.FTZ R154, R167, c[0x0][0x23c], -R140.reuse ;  /* 0x00008f00a79a7a23 */ /* 0x100fe2000001088c */
[----:B------:R-:W1:Y:S01]  /*12fb0*/  LDSM.16.MT88.4 R12, [R196+0xe800] ;  /* 0x00e80000c40c783b */ /* 0x000e620000004200 */
[----:B------:R-:W-:Y:S01]  /*12fc0*/  MUFU.EX2 R152, R152 ;  /* 0x0000009800987308 */ /* 0x000fe20000000800 */
[----:B------:R-:W-:-:S02]  /*12fd0*/  FFMA.FTZ R156, R165, c[0x0][0x23c], -R140 ;  /* 0x00008f00a59c7a23 */ /* 0x000fc4000001088c */
[--C-:B------:R-:W-:Y:S02]  /*12fe0*/  FFMA.FTZ R159, R159, c[0x0][0x23c], -R140.reuse ;  /* 0x00008f009f9f7a23 */ /* 0x100fe4000001088c */
[----:B------:R-:W-:Y:S02]  /*12ff0*/  FFMA.FTZ R161, R161, c[0x0][0x23c], -R140 ;  /* 0x00008f00a1a17a23 */ /* 0x000fe4000001088c */
[--C-:B------:R-:W-:Y:S01]  /*13000*/  FFMA.FTZ R160, R160, c[0x0][0x23c], -R163.reuse ;  /* 0x00008f00a0a07a23 */ /* 0x100fe200000108a3 */
[----:B------:R-:W2:Y:S01]  /*13010*/  MUFU.EX2 R155, R155 ;  /* 0x0000009b009b7308 */ /* 0x000ea20000000800 */
[----:B---3--:R-:W-:Y:S01]  /*13020*/  F2FP.BF16.PACK_AB R98, R146, R151 ;  /* 0x000000979262723e */ /* 0x008fe200000010ff */
[--C-:B------:R-:W-:Y:S02]  /*13030*/  FFMA.FTZ R165, R172, c[0x0][0x23c], -R163.reuse ;  /* 0x00008f00aca57a23 */ /* 0x100fe400000108a3 */
[--C-:B------:R-:W-:Y:S02]  /*13040*/  FFMA.FTZ R164, R164, c[0x0][0x23c], -R163.reuse ;  /* 0x00008f00a4a47a23 */ /* 0x100fe400000108a3 */
[----:B------:R-:W-:-:S02]  /*13050*/  FFMA.FTZ R167, R170, c[0x0][0x23c], -R163 ;  /* 0x00008f00aaa77a23 */ /* 0x000fc400000108a3 */
[----:B------:R-:W-:Y:S01]  /*13060*/  MUFU.EX2 R157, R157 ;  /* 0x0000009d009d7308 */ /* 0x000fe20000000800 */
[--C-:B------:R-:W-:Y:S02]  /*13070*/  FFMA.FTZ R170, R171, c[0x0][0x23c], -R140.reuse ;  /* 0x00008f00abaa7a23 */ /* 0x100fe4000001088c */
[----:B------:R-:W-:Y:S02]  /*13080*/  FFMA.FTZ R171, R162, c[0x0][0x23c], -R163 ;  /* 0x00008f00a2ab7a23 */ /* 0x000fe400000108a3 */
[--C-:B------:R-:W-:Y:S02]  /*13090*/  FFMA.FTZ R169, R169, c[0x0][0x23c], -R140.reuse ;  /* 0x00008f00a9a97a23 */ /* 0x100fe4000001088c */
[--C-:B------:R-:W-:Y:S01]  /*130a0*/  FFMA.FTZ R168, R168, c[0x0][0x23c], -R140.reuse ;  /* 0x00008f00a8a87a23 */ /* 0x100fe2000001088c */
[----:B------:R-:W3:Y:S01]  /*130b0*/  MUFU.EX2 R148, R148 ;  /* 0x0000009400947308 */ /* 0x000ee20000000800 */
[----:B--2---:R-:W-:Y:S01]  /*130c0*/  F2FP.BF16.PACK_AB R97, R155, R152 ;  /* 0x000000989b61723e */ /* 0x004fe200000010ff */
        /* <DEDUP_REMOVED lines=9> */
[----:B---3--:R-:W-:Y:S01]  /*13160*/  F2FP.BF16.PACK_AB R99, R148, R157 ;  /* 0x0000009d9463723e */ /* 0x008fe200000010ff */
        /* <DEDUP_REMOVED lines=199> */
.L_x_3958:
        /* <DEDUP_REMOVED lines=64> */
.L_x_3955:
        /* <DEDUP_REMOVED lines=25> */
[----:B------:R-:W2:Y:S06]  /*14370*/  LDSM.16.M88.4 R8, [R205+0x6000] ;  /* 0x00600000cd08783b */ /* 0x000eac0000000200 */
[----:B------:R-:W3:Y:S06]  /*14380*/  LDSM.16.M88.4 R16, [R205+0x6800] ;  /* 0x00680000cd10783b */ /* 0x000eec0000000200 */
[----:B------:R-:W4:Y:S06]  /*14390*/  LDSM.16.M88.4 R24, [R205+0x7000] ;  /* 0x00700000cd18783b */ /* 0x000f2c0000000200 */
[----:B------:R-:W0:Y:S06]  /*143a0*/  LDGDEPBAR ;  /* 0x00000000000079af */ /* 0x000e2c0000000000 */
[----:B------:R-:W5:Y:S06]  /*143b0*/  LDSM.16.M88.4 R136, [R205+0x7800] ;  /* 0x00780000cd88783b */ /* 0x000f6c0000000200 */
[----:B------:R-:W-:Y:S06]  /*143c0*/  LDSM.16.M88.4 R140, [R204] ;  /* 0x00000000cc8c783b */ /* 0x000fec0000000200 */
[----:B------:R-:W1:Y:S01]  /*143d0*/  LDSM.16.M88.4 R144, [R203] ;  /* 0x00000000cb90783b */ /* 0x000e620000000200 */
[C---:B--2---:R-:W-:Y:S05]  /*143e0*/  HMMA.16816.F32.BF16 R4, R32.reuse, R8, RZ ;  /* 0x000000082004723c */ /* 0x044fea00000418ff */
[----:B------:R-:W2:Y:S03]  /*143f0*/  LDSM.16.M88.4 R148, [R195] ;  /* 0x00000000c394783b */ /* 0x000ea60000000200 */
[C---:B------:R-:W-:Y:S03]  /*14400*/  HMMA.16816.F32.BF16 R8, R32.reuse, R10, RZ ;  /* 0x0000000a2008723c */ /* 0x040fe600000418ff */
[----:B------:R-:W1:Y:S06]  /*14410*/  LDSM.16.M88.4 R152, [R194] ;  /* 0x00000000c298783b */ /* 0x000e6c0000000200 */
[----:B------:R-:W1:Y:S01]  /*14420*/  LDSM.16.M88.4 R156, [R193] ;  /* 0x00000000c19c783b */ /* 0x000e620000000200 */
[C---:B---3--:R-:W-:Y:S05]  /*14430*/  HMMA.16816.F32.BF16 R12, R32.reuse, R16, RZ ;  /* 0x00000010200c723c */ /* 0x048fea00000418ff */
[----:B------:R-:W-:Y:S03]  /*14440*/  LDSM.16.M88.4 R160, [R202] ;  /* 0x00000000caa0783b */ /* 0x000fe60000000200 */
[C---:B------:R-:W-:Y:S03]  /*14450*/  HMMA.16816.F32.BF16 R16, R32.reuse, R18, RZ ;  /* 0x000000122010723c */ /* 0x040fe600000418ff */
[----:B------:R-:W3:Y:S05]  /*14460*/  LDSM.16.M88.4 R164, [R199+0x6000] ;  /* 0x00600000c7a4783b */ /* 0x000eea0000000200 */
[C---:B----4-:R-:W-:Y:S01]  /*14470*/  HMMA.16816.F32.BF16 R20, R32.reuse, R24, RZ ;  /* 0x000000182014723c */ /* 0x050fe200000418ff */
[----:B------:R-:W-:Y:S06]  /*14480*/  LDSM.16.M88.4 R168, [R199+0x7000] ;  /* 0x00700000c7a8783b */ /* 0x000fec0000000200 */
[----:B------:R-:W-:Y:S01]  /*14490*/  LDSM.16.M88.4 R172, [R199+0x7800] ;  /* 0x00780000c7ac783b */ /* 0x000fe20000000200 */
[C---:B------:R-:W-:Y:S05]  /*144a0*/  HMMA.16816.F32.BF16 R24, R32.reuse, R26, RZ ;  /* 0x0000001a2018723c */ /* 0x040fea00000418ff */
[----:B------:R-:W-:Y:S03]  /*144b0*/  LDSM.16.M88.4 R176, [R201] ;  /* 0x00000000c9b0783b */ /* 0x000fe60000000200 */
[C---:B-----5:R-:W-:Y:S03]  /*144c0*/  HMMA.16816.F32.BF16 R28, R32.reuse, R136, RZ ;  /* 0x00000088201c723c */ /* 0x060fe600000418ff */
[----:B------:R-:W-:Y:S05]  /*144d0*/  LDSM.16.M88.4 R180, [R192] ;  /* 0x00000000c0b4783b */ /* 0x000fea0000000200 */
[----:B------:R-:W-:Y:S01]  /*144e0*/  HMMA.16816.F32.BF16 R32, R32, R138, RZ ;  /* 0x0000008a2020723c */ /* 0x000fe200000418ff */
[----:B------:R-:W4:Y:S07]  /*144f0*/  LDSM.16.M88.4 R136, [R199+0x6800] ;  /* 0x00680000c788783b */ /* 0x000f2e0000000200 */
[C---:B-1----:R-:W-:Y:S08]  /*14500*/  HMMA.16816.F32.BF16 R4, R140.reuse, R144, R4 ;  /* 0x000000908c04723c */ /* 0x042ff00000041804 */
        /* <DEDUP_REMOVED lines=11> */
[----:B------:R-:W2:Y:S01]  /*145c0*/  LDSM.16.M88.4 R156, [R205+0x8000] ;  /* 0x00800000cd9c783b */ /* 0x000ea20000000200 */
        /* <DEDUP_REMOVED lines=11> */
[----:B------:R-:W4:Y:S06]  /*14680*/  LDSM.16.M88.4 R160, [R205+0x9000] ;  /* 0x00900000cda0783b */ /* 0x000f2c0000000200 */
[----:B------:R-:W5:Y:S01]  /*14690*/  LDSM.16.M88.4 R172, [R191] ;  /* 0x00000000bfac783b */ /* 0x000f620000000200 */
        /* <DEDUP_REMOVED lines=13> */
[C---:B--2---:R-:W-:Y:S08]  /*14770*/  HMMA.16816.F32.BF16 R4, R152.reuse, R156, R4 ;  /* 0x0000009c9804723c */ /* 0x044ff00000041804 */
[C---:B------:R-:W-:Y:S01]  /*14780*/  HMMA.16816.F32.BF16 R8, R152.reuse, R158, R8 ;  /* 0x0000009e9808723c */ /* 0x040fe20000041808 */
[----:B------:R-:W-:Y:S07]  /*14790*/  LDSM.16.M88.4 R156, [R199+0x9800] ;  /* 0x00980000c79c783b */ /* 0x000fee0000000200 */
[C---:B---3--:R-:W-:Y:S08]  /*147a0*/  HMMA.16816.F32.BF16 R12, R152.reuse, R136, R12 ;  /* 0x00000088980c723c */ /* 0x048ff0000004180c */
[C---:B------:R-:W-:Y:S01]  /*147b0*/  HMMA.16816.F32.BF16 R16, R152.reuse, R138, R16 ;  /* 0x0000008a9810723c */ /* 0x040fe20000041810 */
[----:B------:R-:W2:Y:S07]  /*147c0*/  LDSM.16.M88.4 R136, [R199+0x8800] ;  /* 0x00880000c788783b */ /* 0x000eae0000000200 */
[C---:B----4-:R-:W-:Y:S08]  /*147d0*/  HMMA.16816.F32.BF16 R20, R152.reuse, R160, R20 ;  /* 0x000000a09814723c */ /* 0x050ff00000041814 */
[C---:B------:R-:W-:Y:S01]  /*147e0*/  HMMA.16816.F32.BF16 R24, R152.reuse, R162, R24 ;  /* 0x000000a29818723c */ /* 0x040fe20000041818 */
[----:B------:R-:W-:Y:S07]  /*147f0*/  LDSM.16.M88.4 R160, [R201+0x2000] ;  /* 0x00200000c9a0783b */ /* 0x000fee0000000200 */
[C---:B------:R-:W-:Y:S08]  /*14800*/  HMMA.16816.F32.BF16 R28, R152.reuse, R164, R28 ;  /* 0x000000a4981c723c */ /* 0x040ff0000004181c */
[----:B------:R-:W-:Y:S01]  /*14810*/  HMMA.16816.F32.BF16 R32, R152, R166, R32 ;  /* 0x000000a69820723c */ /* 0x000fe20000041820 */
[----:B------:R-:W3:Y:S06]  /*14820*/  LDSM.16.M88.4 R152, [R199+0x9000] ;  /* 0x00900000c798783b */ /* 0x000eec0000000200 */
[----:B------:R-:W4:Y:S01]  /*14830*/  LDSM.16.M88.4 R164, [R192+0x2000] ;  /* 0x00200000c0a4783b */ /* 0x000f220000000200 */
[C---:B-----5:R-:W-:Y:S08]  /*14840*/  HMMA.16816.F32.BF16 R4, R168.reuse, R172, R4 ;  /* 0x000000aca804723c */ /* 0x060ff00000041804 */
[C---:B------:R-:W-:Y:S01]  /*14850*/  HMMA.16816.F32.BF16 R8, R168.reuse, R174, R8 ;  /* 0x000000aea808723c */ /* 0x040fe20000041808 */
[----:B------:R-:W-:Y:S07]  /*14860*/  LDSM.16.M88.4 R172, [R205+0xa000] ;  /* 0x00a00000cdac783b */ /* 0x000fee0000000200 */
[C---:B-1----:R-:W-:Y:S08]  /*14870*/  HMMA.16816.F32.BF16 R12, R168.reuse, R140, R12 ;  /* 0x0000008ca80c723c */ /* 0x042ff0000004180c */
[C---:B------:R-:W-:Y:S01]  /*14880*/  HMMA.16816.F32.BF16 R16, R168.reuse, R142, R16 ;  /* 0x0000008ea810723c */ /* 0x040fe20000041810 */
[----:B------:R-:W1:Y:S07]  /*14890*/  LDSM.16.M88.4 R140, [R192+0x2800] ;  /* 0x00280000c08c783b */ /* 0x000e6e0000000200 */
[C---:B------:R-:W-:Y:S08]  /*148a0*/  HMMA.16816.F32.BF16 R20, R168.reuse, R144, R20 ;  /* 0x00000090a814723c */ /* 0x040ff00000041814 */
[C---:B------:R-:W-:Y:S01]  /*148b0*/  HMMA.16816.F32.BF16 R24, R168.reuse, R146, R24 ;  /* 0x00000092a818723c */ /* 0x040fe20000041818 */
[----:B------:R-:W5:Y:S07]  /*148c0*/  LDSM.16.M88.4 R144, [R192+0x3000] ;  /* 0x00300000c090783b */ /* 0x000f6e0000000200 */
        /* <DEDUP_REMOVED lines=17> */
[C---:B----4-:R-:W-:Y:S08]  /*149e0*/  HMMA.16816.F32.BF16 R4, R160.reuse, R164, R4 ;  /* 0x000000a4a004723c */ /* 0x050ff00000041804 */
[C---:B------:R-:W-:Y:S01]  /*149f0*/  HMMA.16816.F32.BF16 R8, R160.reuse, R166, R8 ;  /* 0x000000a6a008723c */ /* 0x040fe20000041808 */
[----:B------:R-:W-:Y:S07]  /*14a00*/  LDSM.16.M88.4 R164, [R199+0xa000] ;  /* 0x00a00000c7a4783b */ /* 0x000fee0000000200 */
[C---:B-1----:R-:W-:Y:S08]  /*14a10*/  HMMA.16816.F32.BF16 R12, R160.reuse, R140, R12 ;  /* 0x0000008ca00c723c */ /* 0x042ff0000004180c */
[C---:B------:R-:W-:Y:S01]  /*14a20*/  HMMA.16816.F32.BF16 R16, R160.reuse, R142, R16 ;  /* 0x0000008ea010723c */ /* 0x040fe20000041810 */
[----:B------:R-:W1:Y:S07]  /*14a30*/  LDSM.16.M88.4 R140, [R186] ;  /* 0x00000000ba8c783b */ /* 0x000e6e0000000200 */
[C---:B-----5:R-:W-:Y:S08]  /*14a40*/  HMMA.16816.F32.BF16 R20, R160.reuse, R144, R20 ;  /* 0x00000090a014723c */ /* 0x060ff00000041814 */
[C---:B------:R-:W-:Y:S01]  /*14a50*/  HMMA.16816.F32.BF16 R24, R160.reuse, R146, R24 ;  /* 0x00000092a018723c */ /* 0x040fe20000041818 */
[----:B------:R-:W4:Y:S07]  /*14a60*/  LDSM.16.M88.4 R144, [R185] ;  /* 0x00000000b990783b */ /* 0x000f2e0000000200 */
[C---:B------:R-:W-:Y:S08]  /*14a70*/  HMMA.16816.F32.BF16 R28, R160.reuse, R148, R28 ;  /* 0x00000094a01c723c */ /* 0x040ff0000004181c */
[----:B------:R-:W-:Y:S01]  /*14a80*/  HMMA.16816.F32.BF16 R32, R160, R150, R32 ;  /* 0x00000096a020723c */ /* 0x000fe20000041820 */
[----:B------:R-:W5:Y:S06]  /*14a90*/  LDSM.16.M88.4 R148, [R184] ;  /* 0x00000000b894783b */ /* 0x000f6c0000000200 */
        /* <DEDUP_REMOVED lines=18> */
[C---:B----4-:R-:W-:Y:S08]  /*14bc0*/  HMMA.16816.F32.BF16 R20, R176.reuse, R144, R20 ;  /* 0x00000090b014723c */ /* 0x050ff00000041814 */
[C---:B------:R-:W-:Y:S08]  /*14bd0*/  HMMA.16816.F32.BF16 R24, R176.reuse, R146, R24 ;  /* 0x00000092b018723c */ /* 0x040ff00000041818 */
[C---:B-----5:R-:W-:Y:S08]  /*14be0*/  HMMA.16816.F32.BF16 R28, R176.reuse, R148, R28 ;  /* 0x00000094b01c723c */ /* 0x060ff0000004181c */
        /* <DEDUP_REMOVED lines=12> */
[C---:B-1----:R-:W-:Y:S08]  /*14cb0*/  HMMA.16816.F32.BF16 R12, R168.reuse, R136, R12 ;  /* 0x00000088a80c723c */ /* 0x042ff0000004180c */
[----:B------:R-:W-:Y:S01]  /*14cc0*/  FMUL.FTZ R162, R4, c[0x0][0x2ec] ;  /* 0x0000bb0004a27a20 */ /* 0x000fe20000410000 */
[C---:B------:R-:W-:Y:S03]  /*14cd0*/  HMMA.16816.F32.BF16 R16, R168.reuse, R138, R16 ;  /* 0x0000008aa810723c */ /* 0x040fe60000041810 */
[----:B------:R-:W-:Y:S02]  /*14ce0*/  FMUL.FTZ R144, R5, c[0x0][0x2ec] ;  /* 0x0000bb0005907a20 */ /* 0x000fe40000410000 */
[----:B------:R-:W1:Y:S01]  /*14cf0*/  MUFU.TANH R162, R162 ;  /* 0x000000a200a27308 */ /* 0x000e620000002400 */
[----:B------:R-:W-:Y:S02]  /*14d00*/  FMUL.FTZ R163, R6, c[0x0][0x2ec] ;  /* 0x0000bb0006a37a20 */ /* 0x000fe40000410000 */
[----:B------:R-:W-:Y:S04]  /*14d10*/  FMUL.FTZ R9, R9, c[0x0][0x2ec] ;  /* 0x0000bb0009097a20 */ /* 0x000fe80000410000 */
[----:B------:R-:W-:Y:S02]  /*14d20*/  FMUL.FTZ R10, R10, c[0x0][0x2ec] ;  /* 0x0000bb000a0a7a20 */ /* 0x000fe40000410000 */
[----:B------:R-:W-:Y:S01]  /*14d30*/  FMUL.FTZ R11, R11, c[0x0][0x2ec] ;  /* 0x0000bb000b0b7a20 */ /* 0x000fe20000410000 */
[----:B------:R-:W2:Y:S01]  /*14d40*/  MUFU.TANH R164, R9 ;  /* 0x0000000900a47308 */ /* 0x000ea20000002400 */
[----:B------:R-:W-:Y:S02]  /*14d50*/  FMUL.FTZ R161, R7, c[0x0][0x2ec] ;  /* 0x0000bb0007a17a20 */ /* 0x000fe40000410000 */
[----:B------:R-:W3:Y:S01]  /*14d60*/  LDSM.16.M88.4 R4, [R192+0x5000] ;  /* 0x00500000c004783b */ /* 0x000ee20000000200 */
[----:B------:R-:W-:Y:S02]  /*14d70*/  FMUL.FTZ R160, R8, c[0x0][0x2ec] ;  /* 0x0000bb0008a07a20 */ /* 0x000fe40000410000 */
[----:B------:R-:W-:Y:S02]  /*14d80*/  FMUL.FTZ R142, R12, c[0x0][0x2ec] ;  /* 0x0000bb000c8e7a20 */ /* 0x000fe40000410000 */
[----:B------:R-:W-:Y:S02]  /*14d90*/  FMUL.FTZ R13, R13, c[0x0][0x2ec] ;  /* 0x0000bb000d0d7a20 */ /* 0x000fe40000410000 */
[----:B------:R-:W4:Y:S01]  /*14da0*/  MUFU.TANH R167, R10 ;  /* 0x0000000a00a77308 */ /* 0x000f220000002400 */
[----:B------:R-:W-:Y:S02]  /*14db0*/  FMUL.FTZ R138, R16, c[0x0][0x2ec] ;  /* 0x0000bb00108a7a20 */ /* 0x000fe40000410000 */
[----:B------:R-:W-:Y:S02]  /*14dc0*/  FMUL.FTZ R14, R14, c[0x0][0x2ec] ;  /* 0x0000bb000e0e7a20 */ /* 0x000fe40000410000 */
[----:B------:R-:W-:Y:S02]  /*14dd0*/  FMUL.FTZ R15, R15, c[0x0][0x2ec] ;  /* 0x0000bb000f0f7a20 */ /* 0x000fe40000410000 */
[----:B------:R-:W-:Y:S02]  /*14de0*/  FMUL.FTZ R17, R17, c[0x0][0x2ec] ;  /* 0x0000bb0011117a20 */ /* 0x000fe40000410000 */
[----:B------:R-:W-:Y:S01]  /*14df0*/  FMUL.FTZ R18, R18, c[0x0][0x2ec] ;  /* 0x0000bb0012127a20 */ /* 0x000fe20000410000 */
[----:B------:R5:W1:Y:S01]  /*14e00*/  MUFU.TANH R165, R11 ;  /* 0x0000000b00a57308 */ /* 0x000a620000002400 */
[----:B------:R-:W-:Y:S09]  /*14e10*/  FMUL.FTZ R19, R19, c[0x0][0x2ec] ;  /* 0x0000bb0013137a20 */ /* 0x000ff20000410000 */
        /* <DEDUP_REMOVED lines=9> */
[----:B------:R-:W-:Y:S02]  /*14eb0*/  FMUL.FTZ R158, R20, c[0x0][0x2ec] ;  /* 0x0000bb00149e7a20 */ /* 0x000fe40000410000 */
[----:B------:R-:W-:Y:S03]  /*14ec0*/  FMUL.FTZ R21, R21, c[0x0][0x2ec] ;  /* 0x0000bb0015157a20 */ /* 0x000fe60000410000 */
[----:B------:R-:W1:Y:S01]  /*14ed0*/  MUFU.TANH R142, R142 ;  /* 0x0000008e008e7308 */ /* 0x000e620000002400 */
[----:B------:R-:W-:Y:S02]  /*14ee0*/  FMUL.FTZ R22, R22, c[0x0][0x2ec] ;  /* 0x0000bb0016167a20 */ /* 0x000fe40000410000 */
[----:B------:R-:W-:Y:S03]  /*14ef0*/  FMUL.FTZ R23, R23, c[0x0][0x2ec] ;  /* 0x0000bb0017177a20 */ /* 0x000fe60000410000 */
[----:B------:R-:W-:Y:S02]  /*14f00*/  FMUL.FTZ R154, R24, c[0x0][0x2ec] ;  /* 0x0000bb00189a7a20 */ /* 0x000fe40000410000 */
[----:B------:R-:W-:Y:S02]  /*14f10*/  FMUL.FTZ R25, R25, c[0x0][0x2ec] ;  /* 0x0000bb0019197a20 */ /* 0x000fe40000410000 */
[----:B------:R1:W1:Y:S01]  /*14f20*/  MUFU.TANH R140, R13 ;  /* 0x0000000d008c7308 */ /* 0x0002620000002400 */
[----:B------:R-:W-:Y:S02]  /*14f30*/  FMUL.FTZ R26, R26, c[0x0][0x2ec] ;  /* 0x0000bb001a1a7a20 */ /* 0x000fe40000410000 */
[----:B------:R-:W-:Y:S01]  /*14f40*/  FMUL.FTZ R27, R27, c[0x0][0x2ec] ;  /* 0x0000bb001b1b7a20 */ /* 0x000fe20000410000 */
[C---:B---3--:R-:W-:Y:S06]  /*14f50*/  HMMA.16816.F32.BF16 R28, R168.reuse, R8, R28 ;  /* 0x00000008a81c723c */ /* 0x048fec000004181c */
[----:B------:R3:W1:Y:S02]  /*14f60*/  MUFU.TANH R143, R14 ;  /* 0x0000000e008f7308 */ /* 0x0006640000002400 */
[----:B------:R-:W-:Y:S08]  /*14f70*/  HMMA.16816.F32.BF16 R32, R168, R10, R32 ;  /* 0x0000000aa820723c */ /* 0x000ff00000041820 */
[----:B------:R3:W1:Y:S08]  /*14f80*/  MUFU.TANH R141, R15 ;  /* 0x0000000f008d7308 */ /* 0x0006700000002400 */
[----:B------:R-:W-:Y:S02]  /*14f90*/  FMUL.FTZ R148, R28, c[0x0][0x2ec] ;  /* 0x0000bb001c947a20 */ /* 0x000fe40000410000 */
        /* <DEDUP_REMOVED lines=8> */
[----:B------:R-:W-:Y:S07]  /*15020*/  FMUL.FTZ R35, R35, c[0x0][0x2ec] ;  /* 0x0000bb0023237a20 */ /* 0x000fee0000410000 */
        /* <DEDUP_REMOVED lines=64> */
[-C--:B---3--:R-:W-:Y:S02]  /*15430*/  LEA R14, P1, R7, R216.reuse, 0x2 ;  /* 0x000000d8070e7211 */ /* 0x088fe400078210ff */
[C---:B------:R-:W-:Y:S01]  /*15440*/  LEA R12, P0, R3.reuse, R216, 0x2 ;  /* 0x000000d8030c7211 */ /* 0x040fe200078010ff */
[----:B------:R-:W-:Y:S01]  /*15450*/  IMAD.IADD R2, R3, 0x1, -R7 ;  /* 0x0000000103027824 */ /* 0x000fe200078e0a07 */
[-C--:B------:R-:W-:Y:S02]  /*15460*/  LEA.HI.X.SX32 R15, R7, R217.reuse, 0x2, P1 ;  /* 0x000000d9070f7211 */ /* 0x080fe400008f16ff */
[----:B-1----:R-:W-:Y:S01]  /*15470*/  LEA.HI.X.SX32 R13, R3, R217, 0x2, P0 ;  /* 0x000000d9030d7211 */ /* 0x002fe200000f16ff */
        /* <DEDUP_REMOVED lines=15> */
.L_x_3957:
        /* <DEDUP_REMOVED lines=27> */
.L_x_3956:
[----:B-12-4-:R-:W-:Y:S01]  /*15720*/  FMNMX.FTZ R3, R162, R135, !PT ;  /* 0x00000087a2037209 */ /* 0x016fe20007810000 */
[----:B---3--:R-:W-:Y:S01]  /*15730*/  LDSM.16.MT88.4 R12, [R200+0xc000] ;  /* 0x00c00000c80c783b */ /* 0x008fe20000004200 */
        /* <DEDUP_REMOVED lines=40> */
[C---:B------:R-:W-:Y:S02]  /*159c0*/  FMUL.FTZ R4, R3.reuse, c[0x0][0x23c] ;  /* 0x00008f0003047a20 */ /* 0x040fe40000410000 */
[----:B------:R-:W-:Y:S01]  /*159d0*/  FADD.FTZ R5, -R3, R0 ;  /* 0x0000000003057221 */ /* 0x000fe20000010100 */
[----:B--2---:R-:W-:Y:S03]  /*159e0*/  FMNMX.FTZ R132, R9, R132, !PT ;  /* 0x0000008409847209 */ /* 0x004fe60007810000 */
[----:B------:R-:W-:Y:S01]  /*159f0*/  FMUL.FTZ R0, R5, c[0x0][0x23c] ;  /* 0x00008f0005007a20 */ /* 0x000fe20000410000 */
[C---:B------:R-:W-:Y:S01]  /*15a00*/  FSETP.NEU.FTZ.AND P0, PT, R132.reuse, -INF , PT ;  /* 0xff8000008400780b */ /* 0x040fe20003f1d000 */
[C---:B------:R-:W-:Y:S02]  /*15a10*/  FMUL.FTZ R151, R132.reuse, c[0x0][0x23c] ;  /* 0x00008f0084977a20 */ /* 0x040fe40000410000 */
[----:B------:R-:W-:Y:S01]  /*15a20*/  FADD.FTZ R2, -R132, R135 ;  /* 0x0000008784027221 */ /* 0x000fe20000010100 */
[----:B------:R-:W-:Y:S01]  /*15a30*/  MOV R135, R132 ;  /* 0x0000008400877202 */ /* 0x000fe20000000f00 */
[----:B------:R-:W1:Y:S01]  /*15a40*/  MUFU.EX2 R0, R0 ;  /* 0x0000000000007308 */ /* 0x000e620000000800 */
[----:B------:R-:W-:Y:S01]  /*15a50*/  FSEL R151, R151, RZ, P0 ;  /* 0x000000ff97977208 */ /* 0x000fe20000000000 */
[----:B------:R-:W-:Y:S01]  /*15a60*/  FMUL.FTZ R6, R2, c[0x0][0x23c] ;  /* 0x00008f0002067a20 */ /* 0x000fe20000410000 */
[----:B------:R-:W-:Y:S03]  /*15a70*/  FSETP.NEU.FTZ.AND P0, PT, R3, -INF , PT ;  /* 0xff8000000300780b */ /* 0x000fe60003f1d000 */
[--C-:B------:R-:W-:Y:S01]  /*15a80*/  FFMA.FTZ R174, R144, c[0x0][0x23c], -R151.reuse ;  /* 0x00008f0090ae7a23 */ /* 0x100fe20000010897 */
[----:B------:R-:W-:Y:S01]  /*15a90*/  FSEL R144, R4, RZ, P0 ;  /* 0x000000ff04907208 */ /* 0x000fe20000000000 */
[--C-:B------:R-:W-:Y:S01]  /*15aa0*/  FFMA.FTZ R175, R162, c[0x0][0x23c], -R151.reuse ;  /* 0x00008f00a2af7a23 */ /* 0x100fe20000010897 */
[----:B------:R-:W-:Y:S01]  /*15ab0*/  ISETP.GT.AND P0, PT, R221, RZ, PT ;  /* 0x000000ffdd00720c */ /* 0x000fe20003f04270 */
[--C-:B------:R-:W-:Y:S01]  /*15ac0*/  FFMA.FTZ R173, R160, c[0x0][0x23c], -R151.reuse ;  /* 0x00008f00a0ad7a23 */ /* 0x100fe20000010897 */
[----:B------:R-:W2:Y:S01]  /*15ad0*/  MUFU.EX2 R2, R6 ;  /* 0x0000000600027308 */ /* 0x000ea20000000800 */
[--C-:B------:R-:W-:Y:S02]  /*15ae0*/  FFMA.FTZ R171, R163, c[0x0][0x23c], -R144.reuse ;  /* 0x00008f00a3ab7a23 */ /* 0x100fe40000010890 */
[--C-:B------:R-:W-:Y:S02]  /*15af0*/  FFMA.FTZ R170, R161, c[0x0][0x23c], -R144.reuse ;  /* 0x00008f00a1aa7a23 */ /* 0x100fe40000010890 */
[--C-:B------:R-:W-:Y:S01]  /*15b00*/  FFMA.FTZ R172, R164, c[0x0][0x23c], -R151.reuse ;  /* 0x00008f00a4ac7a23 */ /* 0x100fe20000010897 */
[----:B------:R-:W-:Y:S01]  /*15b10*/  LDSM.16.MT88.4 R160, [R196+0xf800] ;  /* 0x00f80000c4a0783b */ /* 0x000fe20000004200 */
[--C-:B------:R-:W-:Y:S02]  /*15b20*/  FFMA.FTZ R169, R167, c[0x0][0x23c], -R144.reuse ;  /* 0x00008f00a7a97a23 */ /* 0x100fe40000010890 */
[--C-:B------:R-:W-:Y:S01]  /*15b30*/  FFMA.FTZ R168, R165, c[0x0][0x23c], -R144.reuse ;  /* 0x00008f00a5a87a23 */ /* 0x100fe20000010890 */
[----:B------:R-:W-:Y:S01]  /*15b40*/  MUFU.EX2 R175, R175 ;  /* 0x000000af00af7308 */ /* 0x000fe20000000800 */
[--C-:B------:R-:W-:Y:S02]  /*15b50*/  FFMA.FTZ R176, R142, c[0x0][0x23c], -R151.reuse ;  /* 0x00008f008eb07a23 */ /* 0x100fe40000010897 */
[C---:B-1----:R-:W-:Y:S01]  /*15b60*/  FMUL.FTZ R7, R0.reuse, R131 ;  /* 0x0000008300077220 */ /* 0x042fe20000410000 */
[----:B------:R-:W-:Y:S01]  /*15b70*/  LDSM.16.MT88.4 R164, [R200+0x11800] ;  /* 0x01180000c8a4783b */ /* 0x000fe20000004200 */
[C---:B------:R-:W-:Y:S02]  /*15b80*/  FMUL.FTZ R10, R0.reuse, R126 ;  /* 0x0000007e000a7220 */ /* 0x040fe40000410000 */
[C---:B------:R-:W-:Y:S02]  /*15b90*/  FMUL.FTZ R11, R0.reuse, R127 ;  /* 0x0000007f000b7220 */ /* 0x040fe40000410000 */
[C---:B------:R-:W-:Y:S01]  /*15ba0*/  FMUL.FTZ R18, R0.reuse, R118 ;  /* 0x0000007600127220 */ /* 0x040fe20000410000 */
[----:B------:R-:W1:Y:S01]  /*15bb0*/  MUFU.EX2 R174, R174 ;  /* 0x000000ae00ae7308 */ /* 0x000e620000000800 */
[C---:B------:R-:W-:Y:S02]  /*15bc0*/  FMUL.FTZ R19, R0.reuse, R119 ;  /* 0x0000007700137220 */ /* 0x040fe40000410000 */
[----:B------:R-:W-:Y:S02]  /*15bd0*/  FMUL.FTZ R26, R0, R110 ;  /* 0x0000006e001a7220 */ /* 0x000fe40000410000 */
[C---:B--2---:R-:W-:Y:S02]  /*15be0*/  FMUL.FTZ R4, R2.reuse, R128 ;  /* 0x0000008002047220 */ /* 0x044fe40000410000 */
[----:B------:R-:W-:Y:S02]  /*15bf0*/  FMUL.FTZ R5, R2, R129 ;  /* 0x0000008102057220 */ /* 0x000fe40000410000 */
[----:B------:R-:W-:Y:S01]  /*15c00*/  FMUL.FTZ R6, R0, R130 ;  /* 0x0000008200067220 */ /* 0x000fe20000410000 */
[----:B------:R-:W-:Y:S01]  /*15c10*/  MUFU.EX2 R171, R171 ;  /* 0x000000ab00ab7308 */ /* 0x000fe20000000800 */
[C---:B------:R-:W-:Y:S02]  /*15c20*/  FMUL.FTZ R8, R2.reuse, R124 ;  /* 0x0000007c02087220 */ /* 0x040fe40000410000 */
[C---:B------:R-:W-:Y:S02]  /*15c30*/  FMUL.FTZ R9, R2.reuse, R125 ;  /* 0x0000007d02097220 */ /* 0x040fe40000410000 */
[C---:B------:R-:W-:Y:S01]  /*15c40*/  FMUL.FTZ R16, R2.reuse, R116 ;  /* 0x0000007402107220 */ /* 0x040fe20000410000 */
[----:B------:R-:W-:Y:S01]  /*15c50*/  LDSM.16.MT88.4 R124, [R200+0xe800] ;  /* 0x00e80000c87c783b */ /* 0x000fe20000004200 */
[C---:B------:R-:W-:Y:S02]  /*15c60*/  FMUL.FTZ R17, R2.reuse, R117 ;  /* 0x0000007502117220 */ /* 0x040fe40000410000 */
[C---:B------:R-:W-:Y:S01]  /*15c70*/  FMUL.FTZ R24, R2.reuse, R108 ;  /* 0x0000006c02187220 */ /* 0x040fe20000410000 */
[----:B------:R-:W2:Y:S01]  /*15c80*/  MUFU.EX2 R170, R170 ;  /* 0x000000aa00aa7308 */ /* 0x000ea20000000800 */
[----:B------:R-:W-:Y:S02]  /*15c90*/  FMUL.FTZ R25, R2, R109 ;  /* 0x0000006d02197220 */ /* 0x000fe40000410000 */
[----:B------:R-:W-:Y:S01]  /*15ca0*/  FMUL.FTZ R27, R0, R111 ;  /* 0x0000006f001b7220 */ /* 0x000fe20000410000 */
[----:B-1----:R-:W-:Y:S01]  /*15cb0*/  F2FP.BF16.PACK_AB R128, R174, R175 ;  /* 0x000000afae80723e */ /* 0x002fe200000010ff */
[----:B------:R-:W-:Y:S01]  /*15cc0*/  LDSM.16.MT88.4 R108, [R196+0xe000] ;  /* 0x00e00000c46c783b */ /* 0x000fe20000004200 */
[C---:B------:R-:W-:Y:S02]  /*15cd0*/  FMUL.FTZ R32, R2.reuse, R100 ;  /* 0x0000006402207220 */ /* 0x040fe40000410000 */
[----:B------:R-:W-:Y:S02]  /*15ce0*/  FMUL.FTZ R33, R2, R101 ;  /* 0x0000006502217220 */ /* 0x000fe40000410000 */
[----:B------:R-:W-:Y:S01]  /*15cf0*/  MUFU.EX2 R173, R173 ;  /* 0x000000ad00ad7308 */ /* 0x000fe20000000800 */
[C---:B------:R-:W-:Y:S02]  /*15d00*/  FMUL.FTZ R34, R0.reuse, R102 ;  /* 0x0000006600227220 */ /* 0x040fe40000410000 */
[----:B------:R-:W-:Y:S01]  /*15d10*/  LDSM.16.MT88.4 R116, [R198+0xc800] ;  /* 0x00c80000c674783b */ /* 0x000fe20000004200 */
[----:B------:R-:W-:Y:S02]  /*15d20*/  FMUL.FTZ R35, R0, R103 ;  /* 0x0000006700237220 */ /* 0x000fe40000410000 */
[--C-:B------:R-:W-:Y:S02]  /*15d30*/  FFMA.FTZ R177, R140, c[0x0][0x23c], -R151.reuse ;  /* 0x00008f008cb17a23 */ /* 0x100fe40000010897 */
[--C-:B------:R-:W-:Y:S02]  /*15d40*/  FFMA.FTZ R178, R143, c[0x0][0x23c], -R144.reuse ;  /* 0x00008f008fb27a23 */ /* 0x100fe40000010890 */
[----:B------:R-:W1:Y:S01]  /*15d50*/  MUFU.EX2 R172, R172 ;  /* 0x000000ac00ac7308 */ /* 0x000e620000000800 */
[----:B------:R-:W-:Y:S01]  /*15d60*/  LDSM.16.MT88.4 R100, [R197+0xe000] ;  /* 0x00e00000c564783b */ /* 0x000fe20000004200 */
[--C-:B------:R-:W-:Y:S01]  /*15d70*/  FFMA.FTZ R179, R141, c[0x0][0x23c], -R144.reuse ;  /* 0x00008f008db37a23 */ /* 0x100fe20000010890 */
[----:B--2---:R-:W-:Y:S01]  /*15d80*/  F2FP.BF16.PACK_AB R129, R170, R171 ;  /* 0x000000abaa81723e */ /* 0x004fe200000010ff */
[--C-:B------:R-:W-:Y:S02]  /*15d90*/  FFMA.FTZ R181, R138, c[0x0][0x23c], -R151.reuse ;  /* 0x00008f008ab57a23 */ /* 0x100fe40000010897 */
[--C-:B------:R-:W-:Y:S03]  /*15da0*/  FFMA.FTZ R180, R136, c[0x0][0x23c], -R151.reuse ;  /* 0x00008f0088b47a23 */ /* 0x100fe60000010897 */
[----:B------:R-:W-:Y:S01]  /*15db0*/  LDSM.16.MT88.4 R140, [R197+0xe800] ;  /* 0x00e80000c58c783b */ /* 0x000fe20000004200 */
        /* <DEDUP_REMOVED lines=8> */
[--C-:B------:R-:W-:Y:S01]  /*15e40*/  FFMA.FTZ R227, R157, c[0x0][0x23c], -R144.reuse ;  /* 0x00008f009de37a23 */ /* 0x100fe20000010890 */
[----:B-1----:R-:W-:Y:S01]  /*15e50*/  F2FP.BF16.PACK_AB R130, R172, R173 ;  /* 0x000000adac82723e */ /* 0x002fe200000010ff */
[----:B------:R-:W-:Y:S01]  /*15e60*/  LDSM.16.MT88.4 R156, [R197+0xf800] ;  /* 0x00f80000c59c783b */ /* 0x000fe20000004200 */
        /* <DEDUP_REMOVED lines=9> */
[--C-:B------:R-:W-:Y:S01]  /*15f00*/  FFMA.FTZ R235, R147, c[0x0][0x23c], -R144.reuse ;  /* 0x00008f0093eb7a23 */ /* 0x100fe20000010890 */
[----:B------:R-:W1:Y:S01]  /*15f10*/  MUFU.EX2 R177, R177 ;  /* 0x000000b100b17308 */ /* 0x000e620000000800 */
[--C-:B------:R-:W-:Y:S01]  /*15f20*/  FFMA.FTZ R234, R146, c[0x0][0x23c], -R151.reuse ;  /* 0x00008f0092ea7a23 */ /* 0x100fe20000010897 */
[----:B--2---:R-:W-:Y:S01]  /*15f30*/  F2FP.BF16.PACK_AB R131, R168, R169 ;  /* 0x000000a9a883723e */ /* 0x004fe200000010ff */
[----:B------:R-:W-:Y:S02]  /*15f40*/  FFMA.FTZ R151, R145, c[0x0][0x23c], -R151 ;  /* 0x00008f0091977a23 */ /* 0x000fe40000010897 */
[C---:B------:R-:W-:Y:S02]  /*15f50*/  FMUL.FTZ R36, R2.reuse, R36 ;  /* 0x0000002402247220 */ /* 0x040fe40000410000 */
[----:B------:R-:W-:Y:S02]  /*15f60*/  FMUL.FTZ R37, R2, R37 ;  /* 0x0000002502257220 */ /* 0x000fe40000410000 */
[C---:B------:R-:W-:Y:S01]  /*15f70*/  HMMA.16816.F32.BF16 R4, R128.reuse, R12, R4 ;  /* 0x0000000c8004723c */ /* 0x040fe20000041804 */
[----:B------:R2:W-:Y:S04]  /*15f80*/  MUFU.EX2 R237, R151 ;  /* 0x0000009700ed7308 */ /* 0x0005e80000000800 */
        /* <DEDUP_REMOVED lines=8> */
[----:B------:R-:W3:Y:S01]  /*16010*/  MUFU.EX2 R179, R179 ;  /* 0x000000b300b37308 */ /* 0x000ee20000000800 */
[----:B------:R-:W4:Y:S01]  /*16020*/  LDSM.16.MT88.4 R120, [R196+0xc000] ;  /* 0x00c00000c478783b */ /* 0x000f220000004200 */
[C---:B------:R-:W-:Y:S02]  /*16030*/  FMUL.FTZ R40, R2.reuse, R40 ;  /* 0x0000002802287220 */ /* 0x040fe40000410000 */
[----:B------:R-:W-:Y:S02]  /*16040*/  FMUL.FTZ R41, R2, R41 ;  /* 0x0000002902297220 */ /* 0x000fe40000410000 */
[C---:B------:R-:W-:Y:S03]  /*16050*/  HMMA.16816.F32.BF16 R12, R128.reuse, R20, R12 ;  /* 0x00000014800c723c */ /* 0x040fe6000004180c */
[----:B--2---:R-:W-:Y:S01]  /*16060*/  LDSM.16.MT88.4 R148, [R200+0xf800] ;  /* 0x00f80000c894783b */ /* 0x004fe20000004200 */
[C---:B------:R-:W-:Y:S01]  /*16070*/  FMUL.FTZ R42, R0.reuse, R42 ;  /* 0x0000002a002a7220 */ /* 0x040fe20000410000 */
[----:B------:R-:W-:Y:S01]  /*16080*/  MUFU.EX2 R181, R181 ;  /* 0x000000b500b57308 */ /* 0x000fe20000000800 */
[----:B------:R-:W-:Y:S02]  /*16090*/  FMUL.FTZ R43, R0, R43 ;  /* 0x0000002b002b7220 */ /* 0x000fe40000410000 */
[C---:B------:R-:W-:Y:S04]  /*160a0*/  HMMA.16816.F32.BF16 R16, R128.reuse, R22, R16 ;  /* 0x000000168010723c */ /* 0x040fe80000041810 */
[C---:B------:R-:W-:Y:S02]  /*160b0*/  FMUL.FTZ R20, R2.reuse, R112 ;  /* 0x0000007002147220 */ /* 0x040fe40000410000 */
[----:B------:R-:W-:Y:S01]  /*160c0*/  FMUL.FTZ R21, R2, R113 ;  /* 0x0000007102157220 */ /* 0x000fe20000410000 */
[----:B------:R-:W2:Y:S01]  /*160d0*/  MUFU.EX2 R180, R180 ;  /* 0x000000b400b47308 */ /* 0x000ea20000000800 */
[C---:B------:R-:W-:Y:S04]  /*160e0*/  FMUL.FTZ R22, R0.reuse, R114 ;  /* 0x0000007200167220 */ /* 0x040fe80000410000 */
[----:B------:R-:W-:Y:S02]  /*160f0*/  FMUL.FTZ R23, R0, R115 ;  /* 0x0000007300177220 */ /* 0x000fe40000410000 */
[----:B------:R-:W5:Y:S01]  /*16100*/  LDSM.16.MT88.4 R112, [R200+0xe000] ;  /* 0x00e00000c870783b */ /* 0x000f620000004200 */
        /* <DEDUP_REMOVED lines=8> */
[----:B------:R-:W1:Y:S03]  /*16190*/  MUFU.EX2 R183, R183 ;  /* 0x000000b700b77308 */ /* 0x000e660000000800 */
        /* <DEDUP_REMOVED lines=8> */
[C---:B----4-:R-:W-:Y:S02]  /*16220*/  HMMA.16816.F32.BF16 R28, R128.reuse, R120, R28 ;  /* 0x00000078801c723c */ /* 0x050fe4000004181c */
[----:B------:R-:W4:Y:S01]  /*16230*/  MUFU.EX2 R222, R222 ;  /* 0x000000de00de7308 */ /* 0x000f220000000800 */
        /* <DEDUP_REMOVED lines=8> */
[C---:B-----5:R-:W-:Y:S04]  /*162c0*/  HMMA.16816.F32.BF16 R36, R128.reuse, R112, R36 ;  /* 0x000000708024723c */ /* 0x060fe80000041824 */
[C---:B------:R-:W-:Y:S02]  /*162d0*/  FMUL.FTZ R56, R2.reuse, R56 ;  /* 0x0000003802387220 */ /* 0x040fe40000410000 */
[----:B------:R-:W-:Y:S01]  /*162e0*/  FMUL.FTZ R57, R2, R57 ;  /* 0x0000003902397220 */ /* 0x000fe20000410000 */
[----:B------:R-:W5:Y:S01]  /*162f0*/  MUFU.EX2 R227, R227 ;  /* 0x000000e300e37308 */ /* 0x000f620000000800 */
[C---:B------:R-:W-:Y:S01]  /*16300*/  HMMA.16816.F32.BF16 R40, R128.reuse, R114, R40 ;  /* 0x000000728028723c */ /* 0x040fe20000041828 */
[----:B------:R-:W-:Y:S03]  /*16310*/  LDSM.16.MT88.4 R112, [R200+0xc800] ;  /* 0x00c80000c870783b */ /* 0x000fe60000004200 */
[C---:B------:R-:W-:Y:S02]  /*16320*/  FMUL.FTZ R58, R0.reuse, R58 ;  /* 0x0000003a003a7220 */ /* 0x040fe40000410000 */
[----:B------:R-:W-:Y:S02]  /*16330*/  FMUL.FTZ R59, R0, R59 ;  /* 0x0000003b003b7220 */ /* 0x000fe40000410000 */
[C---:B------:R-:W-:Y:S01]  /*16340*/  FMUL.FTZ R60, R2.reuse, R60 ;  /* 0x0000003c023c7220 */ /* 0x040fe20000410000 */
[----:B------:R-:W-:Y:S01]  /*16350*/  MUFU.EX2 R226, R226 ;  /* 0x000000e200e27308 */ /* 0x000fe20000000800 */
[C---:B-1----:R-:W-:Y:S03]  /*16360*/  HMMA.16816.F32.BF16 R44, R128.reuse, R104, R44 ;  /* 0x00000068802c723c */ /* 0x042fe6000004182c */
[----:B------:R-:W-:Y:S02]  /*16370*/  FMUL.FTZ R61, R2, R61 ;  /* 0x0000003d023d7220 */ /* 0x000fe40000410000 */
[C---:B------:R-:W-:Y:S02]  /*16380*/  FMUL.FTZ R62, R0.reuse, R62 ;  /* 0x0000003e003e7220 */ /* 0x040fe40000410000 */
[----:B------:R-:W-:Y:S01]  /*16390*/  FMUL.FTZ R63, R0, R63 ;  /* 0x0000003f003f7220 */ /* 0x000fe20000410000 */
[C---:B------:R-:W-:Y:S01]  /*163a0*/  HMMA.16816.F32.BF16 R48, R128.reuse, R106, R48 ;  /* 0x0000006a8030723c */ /* 0x040fe20000041830 */
[----:B------:R-:W1:Y:S01]  /*163b0*/  LDSM.16.MT88.4 R104, [R200+0x10000] ;  /* 0x01000000c868783b */ /* 0x000e620000004200 */
[----:B------:R-:W1:Y:S02]  /*163c0*/  MUFU.EX2 R229, R229 ;  /* 0x000000e500e57308 */ /* 0x000e640000000800 */
[C---:B------:R-:W-:Y:S02]  /*163d0*/  FMUL.FTZ R64, R2.reuse, R64 ;  /* 0x0000004002407220 */ /* 0x040fe40000410000 */
[----:B------:R-:W-:Y:S02]  /*163e0*/  FMUL.FTZ R65, R2, R65 ;  /* 0x0000004102417220 */ /* 0x000fe40000410000 */
[C---:B------:R-:W-:Y:S04]  /*163f0*/  HMMA.16816.F32.BF16 R52, R128.reuse, R100, R52 ;  /* 0x000000648034723c */ /* 0x040fe80000041834 */
[C---:B------:R-:W-:Y:S01]  /*16400*/  FMUL.FTZ R66, R0.reuse, R66 ;  /* 0x0000004200427220 */ /* 0x040fe20000410000 */
[----:B------:R-:W-:Y:S01]  /*16410*/  MUFU.EX2 R228, R228 ;  /* 0x000000e400e47308 */ /* 0x000fe20000000800 */
[----:B------:R-:W-:Y:S02]  /*16420*/  FMUL.FTZ R67, R0, R67 ;  /* 0x0000004300437220 */ /* 0x000fe40000410000 */
[C---:B------:R-:W-:Y:S01]  /*16430*/  HMMA.16816.F32.BF16 R56, R128.reuse, R102, R56 ;  /* 0x000000668038723c */ /* 0x040fe20000041838 */
[----:B------:R-:W2:Y:S03]  /*16440*/  LDSM.16.MT88.4 R100, [R198+0x10000] ;  /* 0x01000000c664783b */ /* 0x000ea60000004200 */
[C---:B------:R-:W-:Y:S02]  /*16450*/  FMUL.FTZ R68, R2.reuse, R68 ;  /* 0x0000004402447220 */ /* 0x040fe40000410000 */
[----:B------:R-:W-:Y:S01]  /*16460*/  FMUL.FTZ R69, R2, R69 ;  /* 0x0000004502457220 */ /* 0x000fe20000410000 */
[----:B------:R-:W2:Y:S01]  /*16470*/  MUFU.EX2 R231, R231 ;  /* 0x000000e700e77308 */ /* 0x000ea20000000800 */
[C---:B------:R-:W-:Y:S04]  /*16480*/  HMMA.16816.F32.BF16 R60, R128.reuse, R108, R60 ;  /* 0x0000006c803c723c */ /* 0x040fe8000004183c */
[C---:B------:R-:W-:Y:S02]  /*16490*/  FMUL.FTZ R70, R0.reuse, R70 ;  /* 0x0000004600467220 */ /* 0x040fe40000410000 */
[----:B------:R-:W-:Y:S02]  /*164a0*/  FMUL.FTZ R71, R0, R71 ;  /* 0x0000004700477220 */ /* 0x000fe40000410000 */
[C---:B------:R-:W-:Y:S01]  /*164b0*/  HMMA.16816.F32.BF16 R64, R128.reuse, R110, R64 ;  /* 0x0000006e8040723c */ /* 0x040fe20000041840 */
[----:B------:R-:W3:Y:S01]  /*164c0*/  LDSM.16.MT88.4 R108, [R197+0x10000] ;  /* 0x01000000c56c783b */ /* 0x000ee20000004200 */
[----:B------:R-:W-:Y:S02]  /*164d0*/  MUFU.EX2 R230, R230 ;  /* 0x000000e600e67308 */ /* 0x000fe40000000800 */
[C---:B------:R-:W-:Y:S02]  /*164e0*/  FMUL.FTZ R72, R2.reuse, R72 ;  /* 0x0000004802487220 */ /* 0x040fe40000410000 */
[----:B------:R-:W-:Y:S02]  /*164f0*/  FMUL.FTZ R73, R2, R73 ;  /* 0x0000004902497220 */ /* 0x000fe40000410000 */
[C---:B------:R-:W-:Y:S01]  /*16500*/  FMUL.FTZ R74, R0.reuse, R74 ;  /* 0x0000004a004a7220 */ /* 0x040fe20000410000 */
[C---:B-1----:R-:W-:Y:S03]  /*16510*/  HMMA.16816.F32.BF16 R68, R128.reuse, R104, R68 ;  /* 0x000000688044723c */ /* 0x042fe60000041844 */
[----:B------:R-:W-:Y:S01]  /*16520*/  FMUL.FTZ R75, R0, R75 ;  /* 0x0000004b004b7220 */ /* 0x000fe20000410000 */
[----:B------:R-:W1:Y:S01]  /*16530*/  MUFU.EX2 R233, R233 ;  /* 0x000000e900e97308 */ /* 0x000e620000000800 */
[C---:B------:R-:W-:Y:S02]  /*16540*/  FMUL.FTZ R76, R2.reuse, R76 ;  /* 0x0000004c024c7220 */ /* 0x040fe40000410000 */
[----:B------:R-:W-:Y:S02]  /*16550*/  FMUL.FTZ R77, R2, R77 ;  /* 0x0000004d024d7220 */ /* 0x000fe40000410000 */
[C---:B------:R-:W-:Y:S01]  /*16560*/  FMUL.FTZ R78, R0.reuse, R78 ;  /* 0x0000004e004e7220 */ /* 0x040fe20000410000 */
[C---:B------:R-:W-:Y:S01]  /*16570*/  HMMA.16816.F32.BF16 R72, R128.reuse, R106, R72 ;  /* 0x0000006a8048723c */ /* 0x040fe20000041848 */
[----:B------:R-:W1:Y:S02]  /*16580*/  LDSM.16.MT88.4 R104, [R196+0x10000] ;  /* 0x01000000c468783b */ /* 0x000e640000004200 */
[----:B------:R-:W-:Y:S01]  /*16590*/  FMUL.FTZ R79, R0, R79 ;  /* 0x0000004f004f7220 */ /* 0x000fe20000410000 */
[----:B------:R-:W-:Y:S01]  /*165a0*/  MUFU.EX2 R232, R232 ;  /* 0x000000e800e87308 */ /* 0x000fe20000000800 */
[C---:B------:R-:W-:Y:S02]  /*165b0*/  FMUL.FTZ R80, R2.reuse, R80 ;  /* 0x0000005002507220 */ /* 0x040fe40000410000 */
[----:B------:R-:W-:Y:S02]  /*165c0*/  FMUL.FTZ R81, R2, R81 ;  /* 0x0000005102517220 */ /* 0x000fe40000410000 */
[C---:B------:R-:W-:Y:S01]  /*165d0*/  FMUL.FTZ R82, R0.reuse, R82 ;  /* 0x0000005200527220 */ /* 0x040fe20000410000 */
[C---:B--2---:R-:W-:Y:S03]  /*165e0*/  HMMA.16816.F32.BF16 R76, R128.reuse, R100, R76 ;  /* 0x00000064804c723c */ /* 0x044fe6000004184c */
[----:B------:R-:W-:Y:S01]  /*165f0*/  FMUL.FTZ R83, R0, R83 ;  /* 0x0000005300537220 */ /* 0x000fe20000410000 */
[----:B------:R-:W2:Y:S01]  /*16600*/  MUFU.EX2 R235, R235 ;  /* 0x000000eb00eb7308 */ /* 0x000ea20000000800 */
[C---:B------:R-:W-:Y:S02]  /*16610*/  FMUL.FTZ R84, R2.reuse, R84 ;  /* 0x0000005402547220 */ /* 0x040fe40000410000 */
[----:B------:R-:W-:Y:S01]  /*16620*/  FMUL.FTZ R85, R2, R85 ;  /* 0x0000005502557220 */ /* 0x000fe20000410000 */
[----:B------:R-:W-:Y:S01]  /*16630*/  F2FP.BF16.PACK_AB R100, R177, R176 ;  /* 0x000000b0b164723e */ /* 0x000fe200000010ff */
[C---:B------:R-:W-:Y:S01]  /*16640*/  FMUL.FTZ R86, R0.reuse, R86 ;  /* 0x0000005600567220 */ /* 0x040fe20000410000 */
[C---:B------:R-:W-:Y:S03]  /*16650*/  HMMA.16816.F32.BF16 R80, R128.reuse, R102, R80 ;  /* 0x000000668050723c */ /* 0x040fe60000041850 */
[----:B------:R-:W-:Y:S01]  /*16660*/  FMUL.FTZ R87, R0, R87 ;  /* 0x0000005700577220 */ /* 0x000fe20000410000 */
[----:B---3--:R-:W-:Y:S01]  /*16670*/  F2FP.BF16.PACK_AB R101, R179, R178 ;  /* 0x000000b2b365723e */ /* 0x008fe200000010ff */
[C---:B------:R-:W-:Y:S01]  /*16680*/  FMUL.FTZ R88, R2.reuse, R88 ;  /* 0x0000005802587220 */ /* 0x040fe20000410000 */
[----:B------:R-:W3:Y:S01]  /*16690*/  MUFU.EX2 R234, R234 ;  /* 0x000000ea00ea7308 */ /* 0x000ee20000000800 */
[----:B------:R-:W-:Y:S01]  /*166a0*/  FMUL.FTZ R89, R2, R89 ;  /* 0x0000005902597220 */ /* 0x000fe20000410000 */
[----:B------:R-:W-:Y:S01]  /*166b0*/  F2FP.BF16.PACK_AB R102, R180, R181 ;  /* 0x000000b5b466723e */ /* 0x000fe200000010ff */
[C---:B------:R-:W-:Y:S01]  /*166c0*/  FMUL.FTZ R90, R0.reuse, R90 ;  /* 0x0000005a005a7220 */ /* 0x040fe20000410000 */
[C---:B------:R-:W-:Y:S03]  /*166d0*/  HMMA.16816.F32.BF16 R84, R128.reuse, R108, R84 ;  /* 0x0000006c8054723c */ /* 0x040fe60000041854 */
[----:B------:R-:W-:Y:S01]  /*166e0*/  FMUL.FTZ R91, R0, R91 ;  /* 0x0000005b005b7220 */ /* 0x000fe20000410000 */
[----:B------:R-:W-:Y:S01]  /*166f0*/  F2FP.BF16.PACK_AB R103, R183, R182 ;  /* 0x000000b6b767723e */ /* 0x000fe200000010ff */
[C---:B------:R-:W-:Y:S02]  /*16700*/  FMUL.FTZ R92, R2.reuse, R92 ;  /* 0x0000005c025c7220 */ /* 0x040fe40000410000 */
[----:B------:R-:W-:Y:S02]  /*16710*/  FMUL.FTZ R93, R2, R93 ;  /* 0x0000005d025d7220 */ /* 0x000fe40000410000 */
[C---:B------:R-:W-:Y:S01]  /*16720*/  FMUL.FTZ R94, R0.reuse, R94 ;  /* 0x0000005e005e7220 */ /* 0x040fe20000410000 */
[C---:B------:R-:W-:Y:S01]  /*16730*/  HMMA.16816.F32.BF16 R88, R128.reuse, R110, R88 ;  /* 0x0000006e8058723c */ /* 0x040fe20000041858 */
[----:B------:R-:W2:Y:S02]  /*16740*/  LDSM.16.MT88.4 R108, [R197+0xc800] ;  /* 0x00c80000c56c783b */ /* 0x000ea40000004200 */
[----:B------:R-:W-:Y:S02]  /*16750*/  FMUL.FTZ R95, R0, R95 ;  /* 0x0000005f005f7220 */ /* 0x000fe40000410000 */
[C---:B------:R-:W-:Y:S02]  /*16760*/  FMUL.FTZ R96, R2.reuse, R96 ;  /* 0x0000006002607220 */ /* 0x040fe40000410000 */
[----:B------:R-:W-:Y:S02]  /*16770*/  FMUL.FTZ R97, R2, R97 ;  /* 0x0000006102617220 */ /* 0x000fe40000410000 */
[C---:B------:R-:W-:Y:S01]  /*16780*/  FMUL.FTZ R98, R0.reuse, R98 ;  /* 0x0000006200627220 */ /* 0x040fe20000410000 */
[C---:B-1----:R-:W-:Y:S03]  /*16790*/  HMMA.16816.F32.BF16 R92, R128.reuse, R104, R92 ;  /* 0x00000068805c723c */ /* 0x042fe6000004185c */
[----:B------:R-:W-:Y:S02]  /*167a0*/  FMUL.FTZ R99, R0, R99 ;  /* 0x0000006300637220 */ /* 0x000fe40000410000 */
[--C-:B------:R-:W-:Y:S02]  /*167b0*/  FFMA.FTZ R134, R134, c[0x0][0x23c], -R144.reuse ;  /* 0x00008f0086867a23 */ /* 0x100fe40000010890 */
[----:B------:R-:W-:Y:S02]  /*167c0*/  FFMA.FTZ R144, R133, c[0x0][0x23c], -R144 ;  /* 0x00008f0085907a23 */ /* 0x000fe40000010890 */
[----:B------:R-:W-:Y:S01]  /*167d0*/  FFMA.FTZ R175, R2, R225, R175 ;  /* 0x000000e102af7223 */ /* 0x000fe200000100af */
[----:B------:R-:W-:Y:S01]  /*167e0*/  HMMA.16816.F32.BF16 R96, R128, R106, R96 ;  /* 0x0000006a8060723c */ /* 0x000fe20000041860 */
[----:B------:R-:W1:Y:S01]  /*167f0*/  LDSM.16.MT88.4 R104, [R196+0xe800] ;  /* 0x00e80000c468783b */ /* 0x000e620000004200 */
[----:B------:R2:W-:Y:S01]  /*16800*/  MUFU.EX2 R133, R144 ;  /* 0x0000009000857308 */ /* 0x0005e20000000800 */
[----:B------:R-:W-:Y:S01]  /*16810*/  FFMA.FTZ R171, R0, R223, R171 ;  /* 0x000000df00ab7223 */ /* 0x000fe200000100ab */
[----:B------:R-:W-:Y:S01]  /*16820*/  IADD3 R0, R221, -0x1, RZ ;  /* 0xffffffffdd007810 */ /* 0x000fe20007ffe0ff */
[----:B------:R-:W-:Y:S02]  /*16830*/  FADD.FTZ R174, R174, R175 ;  /* 0x000000afaeae7221 */ /* 0x000fe40000010000 */
[----:B------:R-:W-:Y:S01]  /*16840*/  FADD.FTZ R170, R170, R171 ;  /* 0x000000abaaaa7221 */ /* 0x000fe20000010000 */
[C---:B------:R-:W-:Y:S01]  /*16850*/  HMMA.16816.F32.BF16 R4, R100.reuse, R112, R4 ;  /* 0x000000706404723c */ /* 0x040fe20000041804 */
[----:B------:R-:W-:Y:S03]  /*16860*/  LDSM.16.MT88.4 R128, [R198+0xf000] ;  /* 0x00f00000c680783b */ /* 0x000fe60000004200 */
[----:B------:R-:W1:Y:S01]  /*16870*/  MUFU.EX2 R134, R134 ;  /* 0x0000008600867308 */ /* 0x000e620000000800 */
[----:B------:R-:W-:Y:S01]  /*16880*/  FADD.FTZ R173, R173, R174 ;  /* 0x000000aeadad7221 */ /* 0x000fe20000010000 */
[----:B------:R-:W-:Y:S02]  /*16890*/  MOV R221, R0 ;  /* 0x0000000000dd7202 */ /* 0x000fe40000000f00 */
[C---:B------:R-:W-:Y:S01]  /*168a0*/  HMMA.16816.F32.BF16 R8, R100.reuse, R114, R8 ;  /* 0x000000726408723c */ /* 0x040fe20000041808 */
[----:B------:R-:W-:Y:S03]  /*168b0*/  LDSM.16.MT88.4 R112, [R198+0x10800] ;  /* 0x01080000c670783b */ /* 0x000fe60000004200 */
[----:B------:R-:W-:Y:S01]  /*168c0*/  FADD.FTZ R173, R172, R173 ;  /* 0x000000adacad7221 */ /* 0x000fe20000010000 */
[----:B------:R-:W-:Y:S03]  /*168d0*/  MOV R0, R3 ;  /* 0x0000000300007202 */ /* 0x000fe60000000f00 */
[C---:B------:R-:W-:Y:S01]  /*168e0*/  HMMA.16816.F32.BF16 R12, R100.reuse, R116, R12 ;  /* 0x00000074640c723c */ /* 0x040fe2000004180c */
[----:B--2---:R-:W-:Y:S03]  /*168f0*/  LDSM.16.MT88.4 R144, [R196+0xd800] ;  /* 0x00d80000c490783b */ /* 0x004fe60000004200 */
[----:B------:R-:W-:Y:S04]  /*16900*/  FADD.FTZ R176, R176, R173 ;  /* 0x000000adb0b07221 */ /* 0x000fe80000010000 */
[C---:B------:R-:W-:Y:S01]  /*16910*/  HMMA.16816.F32.BF16 R16, R100.reuse, R118, R16 ;  /* 0x000000766410723c */ /* 0x040fe20000041810 */
[----:B------:R-:W-:Y:S03]  /*16920*/  LDSM.16.MT88.4 R116, [R197+0x10800] ;  /* 0x01080000c574783b */ /* 0x000fe60000004200 */
[----:B------:R-:W-:Y:S04]  /*16930*/  FADD.FTZ R176, R177, R176 ;  /* 0x000000b0b1b07221 */ /* 0x000fe80000010000 */
[C---:B------:R-:W-:Y:S04]  /*16940*/  HMMA.16816.F32.BF16 R20, R100.reuse, R108, R20 ;  /* 0x0000006c6414723c */ /* 0x040fe80000041814 */
[----:B------:R-:W-:Y:S04]  /*16950*/  FADD.FTZ R181, R181, R176 ;  /* 0x000000b0b5b57221 */ /* 0x000fe80000010000 */
[C---:B------:R-:W-:Y:S01]  /*16960*/  HMMA.16816.F32.BF16 R24, R100.reuse, R110, R24 ;  /* 0x0000006e6418723c */ /* 0x040fe20000041818 */
[----:B------:R-:W2:Y:S03]  /*16970*/  LDSM.16.MT88.4 R108, [R200+0x10800] ;  /* 0x01080000c86c783b */ /* 0x000ea60000004200 */
[----:B------:R-:W-:Y:S04]  /*16980*/  FADD.FTZ R180, R180, R181 ;  /* 0x000000b5b4b47221 */ /* 0x000fe80000010000 */
        /* <DEDUP_REMOVED lines=23> */
[----:B------:R-:W3:Y:S07]  /*16b00*/  LDSM.16.MT88.4 R116, [R200+0xf000] ;  /* 0x00f00000c874783b */ /* 0x000eee0000004200 */
[C---:B-1----:R-:W-:Y:S08]  /*16b10*/  HMMA.16816.F32.BF16 R92, R100.reuse, R104, R92 ;  /* 0x00000068645c723c */ /* 0x042ff0000004185c */
[----:B------:R-:W-:Y:S01]  /*16b20*/  HMMA.16816.F32.BF16 R96, R100, R106, R96 ;  /* 0x0000006a6460723c */ /* 0x000fe20000041860 */
[----:B------:R-:W1:Y:S06]  /*16b30*/  LDSM.16.MT88.4 R104, [R196+0xf000] ;  /* 0x00f00000c468783b */ /* 0x000e6c0000004200 */
[C---:B----4-:R-:W-:Y:S01]  /*16b40*/  F2FP.BF16.PACK_AB R100, R222.reuse, R209 ;  /* 0x000000d1de64723e */ /* 0x050fe200000010ff */
[----:B------:R-:W-:Y:S01]  /*16b50*/  FADD.FTZ R209, R209, R180 ;  /* 0x000000b4d1d17221 */ /* 0x000fe20000010000 */
[----:B-----5:R-:W-:Y:S03]  /*16b60*/  F2FP.BF16.PACK_AB R101, R227, R224 ;  /* 0x000000e0e365723e */ /* 0x020fe600000010ff */
[----:B------:R-:W-:Y:S01]  /*16b70*/  F2FP.BF16.PACK_AB R102, R229, R226 ;  /* 0x000000e2e566723e */ /* 0x000fe200000010ff */
[----:B------:R-:W-:Y:S01]  /*16b80*/  FADD.FTZ R209, R222, R209 ;  /* 0x000000d1ded17221 */ /* 0x000fe20000010000 */
[----:B------:R-:W-:Y:S03]  /*16b90*/  F2FP.BF16.PACK_AB R103, R231, R228 ;  /* 0x000000e4e767723e */ /* 0x000fe600000010ff */
        /* <DEDUP_REMOVED lines=34> */
[C---:B----4-:R-:W-:Y:S08]  /*16dc0*/  HMMA.16816.F32.BF16 R76, R100.reuse, R112, R76 ;  /* 0x00000070644c723c */ /* 0x050ff0000004184c */
[C---:B------:R-:W-:Y:S08]  /*16dd0*/  HMMA.16816.F32.BF16 R80, R100.reuse, R114, R80 ;  /* 0x000000726450723c */ /* 0x040ff00000041850 */
[C---:B---3--:R-:W-:Y:S08]  /*16de0*/  HMMA.16816.F32.BF16 R84, R100.reuse, R116, R84 ;  /* 0x000000746454723c */ /* 0x048ff00000041854 */
        /* <DEDUP_REMOVED lines=45> */
.L_x_3954:
        /* <DEDUP_REMOVED lines=228> */
[----:B------:R-:W-:Y:S01]  /*17f00*/  STS [R9+0x4000], R68 ;  /* 0x0040004409007388 */ /* 0x000fe20000000800 */
[----:B-1----:R-:W-:-:S03]  /*17f10*/  MOV R56, 0x7f800000 ;  /* 0x7f80000000387802 */ /* 0x002fc60000000f00 */
        /* <DEDUP_REMOVED lines=27> */
.L_x_3959:
[----:B------:R-:W2:Y:S04]  /*180d0*/  S2R R3, SR_CTAID.Z ;  /* 0x0000000000037919 */ /* 0x000ea80000002700 */
[----:B------:R-:W2:Y:S02]  /*180e0*/  S2R R0, SR_CTAID.Y ;  /* 0x0000000000007919 */ /* 0x000ea40000002600 */
[----:B--2---:R-:W-:-:S04]  /*180f0*/  IMAD R57, R0, c[0x0][0x1c0], R3 ;  /* 0x0000700000397a24 */ /* 0x004fc800078e0203 */
[----:B------:R-:W-:Y:S02]  /*18100*/  IMAD R57, R57, c[0x0][0x214], RZ ;  /* 0x0000850039397a24 */ /* 0x000fe400078e02ff */
.L_x_3960:
        /* <DEDUP_REMOVED lines=48> */
.L_x_3962:
[----:B---34-:R-:W-:Y:S05]  /*18410*/  BSYNC B0 ;  /* 0x0000000000007941 */ /* 0x018fea0003800000 */
.L_x_3961:
        /* <DEDUP_REMOVED lines=32> */
.L_x_3964:
[----:B------:R-:W-:Y:S05]  /*18620*/  BSYNC B0 ;  /* 0x0000000000007941 */ /* 0x000fea0003800000 */
.L_x_3963:
        /* <DEDUP_REMOVED lines=17> */
.L_x_3966:
[----:B------:R-:W-:Y:S05]  /*18740*/  BSYNC B0 ;  /* 0x0000000000007941 */ /* 0x000fea0003800000 */
.L_x_3965:
        /* <DEDUP_REMOVED lines=17> */
.L_x_3968:
[----:B------:R-:W-:Y:S05]  /*18860*/  BSYNC B0 ;  /* 0x0000000000007941 */ /* 0x000fea0003800000 */
.L_x_3967:
        /* <DEDUP_REMOVED lines=17> */
.L_x_3969:
        /* <DEDUP_REMOVED lines=16> */
.L_x_7857:


//--------------------- .text._ZN5flash24flash_fwd_splitkv_kernelI23Flash_fwd_kernel_traitsILi192ELi64ELi64ELi4ELb0ELb0EN7cutlass10bfloat16_tE19Flash_kernel_traitsILi192ELi64ELi64ELi4ES3_EELb0ELb0ELb1ELb0ELb0ELb0ELb0ELb1EEEvNS_16Flash_fwd_paramsE --------------------------
	.section	.text._ZN5flash24flash_fwd_splitkv_kernelI23Flash_fwd_kernel_traitsILi192ELi64ELi64ELi4ELb0ELb0EN7cutlass10bfloat16_tE19Flash_kernel_traitsILi192ELi64ELi64ELi4ES3_EELb0ELb0ELb1ELb0ELb0ELb0ELb0ELb1EEEvNS_16Flash_fwd_paramsE,"ax",@progbits
	.sectioninfo	@"SHI_REGISTERS=230"
	.align	128
        .global         _ZN5flash24flash_fwd_splitkv_kernelI23Flash_fwd_kernel_traitsILi192ELi64ELi64ELi4ELb0ELb0EN7cutlass10bfloat16_tE19Flash_kernel_traitsILi192ELi64ELi64ELi4ES3_EELb0ELb0ELb1ELb0ELb0ELb0ELb0ELb1EEEvNS_16Flash_fwd_paramsE
        .type           _ZN5flash24flash_fwd_splitkv_kernelI23Flash_fwd_kernel_traitsILi192ELi64ELi64ELi4ELb0ELb0EN7cutlass10bfloat16_tE19Flash_kernel_traitsILi192ELi64ELi64ELi4ES3_EELb0ELb0ELb1ELb0ELb0ELb0ELb0ELb1EEEvNS_16Flash_fwd_paramsE,@function
        .size           _ZN5flash24flash_fwd_splitkv_kernelI23Flash_fwd_kernel_traitsILi192ELi64ELi64ELi4ELb0ELb0EN7cutlass10bfloat16_tE19Flash_kernel_traitsILi192ELi64ELi64ELi4ES3_EELb0ELb0ELb1ELb0ELb0ELb0ELb0ELb1EEEvNS_16Flash_fwd_paramsE,(.L_x_7799 - _ZN5flash24flash_fwd_splitkv_kernelI23Flash_fwd_kernel_traitsILi192ELi64ELi64ELi4ELb0ELb0EN7cutlass10bfloat16_tE19Flash_kernel_traitsILi192ELi64ELi64ELi4ES3_EELb0ELb0ELb1ELb0ELb0ELb0ELb0ELb1EEEvNS_16Flash_fwd_paramsE)
        .other          _ZN5flash24flash_fwd_splitkv_kernelI23Flash_fwd_kernel_traitsILi192ELi64ELi64ELi4ELb0ELb0EN7cutlass10bfloat16_tE19Flash_kernel_traitsILi192ELi64ELi64ELi4ES3_EELb0ELb0ELb1ELb0ELb0ELb0ELb0ELb1EEEvNS_16Flash_fwd_paramsE,@"STO_CUDA_ENTRY STV_DEFAULT"
_ZN5flash24flash_fwd_splitkv_kernelI23Flash_fwd_kernel_traitsILi192ELi64ELi64ELi4ELb0ELb0EN7cutlass10bfloat16_tE19Flash_kernel_traitsILi192ELi64ELi64ELi4ES3_EELb0ELb0ELb1ELb0ELb0ELb0ELb0ELb1EEEvNS_16Flash_fwd_paramsE:
.text._ZN5flash24flash_fwd_splitkv_kernelI23Flash_fwd_kernel_traitsILi192ELi64ELi64ELi4ELb0ELb0EN7cutlass10bfloat16_tE19Flash_kernel_traitsILi192ELi64ELi64ELi4ES3_EELb0ELb0ELb1ELb0ELb0ELb0ELb0ELb1EEEvNS_16Flash_fwd_paramsE:
        /* <DEDUP_REMOVED lines=9> */
[----:B-123--:R-:W-:Y:S05]  /*0090*/  CALL.REL.NOINC `($_ZN5flash24flash_fwd_splitkv_kernelI23Flash_fwd_kernel_traitsILi192ELi64ELi64ELi4ELb0ELb0EN7cutlass10bfloat16_tE19Flash_kernel_traitsILi192ELi64ELi64ELi4ES3_EELb0ELb0ELb1ELb0ELb0ELb0ELb0ELb1EEEvNS_16Flash_fwd_paramsE$_ZN5flash30compute_attn_1rowblock_splitkvI23Flash_fwd_kernel_traitsILi192ELi64ELi64ELi4ELb0ELb0EN7cutlass10bfloat16_tE19Flash_kernel_traitsILi192ELi64ELi64ELi4ES3_EELb0ELb0ELb1ELb0ELb0ELb0ELb0ELb1ENS_16Flash_fwd_paramsEEEvRKT8_iiiii) ;  /* 0x0000002000007944 */ /* 0x00efea0003c00000 */
[----:B------:R-:W-:Y:S05]  /*00a0*/  BSYNC B4 ;  /* 0x0000000000047941 */ /* 0x000fea0003800000 */
.L_x_3970:
[----:B------:R-:W-:Y:S05]  /*00b0*/  EXIT ;  /* 0x000000000000794d */ /* 0x000fea0003800000 */
        .type           $_ZN5flash24flash_fwd_splitkv_kernelI23Flash_fwd_kernel_traitsILi192ELi64ELi64ELi4ELb0ELb0EN7cutlass10bfloat16_tE19Flash_kernel_traitsILi192ELi64ELi64ELi4ES3_EELb0ELb0ELb1ELb0ELb0ELb0ELb0ELb1EEEvNS_16Flash_fwd_paramsE$_ZN5flash30compute_attn_1rowblock_splitkvI23Flash_fwd_kernel_traitsILi192ELi64ELi64ELi4ELb0ELb0EN7cutlass10bfloat16_tE19Flash_kernel_traitsILi192ELi64ELi64ELi4ES3_EELb0ELb0ELb1ELb0ELb0ELb0ELb0ELb1ENS_16Flash_fwd_paramsEEEvRKT8_iiiii,@function
        .size           $_ZN5flash24flash_fwd_splitkv_kernelI23Flash_fwd_kernel_traitsILi192ELi64ELi64ELi4ELb0ELb0EN7cutlass10bfloat16_tE19Flash_kernel_traitsILi192ELi64ELi64ELi4ES3_EELb0ELb0ELb1ELb0ELb0ELb0ELb0ELb1EEEvNS_16Flash_fwd_paramsE$_ZN5flash30compute_attn_1rowblock_splitkvI23Flash_fwd_kernel_traitsILi192ELi64ELi64ELi4ELb0ELb0EN7cutlass10bfloat16_tE19Flash_kernel_traitsILi192ELi64ELi64ELi4ES3_EELb0ELb0ELb1ELb0ELb0ELb0ELb0ELb1ENS_16Flash_fwd_paramsEEEvRKT8_iiiii,($__internal_22_$__cuda_sm70_shflsync_bfly_p - $_ZN5flash24flash_fwd_splitkv_kernelI23Flash_fwd_kernel_traitsILi192ELi64ELi64ELi4ELb0ELb0EN7cutlass10bfloat16_tE19Flash_kernel_traitsILi192ELi64ELi64ELi4ES3_EELb0ELb0ELb1ELb0ELb0ELb0ELb0ELb1EEEvNS_16Flash_fwd_paramsE$_ZN5flash30compute_attn_1rowblock_splitkvI23Flash_fwd_kernel_traitsILi192ELi64ELi64ELi4ELb0ELb0EN7cutlass10bfloat16_tE19Flash_kernel_traitsILi192ELi64ELi64ELi4ES3_EELb0ELb0ELb1ELb0ELb0ELb0ELb0ELb1ENS_16Flash_fwd_paramsEEEvRKT8_iiiii)
$_ZN5flash24flash_fwd_splitkv_kernelI23Flash_fwd_kernel_traitsILi192ELi64ELi64ELi4ELb0ELb0EN7cutlass10bfloat16_tE19Flash_kernel_traitsILi192ELi64ELi64ELi4ES3_EELb0ELb0ELb1ELb0ELb0ELb0ELb0ELb1EEEvNS_16Flash_fwd_paramsE$_ZN5flash30compute_attn_1rowblock_splitkvI23Flash_fwd_kernel_traitsILi192ELi64ELi64ELi4ELb0ELb0EN7cutlass10bfloat16_tE19Flash_kernel_traitsILi192ELi64ELi64ELi4ES3_EELb0ELb0ELb1ELb0ELb0ELb0ELb0ELb1ENS_16Flash_fwd_paramsEEEvRKT8_iiiii:
        /* <DEDUP_REMOVED lines=21> */
.L_x_3972:
[----:B------:R-:W-:Y:S05]  /*0210*/  BSYNC B0 ;  /* 0x0000000000007941 */ /* 0x000fea0003800000 */
.L_x_3971:
        /* <DEDUP_REMOVED lines=17> */
.L_x_3974:
[----:B------:R4:W5:Y:S02]  /*0330*/  LD.E R0, [R12.64+0xb8] ;  /* 0x0000b8060c007980 */ /* 0x000964000c101900 */
.L_x_3975:
[----:B------:R-:W-:Y:S05]  /*0340*/  BSYNC B0 ;  /* 0x0000000000007941 */ /* 0x000fea0003800000 */
.L_x_3973:
        /* <DEDUP_REMOVED lines=10> */
.L_x_3977:
[----:B------:R-:W3:Y:S01]  /*03f0*/  LD.E.64 R2, [R12.64+0x108] ;  /* 0x000108060c027980 */ /* 0x000ee2000c101b00 */
[----:B------:R-:W-:Y:S01]  /*0400*/  BSSY B0, `(.L_x_3979) ;  /* 0x0000006000007945 */ /* 0x000fe20003800000 */
[----:B------:R-:W-:Y:S01]  /*0410*/  IMAD.MOV.U32 R0, RZ, RZ, RZ ;  /* 0x000000ffff007224 */ /* 0x000fe200078e00ff */
[----:B---3--:R-:W-:-:S04]  /*0420*/  ISETP.NE.U32.AND P0, PT, R2, RZ, PT ;  /* 0x000000ff0200720c */ /* 0x008fc80003f05070 */
[----:B------:R-:W-:-:S13]  /*0430*/  ISETP.NE.AND.EX P0, PT, R3, RZ, PT, P0 ;  /* 0x000000ff0300720c */ /* 0x000fda0003f05300 */
[----:B------:R-:W-:Y:S05]  /*0440*/  @!P0 BRA `(.L_x_3980) ;  /* 0x0000001000008947 */ /* 0x000fea0003800000 */
[----:B------:R1:W5:Y:S02]  /*0450*/  LD.E R0, [R12.64+0xbc] ;  /* 0x0000bc060c007980 */ /* 0x000364000c101900 */
.L_x_3980:
[----:B------:R-:W-:Y:S05]  /*0460*/  BSYNC B0 ;  /* 0x0000000000007941 */ /* 0x000fea0003800000 */
.L_x_3979:
[----:B-----5:R-:W-:Y:S02]  /*0470*/  IADD3 R137, R73, R0, RZ ;  /* 0x0000000049897210 */ /* 0x020fe40007ffe0ff */
.L_x_3978:
[----:B------:R-:W-:Y:S05]  /*0480*/  BSYNC B1 ;  /* 0x0000000000017941 */ /* 0x000fea0003800000 */
.L_x_3976:
[----:B------:R-:W-:Y:S01]  /*0490*/  IMAD.SHL.U32 R71, R207, 0x40, RZ ;  /* 0x00000040cf477824 */ /* 0x000fe200078e00ff */
[----:B------:R-:W-:Y:S01]  /*04a0*/  MOV R2, R206 ;  /* 0x000000ce00027202 */ /* 0x000fe20000000f00 */
[----:B------:R-:W-:-:S03]  /*04b0*/  IMAD.MOV.U32 R3, RZ, RZ, 0x0 ;  /* 0x00000000ff037424 */ /* 0x000fc600078e00ff */
[----:B------:R-:W-:-:S13]  /*04c0*/  ISETP.GT.AND P0, PT, R210, R71, PT ;  /* 0x00000047d200720c */ /* 0x000fda0003f04270 */
[----:B------:R-:W-:Y:S05]  /*04d0*/  @!P0 RET.REL.NODEC R2 `(_ZN5flash24flash_fwd_splitkv_kernelI23Flash_fwd_kernel_traitsILi192ELi64ELi64ELi4ELb0ELb0EN7cutlass10bfloat16_tE19Flash_kernel_traitsILi192ELi64ELi64ELi4ES3_EELb0ELb0ELb1ELb0ELb0ELb0ELb0ELb1EEEvNS_16Flash_fwd_paramsE) ;  /* 0xfffffb2002008950 */ /* 0x000fea0003c3ffff */
        /* <DEDUP_REMOVED lines=13> */
[----:B----4-:R3:W4:Y:S04]  /*05b0*/  LD.E.64 R16, [R12.64+0x88] ;  /* 0x000088060c107980 */ /* 0x010728000c101b00 */
[----:B--2---:R3:W2:Y:S04]  /*05c0*/  LD.E.64 R4, [R12.64+0x90] ;  /* 0x000090060c047980 */ /* 0x0046a8000c101b00 */
[----:B------:R3:W2:Y:S04]  /*05d0*/  LD.E R3, [R12.64+0x60] ;  /* 0x000060060c037980 */ /* 0x0006a8000c101900 */
[----:B------:R3:W2:Y:S04]  /*05e0*/  @!P0 LD.E.64 R14, [R12.64+0x80] ;  /* 0x000080060c0e8980 */ /* 0x0006a8000c101b00 */
[----:B------:R3:W2:Y:S01]  /*05f0*/  LD.E R0, [R12.64+0xb4] ;  /* 0x0000b4060c007980 */ /* 0x0006a2000c101900 */
[----:B------:R-:W-:-:S03]  /*0600*/  SHF.R.S32.HI R7, RZ, 0x1f, R56 ;  /* 0x0000001fff077819 */ /* 0x000fc60000011438 */
[----:B------:R3:W5:Y:S01]  /*0610*/  LD.E R2, [R12.64+0xc0] ;  /* 0x0000c0060c027980 */ /* 0x000762000c101900 */
[----:B------:R-:W-:-:S03]  /*0620*/  LEA.HI R6, R7, R56, RZ, 0x3 ;  /* 0x0000003807067211 */ /* 0x000fc600078f18ff */
[----:B------:R3:W5:Y:S01]  /*0630*/  LD.E.64 R10, [R12.64+0x70] ;  /* 0x000070060c0a7980 */ /* 0x000762000c101b00 */
[----:B------:R-:W-:-:S03]  /*0640*/  LOP3.LUT R7, R6, 0xfffffff8, RZ, 0xc0, !PT ;  /* 0xfffffff806077812 */ /* 0x000fc600078ec0ff */
[----:B------:R3:W5:Y:S02]  /*0650*/  LD.E.64 R18, [R12.64+0xa0] ;  /* 0x0000a0060c127980 */ /* 0x000764000c101b00 */
[----:B------:R-:W-:Y:S01]  /*0660*/  IMAD.IADD R56, R56, 0x1, -R7 ;  /* 0x0000000138387824 */ /* 0x000fe200078e0a07 */
[----:B------:R-:W-:-:S03]  /*0670*/  @!P0 SHF.R.S32.HI R8, RZ, 0x1f, R205 ;  /* 0x0000001fff088819 */ /* 0x000fc600000114cd */
[----:B------:R-:W-:-:S05]  /*0680*/  IMAD.SHL.U32 R20, R56, 0x8, RZ ;  /* 0x0000000838147824 */ /* 0x000fca00078e00ff */
[----:B------:R-:W-:Y:S02]  /*0690*/  SHF.R.S32.HI R21, RZ, 0x1f, R20 ;  /* 0x0000001fff157819 */ /* 0x000fe40000011414 */
[----:B------:R-:W-:Y:S02]  /*06a0*/  IADD3 R210, -R71, R210, RZ ;  /* 0x000000d247d27210 */ /* 0x000fe40007ffe1ff */
[----:B-1-3--:R-:W-:Y:S01]  /*06b0*/  SHF.R.S32.HI R13, RZ, 0x1f, R71 ;  /* 0x0000001fff0d7819 */ /* 0x00afe20000011447 */
[----:B------:R-:W-:Y:S01]  /*06c0*/  BSSY B0, `(.L_x_3982) ;  /* 0x0000029000007945 */ /* 0x000fe20003800000 */
[-C--:B----4-:R-:W-:Y:S02]  /*06d0*/  @P0 IMAD R7, R17, R209.reuse, RZ ;  /* 0x000000d111070224 */ /* 0x090fe400078e02ff */
[----:B------:R-:W-:-:S04]  /*06e0*/  @P0 IMAD.WIDE.U32 R22, R16, R209, RZ ;  /* 0x000000d110160225 */ /* 0x000fc800078e00ff */
[----:B--2---:R-:W-:-:S04]  /*06f0*/  @!P0 IMAD R9, R15, R205, RZ ;  /* 0x000000cd0f098224 */ /* 0x004fc800078e02ff */
[C---:B------:R-:W-:Y:S02]  /*0700*/  @!P0 IMAD R8, R14.reuse, R8, R9 ;  /* 0x000000080e088224 */ /* 0x040fe400078e0209 */
[----:B------:R-:W-:Y:S01]  /*0710*/  @!P0 IMAD.WIDE.U32 R14, R14, R205, RZ ;  /* 0x000000cd0e0e8225 */ /* 0x000fe200078e00ff */
[----:B------:R-:W-:-:S03]  /*0720*/  @P0 IADD3 R7, R23, R7, RZ ;  /* 0x0000000717070210 */ /* 0x000fc60007ffe0ff */
[----:B------:R-:W-:Y:S01]  /*0730*/  @P0 IMAD.MOV.U32 R12, RZ, RZ, R22 ;  /* 0x000000ffff0c0224 */ /* 0x000fe200078e0016 */
[----:B------:R-:W-:Y:S01]  /*0740*/  @!P0 MOV R12, R14 ;  /* 0x0000000e000c8202 */ /* 0x000fe20000000f00 */
[----:B------:R-:W-:Y:S02]  /*0750*/  IMAD R9, R17, R71, RZ ;  /* 0x0000004711097224 */ /* 0x000fe400078e02ff */
[----:B------:R-:W-:-:S04]  /*0760*/  IMAD.WIDE.U32 R22, R71, R16, R20 ;  /* 0x0000001047167225 */ /* 0x000fc800078e0014 */
[----:B------:R-:W-:Y:S02]  /*0770*/  IMAD R14, R16, R13, R9 ;  /* 0x0000000d100e7224 */ /* 0x000fe400078e0209 */
[----:B------:R-:W-:Y:S01]  /*0780*/  @!P0 IMAD.IADD R7, R15, 0x1, R8 ;  /* 0x000000010f078824 */ /* 0x000fe200078e0208 */
[----:B------:R-:W-:-:S04]  /*0790*/  IADD3 R12, P0, R12, R22, RZ ;  /* 0x000000160c0c7210 */ /* 0x000fc80007f1e0ff */
[----:B------:R-:W-:Y:S01]  /*07a0*/  IADD3.X R13, R7, R23, R14, P0, !PT ;  /* 0x00000017070d7210 */ /* 0x000fe200007fe40e */
[----:B------:R-:W-:Y:S01]  /*07b0*/  IMAD R7, R5, R208, RZ ;  /* 0x000000d005077224 */ /* 0x000fe200078e02ff */
[----:B------:R-:W-:-:S04]  /*07c0*/  SHF.R.S32.HI R5, RZ, 0x3, R6 ;  /* 0x00000003ff057819 */ /* 0x000fc80000011406 */
[----:B------:R-:W-:Y:S02]  /*07d0*/  ISETP.GE.AND P0, PT, R5, R210, PT ;  /* 0x000000d20500720c */ /* 0x000fe40003f06270 */
[--C-:B------:R-:W-:Y:S01]  /*07e0*/  SHF.R.S32.HI R8, RZ, 0x1f, R208.reuse ;  /* 0x0000001fff087819 */ /* 0x100fe200000114d0 */
[----:B------:R-:W-:Y:S02]  /*07f0*/  IMAD R205, R205, R3, R208 ;  /* 0x00000003cdcd7224 */ /* 0x000fe400078e02d0 */
[----:B------:R-:W-:-:S04]  /*0800*/  IMAD.WIDE.U32 R208, R208, R4, R12 ;  /* 0x00000004d0d07225 */ /* 0x000fc800078e000c */
[----:B------:R-:W-:Y:S01]  /*0810*/  IMAD R3, R4, R8, R7 ;  /* 0x0000000804037224 */ /* 0x000fe200078e0207 */
[----:B------:R-:W-:Y:S01]  /*0820*/  SHF.R.S32.HI R7, RZ, 0x1f, R5 ;  /* 0x0000001fff077819 */ /* 0x000fe20000011405 */
[----:B------:R-:W-:Y:S01]  /*0830*/  IMAD R0, R0, R205, R71 ;  /* 0x000000cd00007224 */ /* 0x000fe200078e0247 */
[C---:B------:R-:W-:Y:S01]  /*0840*/  IADD3 R13, R20.reuse, 0x40, RZ ;  /* 0x00000040140d7810 */ /* 0x040fe20007ffe0ff */
        /* <DEDUP_REMOVED lines=16> */
.L_x_3983:
[----:B------:R-:W-:Y:S05]  /*0950*/  BSYNC B0 ;  /* 0x0000000000007941 */ /* 0x000fea0003800000 */
.L_x_3982:
        /* <DEDUP_REMOVED lines=20> */
.L_x_3985:
[----:B------:R-:W-:Y:S05]  /*0aa0*/  BSYNC B0 ;  /* 0x0000000000007941 */ /* 0x000fea0003800000 */
.L_x_3984:
        /* <DEDUP_REMOVED lines=20> */
.L_x_3987:
[----:B------:R-:W-:Y:S05]  /*0bf0*/  BSYNC B0 ;  /* 0x0000000000007941 */ /* 0x000fea0003800000 */
.L_x_3986:
[----:B-1----:R-:W-:Y:S01]  /*0c00*/  IADD3 R23, R5, 0x30, RZ ;  /* 0x0000003005177810 */ /* 0x002fe20007ffe0ff */
[----:B------:R-:W-:Y:S03]  /*0c10*/  BSSY B0, `(.L_x_3988) ;  /* 0x0000012000007945 */ /* 0x000fe60003800000 */
[----:B------:R-:W-:-:S13]  /*0c20*/  ISETP.GE.AND P0, PT, R23, R210, PT ;  /* 0x000000d21700720c */ /* 0x000fda0003f06270 */
[----:B------:R-:W-:Y:S05]  /*0c30*/  @P0 BRA `(.L_x_3989) ;  /* 0x000000f000000947 */ /* 0x000fea0003800000 */
[----:B------:R-:W-:Y:S01]  /*0c40*/  IADD3 R15, P0, R5, 0x30, RZ ;  /* 0x00000030050f7810 */ /* 0x000fe20007f1e0ff */
[----:B------:R-:W-:Y:S01]  /*0c50*/  IMAD.MOV.U32 R28, RZ, RZ, R208 ;  /* 0x000000ffff1c7224 */ /* 0x000fe200078e00d0 */
[-C--:B-----5:R-:W-:Y:S02]  /*0c60*/  ISETP.GE.AND P2, PT, R20, R2.reuse, PT ;  /* 0x000000021400720c */ /* 0x0a0fe40003f46270 */
[-C--:B------:R-:W-:Y:S01]  /*0c70*/  ISETP.GE.AND P1, PT, R13, R2.reuse, PT ;  /* 0x000000020d00720c */ /* 0x080fe20003f26270 */
[----:B------:R-:W-:Y:S01]  /*0c80*/  IMAD.X R3, RZ, RZ, R7, P0 ;  /* 0x000000ffff037224 */ /* 0x000fe200000e0607 */
[----:B------:R-:W-:Y:S01]  /*0c90*/  ISETP.GE.AND P0, PT, R9, R2, PT ;  /* 0x000000020900720c */ /* 0x000fe20003f06270 */
[----:B------:R-:W-:-:S04]  /*0ca0*/  IMAD.WIDE.U32 R28, R16, R15, R28 ;  /* 0x0000000f101c7225 */ /* 0x000fc800078e001c */
        /* <DEDUP_REMOVED lines=8> */
.L_x_3989:
[----:B------:R-:W-:Y:S05]  /*0d30*/  BSYNC B0 ;  /* 0x0000000000007941 */ /* 0x000fea0003800000 */
.L_x_3988:
[----:B------:R-:W-:Y:S01]  /*0d40*/  ISETP.NE.AND P4, PT, R56, RZ, PT ;  /* 0x000000ff3800720c */ /* 0x000fe20003f85270 */
[----:B------:R-:W-:-:S03]  /*0d50*/  IMAD.MOV.U32 R207, RZ, RZ, 0x0 ;  /* 0x00000000ffcf7424 */ /* 0x000fc600078e00ff */
[-C--:B------:R-:W-:Y:S02]  /*0d60*/  ISETP.GE.OR P3, PT, R5, R210.reuse, P4 ;  /* 0x000000d20500720c */ /* 0x080fe40002766670 */
[-C--:B------:R-:W-:Y:S02]  /*0d70*/  ISETP.GE.OR P2, PT, R27, R210.reuse, P4 ;  /* 0x000000d21b00720c */ /* 0x080fe40002746670 */
[-C--:B------:R-:W-:Y:S02]  /*0d80*/  ISETP.GE.OR P1, PT, R25, R210.reuse, P4 ;  /* 0x000000d21900720c */ /* 0x080fe40002726670 */
[C---:B------:R-:W-:Y:S02]  /*0d90*/  IADD3 R5, P0, R0.reuse, R5, RZ ;  /* 0x0000000500057210 */ /* 0x040fe40007f1e0ff */
[----:B------:R-:W-:Y:S02]  /*0da0*/  ISETP.GE.OR P4, PT, R23, R210, P4 ;  /* 0x000000d21700720c */ /* 0x000fe40002786670 */
[----:B------:R-:W-:-:S02]  /*0db0*/  LEA.HI.X.SX32 R0, R0, R7, 0x1, P0 ;  /* 0x0000000700007211 */ /* 0x000fc400000f0eff */
[C---:B-1---5:R-:W-:Y:S01]  /*0dc0*/  LEA R2, P0, R5.reuse, R18, 0x2 ;  /* 0x0000001205027211 */ /* 0x062fe200078010ff */
[----:B------:R-:W-:Y:S02]  /*0dd0*/  @!P3 IMAD.MOV.U32 R9, RZ, RZ, 0x7f800000 ;  /* 0x7f800000ff09b424 */ /* 0x000fe400078e00ff */
[----:B------:R-:W-:Y:S01]  /*0de0*/  @!P2 IMAD.MOV.U32 R7, RZ, RZ, 0x7f800000 ;  /* 0x7f800000ff07a424 */ /* 0x000fe200078e00ff */
[----:B------:R-:W-:Y:S01]  /*0df0*/  LEA.HI.X R3, R5, R19, R0, 0x2, P0 ;  /* 0x0000001305037211 */ /* 0x000fe200000f1400 */
[----:B------:R-:W-:-:S04]  /*0e00*/  @!P1 IMAD.MOV.U32 R5, RZ, RZ, 0x7f800000 ;  /* 0x7f800000ff059424 */ /* 0x000fc800078e00ff */
[----:B------:R1:W-:Y:S04]  /*0e10*/  @!P3 ST.E [R2.64], R9 ;  /* 0x000000090200b985 */ /* 0x0003e8000c101906 */
[----:B------:R1:W-:Y:S04]  /*0e20*/  @!P2 ST.E [R2.64+0x40], R7 ;  /* 0x000040070200a985 */ /* 0x0003e8000c101906 */
[----:B------:R1:W-:Y:S01]  /*0e30*/  @!P1 ST.E [R2.64+0x80], R5 ;  /* 0x0000800502009985 */ /* 0x0003e2000c101906 */
[----:B------:R-:W-:Y:S05]  /*0e40*/  @P4 RET.REL.NODEC R206 `(_ZN5flash24flash_fwd_splitkv_kernelI23Flash_fwd_kernel_traitsILi192ELi64ELi64ELi4ELb0ELb0EN7cutlass10bfloat16_tE19Flash_kernel_traitsILi192ELi64ELi64ELi4ES3_EELb0ELb0ELb1ELb0ELb0ELb0ELb0ELb1EEEvNS_16Flash_fwd_paramsE) ;  /* 0xfffff1b0ce004950 */ /* 0x000fea0003c3ffff */
[----:B-1----:R-:W-:Y:S02]  /*0e50*/  MOV R5, 0x7f800000 ;  /* 0x7f80000000057802 */ /* 0x002fe40000000f00 */
[----:B------:R-:W-:-:S03]  /*0e60*/  MOV R207, 0x0 ;  /* 0x0000000000cf7802 */ /* 0x000fc60000000f00 */
[----:B------:R1:W-:Y:S01]  /*0e70*/  ST.E [R2.64+0xc0], R5 ;  /* 0x0000c00502007985 */ /* 0x0003e2000c101906 */
[----:B------:R-:W-:Y:S05]  /*0e80*/  RET.REL.NODEC R206 `(_ZN5flash24flash_fwd_splitkv_kernelI23Flash_fwd_kernel_traitsILi192ELi64ELi64ELi4ELb0ELb0EN7cutlass10bfloat16_tE19Flash_kernel_traitsILi192ELi64ELi64ELi4ES3_EELb0ELb0ELb1ELb0ELb0ELb0ELb0ELb1EEEvNS_16Flash_fwd_paramsE) ;  /* 0xfffff170ce007950 */ /* 0x000fea0003c3ffff */
.L_x_3981:
        /* <DEDUP_REMOVED lines=40> */
[----:B------:R-:W-:-:S04]  /*1110*/  IMAD R5, R5, R4, RZ ;  /* 0x0000000405057224 */ /* 0x000fc800078e02ff */
        /* <DEDUP_REMOVED lines=38> */
[----:B------:R-:W-:-:S05]  /*1380*/  ISETP.NE.AND P1, PT, R3, RZ, PT ;  /* 0x000000ff0300720c */ /* 0x000fca0003f25270 */
[----:B------:R-:W-:Y:S01]  /*1390*/  @P2 IADD3 R2, R2, 0x1, RZ ;  /* 0x0000000102022810 */ /* 0x000fe20007ffe0ff */
[----:B------:R-:W-:Y:S01]  /*13a0*/  IMAD R6, R67, R7, RZ ;  /* 0x0000000743067224 */ /* 0x000fe200078e02ff */
[----:B------:R-:W-:-:S05]  /*13b0*/  SHF.R.S32.HI R23, RZ, 0x1f, R7 ;  /* 0x0000001fff177819 */ /* 0x000fca0000011407 */
[----:B------:R-:W-:Y:S01]  /*13c0*/  IMAD R6, R66, R23, R6 ;  /* 0x0000001742067224 */ /* 0x000fe200078e0206 */
[----:B--2---:R-:W-:Y:S01]  /*13d0*/  SHF.R.S32.HI R5, RZ, 0x1f, R0 ;  /* 0x0000001fff057819 */ /* 0x004fe20000011400 */
[-C--:B------:R-:W-:Y:S02]  /*13e0*/  IMAD R4, R19, R0.reuse, RZ ;  /* 0x0000000013047224 */ /* 0x080fe400078e02ff */
[----:B------:R-:W-:-:S04]  /*13f0*/  IMAD.WIDE.U32 R8, R18, R0, RZ ;  /* 0x0000000012087225 */ /* 0x000fc800078e00ff */
[----:B------:R-:W-:-:S04]  /*1400*/  IMAD R4, R18, R5, R4 ;  /* 0x0000000512047224 */ /* 0x000fc800078e0204 */
[----:B------:R-:W-:Y:S01]  /*1410*/  IMAD.IADD R9, R9, 0x1, R4 ;  /* 0x0000000109097824 */ /* 0x000fe200078e0204 */
[----:B------:R-:W-:-:S03]  /*1420*/  MOV R4, R2 ;  /* 0x0000000200047202 */ /* 0x000fc60000000f00 */
[----:B------:R-:W-:-:S04]  /*1430*/  IMAD.WIDE.U32 R8, R7, R66, R8 ;  /* 0x0000004207087225 */ /* 0x000fc800078e0008 */
[----:B------:R-:W-:Y:S01]  /*1440*/  @!P0 IMAD.MOV R4, RZ, RZ, -R4 ;  /* 0x000000ffff048224 */ /* 0x000fe200078e0a04 */
[----:B------:R-:W-:Y:S01]  /*1450*/  @!P1 LOP3.LUT R4, RZ, R3, RZ, 0x33, !PT ;  /* 0x00000003ff049212 */ /* 0x000fe200078e33ff */
[----:B------:R-:W-:Y:S01]  /*1460*/  IMAD R2, R15, R0, RZ ;  /* 0x000000000f027224 */ /* 0x000fe200078e02ff */
[----:B------:R-:W-:Y:S02]  /*1470*/  IADD3 R9, R9, R6, RZ ;  /* 0x0000000609097210 */ /* 0x000fe40007ffe0ff */
[----:B------:R-:W-:Y:S01]  /*1480*/  SHF.R.S32.HI R3, RZ, 0x1f, R4 ;  /* 0x0000001fff037819 */ /* 0x000fe20000011404 */
[----:B------:R-:W-:Y:S02]  /*1490*/  IMAD R6, R17, R4, RZ ;  /* 0x0000000411067224 */ /* 0x000fe400078e02ff */
[----:B------:R-:W-:-:S04]  /*14a0*/  IMAD.WIDE.U32 R10, R14, R0, RZ ;  /* 0x000000000e0a7225 */ /* 0x000fc800078e00ff */
[----:B------:R-:W-:Y:S02]  /*14b0*/  IMAD R5, R14, R5, R2 ;  /* 0x000000050e057224 */ /* 0x000fe400078e0202 */
[----:B------:R-:W-:-:S04]  /*14c0*/  IMAD.WIDE.U32 R8, R4, R16, R8 ;  /* 0x0000001004087225 */ /* 0x000fc800078e0008 */
[----:B------:R-:W-:Y:S01]  /*14d0*/  IMAD R6, R16, R3, R6 ;  /* 0x0000000310067224 */ /* 0x000fe200078e0206 */
[----:B------:R-:W-:Y:S01]  /*14e0*/  IADD3 R11, R11, R5, RZ ;  /* 0x000000050b0b7210 */ /* 0x000fe20007ffe0ff */
[----:B------:R-:W-:Y:S01]  /*14f0*/  IMAD.MOV.U32 R2, RZ, RZ, R10 ;  /* 0x000000ffff027224 */ /* 0x000fe200078e000a */
[----:B------:R-:W-:Y:S01]  /*1500*/  MOV R0, R8 ;  /* 0x0000000800007202 */ /* 0x000fe20000000f00 */
[----:B------:R-:W-:Y:S01]  /*1510*/  IMAD.IADD R5, R9, 0x1, R6 ;  /* 0x0000000109057824 */ /* 0x000fe200078e0206 */
[----:B------:R-:W-:Y:S05]  /*1520*/  BRA `(.L_x_3992) ;  /* 0x000004d000007947 */ /* 0x000fea0003800000 */
.L_x_3991:
        /* <DEDUP_REMOVED lines=8> */
[----:B------:R-:W-:-:S02]  /*15b0*/  MOV R26, RZ ;  /* 0x000000ff001a7202 */ /* 0x000fc40000000f00 */
[CC--:B------:R-:W-:Y:S02]  /*15c0*/  @P3 IADD3 R6, R11.reuse, R14.reuse, RZ ;  /* 0x0000000e0b063210 */ /* 0x0c0fe40007ffe0ff */
[----:B------:R-:W-:Y:S02]  /*15d0*/  @P3 IADD3 R14, R11, R14, RZ ;  /* 0x0000000e0b0e3210 */ /* 0x000fe40007ffe0ff */
        /* <DEDUP_REMOVED lines=19> */
[-C--:B------:R-:W-:Y:S01]  /*1710*/  @!P0 IADD3 R0, R0, -R3.reuse, RZ ;  /* 0x8000000300008210 */ /* 0x080fe20007ffe0ff */
[----:B------:R-:W-:Y:S02]  /*1720*/  @!P3 IMAD.IADD R27, R27, 0x1, R4 ;  /* 0x000000011b1bb824 */ /* 0x000fe400078e0204 */
[----:B--2---:R-:W-:Y:S01]  /*1730*/  @!P3 IMAD R4, R23, R10, RZ ;  /* 0x0000000a1704b224 */ /* 0x004fe200078e02ff */
[----:B------:R-:W-:Y:S01]  /*1740*/  ISETP.GE.U32.AND P2, PT, R0, R3, PT ;  /* 0x000000030000720c */ /* 0x000fe20003f46070 */
[-C--:B------:R-:W-:Y:S01]  /*1750*/  @P3 IMAD R9, R67, R6.reuse, RZ ;  /* 0x0000000643093224 */ /* 0x080fe200078e02ff */
[----:B------:R-:W-:Y:S01]  /*1760*/  LOP3.LUT R0, R208, R5, RZ, 0x3c, !PT ;  /* 0x00000005d0007212 */ /* 0x000fe200078e3cff */
[----:B------:R-:W-:-:S04]  /*1770*/  @P3 IMAD.WIDE.U32 R28, R66, R6, RZ ;  /* 0x00000006421c3225 */ /* 0x000fc800078e00ff */
[C---:B------:R-:W-:Y:S02]  /*1780*/  @!P3 IMAD R4, R22.reuse, R7, R4 ;  /* 0x000000071604b224 */ /* 0x040fe400078e0204 */
[----:B------:R-:W-:Y:S01]  /*1790*/  @!P3 IMAD.WIDE.U32 R22, R22, R10, R26 ;  /* 0x0000000a1616b225 */ /* 0x000fe200078e001a */
[----:B------:R-:W-:Y:S02]  /*17a0*/  @!P0 IADD3 R2, R2, 0x1, RZ ;  /* 0x0000000102028810 */ /* 0x000fe40007ffe0ff */
[----:B------:R-:W-:Y:S02]  /*17b0*/  @P3 IADD3 R9, R29, R9, RZ ;  /* 0x000000091d093210 */ /* 0x000fe40007ffe0ff */
[----:B------:R-:W-:Y:S02]  /*17c0*/  ISETP.GE.AND P1, PT, R0, RZ, PT ;  /* 0x000000ff0000720c */ /* 0x000fe40003f26270 */
[----:B------:R-:W-:Y:S01]  /*17d0*/  @!P3 IADD3 R9, R23, R4, RZ ;  /* 0x000000041709b210 */ /* 0x000fe20007ffe0ff */
[----:B------:R-:W-:Y:S01]  /*17e0*/  @!P3 IMAD R4, R65, R11, RZ ;  /* 0x0000000b4104b224 */ /* 0x000fe200078e02ff */
[----:B------:R-:W-:-:S02]  /*17f0*/  @!P3 SHF.R.S32.HI R3, RZ, 0x1f, R11 ;  /* 0x0000001fff03b819 */ /* 0x000fc4000001140b */
[----:B------:R-:W-:Y:S02]  /*1800*/  ISETP.NE.AND P0, PT, R5, RZ, PT ;  /* 0x000000ff0500720c */ /* 0x000fe40003f05270 */
[----:B------:R-:W-:Y:S02]  /*1810*/  @P2 IADD3 R2, R2, 0x1, RZ ;  /* 0x0000000102022810 */ /* 0x000fe40007ffe0ff */
[----:B------:R-:W-:Y:S01]  /*1820*/  LEA R7, R134, 0xffffffc0, 0x6 ;  /* 0xffffffc086077811 */ /* 0x000fe200078e30ff */
[----:B------:R-:W-:Y:S02]  /*1830*/  @!P3 IMAD R3, R3, R64, R4 ;  /* 0x000000400303b224 */ /* 0x000fe400078e0204 */
[----:B------:R-:W-:Y:S01]  /*1840*/  @!P3 IMAD.WIDE.U32 R26, R64, R11, RZ ;  /* 0x0000000b401ab225 */ /* 0x000fe200078e00ff */
[----:B------:R-:W-:-:S03]  /*1850*/  SHF.R.S32.HI R23, RZ, 0x1f, R7 ;  /* 0x0000001fff177819 */ /* 0x000fc60000011407 */
[----:B------:R-:W-:Y:S02]  /*1860*/  @P3 IMAD.MOV.U32 R8, RZ, RZ, R28 ;  /* 0x000000ffff083224 */ /* 0x000fe400078e001c */
[----:B------:R-:W-:Y:S02]  /*1870*/  IMAD.MOV.U32 R4, RZ, RZ, R2 ;  /* 0x000000ffff047224 */ /* 0x000fe400078e0002 */
[----:B------:R-:W-:Y:S02]  /*1880*/  @!P3 IMAD.MOV.U32 R8, RZ, RZ, R22 ;  /* 0x000000ffff08b224 */ /* 0x000fe400078e0016 */
[----:B------:R-:W-:Y:S01]  /*1890*/  IMAD R6, R67, R7, RZ ;  /* 0x0000000743067224 */ /* 0x000fe200078e02ff */
[----:B------:R-:W-:Y:S01]  /*18a0*/  @!P3 IADD3 R27, R27, R3, RZ ;  /* 0x000000031b1bb210 */ /* 0x000fe20007ffe0ff */
[----:B------:R-:W-:Y:S01]  /*18b0*/  IMAD.WIDE.U32 R8, R66, R7, R8 ;  /* 0x0000000742087225 */ /* 0x000fe200078e0008 */
[----:B------:R-:W-:Y:S02]  /*18c0*/  @!P3 SHF.R.S32.HI R3, RZ, 0x1f, R10 ;  /* 0x0000001fff03b819 */ /* 0x000fe4000001140a */
[----:B------:R-:W-:Y:S01]  /*18d0*/  @!P1 IADD3 R4, -R4, RZ, RZ ;  /* 0x000000ff04049210 */ /* 0x000fe20007ffe1ff */
[----:B------:R-:W-:Y:S01]  /*18e0*/  IMAD R6, R23, R66, R6 ;  /* 0x0000004217067224 */ /* 0x000fe200078e0206 */
[----:B------:R-:W-:Y:S01]  /*18f0*/  @!P0 LOP3.LUT R4, RZ, R5, RZ, 0x33, !PT ;  /* 0x00000005ff048212 */ /* 0x000fe200078e33ff */
[----:B------:R-:W-:-:S03]  /*1900*/  @!P3 IMAD R0, R19, R10, RZ ;  /* 0x0000000a1300b224 */ /* 0x000fc600078e02ff */
[----:B------:R-:W-:Y:S01]  /*1910*/  IADD3 R9, R9, R6, RZ ;  /* 0x0000000609097210 */ /* 0x000fe20007ffe0ff */
[----:B------:R-:W-:Y:S01]  /*1920*/  @!P3 IMAD R0, R18, R3, R0 ;  /* 0x000000031200b224 */ /* 0x000fe200078e0200 */
[----:B------:R-:W-:Y:S01]  /*1930*/  SHF.R.S32.HI R3, RZ, 0x1f, R4 ;  /* 0x0000001fff037819 */ /* 0x000fe20000011404 */
[----:B------:R-:W-:Y:S02]  /*1940*/  IMAD R5, R17, R4, RZ ;  /* 0x0000000411057224 */ /* 0x000fe400078e02ff */
[-C--:B------:R-:W-:Y:S02]  /*1950*/  @P3 IMAD R11, R65, R14.reuse, RZ ;  /* 0x0000000e410b3224 */ /* 0x080fe400078e02ff */
[----:B------:R-:W-:-:S04]  /*1960*/  @P3 IMAD.WIDE.U32 R14, R64, R14, RZ ;  /* 0x0000000e400e3225 */ /* 0x000fc800078e00ff */
[----:B------:R-:W-:-:S04]  /*1970*/  @!P3 IMAD.WIDE.U32 R18, R18, R10, R26 ;  /* 0x0000000a1212b225 */ /* 0x000fc800078e001a */
[----:B------:R-:W-:-:S04]  /*1980*/  IMAD.WIDE.U32 R8, R16, R4, R8 ;  /* 0x0000000410087225 */ /* 0x000fc800078e0008 */
[----:B------:R-:W-:Y:S01]  /*1990*/  IMAD R5, R16, R3, R5 ;  /* 0x0000000310057224 */ /* 0x000fe200078e0205 */
[----:B------:R-:W-:Y:S01]  /*19a0*/  @P3 MOV R2, R14 ;  /* 0x0000000e00023202 */ /* 0x000fe20000000f00 */
[----:B------:R-:W-:Y:S01]  /*19b0*/  @P3 IMAD.IADD R11, R15, 0x1, R11 ;  /* 0x000000010f0b3824 */ /* 0x000fe200078e020b */
[----:B------:R-:W-:Y:S01]  /*19c0*/  @!P3 IADD3 R11, R19, R0, RZ ;  /* 0x00000000130bb210 */ /* 0x000fe20007ffe0ff */
[----:B------:R-:W-:Y:S01]  /*19d0*/  @!P3 IMAD.MOV.U32 R2, RZ, RZ, R18 ;  /* 0x000000ffff02b224 */ /* 0x000fe200078e0012 */
[----:B------:R-:W-:Y:S02]  /*19e0*/  MOV R0, R8 ;  /* 0x0000000800007202 */ /* 0x000fe40000000f00 */
[----:B------:R-:W-:Y:S02]  /*19f0*/  IADD3 R5, R9, R5, RZ ;  /* 0x0000000509057210 */ /* 0x000fe40007ffe0ff */
.L_x_3992:
[----:B-1----:R-:W-:Y:S05]  /*1a00*/  BSYNC B0 ;  /* 0x0000000000007941 */ /* 0x002fea0003800000 */
.L_x_3990:
        /* <DEDUP_REMOVED lines=10> */
[----:B------:R-:W-:-:S04]  /*1ab0*/  LEA.HI R70, R69, R56, RZ, 0x4 ;  /* 0x0000003845467211 */ /* 0x000fc800078f20ff */
[----:B------:R-:W-:Y:S02]  /*1ac0*/  SHF.R.S32.HI R9, RZ, 0x4, R70 ;  /* 0x00000004ff097819 */ /* 0x000fe40000011446 */
[C---:B------:R-:W-:Y:S02]  /*1ad0*/  LOP3.LUT R19, R70.reuse, 0xfffffff0, RZ, 0xc0, !PT ;  /* 0xfffffff046137812 */ /* 0x040fe400078ec0ff */
[----:B------:R-:W-:Y:S02]  /*1ae0*/  LEA.HI R168, R69, R56, RZ, 0x3 ;  /* 0x0000003845a87211 */ /* 0x000fe400078f18ff */
[----:B------:R-:W-:Y:S01]  /*1af0*/  LEA.HI R70, R70, R9, RZ, 0x1 ;  /* 0x0000000946467211 */ /* 0x000fe200078f08ff */
[----:B------:R-:W-:Y:S01]  /*1b00*/  IMAD.IADD R19, R56, 0x1, -R19 ;  /* 0x0000000138137824 */ /* 0x000fe200078e0a13 */
[----:B------:R-:W-:Y:S02]  /*1b10*/  LOP3.LUT R17, R168, 0xfffffff8, RZ, 0xc0, !PT ;  /* 0xfffffff8a8117812 */ /* 0x000fe400078ec0ff */
[----:B------:R-:W-:-:S02]  /*1b20*/  LOP3.LUT R70, R70, 0xfffffffe, RZ, 0xc0, !PT ;  /* 0xfffffffe46467812 */ /* 0x000fc400078ec0ff */
[----:B------:R-:W-:Y:S01]  /*1b30*/  SHF.R.S32.HI R6, RZ, 0x1f, R19 ;  /* 0x0000001fff067819 */ /* 0x000fe20000011413 */
[----:B------:R-:W-:Y:S02]  /*1b40*/  IMAD.IADD R68, R56, 0x1, -R17 ;  /* 0x0000000138447824 */ /* 0x000fe400078e0a11 */
[----:B------:R-:W-:Y:S01]  /*1b50*/  IMAD.IADD R70, R9, 0x1, -R70 ;  /* 0x0000000109467824 */ /* 0x000fe200078e0a46 */
[----:B------:R-:W-:Y:S01]  /*1b60*/  LEA.HI R9, R6, R19, RZ, 0x3 ;  /* 0x0000001306097211 */ /* 0x000fe200078f18ff */
[----:B------:R-:W-:Y:S01]  /*1b70*/  IMAD.SHL.U32 R16, R68, 0x8, RZ ;  /* 0x0000000844107824 */ /* 0x000fe200078e00ff */
[----:B------:R-:W-:Y:S02]  /*1b80*/  SHF.R.S32.HI R168, RZ, 0x3, R168 ;  /* 0x00000003ffa87819 */ /* 0x000fe400000114a8 */
[----:B------:R-:W-:Y:S02]  /*1b90*/  LOP3.LUT R6, R9, 0xfffffff8, RZ, 0xc0, !PT ;  /* 0xfffffff809067812 */ /* 0x000fe400078ec0ff */
[----:B------:R-:W-:Y:S01]  /*1ba0*/  IADD3 R22, P1, R16, R2, RZ ;  /* 0x0000000210167210 */ /* 0x000fe20007f3e0ff */
[----:B------:R-:W-:Y:S01]  /*1bb0*/  IMAD.SHL.U32 R27, R168, 0x40, RZ ;  /* 0x00000040a81b7824 */ /* 0x000fe200078e00ff */
[----:B------:R-:W-:Y:S01]  /*1bc0*/  SHF.R.S32.HI R17, RZ, 0x1f, R16 ;  /* 0x0000001fff117819 */ /* 0x000fe20000011410 */
[----:B------:R-:W-:-:S02]  /*1bd0*/  IMAD.IADD R6, R19, 0x1, -R6 ;  /* 0x0000000113067824 */ /* 0x000fc400078e0a06 */
[-C--:B------:R-:W-:Y:S01]  /*1be0*/  IMAD R2, R23, R64.reuse, RZ ;  /* 0x0000004017027224 */ /* 0x080fe200078e02ff */
[----:B------:R-:W-:Y:S01]  /*1bf0*/  LOP3.LUT R27, R27, 0x1c0, RZ, 0xc0, !PT ;  /* 0x000001c01b1b7812 */ /* 0x000fe200078ec0ff */
[----:B------:R-:W-:Y:S02]  /*1c00*/  IMAD.X R23, R17, 0x1, R11, P1 ;  /* 0x0000000111177824 */ /* 0x000fe400008e060b */
[----:B------:R-:W-:Y:S01]  /*1c10*/  IMAD.SHL.U32 R18, R6, 0x40, RZ ;  /* 0x0000004006127824 */ /* 0x000fe200078e00ff */
[----:B-1----:R-:W-:Y:S01]  /*1c20*/  LOP3.LUT R21, R27, 0x38, R16, 0xf8, !PT ;  /* 0x000000381b157812 */ /* 0x002fe200078ef810 */
[C---:B------:R-:W-:Y:S01]  /*1c30*/  IMAD R2, R7.reuse, R65, R2 ;  /* 0x0000004107027224 */ /* 0x040fe200078e0202 */
[----:B------:R-:W-:Y:S01]  /*1c40*/  SHF.R.U32.HI R10, RZ, 0x3, R27 ;  /* 0x00000003ff0a7819 */ /* 0x000fe2000001161b */
[----:B------:R-:W-:Y:S01]  /*1c50*/  IMAD.WIDE.U32 R22, R7, R64, R22 ;  /* 0x0000004007167225 */ /* 0x000fe200078e0016 */
[----:B------:R-:W-:Y:S02]  /*1c60*/  SHF.R.S32.HI R72, RZ, 0x1f, R205 ;  /* 0x0000001fff487819 */ /* 0x000fe400000114cd */
[----:B------:R-:W-:Y:S01]  /*1c70*/  LOP3.LUT R18, R18, 0x1c0, RZ, 0xc0, !PT ;  /* 0x000001c012127812 */ /* 0x000fe200078ec0ff */
[----:B------:R-:W-:Y:S01]  /*1c80*/  IMAD.SHL.U32 R7, R70, 0x8, RZ ;  /* 0x0000000846077824 */ /* 0x000fe200078e00ff */
[----:B------:R-:W-:Y:S01]  /*1c90*/  LOP3.LUT R10, R21, R10, RZ, 0x3c, !PT ;  /* 0x0000000a150a7212 */ /* 0x000fe200078e3cff */
[----:B------:R-:W-:Y:S01]  /*1ca0*/  IMAD.IADD R19, R23, 0x1, R2 ;  /* 0x0000000117137824 */ /* 0x000fe200078e0202 */
[----:B------:R-:W-:-:S02]  /*1cb0*/  LEA.HI R155, R69, R56, RZ, 0x6 ;  /* 0x00000038459b7211 */ /* 0x000fc400078f30ff */
[----:B------:R-:W-:Y:S02]  /*1cc0*/  LOP3.LUT R7, R18, 0x8, R7, 0xf8, !PT ;  /* 0x0000000812077812 */ /* 0x000fe400078ef807 */
[----:B------:R-:W-:Y:S02]  /*1cd0*/  SHF.R.U32.HI R54, RZ, 0x3, R18 ;  /* 0x00000003ff367819 */ /* 0x000fe40000011612 */
[C---:B------:R-:W-:Y:S02]  /*1ce0*/  LOP3.LUT P3, RZ, R6.reuse, 0x4, RZ, 0xc0, !PT ;  /* 0x0000000406ff7812 */ /* 0x040fe4000786c0ff */
[----:B------:R-:W-:Y:S01]  /*1cf0*/  LOP3.LUT P2, RZ, R6, 0x2, RZ, 0xc0, !PT ;  /* 0x0000000206ff7812 */ /* 0x000fe2000784c0ff */
[----:B------:R-:W-:Y:S01]  /*1d00*/  IMAD.SHL.U32 R155, R155, 0x8, RZ ;  /* 0x000000089b9b7824 */ /* 0x000fe200078e00ff */
[----:B------:R-:W-:Y:S01]  /*1d10*/  LOP3.LUT R54, R7, R54, RZ, 0x3c, !PT ;  /* 0x0000003607367212 */ /* 0x000fe200078e3cff */
[----:B------:R-:W-:Y:S01]  /*1d20*/  IMAD.SHL.U32 R9, R9, 0x40, RZ ;  /* 0x0000004009097824 */ /* 0x000fe200078e00ff */
[----:B------:R-:W-:-:S02]  /*1d30*/  SHF.R.S32.HI R173, RZ, 0x1f, R208 ;  /* 0x0000001fffad7819 */ /* 0x000fc400000114d0 */
[----:B------:R-:W-:Y:S02]  /*1d40*/  LOP3.LUT R155, R10, 0xfffffe00, R155, 0xf8, !PT ;  /* 0xfffffe000a9b7812 */ /* 0x000fe400078ef89b */
[----:B------:R-:W-:Y:S02]  /*1d50*/  IADD3 R10, R16, 0x40, RZ ;  /* 0x00000040100a7810 */ /* 0x000fe40007ffe0ff */
[----:B------:R-:W-:Y:S01]  /*1d60*/  LOP3.LUT R54, R54, 0xfffffe00, R9, 0xf8, !PT ;  /* 0xfffffe0036367812 */ /* 0x000fe200078ef809 */
[----:B------:R-:W-:Y:S02]  /*1d70*/  IMAD.MOV.U32 R18, RZ, RZ, R22 ;  /* 0x000000ffff127224 */ /* 0x000fe400078e0016 */
[----:B------:R-:W-:Y:S01]  /*1d80*/  IMAD R164, R25, R4, RZ ;  /* 0x0000000419a47224 */ /* 0x000fe200078e02ff */
[----:B------:R-:W-:Y:S01]  /*1d90*/  SHF.R.S32.HI R169, RZ, 0x1f, R168 ;  /* 0x0000001fffa97819 */ /* 0x000fe200000114a8 */
[----:B------:R-:W-:-:S04]  /*1da0*/  IMAD.WIDE.U32 R18, R4, R24, R18 ;  /* 0x0000001804127225 */ /* 0x000fc800078e0012 */
[----:B------:R-:W-:Y:S02]  /*1db0*/  IMAD R164, R3, R24, R164 ;  /* 0x0000001803a47224 */ /* 0x000fe400078e02a4 */
[----:B------:R-:W-:-:S04]  /*1dc0*/  IMAD.WIDE R174, R207, 0x40, R168 ;  /* 0x00000040cfae7825 */ /* 0x000fc800078e02a8 */
[----:B------:R-:W-:Y:S02]  /*1dd0*/  IMAD.IADD R165, R19, 0x1, R164 ;  /* 0x0000000113a57824 */ /* 0x000fe400078e02a4 */
[----:B------:R-:W-:Y:S02]  /*1de0*/  IMAD.MOV.U32 R164, RZ, RZ, R18 ;  /* 0x000000ffffa47224 */ /* 0x000fe400078e0012 */
[-C--:B------:R-:W-:Y:S02]  /*1df0*/  IMAD R159, R67, R168.reuse, RZ ;  /* 0x000000a8439f7224 */ /* 0x080fe400078e02ff */
[----:B------:R-:W-:Y:S02]  /*1e00*/  IMAD R167, R65, R168, RZ ;  /* 0x000000a841a77224 */ /* 0x000fe400078e02ff */
[C---:B------:R-:W-:Y:S02]  /*1e10*/  IMAD R159, R169.reuse, R66, R159 ;  /* 0x00000042a99f7224 */ /* 0x040fe400078e029f */
[----:B------:R-:W-:-:S02]  /*1e20*/  IMAD R167, R169, R64, R167 ;  /* 0x00000040a9a77224 */ /* 0x000fc400078e02a7 */
[----:B------:R-:W-:Y:S01]  /*1e30*/  IMAD.WIDE.U32 R164, R168, R64, R164 ;  /* 0x00000040a8a47225 */ /* 0x000fe200078e00a4 */
[----:B------:R-:W-:-:S03]  /*1e40*/  LEA.HI R69, R69, R56, RZ, 0x5 ;  /* 0x0000003845457211 */ /* 0x000fc600078f28ff */
[----:B------:R-:W-:Y:S02]  /*1e50*/  IMAD.MOV.U32 R57, RZ, RZ, 0x10 ;  /* 0x00000010ff397424 */ /* 0x000fe400078e00ff */
[----:B------:R-:W-:Y:S02]  /*1e60*/  IMAD.MOV.U32 R55, RZ, RZ, 0x20 ;  /* 0x00000020ff377424 */ /* 0x000fe400078e00ff */
[----:B------:R-:W-:Y:S01]  /*1e70*/  IMAD.IADD R167, R165, 0x1, R167 ;  /* 0x00000001a5a77824 */ /* 0x000fe200078e02a7 */
[C---:B------:R-:W-:Y:S01]  /*1e80*/  SHF.L.U64.HI R202, R66.reuse, 0x4, R67 ;  /* 0x0000000442ca7819 */ /* 0x040fe20000010243 */
[----:B------:R-:W-:Y:S01]  /*1e90*/  IMAD.SHL.U32 R201, R66, 0x10, RZ ;  /* 0x0000001042c97824 */ /* 0x000fe200078e00ff */
[C---:B------:R-:W-:Y:S01]  /*1ea0*/  SHF.L.U64.HI R200, R64.reuse, 0x4, R65 ;  /* 0x0000000440c87819 */ /* 0x040fe20000010241 */
[----:B------:R-:W-:Y:S01]  /*1eb0*/  IMAD.SHL.U32 R199, R64, 0x10, RZ ;  /* 0x0000001040c77824 */ /* 0x000fe200078e00ff */
[----:B------:R-:W-:Y:S01]  /*1ec0*/  SHF.R.S32.HI R69, RZ, 0x5, R69 ;  /* 0x00000005ff457819 */ /* 0x000fe20000011445 */
[----:B------:R-:W-:Y:S01]  /*1ed0*/  IMAD.SHL.U32 R74, R68, 0x4, RZ ;  /* 0x00000004444a7824 */ /* 0x000fe200078e00ff */
[----:B------:R-:W-:-:S02]  /*1ee0*/  SEL R57, R57, 0xfffffff0, !P2 ;  /* 0xfffffff039397807 */ /* 0x000fc40005000000 */
[----:B------:R-:W-:Y:S01]  /*1ef0*/  SEL R55, R55, 0xffffffe0, !P3 ;  /* 0xffffffe037377807 */ /* 0x000fe20005800000 */
[----:B--2---:R-:W-:-:S04]  /*1f00*/  @P0 IMAD.WIDE.U32 R20, R178, R209, RZ ;  /* 0x000000d1b2140225 */ /* 0x004fc800078e00ff */
[----:B------:R-:W-:Y:S02]  /*1f10*/  @P0 IMAD.MOV.U32 R6, RZ, RZ, R20 ;  /* 0x000000ffff060224 */ /* 0x000fe400078e0014 */
[----:B---3--:R-:W-:-:S04]  /*1f20*/  @!P0 IMAD R11, R29, R205, RZ ;  /* 0x000000cd1d0b8224 */ /* 0x008fc800078e02ff */
[C---:B------:R-:W-:Y:S02]  /*1f30*/  @!P0 IMAD R2, R28.reuse, R72, R11 ;  /* 0x000000481c028224 */ /* 0x040fe400078e020b */
[----:B------:R-:W-:-:S04]  /*1f40*/  @!P0 IMAD.WIDE.U32 R28, R28, R205, RZ ;  /* 0x000000cd1c1c8225 */ /* 0x000fc800078e00ff */
[----:B------:R-:W-:Y:S02]  /*1f50*/  @!P0 IMAD.MOV.U32 R6, RZ, RZ, R28 ;  /* 0x000000ffff068224 */ /* 0x000fe400078e001c */
[----:B------:R-:W-:-:S03]  /*1f60*/  @P0 IMAD R7, R179, R209, RZ ;  /* 0x000000d1b3070224 */ /* 0x000fc600078e02ff */
[----:B------:R-:W-:Y:S01]  /*1f70*/  IADD3 R6, P1, R16, R6, RZ ;  /* 0x0000000610067210 */ /* 0x000fe20007f3e0ff */
[----:B------:R-:W-:Y:S02]  /*1f80*/  @P0 IMAD.IADD R7, R21, 0x1, R7 ;  /* 0x0000000115070824 */ /* 0x000fe400078e0207 */
[----:B------:R-:W-:Y:S02]  /*1f90*/  @!P0 IMAD.IADD R7, R29, 0x1, R2 ;  /* 0x000000011d078824 */ /* 0x000fe400078e0202 */
[----:B------:R-:W-:Y:S01]  /*1fa0*/  IMAD R9, R15, R208, RZ ;  /* 0x000000d00f097224 */ /* 0x000fe200078e02ff */
[----:B----4-:R-:W-:Y:S01]  /*1fb0*/  ISETP.GE.AND P0, PT, R10, R77, PT ;  /* 0x0000004d0a00720c */ /* 0x010fe20003f06270 */
[----:B------:R-:W-:Y:S02]  /*1fc0*/  IMAD.X R7, R17, 0x1, R7, P1 ;  /* 0x0000000111077824 */ /* 0x000fe400008e0607 */
[----:B------:R-:W-:Y:S02]  /*1fd0*/  IMAD R2, R14, R173, R9 ;  /* 0x000000ad0e027224 */ /* 0x000fe400078e0209 */
[----:B------:R-:W-:Y:S01]  /*1fe0*/  IMAD.WIDE.U32 R14, R208, R14, R6 ;  /* 0x0000000ed00e7225 */ /* 0x000fe200078e0006 */
[----:B------:R-:W-:-:S02]  /*1ff0*/  SEL R6, RZ, 0xffffffff, P0 ;  /* 0xffffffffff067807 */ /* 0x000fc40000000000 */
[C---:B------:R-:W-:Y:S02]  /*2000*/  IADD3 R9, R16.reuse, 0x80, RZ ;  /* 0x0000008010097810 */ /* 0x040fe40007ffe0ff */
[-C--:B------:R-:W-:Y:S01]  /*2010*/  ISETP.GE.AND P1, PT, R16, R77.reuse, PT ;  /* 0x0000004d1000720c */ /* 0x080fe20003f26270 */
[----:B------:R-:W-:Y:S01]  /*2020*/  IMAD.SHL.U32 R6, R6, 0x2, RZ ;  /* 0x0000000206067824 */ /* 0x000fe200078e00ff */
[----:B------:R-:W-:Y:S02]  /*2030*/  ISETP.GE.AND P0, PT, R9, R77, PT ;  /* 0x0000004d0900720c */ /* 0x000fe40003f06270 */
[----:B------:R-:W-:Y:S01]  /*2040*/  SEL R7, RZ, 0x1, P1 ;  /* 0x00000001ff077807 */ /* 0x000fe20000800000 */
[----:B------:R-:W-:Y:S01]  /*2050*/  IMAD.IADD R15, R15, 0x1, R2 ;  /* 0x000000010f0f7824 */ /* 0x000fe200078e0202 */
[----:B------:R-:W-:Y:S02]  /*2060*/  SEL R75, RZ, 0x4, P0 ;  /* 0x00000004ff4b7807 */ /* 0x000fe40000000000 */
[----:B------:R-:W-:-:S04]  /*2070*/  LOP3.LUT R2, R6, 0x2, R7, 0xe2, !PT ;  /* 0x0000000206027812 */ /* 0x000fc800078ee207 */
[----:B------:R-:W-:Y:S02]  /*2080*/  LOP3.LUT R75, R2, R75, RZ, 0xfc, !PT ;  /* 0x0000004b024b7212 */ /* 0x000fe400078efcff */
[----:B------:R-:W-:-:S04]  /*2090*/  SHF.R.S32.HI R2, RZ, 0x1f, R73 ;  /* 0x0000001fff027819 */ /* 0x000fc80000011449 */
[----:B------:R-:W-:-:S04]  /*20a0*/  LEA.HI R97, R2, R73, RZ, 0x6 ;  /* 0x0000004902617211 */ /* 0x000fc800078f30ff */
[----:B------:R-:W-:Y:S02]  /*20b0*/  SHF.R.S32.HI R97, RZ, 0x6, R97 ;  /* 0x00000006ff617819 */ /* 0x000fe40000011461 */
[----:B------:R-:W-:Y:S02]  /*20c0*/  IADD3 R156, P0, R16, R0, RZ ;  /* 0x00000000109c7210 */ /* 0x000fe40007f1e0ff */
[----:B------:R-:W-:Y:S01]  /*20d0*/  IMNMX R97, RZ, R97, !PT ;  /* 0x00000061ff617217 */ /* 0x000fe20007800200 */
        /* <DEDUP_REMOVED lines=28> */
[C---:B------:R-:W-:Y:S01]  /*22a0*/  IMAD.WIDE.U32 R182, R64.reuse, 0x60, RZ ;  /* 0x0000006040b67825 */ /* 0x040fe200078e00ff */
[----:B------:R-:W-:Y:S02]  /*22b0*/  LOP3.LUT R151, R75, 0xffff, RZ, 0xc0, !PT ;  /* 0x0000ffff4b977812 */ /* 0x000fe400078ec0ff */
[C---:B------:R-:W-:Y:S01]  /*22c0*/  SHF.L.U64.HI R82, R64.reuse, 0x5, R65 ;  /* 0x0000000540527819 */ /* 0x040fe20000010241 */
[----:B------:R-:W-:Y:S01]  /*22d0*/  IMAD.SHL.U32 R81, R64, 0x20, RZ ;  /* 0x0000002040517824 */ /* 0x000fe200078e00ff */
[C---:B------:R-:W-:Y:S01]  /*22e0*/  LOP3.LUT R153, R151.reuse, 0x1, RZ, 0xc0, !PT ;  /* 0x0000000197997812 */ /* 0x040fe200078ec0ff */
        /* <DEDUP_REMOVED lines=27> */
[-C--:B------:R-:W-:Y:S02]  /*24a0*/  IMAD R2, R27, R4.reuse, RZ ;  /* 0x000000041b027224 */ /* 0x080fe400078e02ff */
[----:B------:R-:W-:Y:S02]  /*24b0*/  IMAD R0, R25, R4, RZ ;  /* 0x0000000419007224 */ /* 0x000fe400078e02ff */
[----:B------:R-:W-:Y:S01]  /*24c0*/  IMAD.IADD R31, R31, 0x1, R7 ;  /* 0x000000011f1f7824 */ /* 0x000fe200078e0207 */
[----:B------:R-:W-:Y:S01]  /*24d0*/  SHF.R.S32.HI R7, RZ, 0x1f, R73 ;  /* 0x0000001fff077819 */ /* 0x000fe20000011449 */
[----:B------:R-:W-:Y:S01]  /*24e0*/  IMAD.IADD R29, R29, 0x1, R5 ;  /* 0x000000011d1d7824 */ /* 0x000fe200078e0205 */
[----:B------:R-:W-:Y:S01]  /*24f0*/  IADD3 R5, P0, -R73, R168, RZ ;  /* 0x000000a849057210 */ /* 0x000fe20007f1e1ff */
[-C--:B------:R-:W-:Y:S02]  /*2500*/  IMAD R2, R26, R3.reuse, R2 ;  /* 0x000000031a027224 */ /* 0x080fe400078e0202 */
[----:B------:R-:W-:Y:S01]  /*2510*/  IMAD R0, R24, R3, R0 ;  /* 0x0000000318007224 */ /* 0x000fe200078e0200 */
[----:B------:R-:W-:Y:S01]  /*2520*/  LEA.HI R3, R6, R6, RZ, 0x1 ;  /* 0x0000000606037211 */ /* 0x000fe200078f08ff */
[----:B------:R-:W-:Y:S01]  /*2530*/  IMAD.WIDE.U32 R24, R24, R4, R28 ;  /* 0x0000000418187225 */ /* 0x000fe200078e001c */
[----:B------:R-:W-:-:S02]  /*2540*/  IADD3.X R7, R169, ~R7, RZ, P0, !PT ;  /* 0x80000007a9077210 */ /* 0x000fc400007fe4ff */
[----:B------:R-:W-:Y:S01]  /*2550*/  SHF.R.S32.HI R3, RZ, 0x1, R3 ;  /* 0x00000001ff037819 */ /* 0x000fe20000011403 */
[----:B------:R-:W-:Y:S01]  /*2560*/  IMAD.WIDE.U32 R26, R26, R4, R30 ;  /* 0x000000041a1a7225 */ /* 0x000fe200078e001e */
[----:B------:R-:W-:-:S03]  /*2570*/  MOV R28, R24 ;  /* 0x00000018001c7202 */ /* 0x000fc60000000f00 */
[----:B------:R-:W-:Y:S02]  /*2580*/  IMAD.IADD R27, R27, 0x1, R2 ;  /* 0x000000011b1b7824 */ /* 0x000fe400078e0202 */
[----:B------:R-:W-:Y:S02]  /*2590*/  IMAD.IADD R29, R25, 0x1, R0 ;  /* 0x00000001191d7824 */ /* 0x000fe400078e0200 */
[C---:B------:R-:W-:Y:S02]  /*25a0*/  IMAD R119, R7.reuse, R184, RZ ;  /* 0x000000b807777224 */ /* 0x040fe400078e02ff */
[----:B------:R-:W-:Y:S02]  /*25b0*/  IMAD R123, R7, R186, RZ ;  /* 0x000000ba077b7224 */ /* 0x000fe400078e02ff */
[----:B------:R-:W-:Y:S02]  /*25c0*/  IMAD R7, R3, R8, RZ ;  /* 0x0000000803077224 */ /* 0x000fe400078e02ff */
[----:B------:R-:W-:-:S02]  /*25d0*/  IMAD R0, R168, R3, R74 ;  /* 0x00000003a8007224 */ /* 0x000fc400078e024a */
[-C--:B------:R-:W-:Y:S02]  /*25e0*/  IMAD R119, R185, R5.reuse, R119 ;  /* 0x00000005b9777224 */ /* 0x080fe400078e0277 */
[----:B------:R-:W-:Y:S01]  /*25f0*/  IMAD.WIDE.U32 R24, R184, R5, R26 ;  /* 0x00000005b8187225 */ /* 0x000fe200078e001a */
[----:B------:R-:W-:-:S03]  /*2600*/  SHF.R.S32.HI R127, RZ, 0x1f, R7 ;  /* 0x0000001fff7f7819 */ /* 0x000fc60000011407 */
[-C--:B------:R-:W-:Y:S02]  /*2610*/  IMAD R123, R187, R5.reuse, R123 ;  /* 0x00000005bb7b7224 */ /* 0x080fe400078e027b */
[----:B------:R-:W-:Y:S01]  /*2620*/  IMAD.WIDE.U32 R26, R186, R5, R28 ;  /* 0x00000005ba1a7225 */ /* 0x000fe200078e001c */
[----:B------:R-:W-:Y:S02]  /*2630*/  IADD3 R5, P3, R7, R0, RZ ;  /* 0x0000000007057210 */ /* 0x000fe40007f7e0ff */
[----:B------:R-:W-:Y:S01]  /*2640*/  LEA R120, P1, R24, R18, 0x1 ;  /* 0x0000001218787211 */ /* 0x000fe200078208ff */
[----:B------:R-:W-:Y:S01]  /*2650*/  IMAD.IADD R119, R25, 0x1, R119 ;  /* 0x0000000119777824 */ /* 0x000fe200078e0277 */
[----:B------:R-:W-:Y:S01]  /*2660*/  SHF.L.U32 R18, R5, 0x1, RZ ;  /* 0x0000000105127819 */ /* 0x000fe200000006ff */
[----:B------:R-:W-:Y:S01]  /*2670*/  IMAD.IADD R4, R74, 0x1, R0 ;  /* 0x000000014a047824 */ /* 0x000fe200078e0200 */
[----:B------:R-:W-:Y:S01]  /*2680*/  LEA.HI.X.SX32 R0, R0, R127, 0x1, P3 ;  /* 0x0000007f00007211 */ /* 0x000fe200018f0eff */
[----:B------:R-:W-:Y:S01]  /*2690*/  IMAD.IADD R123, R27, 0x1, R123 ;  /* 0x000000011b7b7824 */ /* 0x000fe200078e027b */
[----:B------:R-:W-:-:S02]  /*26a0*/  LEA R122, P0, R26, R22, 0x1 ;  /* 0x000000161a7a7211 */ /* 0x000fc400078008ff */
[----:B------:R-:W-:Y:S02]  /*26b0*/  LEA.HI.X R119, R24, R19, R119, 0x1, P1 ;  /* 0x0000001318777211 */ /* 0x000fe400008f0c77 */
[----:B------:R-:W-:Y:S02]  /*26c0*/  SHF.L.U64.HI R0, R5, 0x1, R0 ;  /* 0x0000000105007819 */ /* 0x000fe40000010200 */
[----:B------:R-:W-:Y:S02]  /*26d0*/  IADD3 R58, P1, R20, R18, RZ ;  /* 0x00000012143a7210 */ /* 0x000fe40007f3e0ff */
[----:B------:R-:W-:Y:S02]  /*26e0*/  IADD3 R2, P2, R7, R4, RZ ;  /* 0x0000000407027210 */ /* 0x000fe40007f5e0ff */
[----:B------:R-:W-:Y:S02]  /*26f0*/  LEA.HI.X R123, R26, R23, R123, 0x1, P0 ;  /* 0x000000171a7b7211 */ /* 0x000fe400000f0c7b */
[----:B------:R-:W-:Y:S01]  /*2700*/  IADD3 R18, P0, R14, R18, RZ ;  /* 0x000000120e127210 */ /* 0x000fe20007f1e0ff */
[----:B------:R-:W-:Y:S01]  /*2710*/  IMAD.X R59, R21, 0x1, R0, P1 ;  /* 0x00000001153b7824 */ /* 0x000fe200008e0600 */
[----:B------:R-:W-:Y:S01]  /*2720*/  IADD3 R94, P1, R201, 0x40, RZ ;  /* 0x00000040c95e7810 */ /* 0x000fe20007f3e0ff */
[----:B------:R-:W-:Y:S01]  /*2730*/  IMAD.SHL.U32 R126, R2, 0x2, RZ ;  /* 0x00000002027e7824 */ /* 0x000fe200078e00ff */
[----:B------:R-:W-:-:S02]  /*2740*/  LEA.HI.X.SX32 R127, R4, R127, 0x1, P2 ;  /* 0x0000007f047f7211 */ /* 0x000fc400010f0eff */
[----:B------:R-:W-:Y:S02]  /*2750*/  IADD3.X R19, R15, R0, RZ, P0, !PT ;  /* 0x000000000f137210 */ /* 0x000fe400007fe4ff */
[----:B------:R-:W-:Y:S01]  /*2760*/  IADD3 R90, P0, R201, 0x80, RZ ;  /* 0x00000080c95a7810 */ /* 0x000fe20007f1e0ff */
[----:B------:R-:W-:Y:S01]  /*2770*/  IMAD.SHL.U32 R154, R3, 0x10, RZ ;  /* 0x00000010039a7824 */ /* 0x000fe200078e00ff */
[----:B------:R-:W-:Y:S01]  /*2780*/  SHF.L.U64.HI R127, R2, 0x1, R127 ;  /* 0x00000001027f7819 */ /* 0x000fe2000001027f */
[----:B------:R-:W-:Y:S01]  /*2790*/  IMAD.X R93, RZ, RZ, R202, P1 ;  /* 0x000000ffff5d7224 */ /* 0x000fe200008e06ca */
[-C--:B------:R-:W-:Y:S02]  /*27a0*/  IADD3 R124, P3, R20, R126.reuse, RZ ;  /* 0x0000007e147c7210 */ /* 0x080fe40007f7e0ff */
[----:B------:R-:W-:Y:S02]  /*27b0*/  IADD3 R126, P2, R14, R126, RZ ;  /* 0x0000007e0e7e7210 */ /* 0x000fe40007f5e0ff */
[----:B------:R-:W-:-:S02]  /*27c0*/  IADD3 R92, P1, R94, R201, RZ ;  /* 0x000000c95e5c7210 */ /* 0x000fc40007f3e0ff */
        /* <DEDUP_REMOVED lines=10> */
[--C-:B------:R-:W-:Y:S01]  /*2870*/  IMAD.X R87, R89, 0x1, R202.reuse, P0 ;  /* 0x0000000159577824 */ /* 0x100fe200000e06ca */
[----:B------:R-:W-:Y:S01]  /*2880*/  SHF.L.U64.HI R98, R186, 0x4, R187 ;  /* 0x00000004ba627819 */ /* 0x000fe200000102bb */
[----:B------:R-:W-:Y:S01]  /*2890*/  IMAD R5, R65, 0x60, RZ ;  /* 0x0000006041057824 */ /* 0x000fe200078e02ff */
[C---:B------:R-:W-:Y:S01]  /*28a0*/  IADD3 R104, P0, R99.reuse, 0x80, RZ ;  /* 0x0000008063687810 */ /* 0x040fe20007f1e0ff */
[----:B------:R-:W-:Y:S01]  /*28b0*/  IMAD.IADD R146, R154, 0x1, R149 ;  /* 0x000000019a927824 */ /* 0x000fe200078e0295 */
        /* <DEDUP_REMOVED lines=13> */
[----:B------:R-:W-:Y:S01]  /*2990*/  IMAD R5, R185, 0x60, RZ ;  /* 0x00000060b9057824 */ /* 0x000fe200078e02ff */
[----:B------:R-:W-:Y:S01]  /*29a0*/  IADD3 R111, P1, R109, R100, RZ ;  /* 0x000000646d6f7210 */ /* 0x000fe20007f3e0ff */
[----:B------:R-:W-:Y:S01]  /*29b0*/  IMAD.X R105, RZ, RZ, R98, P0 ;  /* 0x000000ffff697224 */ /* 0x000fe200000e0662 */
[----:B------:R-:W-:Y:S01]  /*29c0*/  IADD3 R103, P3, R100, R99, RZ ;  /* 0x0000006364677210 */ /* 0x000fe20007f7e0ff */
[----:B------:R-:W-:Y:S01]  /*29d0*/  IMAD.SHL.U32 R150, R3, 0x20, RZ ;  /* 0x0000002003967824 */ /* 0x000fe200078e00ff */
        /* <DEDUP_REMOVED lines=24> */
.L_x_4087:
        /* <DEDUP_REMOVED lines=19> */
.L_x_3995:
[----:B------:R-:W-:Y:S05]  /*2c90*/  BSYNC B0 ;  /* 0x0000000000007941 */ /* 0x000fea0003800000 */
.L_x_3994:
        /* <DEDUP_REMOVED lines=18> */
.L_x_3997:
[----:B------:R-:W-:Y:S05]  /*2dc0*/  BSYNC B0 ;  /* 0x0000000000007941 */ /* 0x000fea0003800000 */
.L_x_3996:
        /* <DEDUP_REMOVED lines=18> */
.L_x_3999:
[----:B------:R-:W-:Y:S05]  /*2ef0*/  BSYNC B0 ;  /* 0x0000000000007941 */ /* 0x000fea0003800000 */
.L_x_3998:
        /* <DEDUP_REMOVED lines=18> */
.L_x_4001:
[----:B------:R-:W-:Y:S05]  /*3020*/  BSYNC B0 ;  /* 0x0000000000007941 */ /* 0x000fea0003800000 */
.L_x_4000:
        /* <DEDUP_REMOVED lines=65> */
.L_x_4008:
[----:B------:R-:W-:Y:S05]  /*3440*/  BSYNC B0 ;  /* 0x0000000000007941 */ /* 0x000fea0003800000 */
.L_x_4007:
        /* <DEDUP_REMOVED lines=50> */
.L_x_4010:
[----:B------:R-:W-:Y:S05]  /*3770*/  BSYNC B0 ;  /* 0x0000000000007941 */ /* 0x000fea0003800000 */
.L_x_4009:
        /* <DEDUP_REMOVED lines=49> */
.L_x_4006:
[----:B------:R-:W-:Y:S05]  /*3a90*/  BSYNC B1 ;  /* 0x0000000000017941 */ /* 0x000fea0003800000 */
.L_x_4005:
        /* <DEDUP_REMOVED lines=63> */
.L_x_4014:
[----:B------:R-:W-:Y:S05]  /*3e90*/  BSYNC B0 ;  /* 0x0000000000007941 */ /* 0x000fea0003800000 */
.L_x_4013:
        /* <DEDUP_REMOVED lines=53> */
.L_x_4016:
[----:B------:R-:W-:Y:S05]  /*41f0*/  BSYNC B0 ;  /* 0x0000000000007941 */ /* 0x000fea0003800000 */
.L_x_4015:
        /* <DEDUP_REMOVED lines=52> */
.L_x_4012:
[----:B------:R-:W-:Y:S05]  /*4540*/  BSYNC B1 ;  /* 0x0000000000017941 */ /* 0x000fea0003800000 */
.L_x_4011:
        /* <DEDUP_REMOVED lines=63> */
.L_x_4020:
[----:B------:R-:W-:Y:S05]  /*4940*/  BSYNC B0 ;  /* 0x0000000000007941 */ /* 0x000fea0003800000 */
.L_x_4019:
        /* <DEDUP_REMOVED lines=53> */
.L_x_4022:
[----:B------:R-:W-:Y:S05]  /*4ca0*/  BSYNC B0 ;  /* 0x0000000000007941 */ /* 0x000fea0003800000 */
.L_x_4021:
        /* <DEDUP_REMOVED lines=52> */
.L_x_4018:
[----:B------:R-:W-:Y:S05]  /*4ff0*/  BSYNC B1 ;  /* 0x0000000000017941 */ /* 0x000fea0003800000 */
.L_x_4017:
        /* <DEDUP_REMOVED lines=65> */
.L_x_4026:
[----:B------:R-:W-:Y:S05]  /*5410*/  BSYNC B0 ;  /* 0x0000000000007941 */ /* 0x000fea0003800000 */
.L_x_4025:
        /* <DEDUP_REMOVED lines=53> */
.L_x_4028:
[----:B------:R-:W-:Y:S05]  /*5770*/  BSYNC B0 ;  /* 0x0000000000007941 */ /* 0x000fea0003800000 */
.L_x_4027:
        /* <DEDUP_REMOVED lines=52> */
.L_x_4024:
[----:B------:R-:W-:Y:S05]  /*5ac0*/  BSYNC B1 ;  /* 0x0000000000017941 */ /* 0x000fea0003800000 */
.L_x_4023:
[----:B------:R-:W2:Y:S02]  /*5ad0*/  LD.E R3, [R12.64+0xd0] ;  /* 0x0000d0060c037980 */ /* 0x000ea4000c101900 */
[----:B--2---:R-:W-:Y:S05]  /*5ae0*/  IMAD.U32 R3, R3, -0x20, RZ ;  /* 0xffffffe003037824 */ /* 0x004fea00078e00ff */
[C---:B------:R-:W-:Y:S02]  /*5af0*/  LEA R18, P1, R3.reuse, R18, 0x1 ;  /* 0x0000001203127211 */ /* 0x040fe400078208ff */
[C---:B------:R-:W-:Y:S02]  /*5b00*/  LEA R58, P0, R3.reuse, R58, 0x1 ;  /* 0x0000003a033a7211 */ /* 0x040fe400078008ff */
[C---:B------:R-:W-:Y:S02]  /*5b10*/  LEA.HI.X.SX32 R19, R3.reuse, R19, 0x1, P1 ;  /* 0x0000001303137211 */ /* 0x040fe400008f0eff */
[----:B------:R-:W-:Y:S01]  /*5b20*/  LEA.HI.X.SX32 R59, R3, R59, 0x1, P0 ;  /* 0x0000003b033b7211 */ /* 0x000fe200000f0eff */
[----:B------:R-:W-:-:S05]  /*5b30*/  BRA `(.L_x_4029) ;  /* 0x00004ec000007947 */ /* 0x000fca0003800000 */
.L_x_4004:
        /* <DEDUP_REMOVED lines=89> */
.L_x_4035:
[----:B------:R-:W-:Y:S05]  /*60d0*/  BSYNC B0 ;  /* 0x0000000000007941 */ /* 0x000fea0003800000 */
.L_x_4034:
[----:B-----5:R2:W-:Y:S02]  /*60e0*/  ST.E.128 [R128.64], R48 ;  /* 0x0000003080007985 */ /* 0x0205e4000c101d06 */
.L_x_4033:
[----:B------:R-:W-:Y:S05]  /*60f0*/  BSYNC B1 ;  /* 0x0000000000017941 */ /* 0x000fea0003800000 */
.L_x_4032:
        /* <DEDUP_REMOVED lines=87> */
.L_x_4039:
[----:B------:R-:W-:Y:S05]  /*6670*/  BSYNC B0 ;  /* 0x0000000000007941 */ /* 0x000fea0003800000 */
.L_x_4038:
[----:B-----5:R3:W-:Y:S02]  /*6680*/  ST.E.128 [R128.64+0x80], R48 ;  /* 0x0000803080007985 */ /* 0x0207e4000c101d06 */
.L_x_4037:
[----:B------:R-:W-:Y:S05]  /*6690*/  BSYNC B1 ;  /* 0x0000000000017941 */ /* 0x000fea0003800000 */
.L_x_4036:
        /* <DEDUP_REMOVED lines=86> */
.L_x_4041:
[----:B------:R-:W-:Y:S05]  /*6c00*/  BSYNC B0 ;  /* 0x0000000000007941 */ /* 0x000fea0003800000 */
.L_x_4040:
[----:B-----5:R3:W-:Y:S02]  /*6c10*/  ST.E.128 [R128.64+0x100], R48 ;  /* 0x0001003080007985 */ /* 0x0207e4000c101d06 */
.L_x_4031:
[----:B------:R-:W-:Y:S05]  /*6c20*/  BSYNC B2 ;  /* 0x0000000000027941 */ /* 0x000fea0003800000 */
.L_x_4030:
        /* <DEDUP_REMOVED lines=32> */
[----:B------:R-:W-:Y:S01]  /*6e30*/  LEA.HI.X.SX32 R23, R188, R197, 0x1, P0 ;  /* 0x000000c5bc177211 */ /* 0x000fe200000f0eff */
[----:B--2---:R-:W-:Y:S01]  /*6e40*/  IMAD.MOV.U32 R197, RZ, RZ, RZ ;  /* 0x000000ffffc57224 */ /* 0x004fe200078e00ff */
        /* <DEDUP_REMOVED lines=63> */
.L_x_4047:
[----:B------:R-:W-:Y:S05]  /*7240*/  BSYNC B0 ;  /* 0x0000000000007941 */ /* 0x000fea0003800000 */
.L_x_4046:
[C---:B------:R-:W-:Y:S04]  /*7250*/  LEA R2, P0, R201.reuse, R128, 0x1 ;  /* 0x00000080c9027211 */ /* 0x040fe800078008ff */
[----:B------:R-:W-:Y:S05]  /*7260*/  LEA.HI.X R3, R201, R129, R202, 0x1, P0 ;  /* 0x00000081c9037211 */ /* 0x000fea00000f0cca */
[----:B-----5:R3:W-:Y:S04]  /*7270*/  ST.E.128 [R2.64], R48 ;  /* 0x0000003002007985 */ /* 0x0207e8000c101d06 */
.L_x_4045:
[----:B------:R-:W-:Y:S05]  /*7280*/  BSYNC B1 ;  /* 0x0000000000017941 */ /* 0x000fea0003800000 */
.L_x_4044:
        /* <DEDUP_REMOVED lines=92> */
.L_x_4051:
[----:B------:R-:W-:Y:S05]  /*7850*/  BSYNC B0 ;  /* 0x0000000000007941 */ /* 0x000fea0003800000 */
.L_x_4050:
[C---:B------:R-:W-:Y:S04]  /*7860*/  LEA R2, P0, R94.reuse, R128, 0x1 ;  /* 0x000000805e027211 */ /* 0x040fe800078008ff */
[----:B------:R-:W-:Y:S05]  /*7870*/  LEA.HI.X R3, R94, R129, R93, 0x1, P0 ;  /* 0x000000815e037211 */ /* 0x000fea00000f0c5d */
[----:B-----5:R3:W-:Y:S04]  /*7880*/  ST.E.128 [R2.64], R48 ;  /* 0x0000003002007985 */ /* 0x0207e8000c101d06 */
.L_x_4049:
[----:B------:R-:W-:Y:S05]  /*7890*/  BSYNC B1 ;  /* 0x0000000000017941 */ /* 0x000fea0003800000 */
.L_x_4048:
        /* <DEDUP_REMOVED lines=91> */
.L_x_4053:
[----:B------:R-:W-:Y:S05]  /*7e50*/  BSYNC B0 ;  /* 0x0000000000007941 */ /* 0x000fea0003800000 */
.L_x_4052:
[C---:B------:R-:W-:Y:S04]  /*7e60*/  LEA R2, P0, R90.reuse, R128, 0x1 ;  /* 0x000000805a027211 */ /* 0x040fe800078008ff */
[----:B------:R-:W-:Y:S05]  /*7e70*/  LEA.HI.X R3, R90, R129, R89, 0x1, P0 ;  /* 0x000000815a037211 */ /* 0x000fea00000f0c59 */
[----:B-----5:R3:W-:Y:S04]  /*7e80*/  ST.E.128 [R2.64], R48 ;  /* 0x0000003002007985 */ /* 0x0207e8000c101d06 */
.L_x_4043:
[----:B------:R-:W-:Y:S05]  /*7e90*/  BSYNC B2 ;  /* 0x0000000000027941 */ /* 0x000fea0003800000 */
.L_x_4042:
        /* <DEDUP_REMOVED lines=97> */
.L_x_4059:
[----:B------:R-:W-:Y:S05]  /*84b0*/  BSYNC B0 ;  /* 0x0000000000007941 */ /* 0x000fea0003800000 */
.L_x_4058:
[C---:B------:R-:W-:Y:S04]  /*84c0*/  LEA R2, P0, R95.reuse, R128, 0x1 ;  /* 0x000000805f027211 */ /* 0x040fe800078008ff */
[----:B------:R-:W-:Y:S05]  /*84d0*/  LEA.HI.X R3, R95, R129, R96, 0x1, P0 ;  /* 0x000000815f037211 */ /* 0x000fea00000f0c60 */
[----:B-----5:R3:W-:Y:S04]  /*84e0*/  ST.E.128 [R2.64], R48 ;  /* 0x0000003002007985 */ /* 0x0207e8000c101d06 */
.L_x_4057:
[----:B------:R-:W-:Y:S05]  /*84f0*/  BSYNC B1 ;  /* 0x0000000000017941 */ /* 0x000fea0003800000 */
.L_x_4056:
        /* <DEDUP_REMOVED lines=92> */
.L_x_4063:
[----:B------:R-:W-:Y:S05]  /*8ac0*/  BSYNC B0 ;  /* 0x0000000000007941 */ /* 0x000fea0003800000 */
.L_x_4062:
[C---:B------:R-:W-:Y:S04]  /*8ad0*/  LEA R2, P0, R92.reuse, R128, 0x1 ;  /* 0x000000805c027211 */ /* 0x040fe800078008ff */
[----:B------:R-:W-:Y:S05]  /*8ae0*/  LEA.HI.X R3, R92, R129, R91, 0x1, P0 ;  /* 0x000000815c037211 */ /* 0x000fea00000f0c5b */
[----:B-----5:R3:W-:Y:S04]  /*8af0*/  ST.E.128 [R2.64], R48 ;  /* 0x0000003002007985 */ /* 0x0207e8000c101d06 */
.L_x_4061:
[----:B------:R-:W-:Y:S05]  /*8b00*/  BSYNC B1 ;  /* 0x0000000000017941 */ /* 0x000fea0003800000 */
.L_x_4060:
        /* <DEDUP_REMOVED lines=91> */
.L_x_4065:
[----:B------:R-:W-:Y:S05]  /*90c0*/  BSYNC B0 ;  /* 0x0000000000007941 */ /* 0x000fea0003800000 */
.L_x_4064:
[C---:B------:R-:W-:Y:S04]  /*90d0*/  LEA R2, P0, R88.reuse, R128, 0x1 ;  /* 0x0000008058027211 */ /* 0x040fe800078008ff */
[----:B------:R-:W-:Y:S05]  /*90e0*/  LEA.HI.X R3, R88, R129, R87, 0x1, P0 ;  /* 0x0000008158037211 */ /* 0x000fea00000f0c57 */
[----:B-----5:R3:W-:Y:S04]  /*90f0*/  ST.E.128 [R2.64], R48 ;  /* 0x0000003002007985 */ /* 0x0207e8000c101d06 */
.L_x_4055:
[----:B------:R-:W-:Y:S05]  /*9100*/  BSYNC B2 ;  /* 0x0000000000027941 */ /* 0x000fea0003800000 */
.L_x_4054:
        /* <DEDUP_REMOVED lines=31> */
[----:B------:R-:W-:Y:S01]  /*9300*/  LEA R22, P0, R190, R192, 0x1 ;  /* 0x000000c0be167211 */ /* 0x000fe200078008ff */
        /* <DEDUP_REMOVED lines=66> */
.L_x_4071:
[----:B------:R-:W-:Y:S05]  /*9730*/  BSYNC B0 ;  /* 0x0000000000007941 */ /* 0x000fea0003800000 */
.L_x_4070:
[----:B------:R-:W-:Y:S02]  /*9740*/  IMAD R0, R67, 0x60, RZ ;  /* 0x0000006043007824 */ /* 0x000fe400078e02ff */
[----:B------:R-:W-:Y:S05]  /*9750*/  IMAD.WIDE.U32 R2, R66, 0x60, R128 ;  /* 0x0000006042027825 */ /* 0x000fea00078e0080 */
[----:B------:R-:W-:Y:S05]  /*9760*/  IADD3 R3, R3, R0, RZ ;  /* 0x0000000003037210 */ /* 0x000fea0007ffe0ff */
[----:B-----5:R3:W-:Y:S02]  /*9770*/  ST.E.128 [R2.64], R48 ;  /* 0x0000003002007985 */ /* 0x0207e4000c101d06 */
.L_x_4069:
[----:B------:R-:W-:Y:S05]  /*9780*/  BSYNC B1 ;  /* 0x0000000000017941 */ /* 0x000fea0003800000 */
.L_x_4068:
        /* <DEDUP_REMOVED lines=92> */
.L_x_4075:
[----:B------:R-:W-:Y:S05]  /*9d50*/  BSYNC B0 ;  /* 0x0000000000007941 */ /* 0x000fea0003800000 */
.L_x_4074:
[C---:B------:R-:W-:Y:S04]  /*9d60*/  LEA R2, P0, R86.reuse, R128, 0x1 ;  /* 0x0000008056027211 */ /* 0x040fe800078008ff */
[----:B------:R-:W-:Y:S05]  /*9d70*/  LEA.HI.X R3, R86, R129, R85, 0x1, P0 ;  /* 0x0000008156037211 */ /* 0x000fea00000f0c55 */
[----:B-----5:R3:W-:Y:S04]  /*9d80*/  ST.E.128 [R2.64], R48 ;  /* 0x0000003002007985 */ /* 0x0207e8000c101d06 */
.L_x_4073:
[----:B------:R-:W-:Y:S05]  /*9d90*/  BSYNC B1 ;  /* 0x0000000000017941 */ /* 0x000fea0003800000 */
.L_x_4072:
        /* <DEDUP_REMOVED lines=91> */
.L_x_4077:
[----:B------:R-:W-:Y:S05]  /*a350*/  BSYNC B0 ;  /* 0x0000000000007941 */ /* 0x000fea0003800000 */
.L_x_4076:
[C---:B------:R-:W-:Y:S04]  /*a360*/  LEA R2, P0, R84.reuse, R128, 0x1 ;  /* 0x0000008054027211 */ /* 0x040fe800078008ff */
[----:B------:R-:W-:Y:S05]  /*a370*/  LEA.HI.X R3, R84, R129, R83, 0x1, P0 ;  /* 0x0000008154037211 */ /* 0x000fea00000f0c53 */
[----:B-----5:R3:W-:Y:S04]  /*a380*/  ST.E.128 [R2.64], R48 ;  /* 0x0000003002007985 */ /* 0x0207e8000c101d06 */
.L_x_4067:
[----:B------:R-:W-:Y:S05]  /*a390*/  BSYNC B2 ;  /* 0x0000000000027941 */ /* 0x000fea0003800000 */
.L_x_4066:
[----:B---3--:R-:W3:Y:S02]  /*a3a0*/  LD.E R3, [R12.64+0xd0] ;  /* 0x0000d0060c037980 */ /* 0x008ee4000c101900 */
[----:B---3--:R-:W-:Y:S05]  /*a3b0*/  IMAD.U32 R3, R3, -0x20, RZ ;  /* 0xffffffe003037824 */ /* 0x008fea00078e00ff */
[C---:B------:R-:W-:Y:S02]  /*a3c0*/  LEA R126, P1, R3.reuse, R126, 0x1 ;  /* 0x0000007e037e7211 */ /* 0x040fe400078208ff */
[C---:B------:R-:W-:Y:S02]  /*a3d0*/  LEA R124, P0, R3.reuse, R124, 0x1 ;  /* 0x0000007c037c7211 */ /* 0x040fe400078008ff */
[C---:B------:R-:W-:Y:S02]  /*a3e0*/  LEA.HI.X.SX32 R127, R3.reuse, R127, 0x1, P1 ;  /* 0x0000007f037f7211 */ /* 0x040fe400008f0eff */
[----:B------:R-:W-:Y:S01]  /*a3f0*/  LEA.HI.X.SX32 R125, R3, R125, 0x1, P0 ;  /* 0x0000007d037d7211 */ /* 0x000fe200000f0eff */
[----:B------:R-:W-:-:S05]  /*a400*/  BRA `(.L_x_4029) ;  /* 0x000005f000007947 */ /* 0x000fca0003800000 */
.L_x_4003:
        /* <DEDUP_REMOVED lines=11> */
.L_x_4079:
[----:B------:R-:W-:Y:S05]  /*a4c0*/  BSYNC B0 ;  /* 0x0000000000007941 */ /* 0x000fea0003800000 */
.L_x_4078:
        /* <DEDUP_REMOVED lines=27> */
.L_x_4081:
[----:B------:R-:W-:Y:S05]  /*a680*/  BSYNC B0 ;  /* 0x0000000000007941 */ /* 0x000fea0003800000 */
.L_x_4080:
        /* <DEDUP_REMOVED lines=27> */
.L_x_4083:
[----:B------:R-:W-:Y:S05]  /*a840*/  BSYNC B0 ;  /* 0x0000000000007941 */ /* 0x000fea0003800000 */
.L_x_4082:
        /* <DEDUP_REMOVED lines=27> */
.L_x_4029:
[----:B------:R-:W-:Y:S05]  /*aa00*/  BSYNC B3 ;  /* 0x0000000000037941 */ /* 0x000fea0003800000 */
.L_x_4002:
        /* <DEDUP_REMOVED lines=89> */
.L_x_4085:
        /* <DEDUP_REMOVED lines=8> */
.L_x_4086:
[----:B------:R-:W-:Y:S05]  /*b020*/  BSYNC B0 ;  /* 0x0000000000007941 */ /* 0x000fea0003800000 */
.L_x_4084:
[----:B------:R-:W-:Y:S04]  /*b030*/  IADD3 R11, R11, -0x1, RZ ;  /* 0xffffffff0b0b7810 */ /* 0x000fe80007ffe0ff */
[----:B------:R-:W-:Y:S11]  /*b040*/  ISETP.GT.AND P0, PT, R11, R97, PT ;  /* 0x000000610b00720c */ /* 0x000ff60003f04270 */
[----:B------:R-:W-:Y:S02]  /*b050*/  @!UPT UIADD3 URZ, URZ, URZ, URZ ;  /* 0x0000003f3f3ff290 */ /* 0x000fe4000fffe03f */
[----:B------:R-:W-:-:S05]  /*b060*/  @P0 BRA `(.L_x_4087) ;  /* 0xffff7af000000947 */ /* 0x000fca000383ffff */
.L_x_3993:
        /* <DEDUP_REMOVED lines=11> */
[----:B------:R1:W5:Y:S04]  /*b120*/  LD.E R11, [R12.64+0xc0] ;  /* 0x0000c0060c0b7980 */ /* 0x000368000c101900 */
[----:B------:R1:W5:Y:S04]  /*b130*/  LD.E.64 R40, [R12.64+0x148] ;  /* 0x000148060c287980 */ /* 0x000368000c101b00 */
[----:B------:R1:W5:Y:S01]  /*b140*/  LD.E.64 R38, [R12.64+0x150] ;  /* 0x000150060c267980 */ /* 0x000362000c101b00 */
[----:B--2---:R-:W-:-:S04]  /*b150*/  ISETP.NE.U32.AND P1, PT, R2, RZ, PT ;  /* 0x000000ff0200720c */ /* 0x004fc80003f25070 */
[----:B------:R-:W-:-:S13]  /*b160*/  ISETP.NE.AND.EX P1, PT, R3, RZ, PT, P1 ;  /* 0x000000ff0300720c */ /* 0x000fda0003f25310 */
[C---:B------:R-:W-:Y:S02]  /*b170*/  @P1 LEA R18, P0, R205.reuse, R2, 0x2 ;  /* 0x00000002cd121211 */ /* 0x040fe400078010ff */
[----:B------:R-:W2:Y:S02]  /*b180*/  LD.E.U8 R2, [R12.64+0x1b3] ;  /* 0x0001b3060c027980 */ /* 0x000ea4000c101100 */
[----:B------:R-:W-:-:S05]  /*b190*/  @P1 LEA.HI.X R19, R205, R3, R72, 0x2, P0 ;  /* 0x00000003cd131211 */ /* 0x000fca00000f1448 */
[----:B------:R3:W4:Y:S01]  /*b1a0*/  @P1 LD.E R0, [R18.64] ;  /* 0x0000000612001980 */ /* 0x000722000c101900 */
[-C--:B------:R-:W-:Y:S02]  /*b1b0*/  IADD3 R5, P1, R5, R174.reuse, RZ ;  /* 0x000000ae05057210 */ /* 0x080fe40007f3e0ff */
[----:B------:R-:W-:Y:S01]  /*b1c0*/  LEA R3, P0, R178, R174, 0x5 ;  /* 0x000000aeb2037211 */ /* 0x000fe200078028ff */
[----:B------:R-:W-:Y:S01]  /*b1d0*/  IMAD.MOV.U32 R176, RZ, RZ, R174 ;  /* 0x000000ffffb07224 */ /* 0x000fe200078e00ae */
[-C--:B-----5:R-:W-:Y:S01]  /*b1e0*/  LEA R44, P2, R174, R180.reuse, 0x1 ;  /* 0x000000b4ae2c7211 */ /* 0x0a0fe200078408ff */
[----:B------:R-:W-:Y:S01]  /*b1f0*/  IMAD.X R8, R15, 0x1, R177, P1 ;  /* 0x000000010f087824 */ /* 0x000fe200008e06b1 */
[----:B------:R-:W-:Y:S01]  /*b200*/  LEA.HI.X R6, R178, R177, R179, 0x5, P0 ;  /* 0x000000b1b2067211 */ /* 0x000fe200000f2cb3 */
[----:B------:R-:W-:Y:S01]  /*b210*/  IMAD R4, R179, 0x30, RZ ;  /* 0x00000030b3047824 */ /* 0x000fe200078e02ff */
[--C-:B------:R-:W-:Y:S01]  /*b220*/  LEA.HI.X R45, R174, R181, R177.reuse, 0x1, P2 ;  /* 0x000000b5ae2d7211 */ /* 0x100fe200010f0cb1 */
[----:B------:R-:W-:Y:S01]  /*b230*/  IMAD.WIDE.U32 R176, R178, 0x30, R176 ;  /* 0x00000030b2b07825 */ /* 0x000fe200078e00b0 */
[----:B------:R-:W-:-:S02]  /*b240*/  LEA R36, P0, R3, R180, 0x1 ;  /* 0x000000b403247211 */ /* 0x000fc400078008ff */
[-C--:B------:R-:W-:Y:S01]  /*b250*/  LEA R42, P1, R5, R180.reuse, 0x1 ;  /* 0x000000b4052a7211 */ /* 0x080fe200078208ff */
[----:B------:R-:W-:Y:S01]  /*b260*/  IMAD.IADD R15, R210, 0x1, -R71 ;  /* 0x00000001d20f7824 */ /* 0x000fe200078e0a47 */
[-C--:B------:R-:W-:Y:S01]  /*b270*/  LEA.HI.X R37, R3, R181.reuse, R6, 0x1, P0 ;  /* 0x000000b503257211 */ /* 0x080fe200000f0c06 */
[----:B------:R-:W-:Y:S01]  /*b280*/  IMAD.IADD R3, R177, 0x1, R4 ;  /* 0x00000001b1037824 */ /* 0x000fe200078e0204 */
[----:B------:R-:W-:Y:S02]  /*b290*/  LEA.HI.X R43, R5, R181, R8, 0x1, P1 ;  /* 0x000000b5052b7211 */ /* 0x000fe400008f0c08 */
[----:B------:R-:W-:Y:S02]  /*b2a0*/  ISETP.GE.AND P0, PT, R168, R15, PT ;  /* 0x0000000fa800720c */ /* 0x000fe40003f06270 */
[----:B---3--:R-:W-:Y:S02]  /*b2b0*/  LEA R18, P1, R176, R180, 0x1 ;  /* 0x000000b4b0127211 */ /* 0x008fe400078208ff */
[----:B------:R-:W-:-:S02]  /*b2c0*/  ISETP.GT.AND P0, PT, R56, -0x8, !P0 ;  /* 0xfffffff83800780c */ /* 0x000fc40004704270 */
[----:B------:R-:W-:Y:S02]  /*b2d0*/  LEA.HI.X R19, R176, R181, R3, 0x1, P1 ;  /* 0x000000b5b0137211 */ /* 0x000fe400008f0c03 */
[----:B--2---:R-:W-:Y:S01]  /*b2e0*/  ISETP.NE.AND P4, PT, R2, RZ, PT ;  /* 0x000000ff0200720c */ /* 0x004fe20003f85270 */
[----:B----4-:R-:W-:Y:S01]  /*b2f0*/  IMAD.IADD R73, R73, 0x1, R0 ;  /* 0x0000000149497824 */ /* 0x010fe200078e0200 */
[----:B------:R-:W-:-:S04]  /*b300*/  LEA.HI R0, R7, R7, RZ, 0x1 ;  /* 0x0000000707007211 */ /* 0x000fc800078f08ff */
[----:B------:R-:W-:-:S05]  /*b310*/  SHF.R.S32.HI R0, RZ, 0x1, R0 ;  /* 0x00000001ff007819 */ /* 0x000fca0000011400 */
[----:B------:R-:W-:-:S05]  /*b320*/  IMAD R73, R0, R73, RZ ;  /* 0x0000004900497224 */ /* 0x000fca00078e02ff */
[----:B------:R-:W-:Y:S02]  /*b330*/  SHF.R.S32.HI R5, RZ, 0x1f, R73 ;  /* 0x0000001fff057819 */ /* 0x000fe40000011449 */
[-C--:B------:R-:W-:Y:S02]  /*b340*/  IADD3 R2, P2, R16, R73.reuse, RZ ;  /* 0x0000004910027210 */ /* 0x080fe40007f5e0ff */
[----:B------:R-:W-:-:S03]  /*b350*/  IADD3 R4, P3, R74, R73, RZ ;  /* 0x000000494a047210 */ /* 0x000fc60007f7e0ff */
[----:B------:R-:W-:Y:S01]  /*b360*/  IMAD.X R3, R17, 0x1, R5, P2 ;  /* 0x0000000111037824 */ /* 0x000fe200010e0605 */
[----:B------:R-:W-:Y:S01]  /*b370*/  LEA.HI.X.SX32 R21, R74, R5, 0x1, P3 ;  /* 0x000000054a157211 */ /* 0x000fe200018f0eff */
[----:B------:R-:W-:Y:S01]  /*b380*/  IMAD.MOV.U32 R5, RZ, RZ, R0 ;  /* 0x000000ffff057224 */ /* 0x000fe200078e0000 */
        /* <DEDUP_REMOVED lines=56> */
.L_x_4096:
[----:B------:R-:W-:Y:S05]  /*b710*/  BSYNC B0 ;  /* 0x0000000000007941 */ /* 0x000fea0003800000 */
.L_x_4095:
[----:B-----5:R3:W-:Y:S02]  /*b720*/  STS.128 [R211], R20 ;  /* 0x00000014d3007388 */ /* 0x0207e40000000c00 */
.L_x_4094:
[----:B------:R-:W-:Y:S05]  /*b730*/  BSYNC B1 ;  /* 0x0000000000017941 */ /* 0x000fea0003800000 */
.L_x_4093:
        /* <DEDUP_REMOVED lines=47> */
.L_x_4100:
[----:B------:R-:W-:Y:S05]  /*ba30*/  BSYNC B0 ;  /* 0x0000000000007941 */ /* 0x000fea0003800000 */
.L_x_4099:
[----:B-----5:R1:W-:Y:S02]  /*ba40*/  STS.128 [R211+0x2000], R20 ;  /* 0x00200014d3007388 */ /* 0x0203e40000000c00 */
.L_x_4098:
[----:B------:R-:W-:Y:S05]  /*ba50*/  BSYNC B1 ;  /* 0x0000000000017941 */ /* 0x000fea0003800000 */
.L_x_4097:
        /* <DEDUP_REMOVED lines=46> */
.L_x_4102:
[----:B------:R-:W-:Y:S05]  /*bd40*/  BSYNC B0 ;  /* 0x0000000000007941 */ /* 0x000fea0003800000 */
.L_x_4101:
[----:B-----5:R3:W-:Y:S02]  /*bd50*/  STS.128 [R211+0x4000], R20 ;  /* 0x00400014d3007388 */ /* 0x0207e40000000c00 */
.L_x_4092:
[----:B------:R-:W-:Y:S05]  /*bd60*/  BSYNC B2 ;  /* 0x0000000000027941 */ /* 0x000fea0003800000 */
.L_x_4091:
        /* <DEDUP_REMOVED lines=52> */
.L_x_4108:
[----:B------:R-:W-:Y:S05]  /*c0b0*/  BSYNC B0 ;  /* 0x0000000000007941 */ /* 0x000fea0003800000 */
.L_x_4107:
[----:B-----5:R3:W-:Y:S02]  /*c0c0*/  STS.128 [R211+0x800], R20 ;  /* 0x00080014d3007388 */ /* 0x0207e40000000c00 */
.L_x_4106:
[----:B------:R-:W-:Y:S05]  /*c0d0*/  BSYNC B1 ;  /* 0x0000000000017941 */ /* 0x000fea0003800000 */
.L_x_4105:
        /* <DEDUP_REMOVED lines=47> */
.L_x_4112:
[----:B------:R-:W-:Y:S05]  /*c3d0*/  BSYNC B0 ;  /* 0x0000000000007941 */ /* 0x000fea0003800000 */
.L_x_4111:
[----:B-----5:R3:W-:Y:S02]  /*c3e0*/  STS.128 [R211+0x2800], R20 ;  /* 0x00280014d3007388 */ /* 0x0207e40000000c00 */
.L_x_4110:
[----:B------:R-:W-:Y:S05]  /*c3f0*/  BSYNC B1 ;  /* 0x0000000000017941 */ /* 0x000fea0003800000 */
.L_x_4109:
        /* <DEDUP_REMOVED lines=45> */
.L_x_4114:
[----:B------:R-:W-:Y:S05]  /*c6d0*/  BSYNC B0 ;  /* 0x0000000000007941 */ /* 0x000fea0003800000 */
.L_x_4113:
[----:B-----5:R1:W-:Y:S02]  /*c6e0*/  STS.128 [R211+0x4800], R40 ;  /* 0x00480028d3007388 */ /* 0x0203e40000000c00 */
.L_x_4104:
[----:B------:R-:W-:Y:S05]  /*c6f0*/  BSYNC B2 ;  /* 0x0000000000027941 */ /* 0x000fea0003800000 */
.L_x_4103:
        /* <DEDUP_REMOVED lines=53> */
.L_x_4120:
[----:B------:R-:W-:Y:S05]  /*ca50*/  BSYNC B0 ;  /* 0x0000000000007941 */ /* 0x000fea0003800000 */
.L_x_4119:
[----:B-----5:R3:W-:Y:S02]  /*ca60*/  STS.128 [R211+0x1000], R20 ;  /* 0x00100014d3007388 */ /* 0x0207e40000000c00 */
.L_x_4118:
[----:B------:R-:W-:Y:S05]  /*ca70*/  BSYNC B1 ;  /* 0x0000000000017941 */ /* 0x000fea0003800000 */
.L_x_4117:
        /* <DEDUP_REMOVED lines=48> */
.L_x_4124:
[----:B------:R-:W-:Y:S05]  /*cd80*/  BSYNC B0 ;  /* 0x0000000000007941 */ /* 0x000fea0003800000 */
.L_x_4123:
[----:B-----5:R3:W-:Y:S02]  /*cd90*/  STS.128 [R211+0x3000], R20 ;  /* 0x00300014d3007388 */ /* 0x0207e40000000c00 */
.L_x_4122:
[----:B------:R-:W-:Y:S05]  /*cda0*/  BSYNC B1 ;  /* 0x0000000000017941 */ /* 0x000fea0003800000 */
.L_x_4121:
        /* <DEDUP_REMOVED lines=45> */
.L_x_4126:
[----:B------:R-:W-:Y:S05]  /*d080*/  BSYNC B0 ;  /* 0x0000000000007941 */ /* 0x000fea0003800000 */
.L_x_4125:
[----:B-----5:R1:W-:Y:S02]  /*d090*/  STS.128 [R211+0x5000], R36 ;  /* 0x00500024d3007388 */ /* 0x0203e40000000c00 */
.L_x_4116:
[----:B------:R-:W-:Y:S05]  /*d0a0*/  BSYNC B2 ;  /* 0x0000000000027941 */ /* 0x000fea0003800000 */
.L_x_4115:
[----:B-1----:R-:W-:-:S04]  /*d0b0*/  IADD3 R36, R168, 0x30, RZ ;  /* 0x00000030a8247810 */ /* 0x002fc80007ffe0ff */
[----:B------:R-:W-:-:S04]  /*d0c0*/  ISETP.GE.AND P0, PT, R36, R15, PT ;  /* 0x0000000f2400720c */ /* 0x000fc80003f06270 */
[----:B------:R-:W-:-:S13]  /*d0d0*/  ISETP.LT.OR P0, PT, R56, -0x187, P0 ;  /* 0xfffffe793800780c */ /* 0x000fda0000701670 */
[----:B------:R-:W-:Y:S05]  /*d0e0*/  @P0 BRA `(.L_x_4127) ;  /* 0x0000552000000947 */ /* 0x000fea0003800000 */
[----:B------:R-:W-:Y:S01]  /*d0f0*/  ISETP.GE.AND P0, PT, R16, R11, PT ;  /* 0x0000000b1000720c */ /* 0x000fe20003f06270 */
[----:B------:R-:W-:-:S12]  /*d100*/  BSSY B1, `(.L_x_4128) ;  /* 0x000002f000017945 */ /* 0x000fd80003800000 */
[----:B------:R1:W-:Y:S01]  /*d110*/  @P0 STS.128 [R211+0x1800], RZ ;  /* 0x001800ffd3000388 */ /* 0x0003e20000000c00 */
        /* <DEDUP_REMOVED lines=15> */
[----:B--2---:R-:W-:Y:S02]  /*d210*/  LOP3.LUT R21, R2, 0xffff0000, RZ, 0xc0, !PT ;  /* 0xffff000002157812 */ /* 0x004fe400078ec0ff */
[----:B------:R-:W-:Y:S02]  /*d220*/  LOP3.LUT R16, R3, 0xffff0000, RZ, 0xc0, !PT ;  /* 0xffff000003107812 */ /* 0x000fe400078ec0ff */
[----:B---3--:R-:W-:Y:S01]  /*d230*/  LOP3.LUT R23, R4, 0xffff0000, RZ, 0xc0, !PT ;  /* 0xffff000004177812 */ /* 0x008fe200078ec0ff */
[----:B------:R-:W-:Y:S01]  /*d240*/  FMUL.FTZ R17, R0, R21 ;  /* 0x0000001500117220 */ /* 0x000fe20000410000 */
[----:B------:R-:W-:Y:S01]  /*d250*/  LOP3.LUT R20, R5, 0xffff0000, RZ, 0xc0, !PT ;  /* 0xffff000005147812 */ /* 0x000fe200078ec0ff */
[----:B------:R-:W-:Y:S01]  /*d260*/  FMUL.FTZ R22, R29, R16 ;  /* 0x000000101d167220 */ /* 0x000fe20000410000 */
[----:B------:R-:W-:Y:S01]  /*d270*/  SHF.L.U32 R2, R2, 0x10, RZ ;  /* 0x0000001002027819 */ /* 0x000fe200000006ff */
[----:B------:R-:W-:Y:S01]  /*d280*/  FMUL.FTZ R0, R0, R23 ;  /* 0x0000001700007220 */ /* 0x000fe20000410000 */
[----:B------:R-:W-:Y:S01]  /*d290*/  SHF.L.U32 R3, R3, 0x10, RZ ;  /* 0x0000001003037819 */ /* 0x000fe200000006ff */
[----:B------:R-:W-:Y:S01]  /*d2a0*/  FMUL.FTZ R29, R29, R20 ;  /* 0x000000141d1d7220 */ /* 0x000fe20000410000 */
[----:B------:R-:W-:Y:S01]  /*d2b0*/  SHF.L.U32 R5, R5, 0x10, RZ ;  /* 0x0000001005057819 */ /* 0x000fe200000006ff */
[----:B------:R-:W-:-:S02]  /*d2c0*/  IMAD.U32 R4, R4, 0x10000, RZ ;  /* 0x0001000004047824 */ /* 0x000fc400078e00ff */
[C---:B------:R-:W-:Y:S02]  /*d2d0*/  FFMA.FTZ R17, R14.reuse, R23, -R17 ;  /* 0x000000170e117223 */ /* 0x040fe40000010811 */
[----:B------:R-:W-:Y:S02]  /*d2e0*/  FFMA.FTZ R0, R14, R21, R0 ;  /* 0x000000150e007223 */ /* 0x000fe40000010000 */
[----:B------:R-:W-:Y:S02]  /*d2f0*/  FFMA.FTZ R29, R31, R16, R29 ;  /* 0x000000101f1d7223 */ /* 0x000fe4000001001d */
[----:B------:R-:W-:Y:S01]  /*d300*/  FMUL.FTZ R14, R30, R2 ;  /* 0x000000021e0e7220 */ /* 0x000fe20000410000 */
[----:B------:R-:W-:Y:S01]  /*d310*/  F2FP.BF16.PACK_AB R21, R0, R17 ;  /* 0x000000110015723e */ /* 0x000fe200000010ff */
[----:B------:R-:W-:Y:S02]  /*d320*/  FMUL.FTZ R16, R32, R3 ;  /* 0x0000000320107220 */ /* 0x000fe40000410000 */
[----:B------:R-:W-:-:S02]  /*d330*/  FMUL.FTZ R30, R30, R4 ;  /* 0x000000041e1e7220 */ /* 0x000fc40000410000 */
[-C--:B------:R-:W-:Y:S02]  /*d340*/  FMUL.FTZ R32, R32, R5.reuse ;  /* 0x0000000520207220 */ /* 0x080fe40000410000 */
        /* <DEDUP_REMOVED lines=8> */
.L_x_4131:
[----:B------:R-:W-:Y:S05]  /*d3d0*/  BSYNC B0 ;  /* 0x0000000000007941 */ /* 0x000fea0003800000 */
.L_x_4130:
[----:B-----5:R1:W-:Y:S02]  /*d3e0*/  STS.128 [R211+0x1800], R20 ;  /* 0x00180014d3007388 */ /* 0x0203e40000000c00 */
.L_x_4129:
[----:B------:R-:W-:Y:S05]  /*d3f0*/  BSYNC B1 ;  /* 0x0000000000017941 */ /* 0x000fea0003800000 */
.L_x_4128:
        /* <DEDUP_REMOVED lines=13> */
[----:B------:R-:W-:Y:S02]  /*d4d0*/  SHF.L.U32 R29, R23, 0x10, RZ ;  /* 0x00000010171d7819 */ /* 0x000fe400000006ff */
[----:B------:R-:W-:-:S02]  /*d4e0*/  SHF.L.U32 R14, R20, 0x10, RZ ;  /* 0x00000010140e7819 */ /* 0x000fc400000006ff */
[----:B------:R-:W-:Y:S02]  /*d4f0*/  LOP3.LUT R30, R20, 0xffff0000, RZ, 0xc0, !PT ;  /* 0xffff0000141e7812 */ /* 0x000fe400078ec0ff */
[----:B------:R-:W-:Y:S02]  /*d500*/  LOP3.LUT R23, R23, 0xffff0000, RZ, 0xc0, !PT ;  /* 0xffff000017177812 */ /* 0x000fe400078ec0ff */
[----:B------:R-:W-:Y:S02]  /*d510*/  LOP3.LUT R31, R22, 0xffff0000, RZ, 0xc0, !PT ;  /* 0xffff0000161f7812 */ /* 0x000fe400078ec0ff */
[----:B---3--:R-:W-:Y:S02]  /*d520*/  LOP3.LUT R17, R2, 0xffff0000, RZ, 0xc0, !PT ;  /* 0xffff000002117812 */ /* 0x008fe400078ec0ff */
[----:B------:R-:W-:Y:S02]  /*d530*/  LOP3.LUT R16, R3, 0xffff0000, RZ, 0xc0, !PT ;  /* 0xffff000003107812 */ /* 0x000fe400078ec0ff */
[----:B--2---:R-:W-:Y:S01]  /*d540*/  LOP3.LUT R21, R4, 0xffff0000, RZ, 0xc0, !PT ;  /* 0xffff000004157812 */ /* 0x004fe200078ec0ff */
        /* <DEDUP_REMOVED lines=10> */
[----:B------:R-:W-:Y:S02]  /*d5f0*/  FMUL.FTZ R23, R23, R20 ;  /* 0x0000001417177220 */ /* 0x000fe40000410000 */
[C---:B------:R-:W-:Y:S02]  /*d600*/  FMUL.FTZ R2, R30.reuse, R17 ;  /* 0x000000111e027220 */ /* 0x040fe40000410000 */
[----:B------:R-:W-:Y:S02]  /*d610*/  FMUL.FTZ R4, R31, R3 ;  /* 0x000000031f047220 */ /* 0x000fe40000410000 */
[----:B------:R-:W-:-:S02]  /*d620*/  FMUL.FTZ R30, R30, R21 ;  /* 0x000000151e1e7220 */ /* 0x000fc40000410000 */
[----:B------:R-:W-:Y:S02]  /*d630*/  FMUL.FTZ R31, R31, R5 ;  /* 0x000000051f1f7220 */ /* 0x000fe40000410000 */
[C---:B------:R-:W-:Y:S02]  /*d640*/  FFMA.FTZ R22, R29.reuse, R20, -R22 ;  /* 0x000000141d167223 */ /* 0x040fe40000010816 */
[----:B------:R-:W-:Y:S02]  /*d650*/  FFMA.FTZ R23, R29, R16, R23 ;  /* 0x000000101d177223 */ /* 0x000fe40000010017 */
[----:B------:R-:W-:Y:S01]  /*d660*/  FFMA.FTZ R2, R14, R21, -R2 ;  /* 0x000000150e027223 */ /* 0x000fe20000010802 */
[----:B------:R-:W-:Y:S01]  /*d670*/  F2FP.BF16.PACK_AB R21, R0, R15 ;  /* 0x0000000f0015723e */ /* 0x000fe200000010ff */
[----:B------:R-:W-:Y:S01]  /*d680*/  FFMA.FTZ R17, R14, R17, R30 ;  /* 0x000000110e117223 */ /* 0x000fe2000001001e */
[----:B------:R-:W-:Y:S01]  /*d690*/  F2FP.BF16.PACK_AB R23, R23, R22 ;  /* 0x000000161717723e */ /* 0x000fe200000010ff */
[----:B------:R-:W-:-:S02]  /*d6a0*/  FFMA.FTZ R4, R28, R5, -R4 ;  /* 0x000000051c047223 */ /* 0x000fc40000010804 */
[----:B------:R-:W-:Y:S01]  /*d6b0*/  FFMA.FTZ R31, R28, R3, R31 ;  /* 0x000000031c1f7223 */ /* 0x000fe2000001001f */
[----:B------:R-:W-:-:S04]  /*d6c0*/  F2FP.BF16.PACK_AB R20, R17, R2 ;  /* 0x000000021114723e */ /* 0x000fc800000010ff */
[----:B------:R-:W-:Y:S02]  /*d6d0*/  F2FP.BF16.PACK_AB R22, R31, R4 ;  /* 0x000000041f16723e */ /* 0x000fe400000010ff */
.L_x_4135:
[----:B------:R-:W-:Y:S05]  /*d6e0*/  BSYNC B0 ;  /* 0x0000000000007941 */ /* 0x000fea0003800000 */
.L_x_4134:
[----:B-----5:R3:W-:Y:S02]  /*d6f0*/  STS.128 [R211+0x3800], R20 ;  /* 0x00380014d3007388 */ /* 0x0207e40000000c00 */
.L_x_4133:
[----:B------:R-:W-:Y:S05]  /*d700*/  BSYNC B1 ;  /* 0x0000000000017941 */ /* 0x000fea0003800000 */
.L_x_4132:
        /* <DEDUP_REMOVED lines=9> */
[C---:B-----5:R-:W-:Y:S02]  /*d7a0*/  SHF.L.U32 R7, R17.reuse, 0x10, RZ ;  /* 0x0000001011077819 */ /* 0x060fe400000006ff */
[----:B------:R-:W-:Y:S02]  /*d7b0*/  LOP3.LUT R0, R17, 0xffff0000, RZ, 0xc0, !PT ;  /* 0xffff000011007812 */ /* 0x000fe400078ec0ff */
[C---:B------:R-:W-:Y:S02]  /*d7c0*/  SHF.L.U32 R9, R16.reuse, 0x10, RZ ;  /* 0x0000001010097819 */ /* 0x040fe400000006ff */
[----:B------:R-:W-:-:S02]  /*d7d0*/  LOP3.LUT R21, R16, 0xffff0000, RZ, 0xc0, !PT ;  /* 0xffff000010157812 */ /* 0x000fc400078ec0ff */
[C---:B------:R-:W-:Y:S02]  /*d7e0*/  LOP3.LUT R16, R19.reuse, 0xffff0000, RZ, 0xc0, !PT ;  /* 0xffff000013107812 */ /* 0x040fe400078ec0ff */
[C---:B------:R-:W-:Y:S02]  /*d7f0*/  LOP3.LUT R22, R18.reuse, 0xffff0000, RZ, 0xc0, !PT ;  /* 0xffff000012167812 */ /* 0x040fe400078ec0ff */
[----:B------:R-:W-:Y:S01]  /*d800*/  SHF.L.U32 R20, R19, 0x10, RZ ;  /* 0x0000001013147819 */ /* 0x000fe200000006ff */
[----:B------:R-:W-:Y:S01]  /*d810*/  IMAD.U32 R19, R18, 0x10000, RZ ;  /* 0x0001000012137824 */ /* 0x000fe200078e00ff */
        /* <DEDUP_REMOVED lines=11> */
[----:B------:R-:W-:-:S02]  /*d8d0*/  FMUL.FTZ R18, R16, R11 ;  /* 0x0000000b10127220 */ /* 0x000fc40000410000 */
[----:B------:R-:W-:Y:S02]  /*d8e0*/  FFMA.FTZ R7, R7, R14, R0 ;  /* 0x0000000e07077223 */ /* 0x000fe40000010000 */
[----:B------:R-:W-:Y:S02]  /*d8f0*/  FMUL.FTZ R16, R16, R15 ;  /* 0x0000000f10107220 */ /* 0x000fe40000410000 */
[----:B------:R-:W-:Y:S01]  /*d900*/  FMUL.FTZ R0, R21, R2 ;  /* 0x0000000215007220 */ /* 0x000fe20000410000 */
[----:B------:R-:W-:Y:S01]  /*d910*/  F2FP.BF16.PACK_AB R17, R7, R10 ;  /* 0x0000000a0711723e */ /* 0x000fe200000010ff */
[C---:B------:R-:W-:Y:S02]  /*d920*/  FMUL.FTZ R14, R22.reuse, R3 ;  /* 0x00000003160e7220 */ /* 0x040fe40000410000 */
[----:B------:R-:W-:Y:S02]  /*d930*/  FMUL.FTZ R21, R21, R4 ;  /* 0x0000000415157220 */ /* 0x000fe40000410000 */
[----:B------:R-:W-:-:S02]  /*d940*/  FMUL.FTZ R22, R22, R5 ;  /* 0x0000000516167220 */ /* 0x000fc40000410000 */
[C---:B------:R-:W-:Y:S02]  /*d950*/  FFMA.FTZ R18, R20.reuse, R15, -R18 ;  /* 0x0000000f14127223 */ /* 0x040fe40000010812 */
[----:B------:R-:W-:Y:S02]  /*d960*/  FFMA.FTZ R11, R20, R11, R16 ;  /* 0x0000000b140b7223 */ /* 0x000fe40000010010 */
[C---:B------:R-:W-:Y:S02]  /*d970*/  FFMA.FTZ R0, R9.reuse, R4, -R0 ;  /* 0x0000000409007223 */ /* 0x040fe40000010800 */
[----:B------:R-:W-:Y:S02]  /*d980*/  FFMA.FTZ R21, R9, R2, R21 ;  /* 0x0000000209157223 */ /* 0x000fe40000010015 */
[C---:B------:R-:W-:Y:S02]  /*d990*/  FFMA.FTZ R14, R19.reuse, R5, -R14 ;  /* 0x00000005130e7223 */ /* 0x040fe4000001080e */
[----:B------:R-:W-:Y:S01]  /*d9a0*/  FFMA.FTZ R3, R19, R3, R22 ;  /* 0x0000000313037223 */ /* 0x000fe20000010016 */
[----:B------:R-:W-:-:S02]  /*d9b0*/  F2FP.BF16.PACK_AB R19, R11, R18 ;  /* 0x000000120b13723e */ /* 0x000fc400000010ff */
[----:B------:R-:W-:Y:S02]  /*d9c0*/  F2FP.BF16.PACK_AB R16, R21, R0 ;  /* 0x000000001510723e */ /* 0x000fe400000010ff */
[----:B------:R-:W-:Y:S02]  /*d9d0*/  F2FP.BF16.PACK_AB R18, R3, R14 ;  /* 0x0000000e0312723e */ /* 0x000fe400000010ff */
.L_x_4137:
[----:B------:R-:W-:Y:S05]  /*d9e0*/  BSYNC B0 ;  /* 0x0000000000007941 */ /* 0x000fea0003800000 */
.L_x_4136:
[----:B-----5:R1:W-:Y:S01]  /*d9f0*/  STS.128 [R211+0x5800], R16 ;  /* 0x00580010d3007388 */ /* 0x0203e20000000c00 */
[----:B------:R-:W-:Y:S05]  /*da00*/  BRA `(.L_x_4127) ;  /* 0x00004c0000007947 */ /* 0x000fea0003800000 */
.L_x_4090:
        /* <DEDUP_REMOVED lines=89> */
.L_x_4143:
[----:B------:R-:W-:Y:S05]  /*dfa0*/  BSYNC B0 ;  /* 0x0000000000007941 */ /* 0x000fea0003800000 */
.L_x_4142:
[----:B-----5:R3:W-:Y:S02]  /*dfb0*/  STS.128 [R211], R32 ;  /* 0x00000020d3007388 */ /* 0x0207e40000000c00 */
.L_x_4141:
[----:B------:R-:W-:Y:S05]  /*dfc0*/  BSYNC B1 ;  /* 0x0000000000017941 */ /* 0x000fea0003800000 */
.L_x_4140:
        /* <DEDUP_REMOVED lines=87> */
.L_x_4147:
[----:B------:R-:W-:Y:S05]  /*e540*/  BSYNC B0 ;  /* 0x0000000000007941 */ /* 0x000fea0003800000 */
.L_x_4146:
[----:B-----5:R1:W-:Y:S02]  /*e550*/  STS.128 [R211+0x2000], R32 ;  /* 0x00200020d3007388 */ /* 0x0203e40000000c00 */
.L_x_4145:
[----:B------:R-:W-:Y:S05]  /*e560*/  BSYNC B1 ;  /* 0x0000000000017941 */ /* 0x000fea0003800000 */
.L_x_4144:
        /* <DEDUP_REMOVED lines=86> */
.L_x_4149:
[----:B------:R-:W-:Y:S05]  /*ead0*/  BSYNC B0 ;  /* 0x0000000000007941 */ /* 0x000fea0003800000 */
.L_x_4148:
[----:B-----5:R3:W-:Y:S02]  /*eae0*/  STS.128 [R211+0x4000], R32 ;  /* 0x00400020d3007388 */ /* 0x0207e40000000c00 */
.L_x_4139:
[----:B------:R-:W-:Y:S05]  /*eaf0*/  BSYNC B2 ;  /* 0x0000000000027941 */ /* 0x000fea0003800000 */
.L_x_4138:
        /* <DEDUP_REMOVED lines=92> */
.L_x_4155:
[----:B------:R-:W-:Y:S05]  /*f0c0*/  BSYNC B0 ;  /* 0x0000000000007941 */ /* 0x000fea0003800000 */
.L_x_4154:
[----:B-----5:R3:W-:Y:S02]  /*f0d0*/  STS.128 [R211+0x800], R32 ;  /* 0x00080020d3007388 */ /* 0x0207e40000000c00 */
.L_x_4153:
[----:B------:R-:W-:Y:S05]  /*f0e0*/  BSYNC B1 ;  /* 0x0000000000017941 */ /* 0x000fea0003800000 */
.L_x_4152:
        /* <DEDUP_REMOVED lines=87> */
.L_x_4159:
[----:B------:R-:W-:Y:S05]  /*f660*/  BSYNC B0 ;  /* 0x0000000000007941 */ /* 0x000fea0003800000 */
.L_x_4158:
[----:B-----5:R3:W-:Y:S02]  /*f670*/  STS.128 [R211+0x2800], R32 ;  /* 0x00280020d3007388 */ /* 0x0207e40000000c00 */
.L_x_4157:
[----:B------:R-:W-:Y:S05]  /*f680*/  BSYNC B1 ;  /* 0x0000000000017941 */ /* 0x000fea0003800000 */
.L_x_4156:
        /* <DEDUP_REMOVED lines=86> */
.L_x_4161:
[----:B------:R-:W-:Y:S05]  /*fbf0*/  BSYNC B0 ;  /* 0x0000000000007941 */ /* 0x000fea0003800000 */
.L_x_4160:
[----:B-----5:R3:W-:Y:S02]  /*fc00*/  STS.128 [R211+0x4800], R32 ;  /* 0x00480020d3007388 */ /* 0x0207e40000000c00 */
.L_x_4151:
[----:B------:R-:W-:Y:S05]  /*fc10*/  BSYNC B2 ;  /* 0x0000000000027941 */ /* 0x000fea0003800000 */
.L_x_4150:
        /* <DEDUP_REMOVED lines=92> */
.L_x_4167:
[----:B------:R-:W-:Y:S05]  /*101e0*/  BSYNC B0 ;  /* 0x0000000000007941 */ /* 0x000fea0003800000 */
.L_x_4166:
[----:B-----5:R3:W-:Y:S02]  /*101f0*/  STS.128 [R211+0x1000], R32 ;  /* 0x00100020d3007388 */ /* 0x0207e40000000c00 */
.L_x_4165:
[----:B------:R-:W-:Y:S05]  /*10200*/  BSYNC B1 ;  /* 0x0000000000017941 */ /* 0x000fea0003800000 */
.L_x_4164:
        /* <DEDUP_REMOVED lines=87> */
.L_x_4171:
[----:B------:R-:W-:Y:S05]  /*10780*/  BSYNC B0 ;  /* 0x0000000000007941 */ /* 0x000fea0003800000 */
.L_x_4170:
[----:B-----5:R3:W-:Y:S02]  /*10790*/  STS.128 [R211+0x3000], R32 ;  /* 0x00300020d3007388 */ /* 0x0207e40000000c00 */
.L_x_4169:
[----:B------:R-:W-:Y:S05]  /*107a0*/  BSYNC B1 ;  /* 0x0000000000017941 */ /* 0x000fea0003800000 */
.L_x_4168:
        /* <DEDUP_REMOVED lines=86> */
.L_x_4173:
[----:B------:R-:W-:Y:S05]  /*10d10*/  BSYNC B0 ;  /* 0x0000000000007941 */ /* 0x000fea0003800000 */
.L_x_4172:
[----:B-----5:R3:W-:Y:S02]  /*10d20*/  STS.128 [R211+0x5000], R32 ;  /* 0x00500020d3007388 */ /* 0x0207e40000000c00 */
.L_x_4163:
[----:B------:R-:W-:Y:S05]  /*10d30*/  BSYNC B2 ;  /* 0x0000000000027941 */ /* 0x000fea0003800000 */
.L_x_4162:
        /* <DEDUP_REMOVED lines=31> */
[C---:B-----5:R-:W-:Y:S01]  /*10f30*/  SHF.L.U32 R15, R20.reuse, 0x10, RZ ;  /* 0x00000010140f7819 */ /* 0x060fe200000006ff */
[C---:B------:R-:W-:Y:S01]  /*10f40*/  IMAD.U32 R42, R23.reuse, 0x10000, RZ ;  /* 0x00010000172a7824 */ /* 0x040fe200078e00ff */
[----:B------:R-:W-:Y:S02]  /*10f50*/  LOP3.LUT R14, R20, 0xffff0000, RZ, 0xc0, !PT ;  /* 0xffff0000140e7812 */ /* 0x000fe400078ec0ff */
[C---:B------:R-:W-:Y:S02]  /*10f60*/  SHF.L.U32 R20, R22.reuse, 0x10, RZ ;  /* 0x0000001016147819 */ /* 0x040fe400000006ff */
[----:B------:R-:W-:Y:S02]  /*10f70*/  LOP3.LUT R17, R22, 0xffff0000, RZ, 0xc0, !PT ;  /* 0xffff000016117812 */ /* 0x000fe400078ec0ff */
[----:B------:R-:W-:Y:S02]  /*10f80*/  LOP3.LUT R16, R23, 0xffff0000, RZ, 0xc0, !PT ;  /* 0xffff000017107812 */ /* 0x000fe400078ec0ff */
[C---:B------:R-:W-:Y:S01]  /*10f90*/  LOP3.LUT R4, R21.reuse, 0xffff0000, RZ, 0xc0, !PT ;  /* 0xffff000015047812 */ /* 0x040fe200078ec0ff */
[----:B------:R-:W-:-:S02]  /*10fa0*/  IMAD.U32 R21, R21, 0x10000, RZ ;  /* 0x0001000015157824 */ /* 0x000fc400078e00ff */
[C---:B--2---:R-:W-:Y:S01]  /*10fb0*/  IMAD.U32 R22, R25.reuse, 0x10000, RZ ;  /* 0x0001000019167824 */ /* 0x044fe200078e00ff */
[----:B------:R-:W-:Y:S02]  /*10fc0*/  LOP3.LUT R44, R25, 0xffff0000, RZ, 0xc0, !PT ;  /* 0xffff0000192c7812 */ /* 0x000fe400078ec0ff */
[C---:B------:R-:W-:Y:S02]  /*10fd0*/  SHF.L.U32 R43, R26.reuse, 0x10, RZ ;  /* 0x000000101a2b7819 */ /* 0x040fe400000006ff */
[----:B------:R-:W-:Y:S02]  /*10fe0*/  LOP3.LUT R25, R26, 0xffff0000, RZ, 0xc0, !PT ;  /* 0xffff00001a197812 */ /* 0x000fe400078ec0ff */
[----:B------:R-:W-:Y:S02]  /*10ff0*/  SHF.L.U32 R37, R24, 0x10, RZ ;  /* 0x0000001018257819 */ /* 0x000fe400000006ff */
[C---:B---3--:R-:W-:Y:S02]  /*11000*/  SHF.L.U32 R46, R28.reuse, 0x10, RZ ;  /* 0x000000101c2e7819 */ /* 0x048fe400000006ff */
[----:B------:R-:W-:-:S02]  /*11010*/  LOP3.LUT R26, R28, 0xffff0000, RZ, 0xc0, !PT ;  /* 0xffff00001c1a7812 */ /* 0x000fc400078ec0ff */
[----:B------:R-:W-:Y:S01]  /*11020*/  LOP3.LUT R28, R30, 0xffff0000, RZ, 0xc0, !PT ;  /* 0xffff00001e1c7812 */ /* 0x000fe200078ec0ff */
[----:B------:R-:W-:Y:S01]  /*11030*/  @!P0 FADD.FTZ R46, -R46, -RZ ;  /* 0x800000ff2e2e8221 */ /* 0x000fe20000010100 */
[----:B------:R-:W-:Y:S01]  /*11040*/  SHF.L.U32 R48, R30, 0x10, RZ ;  /* 0x000000101e307819 */ /* 0x000fe200000006ff */
[----:B------:R-:W-:Y:S01]  /*11050*/  @!P0 FADD.FTZ R26, -R26, -RZ ;  /* 0x800000ff1a1a8221 */ /* 0x000fe20000010100 */
[----:B------:R-:W-:Y:S01]  /*11060*/  LOP3.LUT R23, R24, 0xffff0000, RZ, 0xc0, !PT ;  /* 0xffff000018177812 */ /* 0x000fe200078ec0ff */
[----:B------:R-:W-:Y:S01]  /*11070*/  IMAD.U32 R24, R27, 0x10000, RZ ;  /* 0x000100001b187824 */ /* 0x000fe200078e00ff */
[----:B------:R-:W-:Y:S01]  /*11080*/  LOP3.LUT R30, R31, 0xffff0000, RZ, 0xc0, !PT ;  /* 0xffff00001f1e7812 */ /* 0x000fe200078ec0ff */
[----:B------:R-:W-:Y:S01]  /*11090*/  @!P0 FADD.FTZ R28, -R28, -RZ ;  /* 0x800000ff1c1c8221 */ /* 0x000fe20000010100 */
[----:B------:R-:W-:Y:S01]  /*110a0*/  LOP3.LUT R45, R27, 0xffff0000, RZ, 0xc0, !PT ;  /* 0xffff00001b2d7812 */ /* 0x000fe200078ec0ff */
[C---:B------:R-:W-:Y:S01]  /*110b0*/  IMAD.U32 R27, R29.reuse, 0x10000, RZ ;  /* 0x000100001d1b7824 */ /* 0x040fe200078e00ff */
[----:B------:R-:W-:Y:S01]  /*110c0*/  LOP3.LUT R47, R29, 0xffff0000, RZ, 0xc0, !PT ;  /* 0xffff00001d2f7812 */ /* 0x000fe200078ec0ff */
[----:B------:R-:W-:-:S02]  /*110d0*/  IMAD.U32 R29, R31, 0x10000, RZ ;  /* 0x000100001f1d7824 */ /* 0x000fc400078e00ff */
[----:B------:R-:W-:Y:S01]  /*110e0*/  @!P0 FADD.FTZ R30, -R30, -RZ ;  /* 0x800000ff1e1e8221 */ /* 0x000fe20000010100 */
[----:B----4-:R-:W-:Y:S01]  /*110f0*/  SHF.L.U32 R31, R34, 0x10, RZ ;  /* 0x00000010221f7819 */ /* 0x010fe200000006ff */
[----:B------:R-:W-:Y:S01]  /*11100*/  FMUL.FTZ R23, R23, R26 ;  /* 0x0000001a17177220 */ /* 0x000fe20000410000 */
[C---:B------:R-:W-:Y:S01]  /*11110*/  SHF.L.U32 R26, R32.reuse, 0x10, RZ ;  /* 0x00000010201a7819 */ /* 0x040fe200000006ff */
[----:B------:R-:W-:Y:S01]  /*11120*/  FMUL.FTZ R28, R25, R28 ;  /* 0x0000001c191c7220 */ /* 0x000fe20000410000 */
[----:B------:R-:W-:Y:S01]  /*11130*/  LOP3.LUT R25, R32, 0xffff0000, RZ, 0xc0, !PT ;  /* 0xffff000020197812 */ /* 0x000fe200078ec0ff */
[----:B------:R-:W-:Y:S01]  /*11140*/  @!P0 FADD.FTZ R27, -R27, -RZ ;  /* 0x800000ff1b1b8221 */ /* 0x000fe20000010100 */
[----:B------:R-:W-:Y:S01]  /*11150*/  LOP3.LUT R32, R33, 0xffff0000, RZ, 0xc0, !PT ;  /* 0xffff000021207812 */ /* 0x000fe200078ec0ff */
[----:B------:R-:W-:Y:S02]  /*11160*/  @!P0 FADD.FTZ R48, -R48, -RZ ;  /* 0x800000ff30308221 */ /* 0x000fe40000010100 */
[----:B------:R-:W-:-:S02]  /*11170*/  @!P0 FADD.FTZ R29, -R29, -RZ ;  /* 0x800000ff1d1d8221 */ /* 0x000fc40000010100 */
[----:B------:R-:W-:Y:S02]  /*11180*/  @!P0 FADD.FTZ R47, -R47, -RZ ;  /* 0x800000ff2f2f8221 */ /* 0x000fe40000010100 */
[----:B------:R-:W-:Y:S02]  /*11190*/  FMUL.FTZ R46, R37, R46 ;  /* 0x0000002e252e7220 */ /* 0x000fe40000410000 */
[----:B------:R-:W-:Y:S01]  /*111a0*/  FMUL.FTZ R45, R45, R30 ;  /* 0x0000001e2d2d7220 */ /* 0x000fe20000410000 */
[----:B------:R-:W-:Y:S01]  /*111b0*/  LOP3.LUT R30, R34, 0xffff0000, RZ, 0xc0, !PT ;  /* 0xffff0000221e7812 */ /* 0x000fe200078ec0ff */
[----:B------:R-:W-:Y:S01]  /*111c0*/  FMUL.FTZ R22, R22, R27 ;  /* 0x0000001b16167220 */ /* 0x000fe20000410000 */
[----:B------:R-:W-:Y:S01]  /*111d0*/  LOP3.LUT R34, R35, 0xffff0000, RZ, 0xc0, !PT ;  /* 0xffff000023227812 */ /* 0x000fe200078ec0ff */
[----:B------:R-:W-:Y:S02]  /*111e0*/  FMUL.FTZ R43, R43, R48 ;  /* 0x000000302b2b7220 */ /* 0x000fe40000410000 */
[----:B------:R-:W-:-:S02]  /*111f0*/  FMUL.FTZ R29, R24, R29 ;  /* 0x0000001d181d7220 */ /* 0x000fc40000410000 */
[----:B------:R-:W-:Y:S02]  /*11200*/  FMUL.FTZ R47, R44, R47 ;  /* 0x0000002f2c2f7220 */ /* 0x000fe40000410000 */
[----:B------:R-:W-:Y:S02]  /*11210*/  IMAD.U32 R24, R33, 0x10000, RZ ;  /* 0x0001000021187824 */ /* 0x000fe400078e00ff */
[----:B------:R-:W-:Y:S02]  /*11220*/  IMAD.U32 R27, R35, 0x10000, RZ ;  /* 0x00010000231b7824 */ /* 0x000fe400078e00ff */
        /* <DEDUP_REMOVED lines=13> */
.L_x_4177:
[----:B------:R-:W-:Y:S05]  /*11300*/  BSYNC B0 ;  /* 0x0000000000007941 */ /* 0x000fea0003800000 */
.L_x_4176:
[----:B-----5:R1:W-:Y:S02]  /*11310*/  STS.128 [R211+0x1800], R20 ;  /* 0x00180014d3007388 */ /* 0x0203e40000000c00 */
.L_x_4175:
[----:B------:R-:W-:Y:S05]  /*11320*/  BSYNC B1 ;  /* 0x0000000000017941 */ /* 0x000fea0003800000 */
.L_x_4174:
        /* <DEDUP_REMOVED lines=42> */
[----:B---3--:R-:W-:Y:S01]  /*115d0*/  IMAD.U32 R44, R28, 0x10000, RZ ;  /* 0x000100001c2c7824 */ /* 0x008fe200078e00ff */
        /* <DEDUP_REMOVED lines=14> */
[----:B----4-:R-:W-:Y:S01]  /*116c0*/  LOP3.LUT R31, R34, 0xffff0000, RZ, 0xc0, !PT ;  /* 0xffff0000221f7812 */ /* 0x010fe200078ec0ff */
[----:B------:R-:W-:-:S02]  /*116d0*/  @!P0 FADD.FTZ R29, -R29, -RZ ;  /* 0x800000ff1d1d8221 */ /* 0x000fc40000010100 */
[----:B------:R-:W-:Y:S01]  /*116e0*/  FMUL.FTZ R27, R22, R27 ;  /* 0x0000001b161b7220 */ /* 0x000fe20000410000 */
[----:B------:R-:W-:Y:S01]  /*116f0*/  SHF.L.U32 R22, R33, 0x10, RZ ;  /* 0x0000001021167819 */ /* 0x000fe200000006ff */
[----:B------:R-:W-:Y:S01]  /*11700*/  FMUL.FTZ R21, R21, R26 ;  /* 0x0000001a15157220 */ /* 0x000fe20000410000 */
[----:B------:R-:W-:Y:S01]  /*11710*/  LOP3.LUT R26, R32, 0xffff0000, RZ, 0xc0, !PT ;  /* 0xffff0000201a7812 */ /* 0x000fe200078ec0ff */
[----:B------:R-:W-:Y:S01]  /*11720*/  @!P0 FADD.FTZ R30, -R30, -RZ ;  /* 0x800000ff1e1e8221 */ /* 0x000fe20000010100 */
[----:B------:R-:W-:Y:S01]  /*11730*/  LOP3.LUT R33, R33, 0xffff0000, RZ, 0xc0, !PT ;  /* 0xffff000021217812 */ /* 0x000fe200078ec0ff */
[----:B------:R-:W-:Y:S02]  /*11740*/  FMUL.FTZ R25, R25, R28 ;  /* 0x0000001c19197220 */ /* 0x000fe40000410000 */
        /* <DEDUP_REMOVED lines=21> */
.L_x_4181:
[----:B------:R-:W-:Y:S05]  /*118a0*/  BSYNC B0 ;  /* 0x0000000000007941 */ /* 0x000fea0003800000 */
.L_x_4180:
[----:B-----5:R1:W-:Y:S02]  /*118b0*/  STS.128 [R211+0x3800], R20 ;  /* 0x00380014d3007388 */ /* 0x0203e40000000c00 */
.L_x_4179:
[----:B------:R-:W-:Y:S05]  /*118c0*/  BSYNC B1 ;  /* 0x0000000000017941 */ /* 0x000fea0003800000 */
.L_x_4178:
        /* <DEDUP_REMOVED lines=19> */
[----:B-12---:R-:W2:Y:S03]  /*11a00*/  LD.E.128 R16, [R10.64] ;  /* 0x000000060a107980 */ /* 0x006ea6000c101d00 */
        /* <DEDUP_REMOVED lines=19> */
[C---:B------:R-:W-:Y:S01]  /*11b40*/  IMAD.U32 R16, R18.reuse, 0x10000, RZ ;  /* 0x0001000012107824 */ /* 0x040fe200078e00ff */
[----:B------:R-:W-:Y:S02]  /*11b50*/  LOP3.LUT R15, R18, 0xffff0000, RZ, 0xc0, !PT ;  /* 0xffff0000120f7812 */ /* 0x000fe400078ec0ff */
[C---:B------:R-:W-:Y:S02]  /*11b60*/  SHF.L.U32 R14, R19.reuse, 0x10, RZ ;  /* 0x00000010130e7819 */ /* 0x040fe400000006ff */
[----:B------:R-:W-:Y:S02]  /*11b70*/  LOP3.LUT R21, R19, 0xffff0000, RZ, 0xc0, !PT ;  /* 0xffff000013157812 */ /* 0x000fe400078ec0ff */
[----:B------:R-:W-:Y:S01]  /*11b80*/  SHF.L.U32 R9, R17, 0x10, RZ ;  /* 0x0000001011097819 */ /* 0x000fe200000006ff */
[C---:B---3--:R-:W-:Y:S01]  /*11b90*/  IMAD.U32 R32, R24.reuse, 0x10000, RZ ;  /* 0x0001000018207824 */ /* 0x048fe200078e00ff */
[----:B------:R-:W-:-:S02]  /*11ba0*/  LOP3.LUT R19, R24, 0xffff0000, RZ, 0xc0, !PT ;  /* 0xffff000018137812 */ /* 0x000fc400078ec0ff */
[C---:B------:R-:W-:Y:S01]  /*11bb0*/  SHF.L.U32 R18, R25.reuse, 0x10, RZ ;  /* 0x0000001019127819 */ /* 0x040fe200000006ff */
[----:B------:R-:W-:Y:S01]  /*11bc0*/  @!P0 FADD.FTZ R32, -R32, -RZ ;  /* 0x800000ff20208221 */ /* 0x000fe20000010100 */
[----:B------:R-:W-:Y:S01]  /*11bd0*/  LOP3.LUT R34, R25, 0xffff0000, RZ, 0xc0, !PT ;  /* 0xffff000019227812 */ /* 0x000fe200078ec0ff */
[----:B------:R-:W-:Y:S01]  /*11be0*/  IMAD.U32 R25, R26, 0x10000, RZ ;  /* 0x000100001a197824 */ /* 0x000fe200078e00ff */
[----:B------:R-:W-:Y:S01]  /*11bf0*/  SHF.L.U32 R23, R27, 0x10, RZ ;  /* 0x000000101b177819 */ /* 0x000fe200000006ff */
[----:B------:R-:W-:Y:S01]  /*11c00*/  @!P0 FADD.FTZ R18, -R18, -RZ ;  /* 0x800000ff12128221 */ /* 0x000fe20000010100 */
[----:B------:R-:W-:Y:S01]  /*11c10*/  LOP3.LUT R24, R26, 0xffff0000, RZ, 0xc0, !PT ;  /* 0xffff00001a187812 */ /* 0x000fe200078ec0ff */
[----:B------:R-:W-:Y:S01]  /*11c20*/  @!P0 FADD.FTZ R25, -R25, -RZ ;  /* 0x800000ff19198221 */ /* 0x000fe20000010100 */
[----:B------:R-:W-:Y:S01]  /*11c30*/  LOP3.LUT R26, R27, 0xffff0000, RZ, 0xc0, !PT ;  /* 0xffff00001b1a7812 */ /* 0x000fe200078ec0ff */
[----:B------:R-:W-:Y:S01]  /*11c40*/  @!P0 FADD.FTZ R23, -R23, -RZ ;  /* 0x800000ff17178221 */ /* 0x000fe20000010100 */
[----:B------:R-:W-:Y:S01]  /*11c50*/  LOP3.LUT R17, R17, 0xffff0000, RZ, 0xc0, !PT ;  /* 0xffff000011117812 */ /* 0x000fe200078ec0ff */
[----:B------:R-:W-:-:S02]  /*11c60*/  @!P0 FADD.FTZ R19, -R19, -RZ ;  /* 0x800000ff13138221 */ /* 0x000fc40000010100 */
[----:B------:R-:W-:Y:S02]  /*11c70*/  @!P0 FADD.FTZ R24, -R24, -RZ ;  /* 0x800000ff18188221 */ /* 0x000fe40000010100 */
[----:B------:R-:W-:Y:S02]  /*11c80*/  @!P0 FADD.FTZ R34, -R34, -RZ ;  /* 0x800000ff22228221 */ /* 0x000fe40000010100 */
[----:B------:R-:W-:Y:S02]  /*11c90*/  @!P0 FADD.FTZ R26, -R26, -RZ ;  /* 0x800000ff1a1a8221 */ /* 0x000fe40000010100 */
[----:B------:R-:W-:Y:S01]  /*11ca0*/  FMUL.FTZ R32, R11, R32 ;  /* 0x000000200b207220 */ /* 0x000fe20000410000 */
[----:B----4-:R-:W-:Y:S01]  /*11cb0*/  LOP3.LUT R11, R28, 0xffff0000, RZ, 0xc0, !PT ;  /* 0xffff00001c0b7812 */ /* 0x010fe200078ec0ff */
[----:B------:R-:W-:Y:S01]  /*11cc0*/  FMUL.FTZ R9, R9, R18 ;  /* 0x0000001209097220 */ /* 0x000fe20000410000 */
[----:B------:R-:W-:Y:S01]  /*11cd0*/  LOP3.LUT R18, R30, 0xffff0000, RZ, 0xc0, !PT ;  /* 0xffff00001e127812 */ /* 0x000fe200078ec0ff */
[----:B------:R-:W-:-:S02]  /*11ce0*/  FMUL.FTZ R16, R16, R25 ;  /* 0x0000001910107220 */ /* 0x000fc40000410000 */
        /* <DEDUP_REMOVED lines=17> */
[----:B------:R-:W-:Y:S02]  /*11e00*/  FFMA.FTZ R15, R22, R15, R23 ;  /* 0x0000000f160f7223 */ /* 0x000fe40000010017 */
[----:B------:R-:W-:Y:S01]  /*11e10*/  FFMA.FTZ R4, R4, R30, R21 ;  /* 0x0000001e04047223 */ /* 0x000fe20000010015 */
[----:B------:R-:W-:Y:S01]  /*11e20*/  F2FP.BF16.PACK_AB R21, R0, R9 ;  /* 0x000000090015723e */ /* 0x000fe200000010ff */
[----:B------:R-:W-:-:S03]  /*11e30*/  FFMA.FTZ R18, R5, R18, R24 ;  /* 0x0000001205127223 */ /* 0x000fc60000010018 */
[----:B------:R-:W-:Y:S02]  /*11e40*/  F2FP.BF16.PACK_AB R23, R4, R15 ;  /* 0x0000000f0417723e */ /* 0x000fe400000010ff */
[----:B------:R-:W-:Y:S02]  /*11e50*/  F2FP.BF16.PACK_AB R22, R18, R7 ;  /* 0x000000071216723e */ /* 0x000fe400000010ff */
.L_x_4183:
[----:B------:R-:W-:Y:S05]  /*11e60*/  BSYNC B0 ;  /* 0x0000000000007941 */ /* 0x000fea0003800000 */
.L_x_4182:
[----:B-----5:R1:W-:Y:S01]  /*11e70*/  STS.128 [R211+0x5800], R20 ;  /* 0x00580014d3007388 */ /* 0x0203e20000000c00 */
[----:B------:R-:W-:Y:S05]  /*11e80*/  BRA `(.L_x_4127) ;  /* 0x0000078000007947 */ /* 0x000fea0003800000 */
.L_x_4089:
        /* <DEDUP_REMOVED lines=29> */
.L_x_4185:
[----:B------:R-:W-:Y:S05]  /*12060*/  BSYNC B0 ;  /* 0x0000000000007941 */ /* 0x000fea0003800000 */
.L_x_4184:
        /* <DEDUP_REMOVED lines=29> */
.L_x_4187:
[----:B------:R-:W-:Y:S05]  /*12240*/  BSYNC B0 ;  /* 0x0000000000007941 */ /* 0x000fea0003800000 */
.L_x_4186:
[----:B-1---5:R-:W-:Y:S01]  /*12250*/  IADD3 R8, R168, 0x20, RZ ;  /* 0x00000020a8087810 */ /* 0x022fe20007ffe0ff */
[----:B------:R-:W-:Y:S03]  /*12260*/  BSSY B0, `(.L_x_4188) ;  /* 0x000001c000007945 */ /* 0x000fe60003800000 */
[----:B------:R-:W-:-:S13]  /*12270*/  ISETP.GE.AND P2, PT, R8, R3, PT ;  /* 0x000000030800720c */ /* 0x000fda0003f46270 */
[----:B------:R-:W-:Y:S05]  /*12280*/  @P2 BRA `(.L_x_4189) ;  /* 0x0000019000002947 */ /* 0x000fea0003800000 */
[----:B------:R-:W-:Y:S02]  /*12290*/  ISETP.GE.AND P3, PT, R16, R77, PT ;  /* 0x0000004d1000720c */ /* 0x000fe40003f66270 */
[----:B------:R-:W-:-:S04]  /*122a0*/  LEA R7, P2, R178, R174, 0x5 ;  /* 0x000000aeb2077211 */ /* 0x000fc800078428ff */
[----:B--2---:R-:W-:Y:S02]  /*122b0*/  LEA.HI.X R5, R178, R177, R179, 0x5, P2 ;  /* 0x000000b1b2057211 */ /* 0x004fe400010f2cb3 */
[----:B------:R-:W-:-:S04]  /*122c0*/  @!P0 LEA R10, P2, R7, R180, 0x1 ;  /* 0x000000b4070a8211 */ /* 0x000fc800078408ff */
        /* <DEDUP_REMOVED lines=21> */
.L_x_4189:
[----:B------:R-:W-:Y:S05]  /*12420*/  BSYNC B0 ;  /* 0x0000000000007941 */ /* 0x000fea0003800000 */
.L_x_4188:
[----:B------:R-:W-:-:S04]  /*12430*/  IADD3 R36, R168, 0x30, RZ ;  /* 0x00000030a8247810 */ /* 0x000fc80007ffe0ff */
[----:B------:R-:W-:-:S13]  /*12440*/  ISETP.GE.AND P2, PT, R36, R3, PT ;  /* 0x000000032400720c */ /* 0x000fda0003f46270 */
[----:B------:R-:W-:Y:S05]  /*12450*/  @P2 BRA `(.L_x_4127) ;  /* 0x000001b000002947 */ /* 0x000fea0003800000 */
[----:B------:R-:W-:Y:S01]  /*12460*/  ISETP.GE.AND P3, PT, R16, R77, PT ;  /* 0x0000004d1000720c */ /* 0x000fe20003f66270 */
[----:B------:R-:W-:Y:S02]  /*12470*/  IMAD.MOV.U32 R175, RZ, RZ, R177 ;  /* 0x000000ffffaf7224 */ /* 0x000fe400078e00b1 */
[----:B------:R-:W-:Y:S02]  /*12480*/  IMAD R0, R179, 0x30, RZ ;  /* 0x00000030b3007824 */ /* 0x000fe400078e02ff */
[----:B------:R-:W-:-:S04]  /*12490*/  IMAD.WIDE.U32 R178, R178, 0x30, R174 ;  /* 0x00000030b2b27825 */ /* 0x000fc800078e00ae */
[----:B------:R-:W-:Y:S01]  /*124a0*/  IMAD.IADD R3, R0, 0x1, R179 ;  /* 0x0000000100037824 */ /* 0x000fe200078e02b3 */
[----:B--2---:R-:W-:-:S03]  /*124b0*/  @!P0 LEA R4, P2, R178, R180, 0x1 ;  /* 0x000000b4b2048211 */ /* 0x004fc600078408ff */
[C---:B-1----:R-:W-:Y:S01]  /*124c0*/  @!P3 LEA R10, P4, R178.reuse, R180, 0x1 ;  /* 0x000000b4b20ab211 */ /* 0x042fe200078808ff */
        /* <DEDUP_REMOVED lines=20> */
.L_x_4127:
[----:B------:R-:W-:Y:S05]  /*12610*/  BSYNC B3 ;  /* 0x0000000000037941 */ /* 0x000fea0003800000 */
.L_x_4088:
[----:B-1----:R-:W-:Y:S01]  /*12620*/  LEA R14, R134, 0xffffffc0, 0x6 ;  /* 0xffffffc0860e7811 */ /* 0x002fe200078e30ff */
[----:B------:R-:W-:Y:S01]  /*12630*/  BSSY B0, `(.L_x_4190) ;  /* 0x000001f000007945 */ /* 0x000fe20003800000 */
[----:B------:R-:W-:-:S03]  /*12640*/  LOP3.LUT R214, R75, 0xff, RZ, 0xc0, !PT ;  /* 0x000000ff4bd67812 */ /* 0x000fc600078ec0ff */
[----:B--2---:R-:W-:-:S05]  /*12650*/  IMAD.IADD R3, R137, 0x1, -R14 ;  /* 0x0000000189037824 */ /* 0x004fca00078e0a0e */
        /* <DEDUP_REMOVED lines=27> */
.L_x_4192:
[----:B------:R2:W-:Y:S02]  /*12810*/  STS.128 [R211+0xa000], RZ ;  /* 0x00a000ffd3007388 */ /* 0x0005e40000000c00 */
.L_x_4191:
[----:B------:R-:W-:Y:S05]  /*12820*/  BSYNC B0 ;  /* 0x0000000000007941 */ /* 0x000fea0003800000 */
.L_x_4190:
[----:B------:R-:W-:Y:S01]  /*12830*/  ISETP.GE.AND P0, PT, R6, R3, PT ;  /* 0x000000030600720c */ /* 0x000fe20003f06270 */
[----:B------:R-:W-:-:S12]  /*12840*/  BSSY B0, `(.L_x_4193) ;  /* 0x000001f000007945 */ /* 0x000fd80003800000 */
[----:B------:R-:W-:Y:S05]  /*12850*/  @P0 BRA `(.L_x_4194) ;  /* 0x000001d000000947 */ /* 0x000fea0003800000 */
[C---:B------:R-:W-:Y:S02]  /*12860*/  LOP3.LUT R0, R214.reuse, 0x1, RZ, 0xc0, !PT ;  /* 0x00000001d6007812 */ /* 0x040fe400078ec0ff */
[----:B------:R-:W-:Y:S02]  /*12870*/  LOP3.LUT P0, RZ, R214, 0x2, RZ, 0xc0, !PT ;  /* 0x00000002d6ff7812 */ /* 0x000fe4000780c0ff */
        /* <DEDUP_REMOVED lines=26> */
.L_x_4195:
[----:B------:R1:W-:Y:S02]  /*12a20*/  STS.128 [R211+0xa800], RZ ;  /* 0x00a800ffd3007388 */ /* 0x0003e40000000c00 */
.L_x_4194:
[----:B------:R-:W-:Y:S05]  /*12a30*/  BSYNC B0 ;  /* 0x0000000000007941 */ /* 0x000fea0003800000 */
.L_x_4193:
        /* <DEDUP_REMOVED lines=9> */
[----:B-1----:R-:W-:-:S05]  /*12ad0*/  LEA.HI.X R5, R66, R159, R67, 0x5, P2 ;  /* 0x0000009f42057211 */ /* 0x002fca00010f2c43 */
        /* <DEDUP_REMOVED lines=23> */
.L_x_4198:
[----:B------:R1:W-:Y:S02]  /*12c50*/  STS.128 [R211+0xb000], RZ ;  /* 0x00b000ffd3007388 */ /* 0x0003e40000000c00 */
.L_x_4197:
[----:B------:R-:W-:Y:S05]  /*12c60*/  BSYNC B0 ;  /* 0x0000000000007941 */ /* 0x000fea0003800000 */
.L_x_4196:
        /* <DEDUP_REMOVED lines=11> */
[CC--:B---3--:R-:W-:Y:S02]  /*12d20*/  @P2 LEA R18, P4, R4.reuse, R162.reuse, 0x1 ;  /* 0x000000a204122211 */ /* 0x0c8fe400078808ff */
        /* <DEDUP_REMOVED lines=23> */
.L_x_4200:
[----:B------:R-:W-:Y:S05]  /*12ea0*/  BSYNC B0 ;  /* 0x0000000000007941 */ /* 0x000fea0003800000 */
.L_x_4199:
[----:B-1----:R-:W5:Y:S04]  /*12eb0*/  LD.E.64 R4, [R12.64+0x1c0] ;  /* 0x0001c0060c047980 */ /* 0x002f68000c101b00 */
[----:B--2---:R-:W2:Y:S01]  /*12ec0*/  LD.E.64 R10, [R12.64+0x1b8] ;  /* 0x0001b8060c0a7980 */ /* 0x004ea2000c101b00 */
[----:B------:R-:W-:-:S03]  /*12ed0*/  MOV R172, R208 ;  /* 0x000000d000ac7202 */ /* 0x000fc60000000f00 */
[----:B---3--:R-:W3:Y:S04]  /*12ee0*/  LD.E R2, [R12.64+0xd8] ;  /* 0x0000d8060c027980 */ /* 0x008ee8000c101900 */
[----:B------:R-:W0:Y:S01]  /*12ef0*/  LDGDEPBAR ;  /* 0x00000000000079af */ /* 0x000e220000000000 */
[----:B-----5:R-:W-:Y:S02]  /*12f00*/  IMAD R5, R5, R205, RZ ;  /* 0x000000cd05057224 */ /* 0x020fe400078e02ff */
[----:B------:R-:W-:-:S04]  /*12f10*/  IMAD.WIDE.U32 R16, R205, R4, R172 ;  /* 0x00000004cd107225 */ /* 0x000fc800078e00ac */
[----:B------:R-:W-:Y:S01]  /*12f20*/  IMAD R5, R4, R72, R5 ;  /* 0x0000004804057224 */ /* 0x000fe200078e0205 */
[----:B--2---:R-:W-:-:S04]  /*12f30*/  LEA R10, P0, R16, R10, 0x2 ;  /* 0x0000000a100a7211 */ /* 0x004fc800078010ff */
[----:B------:R-:W-:-:S04]  /*12f40*/  IADD3 R5, R17, R5, RZ ;  /* 0x0000000511057210 */ /* 0x000fc80007ffe0ff */
[----:B------:R-:W-:-:S05]  /*12f50*/  LEA.HI.X R11, R16, R11, R5, 0x2, P0 ;  /* 0x0000000b100b7211 */ /* 0x000fca00000f1405 */
[----:B------:R-:W2:Y:S01]  /*12f60*/  LD.E R0, [R10.64] ;  /* 0x000000060a007980 */ /* 0x000ea2000c101900 */
[----:B------:R-:W-:-:S04]  /*12f70*/  DEPBAR.LE SB0, 0x0 ;  /* 0x000080000000791a */ /* 0x000fc80000000000 */
[----:B------:R-:W-:Y:S01]  /*12f80*/  BAR.SYNC.DEFER_BLOCKING 0x0 ;  /* 0x0000000000007b1d */ /* 0x000fe20000010000 */
[----:B------:R-:W-:-:S05]  /*12f90*/  ISETP.GE.AND P0, PT, R168, R3, PT ;  /* 0x00000003a800720c */ /* 0x000fca0003f06270 */
[----:B---3--:R-:W2:Y:S01]  /*12fa0*/  MUFU.RCP R5, R2 ;  /* 0x0000000200057308 */ /* 0x008ea20000001000 */
[----:B------:R-:W-:Y:S07]  /*12fb0*/  BSSY B0, `(.L_x_4201) ;  /* 0x000001c000007945 */ /* 0x000fee0003800000 */
[----:B------:R1:W-:Y:S04]  /*12fc0*/  @P0 STS.128 [R211+0xc000], RZ ;  /* 0x00c000ffd3000388 */ /* 0x0003e80000000c00 */
[----:B------:R1:W-:Y:S04]  /*12fd0*/  @P0 STS.128 [R211+0xe000], RZ ;  /* 0x00e000ffd3000388 */ /* 0x0003e80000000c00 */
[----:B------:R1:W-:Y:S01]  /*12fe0*/  @P0 STS.128 [R211+0x10000], RZ ;  /* 0x010000ffd3000388 */ /* 0x0003e20000000c00 */
[----:B--2---:R-:W-:Y:S01]  /*12ff0*/  FMUL.FTZ R0, R0, R5 ;  /* 0x0000000500007220 */ /* 0x004fe20000410000 */
        /* <DEDUP_REMOVED lines=22> */
.L_x_4203:
[----:B------:R2:W-:Y:S02]  /*13160*/  STS.128 [R211+0x10000], RZ ;  /* 0x010000ffd3007388 */ /* 0x0005e40000000c00 */
.L_x_4202:
[----:B-1----:R-:W-:Y:S05]  /*13170*/  BSYNC B0 ;  /* 0x0000000000007941 */ /* 0x002fea0003800000 */
.L_x_4201:
        /* <DEDUP_REMOVED lines=34> */
.L_x_4206:
[----:B------:R1:W-:Y:S02]  /*133a0*/  STS.128 [R211+0x10800], RZ ;  /* 0x010800ffd3007388 */ /* 0x0003e40000000c00 */
.L_x_4205:
[----:B------:R-:W-:Y:S05]  /*133b0*/  BSYNC B0 ;  /* 0x0000000000007941 */ /* 0x000fea0003800000 */
.L_x_4204:
        /* <DEDUP_REMOVED lines=14> */
[C---:B---3--:R-:W-:Y:S02]  /*134a0*/  @!P1 LEA R10, P3, R2.reuse, R160, 0x1 ;  /* 0x000000a0020a9211 */ /* 0x048fe400078608ff */
        /* <DEDUP_REMOVED lines=21> */
.L_x_4209:
[----:B------:R3:W-:Y:S02]  /*13600*/  STS.128 [R211+0x11000], RZ ;  /* 0x011000ffd3007388 */ /* 0x0007e40000000c00 */
.L_x_4208:
[----:B------:R-:W-:Y:S05]  /*13610*/  BSYNC B0 ;  /* 0x0000000000007941 */ /* 0x000fea0003800000 */
.L_x_4207:
[----:B------:R-:W-:Y:S01]  /*13620*/  ISETP.GE.AND P0, PT, R36, R3, PT ;  /* 0x000000032400720c */ /* 0x000fe20003f06270 */
[----:B------:R-:W-:Y:S01]  /*13630*/  BSSY B0, `(.L_x_4210) ;  /* 0x0000027000007945 */ /* 0x000fe20003800000 */
[----:B------:R-:W-:-:S04]  /*13640*/  SHF.R.S32.HI R3, RZ, 0x1f, R56 ;  /* 0x0000001fff037819 */ /* 0x000fc80000011438 */
[----:B------:R-:W-:-:S04]  /*13650*/  LEA.HI R2, R3, R56, RZ, 0x5 ;  /* 0x0000003803027211 */ /* 0x000fc800078f28ff */
[----:B------:R-:W-:-:S03]  /*13660*/  LOP3.LUT R3, R2, 0xffffffe0, RZ, 0xc0, !PT ;  /* 0xffffffe002037812 */ /* 0x000fc600078ec0ff */
[----:B------:R1:W-:Y:S02]  /*13670*/  @P0 STS.128 [R211+0xd800], RZ ;  /* 0x00d800ffd3000388 */ /* 0x0003e40000000c00 */
[----:B------:R-:W-:Y:S02]  /*13680*/  IMAD.IADD R3, R56, 0x1, -R3 ;  /* 0x0000000138037824 */ /* 0x000fe400078e0a03 */
        /* <DEDUP_REMOVED lines=10> */
[----:B-1-3--:R-:W-:-:S04]  /*13730*/  IMAD.IADD R5, R167, 0x1, R2 ;  /* 0x00000001a7057824 */ /* 0x00afc800078e0202 */
        /* <DEDUP_REMOVED lines=22> */
.L_x_4211:
[----:B------:R-:W-:Y:S05]  /*138a0*/  BSYNC B0 ;  /* 0x0000000000007941 */ /* 0x000fea0003800000 */
.L_x_4210:
[C---:B------:R-:W-:Y:S01]  /*138b0*/  IMAD.SHL.U32 R2, R68.reuse, 0x40, RZ ;  /* 0x0000004044027824 */ /* 0x040fe200078e00ff */
[----:B------:R-:W-:Y:S01]  /*138c0*/  R2P PR, R68, 0x6 ;  /* 0x0000000644007804 */ /* 0x000fe20000000000 */
[----:B------:R-:W-:Y:S01]  /*138d0*/  IMAD.SHL.U32 R168, R168, 0x8, RZ ;  /* 0x00000008a8a87824 */ /* 0x000fe200078e00ff */
[----:B------:R-:W0:Y:S01]  /*138e0*/  LDGDEPBAR ;  /* 0x00000000000079af */ /* 0x000e220000000000 */
[----:B------:R-:W-:Y:S01]  /*138f0*/  IMAD R194, R69, 0x400, R54 ;  /* 0x0000040045c27824 */ /* 0x000fe200078e0236 */
[----:B-1-3--:R-:W-:Y:S01]  /*13900*/  LOP3.LUT R5, R2, 0x1c0, RZ, 0xc0, !PT ;  /* 0x000001c002057812 */ /* 0x00afe200078ec0ff */
[----:B------:R-:W-:Y:S02]  /*13910*/  BSSY B1, `(.L_x_4212) ;  /* 0x000023d000017945 */ /* 0x000fe40003800000 */
        /* <DEDUP_REMOVED lines=13> */
[----:B------:R-:W1:Y:S01]  /*139f0*/  LDSM.16.M88.4 R4, [R193+0x6000] ;  /* 0x00600000c104783b */ /* 0x000e620000000200 */
[----:B------:R-:W-:-:S02]  /*13a00*/  IADD3 R2, R193, 0x6000, RZ ;  /* 0x00006000c1027810 */ /* 0x000fc40007ffe0ff */
[----:B------:R-:W-:Y:S01]  /*13a10*/  IADD3 R191, R193, 0x6020, RZ ;  /* 0x00006020c1bf7810 */ /* 0x000fe20007ffe0ff */
[----:B------:R-:W3:Y:S01]  /*13a20*/  LDSM.16.M88.4 R44, [R193+0x6800] ;  /* 0x00680000c12c783b */ /* 0x000ee20000000200 */
[----:B------:R-:W-:Y:S01]  /*13a30*/  @P1 IADD3 R191, R2, -0x20, RZ ;  /* 0xffffffe002bf1810 */ /* 0x000fe20007ffe0ff */
[----:B------:R-:W-:Y:S02]  /*13a40*/  IMAD.MOV.U32 R2, RZ, RZ, 0x40 ;  /* 0x00000040ff027424 */ /* 0x000fe400078e00ff */
[----:B------:R-:W5:Y:S01]  /*13a50*/  LDSM.16.M88.4 R36, [R193+0x7000] ;  /* 0x00700000c124783b */ /* 0x000f620000000200 */
[C---:B------:R-:W-:Y:S02]  /*13a60*/  IADD3 R187, R191.reuse, 0x800, RZ ;  /* 0x00000800bfbb7810 */ /* 0x040fe40007ffe0ff */
[----:B------:R-:W-:Y:S01]  /*13a70*/  SEL R2, R2, 0xffffffc0, !P2 ;  /* 0xffffffc002027807 */ /* 0x000fe20005000000 */
[----:B------:R-:W2:Y:S01]  /*13a80*/  LDSM.16.M88.4 R16, [R193+0x7800] ;  /* 0x00780000c110783b */ /* 0x000ea20000000200 */
[----:B------:R-:W-:-:S02]  /*13a90*/  IADD3 R186, R191, 0x1000, RZ ;  /* 0x00001000bfba7810 */ /* 0x000fc40007ffe0ff */
[----:B------:R-:W-:Y:S01]  /*13aa0*/  IADD3 R185, R191, 0x1800, RZ ;  /* 0x00001800bfb97810 */ /* 0x000fe20007ffe0ff */
[----:B------:R-:W4:Y:S01]  /*13ab0*/  LDSM.16.M88.4 R80, [R191] ;  /* 0x00000000bf50783b */ /* 0x000f220000000200 */
[----:B------:R-:W-:Y:S01]  /*13ac0*/  IMAD.IADD R188, R193, 0x1, R2 ;  /* 0x00000001c1bc7824 */ /* 0x000fe200078e0202 */
[C---:B------:R-:W-:Y:S01]  /*13ad0*/  IADD3 R183, R191.reuse, 0x2000, RZ ;  /* 0x00002000bfb77810 */ /* 0x040fe20007ffe0ff */
[----:B------:R-:W-:Y:S01]  /*13ae0*/  IMAD.IADD R184, R2, 0x1, R191 ;  /* 0x0000000102b87824 */ /* 0x000fe200078e02bf */
[----:B------:R-:W2:Y:S01]  /*13af0*/  LDSM.16.M88.4 R72, [R191+0x800] ;  /* 0x00080000bf48783b */ /* 0x000ea20000000200 */
[----:B------:R-:W-:Y:S02]  /*13b00*/  SHF.R.S32.HI R2, RZ, 0x1f, R3 ;  /* 0x0000001fff027819 */ /* 0x000fe40000011403 */
[----:B------:R-:W-:Y:S01]  /*13b10*/  IADD3 R182, R191, 0x2800, RZ ;  /* 0x00002800bfb67810 */ /* 0x000fe20007ffe0ff */
[----:B------:R-:W2:Y:S01]  /*13b20*/  LDSM.16.M88.4 R20, [R188+0x6000] ;  /* 0x00600000bc14783b */ /* 0x000ea20000000200 */
[----:B------:R-:W-:-:S02]  /*13b30*/  LEA.HI R3, R2, R3, RZ, 0x2 ;  /* 0x0000000302037211 */ /* 0x000fc400078f10ff */
[C---:B------:R-:W-:Y:S01]  /*13b40*/  IADD3 R181, R191.reuse, 0x3000, RZ ;  /* 0x00003000bfb57810 */ /* 0x040fe20007ffe0ff */
[----:B------:R-:W2:Y:S01]  /*13b50*/  LDSM.16.M88.4 R64, [R191+0x1000] ;  /* 0x00100000bf40783b */ /* 0x000ea20000000200 */
[----:B------:R-:W-:Y:S02]  /*13b60*/  SHF.R.S32.HI R2, RZ, 0x2, R3 ;  /* 0x00000002ff027819 */ /* 0x000fe40000011403 */
[C---:B------:R-:W-:Y:S01]  /*13b70*/  IADD3 R180, R191.reuse, 0x3800, RZ ;  /* 0x00003800bfb47810 */ /* 0x040fe20007ffe0ff */
[----:B------:R-:W2:Y:S01]  /*13b80*/  LDSM.16.M88.4 R60, [R191+0x1800] ;  /* 0x00180000bf3c783b */ /* 0x000ea20000000200 */
[----:B------:R-:W-:Y:S01]  /*13b90*/  IADD3 R179, R191, 0x4000, RZ ;  /* 0x00004000bfb37810 */ /* 0x000fe20007ffe0ff */
[----:B------:R-:W-:Y:S01]  /*13ba0*/  IMAD R2, R69, 0x10, R2 ;  /* 0x0000001045027824 */ /* 0x000fe200078e0202 */
[C---:B------:R-:W-:Y:S01]  /*13bb0*/  IADD3 R178, R191.reuse, 0x4800, RZ ;  /* 0x00004800bfb27810 */ /* 0x040fe20007ffe0ff */
[----:B------:R-:W-:Y:S01]  /*13bc0*/  LDSM.16.M88.4 R92, [R188+0x7000] ;  /* 0x00700000bc5c783b */ /* 0x000fe20000000200 */
[----:B------:R-:W-:Y:S01]  /*13bd0*/  IADD3 R177, R191, 0x5000, RZ ;  /* 0x00005000bfb17810 */ /* 0x000fe20007ffe0ff */
[----:B------:R-:W-:Y:S01]  /*13be0*/  IMAD.IADD R2, R71, 0x1, R2 ;  /* 0x0000000147027824 */ /* 0x000fe200078e0202 */
[----:B------:R-:W-:Y:S01]  /*13bf0*/  IADD3 R176, R191, 0x5800, RZ ;  /* 0x00005800bfb07810 */ /* 0x000fe20007ffe0ff */
[C---:B-1----:R-:W-:Y:S01]  /*13c00*/  HMMA.16816.F32.BF16 R8, R28.reuse, R4, RZ ;  /* 0x000000041c08723c */ /* 0x042fe200000418ff */
[----:B------:R-:W-:Y:S07]  /*13c10*/  LDSM.16.M88.4 R88, [R188+0x7800] ;  /* 0x00780000bc58783b */ /* 0x000fee0000000200 */
[C---:B------:R-:W-:Y:S08]  /*13c20*/  HMMA.16816.F32.BF16 R4, R28.reuse, R6, RZ ;  /* 0x000000061c04723c */ /* 0x040ff000000418ff */
[C---:B---3--:R-:W-:Y:S08]  /*13c30*/  HMMA.16816.F32.BF16 R48, R28.reuse, R44, RZ ;  /* 0x0000002c1c30723c */ /* 0x048ff000000418ff */
[C---:B------:R-:W-:Y:S08]  /*13c40*/  HMMA.16816.F32.BF16 R44, R28.reuse, R46, RZ ;  /* 0x0000002e1c2c723c */ /* 0x040ff000000418ff */
[C---:B-----5:R-:W-:Y:S08]  /*13c50*/  HMMA.16816.F32.BF16 R40, R28.reuse, R36, RZ ;  /* 0x000000241c28723c */ /* 0x060ff000000418ff */
[C---:B------:R-:W-:Y:S08]  /*13c60*/  HMMA.16816.F32.BF16 R36, R28.reuse, R38, RZ ;  /* 0x000000261c24723c */ /* 0x040ff000000418ff */
[C---:B--2---:R-:W-:Y:S08]  /*13c70*/  HMMA.16816.F32.BF16 R32, R28.reuse, R16, RZ ;  /* 0x000000101c20723c */ /* 0x044ff000000418ff */
        /* <DEDUP_REMOVED lines=56> */
[C---:B-----5:R-:W-:Y:S08]  /*14000*/  HMMA.16816.F32.BF16 R40, R60.reuse, R84, R40 ;  /* 0x000000543c28723c */ /* 0x060ff00000041828 */
[C---:B------:R-:W-:Y:S08]  /*14010*/  HMMA.16816.F32.BF16 R80, R60.reuse, R86, R80 ;  /* 0x000000563c50723c */ /* 0x040ff00000041850 */
[C---:B------:R-:W-:Y:S01]  /*14020*/  HMMA.16816.F32.BF16 R48, R60.reuse, R16, R48 ;  /* 0x000000103c30723c */ /* 0x040fe20000041830 */
[----:B------:R-:W-:Y:S07]  /*14030*/  LDSM.16.M88.4 R16, [R184+0x2000] ;  /* 0x00200000b810783b */ /* 0x000fee0000000200 */
[C---:B----4-:R-:W-:Y:S01]  /*14040*/  HMMA.16816.F32.BF16 R84, R60.reuse, R24, R32 ;  /* 0x000000183c54723c */ /* 0x050fe20000041820 */
[----:B------:R-:W-:Y:S07]  /*14050*/  LDSM.16.M88.4 R32, [R189+0x2000] ;  /* 0x00200000bd20783b */ /* 0x000fee0000000200 */
[----:B------:R-:W-:Y:S01]  /*14060*/  HMMA.16816.F32.BF16 R64, R60, R26, R64 ;  /* 0x0000001a3c40723c */ /* 0x000fe20000041840 */
[----:B------:R-:W-:Y:S04]  /*14070*/  LDSM.16.M88.4 R60, [R184+0x3800] ;  /* 0x00380000b83c783b */ /* 0x000fe80000000200 */
[----:B------:R-:W-:Y:S03]  /*14080*/  LDSM.16.M88.4 R24, [R184+0x3000] ;  /* 0x00300000b818783b */ /* 0x000fe60000000200 */
[C---:B--2---:R-:W-:Y:S08]  /*14090*/  HMMA.16816.F32.BF16 R8, R28.reuse, R20, R8 ;  /* 0x000000141c08723c */ /* 0x044ff00000041808 */
[C---:B------:R-:W-:Y:S01]  /*140a0*/  HMMA.16816.F32.BF16 R4, R28.reuse, R22, R4 ;  /* 0x000000161c04723c */ /* 0x040fe20000041804 */
[----:B------:R-:W1:Y:S07]  /*140b0*/  LDSM.16.M88.4 R20, [R184+0x2800] ;  /* 0x00280000b814783b */ /* 0x000e6e0000000200 */
[C---:B------:R-:W-:Y:S08]  /*140c0*/  HMMA.16816.F32.BF16 R44, R28.reuse, R74, R44 ;  /* 0x0000004a1c2c723c */ /* 0x040ff0000004182c */
[C---:B------:R-:W-:Y:S01]  /*140d0*/  HMMA.16816.F32.BF16 R48, R28.reuse, R72, R48 ;  /* 0x000000481c30723c */ /* 0x040fe20000041830 */
[----:B------:R-:W-:Y:S07]  /*140e0*/  LDSM.16.M88.4 R72, [R193+0xa800] ;  /* 0x00a80000c148783b */ /* 0x000fee0000000200 */
[C---:B------:R-:W-:Y:S08]  /*140f0*/  HMMA.16816.F32.BF16 R40, R28.reuse, R76, R40 ;  /* 0x0000004c1c28723c */ /* 0x040ff00000041828 */
[C---:B------:R-:W-:Y:S08]  /*14100*/  HMMA.16816.F32.BF16 R80, R28.reuse, R78, R80 ;  /* 0x0000004e1c50723c */ /* 0x040ff00000041850 */
[C---:B---3--:R-:W-:Y:S08]  /*14110*/  HMMA.16816.F32.BF16 R84, R28.reuse, R36, R84 ;  /* 0x000000241c54723c */ /* 0x048ff00000041854 */
[----:B------:R-:W-:Y:S01]  /*14120*/  HMMA.16816.F32.BF16 R64, R28, R38, R64 ;  /* 0x000000261c40723c */ /* 0x000fe20000041840 */
[----:B------:R-:W2:Y:S04]  /*14130*/  LDSM.16.M88.4 R28, [R194+0x4000] ;  /* 0x00400000c21c783b */ /* 0x000ea80000000200 */
[----:B------:R-:W-:Y:S03]  /*14140*/  LDSM.16.M88.4 R36, [R193+0xa000] ;  /* 0x00a00000c124783b */ /* 0x000fe60000000200 */
[C---:B-1----:R-:W-:Y:S08]  /*14150*/  HMMA.16816.F32.BF16 R44, R32.reuse, R22, R44 ;  /* 0x00000016202c723c */ /* 0x042ff0000004182c */
[C---:B------:R-:W-:Y:S01]  /*14160*/  HMMA.16816.F32.BF16 R48, R32.reuse, R20, R48 ;  /* 0x000000142030723c */ /* 0x040fe20000041830 */
[----:B------:R-:W1:Y:S07]  /*14170*/  LDSM.16.M88.4 R20, [R193+0xb800] ;  /* 0x00b80000c114783b */ /* 0x000e6e0000000200 */
[C---:B------:R-:W-:Y:S08]  /*14180*/  HMMA.16816.F32.BF16 R84, R32.reuse, R60, R84 ;  /* 0x0000003c2054723c */ /* 0x040ff00000041854 */
[C---:B------:R-:W-:Y:S08]  /*14190*/  HMMA.16816.F32.BF16 R8, R32.reuse, R16, R8 ;  /* 0x000000102008723c */ /* 0x040ff00000041808 */
[----:B------:R-:W-:Y:S01]  /*141a0*/  HMMA.16816.F32.BF16 R4, R32, R18, R4 ;  /* 0x000000122004723c */ /* 0x000fe20000041804 */
[----:B------:R-:W3:Y:S07]  /*141b0*/  LDSM.16.M88.4 R16, [R193+0xb000] ;  /* 0x00b00000c110783b */ /* 0x000eee0000000200 */
[----:B--2---:R-:W-:Y:S07]  /*141c0*/  HMMA.16816.F32.BF16 R44, R28, R74, R44 ;  /* 0x0000004a1c2c723c */ /* 0x004fee000004182c */
[----:B------:R-:W-:Y:S01]  /*141d0*/  IMAD.SHL.U32 R75, R56, 0x2, RZ ;  /* 0x00000002384b7824 */ /* 0x000fe200078e00ff */
[----:B------:R-:W-:Y:S04]  /*141e0*/  HMMA.16816.F32.BF16 R40, R32, R24, R40 ;  /* 0x000000182028723c */ /* 0x000fe80000041828 */
[----:B------:R-:W-:-:S04]  /*141f0*/  LOP3.LUT R75, R75, 0x6, RZ, 0xc0, !PT ;  /* 0x000000064b4b7812 */ /* 0x000fc800078ec0ff */
[C---:B------:R-:W-:Y:S01]  /*14200*/  HMMA.16816.F32.BF16 R80, R32.reuse, R26, R80 ;  /* 0x0000001a2050723c */ /* 0x040fe20000041850 */
[----:B------:R-:W-:Y:S01]  /*14210*/  IMAD R75, R134, 0x40, R75 ;  /* 0x00000040864b7824 */ /* 0x000fe200078e024b */
[----:B------:R-:W-:Y:S04]  /*14220*/  LDSM.16.M88.4 R24, [R191+0x4000] ;  /* 0x00400000bf18783b */ /* 0x000fe80000000200 */
[C---:B------:R-:W-:Y:S02]  /*14230*/  IADD3 R68, R75.reuse, -0x3f, RZ ;  /* 0xffffffc14b447810 */ /* 0x040fe40007ffe0ff */
[----:B------:R-:W-:Y:S01]  /*14240*/  HMMA.16816.F32.BF16 R64, R32, R62, R64 ;  /* 0x0000003e2040723c */ /* 0x000fe20000041840 */
[----:B------:R-:W2:Y:S01]  /*14250*/  LDSM.16.M88.4 R32, [R192+0x4000] ;  /* 0x00400000c020783b */ /* 0x000ea20000000200 */
        /* <DEDUP_REMOVED lines=8> */
[----:B-1----:R-:W-:Y:S01]  /*142e0*/  HMMA.16816.F32.BF16 R84, R28, R20, R84 ;  /* 0x000000141c54723c */ /* 0x002fe20000041854 */
[----:B------:R-:W-:-:S02]  /*142f0*/  IADD3 R98, R75, -0x10, RZ ;  /* 0xfffffff04b627810 */ /* 0x000fc40007ffe0ff */
[----:B------:R-:W-:Y:S01]  /*14300*/  IADD3 R88, R75, -0x1f, RZ ;  /* 0xffffffe14b587810 */ /* 0x000fe20007ffe0ff */
[----:B------:R-:W-:Y:S01]  /*14310*/  IMAD.IADD R15, R73, 0x1, -R68 ;  /* 0x00000001490f7824 */ /* 0x000fe200078e0a44 */
[----:B------:R-:W-:Y:S02]  /*14320*/  IADD3 R102, R75, -0x8, RZ ;  /* 0xfffffff84b667810 */ /* 0x000fe40007ffe0ff */
[C---:B------:R-:W-:Y:S01]  /*14330*/  IMAD.IADD R20, R73.reuse, 0x1, -R58 ;  /* 0x0000000149147824 */ /* 0x040fe200078e0a3a */
[C---:B------:R-:W-:Y:S01]  /*14340*/  HMMA.16816.F32.BF16 R8, R28.reuse, R36, R8 ;  /* 0x000000241c08723c */ /* 0x040fe20000041808 */
[----:B------:R-:W-:Y:S01]  /*14350*/  IABS R15, R15 ;  /* 0x0000000f000f7213 */ /* 0x000fe20000000000 */
[----:B------:R-:W-:Y:S01]  /*14360*/  IMAD.IADD R89, R73, 0x1, -R102 ;  /* 0x0000000149597824 */ /* 0x000fe200078e0a66 */
[C---:B------:R-:W-:Y:S02]  /*14370*/  IADD3 R52, R75.reuse, -0x40, RZ ;  /* 0xffffffc04b347810 */ /* 0x040fe40007ffe0ff */
[----:B------:R-:W-:Y:S01]  /*14380*/  IADD3 R72, R75, -0x30, RZ ;  /* 0xffffffd04b487810 */ /* 0x000fe20007ffe0ff */
[----:B------:R-:W-:Y:S01]  /*14390*/  IMAD.MOV.U32 R53, RZ, RZ, R15 ;  /* 0x000000ffff357224 */ /* 0x000fe200078e000f */
[----:B------:R-:W-:Y:S01]  /*143a0*/  IABS R15, R20 ;  /* 0x00000014000f7213 */ /* 0x000fe20000000000 */
[C---:B------:R-:W-:Y:S01]  /*143b0*/  HMMA.16816.F32.BF16 R4, R28.reuse, R38, R4 ;  /* 0x000000261c04723c */ /* 0x040fe20000041804 */
[----:B------:R-:W-:Y:S01]  /*143c0*/  IMAD.IADD R20, R73, 0x1, -R70 ;  /* 0x0000000149147824 */ /* 0x000fe200078e0a46 */
[----:B------:R-:W1:Y:S01]  /*143d0*/  LDSM.16.M88.4 R36, [R191+0x4800] ;  /* 0x00480000bf24783b */ /* 0x000e620000000200 */
[----:B------:R-:W-:Y:S01]  /*143e0*/  IABS R89, R89 ;  /* 0x0000005900597213 */ /* 0x000fe20000000000 */
[----:B------:R-:W-:Y:S01]  /*143f0*/  IMAD.MOV.U32 R61, RZ, RZ, R15 ;  /* 0x000000ffff3d7224 */ /* 0x000fe200078e000f */
[----:B------:R-:W-:Y:S01]  /*14400*/  IADD3 R78, R75, -0x2f, RZ ;  /* 0xffffffd14b4e7810 */ /* 0x000fe20007ffe0ff */
[C---:B------:R-:W-:Y:S01]  /*14410*/  IMAD.IADD R3, R73.reuse, 0x1, -R52 ;  /* 0x0000000149037824 */ /* 0x040fe200078e0a34 */
[----:B------:R-:W-:Y:S01]  /*14420*/  IABS R15, R20 ;  /* 0x00000014000f7213 */ /* 0x000fe20000000000 */
[C---:B------:R-:W-:Y:S01]  /*14430*/  HMMA.16816.F32.BF16 R64, R28.reuse, R22, R64 ;  /* 0x000000161c40723c */ /* 0x040fe20000041840 */
[----:B------:R-:W4:Y:S01]  /*14440*/  LDSM.16.M88.4 R20, [R191+0x5800] ;  /* 0x00580000bf14783b */ /* 0x000f220000000200 */
[----:B------:R-:W-:Y:S01]  /*14450*/  IMAD.MOV.U32 R93, RZ, RZ, R89 ;  /* 0x000000ffff5d7224 */ /* 0x000fe200078e0059 */
[----:B------:R-:W-:Y:S01]  /*14460*/  IADD3 R89, R73, 0x8, RZ ;  /* 0x0000000849597810 */ /* 0x000fe20007ffe0ff */
[----:B------:R5:W-:Y:S01]  /*14470*/  I2F R62, R15 ;  /* 0x0000000f003e7306 */ /* 0x000be20000201400 */
[----:B------:R-:W-:Y:S01]  /*14480*/  IADD3 R94, R75, -0x28, RZ ;  /* 0xffffffd84b5e7810 */ /* 0x000fe20007ffe0ff */
[----:B------:R-:W-:Y:S01]  /*14490*/  IMAD.IADD R59, R73, 0x1, -R72 ;  /* 0x00000001493b7824 */ /* 0x000fe200078e0a48 */
[C---:B------:R-:W-:Y:S01]  /*144a0*/  IADD3 R96, R75.reuse, -0xf, RZ ;  /* 0xfffffff14b607810 */ /* 0x040fe20007ffe0ff */
[----:B---3--:R-:W-:Y:S01]  /*144b0*/  HMMA.16816.F32.BF16 R40, R28, R16, R40 ;  /* 0x000000101c28723c */ /* 0x008fe20000041828 */
[----:B------:R-:W-:Y:S01]  /*144c0*/  IADD3 R100, R75, -0x7, RZ ;  /* 0xfffffff94b647810 */ /* 0x000fe20007ffe0ff */
[C---:B------:R-:W-:Y:S01]  /*144d0*/  IMAD.IADD R56, R73.reuse, 0x1, -R78 ;  /* 0x0000000149387824 */ /* 0x040fe200078e0a4e */
[----:B------:R-:W-:Y:S01]  /*144e0*/  IABS R3, R3 ;  /* 0x0000000300037213 */ /* 0x000fe20000000000 */
[----:B------:R-:W-:Y:S01]  /*144f0*/  IMAD.IADD R91, R73, 0x1, -R96 ;  /* 0x00000001495b7824 */ /* 0x000fe200078e0a60 */
[----:B------:R-:W-:Y:S01]  /*14500*/  I2F R61, R61 ;  /* 0x0000003d003d7306 */ /* 0x000fe20000201400 */
[----:B------:R-:W-:-:S02]  /*14510*/  ISETP.GE.AND P4, PT, R58, R137, PT ;  /* 0x000000893a00720c */ /* 0x000fc40003f86270 */
[----:B------:R-:W-:Y:S01]  /*14520*/  HMMA.16816.F32.BF16 R80, R28, R18, R80 ;  /* 0x000000121c50723c */ /* 0x000fe20000041850 */
[----:B------:R-:W3:Y:S01]  /*14530*/  LDSM.16.M88.4 R16, [R191+0x5000] ;  /* 0x00500000bf10783b */ /* 0x000ee20000000200 */
[-C--:B------:R-:W-:Y:S01]  /*14540*/  ISETP.GE.AND P0, PT, R68, R137.reuse, PT ;  /* 0x000000894400720c */ /* 0x080fe20003f06270 */
[----:B-----5:R-:W-:Y:S02]  /*14550*/  IMAD.IADD R15, R73, 0x1, -R94 ;  /* 0x00000001490f7824 */ /* 0x020fe400078e0a5e */
[----:B------:R-:W-:Y:S01]  /*14560*/  LDSM.16.M88.4 R28, [R190+0x4000] ;  /* 0x00400000be1c783b */ /* 0x000fe20000000200 */
[----:B------:R-:W5:Y:S01]  /*14570*/  I2F R3, R3 ;  /* 0x0000000300037306 */ /* 0x000f620000201400 */
[----:B------:R-:W-:Y:S01]  /*14580*/  ISETP.GE.AND P6, PT, R70, R137, PT ;  /* 0x000000894600720c */ /* 0x000fe20003fc6270 */
[----:B--2---:R-:W-:Y:S01]  /*14590*/  HMMA.16816.F32.BF16 R8, R32, R24, R8 ;  /* 0x000000182008723c */ /* 0x004fe20000041808 */
[----:B------:R-:W-:Y:S02]  /*145a0*/  IABS R15, R15 ;  /* 0x0000000f000f7213 */ /* 0x000fe40000000000 */
[----:B------:R-:W-:-:S02]  /*145b0*/  ISETP.GE.AND P1, PT, R52, R137, PT ;  /* 0x000000893400720c */ /* 0x000fc40003f26270 */
[----:B------:R-:W-:Y:S01]  /*145c0*/  IABS R59, R59 ;  /* 0x0000003b003b7213 */ /* 0x000fe20000000000 */
[----:B------:R-:W-:Y:S01]  /*145d0*/  I2F R53, R53 ;  /* 0x0000003500357306 */ /* 0x000fe20000201400 */
[----:B------:R-:W-:Y:S01]  /*145e0*/  IABS R56, R56 ;  /* 0x0000003800387213 */ /* 0x000fe20000000000 */
[C---:B------:R-:W-:Y:S01]  /*145f0*/  HMMA.16816.F32.BF16 R4, R32.reuse, R26, R4 ;  /* 0x0000001a2004723c */ /* 0x040fe20000041804 */
[----:B------:R-:W2:Y:S01]  /*14600*/  LDSM.16.M88.4 R24, [R188+0xa000] ;  /* 0x00a00000bc18783b */ /* 0x000ea20000000200 */
[----:B------:R-:W-:Y:S02]  /*14610*/  IABS R91, R91 ;  /* 0x0000005b005b7213 */ /* 0x000fe40000000000 */
[-C--:B------:R-:W-:Y:S02]  /*14620*/  ISETP.GE.AND P2, PT, R94, R137.reuse, PT ;  /* 0x000000895e00720c */ /* 0x080fe40003f46270 */
[----:B------:R-:W-:Y:S01]  /*14630*/  I2F R15, R15 ;  /* 0x0000000f000f7306 */ /* 0x000fe20000201400 */
[-C--:B------:R-:W-:Y:S01]  /*14640*/  ISETP.GE.AND P5, PT, R72, R137.reuse, PT ;  /* 0x000000894800720c */ /* 0x080fe20003fa6270 */
[----:B-1----:R-:W-:Y:S01]  /*14650*/  HMMA.16816.F32.BF16 R48, R32, R36, R48 ;  /* 0x000000242030723c */ /* 0x002fe20000041830 */
[----:B------:R-:W-:-:S05]  /*14660*/  ISETP.GE.AND P3, PT, R78, R137, PT ;  /* 0x000000894e00720c */ /* 0x000fca0003f66270 */
[----:B------:R-:W-:Y:S01]  /*14670*/  I2F R59, R59 ;  /* 0x0000003b003b7306 */ /* 0x000fe20000201400 */
[C---:B------:R-:W-:Y:S01]  /*14680*/  IMAD.IADD R36, R73.reuse, 0x1, -R74 ;  /* 0x0000000149247824 */ /* 0x040fe200078e0a4a */
[C---:B----4-:R-:W-:Y:S04]  /*14690*/  HMMA.16816.F32.BF16 R84, R32.reuse, R20, R84 ;  /* 0x000000142054723c */ /* 0x050fe80000041854 */
[----:B------:R-:W-:Y:S02]  /*146a0*/  IABS R36, R36 ;  /* 0x0000002400247213 */ /* 0x000fe40000000000 */
[----:B------:R-:W-:Y:S01]  /*146b0*/  I2F R56, R56 ;  /* 0x0000003800387306 */ /* 0x000fe20000201400 */
[----:B------:R-:W-:Y:S01]  /*146c0*/  IMAD.IADD R20, R73, 0x1, -R92 ;  /* 0x0000000149147824 */ /* 0x000fe200078e0a5c */
[----:B------:R-:W-:Y:S01]  /*146d0*/  HMMA.16816.F32.BF16 R64, R32, R22, R64 ;  /* 0x000000162040723c */ /* 0x000fe20000041840 */
[----:B------:R-:W-:-:S02]  /*146e0*/  IMAD.MOV.U32 R60, RZ, RZ, R36 ;  /* 0x000000ffff3c7224 */ /* 0x000fc400078e0024 */
[C---:B------:R-:W-:Y:S01]  /*146f0*/  IMAD.IADD R36, R73.reuse, 0x1, -R88 ;  /* 0x0000000149247824 */ /* 0x040fe200078e0a58 */
[----:B------:R-:W-:Y:S02]  /*14700*/  IABS R20, R20 ;  /* 0x0000001400147213 */ /* 0x000fe40000000000 */
[----:B------:R-:W-:Y:S02]  /*14710*/  I2F R75, R91 ;  /* 0x0000005b004b7306 */ /* 0x000fe40000201400 */
[C---:B---3--:R-:W-:Y:S01]  /*14720*/  HMMA.16816.F32.BF16 R40, R32.reuse, R16, R40 ;  /* 0x000000102028723c */ /* 0x048fe20000041828 */
[----:B------:R-:W-:Y:S01]  /*14730*/  IMAD.MOV.U32 R71, RZ, RZ, R20 ;  /* 0x000000ffff477224 */ /* 0x000fe200078e0014 */
[----:B------:R-:W-:Y:S01]  /*14740*/  IABS R36, R36 ;  /* 0x0000002400247213 */ /* 0x000fe20000000000 */
[----:B------:R-:W1:Y:S03]  /*14750*/  LDSM.16.M88.4 R20, [R188+0xb000] ;  /* 0x00b00000bc14783b */ /* 0x000e660000000200 */
[----:B------:R3:W-:Y:S01]  /*14760*/  I2F R69, R36 ;  /* 0x0000002400457306 */ /* 0x0007e20000201400 */
[----:B------:R-:W-:Y:S01]  /*14770*/  IMAD.IADD R16, R73, 0x1, -R76 ;  /* 0x0000000149107824 */ /* 0x000fe200078e0a4c */
[----:B------:R-:W-:Y:S04]  /*14780*/  HMMA.16816.F32.BF16 R44, R32, R38, R44 ;  /* 0x00000026202c723c */ /* 0x000fe8000004182c */
[----:B------:R-:W-:-:S02]  /*14790*/  IABS R16, R16 ;  /* 0x0000001000107213 */ /* 0x000fc40000000000 */
[----:B------:R-:W-:Y:S02]  /*147a0*/  I2F R60, R60 ;  /* 0x0000003c003c7306 */ /* 0x000fe40000201400 */
[----:B------:R-:W-:Y:S01]  /*147b0*/  HMMA.16816.F32.BF16 R80, R32, R18, R80 ;  /* 0x000000122050723c */ /* 0x000fe20000041850 */
[----:B------:R-:W-:Y:S02]  /*147c0*/  IMAD.MOV.U32 R63, RZ, RZ, R16 ;  /* 0x000000ffff3f7224 */ /* 0x000fe400078e0010 */
[----:B------:R-:W4:Y:S03]  /*147d0*/  LDSM.16.M88.4 R16, [R188+0xa800] ;  /* 0x00a80000bc10783b */ /* 0x000f260000000200 */
[----:B------:R-:W-:Y:S01]  /*147e0*/  I2F R71, R71 ;  /* 0x0000004700477306 */ /* 0x000fe20000201400 */
[----:B------:R-:W-:Y:S01]  /*147f0*/  IMAD.IADD R32, R73, 0x1, -R90 ;  /* 0x0000000149207824 */ /* 0x000fe200078e0a5a */
[----:B--2---:R-:W-:Y:S01]  /*14800*/  HMMA.16816.F32.BF16 R8, R28, R24, R8 ;  /* 0x000000181c08723c */ /* 0x004fe20000041808 */
[----:B---3--:R-:W2:Y:S03]  /*14810*/  LDSM.16.M88.4 R36, [R188+0xb800] ;  /* 0x00b80000bc24783b */ /* 0x008ea60000000200 */
[----:B------:R-:W-:-:S02]  /*14820*/  IABS R32, R32 ;  /* 0x0000002000207213 */ /* 0x000fc40000000000 */
[----:B------:R-:W-:Y:S01]  /*14830*/  I2F R63, R63 ;  /* 0x0000003f003f7306 */ /* 0x000fe20000201400 */
[----:B------:R-:W-:Y:S01]  /*14840*/  IMAD.IADD R24, R73, 0x1, -R98 ;  /* 0x0000000149187824 */ /* 0x000fe200078e0a62 */
[C---:B------:R-:W-:Y:S04]  /*14850*/  HMMA.16816.F32.BF16 R4, R28.reuse, R26, R4 ;  /* 0x0000001a1c04723c */ /* 0x040fe80000041804 */
[----:B------:R-:W-:Y:S02]  /*14860*/  IABS R24, R24 ;  /* 0x0000001800187213 */ /* 0x000fe40000000000 */
[----:B------:R3:W-:Y:S02]  /*14870*/  I2F R77, R32 ;  /* 0x00000020004d7306 */ /* 0x0007e40000201400 */
[C---:B-1----:R-:W-:Y:S06]  /*14880*/  HMMA.16816.F32.BF16 R40, R28.reuse, R20, R40 ;  /* 0x000000141c28723c */ /* 0x042fec0000041828 */
[----:B------:R1:W-:Y:S01]  /*14890*/  I2F R79, R24 ;  /* 0x00000018004f7306 */ /* 0x0003e20000201400 */
[C---:B------:R-:W-:Y:S01]  /*148a0*/  IMAD.IADD R20, R89.reuse, 0x1, -R68 ;  /* 0x0000000159147824 */ /* 0x040fe200078e0a44 */
[----:B------:R-:W-:Y:S01]  /*148b0*/  HMMA.16816.F32.BF16 R80, R28, R22, R80 ;  /* 0x000000161c50723c */ /* 0x000fe20000041850 */
[----:B------:R-:W-:Y:S01]  /*148c0*/  IMAD.IADD R21, R89, 0x1, -R58 ;  /* 0x0000000159157824 */ /* 0x000fe200078e0a3a */
[----:B---3--:R-:W-:Y:S02]  /*148d0*/  LDSM.16.M88.4 R32, [R189+0x4000] ;  /* 0x00400000bd20783b */ /* 0x008fe40000000200 */
[----:B------:R-:W-:-:S04]  /*148e0*/  IABS R20, R20 ;  /* 0x0000001400147213 */ /* 0x000fc80000000000 */
[C---:B----4-:R-:W-:Y:S01]  /*148f0*/  HMMA.16816.F32.BF16 R48, R28.reuse, R16, R48 ;  /* 0x000000101c30723c */ /* 0x050fe20000041830 */
[----:B-1----:R-:W1:Y:S06]  /*14900*/  LDSM.16.M88.4 R24, [R184+0x4000] ;  /* 0x00400000b818783b */ /* 0x002e6c0000000200 */
[----:B------:R-:W-:Y:S01]  /*14910*/  IMAD.IADD R16, R73, 0x1, -R100 ;  /* 0x0000000149107824 */ /* 0x000fe200078e0a64 */
[----:B--2---:R-:W-:Y:S01]  /*14920*/  HMMA.16816.F32.BF16 R84, R28, R36, R84 ;  /* 0x000000241c54723c */ /* 0x004fe20000041854 */
[----:B------:R2:W-:Y:S01]  /*14930*/  I2F R73, R93 ;  /* 0x0000005d00497306 */ /* 0x0005e20000201400 */
[----:B------:R-:W-:-:S02]  /*14940*/  IMAD.IADD R17, R89, 0x1, -R52 ;  /* 0x0000000159117824 */ /* 0x000fc400078e0a34 */
[----:B------:R-:W-:-:S04]  /*14950*/  IABS R16, R16 ;  /* 0x0000001000107213 */ /* 0x000fc80000000000 */
[----:B------:R-:W-:Y:S01]  /*14960*/  HMMA.16816.F32.BF16 R44, R28, R18, R44 ;  /* 0x000000121c2c723c */ /* 0x000fe2000004182c */
[----:B------:R-:W-:Y:S01]  /*14970*/  IMAD.MOV.U32 R97, RZ, RZ, R16 ;  /* 0x000000ffff617224 */ /* 0x000fe200078e0010 */
[----:B------:R-:W-:-:S03]  /*14980*/  IABS R16, R17 ;  /* 0x0000001100107213 */ /* 0x000fc60000000000 */
[----:B------:R-:W-:Y:S02]  /*14990*/  I2F R91, R97 ;  /* 0x00000061005b7306 */ /* 0x000fe40000201400 */
[----:B------:R-:W-:Y:S01]  /*149a0*/  IMAD.MOV.U32 R95, RZ, RZ, R16 ;  /* 0x000000ffff5f7224 */ /* 0x000fe200078e0010 */
[----:B------:R-:W-:Y:S01]  /*149b0*/  HMMA.16816.F32.BF16 R64, R28, R38, R64 ;  /* 0x000000261c40723c */ /* 0x000fe20000041840 */
[----:B--2---:R-:W-:Y:S01]  /*149c0*/  IMAD.MOV.U32 R93, RZ, RZ, R20 ;  /* 0x000000ffff5d7224 */ /* 0x004fe200078e0014 */
[----:B------:R-:W-:Y:S01]  /*149d0*/  IABS R20, R21 ;  /* 0x0000001500147213 */ /* 0x000fe20000000000 */
[C---:B------:R-:W-:Y:S01]  /*149e0*/  IMAD.IADD R21, R89.reuse, 0x1, -R70 ;  /* 0x0000000159157824 */ /* 0x040fe200078e0a46 */
[----:B------:R-:W2:Y:S01]  /*149f0*/  LDSM.16.M88.4 R16, [R184+0x4800] ;  /* 0x00480000b810783b */ /* 0x000ea20000000200 */
[----:B------:R-:W-:Y:S02]  /*14a00*/  I2F R95, R95 ;  /* 0x0000005f005f7306 */ /* 0x000fe40000201400 */
[----:B------:R-:W-:Y:S01]  /*14a10*/  IMAD.MOV.U32 R37, RZ, RZ, R20 ;  /* 0x000000ffff257224 */ /* 0x000fe200078e0014 */
[----:B------:R-:W-:Y:S01]  /*14a20*/  IABS R20, R21 ;  /* 0x0000001500147213 */ /* 0x000fe20000000000 */
[----:B------:R-:W-:-:S04]  /*14a30*/  IMAD.IADD R31, R89, 0x1, -R74 ;  /* 0x00000001591f7824 */ /* 0x000fc800078e0a4a */
[----:B------:R3:W-:Y:S01]  /*14a40*/  I2F R36, R20 ;  /* 0x0000001400247306 */ /* 0x0007e20000201400 */
[----:B------:R-:W-:Y:S01]  /*14a50*/  IABS R31, R31 ;  /* 0x0000001f001f7213 */ /* 0x000fe20000000000 */
[C---:B-1----:R-:W-:Y:S06]  /*14a60*/  HMMA.16816.F32.BF16 R8, R32.reuse, R24, R8 ;  /* 0x000000182008723c */ /* 0x042fec0000041808 */
[----:B------:R-:W1:Y:S01]  /*14a70*/  I2F R93, R93 ;  /* 0x0000005d005d7306 */ /* 0x000e620000201400 */
[C---:B------:R-:W-:Y:S01]  /*14a80*/  IMAD.IADD R24, R89.reuse, 0x1, -R72 ;  /* 0x0000000159187824 */ /* 0x040fe200078e0a48 */
[----:B------:R-:W-:Y:S01]  /*14a90*/  HMMA.16816.F32.BF16 R4, R32, R26, R4 ;  /* 0x0000001a2004723c */ /* 0x000fe20000041804 */
[----:B------:R-:W-:Y:S01]  /*14aa0*/  IMAD.IADD R25, R89, 0x1, -R78 ;  /* 0x0000000159197824 */ /* 0x000fe200078e0a4e */
[----:B---3--:R-:W3:Y:S04]  /*14ab0*/  LDSM.16.M88.4 R20, [R184+0x5000] ;  /* 0x00500000b814783b */ /* 0x008ee80000000200 */
[----:B------:R-:W4:Y:S01]  /*14ac0*/  I2F R37, R37 ;  /* 0x0000002500257306 */ /* 0x000f220000201400 */
[----:B------:R-:W-:-:S05]  /*14ad0*/  IABS R24, R24 ;  /* 0x0000001800187213 */ /* 0x000fca0000000000 */
[----:B------:R-:W-:Y:S01]  /*14ae0*/  IMAD.MOV.U32 R29, RZ, RZ, R24 ;  /* 0x000000ffff1d7224 */ /* 0x000fe200078e0018 */
[----:B------:R-:W-:Y:S01]  /*14af0*/  IABS R24, R25 ;  /* 0x0000001900187213 */ /* 0x000fe20000000000 */
[----:B------:R-:W-:Y:S01]  /*14b00*/  IMAD.IADD R25, R89, 0x1, -R94 ;  /* 0x0000000159197824 */ /* 0x000fe200078e0a5e */
[----:B------:R-:W-:Y:S03]  /*14b10*/  I2F R31, R31 ;  /* 0x0000001f001f7306 */ /* 0x000fe60000201400 */
[----:B------:R-:W-:Y:S01]  /*14b20*/  IMAD.MOV.U32 R30, RZ, RZ, R24 ;  /* 0x000000ffff1e7224 */ /* 0x000fe200078e0018 */
[----:B------:R-:W-:Y:S01]  /*14b30*/  IABS R24, R25 ;  /* 0x0000001900187213 */ /* 0x000fe20000000000 */
[C---:B-----5:R-:W-:Y:S01]  /*14b40*/  FFMA.FTZ R8, -R0.reuse, R3, R8 ;  /* 0x0000000300087223 */ /* 0x060fe20000010108 */
[C---:B--2---:R-:W-:Y:S01]  /*14b50*/  HMMA.16816.F32.BF16 R48, R32.reuse, R16, R48 ;  /* 0x000000102030723c */ /* 0x044fe20000041830 */
[----:B-1----:R-:W-:Y:S01]  /*14b60*/  FFMA.FTZ R11, -R0, R93, R11 ;  /* 0x0000005d000b7223 */ /* 0x002fe2000001010b */
[----:B------:R-:W-:Y:S01]  /*14b70*/  I2F R29, R29 ;  /* 0x0000001d001d7306 */ /* 0x000fe20000201400 */
[----:B------:R-:W-:Y:S01]  /*14b80*/  IMAD.MOV.U32 R3, RZ, RZ, R24 ;  /* 0x000000ffff037224 */ /* 0x000fe200078e0018 */
[----:B------:R-:W-:Y:S01]  /*14b90*/  FSEL R28, R8, -INF , !P1 ;  /* 0xff800000081c7808 */ /* 0x000fe20004800000 */
[----:B------:R-:W1:Y:S01]  /*14ba0*/  LDSM.16.M88.4 R24, [R184+0x5800] ;  /* 0x00580000b818783b */ /* 0x000e620000000200 */
[C---:B------:R-:W-:Y:S01]  /*14bb0*/  FFMA.FTZ R4, -R0.reuse, R61, R4 ;  /* 0x0000003d00047223 */ /* 0x040fe20000010104 */
[----:B------:R-:W-:Y:S01]  /*14bc0*/  FSEL R17, R11, -INF , !P0 ;  /* 0xff8000000b117808 */ /* 0x000fe20004000000 */
[C---:B----4-:R-:W-:Y:S01]  /*14bd0*/  FFMA.FTZ R6, -R0.reuse, R37, R6 ;  /* 0x0000002500067223 */ /* 0x050fe20000010106 */
[----:B------:R-:W-:Y:S01]  /*14be0*/  HMMA.16816.F32.BF16 R44, R32, R18, R44 ;  /* 0x00000012202c723c */ /* 0x000fe2000004182c */
[C---:B------:R-:W-:Y:S01]  /*14bf0*/  FFMA.FTZ R5, -R0.reuse, R62, R5 ;  /* 0x0000003e00057223 */ /* 0x040fe20000010105 */
[----:B------:R-:W2:Y:S01]  /*14c00*/  I2F R3, R3 ;  /* 0x0000000300037306 */ /* 0x000ea20000201400 */
[----:B------:R-:W-:Y:S01]  /*14c10*/  FFMA.FTZ R9, -R0, R53, R9 ;  /* 0x0000003500097223 */ /* 0x000fe20000010109 */
[----:B------:R-:W-:Y:S01]  /*14c20*/  FSEL R11, R6, -INF , !P4 ;  /* 0xff800000060b7808 */ /* 0x000fe20006000000 */
[----:B------:R-:W-:Y:S01]  /*14c30*/  IMAD.IADD R6, R89, 0x1, -R90 ;  /* 0x0000000159067824 */ /* 0x000fe200078e0a5a */
[----:B------:R-:W-:-:S04]  /*14c40*/  DEPBAR.LE SB0, 0x0 ;  /* 0x000080000000791a */ /* 0x000fc80000000000 */
[----:B------:R-:W-:Y:S01]  /*14c50*/  FSEL R19, R9, -INF , !P0 ;  /* 0xff80000009137808 */ /* 0x000fe20004000000 */
[C---:B------:R-:W-:Y:S01]  /*14c60*/  IMAD.IADD R9, R89.reuse, 0x1, -R88 ;  /* 0x0000000159097824 */ /* 0x040fe200078e0a58 */
[----:B------:R-:W-:Y:S01]  /*14c70*/  I2F R30, R30 ;  /* 0x0000001e001e7306 */ /* 0x000fe20000201400 */
[----:B------:R-:W-:Y:S01]  /*14c80*/  FFMA.FTZ R7, -R0, R36, R7 ;  /* 0x0000002400077223 */ /* 0x000fe20000010107 */
[----:B------:R-:W-:Y:S01]  /*14c90*/  ISETP.GE.AND P0, PT, R76, R137, PT ;  /* 0x000000894c00720c */ /* 0x000fe20003f06270 */
[C---:B---3--:R-:W-:Y:S01]  /*14ca0*/  HMMA.16816.F32.BF16 R40, R32.reuse, R20, R40 ;  /* 0x000000142028723c */ /* 0x048fe20000041828 */
[----:B------:R-:W-:Y:S01]  /*14cb0*/  IABS R9, R9 ;  /* 0x0000000900097213 */ /* 0x000fe20000000000 */
[----:B------:R-:W-:Y:S01]  /*14cc0*/  IMAD.IADD R8, R89, 0x1, -R76 ;  /* 0x0000000159087824 */ /* 0x000fe200078e0a4c */
[----:B------:R-:W-:Y:S01]  /*14cd0*/  FSEL R18, R7, -INF , !P6 ;  /* 0xff80000007127808 */ /* 0x000fe20007000000 */
[C---:B------:R-:W-:Y:S01]  /*14ce0*/  FFMA.FTZ R10, -R0.reuse, R95, R10 ;  /* 0x0000005f000a7223 */ /* 0x040fe2000001010a */
[----:B------:R-:W3:Y:S01]  /*14cf0*/  I2F R36, R9 ;  /* 0x0000000900247306 */ /* 0x000ee20000201400 */
[----:B------:R-:W-:Y:S01]  /*14d00*/  FFMA.FTZ R7, -R0, R59, R48 ;  /* 0x0000003b00077223 */ /* 0x000fe20000010130 */
[----:B------:R-:W-:Y:S01]  /*14d10*/  FSEL R20, R4, -INF , !P4 ;  /* 0xff80000004147808 */ /* 0x000fe20006000000 */
[----:B------:R-:W-:Y:S01]  /*14d20*/  IMAD.IADD R4, R89, 0x1, -R92 ;  /* 0x0000000159047824 */ /* 0x000fe200078e0a5c */
[----:B------:R-:W-:Y:S01]  /*14d30*/  FSEL R21, R5, -INF , !P6 ;  /* 0xff80000005157808 */ /* 0x000fe20007000000 */
[C---:B------:R-:W-:Y:S01]  /*14d40*/  IMAD.IADD R5, R89.reuse, 0x1, -R98 ;  /* 0x0000000159057824 */ /* 0x040fe200078e0a62 */
[C---:B------:R-:W-:Y:S01]  /*14d50*/  HMMA.16816.F32.BF16 R80, R32.reuse, R22, R80 ;  /* 0x000000162050723c */ /* 0x040fe20000041850 */
[----:B------:R-:W-:Y:S01]  /*14d60*/  IABS R8, R8 ;  /* 0x0000000800087213 */ /* 0x000fe20000000000 */
[C---:B------:R-:W-:Y:S01]  /*14d70*/  FFMA.FTZ R44, -R0.reuse, R15, R44 ;  /* 0x0000000f002c7223 */ /* 0x040fe2000001012c */
[----:B------:R-:W-:Y:S01]  /*14d80*/  IABS R4, R4 ;  /* 0x0000000400047213 */ /* 0x000fe20000000000 */
[----:B--2---:R-:W-:Y:S01]  /*14d90*/  FFMA.FTZ R3, -R0, R3, R46 ;  /* 0x0000000300037223 */ /* 0x004fe2000001012e */
[----:B------:R-:W-:Y:S01]  /*14da0*/  IABS R5, R5 ;  /* 0x0000000500057213 */ /* 0x000fe20000000000 */
[----:B------:R2:W4:Y:S01]  /*14db0*/  I2F R37, R8 ;  /* 0x0000000800257306 */ /* 0x0005220000201400 */
[----:B------:R-:W-:Y:S01]  /*14dc0*/  ISETP.GE.AND P4, PT, R88, R137, PT ;  /* 0x000000895800720c */ /* 0x000fe20003f86270 */
[----:B------:R-:W-:Y:S01]  /*14dd0*/  IMAD.MOV.U32 R23, RZ, RZ, R4 ;  /* 0x000000ffff177224 */ /* 0x000fe200078e0004 */
[----:B------:R-:W-:Y:S01]  /*14de0*/  IABS R4, R6 ;  /* 0x0000000600047213 */ /* 0x000fe20000000000 */
[----:B------:R-:W-:Y:S01]  /*14df0*/  IMAD.IADD R6, R89, 0x1, -R96 ;  /* 0x0000000159067824 */ /* 0x000fe200078e0a60 */
[C---:B-1----:R-:W-:Y:S01]  /*14e00*/  HMMA.16816.F32.BF16 R84, R32.reuse, R24, R84 ;  /* 0x000000182054723c */ /* 0x042fe20000041854 */
[----:B------:R-:W-:Y:S01]  /*14e10*/  FSEL R16, R10, -INF , !P1 ;  /* 0xff8000000a107808 */ /* 0x000fe20004800000 */
[----:B------:R-:W-:Y:S01]  /*14e20*/  FFMA.FTZ R41, -R0, R69, R41 ;  /* 0x0000004500297223 */ /* 0x000fe20000010129 */
[----:B------:R-:W1:Y:S01]  /*14e30*/  I2F R23, R23 ;  /* 0x0000001700177306 */ /* 0x000e620000201400 */
[----:B------:R-:W-:Y:S01]  /*14e40*/  IMAD.MOV.U32 R22, RZ, RZ, R4 ;  /* 0x000000ffff167224 */ /* 0x000fe200078e0004 */
[----:B------:R-:W-:Y:S01]  /*14e50*/  ISETP.GE.AND P1, PT, R74, R137, PT ;  /* 0x000000894a00720c */ /* 0x000fe20003f26270 */
[----:B---3--:R-:W-:Y:S01]  /*14e60*/  FFMA.FTZ R36, -R0, R36, R43 ;  /* 0x0000002400247223 */ /* 0x008fe2000001012b */
[----:B------:R-:W-:Y:S01]  /*14e70*/  FSEL R164, R41, -INF , !P4 ;  /* 0xff80000029a47808 */ /* 0x000fe20006000000 */
[----:B------:R-:W-:Y:S01]  /*14e80*/  IMAD.MOV.U32 R25, RZ, RZ, R5 ;  /* 0x000000ffff197224 */ /* 0x000fe200078e0005 */
[----:B------:R-:W-:Y:S01]  /*14e90*/  IABS R5, R6 ;  /* 0x0000000600057213 */ /* 0x000fe20000000000 */
[C---:B------:R-:W-:Y:S01]  /*14ea0*/  IMAD.IADD R6, R89.reuse, 0x1, -R102 ;  /* 0x0000000159067824 */ /* 0x040fe200078e0a66 */
[----:B------:R-:W-:Y:S01]  /*14eb0*/  HMMA.16816.F32.BF16 R64, R32, R26, R64 ;  /* 0x0000001a2040723c */ /* 0x000fe20000041840 */
[----:B------:R-:W-:Y:S01]  /*14ec0*/  IMAD.IADD R89, R89, 0x1, -R100 ;  /* 0x0000000159597824 */ /* 0x000fe200078e0a64 */
[----:B------:R-:W3:Y:S01]  /*14ed0*/  I2F R22, R22 ;  /* 0x0000001600167306 */ /* 0x000ee20000201400 */
[----:B------:R-:W-:Y:S01]  /*14ee0*/  FSEL R169, R36, -INF , !P4 ;  /* 0xff80000024a97808 */ /* 0x000fe20006000000 */
[C---:B------:R-:W-:Y:S01]  /*14ef0*/  FFMA.FTZ R4, -R0.reuse, R56, R49 ;  /* 0x0000003800047223 */ /* 0x040fe20000010131 */
[----:B------:R-:W-:Y:S01]  /*14f00*/  IABS R6, R6 ;  /* 0x0000000600067213 */ /* 0x000fe20000000000 */
[C---:B------:R-:W-:Y:S01]  /*14f10*/  FFMA.FTZ R10, -R0.reuse, R29, R50 ;  /* 0x0000001d000a7223 */ /* 0x040fe20000010132 */
[----:B------:R-:W-:Y:S01]  /*14f20*/  IABS R89, R89 ;  /* 0x0000005900597213 */ /* 0x000fe20000000000 */
[----:B------:R-:W-:Y:S01]  /*14f30*/  FFMA.FTZ R9, -R0, R30, R51 ;  /* 0x0000001e00097223 */ /* 0x000fe20000010133 */
[----:B------:R-:W-:Y:S01]  /*14f40*/  ISETP.GE.AND P4, PT, R134, 0x2, PT ;  /* 0x000000028600780c */ /* 0x000fe20003f86270 */
[----:B------:R-:W-:Y:S01]  /*14f50*/  IMAD.MOV.U32 R27, RZ, RZ, R6 ;  /* 0x000000ffff1b7224 */ /* 0x000fe200078e0006 */
[----:B------:R-:W5:Y:S01]  /*14f60*/  I2F R25, R25 ;  /* 0x0000001900197306 */ /* 0x000f620000201400 */
[----:B--2---:R-:W-:Y:S01]  /*14f70*/  FSEL R8, R3, -INF , !P2 ;  /* 0xff80000003087808 */ /* 0x004fe20005000000 */
[C---:B------:R-:W-:Y:S01]  /*14f80*/  FFMA.FTZ R45, -R0.reuse, R60, R45 ;  /* 0x0000003c002d7223 */ /* 0x040fe2000001012d */
[----:B------:R-:W-:Y:S01]  /*14f90*/  FSEL R7, R7, -INF , !P5 ;  /* 0xff80000007077808 */ /* 0x000fe20006800000 */
[----:B------:R-:W-:Y:S01]  /*14fa0*/  FFMA.FTZ R3, -R0, R31, R47 ;  /* 0x0000001f00037223 */ /* 0x000fe2000001012f */
[----:B------:R-:W-:Y:S01]  /*14fb0*/  FSEL R10, R10, -INF , !P5 ;  /* 0xff8000000a0a7808 */ /* 0x000fe20006800000 */
[----:B------:R-:W-:Y:S01]  /*14fc0*/  FFMA.FTZ R40, -R0, R63, R40 ;  /* 0x0000003f00287223 */ /* 0x000fe20000010128 */
[----:B------:R-:W-:Y:S01]  /*14fd0*/  FSEL R4, R4, -INF , !P3 ;  /* 0xff80000004047808 */ /* 0x000fe20005800000 */
[----:B------:R2:W1:Y:S01]  /*14fe0*/  I2F R15, R5 ;  /* 0x00000005000f7306 */ /* 0x0004620000201400 */
[C---:B----4-:R-:W-:Y:S01]  /*14ff0*/  FFMA.FTZ R37, -R0.reuse, R37, R42 ;  /* 0x0000002500257223 */ /* 0x050fe2000001012a */
[----:B------:R-:W-:Y:S01]  /*15000*/  FSEL R9, R9, -INF , !P3 ;  /* 0xff80000009097808 */ /* 0x000fe20005800000 */
[----:B------:R-:W-:Y:S01]  /*15010*/  FFMA.FTZ R71, -R0, R71, R80 ;  /* 0x0000004700477223 */ /* 0x000fe20000010150 */
[----:B------:R-:W-:Y:S01]  /*15020*/  FSEL R6, R44, -INF , !P2 ;  /* 0xff8000002c067808 */ /* 0x000fe20005000000 */
[C---:B------:R-:W-:Y:S01]  /*15030*/  FFMA.FTZ R77, -R0.reuse, R77, R81 ;  /* 0x0000004d004d7223 */ /* 0x040fe20000010151 */
[----:B------:R-:W-:Y:S01]  /*15040*/  FSEL R3, R3, -INF , !P1 ;  /* 0xff80000003037808 */ /* 0x000fe20004800000 */
[----:B------:R-:W-:Y:S01]  /*15050*/  FFMA.FTZ R79, -R0, R79, R84 ;  /* 0x0000004f004f7223 */ /* 0x000fe20000010154 */
[----:B------:R-:W4:Y:S01]  /*15060*/  I2F R27, R27 ;  /* 0x0000001b001b7306 */ /* 0x000f220000201400 */
[----:B------:R-:W-:Y:S01]  /*15070*/  FSEL R217, R40, -INF , !P0 ;  /* 0xff80000028d97808 */ /* 0x000fe20004000000 */
[C---:B------:R-:W-:Y:S01]  /*15080*/  FFMA.FTZ R75, -R0.reuse, R75, R85 ;  /* 0x0000004b004b7223 */ /* 0x040fe20000010155 */
[----:B------:R-:W-:Y:S01]  /*15090*/  FSEL R168, R37, -INF , !P0 ;  /* 0xff80000025a87808 */ /* 0x000fe20004000000 */
[----:B------:R-:W-:Y:S01]  /*150a0*/  FFMA.FTZ R64, -R0, R73, R64 ;  /* 0x0000004900407223 */ /* 0x000fe20000010140 */
[----:B------:R-:W-:Y:S01]  /*150b0*/  ISETP.GE.AND P6, PT, R92, R137, PT ;  /* 0x000000895c00720c */ /* 0x000fe20003fc6270 */
[----:B------:R-:W-:Y:S01]  /*150c0*/  FFMA.FTZ R65, -R0, R91, R65 ;  /* 0x0000005b00417223 */ /* 0x000fe20000010141 */
[----:B------:R-:W-:Y:S01]  /*150d0*/  ISETP.GE.AND P5, PT, R90, R137, PT ;  /* 0x000000895a00720c */ /* 0x000fe20003fa6270 */
[----:B------:R-:W4:Y:S01]  /*150e0*/  I2F R24, R89 ;  /* 0x0000005900187306 */ /* 0x000f220000201400 */
[----:B--2---:R-:W-:Y:S01]  /*150f0*/  FSEL R5, R45, -INF , !P1 ;  /* 0xff8000002d057808 */ /* 0x004fe20004800000 */
[----:B-1----:R-:W-:Y:S01]  /*15100*/  FFMA.FTZ R23, -R0, R23, R82 ;  /* 0x0000001700177223 */ /* 0x002fe20000010152 */
[-C--:B------:R-:W-:Y:S01]  /*15110*/  ISETP.GE.AND P3, PT, R98, R137.reuse, PT ;  /* 0x000000896200720c */ /* 0x080fe20003f66270 */
[----:B---3--:R-:W-:Y:S01]  /*15120*/  FFMA.FTZ R22, -R0, R22, R83 ;  /* 0x0000001600167223 */ /* 0x008fe20000010153 */
[----:B------:R-:W-:Y:S01]  /*15130*/  ISETP.GE.AND P2, PT, R96, R137, PT ;  /* 0x000000896000720c */ /* 0x000fe20003f46270 */
[----:B-----5:R-:W-:Y:S01]  /*15140*/  FFMA.FTZ R25, -R0, R25, R86 ;  /* 0x0000001900197223 */ /* 0x020fe20000010156 */
[----:B------:R-:W-:Y:S01]  /*15150*/  ISETP.GE.AND P1, PT, R102, R137, PT ;  /* 0x000000896600720c */ /* 0x000fe20003f26270 */
[----:B------:R-:W-:Y:S01]  /*15160*/  FFMA.FTZ R15, -R0, R15, R87 ;  /* 0x0000000f000f7223 */ /* 0x000fe20000010157 */
[----:B------:R-:W-:Y:S01]  /*15170*/  ISETP.GE.AND P0, PT, R100, R137, PT ;  /* 0x000000896400720c */ /* 0x000fe20003f06270 */
[----:B----4-:R-:W-:Y:S01]  /*15180*/  FFMA.FTZ R27, -R0, R27, R66 ;  /* 0x0000001b001b7223 */ /* 0x010fe20000010142 */
[----:B------:R-:W-:-:S02]  /*15190*/  FSEL R215, R71, -INF , !P6 ;  /* 0xff80000047d77808 */ /* 0x000fc40007000000 */
[----:B------:R-:W-:Y:S02]  /*151a0*/  FSEL R171, R23, -INF , !P6 ;  /* 0xff80000017ab7808 */ /* 0x000fe40007000000 */
[----:B------:R-:W-:Y:S01]  /*151b0*/  FSEL R175, R77, -INF , !P5 ;  /* 0xff8000004daf7808 */ /* 0x000fe20006800000 */
[----:B------:R-:W-:Y:S01]  /*151c0*/  FFMA.FTZ R24, -R0, R24, R67 ;  /* 0x0000001800187223 */ /* 0x000fe20000010143 */
        /* <DEDUP_REMOVED lines=71> */
[----:B------:R-:W-:-:S04]  /*15640*/  IMAD.WIDE.U32 R26, R14, R26, R30 ;  /* 0x0000001a0e1a7225 */ /* 0x000fc800078e001e */
[----:B------:R-:W-:Y:S01]  /*15650*/  IMAD.MOV.U32 R14, RZ, RZ, R26 ;  /* 0x000000ffff0e7224 */ /* 0x000fe200078e001a */
[----:B------:R-:W-:Y:S01]  /*15660*/  IADD3 R15, R27, R15, RZ ;  /* 0x0000000f1b0f7210 */ /* 0x000fe20007ffe0ff */
[----:B------:R-:W-:Y:S05]  /*15670*/  BRA `(.L_x_4216) ;  /* 0x0000003000007947 */ /* 0x000fea0003800000 */
.L_x_4215:
[----:B------:R-:W2:Y:S02]  /*15680*/  LD.E R14, [R12.64+0x38] ;  /* 0x000038060c0e7980 */ /* 0x000ea4000c101900 */
[----:B--2---:R-:W-:-:S04]  /*15690*/  LEA R14, -R14, RZ, 0x6 ;  /* 0x000000ff0e0e7211 */ /* 0x004fc800078e31ff */
[----:B------:R-:W-:Y:S02]  /*156a0*/  SHF.R.S32.HI R15, RZ, 0x1f, R14 ;  /* 0x0000001fff0f7819 */ /* 0x000fe4000001140e */
.L_x_4216:
[----:B------:R-:W-:Y:S05]  /*156b0*/  BSYNC B0 ;  /* 0x0000000000007941 */ /* 0x000fea0003800000 */
.L_x_4214:
        /* <DEDUP_REMOVED lines=21> */
[C---:B------:R-:W-:Y:S01]  /*15810*/  @P3 LEA R36, P1, R22.reuse, R204, 0x1 ;  /* 0x000000cc16243211 */ /* 0x040fe200078208ff */
[----:B------:R-:W-:Y:S01]  /*15820*/  @!PT LDS RZ, [RZ] ;  /* 0x00000000fffff984 */ /* 0x000fe20000000800 */
[----:B------:R-:W-:Y:S01]  /*15830*/  @!PT LDS RZ, [RZ] ;  /* 0x00000000fffff984 */ /* 0x000fe20000000800 */
[----:B------:R-:W-:Y:S01]  /*15840*/  @!PT LDS RZ, [RZ] ;  /* 0x00000000fffff984 */ /* 0x000fe20000000800 */
[----:B------:R1:W-:Y:S01]  /*15850*/  @P3 LDGSTS.E.BYPASS.LTC128B.128 [R211+0x8000], [R24.64+0x80] ;  /* 0x0800008018d33fae */ /* 0x0003e2000b901d46 */
[----:B------:R-:W-:-:S02]  /*15860*/  @P6 LEA.HI.X R33, R22, R203, R15, 0x1, P0 ;  /* 0x000000cb16216211 */ /* 0x000fc400000f0c0f */
        /* <DEDUP_REMOVED lines=9> */
[C---:B------:R-:W-:Y:S01]  /*15900*/  @P3 LEA R40, P1, R23.reuse, R204, 0x1 ;  /* 0x000000cc17283211 */ /* 0x040fe200078208ff */
[----:B------:R1:W-:Y:S01]  /*15910*/  @!P2 STS.128 [R211+0xa000], RZ ;  /* 0x00a000ffd300a388 */ /* 0x0003e20000000c00 */
[----:B------:R-:W-:-:S02]  /*15920*/  @P6 LEA.HI.X R39, R23, R203, R14, 0x1, P5 ;  /* 0x000000cb17276211 */ /* 0x000fc400028f0c0e */
        /* <DEDUP_REMOVED lines=59> */
.L_x_4213:
[----:B------:R-:W-:Y:S05]  /*15ce0*/  BSYNC B1 ;  /* 0x0000000000017941 */ /* 0x000fea0003800000 */
.L_x_4212:
[----:B------:R2:W3:Y:S01]  /*15cf0*/  LD.E R167, [R12.64+0xdc] ;  /* 0x0000dc060ca77980 */ /* 0x0004e2000c101900 */
        /* <DEDUP_REMOVED lines=19> */
[----:B--2---:R-:W-:Y:S02]  /*15e30*/  FMNMX.FTZ R13, R217, R14, !PT ;  /* 0x0000000ed90d7209 */ /* 0x004fe40007810000 */
        /* <DEDUP_REMOVED lines=29> */
[----:B------:R-:W2:Y:S01]  /*16010*/  SHFL.BFLY PT, R13, R14, 0x2, 0x1f ;  /* 0x0c401f000e0d7f89 */ /* 0x000ea200000e0000 */
[----:B-1----:R-:W-:-:S05]  /*16020*/  FMNMX.FTZ R12, R15, R12, !PT ;  /* 0x0000000c0f0c7209 */ /* 0x002fca0007810000 */
[----:B------:R-:W1:Y:S01]  /*16030*/  SHFL.BFLY PT, R133, R12, 0x1, 0x1f ;  /* 0x0c201f000c857f89 */ /* 0x000e6200000e0000 */
[----:B--2---:R-:W-:-:S05]  /*16040*/  FMNMX.FTZ R13, R14, R13, !PT ;  /* 0x0000000d0e0d7209 */ /* 0x004fca0007810000 */
[----:B------:R-:W2:Y:S01]  /*16050*/  SHFL.BFLY PT, R132, R13, 0x1, 0x1f ;  /* 0x0c201f000d847f89 */ /* 0x000ea200000e0000 */
[----:B-1----:R-:W-:-:S04]  /*16060*/  FMNMX.FTZ R133, R12, R133, !PT ;  /* 0x000000850c857209 */ /* 0x002fc80007810000 */
[----:B------:R-:W-:Y:S02]  /*16070*/  FSETP.NEU.FTZ.AND P0, PT, R133, -INF , PT ;  /* 0xff8000008500780b */ /* 0x000fe40003f1d000 */
[----:B--2---:R-:W-:Y:S02]  /*16080*/  FMNMX.FTZ R132, R13, R132, !PT ;  /* 0x000000840d847209 */ /* 0x004fe40007810000 */
[----:B------:R-:W-:Y:S01]  /*16090*/  LDSM.16.MT88.4 R12, [R195+0xe800] ;  /* 0x00e80000c30c783b */ /* 0x000fe20000004200 */
[C---:B---3--:R-:W-:Y:S02]  /*160a0*/  FMUL.FTZ R216, R167.reuse, R133 ;  /* 0x00000085a7d87220 */ /* 0x048fe40000410000 */
[----:B------:R-:W-:-:S03]  /*160b0*/  FMUL.FTZ R166, R167, R132 ;  /* 0x00000084a7a67220 */ /* 0x000fc60000410000 */
        /* <DEDUP_REMOVED lines=12> */
[-CC-:B------:R-:W-:Y:S02]  /*16180*/  FFMA.FTZ R158, R11, R167.reuse, -R166.reuse ;  /* 0x000000a70b9e7223 */ /* 0x180fe400000108a6 */
[-C--:B------:R-:W-:Y:S01]  /*16190*/  FFMA.FTZ R151, R18, R167.reuse, -R166 ;  /* 0x000000a712977223 */ /* 0x080fe200000108a6 */
[----:B------:R-:W1:Y:S01]  /*161a0*/  MUFU.EX2 R154, R154 ;  /* 0x0000009a009a7308 */ /* 0x000e620000000800 */
[-CC-:B------:R-:W-:Y:S01]  /*161b0*/  FFMA.FTZ R152, R7, R167.reuse, -R216.reuse ;  /* 0x000000a707987223 */ /* 0x180fe200000108d8 */
[----:B------:R-:W-:Y:S01]  /*161c0*/  LDSM.16.MT88.4 R16, [R196+0xe800] ;  /* 0x00e80000c410783b */ /* 0x000fe20000004200 */
[-CC-:B------:R-:W-:Y:S02]  /*161d0*/  FFMA.FTZ R139, R4, R167.reuse, -R216.reuse ;  /* 0x000000a7048b7223 */ /* 0x180fe400000108d8 */
[-CC-:B------:R-:W-:Y:S02]  /*161e0*/  FFMA.FTZ R138, R6, R167.reuse, -R216.reuse ;  /* 0x000000a7068a7223 */ /* 0x180fe400000108d8 */
[-C--:B------:R-:W-:Y:S01]  /*161f0*/  FFMA.FTZ R135, R5, R167.reuse, -R216 ;  /* 0x000000a705877223 */ /* 0x080fe200000108d8 */
[----:B------:R-:W-:Y:S01]  /*16200*/  MUFU.EX2 R153, R153 ;  /* 0x0000009900997308 */ /* 0x000fe20000000800 */
[----:B------:R-:W2:Y:S01]  /*16210*/  LDSM.16.MT88.4 R4, [R195+0x10000] ;  /* 0x01000000c304783b */ /* 0x000ea20000004200 */
[----:B------:R-:W-:-:S02]  /*16220*/  FFMA.FTZ R149, R10, R167, -R166 ;  /* 0x000000a70a957223 */ /* 0x000fc400000108a6 */
[-CC-:B------:R-:W-:Y:S02]  /*16230*/  FFMA.FTZ R136, R9, R167.reuse, -R166.reuse ;  /* 0x000000a709887223 */ /* 0x180fe400000108a6 */
[--C-:B------:R-:W-:Y:S02]  /*16240*/  FFMA.FTZ R150, R8, R167, -R166.reuse ;  /* 0x000000a708967223 */ /* 0x100fe400000108a6 */
[----:B------:R-:W3:Y:S01]  /*16250*/  MUFU.EX2 R148, R148 ;  /* 0x0000009400947308 */ /* 0x000ee20000000800 */
[----:B------:R-:W4:Y:S01]  /*16260*/  LDSM.16.MT88.4 R8, [R198+0xe800] ;  /* 0x00e80000c608783b */ /* 0x000f220000004200 */
[----:B-1----:R-:W-:Y:S01]  /*16270*/  F2FP.BF16.PACK_AB R112, R154, R155 ;  /* 0x0000009b9a70723e */ /* 0x002fe200000010ff */
[-C--:B------:R-:W-:Y:S02]  /*16280*/  FFMA.FTZ R3, R3, R167.reuse, -R166 ;  /* 0x000000a703037223 */ /* 0x080fe400000108a6 */
[-CC-:B------:R-:W-:Y:S02]  /*16290*/  FFMA.FTZ R159, R217, R167.reuse, -R216.reuse ;  /* 0x000000a7d99f7223 */ /* 0x180fe400000108d8 */
[-CC-:B------:R-:W-:Y:S01]  /*162a0*/  FFMA.FTZ R164, R164, R167.reuse, -R216.reuse ;  /* 0x000000a7a4a47223 */ /* 0x180fe200000108d8 */
[----:B------:R-:W-:Y:S01]  /*162b0*/  MUFU.EX2 R156, R156 ;  /* 0x0000009c009c7308 */ /* 0x000fe20000000800 */
[----:B------:R-:W-:-:S02]  /*162c0*/  FFMA.FTZ R162, R215, R167, -R216 ;  /* 0x000000a7d7a27223 */ /* 0x000fc400000108d8 */
[-C--:B------:R-:W-:Y:S02]  /*162d0*/  FFMA.FTZ R163, R175, R167.reuse, -R216 ;  /* 0x000000a7afa37223 */ /* 0x080fe400000108d8 */
[-CC-:B------:R-:W-:Y:S02]  /*162e0*/  FFMA.FTZ R168, R168, R167.reuse, -R166.reuse ;  /* 0x000000a7a8a87223 */ /* 0x180fe400000108a6 */
[--C-:B------:R-:W-:Y:S01]  /*162f0*/  FFMA.FTZ R169, R169, R167, -R166.reuse ;  /* 0x000000a7a9a97223 */ /* 0x100fe200000108a6 */
[----:B------:R-:W1:Y:S01]  /*16300*/  MUFU.EX2 R157, R157 ;  /* 0x0000009d009d7308 */ /* 0x000e620000000800 */
[----:B---3--:R-:W-:Y:S01]  /*16310*/  F2FP.BF16.PACK_AB R114, R148, R153 ;  /* 0x000000999472723e */ /* 0x008fe200000010ff */
        /* <DEDUP_REMOVED lines=8> */
[----:B------:R-:W3:Y:S01]  /*163a0*/  MUFU.EX2 R151, R151 ;  /* 0x0000009700977308 */ /* 0x000ee20000000800 */
[----:B-1----:R-:W-:Y:S01]  /*163b0*/  F2FP.BF16.PACK_AB R113, R157, R156 ;  /* 0x0000009c9d71723e */ /* 0x002fe200000010ff */
        /* <DEDUP_REMOVED lines=8> */
[----:B---3--:R-:W-:-:S02]  /*16440*/  F2FP.BF16.PACK_AB R115, R151, R158 ;  /* 0x0000009e9773723e */ /* 0x008fc400000010ff */
[----:B------:R-:W1:Y:S01]  /*16450*/  MUFU.EX2 R139, R139 ;  /* 0x0000008b008b7308 */ /* 0x000e620000000800 */
        /* <DEDUP_REMOVED lines=47> */
[C---:B--2---:R-:W-:Y:S07]  /*16750*/  HMMA.16816.F32.BF16 R116, R112.reuse, R4, RZ ;  /* 0x000000047074723c */ /* 0x044fee00000418ff */
        /* <DEDUP_REMOVED lines=8> */
[----:B-----5:R-:W-:Y:S01]  /*167e0*/  F2FP.BF16.PACK_AB R7, R3, R150 ;  /* 0x000000960307723e */ /* 0x020fe200000010ff */
        /* <DEDUP_REMOVED lines=128> */
[----:B------:R-:W1:Y:S01]  /*16ff0*/  S2R R3, SR_TID.X ;  /* 0x0000000000037919 */ /* 0x000e620000002100 */
[----:B------:R-:W-:Y:S01]  /*17000*/  IADD3 R216, R134, -0x2, RZ ;  /* 0xfffffffe86d87810 */ /* 0x000fe20007ffe0ff */
[----:B------:R-:W-:Y:S01]  /*17010*/  IMAD.MOV.U32 R135, RZ, RZ, R132 ;  /* 0x000000ffff877224 */ /* 0x000fe200078e0084 */
[----:B-1----:R-:W-:-:S05]  /*17020*/  LOP3.LUT R3, R3, 0x3, RZ, 0xc0, !PT ;  /* 0x0000000303037812 */ /* 0x002fca00078ec0ff */
[----:B------:R-:W-:Y:S02]  /*17030*/  IMAD R215, R3, -0x2, R2 ;  /* 0xfffffffe03d77824 */ /* 0x000fe400078e0202 */
[----:B------:R-:W-:-:S03]  /*17040*/  IMAD.MOV.U32 R2, RZ, RZ, R133 ;  /* 0x000000ffff027224 */ /* 0x000fc600078e0085 */
[----:B------:R-:W-:-:S03]  /*17050*/  IADD3 R215, R137, R215, -R210 ;  /* 0x000000d789d77210 */ /* 0x000fc60007ffe8d2 */
.L_x_4226:
        /* <DEDUP_REMOVED lines=75> */
.L_x_4219:
[----:B------:R-:W-:Y:S02]  /*17510*/  ULDC.64 UR4, c[0x0][0x118] ;  /* 0x0000460000047ab9 */ /* 0x000fe40000000a00 */
[----:B------:R-:W2:Y:S02]  /*17520*/  LD.E R10, [R132.64+0x40] ;  /* 0x00004004840a7980 */ /* 0x000ea4000c101900 */
[----:B--2---:R-:W-:Y:S04]  /*17530*/  LEA R10, -R10, RZ, 0x6 ;  /* 0x000000ff0a0a7211 */ /* 0x004fe800078e31ff */
[----:B------:R-:W-:Y:S02]  /*17540*/  SHF.R.S32.HI R5, RZ, 0x1f, R10 ;  /* 0x0000001fff057819 */ /* 0x000fe4000001140a */
.L_x_4220:
[----:B------:R-:W-:Y:S05]  /*17550*/  BSYNC B0 ;  /* 0x0000000000007941 */ /* 0x000fea0003800000 */
.L_x_4218:
        /* <DEDUP_REMOVED lines=322> */
.L_x_4224:
[----:B------:R-:W-:Y:S02]  /*18980*/  ULDC.64 UR4, c[0x0][0x118] ;  /* 0x0000460000047ab9 */ /* 0x000fe40000000a00 */
[----:B------:R-:W2:Y:S02]  /*18990*/  LD.E R142, [R132.64+0x38] ;  /* 0x00003804848e7980 */ /* 0x000ea4000c101900 */
[----:B--2---:R-:W-:Y:S04]  /*189a0*/  LEA R142, -R142, RZ, 0x6 ;  /* 0x000000ff8e8e7211 */ /* 0x004fe800078e31ff */
[----:B------:R-:W-:Y:S02]  /*189b0*/  SHF.R.S32.HI R137, RZ, 0x1f, R142 ;  /* 0x0000001fff897819 */ /* 0x000fe4000001148e */
.L_x_4225:
[----:B------:R-:W-:Y:S05]  /*189c0*/  BSYNC B0 ;  /* 0x0000000000007941 */ /* 0x000fea0003800000 */
.L_x_4223:
        /* <DEDUP_REMOVED lines=90> */
.L_x_4222:
[----:B------:R-:W-:Y:S05]  /*18f70*/  BSYNC B1 ;  /* 0x0000000000017941 */ /* 0x000fea0003800000 */
.L_x_4221:
[----:B------:R-:W-:Y:S01]  /*18f80*/  ULDC.64 UR4, c[0x0][0x118] ;  /* 0x0000460000047ab9 */ /* 0x000fe20000000a00 */
[----:B-1----:R-:W-:Y:S01]  /*18f90*/  IMAD R150, R216, -0x40, R215 ;  /* 0xffffffc0d8967824 */ /* 0x002fe200078e02d7 */
[----:B------:R1:W2:Y:S04]  /*18fa0*/  LD.E R134, [R132.64+0xdc] ;  /* 0x0000dc0484867980 */ /* 0x0002a8000c101900 */
[C---:B------:R-:W-:Y:S01]  /*18fb0*/  IADD3 R149, R150.reuse, 0x8, RZ ;  /* 0x0000000896957810 */ /* 0x040fe20007ffe0ff */
[----:B------:R-:W-:Y:S01]  /*18fc0*/  LDSM.16.MT88.4 R152, [R197+0xe800] ;  /* 0x00e80000c598783b */ /* 0x000fe20000004200 */
[----:B------:R-:W-:Y:S02]  /*18fd0*/  IADD3 R146, R150, -0x1, RZ ;  /* 0xffffffff96927810 */ /* 0x000fe40007ffe0ff */
[----:B------:R-:W-:Y:S02]  /*18fe0*/  ISETP.GE.AND P1, PT, R149, RZ, PT ;  /* 0x000000ff9500720c */ /* 0x000fe40003f26270 */
[----:B------:R-:W-:Y:S02]  /*18ff0*/  ISETP.GE.AND P0, PT, R146, RZ, PT ;  /* 0x000000ff9200720c */ /* 0x000fe40003f06270 */
[C---:B------:R-:W-:Y:S01]  /*19000*/  IADD3 R148, R150.reuse, 0x7, RZ ;  /* 0x0000000796947810 */ /* 0x040fe20007ffe0ff */
[----:B------:R-:W-:Y:S01]  /*19010*/  LDSM.16.MT88.4 R156, [R196+0xe800] ;  /* 0x00e80000c49c783b */ /* 0x000fe20000004200 */
        /* <DEDUP_REMOVED lines=20> */
[----:B------:R-:W3:Y:S01]  /*19160*/  I2F R151, R151 ;  /* 0x0000009700977306 */ /* 0x000ee20000201400 */
[C---:B-1----:R-:W-:Y:S02]  /*19170*/  IADD3 R133, R150.reuse, -0x29, RZ ;  /* 0xffffffd796857810 */ /* 0x042fe40007ffe0ff */
[C---:B------:R-:W-:Y:S02]  /*19180*/  IADD3 R3, R150.reuse, -0x30, RZ ;  /* 0xffffffd096037810 */ /* 0x040fe40007ffe0ff */
[C---:B------:R-:W-:Y:S02]  /*19190*/  IADD3 R132, R150.reuse, -0x31, RZ ;  /* 0xffffffcf96847810 */ /* 0x040fe40007ffe0ff */
[C---:B------:R-:W-:Y:S02]  /*191a0*/  IADD3 R143, R150.reuse, -0x38, RZ ;  /* 0xffffffc8968f7810 */ /* 0x040fe40007ffe0ff */
[C---:B------:R-:W-:Y:S01]  /*191b0*/  @!P1 IADD3 R144, -R150.reuse, 0x9, RZ ;  /* 0x0000000996909810 */ /* 0x040fe20007ffe1ff */
[----:B------:R-:W1:Y:S01]  /*191c0*/  I2F R147, R147 ;  /* 0x0000009300937306 */ /* 0x000e620000201400 */
[----:B------:R-:W-:Y:S02]  /*191d0*/  @!P0 IADD3 R145, -R150, 0x10, RZ ;  /* 0x0000001096918810 */ /* 0x000fe40007ffe1ff */
[----:B------:R-:W-:Y:S02]  /*191e0*/  ISETP.GE.AND P1, PT, R142, RZ, PT ;  /* 0x000000ff8e00720c */ /* 0x000fe40003f26270 */
[----:B------:R-:W-:Y:S02]  /*191f0*/  ISETP.GE.AND P0, PT, R141, RZ, PT ;  /* 0x000000ff8d00720c */ /* 0x000fe40003f06270 */
[----:B------:R-:W-:Y:S02]  /*19200*/  IADD3 R140, R150, -0x39, RZ ;  /* 0xffffffc7968c7810 */ /* 0x000fe40007ffe0ff */
[----:B------:R-:W-:Y:S01]  /*19210*/  ISETP.GE.AND P4, PT, R133, RZ, PT ;  /* 0x000000ff8500720c */ /* 0x000fe20003f86270 */
[----:B------:R-:W4:Y:S01]  /*19220*/  I2F R144, R144 ;  /* 0x0000009000907306 */ /* 0x000f220000201400 */
[----:B------:R-:W-:Y:S02]  /*19230*/  ISETP.GE.AND P3, PT, R3, RZ, PT ;  /* 0x000000ff0300720c */ /* 0x000fe40003f66270 */
[----:B------:R-:W-:Y:S03]  /*19240*/  ISETP.GE.AND P2, PT, R132, RZ, PT ;  /* 0x000000ff8400720c */ /* 0x000fe60003f46270 */
[C---:B------:R-:W-:Y:S02]  /*19250*/  @!P1 IADD3 R142, -R150.reuse, 0x11, RZ ;  /* 0x00000011968e9810 */ /* 0x040fe40007ffe1ff */
[----:B------:R-:W-:Y:S02]  /*19260*/  @!P0 IADD3 R141, -R150, 0x18, RZ ;  /* 0x00000018968d8810 */ /* 0x000fe40007ffe1ff */
[----:B------:R-:W-:Y:S01]  /*19270*/  ISETP.GE.AND P1, PT, R138, RZ, PT ;  /* 0x000000ff8a00720c */ /* 0x000fe20003f26270 */
[----:B------:R-:W5:Y:S01]  /*19280*/  I2F R148, R148 ;  /* 0x0000009400947306 */ /* 0x000f620000201400 */
[----:B------:R-:W-:Y:S02]  /*19290*/  ISETP.GE.AND P0, PT, R139, RZ, PT ;  /* 0x000000ff8b00720c */ /* 0x000fe40003f06270 */
[C---:B------:R-:W-:Y:S02]  /*192a0*/  @!P4 IADD3 R133, -R150.reuse, 0x29, RZ ;  /* 0x000000299685c810 */ /* 0x040fe40007ffe1ff */
[C---:B------:R-:W-:Y:S02]  /*192b0*/  @!P3 IADD3 R3, -R150.reuse, 0x30, RZ ;  /* 0x000000309603b810 */ /* 0x040fe40007ffe1ff */
[C---:B------:R-:W-:Y:S03]  /*192c0*/  @!P2 IADD3 R132, -R150.reuse, 0x31, RZ ;  /* 0x000000319684a810 */ /* 0x040fe60007ffe1ff */
[----:B------:R-:W1:Y:S02]  /*192d0*/  I2F R145, R145 ;  /* 0x0000009100917306 */ /* 0x000e640000201400 */
[C---:B------:R-:W-:Y:S02]  /*192e0*/  @!P1 IADD3 R138, -R150.reuse, 0x19, RZ ;  /* 0x00000019968a9810 */ /* 0x040fe40007ffe1ff */
[----:B------:R-:W-:Y:S02]  /*192f0*/  @!P0 IADD3 R139, -R150, 0x20, RZ ;  /* 0x00000020968b8810 */ /* 0x000fe40007ffe1ff */
[----:B------:R-:W-:Y:S02]  /*19300*/  ISETP.GE.AND P1, PT, R136, RZ, PT ;  /* 0x000000ff8800720c */ /* 0x000fe40003f26270 */
[----:B------:R-:W-:Y:S02]  /*19310*/  ISETP.GE.AND P0, PT, R137, RZ, PT ;  /* 0x000000ff8900720c */ /* 0x000fe40003f06270 */
[----:B------:R-:W1:Y:S09]  /*19320*/  I2F R142, R142 ;  /* 0x0000008e008e7306 */ /* 0x000e720000201400 */
[C---:B------:R-:W-:Y:S01]  /*19330*/  @!P1 IADD3 R136, -R150.reuse, 0x21, RZ ;  /* 0x0000002196889810 */ /* 0x040fe20007ffe1ff */
[----:B------:R-:W1:Y:S01]  /*19340*/  I2F R141, R141 ;  /* 0x0000008d008d7306 */ /* 0x000e620000201400 */
[----:B------:R-:W-:Y:S02]  /*19350*/  @!P0 IADD3 R137, -R150, 0x28, RZ ;  /* 0x0000002896898810 */ /* 0x000fe40007ffe1ff */
[----:B------:R-:W-:Y:S02]  /*19360*/  ISETP.GE.AND P1, PT, R143, RZ, PT ;  /* 0x000000ff8f00720c */ /* 0x000fe40003f26270 */
[----:B------:R-:W-:Y:S05]  /*19370*/  ISETP.GE.AND P0, PT, R140, RZ, PT ;  /* 0x000000ff8c00720c */ /* 0x000fea0003f06270 */
[----:B------:R-:W1:Y:S06]  /*19380*/  I2F R138, R138 ;  /* 0x0000008a008a7306 */ /* 0x000e6c0000201400 */
[C---:B------:R-:W-:Y:S02]  /*19390*/  @!P1 IADD3 R143, -R150.reuse, 0x38, RZ ;  /* 0x00000038968f9810 */ /* 0x040fe40007ffe1ff */
[----:B------:R-:W-:Y:S02]  /*193a0*/  @!P0 IADD3 R140, -R150, 0x39, RZ ;  /* 0x00000039968c8810 */ /* 0x000fe40007ffe1ff */
[----:B------:R-:W1:Y:S10]  /*193b0*/  I2F R139, R139 ;  /* 0x0000008b008b7306 */ /* 0x000e740000201400 */
[----:B------:R-:W1:Y:S10]  /*193c0*/  I2F R136, R136 ;  /* 0x0000008800887306 */ /* 0x000e740000201400 */
[----:B------:R-:W1:Y:S10]  /*193d0*/  I2F R137, R137 ;  /* 0x0000008900897306 */ /* 0x000e740000201400 */
[----:B------:R-:W1:Y:S10]  /*193e0*/  I2F R133, R133 ;  /* 0x0000008500857306 */ /* 0x000e740000201400 */
[----:B------:R-:W1:Y:S10]  /*193f0*/  I2F R3, R3 ;  /* 0x0000000300037306 */ /* 0x000e740000201400 */
[----:B------:R-:W1:Y:S10]  /*19400*/  I2F R132, R132 ;  /* 0x0000008400847306 */ /* 0x000e740000201400 */
[----:B------:R-:W5:Y:S10]  /*19410*/  I2F R143, R143 ;  /* 0x0000008f008f7306 */ /* 0x000f740000201400 */
[----:B------:R-:W5:Y:S01]  /*19420*/  I2F R140, R140 ;  /* 0x0000008c008c7306 */ /* 0x000f620000201400 */
[C---:B---3--:R-:W-:Y:S02]  /*19430*/  FFMA.FTZ R4, -R0.reuse, R151, R4 ;  /* 0x0000009700047223 */ /* 0x048fe40000010104 */
[C---:B------:R-:W-:Y:S02]  /*19440*/  FFMA.FTZ R5, -R0.reuse, R146, R5 ;  /* 0x0000009200057223 */ /* 0x040fe40000010105 */
[----:B-1----:R-:W-:Y:S01]  /*19450*/  FFMA.FTZ R8, -R0, R147, R8 ;  /* 0x0000009300087223 */ /* 0x002fe20000010108 */
[----:B------:R-:W-:Y:S01]  /*19460*/  FMNMX.FTZ R150, R4, R2, !PT ;  /* 0x0000000204967209 */ /* 0x000fe20007810000 */
[C---:B------:R-:W-:Y:S02]  /*19470*/  FFMA.FTZ R6, -R0.reuse, R149, R6 ;  /* 0x0000009500067223 */ /* 0x040fe40000010106 */
[C---:B----4-:R-:W-:Y:S01]  /*19480*/  FFMA.FTZ R9, -R0.reuse, R144, R9 ;  /* 0x0000009000097223 */ /* 0x050fe20000010109 */
[----:B------:R-:W-:Y:S01]  /*19490*/  FMNMX.FTZ R149, R5, R150, !PT ;  /* 0x0000009605957209 */ /* 0x000fe20007810000 */
[C---:B-----5:R-:W-:Y:S02]  /*194a0*/  FFMA.FTZ R7, -R0.reuse, R148, R7 ;  /* 0x0000009400077223 */ /* 0x060fe40000010107 */
[----:B------:R-:W-:Y:S01]  /*194b0*/  FFMA.FTZ R12, -R0, R145, R12 ;  /* 0x00000091000c7223 */ /* 0x000fe2000001010c */
[----:B------:R-:W-:Y:S01]  /*194c0*/  FMNMX.FTZ R148, R8, R149, !PT ;  /* 0x0000009508947209 */ /* 0x000fe20007810000 */
[----:B------:R-:W-:Y:S01]  /*194d0*/  FFMA.FTZ R11, -R0, R146, R11 ;  /* 0x00000092000b7223 */ /* 0x000fe2000001010b */
[----:B------:R-:W-:Y:S01]  /*194e0*/  FMNMX.FTZ R146, R6, R135, !PT ;  /* 0x0000008706927209 */ /* 0x000fe20007810000 */
[C---:B------:R-:W-:Y:S01]  /*194f0*/  FFMA.FTZ R10, -R0.reuse, R151, R10 ;  /* 0x00000097000a7223 */ /* 0x040fe2000001010a */
        /* <DEDUP_REMOVED lines=49> */
[----:B------:R-:W-:Y:S03]  /*19810*/  FMNMX.FTZ R3, R31, R136, !PT ;  /* 0x000000881f037209 */ /* 0x000fe60007810000 */
[----:B------:R-:W1:Y:S01]  /*19820*/  SHFL.BFLY PT, R133, R140, 0x2, 0x1f ;  /* 0x0c401f008c857f89 */ /* 0x000e6200000e0000 */
[----:B------:R-:W-:Y:S04]  /*19830*/  FMNMX.FTZ R132, R34, R3, !PT ;  /* 0x0000000322847209 */ /* 0x000fe80007810000 */
[----:B------:R-:W-:Y:S03]  /*19840*/  FMNMX.FTZ R138, R35, R132, !PT ;  /* 0x00000084238a7209 */ /* 0x000fe60007810000 */
[----:B------:R-:W-:Y:S08]  /*19850*/  LDSM.16.MT88.4 R144, [R196+0xc000] ;  /* 0x00c00000c490783b */ /* 0x000ff00000004200 */
[----:B------:R-:W3:Y:S01]  /*19860*/  SHFL.BFLY PT, R3, R138, 0x2, 0x1f ;  /* 0x0c401f008a037f89 */ /* 0x000ee200000e0000 */
[----:B-1----:R-:W-:Y:S07]  /*19870*/  FMNMX.FTZ R142, R140, R133, !PT ;  /* 0x000000858c8e7209 */ /* 0x002fee0007810000 */
[----:B------:R-:W1:Y:S01]  /*19880*/  SHFL.BFLY PT, R133, R142, 0x1, 0x1f ;  /* 0x0c201f008e857f89 */ /* 0x000e6200000e0000 */
[----:B---3--:R-:W-:Y:S07]  /*19890*/  FMNMX.FTZ R137, R138, R3, !PT ;  /* 0x000000038a897209 */ /* 0x008fee0007810000 */
[----:B------:R-:W3:Y:S01]  /*198a0*/  SHFL.BFLY PT, R132, R137, 0x1, 0x1f ;  /* 0x0c201f0089847f89 */ /* 0x000ee200000e0000 */
[----:B-1----:R-:W-:Y:S07]  /*198b0*/  FMNMX.FTZ R133, R142, R133, !PT ;  /* 0x000000858e857209 */ /* 0x002fee0007810000 */
[----:B------:R-:W-:Y:S01]  /*198c0*/  LDSM.16.MT88.4 R140, [R197+0xc000] ;  /* 0x00c00000c58c783b */ /* 0x000fe20000004200 */
[C---:B------:R-:W-:Y:S01]  /*198d0*/  FSETP.NEU.FTZ.AND P0, PT, R133.reuse, -INF , PT ;  /* 0xff8000008500780b */ /* 0x040fe20003f1d000 */
[----:B------:R-:W-:Y:S02]  /*198e0*/  FADD.FTZ R3, -R133, R2 ;  /* 0x0000000285037221 */ /* 0x000fe40000010100 */
[C---:B--2---:R-:W-:Y:S02]  /*198f0*/  FMUL.FTZ R171, R134.reuse, R133 ;  /* 0x0000008586ab7220 */ /* 0x044fe40000410000 */
[----:B------:R-:W-:Y:S03]  /*19900*/  FMUL.FTZ R136, R134, R3 ;  /* 0x0000000386887220 */ /* 0x000fe60000410000 */
[----:B------:R-:W-:Y:S01]  /*19910*/  FSEL R171, R171, RZ, P0 ;  /* 0x000000ffabab7208 */ /* 0x000fe20000000000 */
[----:B------:R1:W2:Y:S01]  /*19920*/  MUFU.EX2 R3, R136 ;  /* 0x0000008800037308 */ /* 0x0002a20000000800 */
[----:B---3--:R-:W-:Y:S03]  /*19930*/  FMNMX.FTZ R132, R137, R132, !PT ;  /* 0x0000008489847209 */ /* 0x008fe60007810000 */
[-CC-:B------:R-:W-:Y:S02]  /*19940*/  FFMA.FTZ R168, R4, R134.reuse, -R171.reuse ;  /* 0x0000008604a87223 */ /* 0x180fe400000108ab */
[----:B------:R-:W-:Y:S01]  /*19950*/  FFMA.FTZ R167, R5, R134, -R171 ;  /* 0x0000008605a77223 */ /* 0x000fe200000108ab */
[----:B------:R-:W-:Y:S01]  /*19960*/  FSETP.NEU.FTZ.AND P0, PT, R132, -INF , PT ;  /* 0xff8000008400780b */ /* 0x000fe20003f1d000 */
[----:B------:R-:W-:Y:S02]  /*19970*/  FMUL.FTZ R169, R134, R132 ;  /* 0x0000008486a97220 */ /* 0x000fe40000410000 */
[----:B------:R-:W-:Y:S01]  /*19980*/  FADD.FTZ R135, -R132, R135 ;  /* 0x0000008784877221 */ /* 0x000fe20000010100 */
[----:B------:R-:W-:Y:S01]  /*19990*/  MUFU.EX2 R168, R168 ;  /* 0x000000a800a87308 */ /* 0x000fe20000000800 */
[-CC-:B------:R-:W-:Y:S01]  /*199a0*/  FFMA.FTZ R166, R8, R134.reuse, -R171.reuse ;  /* 0x0000008608a67223 */ /* 0x180fe200000108ab */
[----:B------:R-:W-:Y:S01]  /*199b0*/  FSEL R169, R169, RZ, P0 ;  /* 0x000000ffa9a97208 */ /* 0x000fe20000000000 */
[-C--:B------:R-:W-:Y:S01]  /*199c0*/  FFMA.FTZ R165, R9, R134.reuse, -R171 ;  /* 0x0000008609a57223 */ /* 0x080fe200000108ab */
[----:B------:R-:W-:Y:S01]  /*199d0*/  ISETP.GT.AND P0, PT, R216, RZ, PT ;  /* 0x000000ffd800720c */ /* 0x000fe20003f04270 */
[----:B------:R-:W-:Y:S02]  /*199e0*/  FMUL.FTZ R2, R134, R135 ;  /* 0x0000008786027220 */ /* 0x000fe40000410000 */
[-CC-:B------:R-:W-:Y:S02]  /*199f0*/  FFMA.FTZ R164, R6, R134.reuse, -R169.reuse ;  /* 0x0000008606a47223 */ /* 0x180fe400000108a9 */
[-CC-:B------:R-:W-:Y:S01]  /*19a00*/  FFMA.FTZ R163, R7, R134.reuse, -R169.reuse ;  /* 0x0000008607a37223 */ /* 0x180fe200000108a9 */
[----:B------:R-:W3:Y:S01]  /*19a10*/  MUFU.EX2 R167, R167 ;  /* 0x000000a700a77308 */ /* 0x000ee20000000800 */
[-CC-:B------:R-:W-:Y:S01]  /*19a20*/  FFMA.FTZ R162, R10, R134.reuse, -R169.reuse ;  /* 0x000000860aa27223 */ /* 0x180fe200000108a9 */
[----:B-1----:R-:W1:Y:S01]  /*19a30*/  LDSM.16.MT88.4 R136, [R198+0xc000] ;  /* 0x00c00000c688783b */ /* 0x002e620000004200 */
[----:B------:R-:W-:Y:S02]  /*19a40*/  FFMA.FTZ R135, R11, R134, -R169 ;  /* 0x000000860b877223 */ /* 0x000fe400000108a9 */
[C---:B--2---:R-:W-:Y:S02]  /*19a50*/  FMUL.FTZ R4, R3.reuse, R128 ;  /* 0x0000008003047220 */ /* 0x044fe40000410000 */
[C---:B------:R-:W-:Y:S03]  /*19a60*/  FMUL.FTZ R5, R3.reuse, R129 ;  /* 0x0000008103057220 */ /* 0x040fe60000410000 */
[----:B------:R-:W2:Y:S01]  /*19a70*/  MUFU.EX2 R2, R2 ;  /* 0x0000000200027308 */ /* 0x000ea20000000800 */
[C---:B------:R-:W-:Y:S02]  /*19a80*/  FMUL.FTZ R8, R3.reuse, R124 ;  /* 0x0000007c03087220 */ /* 0x040fe40000410000 */
[C---:B------:R-:W-:Y:S02]  /*19a90*/  FMUL.FTZ R9, R3.reuse, R125 ;  /* 0x0000007d03097220 */ /* 0x040fe40000410000 */
[C---:B------:R-:W-:Y:S02]  /*19aa0*/  FMUL.FTZ R36, R3.reuse, R36 ;  /* 0x0000002403247220 */ /* 0x040fe40000410000 */
[C---:B------:R-:W-:Y:S02]  /*19ab0*/  FMUL.FTZ R37, R3.reuse, R37 ;  /* 0x0000002503257220 */ /* 0x040fe40000410000 */
[C---:B------:R-:W-:Y:S01]  /*19ac0*/  FMUL.FTZ R40, R3.reuse, R40 ;  /* 0x0000002803287220 */ /* 0x040fe20000410000 */
[----:B------:R-:W-:Y:S01]  /*19ad0*/  MUFU.EX2 R166, R166 ;  /* 0x000000a600a67308 */ /* 0x000fe20000000800 */
[----:B------:R-:W-:Y:S02]  /*19ae0*/  FMUL.FTZ R41, R3, R41 ;  /* 0x0000002903297220 */ /* 0x000fe40000410000 */
[--C-:B------:R-:W-:Y:S01]  /*19af0*/  FFMA.FTZ R222, R28, R134, -R171.reuse ;  /* 0x000000861cde7223 */ /* 0x100fe200000108ab */
[----:B---3--:R-:W-:Y:S01]  /*19b00*/  F2FP.BF16.PACK_AB R128, R167, R168 ;  /* 0x000000a8a780723e */ /* 0x008fe200000010ff */
[-CC-:B------:R-:W-:Y:S02]  /*19b10*/  FFMA.FTZ R223, R29, R134.reuse, -R171.reuse ;  /* 0x000000861ddf7223 */ /* 0x180fe400000108ab */
[-C--:B------:R-:W-:Y:S02]  /*19b20*/  FFMA.FTZ R224, R32, R134.reuse, -R171 ;  /* 0x0000008620e07223 */ /* 0x080fe400000108ab */
[-CC-:B------:R-:W-:Y:S01]  /*19b30*/  FFMA.FTZ R225, R30, R134.reuse, -R169.reuse ;  /* 0x000000861ee17223 */ /* 0x180fe200000108a9 */
[----:B------:R-:W3:Y:S01]  /*19b40*/  MUFU.EX2 R165, R165 ;  /* 0x000000a500a57308 */ /* 0x000ee20000000800 */
[--C-:B------:R-:W-:Y:S02]  /*19b50*/  FFMA.FTZ R226, R31, R134, -R169.reuse ;  /* 0x000000861fe27223 */ /* 0x100fe400000108a9 */
[----:B------:R-:W-:Y:S01]  /*19b60*/  LDSM.16.MT88.4 R28, [R197+0xd800] ;  /* 0x00d80000c51c783b */ /* 0x000fe20000004200 */
[C---:B--2---:R-:W-:Y:S02]  /*19b70*/  FMUL.FTZ R6, R2.reuse, R130 ;  /* 0x0000008202067220 */ /* 0x044fe40000410000 */
[C---:B------:R-:W-:Y:S02]  /*19b80*/  FMUL.FTZ R7, R2.reuse, R131 ;  /* 0x0000008302077220 */ /* 0x040fe40000410000 */
[C---:B------:R-:W-:Y:S02]  /*19b90*/  FMUL.FTZ R10, R2.reuse, R126 ;  /* 0x0000007e020a7220 */ /* 0x040fe40000410000 */
[----:B------:R-:W-:Y:S01]  /*19ba0*/  MUFU.EX2 R164, R164 ;  /* 0x000000a400a47308 */ /* 0x000fe20000000800 */
[C---:B------:R-:W-:Y:S02]  /*19bb0*/  FMUL.FTZ R11, R2.reuse, R127 ;  /* 0x0000007f020b7220 */ /* 0x040fe40000410000 */
[----:B------:R-:W2:Y:S01]  /*19bc0*/  LDSM.16.MT88.4 R124, [R195+0xc000] ;  /* 0x00c00000c37c783b */ /* 0x000ea20000004200 */
[C---:B------:R-:W-:Y:S02]  /*19bd0*/  FMUL.FTZ R38, R2.reuse, R38 ;  /* 0x0000002602267220 */ /* 0x040fe40000410000 */
[C---:B------:R-:W-:Y:S02]  /*19be0*/  FMUL.FTZ R39, R2.reuse, R39 ;  /* 0x0000002702277220 */ /* 0x040fe40000410000 */
[C---:B------:R-:W-:Y:S02]  /*19bf0*/  FMUL.FTZ R42, R2.reuse, R42 ;  /* 0x0000002a022a7220 */ /* 0x040fe40000410000 */
[----:B------:R-:W4:Y:S01]  /*19c00*/  MUFU.EX2 R163, R163 ;  /* 0x000000a300a37308 */ /* 0x000f220000000800 */
[----:B------:R-:W-:Y:S02]  /*19c10*/  FMUL.FTZ R43, R2, R43 ;  /* 0x0000002b022b7220 */ /* 0x000fe40000410000 */
[----:B------:R-:W-:Y:S01]  /*19c20*/  FFMA.FTZ R227, R34, R134, -R169 ;  /* 0x0000008622e37223 */ /* 0x000fe200000108a9 */
[----:B---3--:R-:W-:Y:S01]  /*19c30*/  F2FP.BF16.PACK_AB R130, R165, R166 ;  /* 0x000000a6a582723e */ /* 0x008fe200000010ff */
        /* <DEDUP_REMOVED lines=9> */
[----:B------:R-:W3:Y:S01]  /*19cd0*/  MUFU.EX2 R135, R135 ;  /* 0x0000008700877308 */ /* 0x000ee20000000800 */
        /* <DEDUP_REMOVED lines=12> */
[----:B------:R-:W-:Y:S01]  /*19da0*/  MUFU.EX2 R223, R223 ;  /* 0x000000df00df7308 */ /* 0x000fe20000000800 */
[C---:B------:R-:W-:Y:S02]  /*19db0*/  FMUL.FTZ R62, R2.reuse, R62 ;  /* 0x0000003e023e7220 */ /* 0x040fe40000410000 */
[C---:B------:R-:W-:Y:S01]  /*19dc0*/  FMUL.FTZ R63, R2.reuse, R63 ;  /* 0x0000003f023f7220 */ /* 0x040fe20000410000 */
[----:B---3--:R-:W-:Y:S01]  /*19dd0*/  F2FP.BF16.PACK_AB R131, R135, R162 ;  /* 0x000000a28783723e */ /* 0x008fe200000010ff */
        /* <DEDUP_REMOVED lines=17> */
[----:B------:R-:W3:Y:S03]  /*19ef0*/  LDSM.16.MT88.4 R140, [R197+0xe000] ;  /* 0x00e00000c58c783b */ /* 0x000ee60000004200 */
        /* <DEDUP_REMOVED lines=31> */
[C---:B------:R-:W-:Y:S01]  /*1a0f0*/  FMUL.FTZ R91, R2.reuse, R91 ;  /* 0x0000005b025b7220 */ /* 0x040fe20000410000 */
[C---:B--2---:R-:W-:Y:S03]  /*1a100*/  HMMA.16816.F32.BF16 R76, R128.reuse, R124, R76 ;  /* 0x0000007c804c723c */ /* 0x044fe6000004184c */
[C---:B------:R-:W-:Y:S02]  /*1a110*/  FMUL.FTZ R92, R3.reuse, R92 ;  /* 0x0000005c035c7220 */ /* 0x040fe40000410000 */
[C---:B------:R-:W-:Y:S02]  /*1a120*/  FMUL.FTZ R93, R3.reuse, R93 ;  /* 0x0000005d035d7220 */ /* 0x040fe40000410000 */
[C---:B------:R-:W-:Y:S01]  /*1a130*/  FMUL.FTZ R94, R2.reuse, R94 ;  /* 0x0000005e025e7220 */ /* 0x040fe20000410000 */
        /* <DEDUP_REMOVED lines=18> */
[C---:B------:R-:W-:Y:S03]  /*1a260*/  FMUL.FTZ R105, R3.reuse, R105 ;  /* 0x0000006903697220 */ /* 0x040fe60000410000 */
[C---:B--2---:R-:W-:Y:S03]  /*1a270*/  HMMA.16816.F32.BF16 R100, R128.reuse, R124, R100 ;  /* 0x0000007c8064723c */ /* 0x044fe60000041864 */
[C---:B------:R-:W-:Y:S02]  /*1a280*/  FMUL.FTZ R106, R2.reuse, R106 ;  /* 0x0000006a026a7220 */ /* 0x040fe40000410000 */
[----:B------:R-:W-:Y:S02]  /*1a290*/  FMUL.FTZ R107, R2, R107 ;  /* 0x0000006b026b7220 */ /* 0x000fe40000410000 */
[--C-:B------:R-:W-:Y:S02]  /*1a2a0*/  FFMA.FTZ R170, R12, R134, -R171.reuse ;  /* 0x000000860caa7223 */ /* 0x100fe400000108ab */
[----:B------:R-:W-:Y:S03]  /*1a2b0*/  FMUL.FTZ R12, R3, R120 ;  /* 0x00000078030c7220 */ /* 0x000fe60000410000 */
[C---:B------:R-:W-:Y:S01]  /*1a2c0*/  HMMA.16816.F32.BF16 R104, R128.reuse, R126, R104 ;  /* 0x0000007e8068723c */ /* 0x040fe20000041868 */
[----:B------:R-:W-:Y:S01]  /*1a2d0*/  MUFU.EX2 R170, R170 ;  /* 0x000000aa00aa7308 */ /* 0x000fe20000000800 */
[----:B------:R-:W-:Y:S01]  /*1a2e0*/  LDSM.16.MT88.4 R124, [R197+0xc800] ;  /* 0x00c80000c57c783b */ /* 0x000fe20000004200 */
[-C--:B------:R-:W-:Y:S02]  /*1a2f0*/  FFMA.FTZ R173, R13, R134.reuse, -R171 ;  /* 0x000000860dad7223 */ /* 0x080fe400000108ab */
[----:B------:R-:W-:Y:S02]  /*1a300*/  FMUL.FTZ R13, R3, R121 ;  /* 0x00000079030d7220 */ /* 0x000fe40000410000 */
[--C-:B------:R-:W-:Y:S02]  /*1a310*/  FFMA.FTZ R174, R14, R134, -R169.reuse ;  /* 0x000000860eae7223 */ /* 0x100fe400000108a9 */
[C---:B------:R-:W-:Y:S02]  /*1a320*/  FMUL.FTZ R14, R2.reuse, R122 ;  /* 0x0000007a020e7220 */ /* 0x040fe40000410000 */
[----:B------:R-:W2:Y:S01]  /*1a330*/  MUFU.EX2 R173, R173 ;  /* 0x000000ad00ad7308 */ /* 0x000ea20000000800 */
[----:B------:R-:W-:Y:S02]  /*1a340*/  FFMA.FTZ R219, R15, R134, -R169 ;  /* 0x000000860fdb7223 */ /* 0x000fe400000108a9 */
[C---:B------:R-:W-:Y:S02]  /*1a350*/  FMUL.FTZ R15, R2.reuse, R123 ;  /* 0x0000007b020f7220 */ /* 0x040fe40000410000 */
[----:B------:R-:W4:Y:S01]  /*1a360*/  LDSM.16.MT88.4 R120, [R198+0xc800] ;  /* 0x00c80000c678783b */ /* 0x000f220000004200 */
[C---:B------:R-:W-:Y:S02]  /*1a370*/  FMUL.FTZ R108, R3.reuse, R108 ;  /* 0x0000006c036c7220 */ /* 0x040fe40000410000 */
[----:B------:R-:W-:Y:S02]  /*1a380*/  FMUL.FTZ R109, R3, R109 ;  /* 0x0000006d036d7220 */ /* 0x000fe40000410000 */
[C---:B------:R-:W-:Y:S01]  /*1a390*/  FMUL.FTZ R110, R2.reuse, R110 ;  /* 0x0000006e026e7220 */ /* 0x040fe20000410000 */
[----:B------:R-:W-:Y:S01]  /*1a3a0*/  MUFU.EX2 R174, R174 ;  /* 0x000000ae00ae7308 */ /* 0x000fe20000000800 */
[----:B------:R-:W-:Y:S02]  /*1a3b0*/  FMUL.FTZ R111, R2, R111 ;  /* 0x0000006f026f7220 */ /* 0x000fe40000410000 */
[-CC-:B------:R-:W-:Y:S02]  /*1a3c0*/  FFMA.FTZ R172, R16, R134.reuse, -R171.reuse ;  /* 0x0000008610ac7223 */ /* 0x180fe400000108ab */
[-C--:B------:R-:W-:Y:S02]  /*1a3d0*/  FFMA.FTZ R175, R17, R134.reuse, -R171 ;  /* 0x0000008611af7223 */ /* 0x080fe400000108ab */
[-CC-:B------:R-:W-:Y:S01]  /*1a3e0*/  FFMA.FTZ R220, R18, R134.reuse, -R169.reuse ;  /* 0x0000008612dc7223 */ /* 0x180fe200000108a9 */
[C---:B-1----:R-:W-:Y:S02]  /*1a3f0*/  HMMA.16816.F32.BF16 R108, R128.reuse, R136, R108 ;  /* 0x00000088806c723c */ /* 0x042fe4000004186c */
[----:B------:R-:W-:Y:S01]  /*1a400*/  MUFU.EX2 R172, R172 ;  /* 0x000000ac00ac7308 */ /* 0x000fe20000000800 */
[----:B------:R-:W-:Y:S02]  /*1a410*/  FFMA.FTZ R221, R19, R134, -R169 ;  /* 0x0000008613dd7223 */ /* 0x000fe400000108a9 */
[----:B------:R-:W-:Y:S01]  /*1a420*/  FMUL.FTZ R16, R3, R116 ;  /* 0x0000007403107220 */ /* 0x000fe20000410000 */
[----:B--2---:R-:W-:Y:S01]  /*1a430*/  F2FP.BF16.PACK_AB R116, R173, R170 ;  /* 0x000000aaad74723e */ /* 0x004fe200000010ff */
[C---:B------:R-:W-:Y:S01]  /*1a440*/  FMUL.FTZ R17, R3.reuse, R117 ;  /* 0x0000007503117220 */ /* 0x040fe20000410000 */
[C---:B------:R-:W-:Y:S01]  /*1a450*/  HMMA.16816.F32.BF16 R12, R128.reuse, R138, R12 ;  /* 0x0000008a800c723c */ /* 0x040fe2000004180c */
[----:B------:R-:W1:Y:S03]  /*1a460*/  LDSM.16.MT88.4 R136, [R196+0xc800] ;  /* 0x00c80000c488783b */ /* 0x000e660000004200 */
[----:B------:R-:W2:Y:S01]  /*1a470*/  MUFU.EX2 R175, R175 ;  /* 0x000000af00af7308 */ /* 0x000ea20000000800 */
[C---:B------:R-:W-:Y:S02]  /*1a480*/  FMUL.FTZ R18, R2.reuse, R118 ;  /* 0x0000007602127220 */ /* 0x040fe40000410000 */
[C---:B------:R-:W-:Y:S02]  /*1a490*/  FMUL.FTZ R19, R2.reuse, R119 ;  /* 0x0000007702137220 */ /* 0x040fe40000410000 */
[C---:B------:R-:W-:Y:S03]  /*1a4a0*/  FMUL.FTZ R112, R3.reuse, R112 ;  /* 0x0000007003707220 */ /* 0x040fe60000410000 */
[C---:B------:R-:W-:Y:S02]  /*1a4b0*/  FMUL.FTZ R113, R3.reuse, R113 ;  /* 0x0000007103717220 */ /* 0x040fe40000410000 */
[C---:B---3--:R-:W-:Y:S01]  /*1a4c0*/  HMMA.16816.F32.BF16 R16, R128.reuse, R140, R16 ;  /* 0x0000008c8010723c */ /* 0x048fe20000041810 */
[----:B------:R-:W3:Y:S02]  /*1a4d0*/  MUFU.EX2 R219, R219 ;  /* 0x000000db00db7308 */ /* 0x000ee40000000800 */
[C---:B------:R-:W-:Y:S02]  /*1a4e0*/  FMUL.FTZ R114, R2.reuse, R114 ;  /* 0x0000007202727220 */ /* 0x040fe40000410000 */
[C---:B------:R-:W-:Y:S02]  /*1a4f0*/  FMUL.FTZ R115, R2.reuse, R115 ;  /* 0x0000007302737220 */ /* 0x040fe40000410000 */
[----:B------:R-:W-:Y:S02]  /*1a500*/  FFMA.FTZ R168, R3, R218, R168 ;  /* 0x000000da03a87223 */ /* 0x000fe400000100a8 */
[----:B------:R-:W-:Y:S02]  /*1a510*/  FFMA.FTZ R164, R2, R217, R164 ;  /* 0x000000d902a47223 */ /* 0x000fe400000100a4 */
[----:B------:R-:W-:Y:S01]  /*1a520*/  MUFU.EX2 R220, R220 ;  /* 0x000000dc00dc7308 */ /* 0x000fe20000000800 */
[----:B------:R-:W-:Y:S01]  /*1a530*/  HMMA.16816.F32.BF16 R112, R128, R142, R112 ;  /* 0x0000008e8070723c */ /* 0x000fe20000041870 */
[----:B------:R-:W-:Y:S02]  /*1a540*/  LDSM.16.MT88.4 R128, [R197+0x10800] ;  /* 0x01080000c580783b */ /* 0x000fe40000004200 */
[----:B--2---:R-:W-:Y:S01]  /*1a550*/  F2FP.BF16.PACK_AB R118, R175, R172 ;  /* 0x000000acaf76723e */ /* 0x004fe200000010ff */
[----:B------:R-:W-:Y:S02]  /*1a560*/  FADD.FTZ R167, R167, R168 ;  /* 0x000000a8a7a77221 */ /* 0x000fe40000010000 */
[----:B------:R-:W-:Y:S02]  /*1a570*/  FADD.FTZ R163, R163, R164 ;  /* 0x000000a4a3a37221 */ /* 0x000fe40000010000 */
[----:B------:R-:W-:Y:S01]  /*1a580*/  FADD.FTZ R166, R166, R167 ;  /* 0x000000a7a6a67221 */ /* 0x000fe20000010000 */
[----:B------:R-:W2:Y:S01]  /*1a590*/  MUFU.EX2 R221, R221 ;  /* 0x000000dd00dd7308 */ /* 0x000ea20000000800 */
[----:B------:R-:W-:Y:S02]  /*1a5a0*/  LDSM.16.MT88.4 R140, [R197+0xd000] ;  /* 0x00d00000c58c783b */ /* 0x000fe40000004200 */
[----:B------:R-:W-:Y:S01]  /*1a5b0*/  FADD.FTZ R162, R162, R163 ;  /* 0x000000a3a2a27221 */ /* 0x000fe20000010000 */
[----:B---3--:R-:W-:Y:S01]  /*1a5c0*/  F2FP.BF16.PACK_AB R117, R219, R174 ;  /* 0x000000aedb75723e */ /* 0x008fe200000010ff */
[----:B------:R-:W-:Y:S02]  /*1a5d0*/  FADD.FTZ R165, R165, R166 ;  /* 0x000000a6a5a57221 */ /* 0x000fe40000010000 */
[----:B------:R-:W-:Y:S02]  /*1a5e0*/  FADD.FTZ R135, R135, R162 ;  /* 0x000000a287877221 */ /* 0x000fe40000010000 */
[----:B------:R-:W-:Y:S02]  /*1a5f0*/  FADD.FTZ R170, R170, R165 ;  /* 0x000000a5aaaa7221 */ /* 0x000fe40000010000 */
[----:B------:R-:W-:Y:S01]  /*1a600*/  FADD.FTZ R174, R174, R135 ;  /* 0x00000087aeae7221 */ /* 0x000fe20000010000 */
[----:B------:R-:W-:Y:S01]  /*1a610*/  MOV R135, R132 ;  /* 0x0000008400877202 */ /* 0x000fe20000000f00 */
[----:B------:R-:W-:Y:S02]  /*1a620*/  FADD.FTZ R173, R173, R170 ;  /* 0x000000aaadad7221 */ /* 0x000fe40000010000 */
[----:B------:R-:W-:Y:S02]  /*1a630*/  FADD.FTZ R219, R219, R174 ;  /* 0x000000aedbdb7221 */ /* 0x000fe40000010000 */
[----:B------:R-:W-:Y:S04]  /*1a640*/  FADD.FTZ R172, R172, R173 ;  /* 0x000000adacac7221 */ /* 0x000fe80000010000 */
[----:B------:R-:W-:Y:S01]  /*1a650*/  FADD.FTZ R175, R175, R172 ;  /* 0x000000acafaf7221 */ /* 0x000fe20000010000 */
[C---:B--2---:R-:W-:Y:S01]  /*1a660*/  F2FP.BF16.PACK_AB R119, R221.reuse, R220 ;  /* 0x000000dcdd77723e */ /* 0x044fe200000010ff */
        /* <DEDUP_REMOVED lines=20> */
[-CC-:B------:R-:W-:Y:S01]  /*1a7b0*/  FFMA.FTZ R153, R21, R134.reuse, -R171.reuse ;  /* 0x0000008615997223 */ /* 0x180fe200000108ab */
[----:B------:R-:W-:Y:S02]  /*1a7c0*/  MUFU.EX2 R152, R152 ;  /* 0x0000009800987308 */ /* 0x000fe40000000800 */
[-CC-:B------:R-:W-:Y:S01]  /*1a7d0*/  FFMA.FTZ R154, R24, R134.reuse, -R171.reuse ;  /* 0x00000086189a7223 */ /* 0x180fe200000108ab */
[C---:B------:R-:W-:Y:S04]  /*1a7e0*/  HMMA.16816.F32.BF16 R76, R116.reuse, R156, R76 ;  /* 0x0000009c744c723c */ /* 0x040fe8000004184c */
[-CC-:B------:R-:W-:Y:S02]  /*1a7f0*/  FFMA.FTZ R155, R25, R134.reuse, -R171.reuse ;  /* 0x00000086199b7223 */ /* 0x180fe400000108ab */
[-C--:B------:R-:W-:Y:S01]  /*1a800*/  FFMA.FTZ R171, R33, R134.reuse, -R171 ;  /* 0x0000008621ab7223 */ /* 0x080fe200000108ab */
[----:B------:R-:W4:Y:S01]  /*1a810*/  MUFU.EX2 R153, R153 ;  /* 0x0000009900997308 */ /* 0x000f220000000800 */
[C---:B------:R-:W-:Y:S04]  /*1a820*/  HMMA.16816.F32.BF16 R80, R116.reuse, R158, R80 ;  /* 0x0000009e7450723c */ /* 0x040fe80000041850 */
[-CC-:B------:R-:W-:Y:S02]  /*1a830*/  FFMA.FTZ R156, R22, R134.reuse, -R169.reuse ;  /* 0x00000086169c7223 */ /* 0x180fe400000108a9 */
[-CC-:B------:R-:W-:Y:S02]  /*1a840*/  FFMA.FTZ R157, R23, R134.reuse, -R169.reuse ;  /* 0x00000086179d7223 */ /* 0x180fe400000108a9 */
[C---:B--2---:R-:W-:Y:S01]  /*1a850*/  HMMA.16816.F32.BF16 R84, R116.reuse, R120, R84 ;  /* 0x000000787454723c */ /* 0x044fe20000041854 */
[----:B------:R-:W-:Y:S03]  /*1a860*/  MUFU.EX2 R154, R154 ;  /* 0x0000009a009a7308 */ /* 0x000fe60000000800 */
[-CC-:B------:R-:W-:Y:S02]  /*1a870*/  FFMA.FTZ R158, R26, R134.reuse, -R169.reuse ;  /* 0x000000861a9e7223 */ /* 0x180fe400000108a9 */
[-CC-:B------:R-:W-:Y:S02]  /*1a880*/  FFMA.FTZ R159, R27, R134.reuse, -R169.reuse ;  /* 0x000000861b9f7223 */ /* 0x180fe400000108a9 */
[C---:B------:R-:W-:Y:S01]  /*1a890*/  HMMA.16816.F32.BF16 R88, R116.reuse, R122, R88 ;  /* 0x0000007a7458723c */ /* 0x040fe20000041858 */
[----:B------:R-:W2:Y:S02]  /*1a8a0*/  LDSM.16.MT88.4 R120, [R195+0x10800] ;  /* 0x01080000c378783b */ /* 0x000ea40000004200 */
[----:B------:R-:W5:Y:S01]  /*1a8b0*/  MUFU.EX2 R155, R155 ;  /* 0x0000009b009b7308 */ /* 0x000f620000000800 */
[----:B------:R-:W-:Y:S01]  /*1a8c0*/  FFMA.FTZ R169, R35, R134, -R169 ;  /* 0x0000008623a97223 */ /* 0x000fe200000108a9 */
        /* <DEDUP_REMOVED lines=110> */
.L_x_4217:
        /* <DEDUP_REMOVED lines=11> */
.L_x_4240:
[----:B--23--:R-:W-:Y:S01]  /*1b060*/  FADD.FTZ R218, R5, R218 ;  /* 0x000000da05da7221 */ /* 0x00cfe20000010000 */
[----:B------:R-:W-:Y:S05]  /*1b070*/  BRA.DIV ~URZ, `(.L_x_4228) ;  /* 0x00001bf27f007947 */ /* 0x000fea000b800000 */
[----:B------:R-:W2:Y:S04]  /*1b080*/  SHFL.BFLY PT, R8, R217, 0x2, 0x1f ;  /* 0x0c401f00d9087f89 */ /* 0x000ea800000e0000 */
[----:B------:R-:W3:Y:S01]  /*1b090*/  SHFL.BFLY PT, R9, R218, 0x1, 0x1f ;  /* 0x0c201f00da097f89 */ /* 0x000ee200000e0000 */
[----:B--2---:R-:W-:Y:S02]  /*1b0a0*/  FADD.FTZ R8, R8, R217 ;  /* 0x000000d908087221 */ /* 0x004fe40000010000 */
[----:B---3--:R-:W-:-:S03]  /*1b0b0*/  FADD.FTZ R9, R218, R9 ;  /* 0x00000009da097221 */ /* 0x008fc60000010000 */
[----:B------:R2:W3:Y:S04]  /*1b0c0*/  SHFL.BFLY PT, R5, R8, 0x1, 0x1f ;  /* 0x0c201f0008057f89 */ /* 0x0004e800000e0000 */
.L_x_4241:
        /* <DEDUP_REMOVED lines=13> */
[----:B------:R-:W-:Y:S01]  /*1b1a0*/  FMUL.FTZ R124, R0, R124 ;  /* 0x0000007c007c7220 */ /* 0x000fe20000410000 */
[----:B------:R-:W-:Y:S01]  /*1b1b0*/  LOP3.LUT R8, R8, 0x3ffffffc, RZ, 0xc0, !PT ;  /* 0x3ffffffc08087812 */ /* 0x000fe200078ec0ff */
[----:B------:R-:W-:Y:S01]  /*1b1c0*/  FMUL.FTZ R125, R0, R125 ;  /* 0x0000007d007d7220 */ /* 0x000fe20000410000 */
[----:B------:R-:W-:Y:S01]  /*1b1d0*/  LEA.HI R10, R10, R11, RZ, 0x3 ;  /* 0x0000000b0a0a7211 */ /* 0x000fe200078f18ff */
[----:B------:R-:W-:Y:S01]  /*1b1e0*/  FMUL.FTZ R36, R0, R36 ;  /* 0x0000002400247220 */ /* 0x000fe20000410000 */
[----:B------:R-:W-:Y:S01]  /*1b1f0*/  IADD3 R15, -R8, R3, RZ ;  /* 0x00000003080f7210 */ /* 0x000fe20007ffe1ff */
[----:B------:R-:W-:Y:S01]  /*1b200*/  FMUL.FTZ R37, R0, R37 ;  /* 0x0000002500257220 */ /* 0x000fe20000410000 */
[----:B------:R-:W-:Y:S01]  /*1b210*/  LOP3.LUT R10, R10, 0xfffffff8, RZ, 0xc0, !PT ;  /* 0xfffffff80a0a7812 */ /* 0x000fe200078ec0ff */
[C---:B------:R-:W-:Y:S01]  /*1b220*/  FMUL.FTZ R40, R0.reuse, R40 ;  /* 0x0000002800287220 */ /* 0x040fe20000410000 */
[----:B------:R-:W-:Y:S01]  /*1b230*/  F2FP.BF16.PACK_AB R128, R129, R128 ;  /* 0x000000808180723e */ /* 0x000fe200000010ff */
        /* <DEDUP_REMOVED lines=12> */
[----:B------:R-:W-:Y:S01]  /*1b300*/  FMUL.FTZ R53, R0, R53 ;  /* 0x0000003500357220 */ /* 0x000fe20000410000 */
[----:B------:R-:W-:Y:S01]  /*1b310*/  LEA R15, R12, R15, 0x9 ;  /* 0x0000000f0c0f7211 */ /* 0x000fe200078e48ff */
[C---:B------:R-:W-:Y:S01]  /*1b320*/  FMUL.FTZ R56, R0.reuse, R56 ;  /* 0x0000003800387220 */ /* 0x040fe20000410000 */
[----:B------:R-:W-:Y:S01]  /*1b330*/  LEA.HI R14, R13, R13, RZ, 0x1d ;  /* 0x0000000d0d0e7211 */ /* 0x000fe200078fe8ff */
[----:B------:R-:W-:Y:S01]  /*1b340*/  FMUL.FTZ R57, R0, R57 ;  /* 0x0000003900397220 */ /* 0x000fe20000410000 */
[----:B------:R-:W-:Y:S01]  /*1b350*/  ISETP.NE.U32.AND P0, PT, R8, 0x1, PT ;  /* 0x000000010800780c */ /* 0x000fe20003f05070 */
[C---:B------:R-:W-:Y:S01]  /*1b360*/  FMUL.FTZ R60, R0.reuse, R60 ;  /* 0x0000003c003c7220 */ /* 0x040fe20000410000 */
[----:B------:R-:W-:Y:S01]  /*1b370*/  LEA R14, R15, R14, 0x1 ;  /* 0x0000000e0f0e7211 */ /* 0x000fe200078e08ff */
[C---:B------:R-:W-:Y:S01]  /*1b380*/  FMUL.FTZ R61, R0.reuse, R61 ;  /* 0x0000003d003d7220 */ /* 0x040fe20000410000 */
[----:B------:R-:W-:Y:S01]  /*1b390*/  R2P PR, R11, 0x6 ;  /* 0x000000060b007804 */ /* 0x000fe20000000000 */
[----:B------:R-:W-:Y:S01]  /*1b3a0*/  FMUL.FTZ R64, R0, R64 ;  /* 0x0000004000407220 */ /* 0x000fe20000410000 */
[----:B------:R-:W-:Y:S01]  /*1b3b0*/  SHF.L.U32 R13, R14, 0x1, RZ ;  /* 0x000000010e0d7819 */ /* 0x000fe200000006ff */
[C---:B------:R-:W-:Y:S01]  /*1b3c0*/  FMUL.FTZ R65, R0.reuse, R65 ;  /* 0x0000004100417220 */ /* 0x040fe20000410000 */
[----:B------:R-:W-:Y:S01]  /*1b3d0*/  MOV R8, 0x20 ;  /* 0x0000002000087802 */ /* 0x000fe20000000f00 */
[C---:B------:R-:W-:Y:S01]  /*1b3e0*/  FMUL.FTZ R68, R0.reuse, R68 ;  /* 0x0000004400447220 */ /* 0x040fe20000410000 */
[----:B------:R-:W-:Y:S01]  /*1b3f0*/  MOV R14, 0x40 ;  /* 0x00000040000e7802 */ /* 0x000fe20000000f00 */
[C---:B------:R-:W-:Y:S01]  /*1b400*/  FMUL.FTZ R69, R0.reuse, R69 ;  /* 0x0000004500457220 */ /* 0x040fe20000410000 */
[C---:B------:R-:W-:Y:S01]  /*1b410*/  IADD3 R11, R13.reuse, -0x10, RZ ;  /* 0xfffffff00d0b7810 */ /* 0x040fe20007ffe0ff */
[----:B------:R-:W-:Y:S01]  /*1b420*/  FMUL.FTZ R72, R0, R72 ;  /* 0x0000004800487220 */ /* 0x000fe20000410000 */
[----:B------:R-:W-:Y:S01]  /*1b430*/  SEL R8, R8, 0xffffffe0, !P1 ;  /* 0xffffffe008087807 */ /* 0x000fe20004800000 */
[C---:B------:R-:W-:Y:S01]  /*1b440*/  FMUL.FTZ R73, R0.reuse, R73 ;  /* 0x0000004900497220 */ /* 0x040fe20000410000 */
[----:B------:R-:W-:Y:S01]  /*1b450*/  @P0 IADD3 R11, R13, 0x10, RZ ;  /* 0x000000100d0b0810 */ /* 0x000fe20007ffe0ff */
[----:B------:R-:W-:Y:S01]  /*1b460*/  FMUL.FTZ R76, R0, R76 ;  /* 0x0000004c004c7220 */ /* 0x000fe20000410000 */
        /* <DEDUP_REMOVED lines=142> */
[----:B------:R2:W-:Y:S01]  /*1bd50*/  STS [R15+0x2000], R68 ;  /* 0x002000440f007388 */ /* 0x0005e20000000800 */
        /* <DEDUP_REMOVED lines=33> */
[----:B------:R-:W4:Y:S04]  /*1bf70*/  LD.E.U8 R8, [R6.64+0x1c8] ;  /* 0x0001c80406087980 */ /* 0x000f28000c101100 */
[----:B------:R-:W4:Y:S04]  /*1bf80*/  @!P0 LD.E.64 R26, [R6.64+0x80] ;  /* 0x00008004061a8980 */ /* 0x000f28000c101b00 */
[----:B--2---:R-:W2:Y:S01]  /*1bf90*/  LD.E.64 R68, [R6.64+0x88] ;  /* 0x0000880406447980 */ /* 0x004ea2000c101b00 */
[----:B---3--:R-:W3:Y:S08]  /*1bfa0*/  @P4 MUFU.LG2 R15, R9 ;  /* 0x00000009000f4308 */ /* 0x008ef00000000c00 */
[----:B------:R-:W1:Y:S01]  /*1bfb0*/  @P3 MUFU.LG2 R5, R5 ;  /* 0x0000000500053308 */ /* 0x000e620000000c00 */
[----:B------:R-:W-:Y:S01]  /*1bfc0*/  @!P0 SHF.R.S32.HI R14, RZ, 0x1f, R205 ;  /* 0x0000001fff0e8819 */ /* 0x000fe200000114cd */
[----:B------:R2:W5:Y:S01]  /*1bfd0*/  LD.E.64 R66, [R6.64+0x90] ;  /* 0x0000900406427980 */ /* 0x000562000c101b00 */
[----:B------:R-:W-:Y:S01]  /*1bfe0*/  BSSY B0, `(.L_x_4229) ;  /* 0x000001e000007945 */ /* 0x000fe20003800000 */
[----:B------:R-:W-:Y:S01]  /*1bff0*/  MOV R13, 0x7f800000 ;  /* 0x7f800000000d7802 */ /* 0x000fe20000000f00 */
[----:B---3--:R-:W-:-:S02]  /*1c000*/  @P4 FMUL.FTZ R15, R15, 0.69314718246459960938 ;  /* 0x3f3172180f0f4820 */ /* 0x008fc40000410000 */
[----:B-1----:R-:W-:-:S04]  /*1c010*/  @P3 FMUL.FTZ R9, R5, 0.69314718246459960938 ;  /* 0x3f31721805093820 */ /* 0x002fc80000410000 */
[----:B-----5:R-:W-:Y:S01]  /*1c020*/  @P3 FFMA.FTZ R13, R132, R2, R9 ;  /* 0x00000002840d3223 */ /* 0x020fe20000010009 */
[----:B----4-:R-:W-:Y:S01]  /*1c030*/  ISETP.NE.AND P1, PT, R8, RZ, PT ;  /* 0x000000ff0800720c */ /* 0x010fe20003f25270 */
[----:B------:R-:W-:-:S04]  /*1c040*/  @!P0 IMAD R11, R27, R205, RZ ;  /* 0x000000cd1b0b8224 */ /* 0x000fc800078e02ff */
[----:B------:R-:W-:Y:S02]  /*1c050*/  @!P0 IMAD R14, R26, R14, R11 ;  /* 0x0000000e1a0e8224 */ /* 0x000fe400078e020b */
[-C--:B--2---:R-:W-:Y:S02]  /*1c060*/  @P0 IMAD R0, R69, R209.reuse, RZ ;  /* 0x000000d145000224 */ /* 0x084fe400078e02ff */
        /* <DEDUP_REMOVED lines=16> */
.L_x_4230:
[----:B------:R-:W-:Y:S02]  /*1c170*/  ULDC.64 UR4, c[0x0][0x118] ;  /* 0x0000460000047ab9 */ /* 0x000fe40000000a00 */
[----:B------:R-:W2:Y:S04]  /*1c180*/  LD.E R2, [R6.64+0x60] ;  /* 0x0000600406027980 */ /* 0x000ea8000c101900 */
[----:B------:R-:W3:Y:S01]  /*1c190*/  LD.E R14, [R6.64+0xb4] ;  /* 0x0000b404060e7980 */ /* 0x000ee2000c101900 */
[----:B--2---:R-:W-:-:S04]  /*1c1a0*/  IMAD R205, R2, R205, R208 ;  /* 0x000000cd02cd7224 */ /* 0x004fc800078e02d0 */
[----:B---3--:R-:W-:Y:S02]  /*1c1b0*/  IMAD R14, R14, R205, RZ ;  /* 0x000000cd0e0e7224 */ /* 0x008fe400078e02ff */
.L_x_4231:
[----:B------:R-:W-:Y:S05]  /*1c1c0*/  BSYNC B0 ;  /* 0x0000000000007941 */ /* 0x000fea0003800000 */
.L_x_4229:
        /* <DEDUP_REMOVED lines=9> */
[----:B------:R-:W-:Y:S01]  /*1c260*/  LEA.HI R15, R15, R12, RZ, 0x2 ;  /* 0x0000000c0f0f7211 */ /* 0x000fe200078f10ff */
[----:B------:R-:W2:Y:S02]  /*1c270*/  S2R R2, SR_TID.X ;  /* 0x0000000000027919 */ /* 0x000ea40000002100 */
[----:B------:R-:W-:Y:S02]  /*1c280*/  LOP3.LUT P0, RZ, R9, 0x3, RZ, 0xc0, !PT ;  /* 0x0000000309ff7812 */ /* 0x000fe4000780c0ff */
[----:B------:R-:W-:Y:S01]  /*1c290*/  LOP3.LUT R15, R15, 0xffffffc, RZ, 0xc0, !PT ;  /* 0x0ffffffc0f0f7812 */ /* 0x000fe200078ec0ff */
[----:B------:R1:W3:Y:S04]  /*1c2a0*/  LDS.128 R56, [R211] ;  /* 0x00000000d3387984 */ /* 0x0002e80000000c00 */
[----:B------:R1:W4:Y:S01]  /*1c2b0*/  LDS.128 R52, [R211+0x800] ;  /* 0x00080000d3347984 */ /* 0x0003220000000c00 */
[----:B--2---:R-:W-:-:S03]  /*1c2c0*/  SHF.R.S32.HI R5, RZ, 0x1f, R2 ;  /* 0x0000001fff057819 */ /* 0x004fc60000011402 */
[----:B------:R1:W2:Y:S01]  /*1c2d0*/  LDS.128 R48, [R211+0x1000] ;  /* 0x00100000d3307984 */ /* 0x0002a20000000c00 */
[----:B------:R-:W-:-:S03]  /*1c2e0*/  LEA.HI R5, R5, R2, RZ, 0x5 ;  /* 0x0000000205057211 */ /* 0x000fc600078f28ff */
[----:B------:R1:W1:Y:S01]  /*1c2f0*/  LDS.128 R44, [R211+0x1800] ;  /* 0x00180000d32c7984 */ /* 0x0002620000000c00 */
[----:B------:R-:W-:-:S03]  /*1c300*/  LOP3.LUT R5, R5, 0xffffffe0, RZ, 0xc0, !PT ;  /* 0xffffffe005057812 */ /* 0x000fc600078ec0ff */
[----:B------:R1:W1:Y:S02]  /*1c310*/  LDS.128 R40, [R211+0x2000] ;  /* 0x00200000d3287984 */ /* 0x0002640000000c00 */
[----:B------:R-:W-:Y:S02]  /*1c320*/  IMAD.IADD R5, R2, 0x1, -R5 ;  /* 0x0000000102057824 */ /* 0x000fe400078e0a05 */
[----:B------:R1:W1:Y:S04]  /*1c330*/  LDS.128 R36, [R211+0x2800] ;  /* 0x00280000d3247984 */ /* 0x0002680000000c00 */
[----:B------:R1:W1:Y:S01]  /*1c340*/  LDS.128 R32, [R211+0x3000] ;  /* 0x00300000d3207984 */ /* 0x0002620000000c00 */
[----:B------:R-:W-:-:S03]  /*1c350*/  SHF.R.S32.HI R10, RZ, 0x1f, R5 ;  /* 0x0000001fff0a7819 */ /* 0x000fc60000011405 */
[----:B------:R1:W1:Y:S01]  /*1c360*/  LDS.128 R28, [R211+0x3800] ;  /* 0x00380000d31c7984 */ /* 0x0002620000000c00 */
[----:B------:R-:W-:Y:S01]  /*1c370*/  LEA.HI R10, R10, R5, RZ, 0x2 ;  /* 0x000000050a0a7211 */ /* 0x000fe200078f10ff */
[----:B------:R-:W-:Y:S02]  /*1c380*/  IMAD.IADD R5, R12, 0x1, -R15 ;  /* 0x000000010c057824 */ /* 0x000fe400078e0a0f */
[----:B------:R1:W1:Y:S01]  /*1c390*/  LDS.128 R24, [R211+0x4000] ;  /* 0x00400000d3187984 */ /* 0x0002620000000c00 */
[----:B------:R-:W-:-:S03]  /*1c3a0*/  SHF.R.S32.HI R10, RZ, 0x2, R10 ;  /* 0x00000002ff0a7819 */ /* 0x000fc6000001140a */
[----:B------:R1:W1:Y:S02]  /*1c3b0*/  LDS.128 R20, [R211+0x4800] ;  /* 0x00480000d3147984 */ /* 0x0002640000000c00 */
[----:B------:R-:W-:Y:S02]  /*1c3c0*/  IMAD R5, R5, 0x10, R10 ;  /* 0x0000001005057824 */ /* 0x000fe400078e020a */
[----:B------:R1:W1:Y:S04]  /*1c3d0*/  LDS.128 R16, [R211+0x5000] ;  /* 0x00500000d3107984 */ /* 0x0002680000000c00 */
[----:B------:R1:W1:Y:S01]  /*1c3e0*/  LDS.128 R60, [R211+0x5800] ;  /* 0x00580000d33c7984 */ /* 0x0002620000000c00 */
[----:B------:R-:W-:Y:S05]  /*1c3f0*/  @P0 BRA `(.L_x_4233) ;  /* 0x000000d000000947 */ /* 0x000fea0003800000 */
[----:B---34-:R-:W-:Y:S01]  /*1c400*/  IMAD R14, R207, 0x40, R14 ;  /* 0x00000040cf0e7824 */ /* 0x018fe200078e020e */
        /* <DEDUP_REMOVED lines=12> */
.L_x_4233:
[----:B---34-:R-:W-:Y:S05]  /*1c4d0*/  BSYNC B0 ;  /* 0x0000000000007941 */ /* 0x018fea0003800000 */
.L_x_4232:
        /* <DEDUP_REMOVED lines=8> */
[----:B------:R-:W-:Y:S01]  /*1c560*/  IMAD.IADD R4, R3, 0x1, -R4 ;  /* 0x0000000103047824 */ /* 0x000fe200078e0a04 */
[----:B------:R-:W-:Y:S02]  /*1c570*/  SHF.R.S32.HI R3, RZ, 0x1f, R2 ;  /* 0x0000001fff037819 */ /* 0x000fe40000011402 */
[----:B------:R-:W-:Y:S02]  /*1c580*/  IMAD R5, R68, R9, R5 ;  /* 0x0000000944057224 */ /* 0x000fe400078e0205 */
[----:B------:R-:W-:Y:S01]  /*1c590*/  IMAD.SHL.U32 R12, R4, 0x8, RZ ;  /* 0x00000008040c7824 */ /* 0x000fe200078e00ff */
[----:B------:R-:W-:-:S04]  /*1c5a0*/  LEA.HI R4, R3, R2, RZ, 0x3 ;  /* 0x0000000203047211 */ /* 0x000fc800078f18ff */
[----:B------:R-:W-:Y:S02]  /*1c5b0*/  SHF.R.S32.HI R13, RZ, 0x1f, R12 ;  /* 0x0000001fff0d7819 */ /* 0x000fe4000001140c */
[----:B------:R-:W-:Y:S02]  /*1c5c0*/  SHF.R.S32.HI R9, RZ, 0x3, R4 ;  /* 0x00000003ff097819 */ /* 0x000fe40000011404 */
[----:B------:R-:W-:Y:S01]  /*1c5d0*/  LOP3.LUT R3, R4, 0xfffffff8, RZ, 0xc0, !PT ;  /* 0xfffffff804037812 */ /* 0x000fe200078ec0ff */
[----:B------:R-:W-:-:S04]  /*1c5e0*/  IMAD.WIDE.U32 R10, R68, R207, R12 ;  /* 0x000000cf440a7225 */ /* 0x000fc800078e000c */
[----:B------:R-:W-:Y:S01]  /*1c5f0*/  IMAD.IADD R207, R210, 0x1, -R207 ;  /* 0x00000001d2cf7824 */ /* 0x000fe200078e0acf */
[----:B------:R-:W-:Y:S01]  /*1c600*/  IADD3 R10, P0, R8, R10, RZ ;  /* 0x0000000a080a7210 */ /* 0x000fe20007f1e0ff */
[----:B------:R-:W-:Y:S01]  /*1c610*/  IMAD.IADD R3, R2, 0x1, -R3 ;  /* 0x0000000102037824 */ /* 0x000fe200078e0a03 */
[----:B------:R-:W-:Y:S01]  /*1c620*/  SHF.R.S32.HI R2, RZ, 0x1f, R208 ;  /* 0x0000001fff027819 */ /* 0x000fe200000114d0 */
[----:B-1----:R-:W-:Y:S01]  /*1c630*/  IMAD R7, R67, R208, RZ ;  /* 0x000000d043077224 */ /* 0x002fe200078e02ff */
[----:B------:R-:W-:Y:S01]  /*1c640*/  IADD3.X R11, R0, R11, R5, P0, !PT ;  /* 0x0000000b000b7210 */ /* 0x000fe200007fe405 */
[----:B------:R-:W-:Y:S01]  /*1c650*/  IMAD.SHL.U32 R3, R3, 0x8, RZ ;  /* 0x0000000803037824 */ /* 0x000fe200078e00ff */
[----:B------:R-:W-:Y:S01]  /*1c660*/  ISETP.GE.AND P0, PT, R9, R207, PT ;  /* 0x000000cf0900720c */ /* 0x000fe20003f06270 */
[C---:B------:R-:W-:Y:S01]  /*1c670*/  IMAD R2, R66.reuse, R2, R7 ;  /* 0x0000000242027224 */ /* 0x040fe200078e0207 */
[----:B------:R-:W-:Y:S01]  /*1c680*/  SHF.R.S32.HI R7, RZ, 0x1f, R9 ;  /* 0x0000001fff077819 */ /* 0x000fe20000011409 */
[----:B------:R-:W-:Y:S01]  /*1c690*/  IMAD.WIDE.U32 R66, R66, R208, R10 ;  /* 0x000000d042427225 */ /* 0x000fe200078e000a */
[----:B------:R-:W-:-:S02]  /*1c6a0*/  IADD3 R5, R3, 0x40, RZ ;  /* 0x0000004003057810 */ /* 0x000fc40007ffe0ff */
        /* <DEDUP_REMOVED lines=17> */
.L_x_4235:
[----:B------:R-:W-:Y:S05]  /*1c7c0*/  BSYNC B0 ;  /* 0x0000000000007941 */ /* 0x000fea0003800000 */
.L_x_4234:
        /* <DEDUP_REMOVED lines=21> */
.L_x_4237:
[----:B------:R-:W-:Y:S05]  /*1c920*/  BSYNC B0 ;  /* 0x0000000000007941 */ /* 0x000fea0003800000 */
.L_x_4236:
        /* <DEDUP_REMOVED lines=18> */
[----:B--2---:R1:W-:Y:S04]  /*1ca50*/  @!P2 ST.E.128 [R10.64], R48 ;  /* 0x000000300a00a985 */ /* 0x0043e8000c101d04 */
[----:B------:R1:W-:Y:S04]  /*1ca60*/  @!P1 ST.E.128 [R10.64+0x80], R32 ;  /* 0x000080200a009985 */ /* 0x0003e8000c101d04 */
[----:B------:R1:W-:Y:S02]  /*1ca70*/  @!P0 ST.E.128 [R10.64+0x100], R16 ;  /* 0x000100100a008985 */ /* 0x0003e4000c101d04 */
.L_x_4239:
[----:B------:R-:W-:Y:S05]  /*1ca80*/  BSYNC B0 ;  /* 0x0000000000007941 */ /* 0x000fea0003800000 */
.L_x_4238:
[----:B------:R-:W-:-:S04]  /*1ca90*/  IADD3 R0, R9, 0x30, RZ ;  /* 0x0000003009007810 */ /* 0x000fc80007ffe0ff */
[----:B------:R-:W-:Y:S01]  /*1caa0*/  ISETP.GE.AND P0, PT, R0, R207, PT ;  /* 0x000000cf0000720c */ /* 0x000fe20003f06270 */
[----:B------:R-:W-:-:S12]  /*1cab0*/  IMAD.MOV.U32 R207, RZ, RZ, 0x0 ;  /* 0x00000000ffcf7424 */ /* 0x000fd800078e00ff */
[----:B------:R-:W-:Y:S05]  /*1cac0*/  @P0 RET.REL.NODEC R206 `(_ZN5flash24flash_fwd_splitkv_kernelI23Flash_fwd_kernel_traitsILi192ELi64ELi64ELi4ELb0ELb0EN7cutlass10bfloat16_tE19Flash_kernel_traitsILi192ELi64ELi64ELi4ES3_EELb0ELb0ELb1ELb0ELb0ELb0ELb0ELb1EEEvNS_16Flash_fwd_paramsE) ;  /* 0xfffe3530ce000950 */ /* 0x000fea0003c3ffff */
[----:B------:R-:W-:Y:S01]  /*1cad0*/  IADD3 R9, P0, R9, 0x30, RZ ;  /* 0x0000003009097810 */ /* 0x000fe20007f1e0ff */
[----:B-1----:R-:W-:Y:S01]  /*1cae0*/  IMAD.MOV.U32 R10, RZ, RZ, R66 ;  /* 0x000000ffff0a7224 */ /* 0x002fe200078e0042 */
        /* <DEDUP_REMOVED lines=15> */
[----:B------:R-:W-:Y:S05]  /*1cbe0*/  @P0 RET.REL.NODEC R206 `(_ZN5flash24flash_fwd_splitkv_kernelI23Flash_fwd_kernel_traitsILi192ELi64ELi64ELi4ELb0ELb0EN7cutlass10bfloat16_tE19Flash_kernel_traitsILi192ELi64ELi64ELi4ES3_EELb0ELb0ELb1ELb0ELb0ELb0ELb0ELb1EEEvNS_16Flash_fwd_paramsE) ;  /* 0xfffe3410ce000950 */ /* 0x000fea0003c3ffff */
[----:B------:R-:W-:Y:S01]  /*1cbf0*/  MOV R207, 0x0 ;  /* 0x0000000000cf7802 */ /* 0x000fe20000000f00 */
[----:B------:R-:W-:-:S02]  /*1cc00*/  ULDC.64 UR4, c[0x0][0x118] ;  /* 0x0000460000047ab9 */ /* 0x000fc40000000a00 */
[----:B------:R3:W-:Y:S01]  /*1cc10*/  ST.E.128 [R4.64+0x100], R60 ;  /* 0x0001003c04007985 */ /* 0x0007e2000c101d04 */
[----:B------:R-:W-:Y:S05]  /*1cc20*/  RET.REL.NODEC R206 `(_ZN5flash24flash_fwd_splitkv_kernelI23Flash_fwd_kernel_traitsILi192ELi64ELi64ELi4ELb0ELb0EN7cutlass10bfloat16_tE19Flash_kernel_traitsILi192ELi64ELi64ELi4ES3_EELb0ELb0ELb1ELb0ELb0ELb0ELb0ELb1EEEvNS_16Flash_fwd_paramsE) ;  /* 0xfffe33d0ce007950 */ /* 0x000fea0003c3ffff */
.L_x_4227:
[----:B------:R-:W-:Y:S02]  /*1cc30*/  MOV R5, 0x2 ;  /* 0x0000000200057802 */ /* 0x000fe40000000f00 */
[----:B------:R-:W-:Y:S02]  /*1cc40*/  MOV R4, 0x1cc60 ;  /* 0x0001cc6000047802 */ /* 0x000fe40000000f00 */
[----:B-1---5:R-:W-:Y:S05]  /*1cc50*/  CALL.REL.NOINC `($__internal_22_$__cuda_sm70_shflsync_bfly_p) ;  /* 0x000000f000007944 */ /* 0x022fea0003c00000 */
[----:B-12---:R-:W-:Y:S05]  /*1cc60*/  BRA `(.L_x_4240) ;  /* 0xffffe3f000007947 */ /* 0x006fea000383ffff */
.L_x_4228:
[----:B------:R-:W-:Y:S02]  /*1cc70*/  MOV R5, 0x1 ;  /* 0x0000000100057802 */ /* 0x000fe40000000f00 */
[----:B------:R-:W-:Y:S02]  /*1cc80*/  MOV R4, 0x1cca0 ;  /* 0x0001cca000047802 */ /* 0x000fe40000000f00 */
[----:B-1---5:R-:W-:Y:S05]  /*1cc90*/  CALL.REL.NOINC `($__internal_22_$__cuda_sm70_shflsync_bfly_p) ;  /* 0x000000b000007944 */ /* 0x022fea0003c00000 */
[----:B--2---:R-:W-:Y:S01]  /*1cca0*/  FADD.FTZ R9, R218, R5 ;  /* 0x00000005da097221 */ /* 0x004fe20000010000 */
[----:B-1----:R-:W-:Y:S02]  /*1ccb0*/  MOV R218, R217 ;  /* 0x000000d900da7202 */ /* 0x002fe40000000f00 */
[----:B------:R-:W-:Y:S02]  /*1ccc0*/  MOV R5, 0x2 ;  /* 0x0000000200057802 */ /* 0x000fe40000000f00 */
[----:B------:R-:W-:-:S02]  /*1ccd0*/  MOV R4, 0x1ccf0 ;  /* 0x0001ccf000047802 */ /* 0x000fc40000000f00 */
[----:B------:R-:W-:Y:S05]  /*1cce0*/  CALL.REL.NOINC `($__internal_22_$__cuda_sm70_shflsync_bfly_p) ;  /* 0x0000006000007944 */ /* 0x000fea0003c00000 */
[----:B--2---:R-:W-:Y:S01]  /*1ccf0*/  FADD.FTZ R8, R217, R5 ;  /* 0x00000005d9087221 */ /* 0x004fe20000010000 */
[----:B------:R-:W-:-:S02]  /*1cd00*/  MOV R5, 0x1 ;  /* 0x0000000100057802 */ /* 0x000fc40000000f00 */
[----:B------:R-:W-:Y:S02]  /*1cd10*/  MOV R4, 0x1cd40 ;  /* 0x0001cd4000047802 */ /* 0x000fe40000000f00 */
[----:B-1----:R-:W-:Y:S02]  /*1cd20*/  MOV R218, R8 ;  /* 0x0000000800da7202 */ /* 0x002fe40000000f00 */
[----:B------:R-:W-:Y:S05]  /*1cd30*/  CALL.REL.NOINC `($__internal_22_$__cuda_sm70_shflsync_bfly_p) ;  /* 0x0000001000007944 */ /* 0x000fea0003c00000 */
[----:B-12---:R-:W-:Y:S05]  /*1cd40*/  BRA `(.L_x_4241) ;  /* 0xffffe38000007947 */ /* 0x006fea000383ffff */
        .weak           $__internal_22_$__cuda_sm70_shflsync_bfly_p
        .type           $__internal_22_$__cuda_sm70_shflsync_bfly_p,@function
        .size           $__internal_22_$__cuda_sm70_shflsync_bfly_p,(.L_x_7799 - $__internal_22_$__cuda_sm70_shflsync_bfly_p)
$__internal_22_$__cuda_sm70_shflsync_bfly_p:
[----:B------:R-:W-:Y:S01]  /*1cd50*/  MOV R10, R4 ;  /* 0x00000004000a7202 */ /* 0x000fe20000000f00 */
[----:B------:R-:W-:Y:S04]  /*1cd60*/  WARPSYNC R0 ;  /* 0x0000000000007348 */ /* 0x000fe80003800000 */
[----:B------:R-:W-:Y:S01]  /*1cd70*/  MOV R11, 0x0 ;  /* 0x00000000000b7802 */ /* 0x000fe20000000f00 */
[----:B------:R1:W2:Y:S03]  /*1cd80*/  SHFL.BFLY PT, R5, R218, R5, R3 ;  /* 0x0c000005da057389 */ /* 0x0002a600000e0003 */
[----:B------:R-:W-:Y:S05]  /*1cd90*/  RET.REL.NODEC R10 `(_ZN5flash24flash_fwd_splitkv_kernelI23Flash_fwd_kernel_traitsILi192ELi64ELi64ELi4ELb0ELb0EN7cutlass10bfloat16_tE19Flash_kernel_traitsILi192ELi64ELi64ELi4ES3_EELb0ELb0ELb1ELb0ELb0ELb0ELb0ELb1EEEvNS_16Flash_fwd_paramsE) ;  /* 0xfffe32600a007950 */ /* 0x000fea0003c3ffff */
.L_x_4242:
        /* <DEDUP_REMOVED lines=14> */
.L_x_7799:


//--------------------- .text._ZN5flash24flash_fwd_splitkv_kernelI23Flash_fwd_kernel_traitsILi192ELi64ELi64ELi4ELb0ELb0EN7cutlass10bfloat16_tE19Flash_kernel_traitsILi192ELi64ELi64ELi4ES3_EELb0ELb0ELb1ELb0ELb0ELb1ELb0ELb1EEEvNS_16Flash_fwd_paramsE --------------------------
	.section	.text._ZN5flash24flash_fwd_splitkv_kernelI23Flash_fwd_kernel_traitsILi192ELi64ELi64ELi4ELb0ELb0EN7cutlass10bfloat16_tE19Flash_kernel_traitsILi192ELi64ELi64ELi4ES3_EELb0ELb0ELb1ELb0ELb0ELb1ELb0ELb1EEEvNS_16Flash_fwd_paramsE,"ax",@progbits
	.sectioninfo	@"SHI_REGISTERS=246"
	.align	128
        .global         _ZN5flash24flash_fwd_splitkv_kernelI23Flash_fwd_kernel_traitsILi192ELi64ELi64ELi4ELb0ELb0EN7cutlass10bfloat16_tE19Flash_kernel_traitsILi192ELi64ELi64ELi4ES3_EELb0ELb0ELb1ELb0ELb0ELb1ELb0ELb1EEEvNS_16Flash_fwd_paramsE
        .type           _ZN5flash24flash_fwd_splitkv_kernelI23Flash_fwd_kernel_traitsILi192ELi64ELi64ELi4ELb0ELb0EN7cutlass10bfloat16_tE19Flash_kernel_traitsILi192ELi64ELi64ELi4ES3_EELb0ELb0ELb1ELb0ELb0ELb1ELb0ELb1EEEvNS_16Flash_fwd_paramsE,@function
        .size           _ZN5flash24flash_fwd_splitkv_kernelI23Flash_fwd_kernel_traitsILi192ELi64ELi64ELi4ELb0ELb0EN7cutlass10bfloat16_tE19Flash_kernel_traitsILi192ELi64ELi64ELi4ES3_EELb0ELb0ELb1ELb0ELb0ELb1ELb0ELb1EEEvNS_16Flash_fwd_paramsE,(.L_x_7801 - _ZN5flash24flash_fwd_splitkv_kernelI23Flash_fwd_kernel_traitsILi192ELi64ELi64ELi4ELb0ELb0EN7cutlass10bfloat16_tE19Flash_kernel_traitsILi192ELi64ELi64ELi4ES3_EELb0ELb0ELb1ELb0ELb0ELb1ELb0ELb1EEEvNS_16Flash_fwd_paramsE)
        .other          _ZN5flash24flash_fwd_splitkv_kernelI23Flash_fwd_kernel_traitsILi192ELi64ELi64ELi4ELb0ELb0EN7cutlass10bfloat16_tE19Flash_kernel_traitsILi192ELi64ELi64ELi4ES3_EELb0ELb0ELb1ELb0ELb0ELb1ELb0ELb1EEEvNS_16Flash_fwd_paramsE,@"STO_CUDA_ENTRY STV_DEFAULT"
_ZN5flash24flash_fwd_splitkv_kernelI23Flash_fwd_kernel_traitsILi192ELi64ELi64ELi4ELb0ELb0EN7cutlass10bfloat16_tE19Flash_kernel_traitsILi192ELi64ELi64ELi4ES3_EELb0ELb0ELb1ELb0ELb0ELb1ELb0ELb1EEEvNS_16Flash_fwd_paramsE:
.text._ZN5flash24flash_fwd_splitkv_kernelI23Flash_fwd_kernel_traitsILi192ELi64ELi64ELi4ELb0ELb0EN7cutlass10bfloat16_tE19Flash_kernel_traitsILi192ELi64ELi64ELi4ES3_EELb0ELb0ELb1ELb0ELb0ELb1ELb0ELb1EEEvNS_16Flash_fwd_paramsE:
        /* <DEDUP_REMOVED lines=9> */
[----:B-123--:R-:W-:Y:S05]  /*0090*/  CALL.REL.NOINC `($_ZN5flash24flash_fwd_splitkv_kernelI23Flash_fwd_kernel_traitsILi192ELi64ELi64ELi4ELb0ELb0EN7cutlass10bfloat16_tE19Flash_kernel_traitsILi192ELi64ELi64ELi4ES3_EELb0ELb0ELb1ELb0ELb0ELb1ELb0ELb1EEEvNS_16Flash_fwd_paramsE$_ZN5flash30compute_attn_1rowblock_splitkvI23Flash_fwd_kernel_traitsILi192ELi64ELi64ELi4ELb0ELb0EN7cutlass10bfloat16_tE19Flash_kernel_traitsILi192ELi64ELi64ELi4ES3_EELb0ELb0ELb1ELb0ELb0ELb1ELb0ELb1ENS_16Flash_fwd_paramsEEEvRKT8_iiiii) ;  /* 0x0000002000007944 */ /* 0x00efea0003c00000 */
[----:B------:R-:W-:Y:S05]  /*00a0*/  BSYNC B4 ;  /* 0x0000000000047941 */ /* 0x000fea0003800000 */
.L_x_4243:
[----:B------:R-:W-:Y:S05]  /*00b0*/  EXIT ;  /* 0x000000000000794d */ /* 0x000fea0003800000 */
        .type           $_ZN5flash24flash_fwd_splitkv_kernelI23Flash_fwd_kernel_traitsILi192ELi64ELi64ELi4ELb0ELb0EN7cutlass10bfloat16_tE19Flash_kernel_traitsILi192ELi64ELi64ELi4ES3_EELb0ELb0ELb1ELb0ELb0ELb1ELb0ELb1EEEvNS_16Flash_fwd_paramsE$_ZN5flash30compute_attn_1rowblock_splitkvI23Flash_fwd_kernel_traitsILi192ELi64ELi64ELi4ELb0ELb0EN7cutlass10bfloat16_tE19Flash_kernel_traitsILi192ELi64ELi64ELi4ES3_EELb0ELb0ELb1ELb0ELb0ELb1ELb0ELb1ENS_16Flash_fwd_paramsEEEvRKT8_iiiii,@function
        .size           $_ZN5flash24flash_fwd_splitkv_kernelI23Flash_fwd_kernel_traitsILi192ELi64ELi64ELi4ELb0ELb0EN7cutlass10bfloat16_tE19Flash_kernel_traitsILi192ELi64ELi64ELi4ES3_EELb0ELb0ELb1ELb0ELb0ELb1ELb0ELb1EEEvNS_16Flash_fwd_paramsE$_ZN5flash30compute_attn_1rowblock_splitkvI23Flash_fwd_kernel_traitsILi192ELi64ELi64ELi4ELb0ELb0EN7cutlass10bfloat16_tE19Flash_kernel_traitsILi192ELi64ELi64ELi4ES3_EELb0ELb0ELb1ELb0ELb0ELb1ELb0ELb1ENS_16Flash_fwd_paramsEEEvRKT8_iiiii,($__internal_23_$__cuda_sm70_shflsync_bfly_p - $_ZN5flash24flash_fwd_splitkv_kernelI23Flash_fwd_kernel_traitsILi192ELi64ELi64ELi4ELb0ELb0EN7cutlass10bfloat16_tE19Flash_kernel_traitsILi192ELi64ELi64ELi4ES3_EELb0ELb0ELb1ELb0ELb0ELb1ELb0ELb1EEEvNS_16Flash_fwd_paramsE$_ZN5flash30compute_attn_1rowblock_splitkvI23Flash_fwd_kernel_traitsILi192ELi64ELi64ELi4ELb0ELb0EN7cutlass10bfloat16_tE19Flash_kernel_traitsILi192ELi64ELi64ELi4ES3_EELb0ELb0ELb1ELb0ELb0ELb1ELb0ELb1ENS_16Flash_fwd_paramsEEEvRKT8_iiiii)
$_ZN5flash24flash_fwd_splitkv_kernelI23Flash_fwd_kernel_traitsILi192ELi64ELi64ELi4ELb0ELb0EN7cutlass10bfloat16_tE19Flash_kernel_traitsILi192ELi64ELi64ELi4ES3_EELb0ELb0ELb1ELb0ELb0ELb1ELb0ELb1EEEvNS_16Flash_fwd_paramsE$_ZN5flash30compute_attn_1rowblock_splitkvI23Flash_fwd_kernel_traitsILi192ELi64ELi64ELi4ELb0ELb0EN7cutlass10bfloat16_tE19Flash_kernel_traitsILi192ELi64ELi64ELi4ES3_EELb0ELb0ELb1ELb0ELb0ELb1ELb0ELb1ENS_16Flash_fwd_paramsEEEvRKT8_iiiii:
        /* <DEDUP_REMOVED lines=21> */
.L_x_4245:
[----:B------:R-:W-:Y:S05]  /*0210*/  BSYNC B0 ;  /* 0x0000000000007941 */ /* 0x000fea0003800000 */
.L_x_4244:
        /* <DEDUP_REMOVED lines=17> */
.L_x_4247:
[----:B------:R4:W5:Y:S02]  /*0330*/  LD.E R0, [R12.64+0xb8] ;  /* 0x0000b8060c007980 */ /* 0x000964000c101900 */
.L_x_4248:
[----:B------:R-:W-:Y:S05]  /*0340*/  BSYNC B0 ;  /* 0x0000000000007941 */ /* 0x000fea0003800000 */
.L_x_4246:
        /* <DEDUP_REMOVED lines=10> */
.L_x_4250:
[----:B------:R-:W3:Y:S01]  /*03f0*/  LD.E.64 R2, [R12.64+0x108] ;  /* 0x000108060c027980 */ /* 0x000ee2000c101b00 */
[----:B------:R-:W-:Y:S01]  /*0400*/  BSSY B0, `(.L_x_4252) ;  /* 0x0000006000007945 */ /* 0x000fe20003800000 */
[----:B------:R-:W-:Y:S01]  /*0410*/  IMAD.MOV.U32 R0, RZ, RZ, RZ ;  /* 0x000000ffff007224 */ /* 0x000fe200078e00ff */
[----:B---3--:R-:W-:-:S04]  /*0420*/  ISETP.NE.U32.AND P0, PT, R2, RZ, PT ;  /* 0x000000ff0200720c */ /* 0x008fc80003f05070 */
[----:B------:R-:W-:-:S13]  /*0430*/  ISETP.NE.AND.EX P0, PT, R3, RZ, PT, P0 ;  /* 0x000000ff0300720c */ /* 0x000fda0003f05300 */
[----:B------:R-:W-:Y:S05]  /*0440*/  @!P0 BRA `(.L_x_4253) ;  /* 0x0000001000008947 */ /* 0x000fea0003800000 */
[----:B------:R1:W5:Y:S02]  /*0450*/  LD.E R0, [R12.64+0xbc] ;  /* 0x0000bc060c007980 */ /* 0x000364000c101900 */
.L_x_4253:
[----:B------:R-:W-:Y:S05]  /*0460*/  BSYNC B0 ;  /* 0x0000000000007941 */ /* 0x000fea0003800000 */
.L_x_4252:
[----:B-----5:R-:W-:Y:S02]  /*0470*/  IADD3 R135, R73, R0, RZ ;  /* 0x0000000049877210 */ /* 0x020fe40007ffe0ff */
.L_x_4251:
[----:B------:R-:W-:Y:S05]  /*0480*/  BSYNC B1 ;  /* 0x0000000000017941 */ /* 0x000fea0003800000 */
.L_x_4249:
[----:B------:R-:W-:Y:S01]  /*0490*/  IMAD.SHL.U32 R71, R219, 0x40, RZ ;  /* 0x00000040db477824 */ /* 0x000fe200078e00ff */
[----:B------:R-:W-:Y:S01]  /*04a0*/  MOV R2, R218 ;  /* 0x000000da00027202 */ /* 0x000fe20000000f00 */
[----:B------:R-:W-:-:S03]  /*04b0*/  IMAD.MOV.U32 R3, RZ, RZ, 0x0 ;  /* 0x00000000ff037424 */ /* 0x000fc600078e00ff */
[----:B------:R-:W-:-:S13]  /*04c0*/  ISETP.GT.AND P0, PT, R222, R71, PT ;  /* 0x00000047de00720c */ /* 0x000fda0003f04270 */
[----:B------:R-:W-:Y:S05]  /*04d0*/  @!P0 RET.REL.NODEC R2 `(_ZN5flash24flash_fwd_splitkv_kernelI23Flash_fwd_kernel_traitsILi192ELi64ELi64ELi4ELb0ELb0EN7cutlass10bfloat16_tE19Flash_kernel_traitsILi192ELi64ELi64ELi4ES3_EELb0ELb0ELb1ELb0ELb0ELb1ELb0ELb1EEEvNS_16Flash_fwd_paramsE) ;  /* 0xfffffb2002008950 */ /* 0x000fea0003c3ffff */
        /* <DEDUP_REMOVED lines=71> */
.L_x_4256:
[----:B------:R-:W-:Y:S05]  /*0950*/  BSYNC B0 ;  /* 0x0000000000007941 */ /* 0x000fea0003800000 */
.L_x_4255:
        /* <DEDUP_REMOVED lines=20> */
.L_x_4258:
[----:B------:R-:W-:Y:S05]  /*0aa0*/  BSYNC B0 ;  /* 0x0000000000007941 */ /* 0x000fea0003800000 */
.L_x_4257:
        /* <DEDUP_REMOVED lines=20> */
.L_x_4260:
[----:B------:R-:W-:Y:S05]  /*0bf0*/  BSYNC B0 ;  /* 0x0000000000007941 */ /* 0x000fea0003800000 */
.L_x_4259:
        /* <DEDUP_REMOVED lines=19> */
.L_x_4262:
[----:B------:R-:W-:Y:S05]  /*0d30*/  BSYNC B0 ;  /* 0x0000000000007941 */ /* 0x000fea0003800000 */
.L_x_4261:
        /* <DEDUP_REMOVED lines=16> */
[----:B------:R-:W-:Y:S05]  /*0e40*/  @P4 RET.REL.NODEC R218 `(_ZN5flash24flash_fwd_splitkv_kernelI23Flash_fwd_kernel_traitsILi192ELi64ELi64ELi4ELb0ELb0EN7cutlass10bfloat16_tE19Flash_kernel_traitsILi192ELi64ELi64ELi4ES3_EELb0ELb0ELb1ELb0ELb0ELb1ELb0ELb1EEEvNS_16Flash_fwd_paramsE) ;  /* 0xfffff1b0da004950 */ /* 0x000fea0003c3ffff */
[----:B-1----:R-:W-:Y:S02]  /*0e50*/  MOV R5, 0x7f800000 ;  /* 0x7f80000000057802 */ /* 0x002fe40000000f00 */
[----:B------:R-:W-:-:S03]  /*0e60*/  MOV R219, 0x0 ;  /* 0x0000000000db7802 */ /* 0x000fc60000000f00 */
[----:B------:R1:W-:Y:S01]  /*0e70*/  ST.E [R2.64+0xc0], R5 ;  /* 0x0000c00502007985 */ /* 0x0003e2000c101906 */
[----:B------:R-:W-:Y:S05]  /*0e80*/  RET.REL.NODEC R218 `(_ZN5flash24flash_fwd_splitkv_kernelI23Flash_fwd_kernel_traitsILi192ELi64ELi64ELi4ELb0ELb0EN7cutlass10bfloat16_tE19Flash_kernel_traitsILi192ELi64ELi64ELi4ES3_EELb0ELb0ELb1ELb0ELb0ELb1ELb0ELb1EEEvNS_16Flash_fwd_paramsE) ;  /* 0xfffff170da007950 */ /* 0x000fea0003c3ffff */
.L_x_4254:
        /* <DEDUP_REMOVED lines=106> */
.L_x_4264:
        /* <DEDUP_REMOVED lines=77> */
.L_x_4265:
[----:B-1----:R-:W-:Y:S05]  /*1a00*/  BSYNC B0 ;  /* 0x0000000000007941 */ /* 0x002fea0003800000 */
.L_x_4263:
        /* <DEDUP_REMOVED lines=277> */
.L_x_4360:
        /* <DEDUP_REMOVED lines=19> */
.L_x_4268:
[----:B------:R-:W-:Y:S05]  /*2c90*/  BSYNC B0 ;  /* 0x0000000000007941 */ /* 0x000fea0003800000 */
.L_x_4267:
        /* <DEDUP_REMOVED lines=18> */
.L_x_4270:
[----:B------:R-:W-:Y:S05]  /*2dc0*/  BSYNC B0 ;  /* 0x0000000000007941 */ /* 0x000fea0003800000 */
.L_x_4269:
        /* <DEDUP_REMOVED lines=18> */
.L_x_4272:
[----:B------:R-:W-:Y:S05]  /*2ef0*/  BSYNC B0 ;  /* 0x0000000000007941 */ /* 0x000fea0003800000 */
.L_x_4271:
        /* <DEDUP_REMOVED lines=18> */
.L_x_4274:
[----:B------:R-:W-:Y:S05]  /*3020*/  BSYNC B0 ;  /* 0x0000000000007941 */ /* 0x000fea0003800000 */
.L_x_4273:
        /* <DEDUP_REMOVED lines=65> */
.L_x_4281:
[----:B------:R-:W-:Y:S05]  /*3440*/  BSYNC B0 ;  /* 0x0000000000007941 */ /* 0x000fea0003800000 */
.L_x_4280:
        /* <DEDUP_REMOVED lines=50> */
.L_x_4283:
[----:B------:R-:W-:Y:S05]  /*3770*/  BSYNC B0 ;  /* 0x0000000000007941 */ /* 0x000fea0003800000 */
.L_x_4282:
        /* <DEDUP_REMOVED lines=49> */
.L_x_4279:
[----:B------:R-:W-:Y:S05]  /*3a90*/  BSYNC B1 ;  /* 0x0000000000017941 */ /* 0x000fea0003800000 */
.L_x_4278:
        /* <DEDUP_REMOVED lines=63> */
.L_x_4287:
[----:B------:R-:W-:Y:S05]  /*3e90*/  BSYNC B0 ;  /* 0x0000000000007941 */ /* 0x000fea0003800000 */
.L_x_4286:
        /* <DEDUP_REMOVED lines=53> */
.L_x_4289:
[----:B------:R-:W-:Y:S05]  /*41f0*/  BSYNC B0 ;  /* 0x0000000000007941 */ /* 0x000fea0003800000 */
.L_x_4288:
        /* <DEDUP_REMOVED lines=52> */
.L_x_4285:
[----:B------:R-:W-:Y:S05]  /*4540*/  BSYNC B1 ;  /* 0x0000000000017941 */ /* 0x000fea0003800000 */
.L_x_4284:
        /* <DEDUP_REMOVED lines=63> */
.L_x_4293:
[----:B------:R-:W-:Y:S05]  /*4940*/  BSYNC B0 ;  /* 0x0000000000007941 */ /* 0x000fea0003800000 */
.L_x_4292:
        /* <DEDUP_REMOVED lines=53> */
.L_x_4295:
[----:B------:R-:W-:Y:S05]  /*4ca0*/  BSYNC B0 ;  /* 0x0000000000007941 */ /* 0x000fea0003800000 */
.L_x_4294:
        /* <DEDUP_REMOVED lines=52> */
.L_x_4291:
[----:B------:R-:W-:Y:S05]  /*4ff0*/  BSYNC B1 ;  /* 0x0000000000017941 */ /* 0x000fea0003800000 */
.L_x_4290:
        /* <DEDUP_REMOVED lines=65> */
.L_x_4299:
[----:B------:R-:W-:Y:S05]  /*5410*/  BSYNC B0 ;  /* 0x0000000000007941 */ /* 0x000fea0003800000 */
.L_x_4298:
        /* <DEDUP_REMOVED lines=53> */
.L_x_4301:
[----:B------:R-:W-:Y:S05]  /*5770*/  BSYNC B0 ;  /* 0x0000000000007941 */ /* 0x000fea0003800000 */
.L_x_4300:
        /* <DEDUP_REMOVED lines=52> */
.L_x_4297:
[----:B------:R-:W-:Y:S05]  /*5ac0*/  BSYNC B1 ;  /* 0x0000000000017941 */ /* 0x000fea0003800000 */
.L_x_4296:
[----:B------:R-:W2:Y:S02]  /*5ad0*/  LD.E R3, [R12.64+0xd0] ;  /* 0x0000d0060c037980 */ /* 0x000ea4000c101900 */
[----:B--2---:R-:W-:Y:S05]  /*5ae0*/  IMAD.U32 R3, R3, -0x20, RZ ;  /* 0xffffffe003037824 */ /* 0x004fea00078e00ff */
[C---:B------:R-:W-:Y:S02]  /*5af0*/  LEA R18, P1, R3.reuse, R18, 0x1 ;  /* 0x0000001203127211 */ /* 0x040fe400078208ff */
[C---:B------:R-:W-:Y:S02]  /*5b00*/  LEA R58, P0, R3.reuse, R58, 0x1 ;  /* 0x0000003a033a7211 */ /* 0x040fe400078008ff */
[C---:B------:R-:W-:Y:S02]  /*5b10*/  LEA.HI.X.SX32 R19, R3.reuse, R19, 0x1, P1 ;  /* 0x0000001303137211 */ /* 0x040fe400008f0eff */
[----:B------:R-:W-:Y:S01]  /*5b20*/  LEA.HI.X.SX32 R59, R3, R59, 0x1, P0 ;  /* 0x0000003b033b7211 */ /* 0x000fe200000f0eff */
[----:B------:R-:W-:-:S05]  /*5b30*/  BRA `(.L_x_4302) ;  /* 0x00004ec000007947 */ /* 0x000fca0003800000 */
.L_x_4277:
        /* <DEDUP_REMOVED lines=89> */
.L_x_4308:
[----:B------:R-:W-:Y:S05]  /*60d0*/  BSYNC B0 ;  /* 0x0000000000007941 */ /* 0x000fea0003800000 */
.L_x_4307:
[----:B-----5:R2:W-:Y:S02]  /*60e0*/  ST.E.128 [R128.64], R48 ;  /* 0x0000003080007985 */ /* 0x0205e4000c101d06 */
.L_x_4306:
[----:B------:R-:W-:Y:S05]  /*60f0*/  BSYNC B1 ;  /* 0x0000000000017941 */ /* 0x000fea0003800000 */
.L_x_4305:
        /* <DEDUP_REMOVED lines=87> */
.L_x_4312:
[----:B------:R-:W-:Y:S05]  /*6670*/  BSYNC B0 ;  /* 0x0000000000007941 */ /* 0x000fea0003800000 */
.L_x_4311:
[----:B-----5:R3:W-:Y:S02]  /*6680*/  ST.E.128 [R128.64+0x80], R48 ;  /* 0x0000803080007985 */ /* 0x0207e4000c101d06 */
.L_x_4310:
[----:B------:R-:W-:Y:S05]  /*6690*/  BSYNC B1 ;  /* 0x0000000000017941 */ /* 0x000fea0003800000 */
.L_x_4309:
        /* <DEDUP_REMOVED lines=86> */
.L_x_4314:
[----:B------:R-:W-:Y:S05]  /*6c00*/  BSYNC B0 ;  /* 0x0000000000007941 */ /* 0x000fea0003800000 */
.L_x_4313:
[----:B-----5:R3:W-:Y:S02]  /*6c10*/  ST.E.128 [R128.64+0x100], R48 ;  /* 0x0001003080007985 */ /* 0x0207e4000c101d06 */
.L_x_4304:
[----:B------:R-:W-:Y:S05]  /*6c20*/  BSYNC B2 ;  /* 0x0000000000027941 */ /* 0x000fea0003800000 */
.L_x_4303:
        /* <DEDUP_REMOVED lines=97> */
.L_x_4320:
[----:B------:R-:W-:Y:S05]  /*7240*/  BSYNC B0 ;  /* 0x0000000000007941 */ /* 0x000fea0003800000 */
.L_x_4319:
[C---:B------:R-:W-:Y:S04]  /*7250*/  LEA R2, P0, R213.reuse, R128, 0x1 ;  /* 0x00000080d5027211 */ /* 0x040fe800078008ff */
[----:B------:R-:W-:Y:S05]  /*7260*/  LEA.HI.X R3, R213, R129, R214, 0x1, P0 ;  /* 0x00000081d5037211 */ /* 0x000fea00000f0cd6 */
[----:B-----5:R3:W-:Y:S04]  /*7270*/  ST.E.128 [R2.64], R48 ;  /* 0x0000003002007985 */ /* 0x0207e8000c101d06 */
.L_x_4318:
[----:B------:R-:W-:Y:S05]  /*7280*/  BSYNC B1 ;  /* 0x0000000000017941 */ /* 0x000fea0003800000 */
.L_x_4317:
        /* <DEDUP_REMOVED lines=92> */
.L_x_4324:
[----:B------:R-:W-:Y:S05]  /*7850*/  BSYNC B0 ;  /* 0x0000000000007941 */ /* 0x000fea0003800000 */
.L_x_4323:
[C---:B------:R-:W-:Y:S04]  /*7860*/  LEA R2, P0, R94.reuse, R128, 0x1 ;  /* 0x000000805e027211 */ /* 0x040fe800078008ff */
[----:B------:R-:W-:Y:S05]  /*7870*/  LEA.HI.X R3, R94, R129, R93, 0x1, P0 ;  /* 0x000000815e037211 */ /* 0x000fea00000f0c5d */
[----:B-----5:R3:W-:Y:S04]  /*7880*/  ST.E.128 [R2.64], R48 ;  /* 0x0000003002007985 */ /* 0x0207e8000c101d06 */
.L_x_4322:
[----:B------:R-:W-:Y:S05]  /*7890*/  BSYNC B1 ;  /* 0x0000000000017941 */ /* 0x000fea0003800000 */
.L_x_4321:
        /* <DEDUP_REMOVED lines=91> */
.L_x_4326:
[----:B------:R-:W-:Y:S05]  /*7e50*/  BSYNC B0 ;  /* 0x0000000000007941 */ /* 0x000fea0003800000 */
.L_x_4325:
[C---:B------:R-:W-:Y:S04]  /*7e60*/  LEA R2, P0, R90.reuse, R128, 0x1 ;  /* 0x000000805a027211 */ /* 0x040fe800078008ff */
[----:B------:R-:W-:Y:S05]  /*7e70*/  LEA.HI.X R3, R90, R129, R89, 0x1, P0 ;  /* 0x000000815a037211 */ /* 0x000fea00000f0c59 */
[----:B-----5:R3:W-:Y:S04]  /*7e80*/  ST.E.128 [R2.64], R48 ;  /* 0x0000003002007985 */ /* 0x0207e8000c101d06 */
.L_x_4316:
[----:B------:R-:W-:Y:S05]  /*7e90*/  BSYNC B2 ;  /* 0x0000000000027941 */ /* 0x000fea0003800000 */
.L_x_4315:
        /* <DEDUP_REMOVED lines=97> */
.L_x_4332:
[----:B------:R-:W-:Y:S05]  /*84b0*/  BSYNC B0 ;  /* 0x0000000000007941 */ /* 0x000fea0003800000 */
.L_x_4331:
[C---:B------:R-:W-:Y:S04]  /*84c0*/  LEA R2, P0, R95.reuse, R128, 0x1 ;  /* 0x000000805f027211 */ /* 0x040fe800078008ff */
[----:B------:R-:W-:Y:S05]  /*84d0*/  LEA.HI.X R3, R95, R129, R96, 0x1, P0 ;  /* 0x000000815f037211 */ /* 0x000fea00000f0c60 */
[----:B-----5:R3:W-:Y:S04]  /*84e0*/  ST.E.128 [R2.64], R48 ;  /* 0x0000003002007985 */ /* 0x0207e8000c101d06 */
.L_x_4330:
[----:B------:R-:W-:Y:S05]  /*84f0*/  BSYNC B1 ;  /* 0x0000000000017941 */ /* 0x000fea0003800000 */
.L_x_4329:
        /* <DEDUP_REMOVED lines=92> */
.L_x_4336:
[----:B------:R-:W-:Y:S05]  /*8ac0*/  BSYNC B0 ;  /* 0x0000000000007941 */ /* 0x000fea0003800000 */
.L_x_4335:
[C---:B------:R-:W-:Y:S04]  /*8ad0*/  LEA R2, P0, R92.reuse, R128, 0x1 ;  /* 0x000000805c027211 */ /* 0x040fe800078008ff */
[----:B------:R-:W-:Y:S05]  /*8ae0*/  LEA.HI.X R3, R92, R129, R91, 0x1, P0 ;  /* 0x000000815c037211 */ /* 0x000fea00000f0c5b */
[----:B-----5:R3:W-:Y:S04]  /*8af0*/  ST.E.128 [R2.64], R48 ;  /* 0x0000003002007985 */ /* 0x0207e8000c101d06 */
.L_x_4334:
[----:B------:R-:W-:Y:S05]  /*8b00*/  BSYNC B1 ;  /* 0x0000000000017941 */ /* 0x000fea0003800000 */
.L_x_4333:
        /* <DEDUP_REMOVED lines=91> */
.L_x_4338:
[----:B------:R-:W-:Y:S05]  /*90c0*/  BSYNC B0 ;  /* 0x0000000000007941 */ /* 0x000fea0003800000 */
.L_x_4337:
[C---:B------:R-:W-:Y:S04]  /*90d0*/  LEA R2, P0, R88.reuse, R128, 0x1 ;  /* 0x0000008058027211 */ /* 0x040fe800078008ff */
[----:B------:R-:W-:Y:S05]  /*90e0*/  LEA.HI.X R3, R88, R129, R87, 0x1, P0 ;  /* 0x0000008158037211 */ /* 0x000fea00000f0c57 */
[----:B-----5:R3:W-:Y:S04]  /*90f0*/  ST.E.128 [R2.64], R48 ;  /* 0x0000003002007985 */ /* 0x0207e8000c101d06 */
.L_x_4328:
[----:B------:R-:W-:Y:S05]  /*9100*/  BSYNC B2 ;  /* 0x0000000000027941 */ /* 0x000fea0003800000 */
.L_x_4327:
        /* <DEDUP_REMOVED lines=98> */
.L_x_4344:
[----:B------:R-:W-:Y:S05]  /*9730*/  BSYNC B0 ;  /* 0x0000000000007941 */ /* 0x000fea0003800000 */
.L_x_4343:
[----:B------:R-:W-:Y:S02]  /*9740*/  IMAD R0, R67, 0x60, RZ ;  /* 0x0000006043007824 */ /* 0x000fe400078e02ff */
[----:B------:R-:W-:Y:S05]  /*9750*/  IMAD.WIDE.U32 R2, R66, 0x60, R128 ;  /* 0x0000006042027825 */ /* 0x000fea00078e0080 */
[----:B------:R-:W-:Y:S05]  /*9760*/  IADD3 R3, R3, R0, RZ ;  /* 0x0000000003037210 */ /* 0x000fea0007ffe0ff */
[----:B-----5:R3:W-:Y:S02]  /*9770*/  ST.E.128 [R2.64], R48 ;  /* 0x0000003002007985 */ /* 0x0207e4000c101d06 */
.L_x_4342:
[----:B------:R-:W-:Y:S05]  /*9780*/  BSYNC B1 ;  /* 0x0000000000017941 */ /* 0x000fea0003800000 */
.L_x_4341:
        /* <DEDUP_REMOVED lines=92> */
.L_x_4348:
[----:B------:R-:W-:Y:S05]  /*9d50*/  BSYNC B0 ;  /* 0x0000000000007941 */ /* 0x000fea0003800000 */
.L_x_4347:
[C---:B------:R-:W-:Y:S04]  /*9d60*/  LEA R2, P0, R86.reuse, R128, 0x1 ;  /* 0x0000008056027211 */ /* 0x040fe800078008ff */
[----:B------:R-:W-:Y:S05]  /*9d70*/  LEA.HI.X R3, R86, R129, R85, 0x1, P0 ;  /* 0x0000008156037211 */ /* 0x000fea00000f0c55 */
[----:B-----5:R3:W-:Y:S04]  /*9d80*/  ST.E.128 [R2.64], R48 ;  /* 0x0000003002007985 */ /* 0x0207e8000c101d06 */
.L_x_4346:
[----:B------:R-:W-:Y:S05]  /*9d90*/  BSYNC B1 ;  /* 0x0000000000017941 */ /* 0x000fea0003800000 */
.L_x_4345:
        /* <DEDUP_REMOVED lines=91> */
.L_x_4350:
[----:B------:R-:W-:Y:S05]  /*a350*/  BSYNC B0 ;  /* 0x0000000000007941 */ /* 0x000fea0003800000 */
.L_x_4349:
[C---:B------:R-:W-:Y:S04]  /*a360*/  LEA R2, P0, R84.reuse, R128, 0x1 ;  /* 0x0000008054027211 */ /* 0x040fe800078008ff */
[----:B------:R-:W-:Y:S05]  /*a370*/  LEA.HI.X R3, R84, R129, R83, 0x1, P0 ;  /* 0x0000008154037211 */ /* 0x000fea00000f0c53 */
[----:B-----5:R3:W-:Y:S04]  /*a380*/  ST.E.128 [R2.64], R48 ;  /* 0x0000003002007985 */ /* 0x0207e8000c101d06 */
.L_x_4340:
[----:B------:R-:W-:Y:S05]  /*a390*/  BSYNC B2 ;  /* 0x0000000000027941 */ /* 0x000fea0003800000 */
.L_x_4339:
[----:B---3--:R-:W3:Y:S02]  /*a3a0*/  LD.E R3, [R12.64+0xd0] ;  /* 0x0000d0060c037980 */ /* 0x008ee4000c101900 */
[----:B---3--:R-:W-:Y:S05]  /*a3b0*/  IMAD.U32 R3, R3, -0x20, RZ ;  /* 0xffffffe003037824 */ /* 0x008fea00078e00ff */
[C---:B------:R-:W-:Y:S02]  /*a3c0*/  LEA R126, P1, R3.reuse, R126, 0x1 ;  /* 0x0000007e037e7211 */ /* 0x040fe400078208ff */
[C---:B------:R-:W-:Y:S02]  /*a3d0*/  LEA R124, P0, R3.reuse, R124, 0x1 ;  /* 0x0000007c037c7211 */ /* 0x040fe400078008ff */
[C---:B------:R-:W-:Y:S02]  /*a3e0*/  LEA.HI.X.SX32 R127, R3.reuse, R127, 0x1, P1 ;  /* 0x0000007f037f7211 */ /* 0x040fe400008f0eff */
[----:B------:R-:W-:Y:S01]  /*a3f0*/  LEA.HI.X.SX32 R125, R3, R125, 0x1, P0 ;  /* 0x0000007d037d7211 */ /* 0x000fe200000f0eff */
[----:B------:R-:W-:-:S05]  /*a400*/  BRA `(.L_x_4302) ;  /* 0x000005f000007947 */ /* 0x000fca0003800000 */
.L_x_4276:
        /* <DEDUP_REMOVED lines=11> */
.L_x_4352:
[----:B------:R-:W-:Y:S05]  /*a4c0*/  BSYNC B0 ;  /* 0x0000000000007941 */ /* 0x000fea0003800000 */
.L_x_4351:
        /* <DEDUP_REMOVED lines=27> */
.L_x_4354:
[----:B------:R-:W-:Y:S05]  /*a680*/  BSYNC B0 ;  /* 0x0000000000007941 */ /* 0x000fea0003800000 */
.L_x_4353:
        /* <DEDUP_REMOVED lines=27> */
.L_x_4356:
[----:B------:R-:W-:Y:S05]  /*a840*/  BSYNC B0 ;  /* 0x0000000000007941 */ /* 0x000fea0003800000 */
.L_x_4355:
        /* <DEDUP_REMOVED lines=27> */
.L_x_4302:
[----:B------:R-:W-:Y:S05]  /*aa00*/  BSYNC B3 ;  /* 0x0000000000037941 */ /* 0x000fea0003800000 */
.L_x_4275:
        /* <DEDUP_REMOVED lines=89> */
.L_x_4358:
        /* <DEDUP_REMOVED lines=8> */
.L_x_4359:
[----:B------:R-:W-:Y:S05]  /*b020*/  BSYNC B0 ;  /* 0x0000000000007941 */ /* 0x000fea0003800000 */
.L_x_4357:
[----:B------:R-:W-:Y:S04]  /*b030*/  IADD3 R11, R11, -0x1, RZ ;  /* 0xffffffff0b0b7810 */ /* 0x000fe80007ffe0ff */
[----:B------:R-:W-:Y:S11]  /*b040*/  ISETP.GT.AND P0, PT, R11, R97, PT ;  /* 0x000000610b00720c */ /* 0x000ff60003f04270 */
[----:B------:R-:W-:Y:S02]  /*b050*/  @!UPT UIADD3 URZ, URZ, URZ, URZ ;  /* 0x0000003f3f3ff290 */ /* 0x000fe4000fffe03f */
[----:B------:R-:W-:-:S05]  /*b060*/  @P0 BRA `(.L_x_4360) ;  /* 0xffff7af000000947 */ /* 0x000fca000383ffff */
.L_x_4266:
        /* <DEDUP_REMOVED lines=106> */
.L_x_4369:
[----:B------:R-:W-:Y:S05]  /*b710*/  BSYNC B0 ;  /* 0x0000000000007941 */ /* 0x000fea0003800000 */
.L_x_4368:
[----:B-----5:R3:W-:Y:S02]  /*b720*/  STS.128 [R223], R20 ;  /* 0x00000014df007388 */ /* 0x0207e40000000c00 */
.L_x_4367:
[----:B------:R-:W-:Y:S05]  /*b730*/  BSYNC B1 ;  /* 0x0000000000017941 */ /* 0x000fea0003800000 */
.L_x_4366:
        /* <DEDUP_REMOVED lines=47> */
.L_x_4373:
[----:B------:R-:W-:Y:S05]  /*ba30*/  BSYNC B0 ;  /* 0x0000000000007941 */ /* 0x000fea0003800000 */
.L_x_4372:
[----:B-----5:R1:W-:Y:S02]  /*ba40*/  STS.128 [R223+0x2000], R20 ;  /* 0x00200014df007388 */ /* 0x0203e40000000c00 */
.L_x_4371:
[----:B------:R-:W-:Y:S05]  /*ba50*/  BSYNC B1 ;  /* 0x0000000000017941 */ /* 0x000fea0003800000 */
.L_x_4370:
        /* <DEDUP_REMOVED lines=46> */
.L_x_4375:
[----:B------:R-:W-:Y:S05]  /*bd40*/  BSYNC B0 ;  /* 0x0000000000007941 */ /* 0x000fea0003800000 */
.L_x_4374:
[----:B-----5:R3:W-:Y:S02]  /*bd50*/  STS.128 [R223+0x4000], R20 ;  /* 0x00400014df007388 */ /* 0x0207e40000000c00 */
.L_x_4365:
[----:B------:R-:W-:Y:S05]  /*bd60*/  BSYNC B2 ;  /* 0x0000000000027941 */ /* 0x000fea0003800000 */
.L_x_4364:
        /* <DEDUP_REMOVED lines=52> */
.L_x_4381:
[----:B------:R-:W-:Y:S05]  /*c0b0*/  BSYNC B0 ;  /* 0x0000000000007941 */ /* 0x000fea0003800000 */
.L_x_4380:
[----:B-----5:R3:W-:Y:S02]  /*c0c0*/  STS.128 [R223+0x800], R20 ;  /* 0x00080014df007388 */ /* 0x0207e40000000c00 */
.L_x_4379:
[----:B------:R-:W-:Y:S05]  /*c0d0*/  BSYNC B1 ;  /* 0x0000000000017941 */ /* 0x000fea0003800000 */
.L_x_4378:
        /* <DEDUP_REMOVED lines=47> */
.L_x_4385:
[----:B------:R-:W-:Y:S05]  /*c3d0*/  BSYNC B0 ;  /* 0x0000000000007941 */ /* 0x000fea0003800000 */
.L_x_4384:
[----:B-----5:R3:W-:Y:S02]  /*c3e0*/  STS.128 [R223+0x2800], R20 ;  /* 0x00280014df007388 */ /* 0x0207e40000000c00 */
.L_x_4383:
[----:B------:R-:W-:Y:S05]  /*c3f0*/  BSYNC B1 ;  /* 0x0000000000017941 */ /* 0x000fea0003800000 */
.L_x_4382:
        /* <DEDUP_REMOVED lines=45> */
.L_x_4387:
[----:B------:R-:W-:Y:S05]  /*c6d0*/  BSYNC B0 ;  /* 0x0000000000007941 */ /* 0x000fea0003800000 */
.L_x_4386:
[----:B-----5:R1:W-:Y:S02]  /*c6e0*/  STS.128 [R223+0x4800], R40 ;  /* 0x00480028df007388 */ /* 0x0203e40000000c00 */
.L_x_4377:
[----:B------:R-:W-:Y:S05]  /*c6f0*/  BSYNC B2 ;  /* 0x0000000000027941 */ /* 0x000fea0003800000 */
.L_x_4376:
        /* <DEDUP_REMOVED lines=53> */
.L_x_4393:
[----:B------:R-:W-:Y:S05]  /*ca50*/  BSYNC B0 ;  /* 0x0000000000007941 */ /* 0x000fea0003800000 */
.L_x_4392:
[----:B-----5:R3:W-:Y:S02]  /*ca60*/  STS.128 [R223+0x1000], R20 ;  /* 0x00100014df007388 */ /* 0x0207e40000000c00 */
.L_x_4391:
[----:B------:R-:W-:Y:S05]  /*ca70*/  BSYNC B1 ;  /* 0x0000000000017941 */ /* 0x000fea0003800000 */
.L_x_4390:
        /* <DEDUP_REMOVED lines=48> */
.L_x_4397:
[----:B------:R-:W-:Y:S05]  /*cd80*/  BSYNC B0 ;  /* 0x0000000000007941 */ /* 0x000fea0003800000 */
.L_x_4396:
[----:B-----5:R3:W-:Y:S02]  /*cd90*/  STS.128 [R223+0x3000], R20 ;  /* 0x00300014df007388 */ /* 0x0207e40000000c00 */
.L_x_4395:
[----:B------:R-:W-:Y:S05]  /*cda0*/  BSYNC B1 ;  /* 0x0000000000017941 */ /* 0x000fea0003800000 */
.L_x_4394:
        /* <DEDUP_REMOVED lines=45> */
.L_x_4399:
[----:B------:R-:W-:Y:S05]  /*d080*/  BSYNC B0 ;  /* 0x0000000000007941 */ /* 0x000fea0003800000 */
.L_x_4398:
[----:B-----5:R1:W-:Y:S02]  /*d090*/  STS.128 [R223+0x5000], R36 ;  /* 0x00500024df007388 */ /* 0x0203e40000000c00 */
.L_x_4389:
[----:B------:R-:W-:Y:S05]  /*d0a0*/  BSYNC B2 ;  /* 0x0000000000027941 */ /* 0x000fea0003800000 */
.L_x_4388:
        /* <DEDUP_REMOVED lines=50> */
.L_x_4404:
[----:B------:R-:W-:Y:S05]  /*d3d0*/  BSYNC B0 ;  /* 0x0000000000007941 */ /* 0x000fea0003800000 */
.L_x_4403:
[----:B-----5:R1:W-:Y:S02]  /*d3e0*/  STS.128 [R223+0x1800], R20 ;  /* 0x00180014df007388 */ /* 0x0203e40000000c00 */
.L_x_4402:
[----:B------:R-:W-:Y:S05]  /*d3f0*/  BSYNC B1 ;  /* 0x0000000000017941 */ /* 0x000fea0003800000 */
.L_x_4401:
        /* <DEDUP_REMOVED lines=46> */
.L_x_4408:
[----:B------:R-:W-:Y:S05]  /*d6e0*/  BSYNC B0 ;  /* 0x0000000000007941 */ /* 0x000fea0003800000 */
.L_x_4407:
[----:B-----5:R3:W-:Y:S02]  /*d6f0*/  STS.128 [R223+0x3800], R20 ;  /* 0x00380014df007388 */ /* 0x0207e40000000c00 */
.L_x_4406:
[----:B------:R-:W-:Y:S05]  /*d700*/  BSYNC B1 ;  /* 0x0000000000017941 */ /* 0x000fea0003800000 */
.L_x_4405:
        /* <DEDUP_REMOVED lines=45> */
.L_x_4410:
[----:B------:R-:W-:Y:S05]  /*d9e0*/  BSYNC B0 ;  /* 0x0000000000007941 */ /* 0x000fea0003800000 */
.L_x_4409:
[----:B-----5:R1:W-:Y:S01]  /*d9f0*/  STS.128 [R223+0x5800], R16 ;  /* 0x00580010df007388 */ /* 0x0203e20000000c00 */
[----:B------:R-:W-:Y:S05]  /*da00*/  BRA `(.L_x_4400) ;  /* 0x00004c0000007947 */ /* 0x000fea0003800000 */
.L_x_4363:
        /* <DEDUP_REMOVED lines=89> */
.L_x_4416:
[----:B------:R-:W-:Y:S05]  /*dfa0*/  BSYNC B0 ;  /* 0x0000000000007941 */ /* 0x000fea0003800000 */
.L_x_4415:
[----:B-----5:R3:W-:Y:S02]  /*dfb0*/  STS.128 [R223], R32 ;  /* 0x00000020df007388 */ /* 0x0207e40000000c00 */
.L_x_4414:
[----:B------:R-:W-:Y:S05]  /*dfc0*/  BSYNC B1 ;  /* 0x0000000000017941 */ /* 0x000fea0003800000 */
.L_x_4413:
        /* <DEDUP_REMOVED lines=87> */
.L_x_4420:
[----:B------:R-:W-:Y:S05]  /*e540*/  BSYNC B0 ;  /* 0x0000000000007941 */ /* 0x000fea0003800000 */
.L_x_4419:
[----:B-----5:R1:W-:Y:S02]  /*e550*/  STS.128 [R223+0x2000], R32 ;  /* 0x00200020df007388 */ /* 0x0203e40000000c00 */
.L_x_4418:
[----:B------:R-:W-:Y:S05]  /*e560*/  BSYNC B1 ;  /* 0x0000000000017941 */ /* 0x000fea0003800000 */
.L_x_4417:
        /* <DEDUP_REMOVED lines=86> */
.L_x_4422:
[----:B------:R-:W-:Y:S05]  /*ead0*/  BSYNC B0 ;  /* 0x0000000000007941 */ /* 0x000fea0003800000 */
.L_x_4421:
[----:B-----5:R3:W-:Y:S02]  /*eae0*/  STS.128 [R223+0x4000], R32 ;  /* 0x00400020df007388 */ /* 0x0207e40000000c00 */
.L_x_4412:
[----:B------:R-:W-:Y:S05]  /*eaf0*/  BSYNC B2 ;  /* 0x0000000000027941 */ /* 0x000fea0003800000 */
.L_x_4411:
        /* <DEDUP_REMOVED lines=92> */
.L_x_4428:
[----:B------:R-:W-:Y:S05]  /*f0c0*/  BSYNC B0 ;  /* 0x0000000000007941 */ /* 0x000fea0003800000 */
.L_x_4427:
[----:B-----5:R3:W-:Y:S02]  /*f0d0*/  STS.128 [R223+0x800], R32 ;  /* 0x00080020df007388 */ /* 0x0207e40000000c00 */
.L_x_4426:
[----:B------:R-:W-:Y:S05]  /*f0e0*/  BSYNC B1 ;  /* 0x0000000000017941 */ /* 0x000fea0003800000 */
.L_x_4425:
        /* <DEDUP_REMOVED lines=87> */
.L_x_4432:
[----:B------:R-:W-:Y:S05]  /*f660*/  BSYNC B0 ;  /* 0x0000000000007941 */ /* 0x000fea0003800000 */
.L_x_4431:
[----:B-----5:R3:W-:Y:S02]  /*f670*/  STS.128 [R223+0x2800], R32 ;  /* 0x00280020df007388 */ /* 0x0207e40000000c00 */
.L_x_4430:
[----:B------:R-:W-:Y:S05]  /*f680*/  BSYNC B1 ;  /* 0x0000000000017941 */ /* 0x000fea0003800000 */
.L_x_4429:
        /* <DEDUP_REMOVED lines=86> */
.L_x_4434:
[----:B------:R-:W-:Y:S05]  /*fbf0*/  BSYNC B0 ;  /* 0x0000000000007941 */ /* 0x000fea0003800000 */
.L_x_4433:
[----:B-----5:R3:W-:Y:S02]  /*fc00*/  STS.128 [R223+0x4800], R32 ;  /* 0x00480020df007388 */ /* 0x0207e40000000c00 */
.L_x_4424:
[----:B------:R-:W-:Y:S05]  /*fc10*/  BSYNC B2 ;  /* 0x0000000000027941 */ /* 0x000fea0003800000 */
.L_x_4423:
        /* <DEDUP_REMOVED lines=92> */
.L_x_4440:
[----:B------:R-:W-:Y:S05]  /*101e0*/  BSYNC B0 ;  /* 0x0000000000007941 */ /* 0x000fea0003800000 */
.L_x_4439:
[----:B-----5:R3:W-:Y:S02]  /*101f0*/  STS.128 [R223+0x1000], R32 ;  /* 0x00100020df007388 */ /* 0x0207e40000000c00 */
.L_x_4438:
[----:B------:R-:W-:Y:S05]  /*10200*/  BSYNC B1 ;  /* 0x0000000000017941 */ /* 0x000fea0003800000 */
.L_x_4437:
        /* <DEDUP_REMOVED lines=87> */
.L_x_4444:
[----:B------:R-:W-:Y:S05]  /*10780*/  BSYNC B0 ;  /* 0x0000000000007941 */ /* 0x000fea0003800000 */
.L_x_4443:
[----:B-----5:R3:W-:Y:S02]  /*10790*/  STS.128 [R223+0x3000], R32 ;  /* 0x00300020df007388 */ /* 0x0207e40000000c00 */
.L_x_4442:
[----:B------:R-:W-:Y:S05]  /*107a0*/  BSYNC B1 ;  /* 0x0000000000017941 */ /* 0x000fea0003800000 */
.L_x_4441:
        /* <DEDUP_REMOVED lines=86> */
.L_x_4446:
[----:B------:R-:W-:Y:S05]  /*10d10*/  BSYNC B0 ;  /* 0x0000000000007941 */ /* 0x000fea0003800000 */
.L_x_4445:
[----:B-----5:R3:W-:Y:S02]  /*10d20*/  STS.128 [R223+0x5000], R32 ;  /* 0x00500020df007388 */ /* 0x0207e40000000c00 */
.L_x_4436:
[----:B------:R-:W-:Y:S05]  /*10d30*/  BSYNC B2 ;  /* 0x0000000000027941 */ /* 0x000fea0003800000 */
.L_x_4435:
        /* <DEDUP_REMOVED lines=92> */
.L_x_4450:
[----:B------:R-:W-:Y:S05]  /*11300*/  BSYNC B0 ;  /* 0x0000000000007941 */ /* 0x000fea0003800000 */
.L_x_4449:
[----:B-----5:R1:W-:Y:S02]  /*11310*/  STS.128 [R223+0x1800], R20 ;  /* 0x00180014df007388 */ /* 0x0203e40000000c00 */
.L_x_4448:
[----:B------:R-:W-:Y:S05]  /*11320*/  BSYNC B1 ;  /* 0x0000000000017941 */ /* 0x000fea0003800000 */
.L_x_4447:
        /* <DEDUP_REMOVED lines=87> */
.L_x_4454:
[----:B------:R-:W-:Y:S05]  /*118a0*/  BSYNC B0 ;  /* 0x0000000000007941 */ /* 0x000fea0003800000 */
.L_x_4453:
[----:B-----5:R1:W-:Y:S02]  /*118b0*/  STS.128 [R223+0x3800], R20 ;  /* 0x00380014df007388 */ /* 0x0203e40000000c00 */
.L_x_4452:
[----:B------:R-:W-:Y:S05]  /*118c0*/  BSYNC B1 ;  /* 0x0000000000017941 */ /* 0x000fea0003800000 */
.L_x_4451:
        /* <DEDUP_REMOVED lines=89> */
.L_x_4456:
[----:B------:R-:W-:Y:S05]  /*11e60*/  BSYNC B0 ;  /* 0x0000000000007941 */ /* 0x000fea0003800000 */
.L_x_4455:
[----:B-----5:R1:W-:Y:S01]  /*11e70*/  STS.128 [R223+0x5800], R20 ;  /* 0x00580014df007388 */ /* 0x0203e20000000c00 */
[----:B------:R-:W-:Y:S05]  /*11e80*/  BRA `(.L_x_4400) ;  /* 0x0000078000007947 */ /* 0x000fea0003800000 */
.L_x_4362:
        /* <DEDUP_REMOVED lines=29> */
.L_x_4458:
[----:B------:R-:W-:Y:S05]  /*12060*/  BSYNC B0 ;  /* 0x0000000000007941 */ /* 0x000fea0003800000 */
.L_x_4457:
        /* <DEDUP_REMOVED lines=29> */
.L_x_4460:
[----:B------:R-:W-:Y:S05]  /*12240*/  BSYNC B0 ;  /* 0x0000000000007941 */ /* 0x000fea0003800000 */
.L_x_4459:
        /* <DEDUP_REMOVED lines=29> */
.L_x_4462:
[----:B------:R-:W-:Y:S05]  /*12420*/  BSYNC B0 ;  /* 0x0000000000007941 */ /* 0x000fea0003800000 */
.L_x_4461:
        /* <DEDUP_REMOVED lines=30> */
.L_x_4400:
[----:B------:R-:W-:Y:S05]  /*12610*/  BSYNC B3 ;  /* 0x0000000000037941 */ /* 0x000fea0003800000 */
.L_x_4361:
        /* <DEDUP_REMOVED lines=31> */
.L_x_4465:
[----:B------:R2:W-:Y:S02]  /*12810*/  STS.128 [R223+0xa000], RZ ;  /* 0x00a000ffdf007388 */ /* 0x0005e40000000c00 */
.L_x_4464:
[----:B------:R-:W-:Y:S05]  /*12820*/  BSYNC B0 ;  /* 0x0000000000007941 */ /* 0x000fea0003800000 */
.L_x_4463:
        /* <DEDUP_REMOVED lines=31> */
.L_x_4468:
[----:B------:R1:W-:Y:S02]  /*12a20*/  STS.128 [R223+0xa800], RZ ;  /* 0x00a800ffdf007388 */ /* 0x0003e40000000c00 */
.L_x_4467:
[----:B------:R-:W-:Y:S05]  /*12a30*/  BSYNC B0 ;  /* 0x0000000000007941 */ /* 0x000fea0003800000 */
.L_x_4466:
        /* <DEDUP_REMOVED lines=33> */
.L_x_4471:
[----:B------:R1:W-:Y:S02]  /*12c50*/  STS.128 [R223+0xb000], RZ ;  /* 0x00b000ffdf007388 */ /* 0x0003e40000000c00 */
.L_x_4470:
[----:B------:R-:W-:Y:S05]  /*12c60*/  BSYNC B0 ;  /* 0x0000000000007941 */ /* 0x000fea0003800000 */
.L_x_4469:
        /* <DEDUP_REMOVED lines=35> */
.L_x_4473:
[----:B------:R-:W-:Y:S05]  /*12ea0*/  BSYNC B0 ;  /* 0x0000000000007941 */ /* 0x000fea0003800000 */
.L_x_4472:
        /* <DEDUP_REMOVED lines=43> */
.L_x_4476:
[----:B------:R2:W-:Y:S02]  /*13160*/  STS.128 [R223+0x10000], RZ ;  /* 0x010000ffdf007388 */ /* 0x0005e40000000c00 */
.L_x_4475:
[----:B-1----:R-:W-:Y:S05]  /*13170*/  BSYNC B0 ;  /* 0x0000000000007941 */ /* 0x002fea0003800000 */
.L_x_4474:
        /* <DEDUP_REMOVED lines=34> */
.L_x_4479:
[----:B------:R1:W-:Y:S02]  /*133a0*/  STS.128 [R223+0x10800], RZ ;  /* 0x010800ffdf007388 */ /* 0x0003e40000000c00 */
.L_x_4478:
[----:B------:R-:W-:Y:S05]  /*133b0*/  BSYNC B0 ;  /* 0x0000000000007941 */ /* 0x000fea0003800000 */
.L_x_4477:
        /* <DEDUP_REMOVED lines=36> */
.L_x_4482:
[----:B------:R3:W-:Y:S02]  /*13600*/  STS.128 [R223+0x11000], RZ ;  /* 0x011000ffdf007388 */ /* 0x0007e40000000c00 */
.L_x_4481:
[----:B------:R-:W-:Y:S05]  /*13610*/  BSYNC B0 ;  /* 0x0000000000007941 */ /* 0x000fea0003800000 */
.L_x_4480:
        /* <DEDUP_REMOVED lines=19> */
[----:B-1-3--:R-:W-:Y:S02]  /*13750*/  @!P3 IMAD.WIDE.U32 R4, R64, 0x60, R168 ;  /* 0x000000604004b825 */ /* 0x00afe400078e00a8 */
        /* <DEDUP_REMOVED lines=20> */
.L_x_4484:
[----:B------:R-:W-:Y:S05]  /*138a0*/  BSYNC B0 ;  /* 0x0000000000007941 */ /* 0x000fea0003800000 */
.L_x_4483:
        /* <DEDUP_REMOVED lines=12> */
[----:B------:R-:W-:Y:S02]  /*13970*/  LOP3.LUT R205, R166, R205, RZ, 0x3c, !PT ;  /* 0x000000cda6cd7212 */ /* 0x000fe400078e3cff */
[----:B------:R-:W-:Y:S01]  /*13980*/  LDSM.16.M88.4 R32, [R204] ;  /* 0x00000000cc20783b */ /* 0x000fe20000000200 */
[----:B------:R-:W-:-:S02]  /*13990*/  LEA R201, R55, R204, 0x1 ;  /* 0x000000cc37c97211 */ /* 0x000fc400078e08ff */
[----:B------:R-:W-:Y:S01]  /*139a0*/  IMAD R205, R70, 0x200, R205 ;  /* 0x0000020046cd7824 */ /* 0x000fe200078e02cd */
[----:B------:R-:W-:Y:S03]  /*139b0*/  LDSM.16.M88.4 R76, [R202] ;  /* 0x00000000ca4c783b */ /* 0x000fe60000000200 */
[----:B------:R-:W-:Y:S01]  /*139c0*/  IMAD.SHL.U32 R205, R205, 0x2, RZ ;  /* 0x00000002cdcd7824 */ /* 0x000fe200078e00ff */
[----:B------:R-:W5:Y:S04]  /*139d0*/  LD.E R3, [R12.64+0x18c] ;  /* 0x00018c060c037980 */ /* 0x000f68000c101900 */
[----:B------:R-:W1:Y:S01]  /*139e0*/  LDSM.16.M88.4 R60, [R205+0x7000] ;  /* 0x00700000cd3c783b */ /* 0x000e620000000200 */
[----:B------:R-:W-:-:S02]  /*139f0*/  IADD3 R2, R205, 0x6000, RZ ;  /* 0x00006000cd027810 */ /* 0x000fc40007ffe0ff */
[C---:B------:R-:W-:Y:S01]  /*13a00*/  IADD3 R203, R205.reuse, 0x6020, RZ ;  /* 0x00006020cdcb7810 */ /* 0x040fe20007ffe0ff */
[----:B---3--:R-:W3:Y:S01]  /*13a10*/  LDSM.16.M88.4 R4, [R205+0x6000] ;  /* 0x00600000cd04783b */ /* 0x008ee20000000200 */
[----:B------:R-:W-:Y:S01]  /*13a20*/  @P1 IADD3 R203, R2, -0x20, RZ ;  /* 0xffffffe002cb1810 */ /* 0x000fe20007ffe0ff */
[----:B------:R-:W-:Y:S02]  /*13a30*/  IMAD.MOV.U32 R2, RZ, RZ, 0x40 ;  /* 0x00000040ff027424 */ /* 0x000fe400078e00ff */
[----:B------:R-:W2:Y:S03]  /*13a40*/  LDSM.16.M88.4 R28, [R205+0x6800] ;  /* 0x00680000cd1c783b */ /* 0x000ea60000000200 */
[----:B------:R-:W-:Y:S01]  /*13a50*/  SEL R2, R2, 0xffffffc0, !P2 ;  /* 0xffffffc002027807 */ /* 0x000fe20005000000 */
[----:B------:R-:W4:Y:S04]  /*13a60*/  LDSM.16.M88.4 R64, [R205+0x7800] ;  /* 0x00780000cd40783b */ /* 0x000f280000000200 */
[----:B------:R-:W2:Y:S01]  /*13a70*/  LDSM.16.M88.4 R20, [R203+0x1000] ;  /* 0x00100000cb14783b */ /* 0x000ea20000000200 */
[----:B------:R-:W-:-:S02]  /*13a80*/  IMAD.IADD R200, R205, 0x1, R2 ;  /* 0x00000001cdc87824 */ /* 0x000fc400078e0202 */
[----:B------:R-:W-:Y:S01]  /*13a90*/  IMAD.IADD R196, R2, 0x1, R203 ;  /* 0x0000000102c47824 */ /* 0x000fe200078e02cb */
[----:B------:R-:W4:Y:S04]  /*13aa0*/  LDSM.16.M88.4 R80, [R203] ;  /* 0x00000000cb50783b */ /* 0x000f280000000200 */
[----:B------:R-:W4:Y:S04]  /*13ab0*/  LDSM.16.M88.4 R72, [R203+0x800] ;  /* 0x00080000cb48783b */ /* 0x000f280000000200 */
[----:B------:R-:W4:Y:S04]  /*13ac0*/  LDSM.16.M88.4 R44, [R203+0x1800] ;  /* 0x00180000cb2c783b */ /* 0x000f280000000200 */
[----:B------:R-:W4:Y:S04]  /*13ad0*/  LDSM.16.M88.4 R40, [R200+0x6000] ;  /* 0x00600000c828783b */ /* 0x000f280000000200 */
[----:B------:R-:W-:Y:S01]  /*13ae0*/  LDSM.16.M88.4 R84, [R196+0x1800] ;  /* 0x00180000c454783b */ /* 0x000fe20000000200 */
[C---:B-1----:R-:W-:Y:S03]  /*13af0*/  HMMA.16816.F32.BF16 R36, R24.reuse, R60, RZ ;  /* 0x0000003c1824723c */ /* 0x042fe600000418ff */
[----:B------:R-:W-:Y:S05]  /*13b00*/  LDSM.16.M88.4 R88, [R205+0xb000] ;  /* 0x00b00000cd58783b */ /* 0x000fea0000000200 */
[C---:B---3--:R-:W-:Y:S08]  /*13b10*/  HMMA.16816.F32.BF16 R8, R24.reuse, R4, RZ ;  /* 0x000000041808723c */ /* 0x048ff000000418ff */
[C---:B--2---:R-:W-:Y:S08]  /*13b20*/  HMMA.16816.F32.BF16 R16, R24.reuse, R28, RZ ;  /* 0x0000001c1810723c */ /* 0x044ff000000418ff */
[C---:B----4-:R-:W-:Y:S01]  /*13b30*/  HMMA.16816.F32.BF16 R48, R24.reuse, R64, RZ ;  /* 0x000000401830723c */ /* 0x050fe200000418ff */
[----:B------:R-:W-:Y:S01]  /*13b40*/  SHF.R.S32.HI R2, RZ, 0x1f, R15 ;  /* 0x0000001fff027819 */ /* 0x000fe2000001140f */
[----:B------:R-:W-:Y:S06]  /*13b50*/  LDSM.16.M88.4 R92, [R196+0x3800] ;  /* 0x00380000c45c783b */ /* 0x000fec0000000200 */
[C---:B------:R-:W-:Y:S08]  /*13b60*/  HMMA.16816.F32.BF16 R60, R24.reuse, R62, RZ ;  /* 0x0000003e183c723c */ /* 0x040ff000000418ff */
[C---:B------:R-:W-:Y:S08]  /*13b70*/  HMMA.16816.F32.BF16 R4, R24.reuse, R6, RZ ;  /* 0x000000061804723c */ /* 0x040ff000000418ff */
[C---:B------:R-:W-:Y:S08]  /*13b80*/  HMMA.16816.F32.BF16 R28, R24.reuse, R30, RZ ;  /* 0x0000001e181c723c */ /* 0x040ff000000418ff */
[----:B------:R-:W-:Y:S01]  /*13b90*/  HMMA.16816.F32.BF16 R24, R24, R66, RZ ;  /* 0x000000421818723c */ /* 0x000fe200000418ff */
[----:B------:R-:W1:Y:S07]  /*13ba0*/  LDSM.16.M88.4 R64, [R200+0x6800] ;  /* 0x00680000c840783b */ /* 0x000e6e0000000200 */
        /* <DEDUP_REMOVED lines=28> */
[----:B------:R-:W4:Y:S07]  /*13d70*/  LDSM.16.M88.4 R72, [R205+0x9800] ;  /* 0x00980000cd48783b */ /* 0x000f2e0000000200 */
[C---:B------:R-:W-:Y:S08]  /*13d80*/  HMMA.16816.F32.BF16 R36, R32.reuse, R40, R36 ;  /* 0x000000282024723c */ /* 0x040ff00000041824 */
[C---:B------:R-:W-:Y:S08]  /*13d90*/  HMMA.16816.F32.BF16 R16, R32.reuse, R44, R16 ;  /* 0x0000002c2010723c */ /* 0x040ff00000041810 */
[----:B------:R-:W-:Y:S01]  /*13da0*/  HMMA.16816.F32.BF16 R28, R32, R46, R28 ;  /* 0x0000002e201c723c */ /* 0x000fe2000004181c */
[----:B------:R-:W-:Y:S07]  /*13db0*/  LDSM.16.M88.4 R44, [R204+0x2000] ;  /* 0x00200000cc2c783b */ /* 0x000fee0000000200 */
[C---:B-1----:R-:W-:Y:S08]  /*13dc0*/  HMMA.16816.F32.BF16 R8, R64.reuse, R20, R8 ;  /* 0x000000144008723c */ /* 0x042ff00000041808 */
[----:B------:R-:W-:Y:S01]  /*13dd0*/  HMMA.16816.F32.BF16 R4, R64, R22, R4 ;  /* 0x000000164004723c */ /* 0x000fe20000041804 */
[----:B------:R-:W1:Y:S07]  /*13de0*/  LDSM.16.M88.4 R20, [R203+0x3000] ;  /* 0x00300000cb14783b */ /* 0x000e6e0000000200 */
[C---:B------:R-:W-:Y:S01]  /*13df0*/  HMMA.16816.F32.BF16 R60, R32.reuse, R42, R60 ;  /* 0x0000002a203c723c */ /* 0x040fe2000004183c */
[----:B------:R-:W1:Y:S07]  /*13e00*/  LDSM.16.M88.4 R40, [R203+0x2000] ;  /* 0x00200000cb28783b */ /* 0x000e6e0000000200 */
[C---:B------:R-:W-:Y:S08]  /*13e10*/  HMMA.16816.F32.BF16 R48, R32.reuse, R84, R48 ;  /* 0x000000542030723c */ /* 0x040ff00000041830 */
[----:B------:R-:W-:Y:S01]  /*13e20*/  HMMA.16816.F32.BF16 R24, R32, R86, R24 ;  /* 0x000000562018723c */ /* 0x000fe20000041818 */
[----:B------:R-:W1:Y:S01]  /*13e30*/  LDSM.16.M88.4 R32, [R203+0x2800] ;  /* 0x00280000cb20783b */ /* 0x000e620000000200 */
[----:B------:R-:W-:Y:S01]  /*13e40*/  LEA.HI R2, R2, R15, RZ, 0x2 ;  /* 0x0000000f02027211 */ /* 0x000fe200078f10ff */
[----:B------:R-:W-:-:S02]  /*13e50*/  IMAD.SHL.U32 R15, R56, 0x2, RZ ;  /* 0x00000002380f7824 */ /* 0x000fc400078e00ff */
[----:B------:R-:W-:Y:S03]  /*13e60*/  LDSM.16.M88.4 R84, [R203+0x4000] ;  /* 0x00400000cb54783b */ /* 0x000fe60000000200 */
[----:B--2---:R-:W-:Y:S01]  /*13e70*/  HMMA.16816.F32.BF16 R36, R64, R76, R36 ;  /* 0x0000004c4024723c */ /* 0x004fe20000041824 */
[----:B------:R-:W-:Y:S02]  /*13e80*/  SHF.R.S32.HI R2, RZ, 0x2, R2 ;  /* 0x00000002ff027819 */ /* 0x000fe40000011402 */
[----:B------:R-:W-:-:S05]  /*13e90*/  LOP3.LUT R15, R15, 0x6, RZ, 0xc0, !PT ;  /* 0x000000060f0f7812 */ /* 0x000fca00078ec0ff */
[----:B---3--:R-:W-:Y:S01]  /*13ea0*/  HMMA.16816.F32.BF16 R16, R64, R80, R16 ;  /* 0x000000504010723c */ /* 0x008fe20000041810 */
[----:B------:R-:W-:-:S07]  /*13eb0*/  IMAD R2, R69, 0x10, R2 ;  /* 0x0000001045027824 */ /* 0x000fce00078e0202 */
[----:B------:R-:W-:Y:S01]  /*13ec0*/  HMMA.16816.F32.BF16 R28, R64, R82, R28 ;  /* 0x00000052401c723c */ /* 0x000fe2000004181c */
[----:B------:R-:W-:Y:S01]  /*13ed0*/  IMAD R120, R134, 0x40, R15 ;  /* 0x0000004086787824 */ /* 0x000fe200078e020f */
[----:B------:R-:W-:Y:S01]  /*13ee0*/  LDSM.16.M88.4 R80, [R196+0x4000] ;  /* 0x00400000c450783b */ /* 0x000fe20000000200 */
[----:B------:R-:W-:-:S05]  /*13ef0*/  IMAD.IADD R2, R71, 0x1, R2 ;  /* 0x0000000147027824 */ /* 0x000fca00078e0202 */
[----:B------:R-:W-:Y:S01]  /*13f00*/  HMMA.16816.F32.BF16 R60, R64, R78, R60 ;  /* 0x0000004e403c723c */ /* 0x000fe2000004183c */
[----:B------:R-:W-:Y:S01]  /*13f10*/  IADD3 R149, R135, R2, -R222 ;  /* 0x0000000287957210 */ /* 0x000fe20007ffe8de */
[----:B------:R-:W-:Y:S01]  /*13f20*/  LDSM.16.M88.4 R76, [R201+0x2000] ;  /* 0x00200000c94c783b */ /* 0x000fe20000000200 */
[----:B------:R-:W-:-:S05]  /*13f30*/  IADD3 R56, R120, -0x3f, RZ ;  /* 0xffffffc178387810 */ /* 0x000fca0007ffe0ff */
[C---:B----4-:R-:W-:Y:S08]  /*13f40*/  HMMA.16816.F32.BF16 R48, R64.reuse, R72, R48 ;  /* 0x000000484030723c */ /* 0x050ff00000041830 */
[----:B------:R-:W-:Y:S01]  /*13f50*/  HMMA.16816.F32.BF16 R24, R64, R74, R24 ;  /* 0x0000004a4018723c */ /* 0x000fe20000041818 */
[----:B------:R-:W2:Y:S04]  /*13f60*/  LDSM.16.M88.4 R64, [R203+0x3800] ;  /* 0x00380000cb40783b */ /* 0x000ea80000000200 */
[----:B------:R-:W-:Y:S03]  /*13f70*/  LDSM.16.M88.4 R72, [R202+0x2000] ;  /* 0x00200000ca48783b */ /* 0x000fe60000000200 */
[C---:B-1----:R-:W-:Y:S08]  /*13f80*/  HMMA.16816.F32.BF16 R36, R44.reuse, R20, R36 ;  /* 0x000000142c24723c */ /* 0x042ff00000041824 */
[----:B------:R-:W-:Y:S01]  /*13f90*/  HMMA.16816.F32.BF16 R8, R44, R40, R8 ;  /* 0x000000282c08723c */ /* 0x000fe20000041808 */
[----:B------:R-:W-:-:S07]  /*13fa0*/  IMAD.IADD R20, R149, 0x1, -R56 ;  /* 0x0000000195147824 */ /* 0x000fce00078e0a38 */
[----:B------:R-:W-:Y:S01]  /*13fb0*/  HMMA.16816.F32.BF16 R4, R44, R42, R4 ;  /* 0x0000002a2c04723c */ /* 0x000fe20000041804 */
[----:B------:R-:W1:Y:S01]  /*13fc0*/  LDSM.16.M88.4 R40, [R200+0x8000] ;  /* 0x00800000c828783b */ /* 0x000e620000000200 */
[----:B------:R-:W-:-:S06]  /*13fd0*/  IABS R20, R20 ;  /* 0x0000001400147213 */ /* 0x000fcc0000000000 */
[C---:B------:R-:W-:Y:S01]  /*13fe0*/  HMMA.16816.F32.BF16 R16, R44.reuse, R32, R16 ;  /* 0x000000202c10723c */ /* 0x040fe20000041810 */
[----:B------:R-:W-:Y:S01]  /*13ff0*/  MOV R53, R20 ;  /* 0x0000001400357202 */ /* 0x000fe20000000f00 */
[----:B------:R-:W-:Y:S06]  /*14000*/  LDSM.16.M88.4 R68, [R206+0x4000] ;  /* 0x00400000ce44783b */ /* 0x000fec0000000200 */
[C---:B------:R-:W-:Y:S01]  /*14010*/  HMMA.16816.F32.BF16 R28, R44.reuse, R34, R28 ;  /* 0x000000222c1c723c */ /* 0x040fe2000004181c */
[----:B------:R-:W3:Y:S07]  /*14020*/  LDSM.16.M88.4 R32, [R200+0x8800] ;  /* 0x00880000c820783b */ /* 0x000eee0000000200 */
[----:B------:R-:W-:Y:S01]  /*14030*/  HMMA.16816.F32.BF16 R60, R44, R22, R60 ;  /* 0x000000162c3c723c */ /* 0x000fe2000004183c */
[----:B------:R-:W4:Y:S01]  /*14040*/  LDSM.16.M88.4 R20, [R200+0x9000] ;  /* 0x00900000c814783b */ /* 0x000f220000000200 */
[----:B------:R-:W-:-:S06]  /*14050*/  IADD3 R96, R120, -0x37, RZ ;  /* 0xffffffc978607810 */ /* 0x000fcc0007ffe0ff */
[C---:B--2---:R-:W-:Y:S08]  /*14060*/  HMMA.16816.F32.BF16 R48, R44.reuse, R64, R48 ;  /* 0x000000402c30723c */ /* 0x044ff00000041830 */
[----:B------:R-:W-:Y:S01]  /*14070*/  HMMA.16816.F32.BF16 R24, R44, R66, R24 ;  /* 0x000000422c18723c */ /* 0x000fe20000041818 */
[----:B------:R-:W-:Y:S01]  /*14080*/  IADD3 R98, R120, -0x30, RZ ;  /* 0xffffffd078627810 */ /* 0x000fe20007ffe0ff */
[----:B------:R-:W-:Y:S05]  /*14090*/  LDSM.16.M88.4 R64, [R203+0x4800] ;  /* 0x00480000cb40783b */ /* 0x000fea0000000200 */
[----:B------:R-:W-:-:S05]  /*140a0*/  IMAD.IADD R44, R149, 0x1, -R96 ;  /* 0x00000001952c7824 */ /* 0x000fca00078e0a60 */
[----:B------:R-:W-:Y:S01]  /*140b0*/  IABS R44, R44 ;  /* 0x0000002c002c7213 */ /* 0x000fe20000000000 */
[----:B-1----:R-:W-:Y:S01]  /*140c0*/  HMMA.16816.F32.BF16 R8, R72, R40, R8 ;  /* 0x000000284808723c */ /* 0x002fe20000041808 */
[----:B------:R-:W-:-:S03]  /*140d0*/  IADD3 R102, R120, -0x28, RZ ;  /* 0xffffffd878667810 */ /* 0x000fc60007ffe0ff */
[----:B------:R-:W-:Y:S02]  /*140e0*/  IMAD.MOV.U32 R97, RZ, RZ, R44 ;  /* 0x000000ffff617224 */ /* 0x000fe400078e002c */
[----:B------:R-:W1:Y:S01]  /*140f0*/  LDSM.16.M88.4 R44, [R200+0x9800] ;  /* 0x00980000c82c783b */ /* 0x000e620000000200 */
[C---:B------:R-:W-:Y:S01]  /*14100*/  IMAD.IADD R40, R149.reuse, 0x1, -R98 ;  /* 0x0000000195287824 */ /* 0x040fe200078e0a62 */
[C---:B------:R-:W-:Y:S01]  /*14110*/  IADD3 R100, R120.reuse, -0x2f, RZ ;  /* 0xffffffd178647810 */ /* 0x040fe20007ffe0ff */
[----:B---3--:R-:W-:Y:S01]  /*14120*/  HMMA.16816.F32.BF16 R16, R72, R32, R16 ;  /* 0x000000204810723c */ /* 0x008fe20000041810 */
[C---:B------:R-:W-:Y:S02]  /*14130*/  IADD3 R104, R120.reuse, -0x27, RZ ;  /* 0xffffffd978687810 */ /* 0x040fe40007ffe0ff */
[----:B------:R-:W-:Y:S01]  /*14140*/  IADD3 R106, R120, -0x20, RZ ;  /* 0xffffffe0786a7810 */ /* 0x000fe20007ffe0ff */
[----:B------:R-:W-:Y:S01]  /*14150*/  IMAD.IADD R41, R149, 0x1, -R100 ;  /* 0x0000000195297824 */ /* 0x000fe200078e0a64 */
[----:B------:R-:W-:-:S02]  /*14160*/  IABS R40, R40 ;  /* 0x0000002800287213 */ /* 0x000fc40000000000 */
[C---:B------:R-:W-:Y:S01]  /*14170*/  IMAD.IADD R32, R149.reuse, 0x1, -R102 ;  /* 0x0000000195207824 */ /* 0x040fe200078e0a66 */
[----:B----4-:R-:W-:Y:S01]  /*14180*/  HMMA.16816.F32.BF16 R36, R72, R20, R36 ;  /* 0x000000144824723c */ /* 0x010fe20000041824 */
[C---:B------:R-:W-:Y:S01]  /*14190*/  IMAD.IADD R33, R149.reuse, 0x1, -R104 ;  /* 0x0000000195217824 */ /* 0x040fe200078e0a68 */
[----:B------:R-:W-:Y:S02]  /*141a0*/  IADD3 R108, R120, -0x1f, RZ ;  /* 0xffffffe1786c7810 */ /* 0x000fe40007ffe0ff */
[----:B------:R-:W-:Y:S01]  /*141b0*/  IABS R32, R32 ;  /* 0x0000002000207213 */ /* 0x000fe20000000000 */
[----:B------:R-:W-:Y:S02]  /*141c0*/  IMAD.MOV.U32 R99, RZ, RZ, R40 ;  /* 0x000000ffff637224 */ /* 0x000fe400078e0028 */
[C---:B------:R-:W-:Y:S01]  /*141d0*/  IMAD.IADD R20, R149.reuse, 0x1, -R106 ;  /* 0x0000000195147824 */ /* 0x040fe200078e0a6a */
[----:B------:R-:W-:Y:S02]  /*141e0*/  IABS R40, R41 ;  /* 0x0000002900287213 */ /* 0x000fe40000000000 */
[----:B------:R-:W-:Y:S01]  /*141f0*/  MOV R103, R32 ;  /* 0x0000002000677202 */ /* 0x000fe20000000f00 */
[----:B------:R-:W-:Y:S01]  /*14200*/  IMAD.IADD R21, R149, 0x1, -R108 ;  /* 0x0000000195157824 */ /* 0x000fe200078e0a6c */
[----:B------:R-:W-:-:S02]  /*14210*/  IABS R32, R33 ;  /* 0x0000002100207213 */ /* 0x000fc40000000000 */
[----:B------:R-:W-:Y:S01]  /*14220*/  IABS R20, R20 ;  /* 0x0000001400147213 */ /* 0x000fe20000000000 */
[C---:B------:R-:W-:Y:S01]  /*14230*/  HMMA.16816.F32.BF16 R4, R72.reuse, R42, R4 ;  /* 0x0000002a4804723c */ /* 0x040fe20000041804 */
[----:B------:R-:W-:Y:S02]  /*14240*/  IMAD.MOV.U32 R101, RZ, RZ, R40 ;  /* 0x000000ffff657224 */ /* 0x000fe400078e0028 */
[----:B------:R-:W2:Y:S01]  /*14250*/  LDSM.16.M88.4 R40, [R196+0x2000] ;  /* 0x00200000c428783b */ /* 0x000ea20000000200 */
[----:B------:R-:W-:Y:S02]  /*14260*/  IMAD.MOV.U32 R105, RZ, RZ, R32 ;  /* 0x000000ffff697224 */ /* 0x000fe400078e0020 */
[----:B------:R-:W-:Y:S01]  /*14270*/  IMAD.MOV.U32 R107, RZ, RZ, R20 ;  /* 0x000000ffff6b7224 */ /* 0x000fe200078e0014 */
[----:B------:R-:W-:Y:S01]  /*14280*/  IABS R20, R21 ;  /* 0x0000001500147213 */ /* 0x000fe20000000000 */
[----:B------:R-:W-:Y:S01]  /*14290*/  HMMA.16816.F32.BF16 R28, R72, R34, R28 ;  /* 0x00000022481c723c */ /* 0x000fe2000004181c */
[----:B------:R-:W3:Y:S03]  /*142a0*/  LDSM.16.M88.4 R32, [R196+0x2800] ;  /* 0x00280000c420783b */ /* 0x000ee60000000200 */
[----:B------:R-:W-:-:S04]  /*142b0*/  IMAD.MOV.U32 R109, RZ, RZ, R20 ;  /* 0x000000ffff6d7224 */ /* 0x000fc800078e0014 */
[----:B------:R-:W-:Y:S01]  /*142c0*/  HMMA.16816.F32.BF16 R60, R72, R22, R60 ;  /* 0x00000016483c723c */ /* 0x000fe2000004183c */
[----:B------:R-:W4:Y:S01]  /*142d0*/  LDSM.16.M88.4 R20, [R196+0x3000] ;  /* 0x00300000c414783b */ /* 0x000f220000000200 */
[----:B------:R-:W-:-:S06]  /*142e0*/  IADD3 R110, R120, -0x18, RZ ;  /* 0xffffffe8786e7810 */ /* 0x000fcc0007ffe0ff */
[C---:B-1----:R-:W-:Y:S08]  /*142f0*/  HMMA.16816.F32.BF16 R48, R72.reuse, R44, R48 ;  /* 0x0000002c4830723c */ /* 0x042ff00000041830 */
[----:B------:R-:W-:Y:S01]  /*14300*/  HMMA.16816.F32.BF16 R72, R72, R46, R24 ;  /* 0x0000002e4848723c */ /* 0x000fe20000041818 */
[----:B------:R-:W1:Y:S01]  /*14310*/  LDSM.16.M88.4 R24, [R205+0xa000] ;  /* 0x00a00000cd18783b */ /* 0x000e620000000200 */
[----:B------:R-:W-:Y:S01]  /*14320*/  IMAD.IADD R44, R149, 0x1, -R110 ;  /* 0x00000001952c7824 */ /* 0x000fe200078e0a6e */
[----:B------:R-:W-:-:S02]  /*14330*/  IADD3 R112, R120, -0x17, RZ ;  /* 0xffffffe978707810 */ /* 0x000fc40007ffe0ff */
[C---:B------:R-:W-:Y:S02]  /*14340*/  IADD3 R52, R120.reuse, -0x40, RZ ;  /* 0xffffffc078347810 */ /* 0x040fe40007ffe0ff */
[----:B------:R-:W-:Y:S01]  /*14350*/  IABS R44, R44 ;  /* 0x0000002c002c7213 */ /* 0x000fe20000000000 */
[----:B------:R-:W-:Y:S01]  /*14360*/  IMAD.IADD R45, R149, 0x1, -R112 ;  /* 0x00000001952d7824 */ /* 0x000fe200078e0a70 */
[C---:B------:R-:W-:Y:S02]  /*14370*/  IADD3 R58, R120.reuse, -0x38, RZ ;  /* 0xffffffc8783a7810 */ /* 0x040fe40007ffe0ff */
[C---:B------:R-:W-:Y:S02]  /*14380*/  IADD3 R114, R120.reuse, -0x10, RZ ;  /* 0xfffffff078727810 */ /* 0x040fe40007ffe0ff */
[C---:B------:R-:W-:Y:S02]  /*14390*/  IADD3 R116, R120.reuse, -0xf, RZ ;  /* 0xfffffff178747810 */ /* 0x040fe40007ffe0ff */
[----:B------:R-:W-:-:S02]  /*143a0*/  IADD3 R118, R120, -0x8, RZ ;  /* 0xfffffff878767810 */ /* 0x000fc40007ffe0ff */
[----:B------:R-:W-:Y:S01]  /*143b0*/  IADD3 R120, R120, -0x7, RZ ;  /* 0xfffffff978787810 */ /* 0x000fe20007ffe0ff */
[C---:B--2---:R-:W-:Y:S01]  /*143c0*/  HMMA.16816.F32.BF16 R8, R76.reuse, R40, R8 ;  /* 0x000000284c08723c */ /* 0x044fe20000041808 */
[----:B------:R-:W-:Y:S01]  /*143d0*/  IMAD.MOV.U32 R111, RZ, RZ, R44 ;  /* 0x000000ffff6f7224 */ /* 0x000fe200078e002c */
[----:B------:R-:W-:Y:S01]  /*143e0*/  IABS R44, R45 ;  /* 0x0000002d002c7213 */ /* 0x000fe20000000000 */
[C---:B------:R-:W-:Y:S02]  /*143f0*/  IMAD.IADD R15, R149.reuse, 0x1, -R52 ;  /* 0x00000001950f7824 */ /* 0x040fe400078e0a34 */
[C---:B------:R-:W-:Y:S02]  /*14400*/  IMAD.IADD R59, R149.reuse, 0x1, -R58 ;  /* 0x00000001953b7824 */ /* 0x040fe400078e0a3a */
[C---:B------:R-:W-:Y:S01]  /*14410*/  IADD3 R40, R149.reuse, -R114, RZ ;  /* 0x8000007295287210 */ /* 0x040fe20007ffe0ff */
[----:B---3--:R-:W-:Y:S01]  /*14420*/  HMMA.16816.F32.BF16 R16, R76, R32, R16 ;  /* 0x000000204c10723c */ /* 0x008fe20000041810 */
[C---:B------:R-:W-:Y:S01]  /*14430*/  IMAD.IADD R41, R149.reuse, 0x1, -R116 ;  /* 0x0000000195297824 */ /* 0x040fe200078e0a74 */
[----:B------:R2:W-:Y:S05]  /*14440*/  I2F R113, R44 ;  /* 0x0000002c00717306 */ /* 0x0005ea0000201400 */
[----:B------:R-:W-:-:S02]  /*14450*/  IMAD.IADD R32, R149, 0x1, -R118 ;  /* 0x0000000195207824 */ /* 0x000fc400078e0a76 */
[C---:B------:R-:W-:Y:S01]  /*14460*/  IMAD.IADD R33, R149.reuse, 0x1, -R120 ;  /* 0x0000000195217824 */ /* 0x040fe200078e0a78 */
[----:B------:R-:W-:Y:S01]  /*14470*/  IADD3 R149, R149, 0x8, RZ ;  /* 0x0000000895957810 */ /* 0x000fe20007ffe0ff */
[----:B----4-:R-:W-:Y:S01]  /*14480*/  HMMA.16816.F32.BF16 R36, R76, R20, R36 ;  /* 0x000000144c24723c */ /* 0x010fe20000041824 */
[----:B--2---:R-:W2:Y:S06]  /*14490*/  LDSM.16.M88.4 R44, [R204+0x4000] ;  /* 0x00400000cc2c783b */ /* 0x004eac0000000200 */
[C---:B------:R-:W-:Y:S02]  /*144a0*/  IMAD.IADD R20, R149.reuse, 0x1, -R52 ;  /* 0x0000000195147824 */ /* 0x040fe400078e0a34 */
[----:B------:R-:W-:-:S03]  /*144b0*/  IMAD.IADD R21, R149, 0x1, -R56 ;  /* 0x0000000195157824 */ /* 0x000fc600078e0a38 */
[----:B------:R-:W-:Y:S02]  /*144c0*/  IABS R20, R20 ;  /* 0x0000001400147213 */ /* 0x000fe40000000000 */
[----:B------:R-:W-:Y:S02]  /*144d0*/  IABS R40, R40 ;  /* 0x0000002800287213 */ /* 0x000fe40000000000 */
[----:B------:R-:W-:Y:S01]  /*144e0*/  IABS R32, R32 ;  /* 0x0000002000207213 */ /* 0x000fe20000000000 */
[----:B------:R-:W-:Y:S01]  /*144f0*/  IMAD.MOV.U32 R123, RZ, RZ, R20 ;  /* 0x000000ffff7b7224 */ /* 0x000fe200078e0014 */
[----:B------:R-:W-:Y:S01]  /*14500*/  IABS R20, R21 ;  /* 0x0000001500147213 */ /* 0x000fe20000000000 */
[----:B------:R-:W-:Y:S01]  /*14510*/  IMAD.MOV.U32 R115, RZ, RZ, R40 ;  /* 0x000000ffff737224 */ /* 0x000fe200078e0028 */
[----:B------:R-:W-:Y:S01]  /*14520*/  IADD3 R21, -R58, R149, RZ ;  /* 0x000000953a157210 */ /* 0x000fe20007ffe1ff */
[----:B-1----:R-:W-:Y:S01]  /*14530*/  HMMA.16816.F32.BF16 R8, R68, R24, R8 ;  /* 0x000000184408723c */ /* 0x002fe20000041808 */
[----:B------:R-:W-:Y:S01]  /*14540*/  IABS R40, R41 ;  /* 0x0000002900287213 */ /* 0x000fe20000000000 */
[----:B------:R-:W-:Y:S01]  /*14550*/  IMAD.MOV.U32 R119, RZ, RZ, R32 ;  /* 0x000000ffff777224 */ /* 0x000fe200078e0020 */
[----:B------:R-:W-:Y:S01]  /*14560*/  IABS R32, R33 ;  /* 0x0000002100207213 */ /* 0x000fe20000000000 */
[----:B------:R-:W-:Y:S01]  /*14570*/  IMAD.MOV.U32 R125, RZ, RZ, R20 ;  /* 0x000000ffff7d7224 */ /* 0x000fe200078e0014 */
[----:B------:R-:W-:Y:S01]  /*14580*/  IABS R20, R21 ;  /* 0x0000001500147213 */ /* 0x000fe20000000000 */
[----:B------:R1:W-:Y:S02]  /*14590*/  I2F R117, R40 ;  /* 0x0000002800757306 */ /* 0x0003e40000201400 */
[C---:B------:R-:W-:Y:S06]  /*145a0*/  HMMA.16816.F32.BF16 R4, R76.reuse, R42, R4 ;  /* 0x0000002a4c04723c */ /* 0x040fec0000041804 */
[----:B------:R3:W-:Y:S02]  /*145b0*/  I2F R121, R32 ;  /* 0x0000002000797306 */ /* 0x0007e40000201400 */
[C---:B------:R-:W-:Y:S01]  /*145c0*/  HMMA.16816.F32.BF16 R48, R76.reuse, R92, R48 ;  /* 0x0000005c4c30723c */ /* 0x040fe20000041830 */
[----:B-1----:R-:W1:Y:S06]  /*145d0*/  LDSM.16.M88.4 R40, [R205+0xa800] ;  /* 0x00a80000cd28783b */ /* 0x002e6c0000000200 */
[----:B------:R-:W-:Y:S01]  /*145e0*/  IMAD.MOV.U32 R93, RZ, RZ, R20 ;  /* 0x000000ffff5d7224 */ /* 0x000fe200078e0014 */
[C---:B------:R-:W-:Y:S01]  /*145f0*/  HMMA.16816.F32.BF16 R28, R76.reuse, R34, R28 ;  /* 0x000000224c1c723c */ /* 0x040fe2000004181c */
[----:B---3--:R-:W-:Y:S07]  /*14600*/  LDSM.16.M88.4 R32, [R202+0x4000] ;  /* 0x00400000ca20783b */ /* 0x008fee0000000200 */
[----:B------:R-:W-:Y:S01]  /*14610*/  HMMA.16816.F32.BF16 R60, R76, R22, R60 ;  /* 0x000000164c3c723c */ /* 0x000fe2000004183c */
[----:B------:R-:W3:Y:S01]  /*14620*/  LDSM.16.M88.4 R20, [R200+0xa000] ;  /* 0x00a00000c814783b */ /* 0x000ee20000000200 */
[----:B------:R-:W-:-:S06]  /*14630*/  IMAD.IADD R24, R149, 0x1, -R96 ;  /* 0x0000000195187824 */ /* 0x000fcc00078e0a60 */
[----:B--2---:R-:W-:Y:S01]  /*14640*/  HMMA.16816.F32.BF16 R8, R44, R84, R8 ;  /* 0x000000542c08723c */ /* 0x004fe20000041808 */
[----:B------:R-:W-:Y:S01]  /*14650*/  IABS R24, R24 ;  /* 0x0000001800187213 */ /* 0x000fe20000000000 */
[----:B------:R-:W-:-:S06]  /*14660*/  IMAD.IADD R25, R149, 0x1, -R98 ;  /* 0x0000000195197824 */ /* 0x000fcc00078e0a62 */
[----:B------:R-:W-:Y:S01]  /*14670*/  HMMA.16816.F32.BF16 R4, R68, R26, R4 ;  /* 0x0000001a4404723c */ /* 0x000fe20000041804 */
[----:B------:R-:W-:Y:S01]  /*14680*/  IMAD.MOV.U32 R127, RZ, RZ, R24 ;  /* 0x000000ffff7f7224 */ /* 0x000fe200078e0018 */
[----:B------:R-:W-:-:S04]  /*14690*/  IABS R24, R25 ;  /* 0x0000001900187213 */ /* 0x000fc80000000000 */
[----:B------:R2:W-:Y:S02]  /*146a0*/  I2F R129, R24 ;  /* 0x0000001800817306 */ /* 0x0005e40000201400 */
[----:B-1----:R-:W-:Y:S01]  /*146b0*/  HMMA.16816.F32.BF16 R16, R68, R40, R16 ;  /* 0x000000284410723c */ /* 0x002fe20000041810 */
[----:B--2---:R-:W1:Y:S06]  /*146c0*/  LDSM.16.M88.4 R24, [R201+0x4000] ;  /* 0x00400000c918783b */ /* 0x004e6c0000000200 */
[----:B------:R-:W-:Y:S01]  /*146d0*/  IMAD.IADD R40, R149, 0x1, -R104 ;  /* 0x0000000195287824 */ /* 0x000fe200078e0a68 */
[----:B---3--:R-:W-:Y:S04]  /*146e0*/  HMMA.16816.F32.BF16 R8, R32, R20, R8 ;  /* 0x000000142008723c */ /* 0x008fe80000041808 */
[----:B------:R-:W-:-:S03]  /*146f0*/  IABS R40, R40 ;  /* 0x0000002800287213 */ /* 0x000fc60000000000 */
[C---:B------:R-:W-:Y:S01]  /*14700*/  IMAD.IADD R20, R149.reuse, 0x1, -R108 ;  /* 0x0000000195147824 */ /* 0x040fe200078e0a6c */
[----:B------:R-:W-:Y:S01]  /*14710*/  HMMA.16816.F32.BF16 R4, R44, R86, R4 ;  /* 0x000000562c04723c */ /* 0x000fe20000041804 */
[----:B------:R-:W-:Y:S01]  /*14720*/  IADD3 R41, -R106, R149, RZ ;  /* 0x000000956a297210 */ /* 0x000fe20007ffe1ff */
[C---:B------:R-:W-:Y:S01]  /*14730*/  IMAD.IADD R21, R149.reuse, 0x1, -R110 ;  /* 0x0000000195157824 */ /* 0x040fe200078e0a6e */
[----:B------:R-:W2:Y:S01]  /*14740*/  LDSM.16.M88.4 R84, [R200+0xa800] ;  /* 0x00a80000c854783b */ /* 0x000ea20000000200 */
[----:B------:R-:W-:Y:S01]  /*14750*/  IABS R20, R20 ;  /* 0x0000001400147213 */ /* 0x000fe20000000000 */
[----:B------:R-:W-:Y:S01]  /*14760*/  IMAD.MOV.U32 R137, RZ, RZ, R40 ;  /* 0x000000ffff897224 */ /* 0x000fe200078e0028 */
[----:B------:R-:W-:Y:S02]  /*14770*/  IABS R40, R41 ;  /* 0x0000002900287213 */ /* 0x000fe40000000000 */
[----:B------:R-:W-:Y:S01]  /*14780*/  HMMA.16816.F32.BF16 R28, R68, R42, R28 ;  /* 0x0000002a441c723c */ /* 0x000fe2000004181c */
[----:B------:R-:W-:Y:S01]  /*14790*/  IMAD.MOV.U32 R141, RZ, RZ, R20 ;  /* 0x000000ffff8d7224 */ /* 0x000fe200078e0014 */
[----:B------:R-:W-:Y:S01]  /*147a0*/  IABS R20, R21 ;  /* 0x0000001500147213 */ /* 0x000fe20000000000 */
[C---:B------:R-:W-:Y:S01]  /*147b0*/  IMAD.IADD R21, R149.reuse, 0x1, -R112 ;  /* 0x0000000195157824 */ /* 0x040fe200078e0a70 */
[----:B------:R3:W-:Y:S03]  /*147c0*/  I2F R139, R40 ;  /* 0x00000028008b7306 */ /* 0x0007e60000201400 */
[----:B------:R-:W-:Y:S01]  /*147d0*/  IMAD.MOV.U32 R143, RZ, RZ, R20 ;  /* 0x000000ffff8f7224 */ /* 0x000fe200078e0014 */
[----:B------:R-:W-:Y:S01]  /*147e0*/  IABS R20, R21 ;  /* 0x0000001500147213 */ /* 0x000fe20000000000 */
[C---:B------:R-:W-:Y:S01]  /*147f0*/  IMAD.IADD R21, R149.reuse, 0x1, -R114 ;  /* 0x0000000195157824 */ /* 0x040fe200078e0a72 */
[----:B------:R-:W-:Y:S02]  /*14800*/  HMMA.16816.F32.BF16 R16, R44, R64, R16 ;  /* 0x000000402c10723c */ /* 0x000fe40000041810 */
[----:B------:R-:W-:Y:S01]  /*14810*/  MOV R145, R20 ;  /* 0x0000001400917202 */ /* 0x000fe20000000f00 */
[----:B---3--:R-:W3:Y:S04]  /*14820*/  LDSM.16.M88.4 R40, [R203+0x5000] ;  /* 0x00500000cb28783b */ /* 0x008ee80000000200 */
[C---:B------:R-:W-:Y:S01]  /*14830*/  IMAD.IADD R64, R149.reuse, 0x1, -R118 ;  /* 0x0000000195407824 */ /* 0x040fe200078e0a76 */
[----:B------:R-:W-:Y:S01]  /*14840*/  IABS R20, R21 ;  /* 0x0000001500147213 */ /* 0x000fe20000000000 */
[C---:B------:R-:W-:Y:S01]  /*14850*/  IMAD.IADD R21, R149.reuse, 0x1, -R116 ;  /* 0x0000000195157824 */ /* 0x040fe200078e0a74 */
[----:B------:R-:W-:Y:S02]  /*14860*/  HMMA.16816.F32.BF16 R4, R32, R22, R4 ;  /* 0x000000162004723c */ /* 0x000fe40000041804 */
[----:B------:R-:W-:Y:S01]  /*14870*/  IABS R64, R64 ;  /* 0x0000004000407213 */ /* 0x000fe20000000000 */
[----:B------:R-:W-:Y:S01]  /*14880*/  IMAD.MOV.U32 R147, RZ, RZ, R20 ;  /* 0x000000ffff937224 */ /* 0x000fe200078e0014 */
[----:B------:R-:W-:Y:S01]  /*14890*/  IABS R20, R21 ;  /* 0x0000001500147213 */ /* 0x000fe20000000000 */
[----:B------:R-:W-:-:S02]  /*148a0*/  IMAD.IADD R133, R149, 0x1, -R100 ;  /* 0x0000000195857824 */ /* 0x000fc400078e0a64 */
[C---:B------:R-:W-:Y:S01]  /*148b0*/  IMAD.IADD R131, R149.reuse, 0x1, -R102 ;  /* 0x0000000195837824 */ /* 0x040fe200078e0a66 */
[----:B-1----:R-:W-:Y:S07]  /*148c0*/  HMMA.16816.F32.BF16 R8, R24, R80, R8 ;  /* 0x000000501808723c */ /* 0x002fee0000041808 */
[----:B------:R-:W-:Y:S01]  /*148d0*/  IMAD.IADD R80, R149, 0x1, -R120 ;  /* 0x0000000195507824 */ /* 0x000fe200078e0a78 */
[----:B------:R-:W-:Y:S01]  /*148e0*/  HMMA.16816.F32.BF16 R36, R68, R88, R36 ;  /* 0x000000584424723c */ /* 0x000fe20000041824 */
[----:B------:R-:W-:-:S07]  /*148f0*/  IMAD.MOV.U32 R149, RZ, RZ, R64 ;  /* 0x000000ffff957224 */ /* 0x000fce00078e0040 */
[----:B------:R-:W-:Y:S01]  /*14900*/  HMMA.16816.F32.BF16 R28, R44, R66, R28 ;  /* 0x000000422c1c723c */ /* 0x000fe2000004181c */
[----:B------:R-:W1:Y:S01]  /*14910*/  LDSM.16.M88.4 R64, [R205+0xb800] ;  /* 0x00b80000cd40783b */ /* 0x000e620000000200 */
[----:B------:R-:W-:-:S03]  /*14920*/  IMAD.MOV.U32 R89, RZ, RZ, R20 ;  /* 0x000000ffff597224 */ /* 0x000fc600078e0014 */
[----:B------:R-:W4:Y:S03]  /*14930*/  LDSM.16.M88.4 R20, [R196+0x4800] ;  /* 0x00480000c414783b */ /* 0x000f260000000200 */
[----:B------:R-:W-:Y:S01]  /*14940*/  HMMA.16816.F32.BF16 R72, R76, R94, R72 ;  /* 0x0000005e4c48723c */ /* 0x000fe20000041848 */
[----:B-----5:R-:W-:-:S07]  /*14950*/  FMUL.FTZ R88, R8, R3 ;  /* 0x0000000308587220 */ /* 0x020fce0000410000 */
[----:B--2---:R-:W-:Y:S08]  /*14960*/  HMMA.16816.F32.BF16 R16, R32, R84, R16 ;  /* 0x000000542010723c */ /* 0x004ff00000041810 */
[----:B------:R-:W-:Y:S01]  /*14970*/  HMMA.16816.F32.BF16 R4, R24, R82, R4 ;  /* 0x000000521804723c */ /* 0x000fe20000041804 */
[----:B------:R-:W-:-:S07]  /*14980*/  IABS R80, R80 ;  /* 0x0000005000507213 */ /* 0x000fce0000000000 */
[----:B------:R-:W-:Y:S07]  /*14990*/  HMMA.16816.F32.BF16 R60, R68, R90, R60 ;  /* 0x0000005a443c723c */ /* 0x000fee000004183c */
[-C--:B------:R-:W-:Y:S01]  /*149a0*/  FMUL.FTZ R90, R9, R3.reuse ;  /* 0x00000003095a7220 */ /* 0x080fe20000410000 */
[----:B---3--:R-:W-:Y:S07]  /*149b0*/  HMMA.16816.F32.BF16 R36, R44, R40, R36 ;  /* 0x000000282c24723c */ /* 0x008fee0000041824 */
[----:B------:R-:W-:-:S02]  /*149c0*/  FMUL.FTZ R40, R10, R3 ;  /* 0x000000030a287220 */ /* 0x000fc40000410000 */
[-C--:B------:R-:W-:Y:S02]  /*149d0*/  FMUL.FTZ R41, R11, R3.reuse ;  /* 0x000000030b297220 */ /* 0x080fe40000410000 */
[----:B------:R-:W2:Y:S01]  /*149e0*/  LDSM.16.M88.4 R8, [R203+0x5800] ;  /* 0x00580000cb08783b */ /* 0x000ea20000000200 */
[----:B------:R3:W-:Y:S01]  /*149f0*/  I2F R151, R80 ;  /* 0x0000005000977306 */ /* 0x0007e20000201400 */
[C---:B-1----:R-:W-:Y:S01]  /*14a00*/  HMMA.16816.F32.BF16 R48, R68.reuse, R64, R48 ;  /* 0x000000404430723c */ /* 0x042fe20000041830 */
[-C--:B------:R-:W-:Y:S01]  /*14a10*/  FMUL.FTZ R4, R4, R3.reuse ;  /* 0x0000000304047220 */ /* 0x080fe20000410000 */
[----:B---3--:R-:W1:Y:S06]  /*14a20*/  LDSM.16.M88.4 R80, [R200+0xb000] ;  /* 0x00b00000c850783b */ /* 0x008e6c0000000200 */
[----:B------:R-:W-:Y:S08]  /*14a30*/  HMMA.16816.F32.BF16 R72, R68, R66, R72 ;  /* 0x000000424448723c */ /* 0x000ff00000041848 */
[----:B----4-:R-:W-:Y:S01]  /*14a40*/  HMMA.16816.F32.BF16 R16, R24, R20, R16 ;  /* 0x000000141810723c */ /* 0x010fe20000041810 */
[----:B------:R3:W-:Y:S06]  /*14a50*/  MUFU.TANH R20, R4 ;  /* 0x0000000400147308 */ /* 0x0007ec0000002400 */
[-C--:B------:R-:W-:Y:S01]  /*14a60*/  FMUL.FTZ R21, R5, R3.reuse ;  /* 0x0000000305157220 */ /* 0x080fe20000410000 */
[----:B------:R-:W-:Y:S01]  /*14a70*/  HMMA.16816.F32.BF16 R28, R32, R86, R28 ;  /* 0x00000056201c723c */ /* 0x000fe2000004181c */
[----:B------:R-:W-:Y:S07]  /*14a80*/  LDSM.16.M88.4 R84, [R196+0x5000] ;  /* 0x00500000c454783b */ /* 0x000fee0000000200 */
[----:B------:R-:W-:Y:S07]  /*14a90*/  HMMA.16816.F32.BF16 R60, R44, R42, R60 ;  /* 0x0000002a2c3c723c */ /* 0x000fee000004183c */
[----:B------:R-:W-:-:S02]  /*14aa0*/  FMUL.FTZ R42, R6, R3 ;  /* 0x00000003062a7220 */ /* 0x000fc40000410000 */
[-C--:B------:R-:W-:Y:S02]  /*14ab0*/  FMUL.FTZ R43, R7, R3.reuse ;  /* 0x00000003072b7220 */ /* 0x080fe40000410000 */
[----:B---3--:R-:W3:Y:S01]  /*14ac0*/  LDSM.16.M88.4 R4, [R200+0xb800] ;  /* 0x00b80000c804783b */ /* 0x008ee20000000200 */
[----:B--2---:R-:W-:Y:S01]  /*14ad0*/  HMMA.16816.F32.BF16 R48, R44, R8, R48 ;  /* 0x000000082c30723c */ /* 0x004fe20000041830 */
[-C--:B------:R-:W-:Y:S02]  /*14ae0*/  FMUL.FTZ R16, R16, R3.reuse ;  /* 0x0000000310107220 */ /* 0x080fe40000410000 */
[----:B------:R-:W-:-:S05]  /*14af0*/  FMUL.FTZ R17, R17, R3 ;  /* 0x0000000311117220 */ /* 0x000fca0000410000 */
[----:B------:R-:W-:Y:S01]  /*14b00*/  HMMA.16816.F32.BF16 R72, R44, R10, R72 ;  /* 0x0000000a2c48723c */ /* 0x000fe20000041848 */
[-C--:B------:R-:W-:Y:S02]  /*14b10*/  FMUL.FTZ R8, R18, R3.reuse ;  /* 0x0000000312087220 */ /* 0x080fe40000410000 */
[----:B------:R-:W-:-:S05]  /*14b20*/  FMUL.FTZ R64, R19, R3 ;  /* 0x0000000313407220 */ /* 0x000fca0000410000 */
[----:B------:R-:W-:Y:S01]  /*14b30*/  HMMA.16816.F32.BF16 R28, R24, R22, R28 ;  /* 0x00000016181c723c */ /* 0x000fe2000004181c */
[----:B------:R-:W-:Y:S07]  /*14b40*/  MUFU.TANH R22, R16 ;  /* 0x0000001000167308 */ /* 0x000fee0000002400 */
[C---:B-1----:R-:W-:Y:S01]  /*14b50*/  HMMA.16816.F32.BF16 R36, R32.reuse, R80, R36 ;  /* 0x000000502024723c */ /* 0x042fe20000041824 */
[----:B------:R1:W-:Y:S02]  /*14b60*/  MUFU.TANH R23, R17 ;  /* 0x0000001100177308 */ /* 0x0003e40000002400 */
[----:B-1----:R-:W1:Y:S05]  /*14b70*/  LDSM.16.M88.4 R16, [R196+0x5800] ;  /* 0x00580000c410783b */ /* 0x002e6a0000000200 */
[C---:B------:R-:W-:Y:S08]  /*14b80*/  HMMA.16816.F32.BF16 R60, R32.reuse, R82, R60 ;  /* 0x00000052203c723c */ /* 0x040ff0000004183c */
[C---:B---3--:R-:W-:Y:S08]  /*14b90*/  HMMA.16816.F32.BF16 R48, R32.reuse, R4, R48 ;  /* 0x000000042030723c */ /* 0x048ff00000041830 */
[----:B------:R-:W-:Y:S01]  /*14ba0*/  HMMA.16816.F32.BF16 R72, R32, R6, R72 ;  /* 0x000000062048723c */ /* 0x000fe20000041848 */
[----:B------:R-:W-:Y:S01]  /*14bb0*/  IABS R15, R15 ;  /* 0x0000000f000f7213 */ /* 0x000fe20000000000 */
[----:B------:R-:W-:Y:S01]  /*14bc0*/  FMUL.FTZ R65, R28, R3 ;  /* 0x000000031c417220 */ /* 0x000fe20000410000 */
[----:B------:R-:W-:-:S05]  /*14bd0*/  IABS R131, R131 ;  /* 0x0000008300837213 */ /* 0x000fca0000000000 */
[----:B------:R-:W-:Y:S01]  /*14be0*/  HMMA.16816.F32.BF16 R36, R24, R84, R36 ;  /* 0x000000541824723c */ /* 0x000fe20000041824 */
[-C--:B------:R-:W-:Y:S01]  /*14bf0*/  FMUL.FTZ R28, R29, R3.reuse ;  /* 0x000000031d1c7220 */ /* 0x080fe20000410000 */
[----:B------:R-:W2:Y:S01]  /*14c00*/  MUFU.TANH R8, R8 ;  /* 0x0000000800087308 */ /* 0x000ea20000002400 */
[----:B------:R-:W-:Y:S01]  /*14c10*/  FMUL.FTZ R29, R30, R3 ;  /* 0x000000031e1d7220 */ /* 0x000fe20000410000 */
[----:B------:R-:W-:Y:S01]  /*14c20*/  IABS R59, R59 ;  /* 0x0000003b003b7213 */ /* 0x000fe20000000000 */
[----:B------:R-:W-:-:S04]  /*14c30*/  DEPBAR.LE SB0, 0x0 ;  /* 0x000080000000791a */ /* 0x000fc80000000000 */
[C---:B------:R-:W-:Y:S01]  /*14c40*/  HMMA.16816.F32.BF16 R60, R24.reuse, R86, R60 ;  /* 0x00000056183c723c */ /* 0x040fe2000004183c */
[----:B------:R-:W-:Y:S07]  /*14c50*/  I2F R15, R15 ;  /* 0x0000000f000f7306 */ /* 0x000fee0000201400 */
[C---:B-1----:R-:W-:Y:S01]  /*14c60*/  HMMA.16816.F32.BF16 R48, R24.reuse, R16, R48 ;  /* 0x000000101830723c */ /* 0x042fe20000041830 */
[----:B------:R-:W1:Y:S07]  /*14c70*/  MUFU.TANH R88, R88 ;  /* 0x0000005800587308 */ /* 0x000e6e0000002400 */
[----:B------:R-:W-:Y:S01]  /*14c80*/  HMMA.16816.F32.BF16 R72, R24, R18, R72 ;  /* 0x000000121848723c */ /* 0x000fe20000041848 */
[----:B------:R-:W3:Y:S01]  /*14c90*/  I2F R99, R99 ;  /* 0x0000006300637306 */ /* 0x000ee20000201400 */
[----:B------:R-:W-:-:S02]  /*14ca0*/  FMUL.FTZ R30, R37, R3 ;  /* 0x00000003251e7220 */ /* 0x000fc40000410000 */
[----:B------:R-:W-:-:S05]  /*14cb0*/  FMUL.FTZ R11, R39, R3 ;  /* 0x00000003270b7220 */ /* 0x000fca0000410000 */
[----:B------:R-:W4:Y:S08]  /*14cc0*/  I2F R101, R101 ;  /* 0x0000006500657306 */ /* 0x000f300000201400 */
[----:B------:R-:W-:Y:S08]  /*14cd0*/  I2F R131, R131 ;  /* 0x0000008300837306 */ /* 0x000ff00000201400 */
[----:B------:R-:W5:Y:S08]  /*14ce0*/  MUFU.TANH R29, R29 ;  /* 0x0000001d001d7308 */ /* 0x000f700000002400 */
[----:B------:R-:W1:Y:S08]  /*14cf0*/  I2F R59, R59 ;  /* 0x0000003b003b7306 */ /* 0x000e700000201400 */
[----:B------:R-:W-:Y:S08]  /*14d00*/  I2F R93, R93 ;  /* 0x0000005d005d7306 */ /* 0x000ff00000201400 */
[----:B------:R-:W1:Y:S01]  /*14d10*/  MUFU.TANH R42, R42 ;  /* 0x0000002a002a7308 */ /* 0x000e620000002400 */
[----:B------:R-:W-:Y:S01]  /*14d20*/  FMUL.FTZ R5, R31, R3 ;  /* 0x000000031f057220 */ /* 0x000fe20000410000 */
[----:B------:R-:W-:Y:S01]  /*14d30*/  ISETP.GE.AND P5, PT, R98, R135, PT ;  /* 0x000000876200720c */ /* 0x000fe20003fa6270 */
[----:B--2---:R-:W-:-:S05]  /*14d40*/  FFMA.FTZ R8, -R0, R129, R8 ;  /* 0x0000008100087223 */ /* 0x004fca0000010108 */
[----:B------:R-:W-:Y:S01]  /*14d50*/  I2F R105, R105 ;  /* 0x0000006900697306 */ /* 0x000fe20000201400 */
[----:B------:R-:W-:Y:S01]  /*14d60*/  FMUL.FTZ R31, R36, R3 ;  /* 0x00000003241f7220 */ /* 0x000fe20000410000 */
[----:B------:R-:W-:-:S06]  /*14d70*/  IABS R133, R133 ;  /* 0x0000008500857213 */ /* 0x000fcc0000000000 */
[----:B------:R-:W2:Y:S01]  /*14d80*/  MUFU.TANH R28, R28 ;  /* 0x0000001c001c7308 */ /* 0x000ea20000002400 */
[----:B------:R-:W-:Y:S01]  /*14d90*/  FMUL.FTZ R36, R38, R3 ;  /* 0x0000000326247220 */ /* 0x000fe20000410000 */
[----:B------:R-:W-:Y:S01]  /*14da0*/  ISETP.GE.AND P1, PT, R52, R135, PT ;  /* 0x000000873400720c */ /* 0x000fe20003f26270 */
[----:B-1----:R-:W-:-:S05]  /*14db0*/  FFMA.FTZ R15, -R0, R15, R88 ;  /* 0x0000000f000f7223 */ /* 0x002fca0000010158 */
[----:B------:R-:W-:Y:S08]  /*14dc0*/  I2F R109, R109 ;  /* 0x0000006d006d7306 */ /* 0x000ff00000201400 */
[----:B------:R-:W-:Y:S08]  /*14dd0*/  I2F R141, R141 ;  /* 0x0000008d008d7306 */ /* 0x000ff00000201400 */
[----:B------:R-:W1:Y:S08]  /*14de0*/  MUFU.TANH R30, R30 ;  /* 0x0000001e001e7308 */ /* 0x000e700000002400 */
[----:B------:R-:W1:Y:S01]  /*14df0*/  MUFU.TANH R11, R11 ;  /* 0x0000000b000b7308 */ /* 0x000e620000002400 */
[----:B------:R-:W-:Y:S01]  /*14e00*/  FSEL R9, R8, -INF , !P5 ;  /* 0xff80000008097808 */ /* 0x000fe20006800000 */
[C---:B---3--:R-:W-:Y:S01]  /*14e10*/  FFMA.FTZ R6, -R0.reuse, R99, R22 ;  /* 0x0000006300067223 */ /* 0x048fe20000010116 */
[----:B------:R-:W-:Y:S01]  /*14e20*/  FSEL R24, R15, -INF , !P1 ;  /* 0xff8000000f187808 */ /* 0x000fe20004800000 */
[----:B----4-:R-:W-:-:S04]  /*14e30*/  FFMA.FTZ R7, -R0, R101, R23 ;  /* 0x0000006500077223 */ /* 0x010fc80000010117 */
[----:B------:R-:W-:Y:S01]  /*14e40*/  I2F R53, R53 ;  /* 0x0000003500357306 */ /* 0x000fe20000201400 */
[----:B-----5:R-:W-:Y:S02]  /*14e50*/  FFMA.FTZ R8, -R0, R131, R29 ;  /* 0x0000008300087223 */ /* 0x020fe4000001011d */
[----:B------:R-:W-:-:S05]  /*14e60*/  FMUL.FTZ R16, R60, R3 ;  /* 0x000000033c107220 */ /* 0x000fca0000410000 */
[----:B------:R-:W-:Y:S01]  /*14e70*/  I2F R123, R123 ;  /* 0x0000007b007b7306 */ /* 0x000fe20000201400 */
[-C--:B------:R-:W-:Y:S02]  /*14e80*/  FMUL.FTZ R37, R61, R3.reuse ;  /* 0x000000033d257220 */ /* 0x080fe40000410000 */
[----:B------:R-:W-:-:S05]  /*14e90*/  FMUL.FTZ R32, R62, R3 ;  /* 0x000000033e207220 */ /* 0x000fca0000410000 */
[----:B------:R-:W-:Y:S01]  /*14ea0*/  I2F R125, R125 ;  /* 0x0000007d007d7306 */ /* 0x000fe20000201400 */
[-C--:B------:R-:W-:Y:S02]  /*14eb0*/  FMUL.FTZ R33, R63, R3.reuse ;  /* 0x000000033f217220 */ /* 0x080fe40000410000 */
[----:B------:R-:W-:-:S05]  /*14ec0*/  FMUL.FTZ R34, R48, R3 ;  /* 0x0000000330227220 */ /* 0x000fca0000410000 */
[----:B------:R-:W-:Y:S01]  /*14ed0*/  MUFU.TANH R90, R90 ;  /* 0x0000005a005a7308 */ /* 0x000fe20000002400 */
[-C--:B------:R-:W-:Y:S02]  /*14ee0*/  FMUL.FTZ R27, R50, R3.reuse ;  /* 0x00000003321b7220 */ /* 0x080fe40000410000 */
[----:B------:R-:W-:-:S05]  /*14ef0*/  FMUL.FTZ R35, R51, R3 ;  /* 0x0000000333237220 */ /* 0x000fca0000410000 */
[----:B------:R-:W3:Y:S01]  /*14f00*/  MUFU.TANH R40, R40 ;  /* 0x0000002800287308 */ /* 0x000ee20000002400 */
[-C--:B------:R-:W-:Y:S02]  /*14f10*/  FMUL.FTZ R22, R72, R3.reuse ;  /* 0x0000000348167220 */ /* 0x080fe40000410000 */
[----:B------:R-:W-:-:S05]  /*14f20*/  FMUL.FTZ R23, R73, R3 ;  /* 0x0000000349177220 */ /* 0x000fca0000410000 */
[----:B------:R-:W4:Y:S01]  /*14f30*/  MUFU.TANH R41, R41 ;  /* 0x0000002900297308 */ /* 0x000f220000002400 */
[----:B------:R-:W-:Y:S01]  /*14f40*/  FMUL.FTZ R29, R75, R3 ;  /* 0x000000034b1d7220 */ /* 0x000fe20000410000 */
[----:B------:R-:W-:Y:S01]  /*14f50*/  ISETP.GE.AND P4, PT, R58, R135, PT ;  /* 0x000000873a00720c */ /* 0x000fe20003f86270 */
[C---:B------:R-:W-:Y:S02]  /*14f60*/  FFMA.FTZ R20, -R0.reuse, R59, R20 ;  /* 0x0000003b00147223 */ /* 0x040fe40000010114 */
[----:B------:R-:W-:Y:S02]  /*14f70*/  FFMA.FTZ R15, -R0, R93, R42 ;  /* 0x0000005d000f7223 */ /* 0x000fe4000001012a */
[-C--:B------:R-:W-:Y:S01]  /*14f80*/  FMUL.FTZ R49, R49, R3.reuse ;  /* 0x0000000331317220 */ /* 0x080fe20000410000 */
[----:B------:R-:W-:Y:S01]  /*14f90*/  I2F R97, R97 ;  /* 0x0000006100617306 */ /* 0x000fe20000201400 */
[----:B------:R-:W-:Y:S01]  /*14fa0*/  FMUL.FTZ R74, R74, R3 ;  /* 0x000000034a4a7220 */ /* 0x000fe20000410000 */
[----:B------:R-:W-:Y:S01]  /*14fb0*/  FSEL R20, R20, -INF , !P4 ;  /* 0xff80000014147808 */ /* 0x000fe20006000000 */
[----:B--2---:R-:W-:-:S05]  /*14fc0*/  FFMA.FTZ R105, -R0, R105, R28 ;  /* 0x0000006900697223 */ /* 0x004fca000001011c */
[----:B------:R-:W-:Y:S01]  /*14fd0*/  I2F R103, R103 ;  /* 0x0000006700677306 */ /* 0x000fe20000201400 */
[----:B------:R-:W-:Y:S01]  /*14fe0*/  FSEL R15, R15, -INF , !P4 ;  /* 0xff8000000f0f7808 */ /* 0x000fe20006000000 */
[----:B-1----:R-:W-:-:S06]  /*14ff0*/  FFMA.FTZ R30, -R0, R109, R30 ;  /* 0x0000006d001e7223 */ /* 0x002fcc000001011e */
[----:B------:R-:W-:Y:S01]  /*15000*/  I2F R107, R107 ;  /* 0x0000006b006b7306 */ /* 0x000fe20000201400 */
[----:B------:R-:W-:Y:S01]  /*15010*/  FFMA.FTZ R11, -R0, R141, R11 ;  /* 0x0000008d000b7223 */ /* 0x000fe2000001010b */
[----:B------:R-:W-:-:S06]  /*15020*/  ISETP.GE.AND P4, PT, R108, R135, PT ;  /* 0x000000876c00720c */ /* 0x000fcc0003f86270 */
[----:B------:R-:W-:Y:S08]  /*15030*/  I2F R127, R127 ;  /* 0x0000007f007f7306 */ /* 0x000ff00000201400 */
[----:B------:R-:W-:Y:S08]  /*15040*/  I2F R133, R133 ;  /* 0x0000008500857306 */ /* 0x000ff00000201400 */
[----:B------:R-:W-:Y:S08]  /*15050*/  I2F R137, R137 ;  /* 0x0000008900897306 */ /* 0x000ff00000201400 */
[----:B------:R-:W1:Y:S08]  /*15060*/  MUFU.TANH R21, R21 ;  /* 0x0000001500157308 */ /* 0x000e700000002400 */
[----:B------:R-:W2:Y:S08]  /*15070*/  MUFU.TANH R43, R43 ;  /* 0x0000002b002b7308 */ /* 0x000eb00000002400 */
[----:B------:R-:W5:Y:S08]  /*15080*/  MUFU.TANH R64, R64 ;  /* 0x0000004000407308 */ /* 0x000f700000002400 */
[----:B------:R-:W1:Y:S08]  /*15090*/  MUFU.TANH R65, R65 ;  /* 0x0000004100417308 */ /* 0x000e700000002400 */
[----:B------:R-:W1:Y:S08]  /*150a0*/  MUFU.TANH R5, R5 ;  /* 0x0000000500057308 */ /* 0x000e700000002400 */
[----:B------:R-:W1:Y:S08]  /*150b0*/  MUFU.TANH R31, R31 ;  /* 0x0000001f001f7308 */ /* 0x000e700000002400 */
[----:B------:R-:W1:Y:S01]  /*150c0*/  MUFU.TANH R36, R36 ;  /* 0x0000002400247308 */ /* 0x000e620000002400 */
[----:B------:R-:W-:Y:S01]  /*150d0*/  FSEL R162, R30, -INF , !P4 ;  /* 0xff8000001ea27808 */ /* 0x000fe20006000000 */
[----:B---3--:R-:W-:Y:S01]  /*150e0*/  FFMA.FTZ R40, -R0, R123, R40 ;  /* 0x0000007b00287223 */ /* 0x008fe20000010128 */
[----:B------:R-:W-:-:S05]  /*150f0*/  FSEL R167, R11, -INF , !P4 ;  /* 0xff8000000ba77808 */ /* 0x000fca0006000000 */
[----:B------:R-:W-:Y:S01]  /*15100*/  I2F R111, R111 ;  /* 0x0000006f006f7306 */ /* 0x000fe20000201400 */
[----:B------:R-:W-:Y:S01]  /*15110*/  FFMA.FTZ R25, -R0, R53, R90 ;  /* 0x0000003500197223 */ /* 0x000fe2000001015a */
[----:B------:R-:W-:-:S06]  /*15120*/  ISETP.GE.AND P4, PT, R134, 0x2, PT ;  /* 0x000000028600780c */ /* 0x000fcc0003f86270 */
[----:B------:R-:W-:Y:S01]  /*15130*/  I2F R115, R115 ;  /* 0x0000007300737306 */ /* 0x000fe20000201400 */
[----:B----4-:R-:W-:-:S07]  /*15140*/  FFMA.FTZ R19, -R0, R125, R41 ;  /* 0x0000007d00137223 */ /* 0x010fce0000010129 */
[----:B------:R-:W-:Y:S01]  /*15150*/  I2F R119, R119 ;  /* 0x0000007700777306 */ /* 0x000fe20000201400 */
[----:B------:R-:W-:-:S07]  /*15160*/  ISETP.GE.AND P0, PT, R56, R135, PT ;  /* 0x000000873800720c */ /* 0x000fce0003f06270 */
[----:B------:R-:W-:Y:S08]  /*15170*/  I2F R143, R143 ;  /* 0x0000008f008f7306 */ /* 0x000ff00000201400 */
[----:B------:R-:W-:Y:S08]  /*15180*/  I2F R145, R145 ;  /* 0x0000009100917306 */ /* 0x000ff00000201400 */
[----:B------:R-:W-:Y:S08]  /*15190*/  I2F R147, R147 ;  /* 0x0000009300937306 */ /* 0x000ff00000201400 */
[----:B------:R-:W-:Y:S08]  /*151a0*/  I2F R89, R89 ;  /* 0x0000005900597306 */ /* 0x000ff00000201400 */
[----:B------:R-:W-:Y:S08]  /*151b0*/  I2F R149, R149 ;  /* 0x0000009500957306 */ /* 0x000ff00000201400 */
[----:B------:R-:W3:Y:S08]  /*151c0*/  MUFU.TANH R16, R16 ;  /* 0x0000001000107308 */ /* 0x000ef00000002400 */
[----:B------:R-:W4:Y:S08]  /*151d0*/  MUFU.TANH R37, R37 ;  /* 0x0000002500257308 */ /* 0x000f300000002400 */
[----:B------:R-:W-:Y:S08]  /*151e0*/  MUFU.TANH R32, R32 ;  /* 0x0000002000207308 */ /* 0x000ff00000002400 */
[----:B------:R-:W-:Y:S08]  /*151f0*/  MUFU.TANH R33, R33 ;  /* 0x0000002100217308 */ /* 0x000ff00000002400 */
[----:B------:R-:W1:Y:S08]  /*15200*/  MUFU.TANH R34, R34 ;  /* 0x0000002200227308 */ /* 0x000e700000002400 */
[----:B------:R-:W1:Y:S08]  /*15210*/  MUFU.TANH R26, R49 ;  /* 0x00000031001a7308 */ /* 0x000e700000002400 */
[----:B------:R-:W-:Y:S08]  /*15220*/  MUFU.TANH R27, R27 ;  /* 0x0000001b001b7308 */ /* 0x000ff00000002400 */
[----:B------:R-:W-:Y:S08]  /*15230*/  MUFU.TANH R35, R35 ;  /* 0x0000002300237308 */ /* 0x000ff00000002400 */
[----:B------:R-:W1:Y:S08]  /*15240*/  MUFU.TANH R22, R22 ;  /* 0x0000001600167308 */ /* 0x000e700000002400 */
[----:B------:R-:W1:Y:S08]  /*15250*/  MUFU.TANH R23, R23 ;  /* 0x0000001700177308 */ /* 0x000e700000002400 */
[----:B------:R-:W3:Y:S08]  /*15260*/  MUFU.TANH R28, R74 ;  /* 0x0000004a001c7308 */ /* 0x000ef00000002400 */
[----:B------:R-:W3:Y:S01]  /*15270*/  MUFU.TANH R29, R29 ;  /* 0x0000001d001d7308 */ /* 0x000ee20000002400 */
[----:B------:R-:W-:Y:S01]  /*15280*/  FSEL R18, R40, -INF , !P1 ;  /* 0xff80000028127808 */ /* 0x000fe20004800000 */
[C---:B-1----:R-:W-:Y:S01]  /*15290*/  FFMA.FTZ R21, -R0.reuse, R97, R21 ;  /* 0x0000006100157223 */ /* 0x042fe20000010115 */
[----:B------:R-:W-:Y:S01]  /*152a0*/  FSEL R25, R25, -INF , !P0 ;  /* 0xff80000019197808 */ /* 0x000fe20004000000 */
[C---:B--2---:R-:W-:Y:S01]  /*152b0*/  FFMA.FTZ R17, -R0.reuse, R127, R43 ;  /* 0x0000007f00117223 */ /* 0x044fe2000001012b */
[----:B------:R-:W-:Y:S01]  /*152c0*/  FSEL R19, R19, -INF , !P0 ;  /* 0xff80000013137808 */ /* 0x000fe20004000000 */
[----:B-----5:R-:W-:Y:S01]  /*152d0*/  FFMA.FTZ R10, -R0, R133, R64 ;  /* 0x00000085000a7223 */ /* 0x020fe20000010140 */
[----:B------:R-:W-:Y:S01]  /*152e0*/  ISETP.GE.AND P6, PT, R96, R135, PT ;  /* 0x000000876000720c */ /* 0x000fe20003fc6270 */
[----:B------:R-:W-:Y:S01]  /*152f0*/  FFMA.FTZ R4, -R0, R103, R65 ;  /* 0x0000006700047223 */ /* 0x000fe20000010141 */
[----:B------:R-:W-:Y:S01]  /*15300*/  ISETP.GE.AND P3, PT, R100, R135, PT ;  /* 0x000000876400720c */ /* 0x000fe20003f66270 */
[----:B------:R-:W-:Y:S01]  /*15310*/  FFMA.FTZ R137, -R0, R137, R5 ;  /* 0x0000008900897223 */ /* 0x000fe20000010105 */
[----:B------:R-:W-:Y:S01]  /*15320*/  ISETP.GE.AND P2, PT, R102, R135, PT ;  /* 0x000000876600720c */ /* 0x000fe20003f46270 */
[----:B------:R-:W-:Y:S01]  /*15330*/  FFMA.FTZ R31, -R0, R107, R31 ;  /* 0x0000006b001f7223 */ /* 0x000fe2000001011f */
[----:B------:R-:W-:Y:S01]  /*15340*/  ISETP.GE.AND P1, PT, R104, R135, PT ;  /* 0x000000876800720c */ /* 0x000fe20003f26270 */
[----:B------:R-:W-:Y:S01]  /*15350*/  FFMA.FTZ R36, -R0, R139, R36 ;  /* 0x0000008b00247223 */ /* 0x000fe20000010124 */
[----:B------:R-:W-:Y:S01]  /*15360*/  ISETP.GE.AND P0, PT, R106, R135, PT ;  /* 0x000000876a00720c */ /* 0x000fe20003f06270 */
[C---:B---3--:R-:W-:Y:S01]  /*15370*/  FFMA.FTZ R16, -R0.reuse, R111, R16 ;  /* 0x0000006f00107223 */ /* 0x048fe20000010110 */
[----:B------:R-:W-:Y:S01]  /*15380*/  FSEL R21, R21, -INF , !P6 ;  /* 0xff80000015157808 */ /* 0x000fe20007000000 */
[C---:B----4-:R-:W-:Y:S01]  /*15390*/  FFMA.FTZ R37, -R0.reuse, R113, R37 ;  /* 0x0000007100257223 */ /* 0x050fe20000010125 */
[----:B------:R-:W-:Y:S01]  /*153a0*/  FSEL R17, R17, -INF , !P6 ;  /* 0xff80000011117808 */ /* 0x000fe20007000000 */
[----:B------:R-:W-:Y:S01]  /*153b0*/  FFMA.FTZ R34, -R0, R115, R34 ;  /* 0x0000007300227223 */ /* 0x000fe20000010122 */
[----:B------:R-:W-:Y:S01]  /*153c0*/  FSEL R6, R6, -INF , !P5 ;  /* 0xff80000006067808 */ /* 0x000fe20006800000 */
[C---:B------:R-:W-:Y:S01]  /*153d0*/  FFMA.FTZ R26, -R0.reuse, R117, R26 ;  /* 0x00000075001a7223 */ /* 0x040fe2000001011a */
[----:B------:R-:W-:Y:S01]  /*153e0*/  FSEL R7, R7, -INF , !P3 ;  /* 0xff80000007077808 */ /* 0x000fe20005800000 */
[----:B------:R-:W-:Y:S01]  /*153f0*/  FFMA.FTZ R22, -R0, R119, R22 ;  /* 0x0000007700167223 */ /* 0x000fe20000010116 */
[----:B------:R-:W-:Y:S01]  /*15400*/  FSEL R10, R10, -INF , !P3 ;  /* 0xff8000000a0a7808 */ /* 0x000fe20005800000 */
[----:B------:R-:W-:Y:S01]  /*15410*/  FFMA.FTZ R23, -R0, R121, R23 ;  /* 0x0000007900177223 */ /* 0x000fe20000010117 */
[----:B------:R-:W-:Y:S01]  /*15420*/  FSEL R4, R4, -INF , !P2 ;  /* 0xff80000004047808 */ /* 0x000fe20005000000 */
[----:B------:R-:W-:Y:S01]  /*15430*/  FFMA.FTZ R32, -R0, R143, R32 ;  /* 0x0000008f00207223 */ /* 0x000fe20000010120 */
[----:B------:R-:W-:Y:S01]  /*15440*/  FSEL R8, R8, -INF , !P2 ;  /* 0xff80000008087808 */ /* 0x000fe20005000000 */
[C---:B------:R-:W-:Y:S01]  /*15450*/  FFMA.FTZ R33, -R0.reuse, R145, R33 ;  /* 0x0000009100217223 */ /* 0x040fe20000010121 */
[----:B------:R-:W-:Y:S01]  /*15460*/  FSEL R5, R105, -INF , !P1 ;  /* 0xff80000069057808 */ /* 0x000fe20004800000 */
[C---:B------:R-:W-:Y:S01]  /*15470*/  FFMA.FTZ R27, -R0.reuse, R147, R27 ;  /* 0x00000093001b7223 */ /* 0x040fe2000001011b */
[----:B------:R-:W-:Y:S01]  /*15480*/  FSEL R3, R137, -INF , !P1 ;  /* 0xff80000089037808 */ /* 0x000fe20004800000 */
[C---:B------:R-:W-:Y:S01]  /*15490*/  FFMA.FTZ R35, -R0.reuse, R89, R35 ;  /* 0x0000005900237223 */ /* 0x040fe20000010123 */
[----:B------:R-:W-:Y:S01]  /*154a0*/  FSEL R178, R31, -INF , !P0 ;  /* 0xff8000001fb27808 */ /* 0x000fe20004000000 */
[----:B------:R-:W-:Y:S01]  /*154b0*/  FFMA.FTZ R28, -R0, R149, R28 ;  /* 0x00000095001c7223 */ /* 0x000fe2000001011c */
[----:B------:R-:W-:Y:S01]  /*154c0*/  FSEL R166, R36, -INF , !P0 ;  /* 0xff80000024a67808 */ /* 0x000fe20004000000 */
[----:B------:R-:W-:Y:S01]  /*154d0*/  FFMA.FTZ R29, -R0, R151, R29 ;  /* 0x00000097001d7223 */ /* 0x000fe2000001011d */
[-C--:B------:R-:W-:Y:S01]  /*154e0*/  ISETP.GE.AND P6, PT, R110, R135.reuse, PT ;  /* 0x000000876e00720c */ /* 0x080fe20003fc6270 */
[----:B------:R-:W-:Y:S01]  /*154f0*/  BSSY B1, `(.L_x_4485) ;  /* 0x00000c5000017945 */ /* 0x000fe20003800000 */
[----:B------:R-:W-:-:S02]  /*15500*/  ISETP.GE.AND P5, PT, R112, R135, PT ;  /* 0x000000877000720c */ /* 0x000fc40003fa6270 */
[-C--:B------:R-:W-:Y:S02]  /*15510*/  ISETP.GE.AND P3, PT, R114, R135.reuse, PT ;  /* 0x000000877200720c */ /* 0x080fe40003f66270 */
[-C--:B------:R-:W-:Y:S02]  /*15520*/  ISETP.GE.AND P2, PT, R116, R135.reuse, PT ;  /* 0x000000877400720c */ /* 0x080fe40003f46270 */
[-C--:B------:R-:W-:Y:S02]  /*15530*/  ISETP.GE.AND P1, PT, R118, R135.reuse, PT ;  /* 0x000000877600720c */ /* 0x080fe40003f26270 */
[----:B------:R-:W-:Y:S02]  /*15540*/  ISETP.GE.AND P0, PT, R120, R135, PT ;  /* 0x000000877800720c */ /* 0x000fe40003f06270 */
        /* <DEDUP_REMOVED lines=10> */
[----:B------:R-:W-:Y:S02]  /*155f0*/  IADD3 R188, R203, 0x5800, RZ ;  /* 0x00005800cbbc7810 */ /* 0x000fe40007ffe0ff */
        /* <DEDUP_REMOVED lines=74> */
[----:B------:R-:W-:-:S05]  /*15aa0*/  IMAD R14, R30, R14, R23 ;  /* 0x0000000e1e0e7224 */ /* 0x000fca00078e0217 */
[----:B------:R-:W-:Y:S01]  /*15ab0*/  IADD3 R11, R29, R14, RZ ;  /* 0x0000000e1d0b7210 */ /* 0x000fe20007ffe0ff */
[----:B------:R-:W-:Y:S01]  /*15ac0*/  IMAD.MOV.U32 R14, RZ, RZ, R28 ;  /* 0x000000ffff0e7224 */ /* 0x000fe200078e001c */
[----:B------:R-:W-:Y:S05]  /*15ad0*/  BRA `(.L_x_4489) ;  /* 0x0000003000007947 */ /* 0x000fea0003800000 */
.L_x_4488:
[----:B------:R-:W2:Y:S02]  /*15ae0*/  LD.E R14, [R12.64+0x38] ;  /* 0x000038060c0e7980 */ /* 0x000ea4000c101900 */
[----:B--2---:R-:W-:-:S04]  /*15af0*/  LEA R14, -R14, RZ, 0x6 ;  /* 0x000000ff0e0e7211 */ /* 0x004fc800078e31ff */
[----:B------:R-:W-:Y:S02]  /*15b00*/  SHF.R.S32.HI R11, RZ, 0x1f, R14 ;  /* 0x0000001fff0b7819 */ /* 0x000fe4000001140e */
.L_x_4489:
[----:B------:R-:W-:Y:S05]  /*15b10*/  BSYNC B0 ;  /* 0x0000000000007941 */ /* 0x000fea0003800000 */
.L_x_4487:
        /* <DEDUP_REMOVED lines=98> */
.L_x_4486:
[----:B------:R-:W-:Y:S05]  /*16140*/  BSYNC B1 ;  /* 0x0000000000017941 */ /* 0x000fea0003800000 */
.L_x_4485:
[----:B------:R2:W3:Y:S01]  /*16150*/  LD.E R165, [R12.64+0xdc] ;  /* 0x0000dc060ca57980 */ /* 0x0004e2000c101900 */
        /* <DEDUP_REMOVED lines=46> */
[----:B------:R-:W-:-:S04]  /*16440*/  FMNMX.FTZ R11, R141, R14, !PT ;  /* 0x0000000e8d0b7209 */ /* 0x000fc80007810000 */
        /* <DEDUP_REMOVED lines=30> */
[-CC-:B------:R-:W-:Y:S01]  /*16630*/  FFMA.FTZ R147, R4, R165.reuse, -R176.reuse ;  /* 0x000000a504937223 */ /* 0x180fe200000108b0 */
[----:B------:R-:W-:Y:S01]  /*16640*/  LDSM.16.MT88.4 R12, [R207+0xe800] ;  /* 0x00e80000cf0c783b */ /* 0x000fe20000004200 */
[-C--:B------:R-:W-:Y:S01]  /*16650*/  FFMA.FTZ R144, R5, R165.reuse, -R176 ;  /* 0x000000a505907223 */ /* 0x080fe200000108b0 */
[----:B------:R-:W-:Y:S01]  /*16660*/  MUFU.EX2 R153, R153 ;  /* 0x0000009900997308 */ /* 0x000fe20000000800 */
[-CC-:B------:R-:W-:Y:S01]  /*16670*/  FFMA.FTZ R152, R9, R165.reuse, -R164.reuse ;  /* 0x000000a509987223 */ /* 0x180fe200000108a4 */
[----:B------:R-:W2:Y:S01]  /*16680*/  LDSM.16.MT88.4 R4, [R207+0x10000] ;  /* 0x01000000cf04783b */ /* 0x000ea20000004200 */
[----:B------:R-:W-:-:S02]  /*16690*/  FFMA.FTZ R145, R10, R165, -R164 ;  /* 0x000000a50a917223 */ /* 0x000fc400000108a4 */
[--C-:B------:R-:W-:Y:S02]  /*166a0*/  FFMA.FTZ R150, R8, R165, -R164.reuse ;  /* 0x000000a508967223 */ /* 0x100fe400000108a4 */
[----:B------:R-:W3:Y:S01]  /*166b0*/  LDSM.16.MT88.4 R8, [R210+0xe800] ;  /* 0x00e80000d208783b */ /* 0x000ee20000004200 */
[----:B------:R-:W4:Y:S01]  /*166c0*/  MUFU.EX2 R148, R148 ;  /* 0x0000009400947308 */ /* 0x000f220000000800 */
[----:B-1----:R-:W-:Y:S01]  /*166d0*/  F2FP.BF16.PACK_AB R96, R154, R155 ;  /* 0x0000009b9a60723e */ /* 0x002fe200000010ff */
[-C--:B------:R-:W-:Y:S02]  /*166e0*/  FFMA.FTZ R3, R3, R165.reuse, -R164 ;  /* 0x000000a503037223 */ /* 0x080fe400000108a4 */
[-CC-:B------:R-:W-:Y:S02]  /*166f0*/  FFMA.FTZ R159, R178, R165.reuse, -R176.reuse ;  /* 0x000000a5b29f7223 */ /* 0x180fe400000108b0 */
[-CC-:B------:R-:W-:Y:S02]  /*16700*/  FFMA.FTZ R162, R162, R165.reuse, -R176.reuse ;  /* 0x000000a5a2a27223 */ /* 0x180fe400000108b0 */
[----:B------:R-:W-:Y:S01]  /*16710*/  MUFU.EX2 R156, R156 ;  /* 0x0000009c009c7308 */ /* 0x000fe20000000800 */
[----:B------:R-:W-:-:S02]  /*16720*/  FFMA.FTZ R160, R177, R165, -R176 ;  /* 0x000000a5b1a07223 */ /* 0x000fc400000108b0 */
[-C--:B------:R-:W-:Y:S02]  /*16730*/  FFMA.FTZ R161, R175, R165.reuse, -R176 ;  /* 0x000000a5afa17223 */ /* 0x080fe400000108b0 */
[-CC-:B------:R-:W-:Y:S02]  /*16740*/  FFMA.FTZ R166, R166, R165.reuse, -R164.reuse ;  /* 0x000000a5a6a67223 */ /* 0x180fe400000108a4 */
[--C-:B------:R-:W-:Y:S01]  /*16750*/  FFMA.FTZ R167, R167, R165, -R164.reuse ;  /* 0x000000a5a7a77223 */ /* 0x100fe200000108a4 */
[----:B------:R-:W1:Y:S01]  /*16760*/  MUFU.EX2 R157, R157 ;  /* 0x0000009d009d7308 */ /* 0x000e620000000800 */
        /* <DEDUP_REMOVED lines=67> */
[----:B------:R-:W3:Y:S06]  /*16ba0*/  MUFU.EX2 R229, R229 ;  /* 0x000000e500e57308 */ /* 0x000eec0000000800 */
[C---:B--2---:R-:W-:Y:S07]  /*16bb0*/  HMMA.16816.F32.BF16 R92, R96.reuse, R4, RZ ;  /* 0x00000004605c723c */ /* 0x044fee00000418ff */
[----:B-1----:R-:W-:Y:S01]  /*16bc0*/  F2FP.BF16.PACK_AB R4, R146, R151 ;  /* 0x000000979204723e */ /* 0x002fe200000010ff */
[----:B------:R-:W-:Y:S01]  /*16bd0*/  HMMA.16816.F32.BF16 R96, R96, R6, RZ ;  /* 0x000000066060723c */ /* 0x000fe200000418ff */
[----:B----4-:R-:W-:Y:S01]  /*16be0*/  F2FP.BF16.PACK_AB R5, R145, R152 ;  /* 0x000000989105723e */ /* 0x010fe200000010ff */
        /* <DEDUP_REMOVED lines=141> */
.L_x_4499:
        /* <DEDUP_REMOVED lines=75> */
.L_x_4492:
[----:B------:R-:W-:Y:S02]  /*17970*/  ULDC.64 UR4, c[0x0][0x118] ;  /* 0x0000460000047ab9 */ /* 0x000fe40000000a00 */
[----:B------:R-:W2:Y:S02]  /*17980*/  LD.E R10, [R132.64+0x40] ;  /* 0x00004004840a7980 */ /* 0x000ea4000c101900 */
[----:B--2---:R-:W-:Y:S04]  /*17990*/  LEA R10, -R10, RZ, 0x6 ;  /* 0x000000ff0a0a7211 */ /* 0x004fe800078e31ff */
[----:B------:R-:W-:Y:S02]  /*179a0*/  SHF.R.S32.HI R5, RZ, 0x1f, R10 ;  /* 0x0000001fff057819 */ /* 0x000fe4000001140a */
.L_x_4493:
[----:B------:R-:W-:Y:S05]  /*179b0*/  BSYNC B0 ;  /* 0x0000000000007941 */ /* 0x000fea0003800000 */
.L_x_4491:
        /* <DEDUP_REMOVED lines=250> */
[-C--:B------:R-:W-:Y:S02]  /*18960*/  FMUL.FTZ R167, R7, R3.reuse ;  /* 0x0000000307a77220 */ /* 0x080fe40000410000 */
[----:B------:R-:W2:Y:S02]  /*18970*/  LDSM.16.M88.4 R4, [R196+0x5000] ;  /* 0x00500000c404783b */ /* 0x000ea40000000200 */
[-C--:B------:R-:W-:Y:S02]  /*18980*/  FMUL.FTZ R9, R9, R3.reuse ;  /* 0x0000000309097220 */ /* 0x080fe40000410000 */
[-C--:B------:R-:W-:Y:S01]  /*18990*/  FMUL.FTZ R10, R10, R3.reuse ;  /* 0x000000030a0a7220 */ /* 0x080fe20000410000 */
[----:B------:R-:W3:Y:S01]  /*189a0*/  MUFU.TANH R163, R163 ;  /* 0x000000a300a37308 */ /* 0x000ee20000002400 */
[-C--:B------:R-:W-:Y:S02]  /*189b0*/  FMUL.FTZ R11, R11, R3.reuse ;  /* 0x000000030b0b7220 */ /* 0x080fe40000410000 */
[-C--:B------:R-:W-:Y:S02]  /*189c0*/  FMUL.FTZ R171, R8, R3.reuse ;  /* 0x0000000308ab7220 */ /* 0x080fe40000410000 */
[-C--:B------:R-:W-:Y:S02]  /*189d0*/  FMUL.FTZ R8, R12, R3.reuse ;  /* 0x000000030c087220 */ /* 0x080fe40000410000 */
[-C--:B------:R-:W-:Y:S02]  /*189e0*/  FMUL.FTZ R13, R13, R3.reuse ;  /* 0x000000030d0d7220 */ /* 0x080fe40000410000 */
[-C--:B------:R-:W-:Y:S01]  /*189f0*/  FMUL.FTZ R14, R14, R3.reuse ;  /* 0x000000030e0e7220 */ /* 0x080fe20000410000 */
[----:B------:R-:W4:Y:S01]  /*18a00*/  MUFU.TANH R173, R9 ;  /* 0x0000000900ad7308 */ /* 0x000f220000002400 */
[-C--:B------:R-:W-:Y:S02]  /*18a10*/  FMUL.FTZ R15, R15, R3.reuse ;  /* 0x000000030f0f7220 */ /* 0x080fe40000410000 */
[-C--:B------:R-:W-:Y:S02]  /*18a20*/  FMUL.FTZ R12, R16, R3.reuse ;  /* 0x00000003100c7220 */ /* 0x080fe40000410000 */
[-C--:B------:R-:W-:Y:S02]  /*18a30*/  FMUL.FTZ R17, R17, R3.reuse ;  /* 0x0000000311117220 */ /* 0x080fe40000410000 */
[-C--:B------:R-:W-:Y:S02]  /*18a40*/  FMUL.FTZ R18, R18, R3.reuse ;  /* 0x0000000312127220 */ /* 0x080fe40000410000 */
[-C--:B------:R-:W-:Y:S01]  /*18a50*/  FMUL.FTZ R19, R19, R3.reuse ;  /* 0x0000000313137220 */ /* 0x080fe20000410000 */
[----:B------:R-:W1:Y:S10]  /*18a60*/  MUFU.TANH R175, R10 ;  /* 0x0000000a00af7308 */ /* 0x000e740000002400 */
[----:B------:R-:W1:Y:S01]  /*18a70*/  MUFU.TANH R177, R11 ;  /* 0x0000000b00b17308 */ /* 0x000e620000002400 */
[C---:B--2---:R-:W-:Y:S09]  /*18a80*/  HMMA.16816.F32.BF16 R20, R180.reuse, R4, R20 ;  /* 0x00000004b414723c */ /* 0x044ff20000041814 */
[----:B------:R2:W1:Y:S01]  /*18a90*/  MUFU.TANH R147, R8 ;  /* 0x0000000800937308 */ /* 0x0004620000002400 */
[C---:B------:R-:W-:Y:S09]  /*18aa0*/  HMMA.16816.F32.BF16 R24, R180.reuse, R6, R24 ;  /* 0x00000006b418723c */ /* 0x040ff20000041818 */
[----:B------:R-:W1:Y:S05]  /*18ab0*/  MUFU.TANH R165, R165 ;  /* 0x000000a500a57308 */ /* 0x000e6a0000002400 */
[-C--:B------:R-:W-:Y:S05]  /*18ac0*/  FMUL.FTZ R160, R20, R3.reuse ;  /* 0x0000000314a07220 */ /* 0x080fea0000410000 */
[----:B------:R-:W1:Y:S01]  /*18ad0*/  MUFU.TANH R167, R167 ;  /* 0x000000a700a77308 */ /* 0x000e620000002400 */
[-C--:B------:R-:W-:Y:S02]  /*18ae0*/  FMUL.FTZ R21, R21, R3.reuse ;  /* 0x0000000315157220 */ /* 0x080fe40000410000 */
[-C--:B------:R-:W-:Y:S01]  /*18af0*/  FMUL.FTZ R22, R22, R3.reuse ;  /* 0x0000000316167220 */ /* 0x080fe20000410000 */
[----:B--2---:R-:W2:Y:S01]  /*18b00*/  LDSM.16.M88.4 R8, [R196+0x5800] ;  /* 0x00580000c408783b */ /* 0x004ea20000000200 */
[----:B------:R-:W-:Y:S04]  /*18b10*/  DEPBAR.LE SB0, 0x0 ;  /* 0x000080000000791a */ /* 0x000fe80000000000 */
[-C--:B------:R-:W-:Y:S01]  /*18b20*/  FMUL.FTZ R5, R24, R3.reuse ;  /* 0x0000000318057220 */ /* 0x080fe20000410000 */
[----:B------:R-:W1:Y:S01]  /*18b30*/  MUFU.TANH R171, R171 ;  /* 0x000000ab00ab7308 */ /* 0x000e620000002400 */
[----:B------:R-:W-:Y:S01]  /*18b40*/  BAR.SYNC.DEFER_BLOCKING 0x0 ;  /* 0x0000000000007b1d */ /* 0x000fe20000010000 */
[-C--:B------:R-:W-:Y:S02]  /*18b50*/  FMUL.FTZ R23, R23, R3.reuse ;  /* 0x0000000317177220 */ /* 0x080fe40000410000 */
[-C--:B------:R-:W-:Y:S02]  /*18b60*/  FMUL.FTZ R25, R25, R3.reuse ;  /* 0x0000000319197220 */ /* 0x080fe40000410000 */
[-C--:B------:R-:W-:Y:S02]  /*18b70*/  FMUL.FTZ R26, R26, R3.reuse ;  /* 0x000000031a1a7220 */ /* 0x080fe40000410000 */
[-C--:B------:R-:W-:Y:S02]  /*18b80*/  FMUL.FTZ R27, R27, R3.reuse ;  /* 0x000000031b1b7220 */ /* 0x080fe40000410000 */
[----:B------:R5:W1:Y:S10]  /*18b90*/  MUFU.TANH R158, R5 ;  /* 0x00000005009e7308 */ /* 0x000a740000002400 */
[----:B------:R1:W1:Y:S10]  /*18ba0*/  MUFU.TANH R146, R13 ;  /* 0x0000000d00927308 */ /* 0x0002740000002400 */
[----:B------:R1:W1:Y:S01]  /*18bb0*/  MUFU.TANH R143, R14 ;  /* 0x0000000e008f7308 */ /* 0x0002620000002400 */
[C---:B--2---:R-:W-:Y:S09]  /*18bc0*/  HMMA.16816.F32.BF16 R28, R180.reuse, R8, R28 ;  /* 0x00000008b41c723c */ /* 0x044ff2000004181c */
[----:B------:R2:W1:Y:S01]  /*18bd0*/  MUFU.TANH R142, R15 ;  /* 0x0000000f008e7308 */ /* 0x0004620000002400 */
[----:B------:R-:W-:Y:S09]  /*18be0*/  HMMA.16816.F32.BF16 R32, R180, R10, R32 ;  /* 0x0000000ab420723c */ /* 0x000ff20000041820 */
[----:B------:R2:W1:Y:S05]  /*18bf0*/  MUFU.TANH R145, R12 ;  /* 0x0000000c00917308 */ /* 0x00046a0000002400 */
[-C--:B------:R-:W-:Y:S05]  /*18c00*/  FMUL.FTZ R4, R28, R3.reuse ;  /* 0x000000031c047220 */ /* 0x080fea0000410000 */
[----:B------:R2:W1:Y:S01]  /*18c10*/  MUFU.TANH R144, R17 ;  /* 0x0000001100907308 */ /* 0x0004620000002400 */
[-C--:B------:R-:W-:Y:S02]  /*18c20*/  FMUL.FTZ R29, R29, R3.reuse ;  /* 0x000000031d1d7220 */ /* 0x080fe40000410000 */
[-C--:B------:R-:W-:Y:S02]  /*18c30*/  FMUL.FTZ R30, R30, R3.reuse ;  /* 0x000000031e1e7220 */ /* 0x080fe40000410000 */
[-C--:B------:R-:W-:Y:S02]  /*18c40*/  FMUL.FTZ R31, R31, R3.reuse ;  /* 0x000000031f1f7220 */ /* 0x080fe40000410000 */
[-C--:B-----5:R-:W-:Y:S02]  /*18c50*/  FMUL.FTZ R5, R32, R3.reuse ;  /* 0x0000000320057220 */ /* 0x0a0fe40000410000 */
[-C--:B------:R-:W-:Y:S01]  /*18c60*/  FMUL.FTZ R33, R33, R3.reuse ;  /* 0x0000000321217220 */ /* 0x080fe20000410000 */
[----:B------:R2:W1:Y:S01]  /*18c70*/  MUFU.TANH R141, R18 ;  /* 0x00000012008d7308 */ /* 0x0004620000002400 */
[-C--:B------:R-:W-:Y:S02]  /*18c80*/  FMUL.FTZ R34, R34, R3.reuse ;  /* 0x0000000322227220 */ /* 0x080fe40000410000 */
[----:B------:R-:W-:Y:S07]  /*18c90*/  FMUL.FTZ R35, R35, R3 ;  /* 0x0000000323237220 */ /* 0x000fee0000410000 */
[----:B------:R2:W1:Y:S10]  /*18ca0*/  MUFU.TANH R140, R19 ;  /* 0x00000013008c7308 */ /* 0x0004740000002400 */
[----:B------:R-:W1:Y:S10]  /*18cb0*/  MUFU.TANH R160, R160 ;  /* 0x000000a000a07308 */ /* 0x000e740000002400 */
[----:B------:R2:W1:Y:S10]  /*18cc0*/  MUFU.TANH R159, R21 ;  /* 0x00000015009f7308 */ /* 0x0004740000002400 */
        /* <DEDUP_REMOVED lines=12> */
[----:B------:R2:W1:Y:S01]  /*18d90*/  MUFU.TANH R135, R35 ;  /* 0x0000002300877308 */ /* 0x0004620000002400 */
[----:B------:R-:W-:-:S05]  /*18da0*/  @!P0 BRA `(.L_x_4495) ;  /* 0x00000a3000008947 */ /* 0x000fca0003800000 */
[----:B---34-:R-:W-:Y:S01]  /*18db0*/  ISETP.NE.U32.AND P0, PT, R224, RZ, PT ;  /* 0x000000ffe000720c */ /* 0x018fe20003f05070 */
[----:B------:R-:W-:Y:S03]  /*18dc0*/  BSSY B0, `(.L_x_4496) ;  /* 0x0000047000007945 */ /* 0x000fe60003800000 */
[----:B------:R-:W-:Y:S11]  /*18dd0*/  ISETP.NE.AND.EX P0, PT, R225, RZ, PT, P0 ;  /* 0x000000ffe100720c */ /* 0x000ff60003f05300 */
[----:B------:R-:W-:Y:S02]  /*18de0*/  @!UPT UIADD3 URZ, URZ, URZ, URZ ;  /* 0x0000003f3f3ff290 */ /* 0x000fe4000fffe03f */
[----:B------:R-:W-:-:S05]  /*18df0*/  @!P0 BRA `(.L_x_4497) ;  /* 0x000003f000008947 */ /* 0x000fca0003800000 */
[----:B------:R-:W-:Y:S02]  /*18e00*/  ULDC.64 UR4, c[0x0][0x118] ;  /* 0x0000460000047ab9 */ /* 0x000fe40000000a00 */
[----:B--2---:R-:W2:Y:S02]  /*18e10*/  LD.E R12, [R132.64+0x170] ;  /* 0x00017004840c7980 */ /* 0x004ea4000c101900 */
        /* <DEDUP_REMOVED lines=10> */
[-C--:B------:R-:W-:Y:S01]  /*18ec0*/  LOP3.LUT R3, R3, R12.reuse, RZ, 0x3c, !PT ;  /* 0x0000000c03037212 */ /* 0x080fe200078e3cff */
[--C-:B--2---:R-:W-:Y:S02]  /*18ed0*/  IMAD.MOV R4, RZ, RZ, -R11.reuse ;  /* 0x000000ffff047224 */ /* 0x104fe400078e0a0b */
[----:B------:R-:W-:Y:S02]  /*18ee0*/  IMAD.MOV.U32 R10, RZ, RZ, RZ ;  /* 0x000000ffff0a7224 */ /* 0x000fe400078e00ff */
[----:B-1----:R-:W-:Y:S01]  /*18ef0*/  IMAD R13, R4, R7, RZ ;  /* 0x00000007040d7224 */ /* 0x002fe200078e02ff */
[----:B------:R-:W-:Y:S02]  /*18f00*/  IABS R4, R9 ;  /* 0x0000000900047213 */ /* 0x000fe40000000000 */
[----:B------:R-:W-:Y:S01]  /*18f10*/  LOP3.LUT R9, R9, R12, RZ, 0x3c, !PT ;  /* 0x0000000c09097212 */ /* 0x000fe200078e3cff */
[----:B------:R-:W-:Y:S06]  /*18f20*/  IMAD.HI.U32 R11, R11, R13, R10 ;  /* 0x0000000d0b0b7227 */ /* 0x000fec00078e000a */
[C---:B------:R-:W-:Y:S04]  /*18f30*/  IMAD.HI.U32 R8, R11.reuse, R4, RZ ;  /* 0x000000040b087227 */ /* 0x040fe800078e00ff */
[----:B------:R-:W-:Y:S04]  /*18f40*/  IMAD.HI.U32 R10, R11, R6, RZ ;  /* 0x000000060b0a7227 */ /* 0x000fe800078e00ff */
        /* <DEDUP_REMOVED lines=15> */
[C---:B------:R-:W-:Y:S01]  /*19040*/  ISETP.NE.AND P2, PT, R12.reuse, RZ, PT ;  /* 0x000000ff0c00720c */ /* 0x040fe20003f45270 */
[----:B------:R-:W-:Y:S02]  /*19050*/  @!P0 IMAD.MOV R8, RZ, RZ, -R8 ;  /* 0x000000ffff088224 */ /* 0x000fe400078e0a08 */
[----:B------:R-:W-:Y:S03]  /*19060*/  @!P1 IMAD.MOV R10, RZ, RZ, -R10 ;  /* 0x000000ffff0a9224 */ /* 0x000fe600078e0a0a */
[C---:B------:R-:W-:Y:S02]  /*19070*/  SEL R7, R5.reuse, R8, !P2 ;  /* 0x0000000805077207 */ /* 0x040fe40005000000 */
[----:B------:R-:W-:Y:S01]  /*19080*/  SEL R5, R5, R10, !P2 ;  /* 0x0000000a05057207 */ /* 0x000fe20005000000 */
[----:B------:R-:W2:Y:S01]  /*19090*/  LD.E.64 R8, [R132.64+0x38] ;  /* 0x0000380484087980 */ /* 0x000ea2000c101b00 */
[-C--:B------:R-:W-:Y:S02]  /*190a0*/  LEA R16, P1, R7, R224.reuse, 0x2 ;  /* 0x000000e007107211 */ /* 0x080fe400078210ff */
[----:B------:R-:W-:Y:S02]  /*190b0*/  LEA R14, P0, R5, R224, 0x2 ;  /* 0x000000e0050e7211 */ /* 0x000fe400078010ff */
[-C--:B------:R-:W-:Y:S01]  /*190c0*/  LEA.HI.X.SX32 R17, R7, R225.reuse, 0x2, P1 ;  /* 0x000000e107117211 */ /* 0x080fe200008f16ff */
[----:B------:R-:W3:Y:S01]  /*190d0*/  LD.E.64 R10, [R132.64+0x20] ;  /* 0x00002004840a7980 */ /* 0x000ee2000c101b00 */
[C---:B------:R-:W-:Y:S01]  /*190e0*/  LEA.HI.X.SX32 R15, R5.reuse, R225, 0x2, P0 ;  /* 0x000000e1050f7211 */ /* 0x040fe200000f16ff */
[----:B------:R-:W-:Y:S04]  /*190f0*/  IMAD.IADD R5, R5, 0x1, -R7 ;  /* 0x0000000105057824 */ /* 0x000fe800078e0a07 */
        /* <DEDUP_REMOVED lines=15> */
.L_x_4497:
[----:B------:R-:W-:Y:S02]  /*191f0*/  ULDC.64 UR4, c[0x0][0x118] ;  /* 0x0000460000047ab9 */ /* 0x000fe40000000a00 */
[----:B--2---:R-:W2:Y:S02]  /*19200*/  LD.E R12, [R132.64+0x38] ;  /* 0x00003804840c7980 */ /* 0x004ea4000c101900 */
[----:B--2---:R-:W-:Y:S04]  /*19210*/  LEA R12, -R12, RZ, 0x6 ;  /* 0x000000ff0c0c7211 */ /* 0x004fe800078e31ff */
[----:B------:R-:W-:Y:S02]  /*19220*/  SHF.R.S32.HI R5, RZ, 0x1f, R12 ;  /* 0x0000001fff057819 */ /* 0x000fe4000001140c */
.L_x_4498:
[----:B------:R-:W-:Y:S05]  /*19230*/  BSYNC B0 ;  /* 0x0000000000007941 */ /* 0x000fea0003800000 */
.L_x_4496:
        /* <DEDUP_REMOVED lines=11> */
[CC--:B-1----:R-:W-:Y:S02]  /*192f0*/  @P3 LEA R14, P0, R3.reuse, R216.reuse, 0x1 ;  /* 0x000000d8030e3211 */ /* 0x0c2fe400078008ff */
        /* <DEDUP_REMOVED lines=78> */
.L_x_4495:
[----:B---34-:R-:W-:Y:S05]  /*197e0*/  BSYNC B1 ;  /* 0x0000000000017941 */ /* 0x018fea0003800000 */
.L_x_4494:
[----:B------:R-:W-:Y:S01]  /*197f0*/  ULDC.64 UR4, c[0x0][0x118] ;  /* 0x0000460000047ab9 */ /* 0x000fe20000000a00 */
[----:B--2---:R-:W-:Y:S01]  /*19800*/  IMAD R20, R228, -0x40, R227 ;  /* 0xffffffc0e4147824 */ /* 0x004fe200078e02e3 */
[----:B------:R2:W3:Y:S04]  /*19810*/  LD.E R134, [R132.64+0xdc] ;  /* 0x0000dc0484867980 */ /* 0x0004e8000c101900 */
[C---:B------:R-:W-:Y:S01]  /*19820*/  IADD3 R18, R20.reuse, 0x8, RZ ;  /* 0x0000000814127810 */ /* 0x040fe20007ffe0ff */
[----:B------:R-:W-:Y:S01]  /*19830*/  LDSM.16.MT88.4 R28, [R208+0xc000] ;  /* 0x00c00000d01c783b */ /* 0x000fe20000004200 */
[----:B------:R-:W-:Y:S02]  /*19840*/  IADD3 R8, R20, -0x1, RZ ;  /* 0xffffffff14087810 */ /* 0x000fe40007ffe0ff */
[----:B------:R-:W-:Y:S02]  /*19850*/  ISETP.GE.AND P1, PT, R18, RZ, PT ;  /* 0x000000ff1200720c */ /* 0x000fe40003f26270 */
[----:B------:R-:W-:Y:S02]  /*19860*/  ISETP.GE.AND P0, PT, R8, RZ, PT ;  /* 0x000000ff0800720c */ /* 0x000fe40003f06270 */
[C---:B------:R-:W-:Y:S02]  /*19870*/  IADD3 R16, R20.reuse, 0x7, RZ ;  /* 0x0000000714107810 */ /* 0x040fe40007ffe0ff */
[C---:B-1----:R-:W-:Y:S02]  /*19880*/  IADD3 R14, R20.reuse, -0x8, RZ ;  /* 0xfffffff8140e7810 */ /* 0x042fe40007ffe0ff */
[C---:B------:R-:W-:Y:S02]  /*19890*/  IADD3 R21, R20.reuse, -0x9, RZ ;  /* 0xfffffff714157810 */ /* 0x040fe40007ffe0ff */
[C---:B------:R-:W-:Y:S02]  /*198a0*/  IADD3 R12, R20.reuse, -0x10, RZ ;  /* 0xfffffff0140c7810 */ /* 0x040fe40007ffe0ff */
[C---:B------:R-:W-:Y:S02]  /*198b0*/  IADD3 R19, R20.reuse, -0x11, RZ ;  /* 0xffffffef14137810 */ /* 0x040fe40007ffe0ff */
[----:B------:R-:W-:Y:S02]  /*198c0*/  @!P1 IADD3 R18, -R20, -0x8, RZ ;  /* 0xfffffff814129810 */ /* 0x000fe40007ffe1ff */
[----:B------:R-:W-:Y:S02]  /*198d0*/  ISETP.GE.AND P1, PT, R16, RZ, PT ;  /* 0x000000ff1000720c */ /* 0x000fe40003f26270 */
[----:B------:R-:W-:Y:S02]  /*198e0*/  @!P0 IADD3 R8, -R20, 0x1, RZ ;  /* 0x0000000114088810 */ /* 0x000fe40007ffe1ff */
[----:B------:R-:W-:Y:S01]  /*198f0*/  ISETP.GE.AND P0, PT, R14, RZ, PT ;  /* 0x000000ff0e00720c */ /* 0x000fe20003f06270 */
[----:B------:R-:W-:Y:S01]  /*19900*/  I2F R18, R18 ;  /* 0x0000001200127306 */ /* 0x000fe20000201400 */
[C---:B------:R-:W-:Y:S02]  /*19910*/  IADD3 R17, R20.reuse, -0x18, RZ ;  /* 0xffffffe814117810 */ /* 0x040fe40007ffe0ff */
[----:B------:R-:W-:Y:S02]  /*19920*/  IABS R9, R20 ;  /* 0x0000001400097213 */ /* 0x000fe40000000000 */
[C---:B------:R-:W-:Y:S02]  /*19930*/  IADD3 R15, R20.reuse, -0x19, RZ ;  /* 0xffffffe7140f7810 */ /* 0x040fe40007ffe0ff */
[C---:B------:R-:W-:Y:S02]  /*19940*/  IADD3 R13, R20.reuse, -0x20, RZ ;  /* 0xffffffe0140d7810 */ /* 0x040fe40007ffe0ff */
[C---:B------:R-:W-:Y:S01]  /*19950*/  @!P1 IADD3 R16, -R20.reuse, -0x7, RZ ;  /* 0xfffffff914109810 */ /* 0x040fe20007ffe1ff */
[----:B------:R-:W1:Y:S01]  /*19960*/  I2F R9, R9 ;  /* 0x0000000900097306 */ /* 0x000e620000201400 */
[----:B------:R-:W-:Y:S02]  /*19970*/  ISETP.GE.AND P1, PT, R21, RZ, PT ;  /* 0x000000ff1500720c */ /* 0x000fe40003f26270 */
[----:B------:R-:W-:Y:S02]  /*19980*/  @!P0 IADD3 R14, -R20, 0x8, RZ ;  /* 0x00000008140e8810 */ /* 0x000fe40007ffe1ff */
[----:B------:R-:W-:Y:S02]  /*19990*/  ISETP.GE.AND P0, PT, R12, RZ, PT ;  /* 0x000000ff0c00720c */ /* 0x000fe40003f06270 */
[C---:B------:R-:W-:Y:S02]  /*199a0*/  IADD3 R11, R20.reuse, -0x21, RZ ;  /* 0xffffffdf140b7810 */ /* 0x040fe40007ffe0ff */
[C---:B------:R-:W-:Y:S01]  /*199b0*/  IADD3 R7, R20.reuse, -0x28, RZ ;  /* 0xffffffd814077810 */ /* 0x040fe20007ffe0ff */
[----:B------:R-:W4:Y:S01]  /*199c0*/  I2F R8, R8 ;  /* 0x0000000800087306 */ /* 0x000f220000201400 */
[C---:B------:R-:W-:Y:S02]  /*199d0*/  IADD3 R5, R20.reuse, -0x29, RZ ;  /* 0xffffffd714057810 */ /* 0x040fe40007ffe0ff */
[C---:B------:R-:W-:Y:S02]  /*199e0*/  IADD3 R4, R20.reuse, -0x30, RZ ;  /* 0xffffffd014047810 */ /* 0x040fe40007ffe0ff */
[C---:B------:R-:W-:Y:S02]  /*199f0*/  @!P1 IADD3 R21, -R20.reuse, 0x9, RZ ;  /* 0x0000000914159810 */ /* 0x040fe40007ffe1ff */
[----:B------:R-:W-:Y:S02]  /*19a00*/  ISETP.GE.AND P1, PT, R19, RZ, PT ;  /* 0x000000ff1300720c */ /* 0x000fe40003f26270 */
[C---:B------:R-:W-:Y:S01]  /*19a10*/  @!P0 IADD3 R12, -R20.reuse, 0x10, RZ ;  /* 0x00000010140c8810 */ /* 0x040fe20007ffe1ff */
[----:B------:R-:W5:Y:S01]  /*19a20*/  I2F R16, R16 ;  /* 0x0000001000107306 */ /* 0x000f620000201400 */
[----:B------:R-:W-:Y:S02]  /*19a30*/  ISETP.GE.AND P0, PT, R17, RZ, PT ;  /* 0x000000ff1100720c */ /* 0x000fe40003f06270 */
[----:B------:R-:W-:Y:S02]  /*19a40*/  ISETP.GE.AND P4, PT, R5, RZ, PT ;  /* 0x000000ff0500720c */ /* 0x000fe40003f86270 */
[----:B------:R-:W-:Y:S02]  /*19a50*/  IADD3 R3, R20, -0x31, RZ ;  /* 0xffffffcf14037810 */ /* 0x000fe40007ffe0ff */
[----:B------:R-:W-:Y:S02]  /*19a60*/  ISETP.GE.AND P3, PT, R4, RZ, PT ;  /* 0x000000ff0400720c */ /* 0x000fe40003f66270 */
[C---:B------:R-:W-:Y:S01]  /*19a70*/  IADD3 R10, R20.reuse, -0x38, RZ ;  /* 0xffffffc8140a7810 */ /* 0x040fe20007ffe0ff */
[----:B------:R-:W1:Y:S01]  /*19a80*/  I2F R14, R14 ;  /* 0x0000000e000e7306 */ /* 0x000e620000201400 */
[C---:B------:R-:W-:Y:S02]  /*19a90*/  @!P1 IADD3 R19, -R20.reuse, 0x11, RZ ;  /* 0x0000001114139810 */ /* 0x040fe40007ffe1ff */
[----:B------:R-:W-:Y:S02]  /*19aa0*/  ISETP.GE.AND P1, PT, R15, RZ, PT ;  /* 0x000000ff0f00720c */ /* 0x000fe40003f26270 */
[C---:B------:R-:W-:Y:S02]  /*19ab0*/  @!P0 IADD3 R17, -R20.reuse, 0x18, RZ ;  /* 0x0000001814118810 */ /* 0x040fe40007ffe1ff */
[----:B------:R-:W-:Y:S02]  /*19ac0*/  ISETP.GE.AND P0, PT, R13, RZ, PT ;  /* 0x000000ff0d00720c */ /* 0x000fe40003f06270 */
[----:B------:R-:W-:Y:S01]  /*19ad0*/  ISETP.GE.AND P2, PT, R3, RZ, PT ;  /* 0x000000ff0300720c */ /* 0x000fe20003f46270 */
[----:B------:R-:W1:Y:S01]  /*19ae0*/  I2F R21, R21 ;  /* 0x0000001500157306 */ /* 0x000e620000201400 */
[C---:B------:R-:W-:Y:S02]  /*19af0*/  IADD3 R6, R20.reuse, -0x39, RZ ;  /* 0xffffffc714067810 */ /* 0x040fe40007ffe0ff */
[C---:B------:R-:W-:Y:S02]  /*19b00*/  @!P4 IADD3 R5, -R20.reuse, 0x29, RZ ;  /* 0x000000291405c810 */ /* 0x040fe40007ffe1ff */
[C---:B------:R-:W-:Y:S02]  /*19b10*/  @!P3 IADD3 R4, -R20.reuse, 0x30, RZ ;  /* 0x000000301404b810 */ /* 0x040fe40007ffe1ff */
[C---:B------:R-:W-:Y:S02]  /*19b20*/  @!P1 IADD3 R15, -R20.reuse, 0x19, RZ ;  /* 0x00000019140f9810 */ /* 0x040fe40007ffe1ff */
[----:B------:R-:W-:Y:S01]  /*19b30*/  ISETP.GE.AND P1, PT, R11, RZ, PT ;  /* 0x000000ff0b00720c */ /* 0x000fe20003f26270 */
[----:B------:R-:W1:Y:S01]  /*19b40*/  I2F R12, R12 ;  /* 0x0000000c000c7306 */ /* 0x000e620000201400 */
[C---:B------:R-:W-:Y:S02]  /*19b50*/  @!P0 IADD3 R13, -R20.reuse, 0x20, RZ ;  /* 0x00000020140d8810 */ /* 0x040fe40007ffe1ff */
[----:B------:R-:W-:Y:S02]  /*19b60*/  ISETP.GE.AND P0, PT, R7, RZ, PT ;  /* 0x000000ff0700720c */ /* 0x000fe40003f06270 */
[C---:B------:R-:W-:Y:S05]  /*19b70*/  @!P2 IADD3 R3, -R20.reuse, 0x31, RZ ;  /* 0x000000311403a810 */ /* 0x040fea0007ffe1ff */
[----:B------:R-:W1:Y:S02]  /*19b80*/  I2F R19, R19 ;  /* 0x0000001300137306 */ /* 0x000e640000201400 */
[----:B------:R-:W-:Y:S02]  /*19b90*/  @!P1 IADD3 R11, -R20, 0x21, RZ ;  /* 0x00000021140b9810 */ /* 0x000fe40007ffe1ff */
[----:B------:R-:W-:Y:S02]  /*19ba0*/  ISETP.GE.AND P1, PT, R10, RZ, PT ;  /* 0x000000ff0a00720c */ /* 0x000fe40003f26270 */
[----:B------:R-:W-:Y:S02]  /*19bb0*/  @!P0 IADD3 R7, -R20, 0x28, RZ ;  /* 0x0000002814078810 */ /* 0x000fe40007ffe1ff */
[----:B------:R-:W-:Y:S02]  /*19bc0*/  ISETP.GE.AND P0, PT, R6, RZ, PT ;  /* 0x000000ff0600720c */ /* 0x000fe40003f06270 */
[----:B------:R-:W1:Y:S07]  /*19bd0*/  I2F R17, R17 ;  /* 0x0000001100117306 */ /* 0x000e6e0000201400 */
[C---:B------:R-:W-:Y:S03]  /*19be0*/  @!P1 IADD3 R10, -R20.reuse, 0x38, RZ ;  /* 0x00000038140a9810 */ /* 0x040fe60007ffe1ff */
[----:B------:R-:W1:Y:S01]  /*19bf0*/  I2F R15, R15 ;  /* 0x0000000f000f7306 */ /* 0x000e620000201400 */
[----:B------:R-:W-:Y:S09]  /*19c00*/  @!P0 IADD3 R6, -R20, 0x39, RZ ;  /* 0x0000003914068810 */ /* 0x000ff20007ffe1ff */
[----:B------:R-:W1:Y:S10]  /*19c10*/  I2F R13, R13 ;  /* 0x0000000d000d7306 */ /* 0x000e740000201400 */
[----:B------:R-:W1:Y:S10]  /*19c20*/  I2F R11, R11 ;  /* 0x0000000b000b7306 */ /* 0x000e740000201400 */
[----:B------:R-:W1:Y:S10]  /*19c30*/  I2F R7, R7 ;  /* 0x0000000700077306 */ /* 0x000e740000201400 */
[----:B------:R-:W1:Y:S10]  /*19c40*/  I2F R5, R5 ;  /* 0x0000000500057306 */ /* 0x000e740000201400 */
[----:B------:R-:W1:Y:S10]  /*19c50*/  I2F R4, R4 ;  /* 0x0000000400047306 */ /* 0x000e740000201400 */
[----:B------:R-:W2:Y:S10]  /*19c60*/  I2F R3, R3 ;  /* 0x0000000300037306 */ /* 0x000eb40000201400 */
[----:B------:R-:W2:Y:S10]  /*19c70*/  I2F R10, R10 ;  /* 0x0000000a000a7306 */ /* 0x000eb40000201400 */
[----:B------:R-:W2:Y:S01]  /*19c80*/  I2F R6, R6 ;  /* 0x0000000600067306 */ /* 0x000ea20000201400 */
[C---:B-1----:R-:W-:Y:S02]  /*19c90*/  FFMA.FTZ R161, -R0.reuse, R9, R161 ;  /* 0x0000000900a17223 */ /* 0x042fe400000101a1 */
[C---:B------:R-:W-:Y:S02]  /*19ca0*/  FFMA.FTZ R165, -R0.reuse, R18, R165 ;  /* 0x0000001200a57223 */ /* 0x040fe400000101a5 */
[C---:B----4-:R-:W-:Y:S01]  /*19cb0*/  FFMA.FTZ R163, -R0.reuse, R8, R163 ;  /* 0x0000000800a37223 */ /* 0x050fe200000101a3 */
[----:B------:R-:W-:Y:S01]  /*19cc0*/  FMNMX.FTZ R18, R161, R2, !PT ;  /* 0x00000002a1127209 */ /* 0x000fe20007810000 */
[C---:B-----5:R-:W-:Y:S01]  /*19cd0*/  FFMA.FTZ R167, -R0.reuse, R16, R167 ;  /* 0x0000001000a77223 */ /* 0x060fe200000101a7 */
[----:B------:R-:W-:Y:S01]  /*19ce0*/  FMNMX.FTZ R16, R165, R139, !PT ;  /* 0x0000008ba5107209 */ /* 0x000fe20007810000 */
[C---:B------:R-:W-:Y:S01]  /*19cf0*/  FFMA.FTZ R171, -R0.reuse, R14, R171 ;  /* 0x0000000e00ab7223 */ /* 0x040fe200000101ab */
[----:B------:R-:W-:Y:S01]  /*19d00*/  FMNMX.FTZ R18, R163, R18, !PT ;  /* 0x00000012a3127209 */ /* 0x000fe20007810000 */
[C---:B------:R-:W-:Y:S01]  /*19d10*/  FFMA.FTZ R9, -R0.reuse, R9, R175 ;  /* 0x0000000900097223 */ /* 0x040fe200000101af */
[----:B------:R-:W-:Y:S01]  /*19d20*/  FMNMX.FTZ R16, R167, R16, !PT ;  /* 0x00000010a7107209 */ /* 0x000fe20007810000 */
[CC--:B------:R-:W-:Y:S01]  /*19d30*/  FFMA.FTZ R173, -R0.reuse, R21.reuse, R173 ;  /* 0x0000001500ad7223 */ /* 0x0c0fe200000101ad */
        /* <DEDUP_REMOVED lines=10> */
[C---:B------:R-:W-:Y:S02]  /*19de0*/  FFMA.FTZ R145, -R0.reuse, R17, R145 ;  /* 0x0000001100917223 */ /* 0x040fe40000010191 */
        /* <DEDUP_REMOVED lines=22> */
[----:B------:R-:W-:Y:S01]  /*19f50*/  FFMA.FTZ R148, -R0, R11, R148 ;  /* 0x0000000b00947223 */ /* 0x000fe20000010194 */
[----:B------:R-:W-:Y:S01]  /*19f60*/  FMNMX.FTZ R19, R152, R19, !PT ;  /* 0x0000001398137209 */ /* 0x000fe20007810000 */
[----:B--2---:R-:W-:Y:S01]  /*19f70*/  FFMA.FTZ R153, -R0, R3, R153 ;  /* 0x0000000300997223 */ /* 0x004fe20000010199 */
        /* <DEDUP_REMOVED lines=18> */
[----:B------:R-:W-:Y:S07]  /*1a0a0*/  FMNMX.FTZ R6, R135, R4, !PT ;  /* 0x0000000487067209 */ /* 0x000fee0007810000 */
[----:B------:R-:W2:Y:S01]  /*1a0b0*/  SHFL.BFLY PT, R3, R6, 0x2, 0x1f ;  /* 0x0c401f0006037f89 */ /* 0x000ea200000e0000 */
[----:B-1----:R-:W-:Y:S07]  /*1a0c0*/  FMNMX.FTZ R10, R7, R12, !PT ;  /* 0x0000000c070a7209 */ /* 0x002fee0007810000 */
[----:B------:R-:W-:Y:S01]  /*1a0d0*/  LDSM.16.MT88.4 R12, [R210+0xc000] ;  /* 0x00c00000d20c783b */ /* 0x000fe20000004200 */
[----:B--2---:R-:W-:Y:S07]  /*1a0e0*/  FMNMX.FTZ R5, R6, R3, !PT ;  /* 0x0000000306057209 */ /* 0x004fee0007810000 */
[----:B------:R-:W1:Y:S08]  /*1a0f0*/  SHFL.BFLY PT, R133, R10, 0x1, 0x1f ;  /* 0x0c201f000a857f89 */ /* 0x000e7000000e0000 */
[----:B------:R-:W2:Y:S01]  /*1a100*/  SHFL.BFLY PT, R132, R5, 0x1, 0x1f ;  /* 0x0c201f0005847f89 */ /* 0x000ea200000e0000 */
[----:B-1----:R-:W-:Y:S04]  /*1a110*/  FMNMX.FTZ R133, R10, R133, !PT ;  /* 0x000000850a857209 */ /* 0x002fe80007810000 */
[C---:B------:R-:W-:Y:S01]  /*1a120*/  FSETP.NEU.FTZ.AND P0, PT, R133.reuse, -INF , PT ;  /* 0xff8000008500780b */ /* 0x040fe20003f1d000 */
[C---:B---3--:R-:W-:Y:S02]  /*1a130*/  FMUL.FTZ R157, R134.reuse, R133 ;  /* 0x00000085869d7220 */ /* 0x048fe40000410000 */
[----:B------:R-:W-:Y:S01]  /*1a140*/  FADD.FTZ R3, -R133, R2 ;  /* 0x0000000285037221 */ /* 0x000fe20000010100 */
[----:B--2---:R-:W-:Y:S02]  /*1a150*/  FMNMX.FTZ R132, R5, R132, !PT ;  /* 0x0000008405847209 */ /* 0x004fe40007810000 */
[----:B------:R-:W-:Y:S01]  /*1a160*/  FSEL R157, R157, RZ, P0 ;  /* 0x000000ff9d9d7208 */ /* 0x000fe20000000000 */
[----:B------:R-:W-:Y:S01]  /*1a170*/  FMUL.FTZ R4, R134, R3 ;  /* 0x0000000386047220 */ /* 0x000fe20000410000 */
[C---:B------:R-:W-:Y:S01]  /*1a180*/  FSETP.NEU.FTZ.AND P0, PT, R132.reuse, -INF , PT ;  /* 0xff8000008400780b */ /* 0x040fe20003f1d000 */
[----:B------:R-:W-:Y:S02]  /*1a190*/  FADD.FTZ R7, -R132, R139 ;  /* 0x0000008b84077221 */ /* 0x000fe40000010100 */
[----:B------:R-:W-:Y:S01]  /*1a1a0*/  FMUL.FTZ R139, R134, R132 ;  /* 0x00000084868b7220 */ /* 0x000fe20000410000 */
[----:B------:R-:W1:Y:S01]  /*1a1b0*/  MUFU.EX2 R3, R4 ;  /* 0x0000000400037308 */ /* 0x000e620000000800 */
[-CC-:B------:R-:W-:Y:S02]  /*1a1c0*/  FFMA.FTZ R177, R161, R134.reuse, -R157.reuse ;  /* 0x00000086a1b17223 */ /* 0x180fe4000001089d */
[-CC-:B------:R-:W-:Y:S01]  /*1a1d0*/  FFMA.FTZ R176, R163, R134.reuse, -R157.reuse ;  /* 0x00000086a3b07223 */ /* 0x180fe2000001089d */
[----:B------:R-:W-:Y:S01]  /*1a1e0*/  FSEL R139, R139, RZ, P0 ;  /* 0x000000ff8b8b7208 */ /* 0x000fe20000000000 */
[-CC-:B------:R-:W-:Y:S01]  /*1a1f0*/  FFMA.FTZ R175, R171, R134.reuse, -R157.reuse ;  /* 0x00000086abaf7223 */ /* 0x180fe2000001089d */
[----:B------:R-:W-:Y:S01]  /*1a200*/  ISETP.GT.AND P0, PT, R228, RZ, PT ;  /* 0x000000ffe400720c */ /* 0x000fe20003f04270 */
[-C--:B------:R-:W-:Y:S02]  /*1a210*/  FFMA.FTZ R174, R173, R134.reuse, -R157 ;  /* 0x00000086adae7223 */ /* 0x080fe4000001089d */
[-CC-:B------:R-:W-:Y:S01]  /*1a220*/  FFMA.FTZ R173, R165, R134.reuse, -R139.reuse ;  /* 0x00000086a5ad7223 */ /* 0x180fe2000001088b */
[----:B------:R-:W-:Y:S01]  /*1a230*/  MUFU.EX2 R177, R177 ;  /* 0x000000b100b17308 */ /* 0x000fe20000000800 */
[-CC-:B------:R-:W-:Y:S02]  /*1a240*/  FFMA.FTZ R172, R167, R134.reuse, -R139.reuse ;  /* 0x00000086a7ac7223 */ /* 0x180fe4000001088b */
[-CC-:B------:R-:W-:Y:S01]  /*1a250*/  FFMA.FTZ R171, R9, R134.reuse, -R139.reuse ;  /* 0x0000008609ab7223 */ /* 0x180fe2000001088b */
[----:B------:R-:W-:Y:S01]  /*1a260*/  LDSM.16.MT88.4 R164, [R210+0x11800] ;  /* 0x01180000d2a4783b */ /* 0x000fe20000004200 */
[-C--:B------:R-:W-:Y:S02]  /*1a270*/  FFMA.FTZ R170, R8, R134.reuse, -R139 ;  /* 0x0000008608aa7223 */ /* 0x080fe4000001088b */
[----:B------:R-:W-:Y:S02]  /*1a280*/  FMUL.FTZ R2, R134, R7 ;  /* 0x0000000786027220 */ /* 0x000fe40000410000 */
[-CC-:B------:R-:W-:Y:S01]  /*1a290*/  FFMA.FTZ R178, R147, R134.reuse, -R157.reuse ;  /* 0x0000008693b27223 */ /* 0x180fe2000001089d */
[----:B------:R-:W2:Y:S01]  /*1a2a0*/  MUFU.EX2 R176, R176 ;  /* 0x000000b000b07308 */ /* 0x000ea20000000800 */
[-CC-:B------:R-:W-:Y:S02]  /*1a2b0*/  FFMA.FTZ R179, R146, R134.reuse, -R157.reuse ;  /* 0x0000008692b37223 */ /* 0x180fe4000001089d */
[--C-:B------:R-:W-:Y:S02]  /*1a2c0*/  FFMA.FTZ R180, R145, R134, -R157.reuse ;  /* 0x0000008691b47223 */ /* 0x100fe4000001089d */
        /* <DEDUP_REMOVED lines=13> */
[-C--:B------:R-:W-:Y:S02]  /*1a3a0*/  FFMA.FTZ R181, R144, R134.reuse, -R157 ;  /* 0x0000008690b57223 */ /* 0x080fe4000001089d */
[----:B------:R-:W-:Y:S01]  /*1a3b0*/  LDSM.16.MT88.4 R144, [R208+0xe800] ;  /* 0x00e80000d090783b */ /* 0x000fe20000004200 */
[-CC-:B------:R-:W-:Y:S02]  /*1a3c0*/  FFMA.FTZ R182, R143, R134.reuse, -R139.reuse ;  /* 0x000000868fb67223 */ /* 0x180fe4000001088b */
[----:B------:R-:W2:Y:S01]  /*1a3d0*/  MUFU.EX2 R174, R174 ;  /* 0x000000ae00ae7308 */ /* 0x000ea20000000800 */
[-CC-:B------:R-:W-:Y:S02]  /*1a3e0*/  FFMA.FTZ R183, R142, R134.reuse, -R139.reuse ;  /* 0x000000868eb77223 */ /* 0x180fe4000001088b */
[--C-:B------:R-:W-:Y:S02]  /*1a3f0*/  FFMA.FTZ R184, R141, R134, -R139.reuse ;  /* 0x000000868db87223 */ /* 0x100fe4000001088b */
        /* <DEDUP_REMOVED lines=15> */
[-C--:B------:R-:W-:Y:S02]  /*1a4f0*/  FFMA.FTZ R185, R140, R134.reuse, -R139 ;  /* 0x000000868cb97223 */ /* 0x080fe4000001088b */
[-CC-:B------:R-:W-:Y:S02]  /*1a500*/  FFMA.FTZ R186, R160, R134.reuse, -R157.reuse ;  /* 0x00000086a0ba7223 */ /* 0x180fe4000001089d */
[-CC-:B------:R-:W-:Y:S01]  /*1a510*/  FFMA.FTZ R187, R159, R134.reuse, -R157.reuse ;  /* 0x000000869fbb7223 */ /* 0x180fe2000001089d */
[----:B------:R-:W-:Y:S01]  /*1a520*/  MUFU.EX2 R171, R171 ;  /* 0x000000ab00ab7308 */ /* 0x000fe20000000800 */
[----:B------:R-:W-:Y:S01]  /*1a530*/  LDSM.16.MT88.4 R100, [R208+0xe000] ;  /* 0x00e00000d064783b */ /* 0x000fe20000004200 */
[-CC-:B------:R-:W-:Y:S02]  /*1a540*/  FFMA.FTZ R231, R158, R134.reuse, -R157.reuse ;  /* 0x000000869ee77223 */ /* 0x180fe4000001089d */
[-C--:B------:R-:W-:Y:S02]  /*1a550*/  FFMA.FTZ R232, R156, R134.reuse, -R157 ;  /* 0x000000869ce87223 */ /* 0x080fe4000001089d */
[-CC-:B------:R-:W-:Y:S02]  /*1a560*/  FFMA.FTZ R233, R154, R134.reuse, -R139.reuse ;  /* 0x000000869ae97223 */ /* 0x180fe4000001088b */
[-CC-:B------:R-:W-:Y:S01]  /*1a570*/  FFMA.FTZ R234, R152, R134.reuse, -R139.reuse ;  /* 0x0000008698ea7223 */ /* 0x180fe2000001088b */
[----:B------:R-:W-:Y:S01]  /*1a580*/  LDSM.16.MT88.4 R116, [R209+0xc800] ;  /* 0x00c80000d174783b */ /* 0x000fe20000004200 */
[----:B------:R-:W2:Y:S01]  /*1a590*/  MUFU.EX2 R170, R170 ;  /* 0x000000aa00aa7308 */ /* 0x000ea20000000800 */
[-CC-:B------:R-:W-:Y:S02]  /*1a5a0*/  FFMA.FTZ R235, R150, R134.reuse, -R139.reuse ;  /* 0x0000008696eb7223 */ /* 0x180fe4000001088b */
[-C--:B------:R-:W-:Y:S01]  /*1a5b0*/  FFMA.FTZ R236, R148, R134.reuse, -R139 ;  /* 0x0000008694ec7223 */ /* 0x080fe2000001088b */
[----:B-1----:R-:W-:Y:S01]  /*1a5c0*/  F2FP.BF16.PACK_AB R129, R172, R173 ;  /* 0x000000adac81723e */ /* 0x002fe200000010ff */
[-CC-:B------:R-:W-:Y:S02]  /*1a5d0*/  FFMA.FTZ R237, R155, R134.reuse, -R157.reuse ;  /* 0x000000869bed7223 */ /* 0x180fe4000001089d */
[----:B------:R-:W-:Y:S01]  /*1a5e0*/  LDSM.16.MT88.4 R140, [R209+0xe800] ;  /* 0x00e80000d18c783b */ /* 0x000fe20000004200 */
[-CC-:B------:R-:W-:Y:S02]  /*1a5f0*/  FFMA.FTZ R238, R153, R134.reuse, -R157.reuse ;  /* 0x0000008699ee7223 */ /* 0x180fe4000001089d */
[-CC-:B------:R-:W-:Y:S01]  /*1a600*/  FFMA.FTZ R239, R151, R134.reuse, -R157.reuse ;  /* 0x0000008697ef7223 */ /* 0x180fe2000001089d */
[----:B------:R-:W-:Y:S01]  /*1a610*/  MUFU.EX2 R178, R178 ;  /* 0x000000b200b27308 */ /* 0x000fe20000000800 */
[----:B------:R-:W-:Y:S02]  /*1a620*/  FFMA.FTZ R157, R149, R134, -R157 ;  /* 0x00000086959d7223 */ /* 0x000fe4000001089d */
[C---:B------:R-:W-:Y:S01]  /*1a630*/  FMUL.FTZ R36, R3.reuse, R36 ;  /* 0x0000002403247220 */ /* 0x040fe20000410000 */
[----:B------:R-:W-:Y:S01]  /*1a640*/  LDSM.16.MT88.4 R148, [R210+0xf800] ;  /* 0x00f80000d294783b */ /* 0x000fe20000004200 */
[C---:B------:R-:W-:Y:S02]  /*1a650*/  FMUL.FTZ R37, R3.reuse, R37 ;  /* 0x0000002503257220 */ /* 0x040fe40000410000 */
[C---:B------:R-:W-:Y:S02]  /*1a660*/  FMUL.FTZ R38, R2.reuse, R38 ;  /* 0x0000002602267220 */ /* 0x040fe40000410000 */
[----:B------:R-:W-:Y:S01]  /*1a670*/  FMUL.FTZ R39, R2, R39 ;  /* 0x0000002702277220 */ /* 0x000fe20000410000 */
        /* <DEDUP_REMOVED lines=8> */
[----:B------:R-:W-:Y:S01]  /*1a700*/  LDSM.16.MT88.4 R160, [R207+0xf800] ;  /* 0x00f80000cfa0783b */ /* 0x000fe20000004200 */
[----:B------:R-:W2:Y:S03]  /*1a710*/  MUFU.EX2 R179, R179 ;  /* 0x000000b300b37308 */ /* 0x000ea60000000800 */
[C---:B------:R-:W-:Y:S02]  /*1a720*/  FMUL.FTZ R44, R3.reuse, R44 ;  /* 0x0000002c032c7220 */ /* 0x040fe40000410000 */
[C---:B------:R-:W-:Y:S01]  /*1a730*/  FMUL.FTZ R12, R3.reuse, R120 ;  /* 0x00000078030c7220 */ /* 0x040fe20000410000 */
[C---:B------:R-:W-:Y:S04]  /*1a740*/  HMMA.16816.F32.BF16 R8, R128.reuse, R14, R8 ;  /* 0x0000000e8008723c */ /* 0x040fe80000041808 */
[C---:B------:R-:W-:Y:S01]  /*1a750*/  FMUL.FTZ R13, R3.reuse, R121 ;  /* 0x00000079030d7220 */ /* 0x040fe20000410000 */
[----:B------:R-:W-:Y:S01]  /*1a760*/  MUFU.EX2 R180, R180 ;  /* 0x000000b400b47308 */ /* 0x000fe20000000800 */
[----:B-1----:R-:W-:Y:S01]  /*1a770*/  LDSM.16.MT88.4 R156, [R208+0xf800] ;  /* 0x00f80000d09c783b */ /* 0x002fe20000004200 */
[C---:B------:R-:W-:Y:S02]  /*1a780*/  FMUL.FTZ R14, R2.reuse, R122 ;  /* 0x0000007a020e7220 */ /* 0x040fe40000410000 */
[C---:B------:R-:W-:Y:S03]  /*1a790*/  FMUL.FTZ R15, R2.reuse, R123 ;  /* 0x0000007b020f7220 */ /* 0x040fe60000410000 */
[C---:B------:R-:W-:Y:S02]  /*1a7a0*/  FMUL.FTZ R45, R3.reuse, R45 ;  /* 0x0000002d032d7220 */ /* 0x040fe40000410000 */
[----:B------:R-:W1:Y:S01]  /*1a7b0*/  LDSM.16.MT88.4 R120, [R207+0xc000] ;  /* 0x00c00000cf78783b */ /* 0x000e620000004200 */
[C---:B------:R-:W-:Y:S01]  /*1a7c0*/  FMUL.FTZ R46, R2.reuse, R46 ;  /* 0x0000002e022e7220 */ /* 0x040fe20000410000 */
[C---:B------:R-:W-:Y:S01]  /*1a7d0*/  HMMA.16816.F32.BF16 R12, R128.reuse, R20, R12 ;  /* 0x00000014800c723c */ /* 0x040fe2000004180c */
[----:B------:R-:W-:Y:S02]  /*1a7e0*/  MUFU.EX2 R181, R181 ;  /* 0x000000b500b57308 */ /* 0x000fe40000000800 */
[C---:B------:R-:W-:Y:S02]  /*1a7f0*/  FMUL.FTZ R47, R2.reuse, R47 ;  /* 0x0000002f022f7220 */ /* 0x040fe40000410000 */
[C---:B------:R-:W-:Y:S02]  /*1a800*/  FMUL.FTZ R48, R3.reuse, R48 ;  /* 0x0000003003307220 */ /* 0x040fe40000410000 */
[C---:B------:R-:W-:Y:S01]  /*1a810*/  FMUL.FTZ R20, R3.reuse, R112 ;  /* 0x0000007003147220 */ /* 0x040fe20000410000 */
[C---:B------:R-:W-:Y:S03]  /*1a820*/  HMMA.16816.F32.BF16 R16, R128.reuse, R22, R16 ;  /* 0x000000168010723c */ /* 0x040fe60000041810 */
[----:B------:R-:W-:Y:S01]  /*1a830*/  MUFU.EX2 R182, R182 ;  /* 0x000000b600b67308 */ /* 0x000fe20000000800 */
[C---:B------:R-:W-:Y:S02]  /*1a840*/  FMUL.FTZ R21, R3.reuse, R113 ;  /* 0x0000007103157220 */ /* 0x040fe40000410000 */
[C---:B------:R-:W-:Y:S02]  /*1a850*/  FMUL.FTZ R49, R3.reuse, R49 ;  /* 0x0000003103317220 */ /* 0x040fe40000410000 */
[C---:B------:R-:W-:Y:S04]  /*1a860*/  FMUL.FTZ R22, R2.reuse, R114 ;  /* 0x0000007202167220 */ /* 0x040fe80000410000 */
[C---:B------:R-:W-:Y:S01]  /*1a870*/  FMUL.FTZ R23, R2.reuse, R115 ;  /* 0x0000007302177220 */ /* 0x040fe20000410000 */
[----:B------:R-:W3:Y:S01]  /*1a880*/  MUFU.EX2 R183, R183 ;  /* 0x000000b700b77308 */ /* 0x000ee20000000800 */
[----:B------:R-:W4:Y:S01]  /*1a890*/  LDSM.16.MT88.4 R112, [R210+0xe000] ;  /* 0x00e00000d270783b */ /* 0x000f220000004200 */
[C---:B------:R-:W-:Y:S02]  /*1a8a0*/  FMUL.FTZ R50, R2.reuse, R50 ;  /* 0x0000003202327220 */ /* 0x040fe40000410000 */
[C---:B------:R-:W-:Y:S02]  /*1a8b0*/  FMUL.FTZ R51, R2.reuse, R51 ;  /* 0x0000003302337220 */ /* 0x040fe40000410000 */
[C---:B------:R-:W-:Y:S03]  /*1a8c0*/  HMMA.16816.F32.BF16 R20, R128.reuse, R28, R20 ;  /* 0x0000001c8014723c */ /* 0x040fe60000041814 */
[C---:B------:R-:W-:Y:S01]  /*1a8d0*/  FMUL.FTZ R52, R3.reuse, R52 ;  /* 0x0000003403347220 */ /* 0x040fe20000410000 */
[----:B------:R-:W-:Y:S01]  /*1a8e0*/  MUFU.EX2 R184, R184 ;  /* 0x000000b800b87308 */ /* 0x000fe20000000800 */
[C---:B------:R-:W-:Y:S02]  /*1a8f0*/  FMUL.FTZ R53, R3.reuse, R53 ;  /* 0x0000003503357220 */ /* 0x040fe40000410000 */
[C---:B------:R-:W-:Y:S01]  /*1a900*/  FMUL.FTZ R28, R3.reuse, R104 ;  /* 0x00000068031c7220 */ /* 0x040fe20000410000 */
[C---:B------:R-:W-:Y:S04]  /*1a910*/  HMMA.16816.F32.BF16 R24, R128.reuse, R30, R24 ;  /* 0x0000001e8018723c */ /* 0x040fe80000041818 */
[C---:B------:R-:W-:Y:S02]  /*1a920*/  FMUL.FTZ R29, R3.reuse, R105 ;  /* 0x00000069031d7220 */ /* 0x040fe40000410000 */
[C---:B------:R-:W-:Y:S01]  /*1a930*/  FMUL.FTZ R54, R2.reuse, R54 ;  /* 0x0000003602367220 */ /* 0x040fe20000410000 */
[----:B------:R-:W5:Y:S01]  /*1a940*/  MUFU.EX2 R185, R185 ;  /* 0x000000b900b97308 */ /* 0x000f620000000800 */
[C---:B------:R-:W-:Y:S04]  /*1a950*/  FMUL.FTZ R30, R2.reuse, R106 ;  /* 0x0000006a021e7220 */ /* 0x040fe80000410000 */
[C---:B------:R-:W-:Y:S02]  /*1a960*/  FMUL.FTZ R31, R2.reuse, R107 ;  /* 0x0000006b021f7220 */ /* 0x040fe40000410000 */
[----:B------:R-:W2:Y:S01]  /*1a970*/  LDSM.16.MT88.4 R104, [R209+0xe000] ;  /* 0x00e00000d168783b */ /* 0x000ea20000004200 */
[C---:B------:R-:W-:Y:S02]  /*1a980*/  FMUL.FTZ R55, R2.reuse, R55 ;  /* 0x0000003702377220 */ /* 0x040fe40000410000 */
[C---:B------:R-:W-:Y:S01]  /*1a990*/  FMUL.FTZ R56, R3.reuse, R56 ;  /* 0x0000003803387220 */ /* 0x040fe20000410000 */
[----:B------:R-:W-:Y:S01]  /*1a9a0*/  MUFU.EX2 R186, R186 ;  /* 0x000000ba00ba7308 */ /* 0x000fe20000000800 */
[C---:B-1----:R-:W-:Y:S03]  /*1a9b0*/  HMMA.16816.F32.BF16 R28, R128.reuse, R120, R28 ;  /* 0x00000078801c723c */ /* 0x042fe6000004181c */
[C---:B------:R-:W-:Y:S02]  /*1a9c0*/  FMUL.FTZ R57, R3.reuse, R57 ;  /* 0x0000003903397220 */ /* 0x040fe40000410000 */
[C---:B------:R-:W-:Y:S02]  /*1a9d0*/  FMUL.FTZ R58, R2.reuse, R58 ;  /* 0x0000003a023a7220 */ /* 0x040fe40000410000 */
[C---:B------:R-:W-:Y:S01]  /*1a9e0*/  FMUL.FTZ R59, R2.reuse, R59 ;  /* 0x0000003b023b7220 */ /* 0x040fe20000410000 */
[C---:B------:R-:W-:Y:S01]  /*1a9f0*/  HMMA.16816.F32.BF16 R32, R128.reuse, R122, R32 ;  /* 0x0000007a8020723c */ /* 0x040fe20000041820 */
[----:B------:R-:W-:Y:S01]  /*1aa00*/  LDSM.16.MT88.4 R120, [R207+0xc800] ;  /* 0x00c80000cf78783b */ /* 0x000fe20000004200 */
[----:B------:R-:W-:Y:S02]  /*1aa10*/  MUFU.EX2 R187, R187 ;  /* 0x000000bb00bb7308 */ /* 0x000fe40000000800 */
        /* <DEDUP_REMOVED lines=10> */
[----:B------:R-:W-:Y:S01]  /*1aac0*/  MUFU.EX2 R232, R232 ;  /* 0x000000e800e87308 */ /* 0x000fe20000000800 */
[C---:B------:R-:W-:Y:S01]  /*1aad0*/  FMUL.FTZ R66, R2.reuse, R66 ;  /* 0x0000004202427220 */ /* 0x040fe20000410000 */
[C---:B--2---:R-:W-:Y:S03]  /*1aae0*/  HMMA.16816.F32.BF16 R44, R128.reuse, R104, R44 ;  /* 0x00000068802c723c */ /* 0x044fe6000004182c */
[C---:B------:R-:W-:Y:S02]  /*1aaf0*/  FMUL.FTZ R67, R2.reuse, R67 ;  /* 0x0000004302437220 */ /* 0x040fe40000410000 */
[C---:B------:R-:W-:Y:S03]  /*1ab00*/  FMUL.FTZ R68, R3.reuse, R68 ;  /* 0x0000004403447220 */ /* 0x040fe60000410000 */
[----:B------:R-:W-:Y:S01]  /*1ab10*/  MUFU.EX2 R233, R233 ;  /* 0x000000e900e97308 */ /* 0x000fe20000000800 */
[C---:B------:R-:W-:Y:S01]  /*1ab20*/  FMUL.FTZ R69, R3.reuse, R69 ;  /* 0x0000004503457220 */ /* 0x040fe20000410000 */
[C---:B------:R-:W-:Y:S01]  /*1ab30*/  HMMA.16816.F32.BF16 R48, R128.reuse, R106, R48 ;  /* 0x0000006a8030723c */ /* 0x040fe20000041830 */
[----:B------:R-:W1:Y:S02]  /*1ab40*/  LDSM.16.MT88.4 R104, [R210+0x10000] ;  /* 0x01000000d268783b */ /* 0x000e640000004200 */
[C---:B------:R-:W-:Y:S02]  /*1ab50*/  FMUL.FTZ R70, R2.reuse, R70 ;  /* 0x0000004602467220 */ /* 0x040fe40000410000 */
[C---:B------:R-:W-:Y:S03]  /*1ab60*/  FMUL.FTZ R71, R2.reuse, R71 ;  /* 0x0000004702477220 */ /* 0x040fe60000410000 */
[C---:B------:R-:W-:Y:S01]  /*1ab70*/  HMMA.16816.F32.BF16 R52, R128.reuse, R100, R52 ;  /* 0x000000648034723c */ /* 0x040fe20000041834 */
[----:B------:R-:W-:Y:S03]  /*1ab80*/  MUFU.EX2 R234, R234 ;  /* 0x000000ea00ea7308 */ /* 0x000fe60000000800 */
[C---:B------:R-:W-:Y:S02]  /*1ab90*/  FMUL.FTZ R72, R3.reuse, R72 ;  /* 0x0000004803487220 */ /* 0x040fe40000410000 */
[C---:B------:R-:W-:Y:S02]  /*1aba0*/  FMUL.FTZ R73, R3.reuse, R73 ;  /* 0x0000004903497220 */ /* 0x040fe40000410000 */
[C---:B------:R-:W-:Y:S01]  /*1abb0*/  HMMA.16816.F32.BF16 R56, R128.reuse, R102, R56 ;  /* 0x000000668038723c */ /* 0x040fe20000041838 */
[----:B------:R-:W2:Y:S02]  /*1abc0*/  LDSM.16.MT88.4 R100, [R209+0x10000] ;  /* 0x01000000d164783b */ /* 0x000ea40000004200 */
[----:B------:R-:W-:Y:S01]  /*1abd0*/  MUFU.EX2 R235, R235 ;  /* 0x000000eb00eb7308 */ /* 0x000fe20000000800 */
[C---:B------:R-:W-:Y:S02]  /*1abe0*/  FMUL.FTZ R74, R2.reuse, R74 ;  /* 0x0000004a024a7220 */ /* 0x040fe40000410000 */
[C---:B------:R-:W-:Y:S02]  /*1abf0*/  FMUL.FTZ R75, R2.reuse, R75 ;  /* 0x0000004b024b7220 */ /* 0x040fe40000410000 */
[C---:B------:R-:W-:Y:S04]  /*1ac00*/  HMMA.16816.F32.BF16 R60, R128.reuse, R108, R60 ;  /* 0x0000006c803c723c */ /* 0x040fe8000004183c */
[C---:B------:R-:W-:Y:S01]  /*1ac10*/  FMUL.FTZ R76, R3.reuse, R76 ;  /* 0x0000004c034c7220 */ /* 0x040fe20000410000 */
[----:B------:R-:W-:Y:S01]  /*1ac20*/  MUFU.EX2 R236, R236 ;  /* 0x000000ec00ec7308 */ /* 0x000fe20000000800 */
[C---:B------:R-:W-:Y:S02]  /*1ac30*/  FMUL.FTZ R77, R3.reuse, R77 ;  /* 0x0000004d034d7220 */ /* 0x040fe40000410000 */
[C---:B------:R-:W-:Y:S01]  /*1ac40*/  HMMA.16816.F32.BF16 R64, R128.reuse, R110, R64 ;  /* 0x0000006e8040723c */ /* 0x040fe20000041840 */
[----:B------:R-:W4:Y:S03]  /*1ac50*/  LDSM.16.MT88.4 R108, [R208+0x10000] ;  /* 0x01000000d06c783b */ /* 0x000f260000004200 */
[C---:B------:R-:W-:Y:S02]  /*1ac60*/  FMUL.FTZ R78, R2.reuse, R78 ;  /* 0x0000004e024e7220 */ /* 0x040fe40000410000 */
[C---:B------:R-:W-:Y:S01]  /*1ac70*/  FMUL.FTZ R79, R2.reuse, R79 ;  /* 0x0000004f024f7220 */ /* 0x040fe20000410000 */
[----:B------:R-:W-:Y:S01]  /*1ac80*/  MUFU.EX2 R237, R237 ;  /* 0x000000ed00ed7308 */ /* 0x000fe20000000800 */
[C---:B------:R-:W-:Y:S01]  /*1ac90*/  FMUL.FTZ R80, R3.reuse, R80 ;  /* 0x0000005003507220 */ /* 0x040fe20000410000 */
[C---:B-1----:R-:W-:Y:S03]  /*1aca0*/  HMMA.16816.F32.BF16 R68, R128.reuse, R104, R68 ;  /* 0x000000688044723c */ /* 0x042fe60000041844 */
[C---:B------:R-:W-:Y:S02]  /*1acb0*/  FMUL.FTZ R81, R3.reuse, R81 ;  /* 0x0000005103517220 */ /* 0x040fe40000410000 */
[C---:B------:R-:W-:Y:S02]  /*1acc0*/  FMUL.FTZ R82, R2.reuse, R82 ;  /* 0x0000005202527220 */ /* 0x040fe40000410000 */
[C---:B------:R-:W-:Y:S01]  /*1acd0*/  FMUL.FTZ R83, R2.reuse, R83 ;  /* 0x0000005302537220 */ /* 0x040fe20000410000 */
[C---:B------:R-:W-:Y:S01]  /*1ace0*/  HMMA.16816.F32.BF16 R72, R128.reuse, R106, R72 ;  /* 0x0000006a8048723c */ /* 0x040fe20000041848 */
[----:B------:R-:W1:Y:S01]  /*1acf0*/  LDSM.16.MT88.4 R104, [R207+0x10000] ;  /* 0x01000000cf68783b */ /* 0x000e620000004200 */
[----:B------:R-:W-:Y:S02]  /*1ad00*/  MUFU.EX2 R238, R238 ;  /* 0x000000ee00ee7308 */ /* 0x000fe40000000800 */
[C---:B------:R-:W-:Y:S02]  /*1ad10*/  FMUL.FTZ R84, R3.reuse, R84 ;  /* 0x0000005403547220 */ /* 0x040fe40000410000 */
[----:B------:R-:W-:Y:S02]  /*1ad20*/  FMUL.FTZ R85, R3, R85 ;  /* 0x0000005503557220 */ /* 0x000fe40000410000 */
[C---:B--2---:R-:W-:Y:S04]  /*1ad30*/  HMMA.16816.F32.BF16 R76, R128.reuse, R100, R76 ;  /* 0x00000064804c723c */ /* 0x044fe8000004184c */
[C---:B------:R-:W-:Y:S01]  /*1ad40*/  FMUL.FTZ R86, R2.reuse, R86 ;  /* 0x0000005602567220 */ /* 0x040fe20000410000 */
[----:B------:R-:W2:Y:S01]  /*1ad50*/  MUFU.EX2 R239, R239 ;  /* 0x000000ef00ef7308 */ /* 0x000ea20000000800 */
[C---:B------:R-:W-:Y:S01]  /*1ad60*/  FMUL.FTZ R87, R2.reuse, R87 ;  /* 0x0000005702577220 */ /* 0x040fe20000410000 */
[----:B------:R-:W-:Y:S01]  /*1ad70*/  F2FP.BF16.PACK_AB R100, R179, R178 ;  /* 0x000000b2b364723e */ /* 0x000fe200000010ff */
[C---:B------:R-:W-:Y:S04]  /*1ad80*/  HMMA.16816.F32.BF16 R80, R128.reuse, R102, R80 ;  /* 0x000000668050723c */ /* 0x040fe80000041850 */
[----:B------:R-:W-:Y:S01]  /*1ad90*/  FMUL.FTZ R88, R3, R88 ;  /* 0x0000005803587220 */ /* 0x000fe20000410000 */
[----:B---3--:R-:W-:Y:S01]  /*1ada0*/  F2FP.BF16.PACK_AB R101, R183, R182 ;  /* 0x000000b6b765723e */ /* 0x008fe200000010ff */
[----:B------:R-:W-:Y:S01]  /*1adb0*/  FMUL.FTZ R89, R3, R89 ;  /* 0x0000005903597220 */ /* 0x000fe20000410000 */
[----:B------:R-:W-:Y:S01]  /*1adc0*/  F2FP.BF16.PACK_AB R102, R181, R180 ;  /* 0x000000b4b566723e */ /* 0x000fe200000010ff */
[C---:B----4-:R-:W-:Y:S04]  /*1add0*/  HMMA.16816.F32.BF16 R84, R128.reuse, R108, R84 ;  /* 0x0000006c8054723c */ /* 0x050fe80000041854 */
[C---:B------:R-:W-:Y:S01]  /*1ade0*/  FMUL.FTZ R90, R2.reuse, R90 ;  /* 0x0000005a025a7220 */ /* 0x040fe20000410000 */
[----:B-----5:R-:W-:Y:S01]  /*1adf0*/  F2FP.BF16.PACK_AB R103, R185, R184 ;  /* 0x000000b8b967723e */ /* 0x020fe200000010ff */
[C---:B------:R-:W-:Y:S02]  /*1ae00*/  FMUL.FTZ R91, R2.reuse, R91 ;  /* 0x0000005b025b7220 */ /* 0x040fe40000410000 */
[C---:B------:R-:W-:Y:S04]  /*1ae10*/  FMUL.FTZ R92, R3.reuse, R92 ;  /* 0x0000005c035c7220 */ /* 0x040fe80000410000 */
[C---:B------:R-:W-:Y:S01]  /*1ae20*/  FMUL.FTZ R93, R3.reuse, R93 ;  /* 0x0000005d035d7220 */ /* 0x040fe20000410000 */
[C---:B------:R-:W-:Y:S01]  /*1ae30*/  HMMA.16816.F32.BF16 R88, R128.reuse, R110, R88 ;  /* 0x0000006e8058723c */ /* 0x040fe20000041858 */
[----:B------:R-:W3:Y:S02]  /*1ae40*/  LDSM.16.MT88.4 R108, [R208+0xc800] ;  /* 0x00c80000d06c783b */ /* 0x000ee40000004200 */
[C---:B------:R-:W-:Y:S02]  /*1ae50*/  FMUL.FTZ R94, R2.reuse, R94 ;  /* 0x0000005e025e7220 */ /* 0x040fe40000410000 */
[C---:B------:R-:W-:Y:S02]  /*1ae60*/  FMUL.FTZ R95, R2.reuse, R95 ;  /* 0x0000005f025f7220 */ /* 0x040fe40000410000 */
[C---:B------:R-:W-:Y:S02]  /*1ae70*/  FMUL.FTZ R96, R3.reuse, R96 ;  /* 0x0000006003607220 */ /* 0x040fe40000410000 */
[----:B------:R-:W-:Y:S03]  /*1ae80*/  FMUL.FTZ R97, R3, R97 ;  /* 0x0000006103617220 */ /* 0x000fe60000410000 */
[C---:B-1----:R-:W-:Y:S03]  /*1ae90*/  HMMA.16816.F32.BF16 R92, R128.reuse, R104, R92 ;  /* 0x00000068805c723c */ /* 0x042fe6000004185c */
[C---:B------:R-:W-:Y:S02]  /*1aea0*/  FMUL.FTZ R98, R2.reuse, R98 ;  /* 0x0000006202627220 */ /* 0x040fe40000410000 */
[----:B------:R-:W-:Y:S02]  /*1aeb0*/  FMUL.FTZ R99, R2, R99 ;  /* 0x0000006302637220 */ /* 0x000fe40000410000 */
[-CC-:B------:R-:W-:Y:S01]  /*1aec0*/  FFMA.FTZ R241, R138, R134.reuse, -R139.reuse ;  /* 0x000000868af17223 */ /* 0x180fe2000001088b */
[----:B--2---:R-:W-:Y:S01]  /*1aed0*/  F2FP.BF16.PACK_AB R138, R240, R239 ;  /* 0x000000eff08a723e */ /* 0x004fe200000010ff */
[-CC-:B------:R-:W-:Y:S03]  /*1aee0*/  FFMA.FTZ R242, R136, R134.reuse, -R139.reuse ;  /* 0x0000008688f27223 */ /* 0x180fe6000001088b */
[----:B------:R-:W-:Y:S01]  /*1aef0*/  HMMA.16816.F32.BF16 R96, R128, R106, R96 ;  /* 0x0000006a8060723c */ /* 0x000fe20000041860 */
[----:B------:R-:W1:Y:S01]  /*1af00*/  LDSM.16.MT88.4 R104, [R207+0xe800] ;  /* 0x00e80000cf68783b */ /* 0x000e620000004200 */
[----:B------:R-:W-:Y:S01]  /*1af10*/  MUFU.EX2 R241, R241 ;  /* 0x000000f100f17308 */ /* 0x000fe20000000800 */
[----:B------:R-:W-:Y:S01]  /*1af20*/  F2FP.BF16.PACK_AB R136, R238, R237 ;  /* 0x000000edee88723e */ /* 0x000fe200000010ff */
[-CC-:B------:R-:W-:Y:S02]  /*1af30*/  FFMA.FTZ R243, R137, R134.reuse, -R139.reuse ;  /* 0x0000008689f37223 */ /* 0x180fe4000001088b */
[----:B------:R-:W-:Y:S02]  /*1af40*/  FFMA.FTZ R139, R135, R134, -R139 ;  /* 0x00000086878b7223 */ /* 0x000fe4000001088b */
[C---:B------:R-:W-:Y:S01]  /*1af50*/  HMMA.16816.F32.BF16 R4, R100.reuse, R112, R4 ;  /* 0x000000706404723c */ /* 0x040fe20000041804 */
[----:B------:R-:W-:Y:S03]  /*1af60*/  LDSM.16.MT88.4 R128, [R209+0xf000] ;  /* 0x00f00000d180783b */ /* 0x000fe60000004200 */
[----:B------:R-:W2:Y:S01]  /*1af70*/  MUFU.EX2 R242, R242 ;  /* 0x000000f200f27308 */ /* 0x000ea20000000800 */
[----:B------:R-:W-:Y:S02]  /*1af80*/  FFMA.FTZ R177, R3, R230, R177 ;  /* 0x000000e603b17223 */ /* 0x000fe400000100b1 */
[----:B------:R-:W-:Y:S01]  /*1af90*/  FFMA.FTZ R173, R2, R229, R173 ;  /* 0x000000e502ad7223 */ /* 0x000fe200000100ad */
[C---:B------:R-:W-:Y:S01]  /*1afa0*/  HMMA.16816.F32.BF16 R8, R100.reuse, R114, R8 ;  /* 0x000000726408723c */ /* 0x040fe20000041808 */
[----:B------:R-:W-:Y:S03]  /*1afb0*/  LDSM.16.MT88.4 R112, [R209+0x10800] ;  /* 0x01080000d170783b */ /* 0x000fe60000004200 */
[----:B------:R-:W-:Y:S02]  /*1afc0*/  FADD.FTZ R176, R176, R177 ;  /* 0x000000b1b0b07221 */ /* 0x000fe40000010000 */
[----:B------:R-:W-:Y:S01]  /*1afd0*/  MUFU.EX2 R243, R243 ;  /* 0x000000f300f37308 */ /* 0x000fe20000000800 */
[----:B------:R-:W-:Y:S01]  /*1afe0*/  FADD.FTZ R172, R172, R173 ;  /* 0x000000adacac7221 */ /* 0x000fe20000010000 */
[C---:B------:R-:W-:Y:S04]  /*1aff0*/  HMMA.16816.F32.BF16 R12, R100.reuse, R116, R12 ;  /* 0x00000074640c723c */ /* 0x040fe8000004180c */
[----:B------:R-:W-:Y:S02]  /*1b000*/  FADD.FTZ R175, R175, R176 ;  /* 0x000000b0afaf7221 */ /* 0x000fe40000010000 */
[----:B------:R-:W-:Y:S02]  /*1b010*/  FADD.FTZ R3, R171, R172 ;  /* 0x000000acab037221 */ /* 0x000fe40000010000 */
[C---:B------:R-:W-:Y:S01]  /*1b020*/  HMMA.16816.F32.BF16 R16, R100.reuse, R118, R16 ;  /* 0x000000766410723c */ /* 0x040fe20000041810 */
[----:B------:R-:W-:Y:S01]  /*1b030*/  LDSM.16.MT88.4 R116, [R208+0x10800] ;  /* 0x01080000d074783b */ /* 0x000fe20000004200 */
[----:B------:R-:W4:Y:S02]  /*1b040*/  MUFU.EX2 R134, R139 ;  /* 0x0000008b00867308 */ /* 0x000f240000000800 */
[----:B--2---:R-:W-:Y:S01]  /*1b050*/  F2FP.BF16.PACK_AB R137, R242, R241 ;  /* 0x000000f1f289723e */ /* 0x004fe200000010ff */
[----:B------:R-:W-:Y:S02]  /*1b060*/  FADD.FTZ R175, R174, R175 ;  /* 0x000000afaeaf7221 */ /* 0x000fe40000010000 */
[----:B------:R-:W-:Y:S01]  /*1b070*/  FADD.FTZ R3, R170, R3 ;  /* 0x00000003aa037221 */ /* 0x000fe20000010000 */
[C---:B---3--:R-:W-:Y:S04]  /*1b080*/  HMMA.16816.F32.BF16 R20, R100.reuse, R108, R20 ;  /* 0x0000006c6414723c */ /* 0x048fe80000041814 */
[----:B------:R-:W-:Y:S02]  /*1b090*/  FADD.FTZ R178, R178, R175 ;  /* 0x000000afb2b27221 */ /* 0x000fe40000010000 */
[----:B------:R-:W-:Y:S02]  /*1b0a0*/  FADD.FTZ R182, R182, R3 ;  /* 0x00000003b6b67221 */ /* 0x000fe40000010000 */
[C---:B------:R-:W-:Y:S01]  /*1b0b0*/  HMMA.16816.F32.BF16 R24, R100.reuse, R110, R24 ;  /* 0x0000006e6418723c */ /* 0x040fe20000041818 */
[----:B------:R-:W2:Y:S03]  /*1b0c0*/  LDSM.16.MT88.4 R108, [R210+0x10800] ;  /* 0x01080000d26c783b */ /* 0x000ea60000004200 */
[----:B------:R-:W-:Y:S02]  /*1b0d0*/  FADD.FTZ R179, R179, R178 ;  /* 0x000000b2b3b37221 */ /* 0x000fe40000010000 */
[----:B------:R-:W-:Y:S02]  /*1b0e0*/  FADD.FTZ R183, R183, R182 ;  /* 0x000000b6b7b77221 */ /* 0x000fe40000010000 */
[C---:B------:R-:W-:Y:S04]  /*1b0f0*/  HMMA.16816.F32.BF16 R28, R100.reuse, R120, R28 ;  /* 0x00000078641c723c */ /* 0x040fe8000004181c */
[----:B----4-:R-:W-:Y:S01]  /*1b100*/  F2FP.BF16.PACK_AB R139, R134, R243 ;  /* 0x000000f3868b723e */ /* 0x010fe200000010ff */
[----:B------:R-:W-:Y:S02]  /*1b110*/  FADD.FTZ R180, R180, R179 ;  /* 0x000000b3b4b47221 */ /* 0x000fe40000010000 */
[----:B------:R-:W-:Y:S01]  /*1b120*/  FADD.FTZ R2, R184, R183 ;  /* 0x000000b7b8027221 */ /* 0x000fe20000010000 */
[C---:B------:R-:W-:Y:S01]  /*1b130*/  HMMA.16816.F32.BF16 R32, R100.reuse, R122, R32 ;  /* 0x0000007a6420723c */ /* 0x040fe20000041820 */
[----:B------:R-:W-:Y:S03]  /*1b140*/  LDSM.16.MT88.4 R120, [R209+0xd000] ;  /* 0x00d00000d178783b */ /* 0x000fe60000004200 */
[----:B------:R-:W-:Y:S02]  /*1b150*/  FADD.FTZ R181, R181, R180 ;  /* 0x000000b4b5b57221 */ /* 0x000fe40000010000 */
[----:B------:R-:W-:Y:S02]  /*1b160*/  FADD.FTZ R2, R185, R2 ;  /* 0x00000002b9027221 */ /* 0x000fe40000010000 */
        /* <DEDUP_REMOVED lines=35> */
[C---:B--2---:R-:W-:Y:S03]  /*1b3a0*/  HMMA.16816.F32.BF16 R4, R100.reuse, R108, R4 ;  /* 0x0000006c6404723c */ /* 0x044fe60000041804 */
[----:B------:R-:W-:Y:S01]  /*1b3b0*/  FADD.FTZ R235, R235, R234 ;  /* 0x000000eaebeb7221 */ /* 0x000fe20000010000 */
[----:B------:R-:W-:Y:S01]  /*1b3c0*/  MOV R2, R133 ;  /* 0x0000008500027202 */ /* 0x000fe20000000f00 */
[----:B------:R-:W-:Y:S02]  /*1b3d0*/  FADD.FTZ R232, R232, R231 ;  /* 0x000000e7e8e87221 */ /* 0x000fe40000010000 */
[----:B------:R-:W-:Y:S01]  /*1b3e0*/  FADD.FTZ R236, R236, R235 ;  /* 0x000000ebecec7221 */ /* 0x000fe20000010000 */
[C---:B------:R-:W-:Y:S01]  /*1b3f0*/  HMMA.16816.F32.BF16 R8, R100.reuse, R110, R8 ;  /* 0x0000006e6408723c */ /* 0x040fe20000041808 */
[----:B------:R-:W2:Y:S03]  /*1b400*/  LDSM.16.MT88.4 R108, [R210+0x11000] ;  /* 0x01100000d26c783b */ /* 0x000ea60000004200 */
[----:B------:R-:W-:Y:S02]  /*1b410*/  FADD.FTZ R237, R237, R232 ;  /* 0x000000e8eded7221 */ /* 0x000fe40000010000 */
[----:B------:R-:W-:Y:S02]  /*1b420*/  FADD.FTZ R241, R241, R236 ;  /* 0x000000ecf1f17221 */ /* 0x000fe40000010000 */
[C---:B------:R-:W-:Y:S04]  /*1b430*/  HMMA.16816.F32.BF16 R12, R100.reuse, R120, R12 ;  /* 0x00000078640c723c */ /* 0x040fe8000004180c */
[----:B------:R-:W-:Y:S02]  /*1b440*/  FADD.FTZ R238, R238, R237 ;  /* 0x000000edeeee7221 */ /* 0x000fe40000010000 */
[----:B------:R-:W-:Y:S02]  /*1b450*/  FADD.FTZ R242, R242, R241 ;  /* 0x000000f1f2f27221 */ /* 0x000fe40000010000 */
[C---:B------:R-:W-:Y:S04]  /*1b460*/  HMMA.16816.F32.BF16 R16, R100.reuse, R122, R16 ;  /* 0x0000007a6410723c */ /* 0x040fe80000041810 */
[----:B------:R-:W-:Y:S02]  /*1b470*/  FADD.FTZ R239, R239, R238 ;  /* 0x000000eeefef7221 */ /* 0x000fe40000010000 */
[----:B------:R-:W-:Y:S02]  /*1b480*/  FADD.FTZ R229, R243, R242 ;  /* 0x000000f2f3e57221 */ /* 0x000fe40000010000 */
[C---:B---3--:R-:W-:Y:S04]  /*1b490*/  HMMA.16816.F32.BF16 R20, R100.reuse, R112, R20 ;  /* 0x000000706414723c */ /* 0x048fe80000041814 */
[----:B------:R-:W-:Y:S02]  /*1b4a0*/  FADD.FTZ R230, R240, R239 ;  /* 0x000000eff0e67221 */ /* 0x000fe40000010000 */
[----:B------:R-:W-:Y:S02]  /*1b4b0*/  FADD.FTZ R229, R134, R229 ;  /* 0x000000e586e57221 */ /* 0x000fe40000010000 */
        /* <DEDUP_REMOVED lines=51> */
[----:B------:R-:W-:Y:S07]  /*1b7f0*/  HMMA.16816.F32.BF16 R96, R136, R14, R96 ;  /* 0x0000000e8860723c */ /* 0x000fee0000041860 */
[----:B------:R-:W-:Y:S01]  /*1b800*/  MOV R139, R132 ;  /* 0x00000084008b7202 */ /* 0x000fe20000000f00 */
[----:B------:R-:W-:-:S05]  /*1b810*/  @P0 BRA `(.L_x_4499) ;  /* 0xffffbca000000947 */ /* 0x000fca000383ffff */
.L_x_4490:
        /* <DEDUP_REMOVED lines=11> */
.L_x_4513:
[----:B--23--:R-:W-:Y:S01]  /*1b8d0*/  FADD.FTZ R230, R5, R230 ;  /* 0x000000e605e67221 */ /* 0x00cfe20000010000 */
[----:B------:R-:W-:Y:S05]  /*1b8e0*/  BRA.DIV ~URZ, `(.L_x_4501) ;  /* 0x00001bf27f007947 */ /* 0x000fea000b800000 */
[----:B------:R-:W2:Y:S04]  /*1b8f0*/  SHFL.BFLY PT, R8, R229, 0x2, 0x1f ;  /* 0x0c401f00e5087f89 */ /* 0x000ea800000e0000 */
[----:B------:R-:W3:Y:S01]  /*1b900*/  SHFL.BFLY PT, R9, R230, 0x1, 0x1f ;  /* 0x0c201f00e6097f89 */ /* 0x000ee200000e0000 */
[----:B--2---:R-:W-:Y:S02]  /*1b910*/  FADD.FTZ R8, R8, R229 ;  /* 0x000000e508087221 */ /* 0x004fe40000010000 */
[----:B---3--:R-:W-:-:S03]  /*1b920*/  FADD.FTZ R9, R230, R9 ;  /* 0x00000009e6097221 */ /* 0x008fc60000010000 */
[----:B------:R2:W3:Y:S04]  /*1b930*/  SHFL.BFLY PT, R5, R8, 0x1, 0x1f ;  /* 0x0c201f0008057f89 */ /* 0x0004e800000e0000 */
.L_x_4514:
        /* <DEDUP_REMOVED lines=266> */
.L_x_4503:
[----:B------:R-:W-:Y:S02]  /*1c9e0*/  ULDC.64 UR4, c[0x0][0x118] ;  /* 0x0000460000047ab9 */ /* 0x000fe40000000a00 */
[----:B------:R-:W2:Y:S04]  /*1c9f0*/  LD.E R2, [R6.64+0x60] ;  /* 0x0000600406027980 */ /* 0x000ea8000c101900 */
[----:B------:R-:W3:Y:S01]  /*1ca00*/  LD.E R14, [R6.64+0xb4] ;  /* 0x0000b404060e7980 */ /* 0x000ee2000c101900 */
[----:B--2---:R-:W-:-:S04]  /*1ca10*/  IMAD R217, R2, R217, R220 ;  /* 0x000000d902d97224 */ /* 0x004fc800078e02dc */
[----:B---3--:R-:W-:Y:S02]  /*1ca20*/  IMAD R14, R14, R217, RZ ;  /* 0x000000d90e0e7224 */ /* 0x008fe400078e02ff */
.L_x_4504:
[----:B------:R-:W-:Y:S05]  /*1ca30*/  BSYNC B0 ;  /* 0x0000000000007941 */ /* 0x000fea0003800000 */
.L_x_4502:
        /* <DEDUP_REMOVED lines=48> */
.L_x_4506:
[----:B---34-:R-:W-:Y:S05]  /*1cd40*/  BSYNC B0 ;  /* 0x0000000000007941 */ /* 0x018fea0003800000 */
.L_x_4505:
        /* <DEDUP_REMOVED lines=46> */
.L_x_4508:
[----:B------:R-:W-:Y:S05]  /*1d030*/  BSYNC B0 ;  /* 0x0000000000007941 */ /* 0x000fea0003800000 */
.L_x_4507:
        /* <DEDUP_REMOVED lines=21> */
.L_x_4510:
[----:B------:R-:W-:Y:S05]  /*1d190*/  BSYNC B0 ;  /* 0x0000000000007941 */ /* 0x000fea0003800000 */
.L_x_4509:
        /* <DEDUP_REMOVED lines=21> */
.L_x_4512:
[----:B------:R-:W-:Y:S05]  /*1d2f0*/  BSYNC B0 ;  /* 0x0000000000007941 */ /* 0x000fea0003800000 */
.L_x_4511:
[----:B------:R-:W-:-:S04]  /*1d300*/  IADD3 R0, R9, 0x30, RZ ;  /* 0x0000003009007810 */ /* 0x000fc80007ffe0ff */
[----:B------:R-:W-:Y:S01]  /*1d310*/  ISETP.GE.AND P0, PT, R0, R219, PT ;  /* 0x000000db0000720c */ /* 0x000fe20003f06270 */
[----:B------:R-:W-:-:S12]  /*1d320*/  IMAD.MOV.U32 R219, RZ, RZ, 0x0 ;  /* 0x00000000ffdb7424 */ /* 0x000fd800078e00ff */
[----:B------:R-:W-:Y:S05]  /*1d330*/  @P0 RET.REL.NODEC R218 `(_ZN5flash24flash_fwd_splitkv_kernelI23Flash_fwd_kernel_traitsILi192ELi64ELi64ELi4ELb0ELb0EN7cutlass10bfloat16_tE19Flash_kernel_traitsILi192ELi64ELi64ELi4ES3_EELb0ELb0ELb1ELb0ELb0ELb1ELb0ELb1EEEvNS_16Flash_fwd_paramsE) ;  /* 0xfffe2cc0da000950 */ /* 0x000fea0003c3ffff */
        /* <DEDUP_REMOVED lines=17> */
[----:B------:R-:W-:Y:S05]  /*1d450*/  @P0 RET.REL.NODEC R218 `(_ZN5flash24flash_fwd_splitkv_kernelI23Flash_fwd_kernel_traitsILi192ELi64ELi64ELi4ELb0ELb0EN7cutlass10bfloat16_tE19Flash_kernel_traitsILi192ELi64ELi64ELi4ES3_EELb0ELb0ELb1ELb0ELb0ELb1ELb0ELb1EEEvNS_16Flash_fwd_paramsE) ;  /* 0xfffe2ba0da000950 */ /* 0x000fea0003c3ffff */
[----:B------:R-:W-:Y:S01]  /*1d460*/  MOV R219, 0x0 ;  /* 0x0000000000db7802 */ /* 0x000fe20000000f00 */
[----:B------:R-:W-:-:S02]  /*1d470*/  ULDC.64 UR4, c[0x0][0x118] ;  /* 0x0000460000047ab9 */ /* 0x000fc40000000a00 */
[----:B------:R3:W-:Y:S01]  /*1d480*/  ST.E.128 [R4.64+0x100], R60 ;  /* 0x0001003c04007985 */ /* 0x0007e2000c101d04 */
[----:B------:R-:W-:Y:S05]  /*1d490*/  RET.REL.NODEC R218 `(_ZN5flash24flash_fwd_splitkv_kernelI23Flash_fwd_kernel_traitsILi192ELi64ELi64ELi4ELb0ELb0EN7cutlass10bfloat16_tE19Flash_kernel_traitsILi192ELi64ELi64ELi4ES3_EELb0ELb0ELb1ELb0ELb0ELb1ELb0ELb1EEEvNS_16Flash_fwd_paramsE) ;  /* 0xfffe2b60da007950 */ /* 0x000fea0003c3ffff */
.L_x_4500:
[----:B------:R-:W-:Y:S02]  /*1d4a0*/  MOV R5, 0x2 ;  /* 0x0000000200057802 */ /* 0x000fe40000000f00 */
[----:B------:R-:W-:Y:S02]  /*1d4b0*/  MOV R4, 0x1d4d0 ;  /* 0x0001d4d000047802 */ /* 0x000fe40000000f00 */
[----:B-1---5:R-:W-:Y:S05]  /*1d4c0*/  CALL.REL.NOINC `($__internal_23_$__cuda_sm70_shflsync_bfly_p) ;  /* 0x000000f000007944 */ /* 0x022fea0003c00000 */
[----:B-12---:R-:W-:Y:S05]  /*1d4d0*/  BRA `(.L_x_4513) ;  /* 0xffffe3f000007947 */ /* 0x006fea000383ffff */
.L_x_4501:
[----:B------:R-:W-:Y:S02]  /*1d4e0*/  MOV R5, 0x1 ;  /* 0x0000000100057802 */ /* 0x000fe40000000f00 */
[----:B------:R-:W-:Y:S02]  /*1d4f0*/  MOV R4, 0x1d510 ;  /* 0x0001d51000047802 */ /* 0x000fe40000000f00 */
[----:B-1---5:R-:W-:Y:S05]  /*1d500*/  CALL.REL.NOINC `($__internal_23_$__cuda_sm70_shflsync_bfly_p) ;  /* 0x000000b000007944 */ /* 0x022fea0003c00000 */
[----:B--2---:R-:W-:Y:S01]  /*1d510*/  FADD.FTZ R9, R230, R5 ;  /* 0x00000005e6097221 */ /* 0x004fe20000010000 */
[----:B-1----:R-:W-:Y:S02]  /*1d520*/  MOV R230, R229 ;  /* 0x000000e500e67202 */ /* 0x002fe40000000f00 */
[----:B------:R-:W-:Y:S02]  /*1d530*/  MOV R5, 0x2 ;  /* 0x0000000200057802 */ /* 0x000fe40000000f00 */
[----:B------:R-:W-:-:S02]  /*1d540*/  MOV R4, 0x1d560 ;  /* 0x0001d56000047802 */ /* 0x000fc40000000f00 */
[----:B------:R-:W-:Y:S05]  /*1d550*/  CALL.REL.NOINC `($__internal_23_$__cuda_sm70_shflsync_bfly_p) ;  /* 0x0000006000007944 */ /* 0x000fea0003c00000 */
[----:B--2---:R-:W-:Y:S01]  /*1d560*/  FADD.FTZ R8, R229, R5 ;  /* 0x00000005e5087221 */ /* 0x004fe20000010000 */
[----:B------:R-:W-:-:S02]  /*1d570*/  MOV R5, 0x1 ;  /* 0x0000000100057802 */ /* 0x000fc40000000f00 */
[----:B------:R-:W-:Y:S02]  /*1d580*/  MOV R4, 0x1d5b0 ;  /* 0x0001d5b000047802 */ /* 0x000fe40000000f00 */
[----:B-1----:R-:W-:Y:S02]  /*1d590*/  MOV R230, R8 ;  /* 0x0000000800e67202 */ /* 0x002fe40000000f00 */
[----:B------:R-:W-:Y:S05]  /*1d5a0*/  CALL.REL.NOINC `($__internal_23_$__cuda_sm70_shflsync_bfly_p) ;  /* 0x0000001000007944 */ /* 0x000fea0003c00000 */
[----:B-12---:R-:W-:Y:S05]  /*1d5b0*/  BRA `(.L_x_4514) ;  /* 0xffffe38000007947 */ /* 0x006fea000383ffff */
        .weak           $__internal_23_$__cuda_sm70_shflsync_bfly_p
        .type           $__internal_23_$__cuda_sm70_shflsync_bfly_p,@function
        .size           $__internal_23_$__cuda_sm70_shflsync_bfly_p,(.L_x_7801 - $__internal_23_$__cuda_sm70_shflsync_bfly_p)
$__internal_23_$__cuda_sm70_shflsync_bfly_p:
[----:B------:R-:W-:Y:S01]  /*1d5c0*/  MOV R10, R4 ;  /* 0x00000004000a7202 */ /* 0x000fe20000000f00 */
[----:B------:R-:W-:Y:S04]  /*1d5d0*/  WARPSYNC R0 ;  /* 0x0000000000007348 */ /* 0x000fe80003800000 */
[----:B------:R-:W-:Y:S01]  /*1d5e0*/  MOV R11, 0x0 ;  /* 0x00000000000b7802 */ /* 0x000fe20000000f00 */
[----:B------:R1:W2:Y:S03]  /*1d5f0*/  SHFL.BFLY PT, R5, R230, R5, R3 ;  /* 0x0c000005e6057389 */ /* 0x0002a600000e0003 */
[----:B------:R-:W-:Y:S05]  /*1d600*/  RET.REL.NODEC R10 `(_ZN5flash24flash_fwd_splitkv_kernelI23Flash_fwd_kernel_traitsILi192ELi64ELi64ELi4ELb0ELb0EN7cutlass10bfloat16_tE19Flash_kernel_traitsILi192ELi64ELi64ELi4ES3_EELb0ELb0ELb1ELb0ELb0ELb1ELb0ELb1EEEvNS_16Flash_fwd_paramsE) ;  /* 0xfffe29f00a007950 */ /* 0x000fea0003c3ffff */
.L_x_4515:
        /* <DEDUP_REMOVED lines=15> */
.L_x_7801:


//--------------------- .text._ZN5flash24flash_fwd_splitkv_kernelI23Flash_fwd_kernel_traitsILi192ELi64ELi64ELi4ELb0ELb0EN7cutlass10bfloat16_tE19Flash_kernel_traitsILi192ELi64ELi64ELi4ES3_EELb0ELb0ELb0ELb0ELb1ELb0ELb1ELb0EEEvNS_16Flash_fwd_paramsE --------------------------
	.section	.text._ZN5flash24flash_fwd_splitkv_kernelI23Flash_fwd_kernel_traitsILi192ELi64ELi64ELi4ELb0ELb0EN7cutlass10bfloat16_tE19Flash_kernel_traitsILi192ELi64ELi64ELi4ES3_EELb0ELb0ELb0ELb0ELb1ELb0ELb1ELb0EEEvNS_16Flash_fwd_paramsE,"ax",@progbits
	.sectioninfo	@"SHI_REGISTERS=222"
	.align	128
        .global         _ZN5flash24flash_fwd_splitkv_kernelI23Flash_fwd_kernel_traitsILi192ELi64ELi64ELi4ELb0ELb0EN7cutlass10bfloat16_tE19Flash_kernel_traitsILi192ELi64ELi64ELi4ES3_EELb0ELb0ELb0ELb0ELb1ELb0ELb1ELb0EEEvNS_16Flash_fwd_paramsE
        .type           _ZN5flash24flash_fwd_splitkv_kernelI23Flash_fwd_kernel_traitsILi192ELi64ELi64ELi4ELb0ELb0EN7cutlass10bfloat16_tE19Flash_kernel_traitsILi192ELi64ELi64ELi4ES3_EELb0ELb0ELb0ELb0ELb1ELb0ELb1ELb0EEEvNS_16Flash_fwd_paramsE,@function
        .size           _ZN5flash24flash_fwd_splitkv_kernelI23Flash_fwd_kernel_traitsILi192ELi64ELi64ELi4ELb0ELb0EN7cutlass10bfloat16_tE19Flash_kernel_traitsILi192ELi64ELi64ELi4ES3_EELb0ELb0ELb0ELb0ELb1ELb0ELb1ELb0EEEvNS_16Flash_fwd_paramsE,(.L_x_7860 - _ZN5flash24flash_fwd_splitkv_kernelI23Flash_fwd_kernel_traitsILi192ELi64ELi64ELi4ELb0ELb0EN7cutlass10bfloat16_tE19Flash_kernel_traitsILi192ELi64ELi64ELi4ES3_EELb0ELb0ELb0ELb0ELb1ELb0ELb1ELb0EEEvNS_16Flash_fwd_paramsE)
        .other          _ZN5flash24flash_fwd_splitkv_kernelI23Flash_fwd_kernel_traitsILi192ELi64ELi64ELi4ELb0ELb0EN7cutlass10bfloat16_tE19Flash_kernel_traitsILi192ELi64ELi64ELi4ES3_EELb0ELb0ELb0ELb0ELb1ELb0ELb1ELb0EEEvNS_16Flash_fwd_paramsE,@"STO_CUDA_ENTRY STV_DEFAULT"
_ZN5flash24flash_fwd_splitkv_kernelI23Flash_fwd_kernel_traitsILi192ELi64ELi64ELi4ELb0ELb0EN7cutlass10bfloat16_tE19Flash_kernel_traitsILi192ELi64ELi64ELi4ES3_EELb0ELb0ELb0ELb0ELb1ELb0ELb1ELb0EEEvNS_16Flash_fwd_paramsE:
.text._ZN5flash24flash_fwd_splitkv_kernelI23Flash_fwd_kernel_traitsILi192ELi64ELi64ELi4ELb0ELb0EN7cutlass10bfloat16_tE19Flash_kernel_traitsILi192ELi64ELi64ELi4ES3_EELb0ELb0ELb0ELb0ELb1ELb0ELb1ELb0EEEvNS_16Flash_fwd_paramsE:
[----:B------:R-:W-:Y:S02]  /*0000*/  MOV R1, c[0x0][0x28] ;  /* 0x00000a0000017a02 */ /* 0x000fe40000000f00 */
[----:B------:R-:W1:Y:S01]  /*0010*/  I2F.U32.RP R4, c[0x0][0x1c0] ;  /* 0x0000700000047b06 */ /* 0x000e620000209000 */
[----:B------:R-:W2:Y:S01]  /*0020*/  S2R R9, SR_CTAID.Z ;  /* 0x0000000000097919 */ /* 0x000ea20000002700 */
[----:B------:R-:W-:Y:S01]  /*0030*/  IMAD.MOV.U32 R2, RZ, RZ, RZ ;  /* 0x000000ffff027224 */ /* 0x000fe200078e00ff */
[----:B------:R-:W-:Y:S01]  /*0040*/  ISETP.NE.U32.AND P1, PT, RZ, c[0x0][0x1c0], PT ;  /* 0x00007000ff007a0c */ /* 0x000fe20003f25070 */
[----:B------:R-:W-:Y:S01]  /*0050*/  IMAD.MOV.U32 R19, RZ, RZ, -0x1 ;  /* 0xffffffffff137424 */ /* 0x000fe200078e00ff */
[----:B------:R-:W-:-:S03]  /*0060*/  ULDC.64 UR12, c[0x0][0x118] ;  /* 0x00004600000c7ab9 */ /* 0x000fc60000000a00 */
[----:B-1----:R-:W1:Y:S02]  /*0070*/  MUFU.RCP R3, R4 ;  /* 0x0000000400037308 */ /* 0x002e640000001000 */
[----:B-1----:R-:W-:-:S06]  /*0080*/  IADD3 R3, R3, 0xffffffe, RZ ;  /* 0x0ffffffe03037810 */ /* 0x002fcc0007ffe0ff */
[----:B------:R-:W1:Y:S02]  /*0090*/  F2I.FTZ.U32.TRUNC.NTZ R3, R3 ;  /* 0x0000000300037305 */ /* 0x000e64000021f000 */
[----:B-1----:R-:W-:-:S04]  /*00a0*/  IMAD.MOV R0, RZ, RZ, -R3 ;  /* 0x000000ffff007224 */ /* 0x002fc800078e0a03 */
[----:B------:R-:W-:Y:S02]  /*00b0*/  IMAD R5, R0, c[0x0][0x1c0], RZ ;  /* 0x0000700000057a24 */ /* 0x000fe400078e02ff */
[----:B------:R-:W1:Y:S02]  /*00c0*/  LDC.U8 R0, c[0x0][0x312] ;  /* 0x0000c480ff007b82 */ /* 0x000e640000000000 */
[----:B------:R-:W-:-:S04]  /*00d0*/  IMAD.HI.U32 R2, R3, R5, R2 ;  /* 0x0000000503027227 */ /* 0x000fc800078e0002 */
[----:B------:R-:W-:Y:S02]  /*00e0*/  IMAD.MOV.U32 R3, RZ, RZ, 0x4 ;  /* 0x00000004ff037424 */ /* 0x000fe400078e00ff */
        /* <DEDUP_REMOVED lines=39> */
.L_x_4516:
[----:B-1-34-:R-:W-:Y:S02]  /*0360*/  MOV R0, c[0x0][0x218] ;  /* 0x0000860000007a02 */ /* 0x01afe40000000f00 */
.L_x_4517:
        /* <DEDUP_REMOVED lines=34> */
[----:B------:R-:W-:Y:S02]  /*0590*/  ISETP.GT.U32.AND P1, PT, R6, R9, PT ;  /* 0x000000090600720c */ /* 0x000fe40003f24070 */
[----:B------:R-:W-:-:S04]  /*05a0*/  SHF.R.S32.HI R7, RZ, 0x1f, R0 ;  /* 0x0000001fff077819 */ /* 0x000fc80000011400 */
[----:B------:R-:W-:-:S04]  /*05b0*/  LEA.HI R7, R7, R0, RZ, 0x6 ;  /* 0x0000000007077211 */ /* 0x000fc800078f30ff */
[----:B------:R-:W-:-:S03]  /*05c0*/  SHF.R.S32.HI R7, RZ, 0x6, R7 ;  /* 0x00000006ff077819 */ /* 0x000fc60000011407 */
[----:B------:R-:W-:Y:S01]  /*05d0*/  @!P1 IMAD.IADD R9, R9, 0x1, -R6 ;  /* 0x0000000109099824 */ /* 0x000fe200078e0a06 */
[----:B------:R-:W-:Y:S02]  /*05e0*/  @!P1 IADD3 R2, R2, 0x1, RZ ;  /* 0x0000000102029810 */ /* 0x000fe40007ffe0ff */
[----:B------:R-:W-:Y:S02]  /*05f0*/  ISETP.NE.AND P1, PT, RZ, c[0x0][0x10], PT ;  /* 0x00000400ff007a0c */ /* 0x000fe40003f25270 */
[----:B------:R-:W-:-:S13]  /*0600*/  ISETP.GE.U32.AND P2, PT, R9, R6, PT ;  /* 0x000000060900720c */ /* 0x000fda0003f46070 */
        /* <DEDUP_REMOVED lines=10> */
[----:B------:R-:W-:Y:S02]  /*06b0*/  LOP3.LUT P6, RZ, R84, 0xf, RZ, 0xc0, !PT ;  /* 0x0000000f54ff7812 */ /* 0x000fe400078cc0ff */
[----:B------:R-:W-:Y:S01]  /*06c0*/  LEA.HI R0, R3, R84, RZ, 0x4 ;  /* 0x0000005403007211 */ /* 0x000fe200078f20ff */
[----:B------:R-:W-:-:S03]  /*06d0*/  IMAD R18, R5, c[0x0][0x1c0], R18 ;  /* 0x0000700005127a24 */ /* 0x000fc600078e0212 */
[----:B------:R-:W-:Y:S02]  /*06e0*/  LOP3.LUT R3, R0, 0x3ffffff0, RZ, 0xc0, !PT ;  /* 0x3ffffff000037812 */ /* 0x000fe400078ec0ff */
[----:B------:R-:W-:-:S03]  /*06f0*/  SHF.R.S32.HI R0, RZ, 0x4, R0 ;  /* 0x00000004ff007819 */ /* 0x000fc60000011400 */
[----:B------:R-:W-:Y:S01]  /*0700*/  IMAD.IADD R3, R84, 0x1, -R3 ;  /* 0x0000000154037824 */ /* 0x000fe200078e0a03 */
[----:B------:R-:W-:-:S03]  /*0710*/  IADD3 R10, R0, 0x38, RZ ;  /* 0x00000038000a7810 */ /* 0x000fc60007ffe0ff */
[----:B------:R-:W-:Y:S02]  /*0720*/  IMAD.SHL.U32 R6, R3, 0x4, RZ ;  /* 0x0000000403067824 */ /* 0x000fe400078e00ff */
[--C-:B------:R-:W-:Y:S02]  /*0730*/  IMAD R3, R18, c[0x0][0x214], R199.reuse ;  /* 0x0000850012037a24 */ /* 0x100fe400078e02c7 */
[----:B------:R-:W-:Y:S01]  /*0740*/  IMAD.IADD R199, R8, 0x1, -R199 ;  /* 0x0000000108c77824 */ /* 0x000fe200078e0ac7 */
[--C-:B------:R-:W-:Y:S01]  /*0750*/  SHF.R.S32.HI R7, RZ, 0x1f, R6.reuse ;  /* 0x0000001fff077819 */ /* 0x100fe20000011406 */
[----:B------:R-:W-:Y:S01]  /*0760*/  IMAD R4, R3, c[0x0][0x22c], RZ ;  /* 0x00008b0003047a24 */ /* 0x000fe200078e02ff */
[C---:B------:R-:W-:Y:S02]  /*0770*/  IADD3 R8, R0.reuse, 0x18, RZ ;  /* 0x0000001800087810 */ /* 0x040fe40007ffe0ff */
[C---:B------:R-:W-:Y:S01]  /*0780*/  ISETP.GE.AND P3, PT, R0.reuse, R199, PT ;  /* 0x000000c70000720c */ /* 0x040fe20003f66270 */
[----:B------:R-:W-:Y:S01]  /*0790*/  IMAD.WIDE R6, R0, 0xc0, R6 ;  /* 0x000000c000067825 */ /* 0x000fe200078e0206 */
[----:B------:R-:W-:-:S04]  /*07a0*/  SHF.R.S32.HI R5, RZ, 0x1f, R3 ;  /* 0x0000001fff057819 */ /* 0x000fc80000011403 */
[----:B------:R-:W-:Y:S02]  /*07b0*/  IADD3 R2, P0, R4, R6, RZ ;  /* 0x0000000604027210 */ /* 0x000fe40007f1e0ff */
[----:B------:R-:W-:Y:S02]  /*07c0*/  IADD3 R6, R0, 0x8, RZ ;  /* 0x0000000800067810 */ /* 0x000fe40007ffe0ff */
[----:B------:R-:W-:Y:S02]  /*07d0*/  LEA.HI.X.SX32 R7, R4, R7, 0x1, P0 ;  /* 0x0000000704077211 */ /* 0x000fe400000f0eff */
[----:B------:R-:W-:Y:S02]  /*07e0*/  LEA R12, P0, R2, c[0x0][0x1d8], 0x2 ;  /* 0x00007600020c7a11 */ /* 0x000fe400078010ff */
[----:B------:R-:W-:Y:S02]  /*07f0*/  ISETP.GE.AND P2, PT, R6, R199, PT ;  /* 0x000000c70600720c */ /* 0x000fe40003f46270 */
[----:B------:R-:W-:-:S02]  /*0800*/  LEA.HI.X R13, R2, c[0x0][0x1dc], R7, 0x2, P0 ;  /* 0x00007700020d7a11 */ /* 0x000fc400000f1407 */
[-C--:B------:R-:W-:Y:S02]  /*0810*/  ISETP.GE.OR P5, PT, R6, R199.reuse, P6 ;  /* 0x000000c70600720c */ /* 0x080fe400037a6670 */
[C---:B------:R-:W-:Y:S01]  /*0820*/  IADD3 R4, R0.reuse, 0x10, RZ ;  /* 0x0000001000047810 */ /* 0x040fe20007ffe0ff */
[----:B------:R-:W-:Y:S01]  /*0830*/  @!P3 STG.E.128 [R12.64], RZ ;  /* 0x000000ff0c00b986 */ /* 0x000fe2000c101d0c */
[----:B------:R-:W-:Y:S02]  /*0840*/  IADD3 R6, R0, 0x20, RZ ;  /* 0x0000002000067810 */ /* 0x000fe40007ffe0ff */
[-C--:B------:R-:W-:Y:S01]  /*0850*/  ISETP.GE.AND P0, PT, R8, R199.reuse, PT ;  /* 0x000000c70800720c */ /* 0x080fe20003f06270 */
[----:B------:R-:W-:Y:S01]  /*0860*/  @!P3 STG.E.128 [R12.64+0x100], RZ ;  /* 0x000100ff0c00b986 */ /* 0x000fe2000c101d0c */
[CC--:B------:R-:W-:Y:S02]  /*0870*/  ISETP.GE.AND P1, PT, R4.reuse, R199.reuse, PT ;  /* 0x000000c70400720c */ /* 0x0c0fe40003f26270 */
[-C--:B------:R-:W-:Y:S01]  /*0880*/  ISETP.GE.OR P4, PT, R4, R199.reuse, P6 ;  /* 0x000000c70400720c */ /* 0x080fe20003786670 */
[----:B------:R-:W-:Y:S01]  /*0890*/  @!P3 STG.E.128 [R12.64+0x200], RZ ;  /* 0x000200ff0c00b986 */ /* 0x000fe2000c101d0c */
[----:B------:R-:W-:-:S02]  /*08a0*/  ISETP.GE.AND P3, PT, R6, R199, PT ;  /* 0x000000c70600720c */ /* 0x000fc40003f66270 */
[C---:B------:R-:W-:Y:S01]  /*08b0*/  IADD3 R4, R0.reuse, 0x28, RZ ;  /* 0x0000002800047810 */ /* 0x040fe20007ffe0ff */
[----:B------:R-:W-:Y:S01]  /*08c0*/  @!P2 STG.E.128 [R12.64+0x1800], RZ ;  /* 0x001800ff0c00a986 */ /* 0x000fe2000c101d0c */
[----:B------:R-:W-:-:S03]  /*08d0*/  IADD3 R2, R0, 0x30, RZ ;  /* 0x0000003000027810 */ /* 0x000fc60007ffe0ff */
[----:B------:R-:W-:Y:S04]  /*08e0*/  @!P0 STG.E.128 [R12.64+0x4800], RZ ;  /* 0x004800ff0c008986 */ /* 0x000fe8000c101d0c */
[----:B------:R-:W-:Y:S01]  /*08f0*/  @!P0 STG.E.128 [R12.64+0x4900], RZ ;  /* 0x004900ff0c008986 */ /* 0x000fe2000c101d0c */
[----:B------:R-:W-:-:S03]  /*0900*/  @!P4 IMAD.MOV.U32 R15, RZ, RZ, -0x800000 ;  /* 0xff800000ff0fc424 */ /* 0x000fc600078e00ff */
[----:B------:R-:W-:Y:S01]  /*0910*/  @!P0 STG.E.128 [R12.64+0x4a00], RZ ;  /* 0x004a00ff0c008986 */ /* 0x000fe2000c101d0c */
[----:B------:R-:W-:-:S03]  /*0920*/  IADD3 R3, P0, R3, R0, RZ ;  /* 0x0000000003037210 */ /* 0x000fc60007f1e0ff */
[----:B------:R-:W-:Y:S01]  /*0930*/  @!P2 STG.E.128 [R12.64+0x1900], RZ ;  /* 0x001900ff0c00a986 */ /* 0x000fe2000c101d0c */
[----:B------:R-:W-:Y:S02]  /*0940*/  LEA.HI.X.SX32 R14, R0, R5, 0x1, P0 ;  /* 0x00000005000e7211 */ /* 0x000fe400000f0eff */
[C---:B------:R-:W-:Y:S01]  /*0950*/  LEA R16, P0, R3.reuse, c[0x0][0x208], 0x2 ;  /* 0x0000820003107a11 */ /* 0x040fe200078010ff */
[----:B------:R-:W-:Y:S01]  /*0960*/  @!P2 STG.E.128 [R12.64+0x1a00], RZ ;  /* 0x001a00ff0c00a986 */ /* 0x000fe2000c101d0c */
[-C--:B------:R-:W-:Y:S02]  /*0970*/  ISETP.GE.AND P2, PT, R4, R199.reuse, PT ;  /* 0x000000c70400720c */ /* 0x080fe40003f46270 */
[----:B------:R-:W-:Y:S01]  /*0980*/  LEA.HI.X R17, R3, c[0x0][0x20c], R14, 0x2, P0 ;  /* 0x0000830003117a11 */ /* 0x000fe200000f140e */
[----:B------:R-:W-:Y:S01]  /*0990*/  @!P1 STG.E.128 [R12.64+0x3000], RZ ;  /* 0x003000ff0c009986 */ /* 0x000fe2000c101d0c */
[----:B------:R-:W-:Y:S01]  /*09a0*/  @!P5 IMAD.MOV.U32 R3, RZ, RZ, -0x800000 ;  /* 0xff800000ff03d424 */ /* 0x000fe200078e00ff */
[----:B------:R-:W-:-:S02]  /*09b0*/  ISETP.GE.OR P0, PT, R2, R199, P6 ;  /* 0x000000c70200720c */ /* 0x000fc40003706670 */
[----:B------:R-:W-:Y:S04]  /*09c0*/  @!P1 STG.E.128 [R12.64+0x3100], RZ ;  /* 0x003100ff0c009986 */ /* 0x000fe8000c101d0c */
[----:B------:R-:W-:Y:S01]  /*09d0*/  @!P1 STG.E.128 [R12.64+0x3200], RZ ;  /* 0x003200ff0c009986 */ /* 0x000fe2000c101d0c */
[----:B------:R-:W-:-:S03]  /*09e0*/  ISETP.GE.AND P1, PT, R2, R199, PT ;  /* 0x000000c70200720c */ /* 0x000fc60003f26270 */
[----:B------:R-:W-:Y:S03]  /*09f0*/  @!P3 STG.E.128 [R12.64+0x6000], RZ ;  /* 0x006000ff0c00b986 */ /* 0x000fe6000c101d0c */
[----:B------:R-:W-:Y:S01]  /*0a00*/  @!P0 IMAD.MOV.U32 R5, RZ, RZ, -0x800000 ;  /* 0xff800000ff058424 */ /* 0x000fe200078e00ff */
[----:B------:R-:W-:Y:S04]  /*0a10*/  @!P3 STG.E.128 [R12.64+0x6100], RZ ;  /* 0x006100ff0c00b986 */ /* 0x000fe8000c101d0c */
[----:B------:R-:W-:Y:S01]  /*0a20*/  @!P3 STG.E.128 [R12.64+0x6200], RZ ;  /* 0x006200ff0c00b986 */ /* 0x000fe2000c101d0c */
[----:B------:R-:W-:-:S03]  /*0a30*/  ISETP.GE.AND P3, PT, R10, R199, PT ;  /* 0x000000c70a00720c */ /* 0x000fc60003f66270 */
[----:B------:R-:W-:Y:S04]  /*0a40*/  @!P2 STG.E.128 [R12.64+0x7800], RZ ;  /* 0x007800ff0c00a986 */ /* 0x000fe8000c101d0c */
[----:B------:R-:W-:Y:S04]  /*0a50*/  @!P2 STG.E.128 [R12.64+0x7900], RZ ;  /* 0x007900ff0c00a986 */ /* 0x000fe8000c101d0c */
[----:B------:R-:W-:Y:S01]  /*0a60*/  @!P2 STG.E.128 [R12.64+0x7a00], RZ ;  /* 0x007a00ff0c00a986 */ /* 0x000fe2000c101d0c */
[----:B------:R-:W-:-:S03]  /*0a70*/  ISETP.GE.OR P2, PT, R8, R199, P6 ;  /* 0x000000c70800720c */ /* 0x000fc60003746670 */
[----:B------:R-:W-:Y:S04]  /*0a80*/  @!P1 STG.E.128 [R12.64+0x9000], RZ ;  /* 0x009000ff0c009986 */ /* 0x000fe8000c101d0c */
[----:B------:R-:W-:Y:S04]  /*0a90*/  @!P1 STG.E.128 [R12.64+0x9100], RZ ;  /* 0x009100ff0c009986 */ /* 0x000fe8000c101d0c */
[----:B------:R-:W-:Y:S01]  /*0aa0*/  @!P1 STG.E.128 [R12.64+0x9200], RZ ;  /* 0x009200ff0c009986 */ /* 0x000fe2000c101d0c */
[----:B------:R-:W-:Y:S01]  /*0ab0*/  ISETP.GE.OR P1, PT, R6, R199, P6 ;  /* 0x000000c70600720c */ /* 0x000fe20003726670 */
[----:B------:R-:W-:-:S02]  /*0ac0*/  @!P2 IMAD.MOV.U32 R11, RZ, RZ, -0x800000 ;  /* 0xff800000ff0ba424 */ /* 0x000fc400078e00ff */
[----:B------:R-:W-:Y:S04]  /*0ad0*/  @!P3 STG.E.128 [R12.64+0xa800], RZ ;  /* 0x00a800ff0c00b986 */ /* 0x000fe8000c101d0c */
[----:B------:R-:W-:Y:S04]  /*0ae0*/  @!P3 STG.E.128 [R12.64+0xa900], RZ ;  /* 0x00a900ff0c00b986 */ /* 0x000fe8000c101d0c */
[----:B------:R1:W-:Y:S01]  /*0af0*/  @!P3 STG.E.128 [R12.64+0xaa00], RZ ;  /* 0x00aa00ff0c00b986 */ /* 0x0003e2000c101d0c */
[----:B------:R-:W-:Y:S01]  /*0b00*/  ISETP.GE.OR P3, PT, R4, R199, P6 ;  /* 0x000000c70400720c */ /* 0x000fe20003766670 */
[----:B------:R-:W-:-:S02]  /*0b10*/  @!P1 IMAD.MOV.U32 R9, RZ, RZ, -0x800000 ;  /* 0xff800000ff099424 */ /* 0x000fc400078e00ff */
[----:B------:R2:W-:Y:S01]  /*0b20*/  @!P5 STG.E [R16.64+0x20], R3 ;  /* 0x000020031000d986 */ /* 0x0005e2000c10190c */
[-C--:B------:R-:W-:Y:S02]  /*0b30*/  ISETP.GE.OR P5, PT, R0, R199.reuse, P6 ;  /* 0x000000c70000720c */ /* 0x080fe400037a6670 */
[----:B------:R-:W-:Y:S01]  /*0b40*/  ISETP.GE.OR P6, PT, R10, R199, P6 ;  /* 0x000000c70a00720c */ /* 0x000fe200037c6670 */
[----:B------:R2:W-:Y:S04]  /*0b50*/  @!P4 STG.E [R16.64+0x40], R15 ;  /* 0x0000400f1000c986 */ /* 0x0005e8000c10190c */
[----:B------:R2:W-:Y:S02]  /*0b60*/  @!P2 STG.E [R16.64+0x60], R11 ;  /* 0x0000600b1000a986 */ /* 0x0005e4000c10190c */
[----:B------:R-:W-:-:S02]  /*0b70*/  @!P3 IMAD.MOV.U32 R7, RZ, RZ, -0x800000 ;  /* 0xff800000ff07b424 */ /* 0x000fc400078e00ff */
[----:B------:R2:W-:Y:S04]  /*0b80*/  @!P1 STG.E [R16.64+0x80], R9 ;  /* 0x0000800910009986 */ /* 0x0005e8000c10190c */
[----:B------:R2:W-:Y:S04]  /*0b90*/  @!P3 STG.E [R16.64+0xa0], R7 ;  /* 0x0000a0071000b986 */ /* 0x0005e8000c10190c */
[----:B------:R2:W-:Y:S01]  /*0ba0*/  @!P0 STG.E [R16.64+0xc0], R5 ;  /* 0x0000c00510008986 */ /* 0x0005e2000c10190c */
[----:B-1----:R-:W-:-:S05]  /*0bb0*/  @!P5 IMAD.MOV.U32 R13, RZ, RZ, -0x800000 ;  /* 0xff800000ff0dd424 */ /* 0x002fca00078e00ff */
[----:B------:R2:W-:Y:S01]  /*0bc0*/  @!P5 STG.E [R16.64], R13 ;  /* 0x0000000d1000d986 */ /* 0x0005e2000c10190c */
[----:B------:R-:W-:Y:S05]  /*0bd0*/  @P6 EXIT ;  /* 0x000000000000694d */ /* 0x000fea0003800000 */
[----:B--2---:R-:W-:-:S05]  /*0be0*/  MOV R3, 0xff800000 ;  /* 0xff80000000037802 */ /* 0x004fca0000000f00 */
[----:B------:R-:W-:Y:S01]  /*0bf0*/  STG.E [R16.64+0xe0], R3 ;  /* 0x0000e00310007986 */ /* 0x000fe2000c10190c */
[----:B------:R-:W-:Y:S05]  /*0c00*/  EXIT ;  /* 0x000000000000794d */ /* 0x000fea0003800000 */
.L_x_4518:
        /* <DEDUP_REMOVED lines=12> */
[----:B------:R-:W-:-:S03]  /*0cd0*/  @P2 LEA R208, P1, R6, c[0x0][0x2c0], 0x2 ;  /* 0x0000b00006d02a11 */ /* 0x000fc600078210ff */
[----:B------:R-:W-:-:S04]  /*0ce0*/  @P2 IMAD R3, R206, c[0x0][0x2cc], R3 ;  /* 0x0000b300ce032a24 */ /* 0x000fc800078e0203 */
[----:B------:R-:W-:-:S05]  /*0cf0*/  @P2 IMAD.IADD R3, R7, 0x1, R3 ;  /* 0x0000000107032824 */ /* 0x000fca00078e0203 */
[----:B------:R-:W-:Y:S02]  /*0d00*/  @P2 SHF.L.U64.HI R3, R6, 0x2, R3 ;  /* 0x0000000206032819 */ /* 0x000fe40000010203 */
[----:B------:R-:W-:Y:S02]  /*0d10*/  IABS R6, c[0x0][0x2d0] ;  /* 0x0000b40000067a13 */ /* 0x000fe40000000000 */
        /* <DEDUP_REMOVED lines=68> */
[----:B------:R-:W-:-:S04]  /*1160*/  IMAD.WIDE.U32 R80, R5, c[0x0][0x198], R10 ;  /* 0x0000660005507a25 */ /* 0x000fc800078e000a */
[----:B------:R-:W-:Y:S02]  /*1170*/  IMAD.IADD R81, R81, 0x1, R3 ;  /* 0x0000000151517824 */ /* 0x000fe400078e0203 */
[----:B------:R-:W-:Y:S02]  /*1180*/  IMAD R3, R13, c[0x0][0x1b0], RZ ;  /* 0x00006c000d037a24 */ /* 0x000fe400078e02ff */
[----:B------:R-:W-:-:S04]  /*1190*/  IMAD.WIDE.U32 R80, R22, c[0x0][0x1b0], R80 ;  /* 0x00006c0016507a25 */ /* 0x000fc800078e0050 */
[----:B------:R-:W-:-:S04]  /*11a0*/  IMAD R3, R22, c[0x0][0x1b4], R3 ;  /* 0x00006d0016037a24 */ /* 0x000fc800078e0203 */
[----:B------:R-:W-:Y:S01]  /*11b0*/  IMAD.IADD R3, R81, 0x1, R3 ;  /* 0x0000000151037824 */ /* 0x000fe200078e0203 */
[----:B------:R-:W-:Y:S05]  /*11c0*/  BRA `(.L_x_4520) ;  /* 0x0000040000007947 */ /* 0x000fea0003800000 */
.L_x_4519:
        /* <DEDUP_REMOVED lines=15> */
.L_x_4521:
        /* <DEDUP_REMOVED lines=28> */
[----:B------:R-:W-:-:S05]  /*1480*/  IMAD R3, R5, c[0x0][0x19c], R12 ;  /* 0x0000670005037a24 */ /* 0x000fca00078e020c */
[----:B------:R-:W-:-:S03]  /*1490*/  IADD3 R11, R11, R3, RZ ;  /* 0x000000030b0b7210 */ /* 0x000fc60007ffe0ff */
        /* <DEDUP_REMOVED lines=19> */
.L_x_4520:
[----:B------:R-:W-:Y:S01]  /*15d0*/  ISETP.NE.AND P1, PT, R19, -0x1, PT ;  /* 0xffffffff1300780c */ /* 0x000fe20003f25270 */
[----:B------:R-:W-:Y:S01]  /*15e0*/  IMAD R13, R13, c[0x0][0x1b8], RZ ;  /* 0x00006e000d0d7a24 */ /* 0x000fe200078e02ff */
[----:B------:R-:W-:Y:S01]  /*15f0*/  SHF.R.S32.HI R9, RZ, 0x1f, R84 ;  /* 0x0000001fff097819 */ /* 0x000fe20000011454 */
[----:B------:R-:W-:Y:S01]  /*1600*/  IMAD.IADD R199, R8, 0x1, -R199 ;  /* 0x0000000108c77824 */ /* 0x000fe200078e0ac7 */
[----:B------:R-:W-:Y:S01]  /*1610*/  IADD3 R134, R2, -0x1, RZ ;  /* 0xffffffff02867810 */ /* 0x000fe20007ffe0ff */
[----:B------:R-:W-:Y:S01]  /*1620*/  IMAD R30, R22, c[0x0][0x1bc], R13 ;  /* 0x00006f00161e7a24 */ /* 0x000fe200078e020d */
[CC--:B------:R-:W-:Y:S02]  /*1630*/  LEA.HI R14, R9.reuse, R84.reuse, RZ, 0x3 ;  /* 0x00000054090e7211 */ /* 0x0c0fe400078f18ff */
[----:B------:R-:W-:Y:S02]  /*1640*/  LEA.HI R200, R9, R84, RZ, 0x4 ;  /* 0x0000005409c87211 */ /* 0x000fe400078f20ff */
[----:B------:R-:W-:-:S02]  /*1650*/  LOP3.LUT R17, R14, 0xfffffff8, RZ, 0xc0, !PT ;  /* 0xfffffff80e117812 */ /* 0x000fc400078ec0ff */
[----:B------:R-:W-:Y:S01]  /*1660*/  SHF.R.S32.HI R14, RZ, 0x3, R14 ;  /* 0x00000003ff0e7819 */ /* 0x000fe2000001140e */
[----:B------:R-:W-:Y:S01]  /*1670*/  @!P1 IMAD.WIDE.U32 R24, R206, c[0x0][0x178], RZ ;  /* 0x00005e00ce189a25 */ /* 0x000fe200078e00ff */
[----:B------:R-:W-:Y:S02]  /*1680*/  @!P1 SHF.R.S32.HI R7, RZ, 0x1f, R206 ;  /* 0x0000001fff079819 */ /* 0x000fe400000114ce */
[----:B------:R-:W-:Y:S01]  /*1690*/  IADD3 R12, R14, 0x10, RZ ;  /* 0x000000100e0c7810 */ /* 0x000fe20007ffe0ff */
[----:B-----5:R-:W-:Y:S01]  /*16a0*/  IMAD.IADD R0, R84, 0x1, -R17 ;  /* 0x0000000154007824 */ /* 0x020fe200078e0a11 */
[----:B------:R-:W-:Y:S01]  /*16b0*/  IADD3 R8, R14, 0x20, RZ ;  /* 0x000000200e087810 */ /* 0x000fe20007ffe0ff */
[----:B------:R-:W-:Y:S01]  /*16c0*/  @!P1 IMAD R7, R7, c[0x0][0x178], RZ ;  /* 0x00005e0007079a24 */ /* 0x000fe200078e02ff */
[-C--:B------:R-:W-:Y:S01]  /*16d0*/  ISETP.GE.AND P5, PT, R12, R199.reuse, PT ;  /* 0x000000c70c00720c */ /* 0x080fe20003fa6270 */
[----:B------:R-:W-:Y:S01]  /*16e0*/  @P1 IMAD.WIDE.U32 R10, R19, c[0x0][0x190], RZ ;  /* 0x00006400130a1a25 */ /* 0x000fe200078e00ff */
[----:B------:R-:W-:-:S03]  /*16f0*/  ISETP.GE.AND P6, PT, R14, R199, PT ;  /* 0x000000c70e00720c */ /* 0x000fc60003fc6270 */
[----:B------:R-:W-:Y:S01]  /*1700*/  @!P1 IMAD R4, R206, c[0x0][0x17c], R7 ;  /* 0x00005f00ce049a24 */ /* 0x000fe200078e0207 */
[----:B------:R-:W-:Y:S01]  /*1710*/  SHF.R.S32.HI R7, RZ, 0x1f, R18 ;  /* 0x0000001fff077819 */ /* 0x000fe20000011412 */
[----:B------:R-:W-:Y:S02]  /*1720*/  IMAD.SHL.U32 R16, R0, 0x8, RZ ;  /* 0x0000000800107824 */ /* 0x000fe400078e00ff */
[----:B------:R-:W-:Y:S02]  /*1730*/  @!P1 IMAD.MOV.U32 R10, RZ, RZ, R24 ;  /* 0x000000ffff0a9224 */ /* 0x000fe400078e0018 */
[----:B------:R-:W-:Y:S01]  /*1740*/  @P1 IMAD R11, R19, c[0x0][0x194], R11 ;  /* 0x00006500130b1a24 */ /* 0x000fe200078e020b */
[C---:B------:R-:W-:Y:S01]  /*1750*/  IADD3 R20, P2, R16.reuse, R20, RZ ;  /* 0x0000001410147210 */ /* 0x040fe20007f5e0ff */
[----:B------:R-:W-:Y:S01]  /*1760*/  @!P1 IMAD.IADD R11, R25, 0x1, R4 ;  /* 0x00000001190b9824 */ /* 0x000fe200078e0204 */
[----:B------:R-:W-:Y:S01]  /*1770*/  SHF.R.S32.HI R4, RZ, 0x1f, R16 ;  /* 0x0000001fff047819 */ /* 0x000fe20000011410 */
[----:B------:R-:W-:Y:S01]  /*1780*/  IMAD R7, R7, c[0x0][0x1a8], RZ ;  /* 0x00006a0007077a24 */ /* 0x000fe200078e02ff */
[----:B------:R-:W-:Y:S01]  /*1790*/  IADD3 R10, P1, R16, R10, RZ ;  /* 0x0000000a100a7210 */ /* 0x000fe20007f3e0ff */
[----:B------:R-:W-:Y:S01]  /*17a0*/  IMAD.SHL.U32 R197, R0, 0x40, RZ ;  /* 0x0000004000c57824 */ /* 0x000fe200078e00ff */
[----:B------:R-:W-:Y:S01]  /*17b0*/  IADD3 R80, P4, R16, R80, RZ ;  /* 0x0000005010507210 */ /* 0x000fe20007f9e0ff */
[C---:B------:R-:W-:Y:S01]  /*17c0*/  IMAD.X R21, R4.reuse, 0x1, R15, P2 ;  /* 0x0000000104157824 */ /* 0x040fe200010e060f */
[----:B------:R-:W-:Y:S01]  /*17d0*/  SHF.R.S32.HI R15, RZ, 0x1f, R14 ;  /* 0x0000001fff0f7819 */ /* 0x000fe2000001140e */
[----:B------:R-:W-:Y:S01]  /*17e0*/  IMAD.X R11, R4, 0x1, R11, P1 ;  /* 0x00000001040b7824 */ /* 0x000fe200008e060b */
[----:B------:R-:W-:Y:S01]  /*17f0*/  IADD3 R24, P2, R14, R5, RZ ;  /* 0x000000050e187210 */ /* 0x000fe20007f5e0ff */
[----:B------:R-:W-:Y:S01]  /*1800*/  IMAD.WIDE.U32 R22, R22, c[0x0][0x1b8], R20 ;  /* 0x00006e0016167a25 */ /* 0x000fe200078e0014 */
[----:B------:R-:W-:-:S02]  /*1810*/  ISETP.GE.AND P1, PT, R8, R199, PT ;  /* 0x000000c70800720c */ /* 0x000fc40003f26270 */
[----:B------:R-:W-:Y:S01]  /*1820*/  LOP3.LUT R197, R197, 0x1c0, RZ, 0xc0, !PT ;  /* 0x000001c0c5c57812 */ /* 0x000fe200078ec0ff */
[C---:B------:R-:W-:Y:S02]  /*1830*/  IMAD R20, R18.reuse, c[0x0][0x1ac], R7 ;  /* 0x00006b0012147a24 */ /* 0x040fe400078e0207 */
[----:B------:R-:W-:Y:S01]  /*1840*/  IMAD.WIDE.U32 R18, R18, c[0x0][0x1a8], R10 ;  /* 0x00006a0012127a25 */ /* 0x000fe200078e000a */
[----:B------:R-:W-:-:S03]  /*1850*/  IADD3 R10, R14, 0x30, RZ ;  /* 0x000000300e0a7810 */ /* 0x000fc60007ffe0ff */
[----:B------:R-:W-:Y:S01]  /*1860*/  IMAD.SHL.U32 R11, R14, 0x40, RZ ;  /* 0x000000400e0b7824 */ /* 0x000fe200078e00ff */
[----:B------:R-:W-:Y:S01]  /*1870*/  ISETP.GE.AND P3, PT, R10, R199, PT ;  /* 0x000000c70a00720c */ /* 0x000fe20003f66270 */
[----:B------:R-:W-:-:S03]  /*1880*/  IMAD.WIDE R32, R33, 0x40, R14 ;  /* 0x0000004021207825 */ /* 0x000fc600078e020e */
[----:B------:R-:W-:Y:S01]  /*1890*/  LOP3.LUT R11, R11, 0x1c0, RZ, 0xc0, !PT ;  /* 0x000001c00b0b7812 */ /* 0x000fe200078ec0ff */
[----:B------:R-:W-:Y:S01]  /*18a0*/  IMAD.X R203, R15, 0x1, R203, P2 ;  /* 0x000000010fcb7824 */ /* 0x000fe200010e06cb */
[----:B------:R-:W-:Y:S01]  /*18b0*/  @!P5 IADD3 R13, P2, R32, 0x10, RZ ;  /* 0x00000010200dd810 */ /* 0x000fe20007f5e0ff */
[----:B------:R-:W-:Y:S01]  /*18c0*/  IMAD.IADD R31, R23, 0x1, R30 ;  /* 0x00000001171f7824 */ /* 0x000fe200078e021e */
[----:B------:R-:W-:Y:S01]  /*18d0*/  LOP3.LUT R16, R11, 0x38, R16, 0xf8, !PT ;  /* 0x000000380b107812 */ /* 0x000fe200078ef810 */
[----:B------:R-:W-:Y:S01]  /*18e0*/  IMAD R203, R203, c[0x0][0x1a0], RZ ;  /* 0x00006800cbcb7a24 */ /* 0x000fe200078e02ff */
[----:B------:R-:W-:Y:S01]  /*18f0*/  SHF.R.U32.HI R11, RZ, 0x3, R11 ;  /* 0x00000003ff0b7819 */ /* 0x000fe2000001160b */
[----:B------:R-:W-:Y:S02]  /*1900*/  IMAD.MOV.U32 R30, RZ, RZ, R22 ;  /* 0x000000ffff1e7224 */ /* 0x000fe400078e0016 */
[----:B------:R-:W-:Y:S01]  /*1910*/  @!P5 IMAD.X R26, RZ, RZ, R33, P2 ;  /* 0x000000ffff1ad224 */ /* 0x000fe200010e0621 */
[----:B------:R-:W-:Y:S01]  /*1920*/  LOP3.LUT R11, R16, R11, RZ, 0x3c, !PT ;  /* 0x0000000b100b7212 */ /* 0x000fe200078e3cff */
[----:B------:R-:W-:Y:S01]  /*1930*/  IMAD.IADD R21, R19, 0x1, R20 ;  /* 0x0000000113157824 */ /* 0x000fe200078e0214 */
[----:B------:R-:W-:Y:S01]  /*1940*/  @!P3 IADD3 R16, P2, R32, 0x30, RZ ;  /* 0x000000302010b810 */ /* 0x000fe20007f5e0ff */
[----:B------:R-:W-:-:S02]  /*1950*/  IMAD R203, R24, c[0x0][0x1a4], R203 ;  /* 0x0000690018cb7a24 */ /* 0x000fc400078e02cb */
[----:B------:R-:W-:Y:S01]  /*1960*/  IMAD.X R81, R4, 0x1, R3, P4 ;  /* 0x0000000104517824 */ /* 0x000fe200020e0603 */
[----:B------:R-:W-:Y:S01]  /*1970*/  @!P1 IADD3 R17, P4, R32, 0x20, RZ ;  /* 0x0000002020119810 */ /* 0x000fe20007f9e0ff */
[----:B------:R-:W-:Y:S02]  /*1980*/  @!P5 IMAD R26, R26, c[0x0][0x190], RZ ;  /* 0x000064001a1ada24 */ /* 0x000fe400078e02ff */
[----:B------:R-:W-:-:S04]  /*1990*/  IMAD.WIDE.U32 R24, R24, c[0x0][0x1a0], R30 ;  /* 0x0000680018187a25 */ /* 0x000fc800078e001e */
[--C-:B------:R-:W-:Y:S02]  /*19a0*/  @!P6 IMAD.MOV.U32 R20, RZ, RZ, R18.reuse ;  /* 0x000000ffff14e224 */ /* 0x100fe400078e0012 */
[----:B------:R-:W-:Y:S02]  /*19b0*/  @!P5 IMAD.MOV.U32 R28, RZ, RZ, R18 ;  /* 0x000000ffff1cd224 */ /* 0x000fe400078e0012 */
[----:B------:R-:W-:Y:S02]  /*19c0*/  @!P5 IMAD.MOV.U32 R29, RZ, RZ, R21 ;  /* 0x000000ffff1dd224 */ /* 0x000fe400078e0015 */
[----:B------:R-:W-:Y:S02]  /*19d0*/  @!P6 IMAD R7, R33, c[0x0][0x190], RZ ;  /* 0x000064002107ea24 */ /* 0x000fe400078e02ff */
[----:B------:R-:W-:Y:S01]  /*19e0*/  @!P3 IMAD.X R3, RZ, RZ, R33, P2 ;  /* 0x000000ffff03b224 */ /* 0x000fe200010e0621 */
[----:B------:R-:W-:Y:S01]  /*19f0*/  LEA R202, P2, R24, c[0x0][0x170], 0x1 ;  /* 0x00005c0018ca7a11 */ /* 0x000fe200078408ff */
[----:B------:R-:W-:-:S02]  /*1a00*/  @!P1 IMAD.MOV.U32 R23, RZ, RZ, R21 ;  /* 0x000000ffff179224 */ /* 0x000fc400078e0015 */
[----:B------:R-:W-:Y:S02]  /*1a10*/  @!P3 IMAD.MOV.U32 R19, RZ, RZ, R21 ;  /* 0x000000ffff13b224 */ /* 0x000fe400078e0015 */
[----:B------:R-:W-:Y:S02]  /*1a20*/  @!P5 IMAD R5, R13, c[0x0][0x194], R26 ;  /* 0x000065000d05da24 */ /* 0x000fe400078e021a */
[----:B------:R-:W-:Y:S02]  /*1a30*/  IMAD.IADD R203, R25, 0x1, R203 ;  /* 0x0000000119cb7824 */ /* 0x000fe400078e02cb */
[C---:B------:R-:W-:Y:S02]  /*1a40*/  @!P6 IMAD R7, R32.reuse, c[0x0][0x194], R7 ;  /* 0x000065002007ea24 */ /* 0x040fe400078e0207 */
[----:B------:R-:W-:Y:S01]  /*1a50*/  @!P6 IMAD.WIDE.U32 R20, R32, c[0x0][0x190], R20 ;  /* 0x000064002014ea25 */ /* 0x000fe200078e0014 */
[----:B------:R-:W-:-:S03]  /*1a60*/  LEA.HI.X R203, R24, c[0x0][0x174], R203, 0x1, P2 ;  /* 0x00005d0018cb7a11 */ /* 0x000fc600010f0ccb */
[----:B------:R-:W-:Y:S01]  /*1a70*/  @!P5 IMAD.WIDE.U32 R26, R13, c[0x0][0x190], R28 ;  /* 0x000064000d1ada25 */ /* 0x000fe200078e001c */
[CC--:B------:R-:W-:Y:S02]  /*1a80*/  LEA.HI R13, R9.reuse, R84.reuse, RZ, 0x6 ;  /* 0x00000054090d7211 */ /* 0x0c0fe400078f30ff */
[----:B------:R-:W-:Y:S01]  /*1a90*/  LEA.HI R9, R9, R84, RZ, 0x5 ;  /* 0x0000005409097211 */ /* 0x000fe200078f28ff */
[----:B------:R-:W-:Y:S01]  /*1aa0*/  @!P1 IMAD.X R4, RZ, RZ, R33, P4 ;  /* 0x000000ffff049224 */ /* 0x000fe200020e0621 */
[----:B------:R-:W-:Y:S01]  /*1ab0*/  @!P6 LEA R30, P4, R20, c[0x0][0x160], 0x1 ;  /* 0x00005800141eea11 */ /* 0x000fe200078808ff */
[----:B------:R-:W-:Y:S01]  /*1ac0*/  @!P3 IMAD R3, R3, c[0x0][0x190], RZ ;  /* 0x000064000303ba24 */ /* 0x000fe200078e02ff */
[----:B------:R-:W-:Y:S01]  /*1ad0*/  @!P5 LEA R24, P2, R26, c[0x0][0x160], 0x1 ;  /* 0x000058001a18da11 */ /* 0x000fe200078408ff */
[----:B------:R-:W-:Y:S01]  /*1ae0*/  @!P1 IMAD.MOV.U32 R22, RZ, RZ, R18 ;  /* 0x000000ffff169224 */ /* 0x000fe200078e0012 */
[----:B------:R-:W-:Y:S01]  /*1af0*/  SHF.R.S32.HI R9, RZ, 0x5, R9 ;  /* 0x00000005ff097819 */ /* 0x000fe20000011409 */
[----:B------:R-:W-:-:S02]  /*1b00*/  @!P6 IMAD.IADD R7, R21, 0x1, R7 ;  /* 0x000000011507e824 */ /* 0x000fc400078e0207 */
[----:B------:R-:W-:Y:S02]  /*1b10*/  @!P5 IMAD.IADD R5, R27, 0x1, R5 ;  /* 0x000000011b05d824 */ /* 0x000fe400078e0205 */
[----:B------:R-:W-:Y:S01]  /*1b20*/  @!P1 IMAD R4, R4, c[0x0][0x190], RZ ;  /* 0x0000640004049a24 */ /* 0x000fe200078e02ff */
[----:B------:R-:W-:Y:S01]  /*1b30*/  @!P6 LEA.HI.X R31, R20, c[0x0][0x164], R7, 0x1, P4 ;  /* 0x00005900141fea11 */ /* 0x000fe200020f0c07 */
[----:B------:R-:W-:Y:S01]  /*1b40*/  @!P3 IMAD R3, R16, c[0x0][0x194], R3 ;  /* 0x000065001003ba24 */ /* 0x000fe200078e0203 */
[----:B------:R-:W-:Y:S01]  /*1b50*/  @!P5 LEA.HI.X R25, R26, c[0x0][0x164], R5, 0x1, P2 ;  /* 0x000059001a19da11 */ /* 0x000fe200010f0c05 */
[----:B------:R-:W-:-:S04]  /*1b60*/  @!P3 IMAD.WIDE.U32 R18, R16, c[0x0][0x190], R18 ;  /* 0x000064001012ba25 */ /* 0x000fc800078e0012 */
[----:B------:R-:W-:Y:S01]  /*1b70*/  @!P1 IMAD.WIDE.U32 R28, R17, c[0x0][0x190], R22 ;  /* 0x00006400111c9a25 */ /* 0x000fe200078e0016 */
[----:B------:R-:W-:-:S03]  /*1b80*/  @!P3 LEA R20, P2, R18, c[0x0][0x160], 0x1 ;  /* 0x000058001214ba11 */ /* 0x000fc600078408ff */
[----:B------:R-:W-:Y:S01]  /*1b90*/  IMAD.SHL.U32 R22, R13, 0x8, RZ ;  /* 0x000000080d167824 */ /* 0x000fe200078e00ff */
[----:B------:R-:W-:Y:S01]  /*1ba0*/  @!P1 LEA R26, P4, R28, c[0x0][0x160], 0x1 ;  /* 0x000058001c1a9a11 */ /* 0x000fe200078808ff */
[----:B------:R-:W-:Y:S02]  /*1bb0*/  @!P1 IMAD R4, R17, c[0x0][0x194], R4 ;  /* 0x0000650011049a24 */ /* 0x000fe400078e0204 */
[----:B------:R-:W-:Y:S01]  /*1bc0*/  @!P3 IMAD.IADD R3, R19, 0x1, R3 ;  /* 0x000000011303b824 */ /* 0x000fe200078e0203 */
[----:B------:R-:W-:Y:S01]  /*1bd0*/  LOP3.LUT R11, R11, 0xfffffe00, R22, 0xf8, !PT ;  /* 0xfffffe000b0b7812 */ /* 0x000fe200078ef816 */
[----:B------:R-:W-:Y:S02]  /*1be0*/  @!P1 IMAD.IADD R5, R29, 0x1, R4 ;  /* 0x000000011d059824 */ /* 0x000fe400078e0204 */
[----:B------:R-:W-:Y:S01]  /*1bf0*/  IMAD R83, R15, c[0x0][0x198], RZ ;  /* 0x000066000f537a24 */ /* 0x000fe200078e02ff */
[----:B------:R-:W-:Y:S01]  /*1c00*/  @!P3 LEA.HI.X R21, R18, c[0x0][0x164], R3, 0x1, P2 ;  /* 0x000059001215ba11 */ /* 0x000fe200010f0c03 */
[----:B------:R-:W-:Y:S01]  /*1c10*/  IMAD.SHL.U32 R3, R134, 0x40, RZ ;  /* 0x0000004086037824 */ /* 0x000fe200078e00ff */
[----:B------:R-:W-:Y:S01]  /*1c20*/  @!P1 LEA.HI.X R27, R28, c[0x0][0x164], R5, 0x1, P4 ;  /* 0x000059001c1b9a11 */ /* 0x000fe200020f0c05 */
[----:B------:R-:W-:-:S02]  /*1c30*/  IMAD.SHL.U32 R205, R11, 0x2, RZ ;  /* 0x000000020bcd7824 */ /* 0x000fc400078e00ff */
[----:B------:R-:W-:Y:S02]  /*1c40*/  IMAD.IADD R5, R88, 0x1, -R3 ;  /* 0x0000000158057824 */ /* 0x000fe400078e0a03 */
[C---:B------:R-:W-:Y:S01]  /*1c50*/  IMAD R83, R14.reuse, c[0x0][0x19c], R83 ;  /* 0x000067000e537a24 */ /* 0x040fe200078e0253 */
[----:B------:R-:W-:Y:S01]  /*1c60*/  @!PT LDS RZ, [RZ] ;  /* 0x00000000fffff984 */ /* 0x000fe20000000800 */
[----:B------:R-:W-:Y:S01]  /*1c70*/  @!PT LDS RZ, [RZ] ;  /* 0x00000000fffff984 */ /* 0x000fe20000000800 */
[----:B------:R-:W-:Y:S01]  /*1c80*/  @!PT LDS RZ, [RZ] ;  /* 0x00000000fffff984 */ /* 0x000fe20000000800 */
[----:B------:R1:W-:Y:S01]  /*1c90*/  @!P6 LDGSTS.E.BYPASS.LTC128B.128 [R205], [R30.64] ;  /* 0x000000001ecdefae */ /* 0x0003e2000b901d4c */
[C---:B------:R-:W-:Y:S01]  /*1ca0*/  IMAD.WIDE.U32 R80, R14.reuse, c[0x0][0x198], R80 ;  /* 0x000066000e507a25 */ /* 0x040fe200078e0050 */
[-C--:B------:R-:W-:Y:S02]  /*1cb0*/  ISETP.GE.AND P2, PT, R14, R5.reuse, PT ;  /* 0x000000050e00720c */ /* 0x080fe40003f46270 */
[----:B------:R1:W-:Y:S01]  /*1cc0*/  @!P6 LDGSTS.E.BYPASS.LTC128B.128 [R205+0x2000], [R30.64+0x80] ;  /* 0x020000801ecdefae */ /* 0x0003e2000b901d4c */
[-C--:B------:R-:W-:Y:S01]  /*1cd0*/  ISETP.GE.AND P4, PT, R8, R5.reuse, PT ;  /* 0x000000050800720c */ /* 0x080fe20003f86270 */
[----:B------:R-:W-:Y:S02]  /*1ce0*/  IMAD.MOV.U32 R4, RZ, RZ, c[0x0][0x198] ;  /* 0x00006600ff047624 */ /* 0x000fe400078e00ff */
[----:B------:R1:W-:Y:S01]  /*1cf0*/  @!P6 LDGSTS.E.BYPASS.LTC128B.128 [R205+0x4000], [R30.64+0x100] ;  /* 0x040001001ecdefae */ /* 0x0003e2000b901d4c */
[----:B------:R-:W-:Y:S01]  /*1d00*/  ISETP.GE.AND P6, PT, R12, R5, PT ;  /* 0x000000050c00720c */ /* 0x000fe20003fc6270 */
[----:B------:R-:W-:-:S02]  /*1d10*/  IMAD.IADD R83, R81, 0x1, R83 ;  /* 0x0000000151537824 */ /* 0x000fc400078e0253 */
[----:B------:R2:W-:Y:S01]  /*1d20*/  @!P5 LDGSTS.E.BYPASS.LTC128B.128 [R205+0x800], [R24.64] ;  /* 0x0080000018cddfae */ /* 0x0005e2000b901d4c */
[----:B------:R-:W-:-:S03]  /*1d30*/  IMAD.MOV.U32 R7, RZ, RZ, c[0x0][0x19c] ;  /* 0x00006700ff077624 */ /* 0x000fc600078e00ff */
[----:B------:R2:W-:Y:S01]  /*1d40*/  @!P5 LDGSTS.E.BYPASS.LTC128B.128 [R205+0x2800], [R24.64+0x80] ;  /* 0x0280008018cddfae */ /* 0x0005e2000b901d4c */
[----:B------:R-:W-:-:S03]  /*1d50*/  IMAD.SHL.U32 R13, R7, 0x20, RZ ;  /* 0x00000020070d7824 */ /* 0x000fc600078e00ff */
[----:B------:R2:W-:Y:S01]  /*1d60*/  @!P5 LDGSTS.E.BYPASS.LTC128B.128 [R205+0x4800], [R24.64+0x100] ;  /* 0x0480010018cddfae */ /* 0x0005e2000b901d4c */
[----:B------:R-:W-:-:S03]  /*1d70*/  @!P2 LEA R18, P5, R80, c[0x0][0x168], 0x1 ;  /* 0x00005a005012aa11 */ /* 0x000fc600078a08ff */
[----:B------:R3:W-:Y:S01]  /*1d80*/  @!P1 LDGSTS.E.BYPASS.LTC128B.128 [R205+0x1000], [R26.64] ;  /* 0x010000001acd9fae */ /* 0x0007e2000b901d4c */
[----:B------:R-:W-:-:S03]  /*1d90*/  @!P2 LEA.HI.X R19, R80, c[0x0][0x16c], R83, 0x1, P5 ;  /* 0x00005b005013aa11 */ /* 0x000fc600028f0c53 */
[----:B------:R3:W-:Y:S04]  /*1da0*/  @!P1 LDGSTS.E.BYPASS.LTC128B.128 [R205+0x3000], [R26.64+0x80] ;  /* 0x030000801acd9fae */ /* 0x0007e8000b901d4c */
[----:B------:R3:W-:Y:S01]  /*1db0*/  @!P1 LDGSTS.E.BYPASS.LTC128B.128 [R205+0x5000], [R26.64+0x100] ;  /* 0x050001001acd9fae */ /* 0x0007e2000b901d4c */
[----:B------:R-:W-:-:S03]  /*1dc0*/  @!P6 LEA R16, P1, R4, R80, 0x4 ;  /* 0x000000500410e211 */ /* 0x000fc600078220ff */
[----:B------:R4:W-:Y:S01]  /*1dd0*/  @!P3 LDGSTS.E.BYPASS.LTC128B.128 [R205+0x1800], [R20.64] ;  /* 0x0180000014cdbfae */ /* 0x0009e2000b901d4c */
[----:B------:R-:W-:Y:S02]  /*1de0*/  @!P6 LEA.HI.X R15, R4, R83, R7, 0x4, P1 ;  /* 0x00000053040fe211 */ /* 0x000fe400008f2407 */
[C---:B------:R-:W-:Y:S01]  /*1df0*/  @!P6 LEA R22, P5, R16.reuse, c[0x0][0x168], 0x1 ;  /* 0x00005a001016ea11 */ /* 0x040fe200078a08ff */
[----:B------:R4:W-:Y:S03]  /*1e00*/  @!P3 LDGSTS.E.BYPASS.LTC128B.128 [R205+0x3800], [R20.64+0x80] ;  /* 0x0380008014cdbfae */ /* 0x0009e6000b901d4c */
[----:B------:R-:W-:Y:S01]  /*1e10*/  @!P6 LEA.HI.X R23, R16, c[0x0][0x16c], R15, 0x1, P5 ;  /* 0x00005b001017ea11 */ /* 0x000fe200028f0c0f */
[----:B------:R4:W-:Y:S01]  /*1e20*/  @!P3 LDGSTS.E.BYPASS.LTC128B.128 [R205+0x5800], [R20.64+0x100] ;  /* 0x0580010014cdbfae */ /* 0x0009e2000b901d4c */
[----:B------:R-:W-:Y:S01]  /*1e30*/  ISETP.GE.AND P5, PT, R12, R5, PT ;  /* 0x000000050c00720c */ /* 0x000fe20003fa6270 */
[----:B--2---:R-:W-:-:S02]  /*1e40*/  IMAD.WIDE.U32 R24, R4, 0x20, RZ ;  /* 0x0000002004187825 */ /* 0x004fc400078e00ff */
[----:B------:R2:W-:Y:S01]  /*1e50*/  @!P2 LDGSTS.E.BYPASS.LTC128B.128 [R205+0x6000], [R18.64] ;  /* 0x0600000012cdafae */ /* 0x0005e2000b901d4c */
[----:B------:R-:W-:Y:S02]  /*1e60*/  ISETP.GE.AND P3, PT, R10, R5, PT ;  /* 0x000000050a00720c */ /* 0x000fe40003f66270 */
[----:B------:R-:W-:Y:S01]  /*1e70*/  @!P4 IADD3 R11, P1, R80, R24, RZ ;  /* 0x00000018500bc210 */ /* 0x000fe20007f3e0ff */
[----:B------:R2:W-:Y:S03]  /*1e80*/  @!P2 LDGSTS.E.BYPASS.LTC128B.128 [R205+0x8000], [R18.64+0x80] ;  /* 0x0800008012cdafae */ /* 0x0005e6000b901d4c */
[----:B------:R-:W-:Y:S01]  /*1e90*/  @!P4 IADD3.X R12, R83, R25, R13, P1, !PT ;  /* 0x00000019530cc210 */ /* 0x000fe20000ffe40d */
[----:B------:R2:W-:Y:S01]  /*1ea0*/  @!P2 LDGSTS.E.BYPASS.LTC128B.128 [R205+0xa000], [R18.64+0x100] ;  /* 0x0a00010012cdafae */ /* 0x0005e2000b901d4c */
[----:B------:R-:W-:Y:S02]  /*1eb0*/  ISETP.GE.AND P1, PT, R10, R5, PT ;  /* 0x000000050a00720c */ /* 0x000fe40003f26270 */
[C---:B------:R-:W-:Y:S01]  /*1ec0*/  @!P4 LEA R16, P2, R11.reuse, c[0x0][0x168], 0x1 ;  /* 0x00005a000b10ca11 */ /* 0x040fe200078408ff */
[----:B------:R4:W-:Y:S03]  /*1ed0*/  @!P6 LDGSTS.E.BYPASS.LTC128B.128 [R205+0x6800], [R22.64] ;  /* 0x0680000016cdefae */ /* 0x0009e6000b901d4c */
[----:B------:R-:W-:Y:S01]  /*1ee0*/  @!P4 LEA.HI.X R17, R11, c[0x0][0x16c], R12, 0x1, P2 ;  /* 0x00005b000b11ca11 */ /* 0x000fe200010f0c0c */
[----:B------:R4:W-:Y:S01]  /*1ef0*/  @!P6 LDGSTS.E.BYPASS.LTC128B.128 [R205+0x8800], [R22.64+0x80] ;  /* 0x0880008016cdefae */ /* 0x0009e2000b901d4c */
[----:B------:R-:W-:Y:S01]  /*1f00*/  IMAD.SHL.U32 R12, R14, 0x8, RZ ;  /* 0x000000080e0c7824 */ /* 0x000fe200078e00ff */
[----:B------:R-:W-:-:S02]  /*1f10*/  LOP3.LUT R11, R200, 0xfffffff0, RZ, 0xc0, !PT ;  /* 0xfffffff0c80b7812 */ /* 0x000fc400078ec0ff */
[----:B------:R4:W-:Y:S01]  /*1f20*/  @!P6 LDGSTS.E.BYPASS.LTC128B.128 [R205+0xa800], [R22.64+0x100] ;  /* 0x0a80010016cdefae */ /* 0x0009e2000b901d4c */
[----:B------:R-:W-:Y:S01]  /*1f30*/  ISETP.GE.AND P6, PT, R14, R5, PT ;  /* 0x000000050e00720c */ /* 0x000fe20003fc6270 */
[----:B------:R-:W-:Y:S01]  /*1f40*/  @!P1 IMAD.MOV.U32 R82, RZ, RZ, R80 ;  /* 0x000000ffff529224 */ /* 0x000fe200078e0050 */
[----:B------:R-:W-:Y:S01]  /*1f50*/  SHF.R.S32.HI R200, RZ, 0x4, R200 ;  /* 0x00000004ffc87819 */ /* 0x000fe200000114c8 */
[----:B------:R-:W-:Y:S01]  /*1f60*/  @!P1 IMAD R7, R7, 0x30, RZ ;  /* 0x0000003007079824 */ /* 0x000fe200078e02ff */
[----:B------:R1:W-:Y:S01]  /*1f70*/  @!P4 LDGSTS.E.BYPASS.LTC128B.128 [R205+0x7000], [R16.64] ;  /* 0x0700000010cdcfae */ /* 0x0003e2000b901d4c */
[----:B------:R-:W-:Y:S01]  /*1f80*/  IMAD.IADD R204, R84, 0x1, -R11 ;  /* 0x0000000154cc7824 */ /* 0x000fe200078e0a0b */
[----:B------:R-:W-:Y:S01]  /*1f90*/  LEA.HI R11, R200, R200, RZ, 0x1 ;  /* 0x000000c8c80b7211 */ /* 0x000fe200078f08ff */
[----:B------:R-:W-:Y:S01]  /*1fa0*/  IMAD.SHL.U32 R84, R84, 0x2, RZ ;  /* 0x0000000254547824 */ /* 0x000fe200078e00ff */
[----:B------:R1:W-:Y:S01]  /*1fb0*/  @!P4 LDGSTS.E.BYPASS.LTC128B.128 [R205+0x9000], [R16.64+0x80] ;  /* 0x0900008010cdcfae */ /* 0x0003e2000b901d4c */
[----:B------:R-:W-:-:S02]  /*1fc0*/  LOP3.LUT R12, R197, 0x8, R12, 0xf8, !PT ;  /* 0x00000008c50c7812 */ /* 0x000fc400078ef80c */
[----:B------:R-:W-:Y:S01]  /*1fd0*/  SHF.R.S32.HI R13, RZ, 0x1f, R204 ;  /* 0x0000001fff0d7819 */ /* 0x000fe200000114cc */
[----:B------:R1:W-:Y:S01]  /*1fe0*/  @!P4 LDGSTS.E.BYPASS.LTC128B.128 [R205+0xb000], [R16.64+0x100] ;  /* 0x0b00010010cdcfae */ /* 0x0003e2000b901d4c */
[----:B------:R-:W-:Y:S01]  /*1ff0*/  SHF.R.U32.HI R197, RZ, 0x3, R197 ;  /* 0x00000003ffc57819 */ /* 0x000fe200000116c5 */
[----:B--2---:R-:W-:Y:S01]  /*2000*/  @!P1 IMAD.WIDE.U32 R18, R4, 0x30, R82 ;  /* 0x0000003004129825 */ /* 0x004fe200078e0052 */
[----:B------:R-:W-:Y:S02]  /*2010*/  LEA.HI R10, R13, R204, RZ, 0x3 ;  /* 0x000000cc0d0a7211 */ /* 0x000fe400078f18ff */
[----:B------:R-:W-:Y:S01]  /*2020*/  LOP3.LUT R11, R11, 0xfffffffe, RZ, 0xc0, !PT ;  /* 0xfffffffe0b0b7812 */ /* 0x000fe200078ec0ff */
[----:B------:R-:W-:Y:S01]  /*2030*/  @!P1 IMAD.IADD R7, R19, 0x1, R7 ;  /* 0x0000000113079824 */ /* 0x000fe200078e0207 */
[----:B------:R-:W-:Y:S01]  /*2040*/  @!P1 LEA R14, P2, R18, c[0x0][0x168], 0x1 ;  /* 0x00005a00120e9a11 */ /* 0x000fe200078408ff */
[C---:B------:R-:W-:Y:S01]  /*2050*/  IMAD.SHL.U32 R86, R10.reuse, 0x40, RZ ;  /* 0x000000400a567824 */ /* 0x040fe200078e00ff */
[----:B------:R-:W-:-:S02]  /*2060*/  LOP3.LUT R13, R10, 0xfffffff8, RZ, 0xc0, !PT ;  /* 0xfffffff80a0d7812 */ /* 0x000fc400078ec0ff */
[----:B------:R-:W-:Y:S01]  /*2070*/  @!P1 LEA.HI.X R15, R18, c[0x0][0x16c], R7, 0x1, P2 ;  /* 0x00005b00120f9a11 */ /* 0x000fe200010f0c07 */
[----:B------:R-:W-:Y:S01]  /*2080*/  @!P3 IMAD.MOV.U32 R18, RZ, RZ, c[0x0][0x1a0] ;  /* 0x00006800ff12b624 */ /* 0x000fe200078e00ff */
[----:B------:R-:W-:Y:S01]  /*2090*/  LOP3.LUT R197, R12, R197, RZ, 0x3c, !PT ;  /* 0x000000c50cc57212 */ /* 0x000fe200078e3cff */
[----:B------:R-:W-:Y:S01]  /*20a0*/  IMAD.IADD R7, R204, 0x1, -R13 ;  /* 0x00000001cc077824 */ /* 0x000fe200078e0a0d */
[----:B------:R-:W-:Y:S01]  /*20b0*/  ISETP.GE.AND P4, PT, R8, R5, PT ;  /* 0x000000050800720c */ /* 0x000fe20003f86270 */
[----:B------:R2:W-:Y:S01]  /*20c0*/  @!P1 LDGSTS.E.BYPASS.LTC128B.128 [R205+0x7800], [R14.64] ;  /* 0x078000000ecd9fae */ /* 0x0005e2000b901d4c */
[----:B------:R-:W-:Y:S01]  /*20d0*/  IMAD.IADD R12, R200, 0x1, -R11 ;  /* 0x00000001c80c7824 */ /* 0x000fe200078e0a0b */
[----:B------:R-:W-:Y:S01]  /*20e0*/  LOP3.LUT R86, R86, 0xfffffe00, RZ, 0xc0, !PT ;  /* 0xfffffe0056567812 */ /* 0x000fe200078ec0ff */
[----:B------:R-:W-:Y:S01]  /*20f0*/  IMAD.SHL.U32 R11, R7, 0x40, RZ ;  /* 0x00000040070b7824 */ /* 0x000fe200078e00ff */
[----:B------:R2:W-:Y:S01]  /*2100*/  @!P1 LDGSTS.E.BYPASS.LTC128B.128 [R205+0x9800], [R14.64+0x80] ;  /* 0x098000800ecd9fae */ /* 0x0005e2000b901d4c */
[----:B------:R-:W-:Y:S01]  /*2110*/  IMAD R197, R12, 0x200, R197 ;  /* 0x000002000cc57824 */ /* 0x000fe200078e02c5 */
[----:B------:R-:W-:Y:S01]  /*2120*/  LOP3.LUT R84, R84, 0x6, RZ, 0xc0, !PT ;  /* 0x0000000654547812 */ /* 0x000fe200078ec0ff */
[----:B------:R-:W-:Y:S01]  /*2130*/  IMAD.SHL.U32 R12, R12, 0x8, RZ ;  /* 0x000000080c0c7824 */ /* 0x000fe200078e00ff */
[----:B------:R2:W-:Y:S01]  /*2140*/  @!P1 LDGSTS.E.BYPASS.LTC128B.128 [R205+0xb800], [R14.64+0x100] ;  /* 0x0b8001000ecd9fae */ /* 0x0005e2000b901d4c */
[----:B------:R-:W-:Y:S01]  /*2150*/  LOP3.LUT R11, R11, 0x1c0, RZ, 0xc0, !PT ;  /* 0x000001c00b0b7812 */ /* 0x000fe200078ec0ff */
[----:B------:R-:W-:-:S02]  /*2160*/  IMAD.MOV.U32 R5, RZ, RZ, 0x20 ;  /* 0x00000020ff057424 */ /* 0x000fc400078e00ff */
[----:B------:R-:W0:Y:S01]  /*2170*/  LDGDEPBAR ;  /* 0x00000000000079af */ /* 0x000e220000000000 */
[----:B------:R-:W-:Y:S01]  /*2180*/  LOP3.LUT R12, R11, 0x8, R12, 0xf8, !PT ;  /* 0x000000080b0c7812 */ /* 0x000fe200078ef80c */
[----:B-1----:R-:W-:Y:S01]  /*2190*/  IMAD.WIDE.U32 R16, R5, c[0x0][0x1a0], RZ ;  /* 0x0000680005107a25 */ /* 0x002fe200078e00ff */
[----:B------:R-:W-:-:S03]  /*21a0*/  SHF.R.U32.HI R85, RZ, 0x3, R11 ;  /* 0x00000003ff557819 */ /* 0x000fc6000001160b */
[----:B------:R-:W-:Y:S01]  /*21b0*/  @!P4 IMAD.MOV.U32 R11, RZ, RZ, c[0x0][0x1a0] ;  /* 0x00006800ff0bc624 */ /* 0x000fe200078e00ff */
[----:B------:R-:W-:Y:S01]  /*21c0*/  LOP3.LUT R85, R12, R85, RZ, 0x3c, !PT ;  /* 0x000000550c557212 */ /* 0x000fe200078e3cff */
[----:B------:R-:W-:Y:S01]  /*21d0*/  IMAD R12, R5, c[0x0][0x1a4], RZ ;  /* 0x00006900050c7a24 */ /* 0x000fe200078e02ff */
[----:B------:R-:W-:Y:S01]  /*21e0*/  @!P5 IADD3 R16, P2, R202, R16, RZ ;  /* 0x00000010ca10d210 */ /* 0x000fe20007f5e0ff */
[----:B------:R-:W-:Y:S02]  /*21f0*/  @!P4 IMAD.MOV.U32 R8, RZ, RZ, c[0x0][0x1a4] ;  /* 0x00006900ff08c624 */ /* 0x000fe400078e00ff */
[----:B------:R-:W-:Y:S01]  /*2200*/  @!P3 IMAD.MOV.U32 R13, RZ, RZ, c[0x0][0x1a4] ;  /* 0x00006900ff0db624 */ /* 0x000fe200078e00ff */
[----:B------:R-:W-:Y:S01]  /*2210*/  @!P5 IADD3.X R17, R203, R17, R12, P2, !PT ;  /* 0x00000011cb11d210 */ /* 0x000fe200017fe40c */
[----:B------:R-:W-:Y:S02]  /*2220*/  IMAD R198, R9, 0x400, R86 ;  /* 0x0000040009c67824 */ /* 0x000fe400078e0256 */
[----:B------:R-:W-:-:S04]  /*2230*/  @!P3 IMAD.WIDE.U32 R18, R18, 0x60, R202 ;  /* 0x000000601212b825 */ /* 0x000fc800078e00ca */
[----:B------:R-:W-:Y:S02]  /*2240*/  @!P3 IMAD R13, R13, 0x60, RZ ;  /* 0x000000600d0db824 */ /* 0x000fe400078e02ff */
[----:B------:R-:W-:Y:S01]  /*2250*/  IMAD.IADD R198, R85, 0x1, R198 ;  /* 0x0000000155c67824 */ /* 0x000fe200078e02c6 */
[----:B--2---:R-:W-:Y:S01]  /*2260*/  @!P4 LEA R14, P1, R11, R202, 0x6 ;  /* 0x000000ca0b0ec211 */ /* 0x004fe200078230ff */
[----:B------:R-:W-:-:S04]  /*2270*/  DEPBAR.LE SB0, 0x0 ;  /* 0x000080000000791a */ /* 0x000fc80000000000 */
[----:B------:R-:W-:Y:S01]  /*2280*/  BAR.SYNC.DEFER_BLOCKING 0x0 ;  /* 0x0000000000007b1d */ /* 0x000fe20000010000 */
[----:B------:R-:W-:Y:S01]  /*2290*/  @!P4 LEA.HI.X R15, R11, R203, R8, 0x6, P1 ;  /* 0x000000cb0b0fc211 */ /* 0x000fe200008f3408 */
[----:B------:R-:W-:Y:S02]  /*22a0*/  @!P3 IMAD.IADD R13, R19, 0x1, R13 ;  /* 0x00000001130db824 */ /* 0x000fe400078e020d */
[----:B------:R-:W-:Y:S02]  /*22b0*/  @!P3 IMAD.MOV.U32 R12, RZ, RZ, R18 ;  /* 0x000000ffff0cb224 */ /* 0x000fe400078e0012 */
[----:B------:R-:W-:Y:S02]  /*22c0*/  IMAD.SHL.U32 R197, R197, 0x2, RZ ;  /* 0x00000002c5c57824 */ /* 0x000fe400078e00ff */
[----:B------:R-:W-:Y:S01]  /*22d0*/  IMAD.SHL.U32 R198, R198, 0x2, RZ ;  /* 0x00000002c6c67824 */ /* 0x000fe200078e00ff */
[----:B------:R-:W-:Y:S01]  /*22e0*/  R2P PR, R7, 0x6 ;  /* 0x0000000607007804 */ /* 0x000fe20000000000 */
[----:B------:R-:W-:Y:S01]  /*22f0*/  IMAD.MOV.U32 R7, RZ, RZ, 0x10 ;  /* 0x00000010ff077424 */ /* 0x000fe200078e00ff */
[----:B------:R-:W-:-:S03]  /*2300*/  IADD3 R195, R197, 0x6020, RZ ;  /* 0x00006020c5c37810 */ /* 0x000fc60007ffe0ff */
[----:B------:R-:W-:Y:S02]  /*2310*/  SEL R5, R5, 0xffffffe0, !P2 ;  /* 0xffffffe005057807 */ /* 0x000fe40005000000 */
[----:B------:R-:W-:Y:S02]  /*2320*/  SEL R7, R7, 0xfffffff0, !P1 ;  /* 0xfffffff007077807 */ /* 0x000fe40004800000 */
[----:B------:R-:W-:Y:S01]  /*2330*/  R2P PR, R0, 0x6 ;  /* 0x0000000600007804 */ /* 0x000fe20000000000 */
[--C-:B------:R-:W-:Y:S01]  /*2340*/  IMAD R194, R5, 0x2, R198.reuse ;  /* 0x0000000205c27824 */ /* 0x100fe200078e02c6 */
[----:B------:R-:W-:Y:S01]  /*2350*/  IADD3 R0, R197, 0x6000, RZ ;  /* 0x00006000c5007810 */ /* 0x000fe20007ffe0ff */
[----:B------:R-:W-:Y:S01]  /*2360*/  IMAD R196, R7, 0x2, R198 ;  /* 0x0000000207c47824 */ /* 0x000fe200078e02c6 */
[----:B------:R-:W-:Y:S03]  /*2370*/  @P6 STS.128 [R205+0xc000], RZ ;  /* 0x00c000ffcd006388 */ /* 0x000fe60000000c00 */
[----:B------:R-:W-:Y:S01]  /*2380*/  IMAD R193, R5, 0x2, R196 ;  /* 0x0000000205c17824 */ /* 0x000fe200078e02c4 */
[----:B------:R-:W-:Y:S05]  /*2390*/  @P6 STS.128 [R205+0xe000], RZ ;  /* 0x00e000ffcd006388 */ /* 0x000fea0000000c00 */
[----:B------:R-:W-:Y:S01]  /*23a0*/  @P1 IADD3 R195, R0, -0x20, RZ ;  /* 0xffffffe000c31810 */ /* 0x000fe20007ffe0ff */
[----:B------:R-:W-:Y:S01]  /*23b0*/  @P6 STS.128 [R205+0x10000], RZ ;  /* 0x010000ffcd006388 */ /* 0x000fe20000000c00 */
[----:B------:R-:W-:-:S02]  /*23c0*/  IMAD.MOV.U32 R0, RZ, RZ, 0x40 ;  /* 0x00000040ff007424 */ /* 0x000fc400078e00ff */
[C---:B------:R-:W-:Y:S01]  /*23d0*/  IADD3 R187, R195.reuse, 0x800, RZ ;  /* 0x00000800c3bb7810 */ /* 0x040fe20007ffe0ff */
[----:B------:R-:W-:Y:S01]  /*23e0*/  @!PT LDS RZ, [RZ] ;  /* 0x00000000fffff984 */ /* 0x000fe20000000800 */
[----:B------:R-:W-:Y:S01]  /*23f0*/  @!PT LDS RZ, [RZ] ;  /* 0x00000000fffff984 */ /* 0x000fe20000000800 */
[----:B------:R-:W-:Y:S01]  /*2400*/  @!PT LDS RZ, [RZ] ;  /* 0x00000000fffff984 */ /* 0x000fe20000000800 */
[----:B------:R1:W-:Y:S01]  /*2410*/  @!P6 LDGSTS.E.BYPASS.LTC128B.128 [R205+0xc000], [R202.64] ;  /* 0x0c000000cacdefae */ /* 0x0003e2000b901d4c */
[C---:B------:R-:W-:Y:S02]  /*2420*/  IADD3 R186, R195.reuse, 0x1000, RZ ;  /* 0x00001000c3ba7810 */ /* 0x040fe40007ffe0ff */
[----:B------:R-:W-:Y:S01]  /*2430*/  SEL R0, R0, 0xffffffc0, !P2 ;  /* 0xffffffc000007807 */ /* 0x000fe20005000000 */
[----:B------:R1:W-:Y:S01]  /*2440*/  @!P6 LDGSTS.E.BYPASS.LTC128B.128 [R205+0xe000], [R202.64+0x80] ;  /* 0x0e000080cacdefae */ /* 0x0003e2000b901d4c */
[C---:B------:R-:W-:Y:S02]  /*2450*/  IADD3 R185, R195.reuse, 0x1800, RZ ;  /* 0x00001800c3b97810 */ /* 0x040fe40007ffe0ff */
[----:B------:R-:W-:Y:S01]  /*2460*/  IADD3 R183, R195, 0x2000, RZ ;  /* 0x00002000c3b77810 */ /* 0x000fe20007ffe0ff */
[----:B------:R1:W-:Y:S01]  /*2470*/  @!P6 LDGSTS.E.BYPASS.LTC128B.128 [R205+0x10000], [R202.64+0x100] ;  /* 0x10000100cacdefae */ /* 0x0003e2000b901d4c */
[----:B------:R-:W-:Y:S01]  /*2480*/  IMAD.IADD R191, R197, 0x1, R0 ;  /* 0x00000001c5bf7824 */ /* 0x000fe200078e0200 */
[----:B------:R-:W-:Y:S01]  /*2490*/  IADD3 R182, R195, 0x2800, RZ ;  /* 0x00002800c3b67810 */ /* 0x000fe20007ffe0ff */
[----:B------:R-:W-:Y:S01]  /*24a0*/  IMAD.IADD R184, R0, 0x1, R195 ;  /* 0x0000000100b87824 */ /* 0x000fe200078e02c3 */
[----:B------:R-:W-:Y:S01]  /*24b0*/  @P5 STS.128 [R205+0xc800], RZ ;  /* 0x00c800ffcd005388 */ /* 0x000fe20000000c00 */
[----:B------:R-:W-:-:S02]  /*24c0*/  LOP3.LUT R0, R85, R86, RZ, 0xfc, !PT ;  /* 0x0000005655007212 */ /* 0x000fc400078efcff */
[C---:B------:R-:W-:Y:S01]  /*24d0*/  IADD3 R181, R195.reuse, 0x3000, RZ ;  /* 0x00003000c3b57810 */ /* 0x040fe20007ffe0ff */
[----:B------:R-:W-:Y:S01]  /*24e0*/  @P5 STS.128 [R205+0xe800], RZ ;  /* 0x00e800ffcd005388 */ /* 0x000fe20000000c00 */
[C---:B------:R-:W-:Y:S02]  /*24f0*/  IADD3 R180, R195.reuse, 0x3800, RZ ;  /* 0x00003800c3b47810 */ /* 0x040fe40007ffe0ff */
        /* <DEDUP_REMOVED lines=8> */
[----:B------:R-:W-:-:S03]  /*2580*/  IADD3 R176, R195, 0x5800, RZ ;  /* 0x00005800c3b07810 */ /* 0x000fc60007ffe0ff */
        /* <DEDUP_REMOVED lines=158> */
[----:B------:R-:W4:Y:S07]  /*2f70*/  LDSM.16.M88.4 R8, [R184+0x4800] ;  /* 0x00480000b808783b */ /* 0x000f2e0000000200 */
[C---:B-1----:R-:W-:Y:S08]  /*2f80*/  HMMA.16816.F32.BF16 R32, R40.reuse, R12, R32 ;  /* 0x0000000c2820723c */ /* 0x042ff00000041820 */
        /* <DEDUP_REMOVED lines=11> */
[----:B------:R-:W-:Y:S01]  /*3040*/  IMAD.IADD R41, R3, 0x1, R84 ;  /* 0x0000000103297824 */ /* 0x000fe200078e0254 */
[----:B------:R-:W-:Y:S04]  /*3050*/  HMMA.16816.F32.BF16 R28, R60, R58, R28 ;  /* 0x0000003a3c1c723c */ /* 0x000fe8000004181c */
[----:B------:R-:W-:-:S02]  /*3060*/  IADD3 R43, R41, 0x1, RZ ;  /* 0x00000001292b7810 */ /* 0x000fc40007ffe0ff */
[CC--:B------:R-:W-:Y:S02]  /*3070*/  ISETP.GE.AND P5, PT, R41.reuse, R88.reuse, PT ;  /* 0x000000582900720c */ /* 0x0c0fe40003fa6270 */
[C---:B------:R-:W-:Y:S01]  /*3080*/  HMMA.16816.F32.BF16 R24, R60.reuse, R8, R24 ;  /* 0x000000083c18723c */ /* 0x040fe20000041818 */
[----:B------:R-:W-:Y:S02]  /*3090*/  IADD3 R47, R41, 0x8, RZ ;  /* 0x00000008292f7810 */ /* 0x000fe40007ffe0ff */
[----:B------:R-:W-:Y:S02]  /*30a0*/  ISETP.GE.AND P4, PT, R43, R88, PT ;  /* 0x000000582b00720c */ /* 0x000fe40003f86270 */
[----:B------:R-:W-:Y:S02]  /*30b0*/  FSEL R34, R34, -INF , !P5 ;  /* 0xff80000022227808 */ /* 0x000fe40006800000 */
[----:B------:R-:W-:Y:S01]  /*30c0*/  IADD3 R9, R41, 0x11, RZ ;  /* 0x0000001129097810 */ /* 0x000fe20007ffe0ff */
[----:B-1----:R-:W-:Y:S01]  /*30d0*/  HMMA.16816.F32.BF16 R64, R60, R14, R64 ;  /* 0x0000000e3c40723c */ /* 0x002fe20000041840 */
[----:B------:R-:W-:-:S02]  /*30e0*/  FSEL R40, R32, -INF , !P5 ;  /* 0xff80000020287808 */ /* 0x000fc40006800000 */
[-C--:B------:R-:W-:Y:S02]  /*30f0*/  ISETP.GE.AND P3, PT, R47, R88.reuse, PT ;  /* 0x000000582f00720c */ /* 0x080fe40003f66270 */
[----:B------:R-:W-:Y:S02]  /*3100*/  ISETP.GE.AND P6, PT, R9, R88, PT ;  /* 0x000000580900720c */ /* 0x000fe40003fc6270 */
[C---:B------:R-:W-:Y:S01]  /*3110*/  IADD3 R45, R41.reuse, 0x9, RZ ;  /* 0x00000009292d7810 */ /* 0x040fe20007ffe0ff */
[----:B------:R-:W-:Y:S01]  /*3120*/  HMMA.16816.F32.BF16 R20, R60, R10, R20 ;  /* 0x0000000a3c14723c */ /* 0x000fe20000041814 */
[C---:B------:R-:W-:Y:S02]  /*3130*/  IADD3 R43, R41.reuse, 0x10, RZ ;  /* 0x00000010292b7810 */ /* 0x040fe40007ffe0ff */
[----:B------:R-:W-:Y:S02]  /*3140*/  IADD3 R9, R41, 0x19, RZ ;  /* 0x0000001929097810 */ /* 0x000fe40007ffe0ff */
[----:B------:R-:W-:-:S02]  /*3150*/  FSEL R32, R33, -INF , !P4 ;  /* 0xff80000021207808 */ /* 0x000fc40006000000 */
[----:B------:R-:W-:Y:S01]  /*3160*/  IADD3 R11, R41, 0x18, RZ ;  /* 0x00000018290b7810 */ /* 0x000fe20007ffe0ff */
[C---:B------:R-:W-:Y:S01]  /*3170*/  HMMA.16816.F32.BF16 R16, R60.reuse, R12, R16 ;  /* 0x0000000c3c10723c */ /* 0x040fe20000041810 */
[----:B------:R-:W-:Y:S02]  /*3180*/  FSEL R35, R35, -INF , !P4 ;  /* 0xff80000023237808 */ /* 0x000fe40006000000 */
[----:B------:R-:W-:Y:S02]  /*3190*/  ISETP.GE.AND P5, PT, R11, R88, PT ;  /* 0x000000580b00720c */ /* 0x000fe40003fa6270 */
[----:B------:R-:W-:Y:S02]  /*31a0*/  IADD3 R11, R41, 0x20, RZ ;  /* 0x00000020290b7810 */ /* 0x000fe40007ffe0ff */
[----:B------:R-:W-:Y:S01]  /*31b0*/  FSEL R33, R30, -INF , !P3 ;  /* 0xff8000001e217808 */ /* 0x000fe20005800000 */
[----:B--2---:R-:W-:Y:S01]  /*31c0*/  HMMA.16816.F32.BF16 R68, R60, R36, R68 ;  /* 0x000000243c44723c */ /* 0x004fe20000041844 */
[----:B------:R-:W-:-:S02]  /*31d0*/  FSEL R28, R28, -INF , !P3 ;  /* 0xff8000001c1c7808 */ /* 0x000fc40005800000 */
[-C--:B------:R-:W-:Y:S02]  /*31e0*/  ISETP.GE.AND P2, PT, R45, R88.reuse, PT ;  /* 0x000000582d00720c */ /* 0x080fe40003f46270 */
[-C--:B------:R-:W-:Y:S02]  /*31f0*/  ISETP.GE.AND P1, PT, R43, R88.reuse, PT ;  /* 0x000000582b00720c */ /* 0x080fe40003f26270 */
[-C--:B------:R-:W-:Y:S01]  /*3200*/  ISETP.GE.AND P4, PT, R9, R88.reuse, PT ;  /* 0x000000580900720c */ /* 0x080fe20003f86270 */
[----:B------:R-:W-:Y:S01]  /*3210*/  HMMA.16816.F32.BF16 R72, R60, R38, R72 ;  /* 0x000000263c48723c */ /* 0x000fe20000041848 */
[----:B------:R-:W-:Y:S02]  /*3220*/  ISETP.GE.AND P3, PT, R11, R88, PT ;  /* 0x000000580b00720c */ /* 0x000fe40003f66270 */
[C---:B------:R-:W-:Y:S02]  /*3230*/  IADD3 R9, R41.reuse, 0x21, RZ ;  /* 0x0000002129097810 */ /* 0x040fe40007ffe0ff */
[----:B------:R-:W-:-:S02]  /*3240*/  IADD3 R11, R41, 0x28, RZ ;  /* 0x00000028290b7810 */ /* 0x000fc40007ffe0ff */
[----:B------:R-:W-:Y:S02]  /*3250*/  FSEL R31, R31, -INF , !P2 ;  /* 0xff8000001f1f7808 */ /* 0x000fe40005000000 */
[----:B------:R-:W-:Y:S02]  /*3260*/  FSEL R12, R29, -INF , !P2 ;  /* 0xff8000001d0c7808 */ /* 0x000fe40005000000 */
[----:B------:R-:W-:Y:S02]  /*3270*/  FSEL R13, R26, -INF , !P1 ;  /* 0xff8000001a0d7808 */ /* 0x000fe40004800000 */
[----:B------:R-:W-:Y:S02]  /*3280*/  FSEL R24, R24, -INF , !P1 ;  /* 0xff80000018187808 */ /* 0x000fe40004800000 */
[-C--:B------:R-:W-:Y:S02]  /*3290*/  ISETP.GE.AND P2, PT, R9, R88.reuse, PT ;  /* 0x000000580900720c */ /* 0x080fe40003f46270 */
[----:B------:R-:W-:-:S02]  /*32a0*/  ISETP.GE.AND P1, PT, R11, R88, PT ;  /* 0x000000580b00720c */ /* 0x000fc40003f26270 */
[----:B------:R-:W-:Y:S02]  /*32b0*/  IADD3 R9, R41, 0x29, RZ ;  /* 0x0000002929097810 */ /* 0x000fe40007ffe0ff */
[----:B------:R-:W-:Y:S02]  /*32c0*/  FSEL R27, R27, -INF , !P6 ;  /* 0xff8000001b1b7808 */ /* 0x000fe40007000000 */
[----:B------:R-:W-:Y:S02]  /*32d0*/  FSEL R10, R25, -INF , !P6 ;  /* 0xff800000190a7808 */ /* 0x000fe40007000000 */
[----:B------:R-:W-:Y:S02]  /*32e0*/  FSEL R165, R66, -INF , !P1 ;  /* 0xff80000042a57808 */ /* 0x000fe40004800000 */
[----:B------:R-:W-:Y:S02]  /*32f0*/  FSEL R158, R64, -INF , !P1 ;  /* 0xff800000409e7808 */ /* 0x000fe40004800000 */
[----:B------:R-:W-:-:S02]  /*3300*/  ISETP.GE.AND P6, PT, R9, R88, PT ;  /* 0x000000580900720c */ /* 0x000fc40003fc6270 */
[----:B------:R-:W-:Y:S02]  /*3310*/  ISETP.GT.AND P1, PT, R134, R201, PT ;  /* 0x000000c98600720c */ /* 0x000fe40003f24270 */
[C---:B------:R-:W-:Y:S02]  /*3320*/  IADD3 R9, R41.reuse, 0x30, RZ ;  /* 0x0000003029097810 */ /* 0x040fe40007ffe0ff */
[----:B------:R-:W-:Y:S02]  /*3330*/  IADD3 R15, R41, 0x31, RZ ;  /* 0x00000031290f7810 */ /* 0x000fe40007ffe0ff */
[----:B------:R-:W-:Y:S02]  /*3340*/  FSEL R11, R22, -INF , !P5 ;  /* 0xff800000160b7808 */ /* 0x000fe40006800000 */
[----:B------:R-:W-:Y:S02]  /*3350*/  FSEL R20, R20, -INF , !P5 ;  /* 0xff80000014147808 */ /* 0x000fe40006800000 */
[----:B------:R-:W-:-:S02]  /*3360*/  ISETP.GE.AND P5, PT, R9, R88, PT ;  /* 0x000000580900720c */ /* 0x000fc40003fa6270 */
        /* <DEDUP_REMOVED lines=9> */
[----:B------:R-:W-:Y:S02]  /*3400*/  FSEL R143, R71, -INF , !P4 ;  /* 0xff800000478f7808 */ /* 0x000fe40006000000 */
[----:B------:R-:W-:Y:S01]  /*3410*/  FSEL R168, R69, -INF , !P4 ;  /* 0xff80000045a87808 */ /* 0x000fe20006000000 */
[----:B------:R-:W-:Y:S01]  /*3420*/  BAR.SYNC.DEFER_BLOCKING 0x0 ;  /* 0x0000000000007b1d */ /* 0x000fe20000010000 */
[----:B------:R-:W-:-:S02]  /*3430*/  ISETP.GE.AND P3, PT, R15, R88, PT ;  /* 0x000000580f00720c */ /* 0x000fc40003f66270 */
[----:B------:R-:W-:Y:S02]  /*3440*/  ISETP.GE.AND P2, PT, R41, R88, PT ;  /* 0x000000582900720c */ /* 0x000fe40003f46270 */
[----:B------:R-:W-:Y:S02]  /*3450*/  @!P1 LEA R210, P4, R80, c[0x0][0x168], 0x1 ;  /* 0x00005a0050d29a11 */ /* 0x000fe400078808ff */
        /* <DEDUP_REMOVED lines=8> */
[----:B------:R-:W-:Y:S01]  /*34e0*/  @!P1 LEA.HI.X R207, R80, c[0x0][0x16c], R83, 0x1, P4 ;  /* 0x00005b0050cf9a11 */ /* 0x000fe200020f0c53 */
        /* <DEDUP_REMOVED lines=59> */
.L_x_4523:
[----:B------:R-:W-:-:S04]  /*38a0*/  LEA R6, -R4, RZ, 0x6 ;  /* 0x000000ff04067211 */ /* 0x000fc800078e31ff */
[----:B------:R-:W-:Y:S02]  /*38b0*/  SHF.R.S32.HI R3, RZ, 0x1f, R6 ;  /* 0x0000001fff037819 */ /* 0x000fe40000011406 */
.L_x_4524:
        /* <DEDUP_REMOVED lines=9> */
[--C-:B------:R-:W-:Y:S02]  /*3950*/  IMAD.MOV.U32 R211, RZ, RZ, R207.reuse ;  /* 0x000000ffffd37224 */ /* 0x100fe400078e00cf */
[C---:B------:R-:W-:Y:S01]  /*3960*/  IMAD.X R17, R4.reuse, 0x1, R207, P1 ;  /* 0x0000000104117824 */ /* 0x040fe200008e06cf */
[----:B------:R-:W-:Y:S02]  /*3970*/  IADD3 R18, P1, R15, R14, RZ ;  /* 0x0000000e0f127210 */ /* 0x000fe40007f3e0ff */
[----:B------:R-:W-:Y:S01]  /*3980*/  @!PT LDS RZ, [RZ] ;  /* 0x00000000fffff984 */ /* 0x000fe20000000800 */
[----:B------:R-:W-:Y:S01]  /*3990*/  @!PT LDS RZ, [RZ] ;  /* 0x00000000fffff984 */ /* 0x000fe20000000800 */
[----:B------:R-:W-:Y:S01]  /*39a0*/  @!PT LDS RZ, [RZ] ;  /* 0x00000000fffff984 */ /* 0x000fe20000000800 */
[----:B------:R1:W-:Y:S01]  /*39b0*/  LDGSTS.E.BYPASS.LTC128B.128 [R205+0x6000], [R210.64] ;  /* 0x06000000d2cd7fae */ /* 0x0003e2000b901d4c */
[----:B------:R-:W-:-:S03]  /*39c0*/  IMAD.X R15, R4, 0x1, R17, P2 ;  /* 0x00000001040f7824 */ /* 0x000fc600010e0611 */
[----:B------:R1:W-:Y:S01]  /*39d0*/  LDGSTS.E.BYPASS.LTC128B.128 [R205+0x8000], [R210.64+0x80] ;  /* 0x08000080d2cd7fae */ /* 0x0003e2000b901d4c */
[----:B------:R-:W-:-:S03]  /*39e0*/  IMAD.X R19, R4, 0x1, R15, P1 ;  /* 0x0000000104137824 */ /* 0x000fc600008e060f */
        /* <DEDUP_REMOVED lines=11> */
.L_x_4522:
        /* <DEDUP_REMOVED lines=29> */
[----:B-1----:R-:W-:Y:S02]  /*3c70*/  FMNMX.FTZ R17, R161, R4, !PT ;  /* 0x00000004a1117209 */ /* 0x002fe40007810000 */
        /* <DEDUP_REMOVED lines=25> */
[----:B------:R-:W-:Y:S01]  /*3e10*/  FMUL.FTZ R162, R3, c[0x0][0x23c] ;  /* 0x00008f0003a27a20 */ /* 0x000fe20000410000 */
        /* <DEDUP_REMOVED lines=8> */
[----:B------:R-:W-:Y:S01]  /*3ea0*/  ISETP.GT.AND P1, PT, R134, R201, PT ;  /* 0x000000c98600720c */ /* 0x000fe20003f24270 */
[----:B------:R-:W-:Y:S01]  /*3eb0*/  FFMA.FTZ R147, R12, c[0x0][0x23c], -R169 ;  /* 0x00008f000c937a23 */ /* 0x000fe200000108a9 */
[----:B------:R-:W-:Y:S01]  /*3ec0*/  MUFU.EX2 R154, R154 ;  /* 0x0000009a009a7308 */ /* 0x000fe20000000800 */
[--C-:B------:R-:W-:Y:S01]  /*3ed0*/  FFMA.FTZ R153, R34, c[0x0][0x23c], -R162.reuse ;  /* 0x00008f0022997a23 */ /* 0x100fe200000108a2 */
[----:B------:R-:W-:Y:S01]  /*3ee0*/  LDSM.16.MT88.4 R136, [R190+0xc800] ;  /* 0x00c80000be88783b */ /* 0x000fe20000004200 */
[----:B------:R-:W-:-:S02]  /*3ef0*/  FFMA.FTZ R156, R35, c[0x0][0x23c], -R162 ;  /* 0x00008f00239c7a23 */ /* 0x000fc400000108a2 */
[--C-:B------:R-:W-:Y:S02]  /*3f00*/  FFMA.FTZ R155, R33, c[0x0][0x23c], -R162.reuse ;  /* 0x00008f00219b7a23 */ /* 0x100fe400000108a2 */
        /* <DEDUP_REMOVED lines=10> */
[----:B------:R-:W1:Y:S01]  /*3fb0*/  LDSM.16.MT88.4 R8, [R192+0xe800] ;  /* 0x00e80000c008783b */ /* 0x000e620000004200 */
[----:B------:R-:W-:-:S02]  /*3fc0*/  FFMA.FTZ R146, R20, c[0x0][0x23c], -R169 ;  /* 0x00008f0014927a23 */ /* 0x000fc400000108a9 */
[--C-:B------:R-:W-:Y:S01]  /*3fd0*/  FFMA.FTZ R149, R13, c[0x0][0x23c], -R162.reuse ;  /* 0x00008f000d957a23 */ /* 0x100fe200000108a2 */
[----:B------:R-:W1:Y:S01]  /*3fe0*/  LDSM.16.MT88.4 R20, [R192+0xc800] ;  /* 0x00c80000c014783b */ /* 0x000e620000004200 */
[----:B------:R-:W-:Y:S01]  /*3ff0*/  FFMA.FTZ R144, R27, c[0x0][0x23c], -R162 ;  /* 0x00008f001b907a23 */ /* 0x000fe200000108a2 */
[----:B------:R-:W3:Y:S01]  /*4000*/  MUFU.EX2 R147, R147 ;  /* 0x0000009300937308 */ /* 0x000ee20000000800 */
        /* <DEDUP_REMOVED lines=230> */
.L_x_4529:
        /* <DEDUP_REMOVED lines=64> */
.L_x_4526:
        /* <DEDUP_REMOVED lines=15> */
[----:B------:R-:W-:Y:S01]  /*5360*/  ISETP.GT.AND P1, PT, R214, R201, PT ;  /* 0x000000c9d600720c */ /* 0x000fe20003f24270 */
        /* <DEDUP_REMOVED lines=233> */
.L_x_4528:
        /* <DEDUP_REMOVED lines=27> */
.L_x_4527:
        /* <DEDUP_REMOVED lines=410> */
.L_x_4525:
[----:B------:R-:W1:Y:S01]  /*7d50*/  SHFL.BFLY PT, R2, R217, 0x2, 0x1f ;  /* 0x0c401f00d9027f89 */ /* 0x000e6200000e0000 */
[----:B------:R-:W-:Y:S01]  /*7d60*/  LEA.HI R11, R204, R204, RZ, 0x1 ;  /* 0x000000cccc0b7211 */ /* 0x000fe200078f08ff */
[----:B------:R-:W-:Y:S01]  /*7d70*/  BSSY B0, `(.L_x_4530) ;  /* 0x0000109000007945 */ /* 0x000fe20003800000 */
[----:B------:R-:W-:Y:S01]  /*7d80*/  MOV R7, 0x3f800000 ;  /* 0x3f80000000077802 */ /* 0x000fe20000000f00 */
[----:B------:R-:W2:Y:S01]  /*7d90*/  SHFL.BFLY PT, R0, R215, 0x2, 0x1f ;  /* 0x0c401f00d7007f89 */ /* 0x000ea200000e0000 */
[----:B------:R-:W-:-:S02]  /*7da0*/  SHF.L.U32 R12, R11, 0x2, RZ ;  /* 0x000000020b0c7819 */ /* 0x000fc400000006ff */
[----:B------:R-:W-:Y:S01]  /*7db0*/  LOP3.LUT R11, R11, 0xffffffe, RZ, 0xc0, !PT ;  /* 0x0ffffffe0b0b7812 */ /* 0x000fe200078ec0ff */
[----:B------:R-:W-:Y:S01]  /*7dc0*/  BAR.SYNC.DEFER_BLOCKING 0x0 ;  /* 0x0000000000007b1d */ /* 0x000fe20000010000 */
[----:B------:R-:W-:Y:S01]  /*7dd0*/  MOV R6, 0x3f800000 ;  /* 0x3f80000000067802 */ /* 0x000fe20000000f00 */
[----:B-1----:R-:W-:Y:S02]  /*7de0*/  FADD.FTZ R5, R2, R217 ;  /* 0x000000d902057221 */ /* 0x002fe40000010000 */
[----:B--2---:R-:W-:-:S03]  /*7df0*/  FADD.FTZ R13, R0, R215 ;  /* 0x000000d7000d7221 */ /* 0x004fc60000010000 */
[----:B------:R-:W1:Y:S04]  /*7e00*/  SHFL.BFLY PT, R4, R5, 0x1, 0x1f ;  /* 0x0c201f0005047f89 */ /* 0x000e6800000e0000 */
[----:B------:R-:W2:Y:S04]  /*7e10*/  S2R R0, SR_TID.X ;  /* 0x0000000000007919 */ /* 0x000ea80000002100 */
[----:B------:R-:W3:Y:S01]  /*7e20*/  SHFL.BFLY PT, R2, R13, 0x1, 0x1f ;  /* 0x0c201f000d027f89 */ /* 0x000ee200000e0000 */
[----:B-1----:R-:W-:Y:S01]  /*7e30*/  FADD.FTZ R4, R5, R4 ;  /* 0x0000000405047221 */ /* 0x002fe20000010000 */
[----:B------:R-:W-:-:S02]  /*7e40*/  SHF.L.U32 R5, R200, 0x6, RZ ;  /* 0x00000006c8057819 */ /* 0x000fc400000006ff */
[----:B--2---:R-:W-:Y:S02]  /*7e50*/  SHF.R.S32.HI R9, RZ, 0x1f, R0 ;  /* 0x0000001fff097819 */ /* 0x004fe40000011400 */
[----:B------:R-:W-:Y:S02]  /*7e60*/  LOP3.LUT R5, R5, 0x1c0, RZ, 0xc0, !PT ;  /* 0x000001c005057812 */ /* 0x000fe400078ec0ff */
[----:B------:R-:W-:Y:S01]  /*7e70*/  LEA.HI R10, R9, R0, RZ, 0x2 ;  /* 0x00000000090a7211 */ /* 0x000fe200078f10ff */
[----:B---3--:R-:W-:Y:S01]  /*7e80*/  FADD.FTZ R2, R13, R2 ;  /* 0x000000020d027221 */ /* 0x008fe20000010000 */
[----:B------:R-:W-:Y:S02]  /*7e90*/  FSETP.NE.FTZ.AND P4, PT, R4, RZ, PT ;  /* 0x000000ff0400720b */ /* 0x000fe40003f95000 */
[--C-:B------:R-:W-:Y:S02]  /*7ea0*/  SHF.R.S32.HI R8, RZ, 0x2, R10.reuse ;  /* 0x00000002ff087819 */ /* 0x100fe4000001140a */
[----:B------:R-:W-:-:S02]  /*7eb0*/  SHF.R.S32.HI R13, RZ, 0x1f, R10 ;  /* 0x0000001fff0d7819 */ /* 0x000fc4000001140a */
[----:B------:R-:W-:Y:S02]  /*7ec0*/  FSETP.NE.FTZ.AND P3, PT, R2, RZ, PT ;  /* 0x000000ff0200720b */ /* 0x000fe40003f75000 */
[----:B------:R-:W-:Y:S02]  /*7ed0*/  LEA.HI R13, R13, R8, RZ, 0x3 ;  /* 0x000000080d0d7211 */ /* 0x000fe400078f18ff */
[----:B------:R-:W-:Y:S02]  /*7ee0*/  LOP3.LUT R12, R5, 0x38, R12, 0xf8, !PT ;  /* 0x00000038050c7812 */ /* 0x000fe400078ef80c */
[----:B------:R-:W-:Y:S01]  /*7ef0*/  SHF.R.U32.HI R5, RZ, 0x3, R5 ;  /* 0x00000003ff057819 */ /* 0x000fe20000011605 */
[----:B------:R-:W1:Y:S01]  /*7f00*/  @P4 MUFU.RCP R7, R4 ;  /* 0x0000000400074308 */ /* 0x000e620000001000 */
[----:B------:R-:W-:Y:S02]  /*7f10*/  LOP3.LUT R13, R13, 0xfffffff8, RZ, 0xc0, !PT ;  /* 0xfffffff80d0d7812 */ /* 0x000fe400078ec0ff */
[----:B------:R-:W-:-:S02]  /*7f20*/  LOP3.LUT R5, R12, R5, RZ, 0x3c, !PT ;  /* 0x000000050c057212 */ /* 0x000fc400078e3cff */
[----:B------:R-:W-:Y:S02]  /*7f30*/  IADD3 R12, R204, -R11, RZ ;  /* 0x8000000bcc0c7210 */ /* 0x000fe40007ffe0ff */
[----:B------:R-:W-:Y:S01]  /*7f40*/  IADD3 R8, R8, -R13, RZ ;  /* 0x8000000d08087210 */ /* 0x000fe20007ffe0ff */
[----:B------:R-:W2:Y:S01]  /*7f50*/  @P3 MUFU.RCP R6, R2 ;  /* 0x0000000200063308 */ /* 0x000ea20000001000 */
[----:B------:R-:W-:Y:S02]  /*7f60*/  LEA R5, R12, R5, 0x2 ;  /* 0x000000050c057211 */ /* 0x000fe400078e10ff */
[----:B------:R-:W-:Y:S02]  /*7f70*/  LEA.HI R9, R9, R0, RZ, 0x5 ;  /* 0x0000000009097211 */ /* 0x000fe400078f28ff */
[----:B------:R-:W-:Y:S02]  /*7f80*/  LOP3.LUT R11, R10, 0x1ffffffc, RZ, 0xc0, !PT ;  /* 0x1ffffffc0a0b7812 */ /* 0x000fe400078ec0ff */
[----:B------:R-:W-:Y:S01]  /*7f90*/  SHF.L.U32 R12, R8, 0x6, RZ ;  /* 0x00000006080c7819 */ /* 0x000fe200000006ff */
[C---:B-1----:R-:W-:Y:S01]  /*7fa0*/  FMUL.FTZ R128, R7.reuse, R128 ;  /* 0x0000008007807220 */ /* 0x042fe20000410000 */
[----:B------:R-:W-:Y:S01]  /*7fb0*/  SHF.R.S32.HI R10, RZ, 0x5, R9 ;  /* 0x00000005ff0a7819 */ /* 0x000fe20000011409 */
[----:B------:R-:W-:Y:S01]  /*7fc0*/  FMUL.FTZ R129, R7, R129 ;  /* 0x0000008107817220 */ /* 0x000fe20000410000 */
[----:B------:R-:W-:Y:S01]  /*7fd0*/  IADD3 R11, -R11, R0, RZ ;  /* 0x000000000b0b7210 */ /* 0x000fe20007ffe1ff */
        /* <DEDUP_REMOVED lines=19> */
[C---:B------:R-:W-:Y:S01]  /*8110*/  IADD3 R12, R8.reuse, -0x20, RZ ;  /* 0xffffffe0080c7810 */ /* 0x040fe20007ffe0ff */
[C---:B------:R-:W-:Y:S01]  /*8120*/  FMUL.FTZ R56, R7.reuse, R56 ;  /* 0x0000003807387220 */ /* 0x040fe20000410000 */
[----:B------:R-:W-:Y:S01]  /*8130*/  @P4 MUFU.LG2 R4, R4 ;  /* 0x0000000400044308 */ /* 0x000fe20000000c00 */
[C---:B------:R-:W-:Y:S01]  /*8140*/  FMUL.FTZ R57, R7.reuse, R57 ;  /* 0x0000003907397220 */ /* 0x040fe20000410000 */
[----:B------:R-:W-:Y:S01]  /*8150*/  @P0 IADD3 R12, R8, 0x20, RZ ;  /* 0x00000020080c0810 */ /* 0x000fe20007ffe0ff */
[----:B------:R-:W-:-:S02]  /*8160*/  FMUL.FTZ R60, R7, R60 ;  /* 0x0000003c073c7220 */ /* 0x000fc40000410000 */
[C---:B------:R-:W-:Y:S02]  /*8170*/  FMUL.FTZ R61, R7.reuse, R61 ;  /* 0x0000003d073d7220 */ /* 0x040fe40000410000 */
[C---:B------:R-:W-:Y:S01]  /*8180*/  FMUL.FTZ R64, R7.reuse, R64 ;  /* 0x0000004007407220 */ /* 0x040fe20000410000 */
[----:B------:R-:W1:Y:S01]  /*8190*/  @P3 MUFU.LG2 R2, R2 ;  /* 0x0000000200023308 */ /* 0x000e620000000c00 */
        /* <DEDUP_REMOVED lines=30> */
[----:B------:R-:W-:Y:S01]  /*8380*/  FMUL.FTZ R117, R7, R117 ;  /* 0x0000007507757220 */ /* 0x000fe20000410000 */
[----:B------:R-:W-:Y:S01]  /*8390*/  MOV R7, 0x40 ;  /* 0x0000004000077802 */ /* 0x000fe20000000f00 */
[C---:B--2---:R-:W-:Y:S02]  /*83a0*/  FMUL.FTZ R131, R6.reuse, R131 ;  /* 0x0000008306837220 */ /* 0x044fe40000410000 */
[C---:B------:R-:W-:Y:S01]  /*83b0*/  FMUL.FTZ R130, R6.reuse, R130 ;  /* 0x0000008206827220 */ /* 0x040fe20000410000 */
[----:B------:R-:W-:Y:S01]  /*83c0*/  SEL R7, R7, 0xffffffc0, !P1 ;  /* 0xffffffc007077807 */ /* 0x000fe20004800000 */
[----:B------:R-:W-:-:S02]  /*83d0*/  FMUL.FTZ R39, R6, R39 ;  /* 0x0000002706277220 */ /* 0x000fc40000410000 */
[----:B------:R-:W-:Y:S01]  /*83e0*/  FMUL.FTZ R38, R6, R38 ;  /* 0x0000002606267220 */ /* 0x000fe20000410000 */
[----:B------:R-:W-:Y:S01]  /*83f0*/  IADD3 R13, R8, R7, RZ ;  /* 0x00000007080d7210 */ /* 0x000fe20007ffe0ff */
[C---:B------:R-:W-:Y:S01]  /*8400*/  FMUL.FTZ R43, R6.reuse, R43 ;  /* 0x0000002b062b7220 */ /* 0x040fe20000410000 */
[----:B------:R-:W-:Y:S01]  /*8410*/  IADD3 R14, R7, R12, RZ ;  /* 0x0000000c070e7210 */ /* 0x000fe20007ffe0ff */
[C---:B------:R-:W-:Y:S01]  /*8420*/  FMUL.FTZ R42, R6.reuse, R42 ;  /* 0x0000002a062a7220 */ /* 0x040fe20000410000 */
[----:B------:R-:W-:Y:S01]  /*8430*/  STS.64 [R11.X4+0x800], R130 ;  /* 0x000800820b007388 */ /* 0x000fe20000004a00 */
[C---:B------:R-:W-:Y:S02]  /*8440*/  FMUL.FTZ R47, R6.reuse, R47 ;  /* 0x0000002f062f7220 */ /* 0x040fe40000410000 */
[C---:B------:R-:W-:Y:S01]  /*8450*/  FMUL.FTZ R46, R6.reuse, R46 ;  /* 0x0000002e062e7220 */ /* 0x040fe20000410000 */
[----:B------:R-:W-:Y:S01]  /*8460*/  STS.64 [R12], R36 ;  /* 0x000000240c007388 */ /* 0x000fe20000000a00 */
[----:B------:R-:W-:-:S02]  /*8470*/  FMUL.FTZ R51, R6, R51 ;  /* 0x0000003306337220 */ /* 0x000fc40000410000 */
[C---:B------:R-:W-:Y:S01]  /*8480*/  FMUL.FTZ R50, R6.reuse, R50 ;  /* 0x0000003206327220 */ /* 0x040fe20000410000 */
[----:B------:R-:W-:Y:S01]  /*8490*/  STS.64 [R12+0x800], R38 ;  /* 0x000800260c007388 */ /* 0x000fe20000000a00 */
        /* <DEDUP_REMOVED lines=13> */
[C---:B------:R-:W-:Y:S01]  /*8570*/  FMUL.FTZ R70, R6.reuse, R70 ;  /* 0x0000004606467220 */ /* 0x040fe20000410000 */
[----:B------:R-:W2:Y:S01]  /*8580*/  S2R R7, SR_CTAID.Y ;  /* 0x0000000000077919 */ /* 0x000ea20000002600 */
        /* <DEDUP_REMOVED lines=29> */
[----:B--2---:R-:W-:Y:S02]  /*8760*/  IMAD R7, R7, c[0x0][0x210], R206 ;  /* 0x0000840007077a24 */ /* 0x004fe400078e02ce */
[----:B-1----:R-:W-:Y:S01]  /*8770*/  @P3 FMUL.FTZ R2, R2, 0.69314718246459960938 ;  /* 0x3f31721802023820 */ /* 0x002fe20000410000 */
[----:B------:R-:W-:Y:S02]  /*8780*/  SEL R15, R6, 0xffffff80, !P2 ;  /* 0xffffff80060f7807 */ /* 0x000fe40005000000 */
[----:B------:R-:W1:Y:S02]  /*8790*/  S2R R6, SR_CTAID.Z ;  /* 0x0000000000067919 */ /* 0x000e640000002700 */
[----:B------:R-:W-:-:S02]  /*87a0*/  IADD3 R8, R8, R15, RZ ;  /* 0x0000000f08087210 */ /* 0x000fc40007ffe0ff */
[----:B------:R-:W-:Y:S02]  /*87b0*/  IADD3 R16, R15, R12, RZ ;  /* 0x0000000c0f107210 */ /* 0x000fe40007ffe0ff */
[-C--:B------:R-:W-:Y:S01]  /*87c0*/  IADD3 R17, R13, R15.reuse, RZ ;  /* 0x0000000f0d117210 */ /* 0x080fe20007ffe0ff */
[----:B------:R-:W-:Y:S01]  /*87d0*/  STS.64 [R8], R48 ;  /* 0x0000003008007388 */ /* 0x000fe20000000a00 */
[----:B------:R-:W-:-:S03]  /*87e0*/  IADD3 R15, R14, R15, RZ ;  /* 0x0000000f0e0f7210 */ /* 0x000fc60007ffe0ff */
        /* <DEDUP_REMOVED lines=29> */
[----:B------:R-:W-:Y:S04]  /*89c0*/  STS.64 [R14+0x8000], R124 ;  /* 0x0080007c0e007388 */ /* 0x000fe80000000a00 */
[----:B------:R-:W-:Y:S01]  /*89d0*/  STS.64 [R14+0x8800], R126 ;  /* 0x0088007e0e007388 */ /* 0x000fe20000000a00 */
[----:B--2---:R-:W-:-:S03]  /*89e0*/  IADD3 R11, -R206, RZ, RZ ;  /* 0x000000ffce0b7210 */ /* 0x004fc60007ffe1ff */
[----:B------:R2:W-:Y:S04]  /*89f0*/  STS.64 [R8+0x8000], R108 ;  /* 0x0080006c08007388 */ /* 0x0005e80000000a00 */
[----:B------:R3:W-:Y:S01]  /*8a00*/  STS.64 [R8+0x8800], R110 ;  /* 0x0088006e08007388 */ /* 0x0007e20000000a00 */
[----:B-1----:R-:W-:Y:S02]  /*8a10*/  IMAD R6, R11, c[0x0][0x1c0], R6 ;  /* 0x000070000b067a24 */ /* 0x002fe400078e0206 */
[----:B------:R-:W-:Y:S01]  /*8a20*/  @P4 FMUL.FTZ R11, R4, 0.69314718246459960938 ;  /* 0x3f317218040b4820 */ /* 0x000fe20000410000 */
[----:B------:R-:W-:Y:S01]  /*8a30*/  STS.64 [R16+0x8000], R112 ;  /* 0x0080007010007388 */ /* 0x000fe20000000a00 */
[----:B------:R-:W-:-:S03]  /*8a40*/  IMAD R6, R7, c[0x0][0x1c0], R6 ;  /* 0x0000700007067a24 */ /* 0x000fc600078e0206 */
[----:B------:R-:W-:Y:S04]  /*8a50*/  STS.64 [R16+0x8800], R114 ;  /* 0x0088007210007388 */ /* 0x000fe80000000a00 */
[----:B------:R-:W-:Y:S04]  /*8a60*/  STS.64 [R17+0x8000], R120 ;  /* 0x0080007811007388 */ /* 0x000fe80000000a00 */
[----:B------:R-:W-:Y:S04]  /*8a70*/  STS.64 [R17+0x8800], R122 ;  /* 0x0088007a11007388 */ /* 0x000fe80000000a00 */
[----:B------:R-:W-:Y:S01]  /*8a80*/  STS.64 [R15+0x8000], R116 ;  /* 0x008000740f007388 */ /* 0x000fe20000000a00 */
[----:B--2---:R-:W-:-:S03]  /*8a90*/  LOP3.LUT R109, R9, 0xffffffe0, RZ, 0xc0, !PT ;  /* 0xffffffe0096d7812 */ /* 0x004fc600078ec0ff */
[----:B------:R-:W-:Y:S01]  /*8aa0*/  STS.64 [R15+0x8800], R118 ;  /* 0x008800760f007388 */ /* 0x000fe20000000a00 */
[----:B------:R-:W-:Y:S02]  /*8ab0*/  SHF.R.S32.HI R9, RZ, 0x1f, R10 ;  /* 0x0000001fff097819 */ /* 0x000fe4000001140a */
[----:B------:R-:W-:Y:S01]  /*8ac0*/  IADD3 R109, -R109, R0, RZ ;  /* 0x000000006d6d7210 */ /* 0x000fe20007ffe1ff */
[----:B---3--:R-:W1:Y:S01]  /*8ad0*/  S2R R8, SR_CTAID.X ;  /* 0x0000000000087919 */ /* 0x008e620000002500 */
[----:B------:R-:W-:-:S03]  /*8ae0*/  LEA.HI R9, R9, R10, RZ, 0x2 ;  /* 0x0000000a09097211 */ /* 0x000fc600078f10ff */
[----:B------:R-:W-:Y:S01]  /*8af0*/  BAR.SYNC.DEFER_BLOCKING 0x0 ;  /* 0x0000000000007b1d */ /* 0x000fe20000010000 */
[----:B------:R-:W-:Y:S02]  /*8b00*/  LOP3.LUT P0, RZ, R109, 0x3, RZ, 0xc0, !PT ;  /* 0x000000036dff7812 */ /* 0x000fe4000780c0ff */
[----:B------:R-:W-:Y:S02]  /*8b10*/  SHF.R.S32.HI R0, RZ, 0x1f, R109 ;  /* 0x0000001fff007819 */ /* 0x000fe4000001146d */
[----:B------:R-:W-:Y:S02]  /*8b20*/  LOP3.LUT R9, R9, 0xffffffc, RZ, 0xc0, !PT ;  /* 0x0ffffffc09097812 */ /* 0x000fe400078ec0ff */
[----:B------:R-:W-:Y:S02]  /*8b30*/  LEA.HI R0, R0, R109, RZ, 0x2 ;  /* 0x0000006d00007211 */ /* 0x000fe400078f10ff */
[----:B------:R-:W-:Y:S02]  /*8b40*/  IADD3 R9, -R9, R10, RZ ;  /* 0x0000000a09097210 */ /* 0x000fe40007ffe1ff */
[----:B------:R-:W-:-:S04]  /*8b50*/  SHF.R.S32.HI R0, RZ, 0x2, R0 ;  /* 0x00000002ff007819 */ /* 0x000fc80000011400 */
[----:B------:R-:W-:Y:S02]  /*8b60*/  LEA R9, R9, R0, 0x4 ;  /* 0x0000000009097211 */ /* 0x000fe400078e20ff */
[----:B-1----:R-:W-:Y:S02]  /*8b70*/  SHF.L.U32 R7, R8, 0x6, RZ ;  /* 0x0000000608077819 */ /* 0x002fe400000006ff */
[----:B------:R-:W-:Y:S01]  /*8b80*/  MOV R8, 0xff800000 ;  /* 0xff80000000087802 */ /* 0x000fe20000000f00 */
[----:B------:R-:W-:Y:S01]  /*8b90*/  @P3 FFMA.FTZ R8, R3, c[0x0][0x238], R2 ;  /* 0x00008e0003083a23 */ /* 0x000fe20000010002 */
[----:B------:R-:W1:Y:S01]  /*8ba0*/  LDS.128 R100, [R5.X4] ;  /* 0x0000000005647984 */ /* 0x000e620000004c00 */
[----:B------:R-:W-:-:S03]  /*8bb0*/  IMAD R6, R6, c[0x0][0x214], R7 ;  /* 0x0000850006067a24 */ /* 0x000fc600078e0207 */
        /* <DEDUP_REMOVED lines=28> */
[----:B------:R-:W-:Y:S02]  /*8d80*/  IADD3 R0, P0, R6, R9, RZ ;  /* 0x0000000906007210 */ /* 0x000fe40007f1e0ff */
[-C--:B------:R-:W-:Y:S02]  /*8d90*/  ISETP.GE.AND P2, PT, R9, R199.reuse, PT ;  /* 0x000000c70900720c */ /* 0x080fe40003f46270 */
[----:B------:R-:W-:Y:S02]  /*8da0*/  ISETP.GE.AND P1, PT, R2, R199, PT ;  /* 0x000000c70200720c */ /* 0x000fe40003f26270 */
[----:B------:R-:W-:Y:S02]  /*8db0*/  LEA.HI.X.SX32 R3, R6, R3, 0x1, P0 ;  /* 0x0000000306037211 */ /* 0x000fe400000f0eff */
[----:B------:R-:W-:-:S04]  /*8dc0*/  LEA R2, P0, R0, c[0x0][0x208], 0x2 ;  /* 0x0000820000027a11 */ /* 0x000fc800078010ff */
[----:B------:R-:W-:-:S05]  /*8dd0*/  LEA.HI.X R3, R0, c[0x0][0x20c], R3, 0x2, P0 ;  /* 0x0000830000037a11 */ /* 0x000fca00000f1403 */
[----:B------:R2:W-:Y:S04]  /*8de0*/  @!P2 STG.E [R2.64], R5 ;  /* 0x000000050200a986 */ /* 0x0005e8000c10190c */
[----:B------:R2:W-:Y:S02]  /*8df0*/  @!P1 STG.E [R2.64+0x20], R8 ;  /* 0x0000200802009986 */ /* 0x0005e4000c10190c */
.L_x_4531:
[----:B--234-:R-:W-:Y:S05]  /*8e00*/  BSYNC B0 ;  /* 0x0000000000007941 */ /* 0x01cfea0003800000 */
.L_x_4530:
[----:B------:R-:W-:Y:S01]  /*8e10*/  IMAD.SHL.U32 R4, R204, 0x4, RZ ;  /* 0x00000004cc047824 */ /* 0x000fe200078e00ff */
[----:B------:R-:W-:Y:S01]  /*8e20*/  IADD3 R0, R200, 0x10, RZ ;  /* 0x00000010c8007810 */ /* 0x000fe20007ffe0ff */
[----:B------:R-:W-:Y:S01]  /*8e30*/  IMAD R6, R6, c[0x0][0x22c], RZ ;  /* 0x00008b0006067a24 */ /* 0x000fe200078e02ff */
[----:B------:R-:W-:Y:S02]  /*8e40*/  IADD3 R2, R200, 0x8, RZ ;  /* 0x00000008c8027810 */ /* 0x000fe40007ffe0ff */
[----:B------:R-:W-:Y:S02]  /*8e50*/  SHF.R.S32.HI R5, RZ, 0x1f, R4 ;  /* 0x0000001fff057819 */ /* 0x000fe40000011404 */
[----:B------:R-:W-:-:S02]  /*8e60*/  ISETP.GE.AND P4, PT, R0, R199, PT ;  /* 0x000000c70000720c */ /* 0x000fc40003f86270 */
[C---:B------:R-:W-:Y:S01]  /*8e70*/  IADD3 R0, R200.reuse, 0x30, RZ ;  /* 0x00000030c8007810 */ /* 0x040fe20007ffe0ff */
[----:B------:R-:W-:Y:S01]  /*8e80*/  IMAD.WIDE R4, R200, 0xc0, R4 ;  /* 0x000000c0c8047825 */ /* 0x000fe200078e0204 */
[-C--:B------:R-:W-:Y:S02]  /*8e90*/  ISETP.GE.AND P5, PT, R2, R199.reuse, PT ;  /* 0x000000c70200720c */ /* 0x080fe40003fa6270 */
[----:B------:R-:W-:Y:S02]  /*8ea0*/  ISETP.GE.AND P6, PT, R200, R199, PT ;  /* 0x000000c7c800720c */ /* 0x000fe40003fc6270 */
[----:B------:R-:W-:Y:S02]  /*8eb0*/  IADD3 R3, P0, R6, R4, RZ ;  /* 0x0000000406037210 */ /* 0x000fe40007f1e0ff */
[----:B------:R-:W-:Y:S02]  /*8ec0*/  IADD3 R4, R200, 0x20, RZ ;  /* 0x00000020c8047810 */ /* 0x000fe40007ffe0ff */
[----:B------:R-:W-:-:S02]  /*8ed0*/  LEA.HI.X.SX32 R6, R6, R5, 0x1, P0 ;  /* 0x0000000506067211 */ /* 0x000fc400000f0eff */
[C---:B------:R-:W-:Y:S02]  /*8ee0*/  LEA R8, P0, R3.reuse, c[0x0][0x1d8], 0x2 ;  /* 0x0000760003087a11 */ /* 0x040fe400078010ff */
[----:B------:R-:W-:Y:S02]  /*8ef0*/  IADD3 R2, R200, 0x28, RZ ;  /* 0x00000028c8027810 */ /* 0x000fe40007ffe0ff */
[----:B------:R-:W-:Y:S02]  /*8f00*/  LEA.HI.X R9, R3, c[0x0][0x1dc], R6, 0x2, P0 ;  /* 0x0000770003097a11 */ /* 0x000fe400000f1406 */
[----:B------:R-:W-:Y:S02]  /*8f10*/  ISETP.GE.AND P0, PT, R0, R199, PT ;  /* 0x000000c70000720c */ /* 0x000fe40003f06270 */
[C---:B------:R-:W-:Y:S01]  /*8f20*/  IADD3 R6, R200.reuse, 0x18, RZ ;  /* 0x00000018c8067810 */ /* 0x040fe20007ffe0ff */
[----:B-1----:R1:W-:Y:S01]  /*8f30*/  @!P6 STG.E.128 [R8.64+0x100], R68 ;  /* 0x000100440800e986 */ /* 0x0023e2000c101d0c */
[----:B------:R-:W-:-:S02]  /*8f40*/  IADD3 R200, R200, 0x38, RZ ;  /* 0x00000038c8c87810 */ /* 0x000fc40007ffe0ff */
[-C--:B------:R-:W-:Y:S01]  /*8f50*/  ISETP.GE.AND P3, PT, R6, R199.reuse, PT ;  /* 0x000000c70600720c */ /* 0x080fe20003f66270 */
[----:B------:R1:W-:Y:S01]  /*8f60*/  @!P6 STG.E.128 [R8.64+0x200], R36 ;  /* 0x000200240800e986 */ /* 0x0003e2000c101d0c */
[-C--:B------:R-:W-:Y:S02]  /*8f70*/  ISETP.GE.AND P2, PT, R4, R199.reuse, PT ;  /* 0x000000c70400720c */ /* 0x080fe40003f46270 */
[-C--:B------:R-:W-:Y:S01]  /*8f80*/  ISETP.GE.AND P1, PT, R2, R199.reuse, PT ;  /* 0x000000c70200720c */ /* 0x080fe20003f26270 */
[----:B------:R1:W-:Y:S04]  /*8f90*/  @!P5 STG.E.128 [R8.64+0x1800], R96 ;  /* 0x001800600800d986 */ /* 0x0003e8000c101d0c */
[----:B------:R1:W-:Y:S04]  /*8fa0*/  @!P0 STG.E.128 [R8.64+0x9000], R76 ;  /* 0x0090004c08008986 */ /* 0x0003e8000c101d0c */
[----:B------:R1:W-:Y:S04]  /*8fb0*/  @!P0 STG.E.128 [R8.64+0x9100], R44 ;  /* 0x0091002c08008986 */ /* 0x0003e8000c101d0c */
[----:B------:R1:W-:Y:S01]  /*8fc0*/  @!P0 STG.E.128 [R8.64+0x9200], R12 ;  /* 0x0092000c08008986 */ /* 0x0003e2000c101d0c */
[----:B------:R-:W-:-:S03]  /*8fd0*/  ISETP.GE.AND P0, PT, R200, R199, PT ;  /* 0x000000c7c800720c */ /* 0x000fc60003f06270 */
[----:B------:R1:W-:Y:S04]  /*8fe0*/  @!P5 STG.E.128 [R8.64+0x1900], R64 ;  /* 0x001900400800d986 */ /* 0x0003e8000c101d0c */
        /* <DEDUP_REMOVED lines=13> */
[----:B------:R1:W-:Y:S04]  /*90c0*/  @!P6 STG.E.64 [R8.64], R100 ;  /* 0x000000640800e986 */ /* 0x0003e8000c101b0c */
[----:B------:R1:W-:Y:S01]  /*90d0*/  @!P6 STG.E.64 [R8.64+0x8], R102 ;  /* 0x000008660800e986 */ /* 0x0003e2000c101b0c */
[----:B------:R-:W-:Y:S05]  /*90e0*/  @P0 EXIT ;  /* 0x000000000000094d */ /* 0x000fea0003800000 */
[----:B------:R-:W-:Y:S04]  /*90f0*/  STG.E.128 [R8.64+0xa800], R72 ;  /* 0x00a8004808007986 */ /* 0x000fe8000c101d0c */
[----:B------:R-:W-:Y:S04]  /*9100*/  STG.E.128 [R8.64+0xa900], R40 ;  /* 0x00a9002808007986 */ /* 0x000fe8000c101d0c */
[----:B------:R-:W-:Y:S01]  /*9110*/  STG.E.128 [R8.64+0xaa00], R104 ;  /* 0x00aa006808007986 */ /* 0x000fe2000c101d0c */
[----:B------:R-:W-:Y:S05]  /*9120*/  EXIT ;  /* 0x000000000000794d */ /* 0x000fea0003800000 */
.L_x_4532:
        /* <DEDUP_REMOVED lines=13> */
.L_x_7860:


//--------------------- .text._ZN5flash24flash_fwd_splitkv_kernelI23Flash_fwd_kernel_traitsILi192ELi64ELi64ELi4ELb0ELb0EN7cutlass10bfloat16_tE19Flash_kernel_traitsILi192ELi64ELi64ELi4ES3_EELb0ELb0ELb0ELb0ELb1ELb1ELb1ELb0EEEvNS_16Flash_fwd_paramsE --------------------------
	.section	.text._ZN5flash24flash_fwd_splitkv_kernelI23Flash_fwd_kernel_traitsILi192ELi64ELi64ELi4ELb0ELb0EN7cutlass10bfloat16_tE19Flash_kernel_traitsILi192ELi64ELi64ELi4ES3_EELb0ELb0ELb0ELb0ELb1ELb1ELb1ELb0EEEvNS_16Flash_fwd_paramsE,"ax",@progbits
	.sectioninfo	@"SHI_REGISTERS=255"
	.align	128
        .global         _ZN5flash24flash_fwd_splitkv_kernelI23Flash_fwd_kernel_traitsILi192ELi64ELi64ELi4ELb0ELb0EN7cutlass10bfloat16_tE19Flash_kernel_traitsILi192ELi64ELi64ELi4ES3_EELb0ELb0ELb0ELb0ELb1ELb1ELb1ELb0EEEvNS_16Flash_fwd_paramsE
        .type           _ZN5flash24flash_fwd_splitkv_kernelI23Flash_fwd_kernel_traitsILi192ELi64ELi64ELi4ELb0ELb0EN7cutlass10bfloat16_tE19Flash_kernel_traitsILi192ELi64ELi64ELi4ES3_EELb0ELb0ELb0ELb0ELb1ELb1ELb1ELb0EEEvNS_16Flash_fwd_paramsE,@function
        .size           _ZN5flash24flash_fwd_splitkv_kernelI23Flash_fwd_kernel_traitsILi192ELi64ELi64ELi4ELb0ELb0EN7cutlass10bfloat16_tE19Flash_kernel_traitsILi192ELi64ELi64ELi4ES3_EELb0ELb0ELb0ELb0ELb1ELb1ELb1ELb0EEEvNS_16Flash_fwd_paramsE,(.L_x_7861 - _ZN5flash24flash_fwd_splitkv_kernelI23Flash_fwd_kernel_traitsILi192ELi64ELi64ELi4ELb0ELb0EN7cutlass10bfloat16_tE19Flash_kernel_traitsILi192ELi64ELi64ELi4ES3_EELb0ELb0ELb0ELb0ELb1ELb1ELb1ELb0EEEvNS_16Flash_fwd_paramsE)
        .other          _ZN5flash24flash_fwd_splitkv_kernelI23Flash_fwd_kernel_traitsILi192ELi64ELi64ELi4ELb0ELb0EN7cutlass10bfloat16_tE19Flash_kernel_traitsILi192ELi64ELi64ELi4ES3_EELb0ELb0ELb0ELb0ELb1ELb1ELb1ELb0EEEvNS_16Flash_fwd_paramsE,@"STO_CUDA_ENTRY STV_DEFAULT"
_ZN5flash24flash_fwd_splitkv_kernelI23Flash_fwd_kernel_traitsILi192ELi64ELi64ELi4ELb0ELb0EN7cutlass10bfloat16_tE19Flash_kernel_traitsILi192ELi64ELi64ELi4ES3_EELb0ELb0ELb0ELb0ELb1ELb1ELb1ELb0EEEvNS_16Flash_fwd_paramsE:
.text._ZN5flash24flash_fwd_splitkv_kernelI23Flash_fwd_kernel_traitsILi192ELi64ELi64ELi4ELb0ELb0EN7cutlass10bfloat16_tE19Flash_kernel_traitsILi192ELi64ELi64ELi4ES3_EELb0ELb0ELb0ELb0ELb1ELb1ELb1ELb0EEEvNS_16Flash_fwd_paramsE:
        /* <DEDUP_REMOVED lines=54> */
.L_x_4533:
[----:B-1-34-:R-:W-:Y:S02]  /*0360*/  MOV R0, c[0x0][0x218] ;  /* 0x0000860000007a02 */ /* 0x01afe40000000f00 */
.L_x_4534:
        /* <DEDUP_REMOVED lines=138> */
.L_x_4535:
        /* <DEDUP_REMOVED lines=92> */
.L_x_4536:
        /* <DEDUP_REMOVED lines=15> */
.L_x_4538:
        /* <DEDUP_REMOVED lines=49> */
.L_x_4537:
        /* <DEDUP_REMOVED lines=81> */
[----:B------:R-:W-:Y:S02]  /*1ae0*/  @!P1 IMAD.MOV.U32 R22, RZ, RZ, R18 ;  /* 0x000000ffff169224 */ /* 0x000fe400078e0012 */
        /* <DEDUP_REMOVED lines=73> */
[----:B------:R-:W-:Y:S02]  /*1f80*/  LEA.HI R11, R208, R208, RZ, 0x1 ;  /* 0x000000d0d00b7211 */ /* 0x000fe400078f08ff */
        /* <DEDUP_REMOVED lines=22> */
[----:B------:R-:W-:-:S02]  /*20f0*/  IMAD R205, R12, 0x200, R205 ;  /* 0x000002000ccd7824 */ /* 0x000fc400078e02cd */
[----:B------:R-:W-:Y:S01]  /*2100*/  IMAD.SHL.U32 R12, R12, 0x8, RZ ;  /* 0x000000080c0c7824 */ /* 0x000fe200078e00ff */
[----:B------:R2:W-:Y:S01]  /*2110*/  @!P1 LDGSTS.E.BYPASS.LTC128B.128 [R213+0xb800], [R14.64+0x100] ;  /* 0x0b8001000ed59fae */ /* 0x0005e2000b901d4c */
[----:B------:R-:W-:Y:S01]  /*2120*/  LOP3.LUT R11, R11, 0x1c0, RZ, 0xc0, !PT ;  /* 0x000001c00b0b7812 */ /* 0x000fe200078ec0ff */
[----:B------:R-:W-:Y:S02]  /*2130*/  IMAD.MOV.U32 R5, RZ, RZ, 0x20 ;  /* 0x00000020ff057424 */ /* 0x000fe400078e00ff */
[----:B------:R-:W0:Y:S01]  /*2140*/  LDGDEPBAR ;  /* 0x00000000000079af */ /* 0x000e220000000000 */
[----:B------:R-:W-:Y:S01]  /*2150*/  LOP3.LUT R12, R11, 0x8, R12, 0xf8, !PT ;  /* 0x000000080b0c7812 */ /* 0x000fe200078ef80c */
[----:B-1----:R-:W-:Y:S01]  /*2160*/  IMAD.WIDE.U32 R16, R5, c[0x0][0x1a0], RZ ;  /* 0x0000680005107a25 */ /* 0x002fe200078e00ff */
[----:B------:R-:W-:-:S03]  /*2170*/  SHF.R.U32.HI R11, RZ, 0x3, R11 ;  /* 0x00000003ff0b7819 */ /* 0x000fc6000001160b */
[----:B------:R-:W-:Y:S01]  /*2180*/  @!P4 IMAD.MOV.U32 R8, RZ, RZ, c[0x0][0x1a4] ;  /* 0x00006900ff08c624 */ /* 0x000fe200078e00ff */
[----:B------:R-:W-:Y:S01]  /*2190*/  LOP3.LUT R100, R12, R11, RZ, 0x3c, !PT ;  /* 0x0000000b0c647212 */ /* 0x000fe200078e3cff */
[----:B------:R-:W-:Y:S01]  /*21a0*/  @!P4 IMAD.MOV.U32 R11, RZ, RZ, c[0x0][0x1a0] ;  /* 0x00006800ff0bc624 */ /* 0x000fe200078e00ff */
[----:B------:R-:W-:Y:S01]  /*21b0*/  @!P5 IADD3 R16, P2, R210, R16, RZ ;  /* 0x00000010d210d210 */ /* 0x000fe20007f5e0ff */
[----:B------:R-:W-:Y:S01]  /*21c0*/  IMAD R12, R5, c[0x0][0x1a4], RZ ;  /* 0x00006900050c7a24 */ /* 0x000fe200078e02ff */
[----:B------:R-:W-:Y:S01]  /*21d0*/  LOP3.LUT R200, R100, R101, RZ, 0xfc, !PT ;  /* 0x0000006564c87212 */ /* 0x000fe200078efcff */
[----:B------:R-:W-:Y:S02]  /*21e0*/  @!P3 IMAD.MOV.U32 R13, RZ, RZ, c[0x0][0x1a4] ;  /* 0x00006900ff0db624 */ /* 0x000fe400078e00ff */
[----:B------:R-:W-:Y:S01]  /*21f0*/  @!P3 IMAD.WIDE.U32 R18, R18, 0x60, R210 ;  /* 0x000000601212b825 */ /* 0x000fe200078e00d2 */
[----:B------:R-:W-:-:S03]  /*2200*/  @!P5 IADD3.X R17, R211, R17, R12, P2, !PT ;  /* 0x00000011d311d210 */ /* 0x000fc600017fe40c */
[----:B------:R-:W-:Y:S02]  /*2210*/  @!P3 IMAD R13, R13, 0x60, RZ ;  /* 0x000000600d0db824 */ /* 0x000fe400078e02ff */
[----:B------:R-:W-:Y:S02]  /*2220*/  @!P3 IMAD.MOV.U32 R12, RZ, RZ, R18 ;  /* 0x000000ffff0cb224 */ /* 0x000fe400078e0012 */
[----:B------:R-:W-:Y:S01]  /*2230*/  @!P3 IMAD.IADD R13, R19, 0x1, R13 ;  /* 0x00000001130db824 */ /* 0x000fe200078e020d */
[----:B--2---:R-:W-:Y:S01]  /*2240*/  @!P4 LEA R14, P1, R11, R210, 0x6 ;  /* 0x000000d20b0ec211 */ /* 0x004fe200078230ff */
[----:B------:R-:W-:-:S04]  /*2250*/  DEPBAR.LE SB0, 0x0 ;  /* 0x000080000000791a */ /* 0x000fc80000000000 */
[----:B------:R-:W-:Y:S01]  /*2260*/  BAR.SYNC.DEFER_BLOCKING 0x0 ;  /* 0x0000000000007b1d */ /* 0x000fe20000010000 */
[----:B------:R-:W-:Y:S01]  /*2270*/  @!P4 LEA.HI.X R15, R11, R211, R8, 0x6, P1 ;  /* 0x000000d30b0fc211 */ /* 0x000fe200008f3408 */
[----:B------:R-:W-:Y:S01]  /*2280*/  IMAD.SHL.U32 R205, R205, 0x2, RZ ;  /* 0x00000002cdcd7824 */ /* 0x000fe200078e00ff */
[----:B------:R-:W-:-:S04]  /*2290*/  SHF.R.S32.HI R8, RZ, 0x5, R9 ;  /* 0x00000005ff087819 */ /* 0x000fc80000011409 */
[----:B------:R-:W-:Y:S01]  /*22a0*/  IADD3 R203, R205, 0x6020, RZ ;  /* 0x00006020cdcb7810 */ /* 0x000fe20007ffe0ff */
[----:B------:R-:W-:Y:S01]  /*22b0*/  IMAD R9, R8, 0x400, R101 ;  /* 0x0000040008097824 */ /* 0x000fe200078e0265 */
[----:B------:R-:W-:Y:S01]  /*22c0*/  R2P PR, R7, 0x6 ;  /* 0x0000000607007804 */ /* 0x000fe20000000000 */
[----:B------:R-:W-:Y:S02]  /*22d0*/  IMAD.MOV.U32 R7, RZ, RZ, 0x10 ;  /* 0x00000010ff077424 */ /* 0x000fe400078e00ff */
[----:B------:R-:W-:Y:S02]  /*22e0*/  IMAD.IADD R206, R100, 0x1, R9 ;  /* 0x0000000164ce7824 */ /* 0x000fe400078e0209 */
[----:B------:R-:W-:Y:S02]  /*22f0*/  SEL R5, R5, 0xffffffe0, !P2 ;  /* 0xffffffe005057807 */ /* 0x000fe40005000000 */
[----:B------:R-:W-:Y:S01]  /*2300*/  IMAD.SHL.U32 R206, R206, 0x2, RZ ;  /* 0x00000002cece7824 */ /* 0x000fe200078e00ff */
[----:B------:R-:W-:-:S02]  /*2310*/  SEL R7, R7, 0xfffffff0, !P1 ;  /* 0xfffffff007077807 */ /* 0x000fc40004800000 */
[----:B------:R-:W-:Y:S01]  /*2320*/  R2P PR, R0, 0x6 ;  /* 0x0000000600007804 */ /* 0x000fe20000000000 */
[--C-:B------:R-:W-:Y:S01]  /*2330*/  IMAD R202, R5, 0x2, R206.reuse ;  /* 0x0000000205ca7824 */ /* 0x100fe200078e02ce */
[----:B------:R-:W-:Y:S01]  /*2340*/  IADD3 R0, R205, 0x6000, RZ ;  /* 0x00006000cd007810 */ /* 0x000fe20007ffe0ff */
[----:B------:R-:W-:Y:S01]  /*2350*/  IMAD R204, R7, 0x2, R206 ;  /* 0x0000000207cc7824 */ /* 0x000fe200078e02ce */
[----:B------:R-:W-:Y:S03]  /*2360*/  @P6 STS.128 [R213+0xc000], RZ ;  /* 0x00c000ffd5006388 */ /* 0x000fe60000000c00 */
[----:B------:R-:W-:Y:S01]  /*2370*/  IMAD R201, R5, 0x2, R204 ;  /* 0x0000000205c97824 */ /* 0x000fe200078e02cc */
[----:B------:R-:W-:Y:S04]  /*2380*/  @P6 STS.128 [R213+0xe000], RZ ;  /* 0x00e000ffd5006388 */ /* 0x000fe80000000c00 */
[----:B------:R-:W-:Y:S01]  /*2390*/  @P6 STS.128 [R213+0x10000], RZ ;  /* 0x010000ffd5006388 */ /* 0x000fe20000000c00 */
[----:B------:R-:W-:Y:S01]  /*23a0*/  @P1 IADD3 R203, R0, -0x20, RZ ;  /* 0xffffffe000cb1810 */ /* 0x000fe20007ffe0ff */
[----:B------:R-:W-:-:S02]  /*23b0*/  IMAD.MOV.U32 R0, RZ, RZ, 0x40 ;  /* 0x00000040ff007424 */ /* 0x000fc400078e00ff */
        /* <DEDUP_REMOVED lines=48> */
[----:B--2---:R-:W4:Y:S04]  /*26c0*/  LDSM.16.M88.4 R16, [R205+0x6000] ;  /* 0x00600000cd10783b */ /* 0x004f280000000200 */
[----:B------:R-:W2:Y:S04]  /*26d0*/  LDSM.16.M88.4 R44, [R205+0x6800] ;  /* 0x00680000cd2c783b */ /* 0x000ea80000000200 */
[----:B------:R-:W-:Y:S04]  /*26e0*/  LDSM.16.M88.4 R48, [R204] ;  /* 0x00000000cc30783b */ /* 0x000fe80000000200 */
[----:B---3--:R-:W3:Y:S04]  /*26f0*/  LDSM.16.M88.4 R24, [R203] ;  /* 0x00000000cb18783b */ /* 0x008ee80000000200 */
[----:B------:R-:W2:Y:S04]  /*2700*/  LDSM.16.M88.4 R60, [R205+0x7000] ;  /* 0x00700000cd3c783b */ /* 0x000ea80000000200 */
[----:B------:R-:W3:Y:S04]  /*2710*/  LDSM.16.M88.4 R68, [R205+0x7800] ;  /* 0x00780000cd44783b */ /* 0x000ee80000000200 */
[----:B-1----:R-:W1:Y:S04]  /*2720*/  LDSM.16.M88.4 R12, [R203+0x800] ;  /* 0x00080000cb0c783b */ /* 0x002e680000000200 */
[----:B------:R-:W-:Y:S04]  /*2730*/  LDSM.16.M88.4 R76, [R202] ;  /* 0x00000000ca4c783b */ /* 0x000fe80000000200 */
[----:B------:R-:W1:Y:S04]  /*2740*/  LDSM.16.M88.4 R36, [R199+0x6000] ;  /* 0x00600000c724783b */ /* 0x000e680000000200 */
[----:B------:R-:W1:Y:S01]  /*2750*/  LDSM.16.M88.4 R28, [R203+0x1000] ;  /* 0x00100000cb1c783b */ /* 0x000e620000000200 */
[C---:B----4-:R-:W-:Y:S03]  /*2760*/  HMMA.16816.F32.BF16 R20, R52.reuse, R16, RZ ;  /* 0x000000103414723c */ /* 0x050fe600000418ff */
[----:B------:R-:W4:Y:S04]  /*2770*/  LDSM.16.M88.4 R72, [R203+0x1800] ;  /* 0x00180000cb48783b */ /* 0x000f280000000200 */
[----:B------:R-:W1:Y:S01]  /*2780*/  LDSM.16.M88.4 R8, [R199+0x6800] ;  /* 0x00680000c708783b */ /* 0x000e620000000200 */
[C---:B------:R-:W-:Y:S03]  /*2790*/  HMMA.16816.F32.BF16 R16, R52.reuse, R18, RZ ;  /* 0x000000123410723c */ /* 0x040fe600000418ff */
[----:B------:R-:W-:Y:S04]  /*27a0*/  LDSM.16.M88.4 R40, [R199+0x7000] ;  /* 0x00700000c728783b */ /* 0x000fe80000000200 */
[----:B------:R-:W-:Y:S01]  /*27b0*/  LDSM.16.M88.4 R80, [R199+0x7800] ;  /* 0x00780000c750783b */ /* 0x000fe20000000200 */
[C---:B--2---:R-:W-:Y:S03]  /*27c0*/  HMMA.16816.F32.BF16 R32, R52.reuse, R44, RZ ;  /* 0x0000002c3420723c */ /* 0x044fe600000418ff */
[----:B------:R-:W-:Y:S04]  /*27d0*/  LDSM.16.M88.4 R92, [R192+0x2800] ;  /* 0x00280000c05c783b */ /* 0x000fe80000000200 */
[----:B------:R-:W-:Y:S01]  /*27e0*/  LDSM.16.M88.4 R84, [R205+0xa800] ;  /* 0x00a80000cd54783b */ /* 0x000fe20000000200 */
[----:B------:R-:W-:Y:S03]  /*27f0*/  HMMA.16816.F32.BF16 R44, R52, R46, RZ ;  /* 0x0000002e342c723c */ /* 0x000fe600000418ff */
[----:B------:R-:W-:Y:S04]  /*2800*/  LDSM.16.M88.4 R88, [R199+0x9800] ;  /* 0x00980000c758783b */ /* 0x000fe80000000200 */
[----:B------:R-:W0:Y:S01]  /*2810*/  LDGDEPBAR ;  /* 0x00000000000079af */ /* 0x000e220000000000 */
[C---:B---3--:R-:W-:Y:S08]  /*2820*/  HMMA.16816.F32.BF16 R20, R48.reuse, R24, R20 ;  /* 0x000000183014723c */ /* 0x048ff00000041814 */
[----:B------:R-:W-:Y:S01]  /*2830*/  HMMA.16816.F32.BF16 R16, R48, R26, R16 ;  /* 0x0000001a3010723c */ /* 0x000fe20000041810 */
[----:B------:R-:W-:Y:S07]  /*2840*/  LDSM.16.M88.4 R24, [R192] ;  /* 0x00000000c018783b */ /* 0x000fee0000000200 */
[C---:B------:R-:W-:Y:S08]  /*2850*/  HMMA.16816.F32.BF16 R64, R52.reuse, R60, RZ ;  /* 0x0000003c3440723c */ /* 0x040ff000000418ff */
[C---:B------:R-:W-:Y:S08]  /*2860*/  HMMA.16816.F32.BF16 R60, R52.reuse, R62, RZ ;  /* 0x0000003e343c723c */ /* 0x040ff000000418ff */
[C---:B------:R-:W-:Y:S08]  /*2870*/  HMMA.16816.F32.BF16 R56, R52.reuse, R68, RZ ;  /* 0x000000443438723c */ /* 0x040ff000000418ff */
[----:B------:R-:W-:Y:S01]  /*2880*/  HMMA.16816.F32.BF16 R52, R52, R70, RZ ;  /* 0x000000463434723c */ /* 0x000fe200000418ff */
[----:B------:R-:W2:Y:S07]  /*2890*/  LDSM.16.M88.4 R68, [R201] ;  /* 0x00000000c944783b */ /* 0x000eae0000000200 */
[C---:B-1----:R-:W-:Y:S08]  /*28a0*/  HMMA.16816.F32.BF16 R32, R48.reuse, R12, R32 ;  /* 0x0000000c3020723c */ /* 0x042ff00000041820 */
[----:B------:R-:W-:Y:S01]  /*28b0*/  HMMA.16816.F32.BF16 R44, R48, R14, R44 ;  /* 0x0000000e302c723c */ /* 0x000fe2000004182c */
[----:B------:R-:W1:Y:S07]  /*28c0*/  LDSM.16.M88.4 R12, [R192+0x800] ;  /* 0x00080000c00c783b */ /* 0x000e6e0000000200 */
[C---:B------:R-:W-:Y:S08]  /*28d0*/  HMMA.16816.F32.BF16 R20, R76.reuse, R36, R20 ;  /* 0x000000244c14723c */ /* 0x040ff00000041814 */
[----:B------:R-:W-:Y:S01]  /*28e0*/  HMMA.16816.F32.BF16 R16, R76, R38, R16 ;  /* 0x000000264c10723c */ /* 0x000fe20000041810 */
[----:B------:R-:W-:Y:S07]  /*28f0*/  LDSM.16.M88.4 R36, [R205+0x8000] ;  /* 0x00800000cd24783b */ /* 0x000fee0000000200 */
[C---:B------:R-:W-:Y:S08]  /*2900*/  HMMA.16816.F32.BF16 R64, R48.reuse, R28, R64 ;  /* 0x0000001c3040723c */ /* 0x040ff00000041840 */
[C---:B------:R-:W-:Y:S01]  /*2910*/  HMMA.16816.F32.BF16 R60, R48.reuse, R30, R60 ;  /* 0x0000001e303c723c */ /* 0x040fe2000004183c */
[----:B------:R-:W-:Y:S07]  /*2920*/  LDSM.16.M88.4 R28, [R192+0x1000] ;  /* 0x00100000c01c783b */ /* 0x000fee0000000200 */
[C---:B----4-:R-:W-:Y:S08]  /*2930*/  HMMA.16816.F32.BF16 R56, R48.reuse, R72, R56 ;  /* 0x000000483038723c */ /* 0x050ff00000041838 */
[----:B------:R-:W-:Y:S01]  /*2940*/  HMMA.16816.F32.BF16 R52, R48, R74, R52 ;  /* 0x0000004a3034723c */ /* 0x000fe20000041834 */
[----:B------:R-:W3:Y:S04]  /*2950*/  LDSM.16.M88.4 R48, [R206+0x2000] ;  /* 0x00200000ce30783b */ /* 0x000ee80000000200 */
[----:B------:R-:W-:Y:S03]  /*2960*/  LDSM.16.M88.4 R72, [R192+0x1800] ;  /* 0x00180000c048783b */ /* 0x000fe60000000200 */
[C---:B------:R-:W-:Y:S08]  /*2970*/  HMMA.16816.F32.BF16 R32, R76.reuse, R8, R32 ;  /* 0x000000084c20723c */ /* 0x040ff00000041820 */
[----:B------:R-:W-:Y:S01]  /*2980*/  HMMA.16816.F32.BF16 R44, R76, R10, R44 ;  /* 0x0000000a4c2c723c */ /* 0x000fe2000004182c */
[----:B------:R-:W4:Y:S07]  /*2990*/  LDSM.16.M88.4 R8, [R205+0x8800] ;  /* 0x00880000cd08783b */ /* 0x000f2e0000000200 */
[C---:B--2---:R-:W-:Y:S08]  /*29a0*/  HMMA.16816.F32.BF16 R20, R68.reuse, R24, R20 ;  /* 0x000000184414723c */ /* 0x044ff00000041814 */
[----:B------:R-:W-:Y:S01]  /*29b0*/  HMMA.16816.F32.BF16 R16, R68, R26, R16 ;  /* 0x0000001a4410723c */ /* 0x000fe20000041810 */
[----:B------:R-:W-:Y:S07]  /*29c0*/  LDSM.16.M88.4 R24, [R203+0x2000] ;  /* 0x00200000cb18783b */ /* 0x000fee0000000200 */
[C---:B------:R-:W-:Y:S08]  /*29d0*/  HMMA.16816.F32.BF16 R64, R76.reuse, R40, R64 ;  /* 0x000000284c40723c */ /* 0x040ff00000041840 */
        /* <DEDUP_REMOVED lines=90> */
[----:B------:R-:W-:-:S06]  /*2f80*/  FMUL.FTZ R76, R19, c[0x0][0x2ec] ;  /* 0x0000bb00134c7a20 */ /* 0x000fcc0000410000 */
[----:B------:R-:W-:Y:S01]  /*2f90*/  MUFU.TANH R76, R76 ;  /* 0x0000004c004c7308 */ /* 0x000fe20000002400 */
[----:B------:R-:W-:Y:S01]  /*2fa0*/  HMMA.16816.F32.BF16 R20, R12, R8, R20 ;  /* 0x000000080c14723c */ /* 0x000fe20000041814 */
[----:B------:R-:W3:Y:S07]  /*2fb0*/  LDSM.16.M88.4 R8, [R199+0xb000] ;  /* 0x00b00000c708783b */ /* 0x000eee0000000200 */
[----:B-1----:R-:W-:Y:S08]  /*2fc0*/  HMMA.16816.F32.BF16 R56, R52, R36, R56 ;  /* 0x000000243438723c */ /* 0x002ff00000041838 */
[----:B------:R-:W-:Y:S01]  /*2fd0*/  HMMA.16816.F32.BF16 R32, R12, R60, R32 ;  /* 0x0000003c0c20723c */ /* 0x000fe20000041820 */
[----:B------:R-:W-:Y:S07]  /*2fe0*/  MUFU.TANH R60, R17 ;  /* 0x00000011003c7308 */ /* 0x000fee0000002400 */
[----:B------:R-:W-:Y:S01]  /*2ff0*/  HMMA.16816.F32.BF16 R80, R52, R38, R80 ;  /* 0x000000263450723c */ /* 0x000fe20000041850 */
[----:B------:R1:W-:Y:S01]  /*3000*/  MUFU.TANH R61, R18 ;  /* 0x00000012003d7308 */ /* 0x0003e20000002400 */
[----:B------:R-:W-:-:S02]  /*3010*/  FMUL.FTZ R21, R21, c[0x0][0x2ec] ;  /* 0x0000bb0015157a20 */ /* 0x000fc40000410000 */
[----:B------:R-:W-:Y:S02]  /*3020*/  FMUL.FTZ R0, R20, c[0x0][0x2ec] ;  /* 0x0000bb0014007a20 */ /* 0x000fe40000410000 */
[----:B------:R-:W-:Y:S02]  /*3030*/  FMUL.FTZ R49, R22, c[0x0][0x2ec] ;  /* 0x0000bb0016317a20 */ /* 0x000fe40000410000 */
[----:B--2---:R-:W-:Y:S01]  /*3040*/  HMMA.16816.F32.BF16 R56, R40, R24, R56 ;  /* 0x000000182838723c */ /* 0x004fe20000041838 */
[----:B------:R2:W-:Y:S01]  /*3050*/  MUFU.TANH R48, R21 ;  /* 0x0000001500307308 */ /* 0x0005e20000002400 */
[----:B------:R-:W-:-:S06]  /*3060*/  FMUL.FTZ R50, R23, c[0x0][0x2ec] ;  /* 0x0000bb0017327a20 */ /* 0x000fcc0000410000 */
[C---:B------:R-:W-:Y:S01]  /*3070*/  HMMA.16816.F32.BF16 R44, R28.reuse, R78, R44 ;  /* 0x0000004e1c2c723c */ /* 0x040fe2000004182c */
[----:B-1----:R-:W1:Y:S01]  /*3080*/  LDSM.16.M88.4 R16, [R199+0xb800] ;  /* 0x00b80000c710783b */ /* 0x002e620000000200 */
[----:B------:R-:W-:Y:S01]  /*3090*/  MUFU.TANH R0, R0 ;  /* 0x0000000000007308 */ /* 0x000fe20000002400 */
[----:B------:R-:W-:Y:S02]  /*30a0*/  FMUL.FTZ R32, R32, c[0x0][0x2ec] ;  /* 0x0000bb0020207a20 */ /* 0x000fe40000410000 */
[----:B------:R-:W-:Y:S02]  /*30b0*/  FMUL.FTZ R34, R34, c[0x0][0x2ec] ;  /* 0x0000bb0022227a20 */ /* 0x000fe40000410000 */
[----:B------:R-:W-:Y:S01]  /*30c0*/  FMUL.FTZ R33, R33, c[0x0][0x2ec] ;  /* 0x0000bb0021217a20 */ /* 0x000fe20000410000 */
[----:B---3--:R-:W-:Y:S01]  /*30d0*/  HMMA.16816.F32.BF16 R64, R28, R8, R64 ;  /* 0x000000081c40723c */ /* 0x008fe20000041840 */
[----:B--2---:R-:W2:Y:S01]  /*30e0*/  LDSM.16.M88.4 R20, [R192+0x5000] ;  /* 0x00500000c014783b */ /* 0x004ea20000000200 */
[----:B------:R-:W3:Y:S01]  /*30f0*/  MUFU.TANH R49, R49 ;  /* 0x0000003100317308 */ /* 0x000ee20000002400 */
[----:B------:R-:W-:-:S05]  /*3100*/  FMUL.FTZ R35, R35, c[0x0][0x2ec] ;  /* 0x0000bb0023237a20 */ /* 0x000fca0000410000 */
[----:B------:R-:W-:Y:S01]  /*3110*/  HMMA.16816.F32.BF16 R68, R28, R10, R68 ;  /* 0x0000000a1c44723c */ /* 0x000fe20000041844 */
[----:B------:R-:W4:Y:S01]  /*3120*/  LDSM.16.M88.4 R8, [R192+0x5800] ;  /* 0x00580000c008783b */ /* 0x000f220000000200 */
[----:B------:R-:W1:Y:S01]  /*3130*/  MUFU.TANH R50, R50 ;  /* 0x0000003200327308 */ /* 0x000e620000002400 */
[----:B------:R-:W-:-:S05]  /*3140*/  DEPBAR.LE SB0, 0x0 ;  /* 0x000080000000791a */ /* 0x000fca0000000000 */
[----:B------:R-:W-:Y:S02]  /*3150*/  HMMA.16816.F32.BF16 R80, R40, R26, R80 ;  /* 0x0000001a2850723c */ /* 0x000fe40000041850 */
[----:B------:R-:W-:Y:S06]  /*3160*/  MUFU.TANH R32, R32 ;  /* 0x0000002000207308 */ /* 0x000fec0000002400 */
[----:B------:R-:W-:Y:S02]  /*3170*/  HMMA.16816.F32.BF16 R44, R12, R62, R44 ;  /* 0x0000003e0c2c723c */ /* 0x000fe4000004182c */
[----:B------:R-:W-:Y:S06]  /*3180*/  MUFU.TANH R34, R34 ;  /* 0x0000002200227308 */ /* 0x000fec0000002400 */
[----:B-1----:R-:W-:Y:S02]  /*3190*/  HMMA.16816.F32.BF16 R56, R28, R16, R56 ;  /* 0x000000101c38723c */ /* 0x002fe40000041838 */
[----:B------:R-:W-:Y:S05]  /*31a0*/  MUFU.TANH R33, R33 ;  /* 0x0000002100217308 */ /* 0x000fea0000002400 */
[----:B------:R-:W-:Y:S01]  /*31b0*/  IMAD.SHL.U32 R16, R102, 0x2, RZ ;  /* 0x0000000266107824 */ /* 0x000fe200078e00ff */
[----:B--2---:R-:W-:Y:S02]  /*31c0*/  HMMA.16816.F32.BF16 R64, R12, R20, R64 ;  /* 0x000000140c40723c */ /* 0x004fe40000041840 */
[----:B------:R-:W-:Y:S02]  /*31d0*/  MUFU.TANH R35, R35 ;  /* 0x0000002300237308 */ /* 0x000fe40000002400 */
[----:B------:R-:W-:-:S04]  /*31e0*/  LOP3.LUT R16, R16, 0x6, RZ, 0xc0, !PT ;  /* 0x0000000610107812 */ /* 0x000fc800078ec0ff */
[----:B------:R-:W-:Y:S01]  /*31f0*/  FMUL.FTZ R21, R45, c[0x0][0x2ec] ;  /* 0x0000bb002d157a20 */ /* 0x000fe20000410000 */
[C---:B------:R-:W-:Y:S01]  /*3200*/  HMMA.16816.F32.BF16 R68, R12.reuse, R22, R68 ;  /* 0x000000160c44723c */ /* 0x040fe20000041844 */
[----:B------:R-:W-:Y:S02]  /*3210*/  IMAD.IADD R37, R3, 0x1, R16 ;  /* 0x0000000103257824 */ /* 0x000fe400078e0210 */
[----:B------:R-:W-:Y:S02]  /*3220*/  FMUL.FTZ R20, R44, c[0x0][0x2ec] ;  /* 0x0000bb002c147a20 */ /* 0x000fe40000410000 */
[----:B------:R-:W-:Y:S01]  /*3230*/  FMUL.FTZ R24, R46, c[0x0][0x2ec] ;  /* 0x0000bb002e187a20 */ /* 0x000fe20000410000 */
[----:B------:R-:W-:Y:S01]  /*3240*/  IADD3 R17, R37, 0x1, RZ ;  /* 0x0000000125117810 */ /* 0x000fe20007ffe0ff */
[----:B------:R-:W-:Y:S01]  /*3250*/  FMUL.FTZ R25, R47, c[0x0][0x2ec] ;  /* 0x0000bb002f197a20 */ /* 0x000fe20000410000 */
[----:B----4-:R-:W-:Y:S01]  /*3260*/  HMMA.16816.F32.BF16 R56, R12, R8, R56 ;  /* 0x000000080c38723c */ /* 0x010fe20000041838 */
[-C--:B------:R-:W-:Y:S01]  /*3270*/  ISETP.GE.AND P6, PT, R37, R104.reuse, PT ;  /* 0x000000682500720c */ /* 0x080fe20003fc6270 */
[----:B------:R-:W-:Y:S01]  /*3280*/  MUFU.TANH R21, R21 ;  /* 0x0000001500157308 */ /* 0x000fe20000002400 */
[----:B------:R-:W-:-:S02]  /*3290*/  ISETP.GE.AND P5, PT, R17, R104, PT ;  /* 0x000000681100720c */ /* 0x000fc40003fa6270 */
[----:B---3--:R-:W-:Y:S02]  /*32a0*/  FSEL R49, R49, -INF , !P6 ;  /* 0xff80000031317808 */ /* 0x008fe40007000000 */
[----:B------:R-:W-:Y:S01]  /*32b0*/  IADD3 R9, R37, 0x8, RZ ;  /* 0x0000000825097810 */ /* 0x000fe20007ffe0ff */
[----:B------:R-:W-:Y:S01]  /*32c0*/  HMMA.16816.F32.BF16 R16, R28, R18, R80 ;  /* 0x000000121c10723c */ /* 0x000fe20000041850 */
[----:B------:R-:W-:Y:S01]  /*32d0*/  FMUL.FTZ R64, R64, c[0x0][0x2ec] ;  /* 0x0000bb0040407a20 */ /* 0x000fe20000410000 */
[----:B------:R-:W-:Y:S01]  /*32e0*/  FSEL R22, R0, -INF , !P6 ;  /* 0xff80000000167808 */ /* 0x000fe20007000000 */
        /* <DEDUP_REMOVED lines=10> */
[----:B------:R-:W1:Y:S01]  /*3390*/  MUFU.TANH R163, R66 ;  /* 0x0000004200a37308 */ /* 0x000e620000002400 */
[----:B------:R-:W-:Y:S01]  /*33a0*/  FSEL R48, R48, -INF , !P5 ;  /* 0xff80000030307808 */ /* 0x000fe20006800000 */
[----:B------:R-:W-:Y:S01]  /*33b0*/  FMUL.FTZ R69, R69, c[0x0][0x2ec] ;  /* 0x0000bb0045457a20 */ /* 0x000fe20000410000 */
[-C--:B------:R-:W-:Y:S01]  /*33c0*/  ISETP.GE.AND P1, PT, R9, R104.reuse, PT ;  /* 0x000000680900720c */ /* 0x080fe20003f26270 */
[----:B------:R-:W-:Y:S01]  /*33d0*/  FMUL.FTZ R70, R70, c[0x0][0x2ec] ;  /* 0x0000bb0046467a20 */ /* 0x000fe20000410000 */
[----:B------:R-:W-:Y:S01]  /*33e0*/  IADD3 R9, R37, 0x18, RZ ;  /* 0x0000001825097810 */ /* 0x000fe20007ffe0ff */
[----:B------:R-:W-:Y:S01]  /*33f0*/  FMUL.FTZ R71, R71, c[0x0][0x2ec] ;  /* 0x0000bb0047477a20 */ /* 0x000fe20000410000 */
[----:B------:R-:W-:Y:S01]  /*3400*/  IADD3 R23, R37, 0x10, RZ ;  /* 0x0000001025177810 */ /* 0x000fe20007ffe0ff */
[----:B------:R-:W-:Y:S01]  /*3410*/  MUFU.TANH R20, R20 ;  /* 0x0000001400147308 */ /* 0x000fe20000002400 */
[-C--:B------:R-:W-:Y:S01]  /*3420*/  ISETP.GE.AND P6, PT, R9, R104.reuse, PT ;  /* 0x000000680900720c */ /* 0x080fe20003fc6270 */
[----:B------:R-:W-:Y:S01]  /*3430*/  FMUL.FTZ R56, R56, c[0x0][0x2ec] ;  /* 0x0000bb0038387a20 */ /* 0x000fe20000410000 */
[----:B------:R-:W-:Y:S01]  /*3440*/  HMMA.16816.F32.BF16 R16, R12, R10, R16 ;  /* 0x0000000a0c10723c */ /* 0x000fe20000041810 */
[----:B------:R-:W-:Y:S01]  /*3450*/  IADD3 R9, R37, 0x19, RZ ;  /* 0x0000001925097810 */ /* 0x000fe20007ffe0ff */
[----:B------:R-:W-:Y:S01]  /*3460*/  FMUL.FTZ R58, R58, c[0x0][0x2ec] ;  /* 0x0000bb003a3a7a20 */ /* 0x000fe20000410000 */
[----:B------:R-:W-:Y:S01]  /*3470*/  FSEL R61, R61, -INF , !P2 ;  /* 0xff8000003d3d7808 */ /* 0x000fe20005000000 */
[----:B------:R-:W-:Y:S01]  /*3480*/  FMUL.FTZ R57, R57, c[0x0][0x2ec] ;  /* 0x0000bb0039397a20 */ /* 0x000fe20000410000 */
[----:B------:R-:W-:Y:S01]  /*3490*/  ISETP.GE.AND P5, PT, R9, R104, PT ;  /* 0x000000680900720c */ /* 0x000fe20003fa6270 */
[----:B------:R-:W2:Y:S01]  /*34a0*/  MUFU.TANH R24, R24 ;  /* 0x0000001800187308 */ /* 0x000ea20000002400 */
[----:B------:R-:W-:Y:S01]  /*34b0*/  IADD3 R9, R37, 0x20, RZ ;  /* 0x0000002025097810 */ /* 0x000fe20007ffe0ff */
[----:B------:R-:W-:Y:S01]  /*34c0*/  FMUL.FTZ R59, R59, c[0x0][0x2ec] ;  /* 0x0000bb003b3b7a20 */ /* 0x000fe20000410000 */
[----:B------:R-:W-:-:S02]  /*34d0*/  FSEL R26, R51, -INF , !P2 ;  /* 0xff800000331a7808 */ /* 0x000fc40005000000 */
[-C--:B------:R-:W-:Y:S02]  /*34e0*/  ISETP.GE.AND P2, PT, R9, R104.reuse, PT ;  /* 0x000000680900720c */ /* 0x080fe40003f46270 */
[----:B------:R-:W-:Y:S01]  /*34f0*/  IADD3 R9, R37, 0x21, RZ ;  /* 0x0000002125097810 */ /* 0x000fe20007ffe0ff */
[----:B------:R-:W3:Y:S01]  /*3500*/  MUFU.TANH R25, R25 ;  /* 0x0000001900197308 */ /* 0x000ee20000002400 */
[-C--:B------:R-:W-:Y:S02]  /*3510*/  ISETP.GE.AND P3, PT, R23, R104.reuse, PT ;  /* 0x000000681700720c */ /* 0x080fe40003f66270 */
[----:B------:R-:W-:Y:S02]  /*3520*/  FSEL R23, R76, -INF , !P4 ;  /* 0xff8000004c177808 */ /* 0x000fe40006000000 */
[----:B------:R-:W-:Y:S02]  /*3530*/  FSEL R60, R60, -INF , !P4 ;  /* 0xff8000003c3c7808 */ /* 0x000fe40006000000 */
[----:B------:R-:W-:Y:S01]  /*3540*/  ISETP.GE.AND P4, PT, R9, R104, PT ;  /* 0x000000680900720c */ /* 0x000fe20003f86270 */
[----:B------:R-:W-:Y:S01]  /*3550*/  MUFU.TANH R160, R65 ;  /* 0x0000004100a07308 */ /* 0x000fe20000002400 */
[----:B------:R-:W-:Y:S01]  /*3560*/  IADD3 R9, R37, 0x28, RZ ;  /* 0x0000002825097810 */ /* 0x000fe20007ffe0ff */
[----:B------:R-:W-:Y:S01]  /*3570*/  FMUL.FTZ R16, R16, c[0x0][0x2ec] ;  /* 0x0000bb0010107a20 */ /* 0x000fe20000410000 */
[----:B-1----:R-:W-:Y:S01]  /*3580*/  FSEL R163, R163, -INF , !P2 ;  /* 0xff800000a3a37808 */ /* 0x002fe20005000000 */
[----:B------:R-:W-:Y:S01]  /*3590*/  FMUL.FTZ R18, R18, c[0x0][0x2ec] ;  /* 0x0000bb0012127a20 */ /* 0x000fe20000410000 */
[----:B------:R-:W-:Y:S01]  /*35a0*/  FSEL R166, R166, -INF , !P2 ;  /* 0xff800000a6a67808 */ /* 0x000fe20005000000 */
[----:B------:R-:W-:Y:S01]  /*35b0*/  FMUL.FTZ R19, R19, c[0x0][0x2ec] ;  /* 0x0000bb0013137a20 */ /* 0x000fe20000410000 */
[----:B------:R-:W-:Y:S01]  /*35c0*/  FSEL R15, R34, -INF , !P3 ;  /* 0xff800000220f7808 */ /* 0x000fe20005800000 */
[----:B------:R-:W1:Y:S01]  /*35d0*/  MUFU.TANH R173, R67 ;  /* 0x0000004300ad7308 */ /* 0x000e620000002400 */
[----:B------:R-:W-:Y:S01]  /*35e0*/  FMUL.FTZ R17, R17, c[0x0][0x2ec] ;  /* 0x0000bb0011117a20 */ /* 0x000fe20000410000 */
[----:B------:R-:W-:-:S02]  /*35f0*/  FSEL R12, R32, -INF , !P3 ;  /* 0xff800000200c7808 */ /* 0x000fc40005800000 */
[----:B------:R-:W-:Y:S02]  /*3600*/  ISETP.GT.AND P2, PT, R134, R209, PT ;  /* 0x000000d18600720c */ /* 0x000fe40003f44270 */
[-C--:B------:R-:W-:Y:S02]  /*3610*/  ISETP.GE.AND P3, PT, R9, R104.reuse, PT ;  /* 0x000000680900720c */ /* 0x080fe40003f66270 */
[----:B------:R-:W4:Y:S01]  /*3620*/  MUFU.TANH R158, R68 ;  /* 0x00000044009e7308 */ /* 0x000f220000002400 */
[----:B------:R-:W-:Y:S02]  /*3630*/  IADD3 R9, R37, 0x29, RZ ;  /* 0x0000002925097810 */ /* 0x000fe40007ffe0ff */
[----:B------:R-:W-:Y:S02]  /*3640*/  FSEL R13, R35, -INF , !P1 ;  /* 0xff800000230d7808 */ /* 0x000fe40004800000 */
[----:B------:R-:W-:Y:S02]  /*3650*/  FSEL R10, R33, -INF , !P1 ;  /* 0xff800000210a7808 */ /* 0x000fe40004800000 */
[----:B------:R-:W-:Y:S01]  /*3660*/  ISETP.GE.AND P1, PT, R9, R104, PT ;  /* 0x000000680900720c */ /* 0x000fe20003f26270 */
[----:B------:R-:W-:Y:S01]  /*3670*/  MUFU.TANH R164, R69 ;  /* 0x0000004500a47308 */ /* 0x000fe20000002400 */
[----:B------:R-:W-:-:S02]  /*3680*/  IADD3 R9, R37, 0x30, RZ ;  /* 0x0000003025097810 */ /* 0x000fc40007ffe0ff */
[----:B------:R-:W-:Y:S02]  /*3690*/  FSEL R0, R21, -INF , !P5 ;  /* 0xff80000015007808 */ /* 0x000fe40006800000 */
[C---:B------:R-:W-:Y:S02]  /*36a0*/  IADD3 R29, R37.reuse, 0x31, RZ ;  /* 0x00000031251d7810 */ /* 0x040fe40007ffe0ff */
[C---:B------:R-:W-:Y:S01]  /*36b0*/  IADD3 R21, R37.reuse, 0x38, RZ ;  /* 0x0000003825157810 */ /* 0x040fe20007ffe0ff */
[----:B------:R-:W4:Y:S01]  /*36c0*/  MUFU.TANH R165, R70 ;  /* 0x0000004600a57308 */ /* 0x000f220000002400 */
[----:B------:R-:W-:Y:S02]  /*36d0*/  IADD3 R37, R37, 0x39, RZ ;  /* 0x0000003925257810 */ /* 0x000fe40007ffe0ff */
[----:B--2---:R-:W-:Y:S02]  /*36e0*/  FSEL R11, R24, -INF , !P6 ;  /* 0xff800000180b7808 */ /* 0x004fe40007000000 */
[----:B------:R-:W-:-:S02]  /*36f0*/  FSEL R8, R20, -INF , !P6 ;  /* 0xff80000014087808 */ /* 0x000fc40007000000 */
[----:B------:R-:W-:Y:S01]  /*3700*/  ISETP.GE.AND P6, PT, R9, R104, PT ;  /* 0x000000680900720c */ /* 0x000fe20003fc6270 */
[----:B------:R-:W2:Y:S01]  /*3710*/  MUFU.TANH R171, R71 ;  /* 0x0000004700ab7308 */ /* 0x000ea20000002400 */
[----:B---3--:R-:W-:Y:S02]  /*3720*/  FSEL R9, R25, -INF , !P5 ;  /* 0xff80000019097808 */ /* 0x008fe40006800000 */
[----:B-1----:R-:W-:Y:S02]  /*3730*/  FSEL R173, R173, -INF , !P4 ;  /* 0xff800000adad7808 */ /* 0x002fe40006000000 */
[----:B------:R-:W-:Y:S02]  /*3740*/  FSEL R160, R160, -INF , !P4 ;  /* 0xff800000a0a07808 */ /* 0x000fe40006000000 */
[----:B----4-:R-:W-:Y:S01]  /*3750*/  FSEL R158, R158, -INF , !P3 ;  /* 0xff8000009e9e7808 */ /* 0x010fe20005800000 */
[----:B------:R-:W1:Y:S01]  /*3760*/  MUFU.TANH R170, R56 ;  /* 0x0000003800aa7308 */ /* 0x000e620000002400 */
[----:B------:R-:W-:-:S02]  /*3770*/  FSEL R165, R165, -INF , !P3 ;  /* 0xff800000a5a57808 */ /* 0x000fc40005800000 */
[----:B------:R-:W-:Y:S02]  /*3780*/  FSEL R164, R164, -INF , !P1 ;  /* 0xff800000a4a47808 */ /* 0x000fe40004800000 */
[-C--:B------:R-:W-:Y:S02]  /*3790*/  ISETP.GE.AND P5, PT, R29, R104.reuse, PT ;  /* 0x000000681d00720c */ /* 0x080fe40003fa6270 */
[-C--:B------:R-:W-:Y:S01]  /*37a0*/  ISETP.GE.AND P4, PT, R21, R104.reuse, PT ;  /* 0x000000681500720c */ /* 0x080fe20003f86270 */
[----:B------:R-:W3:Y:S01]  /*37b0*/  MUFU.TANH R167, R58 ;  /* 0x0000003a00a77308 */ /* 0x000ee20000002400 */
[----:B--2---:R-:W-:Y:S02]  /*37c0*/  FSEL R171, R171, -INF , !P1 ;  /* 0xff800000abab7808 */ /* 0x004fe40004800000 */
[----:B------:R-:W-:Y:S02]  /*37d0*/  ISETP.GE.AND P3, PT, R37, R104, PT ;  /* 0x000000682500720c */ /* 0x000fe40003f66270 */
[----:B------:R-:W-:-:S03]  /*37e0*/  @!P2 LEA R218, P1, R96, c[0x0][0x168], 0x1 ;  /* 0x00005a0060daaa11 */ /* 0x000fc600078208ff */
[----:B------:R-:W2:Y:S01]  /*37f0*/  MUFU.TANH R168, R57 ;  /* 0x0000003900a87308 */ /* 0x000ea20000002400 */
[----:B------:R-:W-:Y:S02]  /*3800*/  @!P2 LEA.HI.X R215, R96, c[0x0][0x16c], R99, 0x1, P1 ;  /* 0x00005b0060d7aa11 */ /* 0x000fe400008f0c63 */
[----:B-1----:R-:W-:-:S05]  /*3810*/  FSEL R170, R170, -INF , !P6 ;  /* 0xff800000aaaa7808 */ /* 0x002fca0007000000 */
        /* <DEDUP_REMOVED lines=44> */
[----:B------:R-:W-:-:S02]  /*3ae0*/  ISETP.NE.AND P2, PT, RZ, c[0x0][0x2d0], PT ;  /* 0x0000b400ff007a0c */ /* 0x000fc40003f45270 */
[----:B------:R-:W-:-:S05]  /*3af0*/  LOP3.LUT R6, RZ, c[0x0][0x2d0], RZ, 0x33, !PT ;  /* 0x0000b400ff067a12 */ /* 0x000fca00078e33ff */
        /* <DEDUP_REMOVED lines=26> */
.L_x_4540:
[----:B------:R-:W-:-:S04]  /*3ca0*/  LEA R3, -R4, RZ, 0x6 ;  /* 0x000000ff04037211 */ /* 0x000fc800078e31ff */
[----:B------:R-:W-:Y:S02]  /*3cb0*/  SHF.R.S32.HI R17, RZ, 0x1f, R3 ;  /* 0x0000001fff117819 */ /* 0x000fe40000011403 */
.L_x_4541:
        /* <DEDUP_REMOVED lines=30> */
.L_x_4539:
        /* <DEDUP_REMOVED lines=55> */
[----:B------:R-:W-:Y:S01]  /*4210*/  FMUL.FTZ R162, R3, c[0x0][0x23c] ;  /* 0x00008f0003a27a20 */ /* 0x000fe20000410000 */
        /* <DEDUP_REMOVED lines=23> */
[--C-:B------:R-:W-:Y:S01]  /*4390*/  FFMA.FTZ R135, R11, c[0x0][0x23c], -R162.reuse ;  /* 0x00008f000b877a23 */ /* 0x100fe200000108a2 */
[----:B------:R-:W-:Y:S01]  /*43a0*/  MUFU.EX2 R152, R152 ;  /* 0x0000009800987308 */ /* 0x000fe20000000800 */
[----:B------:R-:W-:Y:S01]  /*43b0*/  FFMA.FTZ R0, R9, c[0x0][0x23c], -R162 ;  /* 0x00008f0009007a23 */ /* 0x000fe200000108a2 */
[----:B------:R-:W-:Y:S01]  /*43c0*/  LDSM.16.MT88.4 R24, [R198+0xe800] ;  /* 0x00e80000c618783b */ /* 0x000fe20000004200 */
[----:B------:R-:W-:-:S02]  /*43d0*/  FFMA.FTZ R150, R12, c[0x0][0x23c], -R169 ;  /* 0x00008f000c967a23 */ /* 0x000fc400000108a9 */
[--C-:B------:R-:W-:Y:S01]  /*43e0*/  FFMA.FTZ R149, R15, c[0x0][0x23c], -R162.reuse ;  /* 0x00008f000f957a23 */ /* 0x100fe200000108a2 */
[----:B------:R-:W4:Y:S01]  /*43f0*/  LDSM.16.MT88.4 R8, [R200+0xe800] ;  /* 0x00e80000c808783b */ /* 0x000f220000004200 */
        /* <DEDUP_REMOVED lines=231> */
.L_x_4546:
        /* <DEDUP_REMOVED lines=64> */
.L_x_4543:
        /* <DEDUP_REMOVED lines=14> */
[----:B------:R-:W-:Y:S03]  /*5750*/  ISETP.GT.AND P1, PT, R222, R209, PT ;  /* 0x000000d1de00720c */ /* 0x000fe60003f24270 */
        /* <DEDUP_REMOVED lines=298> */
.L_x_4545:
        /* <DEDUP_REMOVED lines=27> */
.L_x_4544:
        /* <DEDUP_REMOVED lines=410> */
.L_x_4542:
        /* <DEDUP_REMOVED lines=202> */
[----:B------:R-:W-:Y:S04]  /*91f0*/  STS.64 [R8+0x8000], R84 ;  /* 0x0080005408007388 */ /* 0x000fe80000000a00 */
        /* <DEDUP_REMOVED lines=8> */
[----:B------:R1:W-:Y:S04]  /*9280*/  STS.64 [R15+0x8000], R96 ;  /* 0x008000600f007388 */ /* 0x0003e80000000a00 */
[----:B------:R-:W-:Y:S04]  /*9290*/  STS.64 [R15+0x8800], R98 ;  /* 0x008800620f007388 */ /* 0x000fe80000000a00 */
[----:B--2---:R-:W2:Y:S04]  /*92a0*/  S2R R8, SR_CTAID.X ;  /* 0x0000000000087919 */ /* 0x004ea80000002500 */
[----:B------:R-:W-:Y:S01]  /*92b0*/  BAR.SYNC.DEFER_BLOCKING 0x0 ;  /* 0x0000000000007b1d */ /* 0x000fe20000010000 */
[----:B-1----:R-:W-:-:S02]  /*92c0*/  LOP3.LUT R97, R9, 0xffffffe0, RZ, 0xc0, !PT ;  /* 0xffffffe009617812 */ /* 0x002fc400078ec0ff */
[----:B------:R-:W-:Y:S02]  /*92d0*/  SHF.R.S32.HI R9, RZ, 0x1f, R10 ;  /* 0x0000001fff097819 */ /* 0x000fe4000001140a */
[----:B------:R-:W-:Y:S02]  /*92e0*/  IADD3 R97, -R97, R0, RZ ;  /* 0x0000000061617210 */ /* 0x000fe40007ffe1ff */
[----:B------:R-:W-:Y:S02]  /*92f0*/  LEA.HI R9, R9, R10, RZ, 0x2 ;  /* 0x0000000a09097211 */ /* 0x000fe400078f10ff */
[----:B------:R-:W-:Y:S01]  /*9300*/  LOP3.LUT P0, RZ, R97, 0x3, RZ, 0xc0, !PT ;  /* 0x0000000361ff7812 */ /* 0x000fe2000780c0ff */
[----:B------:R-:W1:Y:S01]  /*9310*/  LDS.128 R108, [R5.X4] ;  /* 0x00000000056c7984 */ /* 0x000e620000004c00 */
[----:B------:R-:W-:Y:S02]  /*9320*/  SHF.R.S32.HI R0, RZ, 0x1f, R97 ;  /* 0x0000001fff007819 */ /* 0x000fe40000011461 */
[----:B------:R-:W-:Y:S01]  /*9330*/  LOP3.LUT R9, R9, 0xffffffc, RZ, 0xc0, !PT ;  /* 0x0ffffffc09097812 */ /* 0x000fe200078ec0ff */
[----:B------:R-:W3:Y:S01]  /*9340*/  LDS.128 R104, [R5.X4+0x800] ;  /* 0x0008000005687984 */ /* 0x000ee20000004c00 */
[----:B------:R-:W-:-:S02]  /*9350*/  LEA.HI R0, R0, R97, RZ, 0x2 ;  /* 0x0000006100007211 */ /* 0x000fc400078f10ff */
[----:B--2---:R-:W-:Y:S01]  /*9360*/  SHF.L.U32 R7, R8, 0x6, RZ ;  /* 0x0000000608077819 */ /* 0x004fe200000006ff */
[----:B------:R-:W2:Y:S01]  /*9370*/  LDS.128 R100, [R5.X4+0x1000] ;  /* 0x0010000005647984 */ /* 0x000ea20000004c00 */
[----:B------:R-:W-:Y:S02]  /*9380*/  IADD3 R9, -R9, R10, RZ ;  /* 0x0000000a09097210 */ /* 0x000fe40007ffe1ff */
[----:B------:R-:W-:Y:S01]  /*9390*/  SHF.R.S32.HI R0, RZ, 0x2, R0 ;  /* 0x00000002ff007819 */ /* 0x000fe20000011400 */
[----:B------:R-:W4:Y:S01]  /*93a0*/  LDS.128 R88, [R5.X4+0x1800] ;  /* 0x0018000005587984 */ /* 0x000f220000004c00 */
[----:B------:R-:W-:Y:S01]  /*93b0*/  MOV R8, 0xff800000 ;  /* 0xff80000000087802 */ /* 0x000fe20000000f00 */
[----:B------:R-:W-:Y:S01]  /*93c0*/  IMAD R6, R6, c[0x0][0x214], R7 ;  /* 0x0000850006067a24 */ /* 0x000fe200078e0207 */
[----:B------:R-:W-:Y:S01]  /*93d0*/  LEA R9, R9, R0, 0x4 ;  /* 0x0000000009097211 */ /* 0x000fe200078e20ff */
[----:B------:R-:W1:Y:S01]  /*93e0*/  LDS.128 R84, [R5.X4+0x2000] ;  /* 0x0020000005547984 */ /* 0x000e620000004c00 */
        /* <DEDUP_REMOVED lines=33> */
.L_x_4548:
[----:B--234-:R-:W-:Y:S05]  /*9600*/  BSYNC B0 ;  /* 0x0000000000007941 */ /* 0x01cfea0003800000 */
.L_x_4547:
        /* <DEDUP_REMOVED lines=50> */
.L_x_4549:
        /* <DEDUP_REMOVED lines=13> */
.L_x_7861:


//--------------------- .text._ZN5flash24flash_fwd_splitkv_kernelI23Flash_fwd_kernel_traitsILi192ELi64ELi64ELi4ELb0ELb0EN7cutlass10bfloat16_tE19Flash_kernel_traitsILi192ELi64ELi64ELi4ES3_EELb0ELb0ELb1ELb0ELb0ELb0ELb1ELb0EEEvNS_16Flash_fwd_paramsE --------------------------
	.section	.text._ZN5flash24flash_fwd_splitkv_kernelI23Flash_fwd_kernel_traitsILi192ELi64ELi64ELi4ELb0ELb0EN7cutlass10bfloat16_tE19Flash_kernel_traitsILi192ELi64ELi64ELi4ES3_EELb0ELb0ELb1ELb0ELb0ELb0ELb1ELb0EEEvNS_16Flash_fwd_paramsE,"ax",@progbits
	.sectioninfo	@"SHI_REGISTERS=232"
	.align	128
        .global         _ZN5flash24flash_fwd_splitkv_kernelI23Flash_fwd_kernel_traitsILi192ELi64ELi64ELi4ELb0ELb0EN7cutlass10bfloat16_tE19Flash_kernel_traitsILi192ELi64ELi64ELi4ES3_EELb0ELb0ELb1ELb0ELb0ELb0ELb1ELb0EEEvNS_16Flash_fwd_paramsE
        .type           _ZN5flash24flash_fwd_splitkv_kernelI23Flash_fwd_kernel_traitsILi192ELi64ELi64ELi4ELb0ELb0EN7cutlass10bfloat16_tE19Flash_kernel_traitsILi192ELi64ELi64ELi4ES3_EELb0ELb0ELb1ELb0ELb0ELb0ELb1ELb0EEEvNS_16Flash_fwd_paramsE,@function
        .size           _ZN5flash24flash_fwd_splitkv_kernelI23Flash_fwd_kernel_traitsILi192ELi64ELi64ELi4ELb0ELb0EN7cutlass10bfloat16_tE19Flash_kernel_traitsILi192ELi64ELi64ELi4ES3_EELb0ELb0ELb1ELb0ELb0ELb0ELb1ELb0EEEvNS_16Flash_fwd_paramsE,(.L_x_7862 - _ZN5flash24flash_fwd_splitkv_kernelI23Flash_fwd_kernel_traitsILi192ELi64ELi64ELi4ELb0ELb0EN7cutlass10bfloat16_tE19Flash_kernel_traitsILi192ELi64ELi64ELi4ES3_EELb0ELb0ELb1ELb0ELb0ELb0ELb1ELb0EEEvNS_16Flash_fwd_paramsE)
        .other          _ZN5flash24flash_fwd_splitkv_kernelI23Flash_fwd_kernel_traitsILi192ELi64ELi64ELi4ELb0ELb0EN7cutlass10bfloat16_tE19Flash_kernel_traitsILi192ELi64ELi64ELi4ES3_EELb0ELb0ELb1ELb0ELb0ELb0ELb1ELb0EEEvNS_16Flash_fwd_paramsE,@"STO_CUDA_ENTRY STV_DEFAULT"
_ZN5flash24flash_fwd_splitkv_kernelI23Flash_fwd_kernel_traitsILi192ELi64ELi64ELi4ELb0ELb0EN7cutlass10bfloat16_tE19Flash_kernel_traitsILi192ELi64ELi64ELi4ES3_EELb0ELb0ELb1ELb0ELb0ELb0ELb1ELb0EEEvNS_16Flash_fwd_paramsE:
.text._ZN5flash24flash_fwd_splitkv_kernelI23Flash_fwd_kernel_traitsILi192ELi64ELi64ELi4ELb0ELb0EN7cutlass10bfloat16_tE19Flash_kernel_traitsILi192ELi64ELi64ELi4ES3_EELb0ELb0ELb1ELb0ELb0ELb0ELb1ELb0EEEvNS_16Flash_fwd_paramsE:
[----:B------:R-:W-:Y:S02]  /*0000*/  MOV R1, c[0x0][0x28] ;  /* 0x00000a0000017a02 */ /* 0x000fe40000000f00 */
[----:B------:R-:W1:Y:S01]  /*0010*/  I2F.U32.RP R2, c[0x0][0x1c0] ;  /* 0x0000700000027b06 */ /* 0x000e620000209000 */
[----:B------:R-:W2:Y:S01]  /*0020*/  S2UR UR4, SR_CTAID.Z ;  /* 0x00000000000479c3 */ /* 0x000ea20000002700 */
[----:B------:R-:W-:Y:S02]  /*0030*/  ULDC UR16, c[0x0][0x1c0] ;  /* 0x0000700000107ab9 */ /* 0x000fe40000000800 */
[----:B------:R-:W-:Y:S02]  /*0040*/  UMOV UR6, URZ ;  /* 0x0000003f00067c82 */ /* 0x000fe40008000000 */
[----:B------:R-:W-:Y:S02]  /*0050*/  UISETP.NE.U32.AND UP1, UPT, URZ, UR16, UPT ;  /* 0x000000103f00728c */ /* 0x000fe4000bf25070 */
[----:B------:R-:W-:Y:S02]  /*0060*/  UMOV UR12, 0x4 ;  /* 0x00000004000c7882 */ /* 0x000fe40000000000 */
[----:B------:R-:W-:-:S02]  /*0070*/  ULDC.64 UR14, c[0x0][0x240] ;  /* 0x00009000000e7ab9 */ /* 0x000fc40000000a00 */
[----:B------:R-:W-:Y:S01]  /*0080*/  ULDC.64 UR8, c[0x0][0x248] ;  /* 0x0000920000087ab9 */ /* 0x000fe20000000a00 */
[----:B-1----:R-:W1:Y:S02]  /*0090*/  MUFU.RCP R0, R2 ;  /* 0x0000000200007308 */ /* 0x002e640000001000 */
[----:B-1----:R-:W-:-:S06]  /*00a0*/  IADD3 R0, R0, 0xffffffe, RZ ;  /* 0x0ffffffe00007810 */ /* 0x002fcc0007ffe0ff */
[----:B------:R-:W1:Y:S02]  /*00b0*/  F2I.FTZ.U32.TRUNC.NTZ R0, R0 ;  /* 0x0000000000007305 */ /* 0x000e64000021f000 */
[----:B-1----:R-:W1:Y:S02]  /*00c0*/  R2UR UR7, R0 ;  /* 0x00000000000773c2 */ /* 0x002e6400000e0000 */
[----:B-1----:R-:W-:-:S04]  /*00d0*/  UIADD3 UR5, URZ, -UR7, URZ ;  /* 0x800000073f057290 */ /* 0x002fc8000fffe03f */
[----:B------:R-:W-:-:S04]  /*00e0*/  UIMAD UR5, UR5, UR16, URZ ;  /* 0x00000010050572a4 */ /* 0x000fc8000f8e023f */
[----:B------:R-:W-:-:S04]  /*00f0*/  UIMAD.WIDE.U32 UR6, UR7, UR5, UR6 ;  /* 0x00000005070672a5 */ /* 0x000fc8000f8e0006 */
[----:B--2---:R-:W-:-:S03]  /*0100*/  UIMAD.WIDE.U32 UR10, UR7, UR4, URZ ;  /* 0x00000004070a72a5 */ /* 0x004fc6000f8e003f */
[----:B------:R-:W-:Y:S02]  /*0110*/  ULDC.64 UR6, c[0x0][0x240] ;  /* 0x0000900000067ab9 */ /* 0x000fe40000000a00 */
[----:B------:R-:W-:Y:S02]  /*0120*/  UIADD3 UR5, -UR11, URZ, URZ ;  /* 0x0000003f0b057290 */ /* 0x000fe4000fffe13f */
[----:B------:R-:W-:Y:S02]  /*0130*/  UISETP.NE.U32.AND UP0, UPT, URZ, UR6, UPT ;  /* 0x000000063f00728c */ /* 0x000fe4000bf05070 */
[----:B------:R-:W-:Y:S02]  /*0140*/  UIMAD UR5, UR5, UR16, UR4 ;  /* 0x00000010050572a4 */ /* 0x000fe4000f8e0204 */
[----:B------:R-:W-:Y:S02]  /*0150*/  UISETP.NE.AND.EX UP0, UPT, URZ, UR7, UPT, UP0 ;  /* 0x000000073f00728c */ /* 0x000fe4000bf05300 */
[----:B------:R-:W-:-:S02]  /*0160*/  UISETP.GE.U32.AND UP3, UPT, UR5, UR16, UPT ;  /* 0x000000100500728c */ /* 0x000fc4000bf66070 */
[----:B------:R-:W-:Y:S02]  /*0170*/  ULDC.64 UR6, c[0x0][0x250] ;  /* 0x0000940000067ab9 */ /* 0x000fe40000000a00 */
[----:B------:R-:W-:-:S07]  /*0180*/  PLOP3.LUT P2, PT, PT, PT, UP0, 0x80, 0x0 ;  /* 0x000000000000781c */ /* 0x000fce0003f4f008 */
[----:B------:R-:W-:Y:S02]  /*0190*/  @UP3 UIADD3 UR5, UR5, -UR16, URZ ;  /* 0x8000001005053290 */ /* 0x000fe4000fffe03f */
[----:B------:R-:W-:Y:S02]  /*01a0*/  @UP3 UIADD3 UR11, UR11, 0x1, URZ ;  /* 0x000000010b0b3890 */ /* 0x000fe4000fffe03f */
[----:B------:R-:W-:-:S03]  /*01b0*/  UISETP.GE.U32.AND UP2, UPT, UR5, UR16, UPT ;  /* 0x000000100500728c */ /* 0x000fc6000bf46070 */
[----:B------:R-:W-:Y:S02]  /*01c0*/  ULDC.U8 UR5, c[0x0][0x312] ;  /* 0x0000c48000057ab9 */ /* 0x000fe40000000000 */
[----:B------:R-:W-:-:S06]  /*01d0*/  UISETP.NE.AND UP3, UPT, UR5, URZ, UPT ;  /* 0x0000003f0500728c */ /* 0x000fcc000bf65270 */
[----:B------:R-:W-:Y:S02]  /*01e0*/  @UP2 UIADD3 UR11, UR11, 0x1, URZ ;  /* 0x000000010b0b2890 */ /* 0x000fe4000fffe03f */
[----:B------:R-:W-:Y:S02]  /*01f0*/  @!UP1 ULOP3.LUT UR11, URZ, UR16, URZ, 0x33, !UPT ;  /* 0x000000103f0b9292 */ /* 0x000fe4000f8e333f */
[----:B------:R-:W-:Y:S02]  /*0200*/  UISETP.NE.U32.AND UP1, UPT, URZ, UR6, UPT ;  /* 0x000000063f00728c */ /* 0x000fe4000bf25070 */
[----:B------:R-:W-:Y:S02]  /*0210*/  UIMAD.WIDE UR14, UR11, UR12, UR14 ;  /* 0x0000000c0b0e72a5 */ /* 0x000fe4000f8e020e */
[----:B------:R-:W-:Y:S02]  /*0220*/  UISETP.NE.AND.EX UP1, UPT, URZ, UR7, UPT, UP1 ;  /* 0x000000073f00728c */ /* 0x000fe4000bf25310 */
[----:B------:R-:W-:-:S02]  /*0230*/  UISETP.EQ.U32.AND UP2, UPT, URZ, UR8, UPT ;  /* 0x000000083f00728c */ /* 0x000fc4000bf42070 */
[----:B------:R-:W-:Y:S02]  /*0240*/  IMAD.U32 R10, RZ, RZ, UR14 ;  /* 0x0000000eff0a7e24 */ /* 0x000fe4000f8e00ff */
[----:B------:R-:W-:Y:S01]  /*0250*/  IMAD.U32 R11, RZ, RZ, UR15 ;  /* 0x0000000fff0b7e24 */ /* 0x000fe2000f8e00ff */
[----:B------:R-:W-:Y:S01]  /*0260*/  ULDC.64 UR14, c[0x0][0x118] ;  /* 0x00004600000e7ab9 */ /* 0x000fe20000000a00 */
[----:B------:R-:W-:Y:S01]  /*0270*/  PLOP3.LUT P0, PT, PT, PT, UP1, 0x80, 0x0 ;  /* 0x000000000000781c */ /* 0x000fe20003f0f018 */
[----:B------:R-:W-:Y:S02]  /*0280*/  ULDC.64 UR6, c[0x0][0x250] ;  /* 0x0000940000067ab9 */ /* 0x000fe40000000a00 */
[----:B------:R-:W2:Y:S01]  /*0290*/  @P2 LDG.E R6, [R10.64] ;  /* 0x0000000e0a062981 */ /* 0x000ea2000c1e1900 */
[----:B------:R-:W-:Y:S02]  /*02a0*/  @UP1 UIMAD.WIDE UR6, UR11, UR12, UR6 ;  /* 0x0000000c0b0612a5 */ /* 0x000fe4000f8e0206 */
[----:B------:R-:W-:Y:S01]  /*02b0*/  UISETP.EQ.OR.EX UP2, UPT, URZ, UR9, !UP3, UP2 ;  /* 0x000000093f00728c */ /* 0x000fe2000df42720 */
[----:B------:R-:W3:Y:S02]  /*02c0*/  @P2 LDG.E R0, [R10.64+0x4] ;  /* 0x0000040e0a002981 */ /* 0x000ee4000c1e1900 */
[----:B------:R-:W-:Y:S01]  /*02d0*/  ULDC.64 UR8, c[0x0][0x248] ;  /* 0x0000920000087ab9 */ /* 0x000fe20000000a00 */
[----:B------:R-:W-:-:S02]  /*02e0*/  IMAD.U32 R8, RZ, RZ, UR6 ;  /* 0x00000006ff087e24 */ /* 0x000fc4000f8e00ff */
[----:B------:R-:W-:Y:S01]  /*02f0*/  IMAD.U32 R9, RZ, RZ, UR7 ;  /* 0x00000007ff097e24 */ /* 0x000fe2000f8e00ff */
[----:B------:R-:W-:-:S04]  /*0300*/  PLOP3.LUT P1, PT, PT, PT, UP2, 0x80, 0x0 ;  /* 0x000000000000781c */ /* 0x000fc80003f2f028 */
[----:B------:R-:W4:Y:S01]  /*0310*/  @P0 LDG.E R4, [R8.64] ;  /* 0x0000000e08040981 */ /* 0x000f22000c1e1900 */
[----:B------:R-:W-:-:S06]  /*0320*/  UIMAD.WIDE UR8, UR11, UR12, UR8 ;  /* 0x0000000c0b0872a5 */ /* 0x000fcc000f8e0208 */
[----:B------:R-:W-:Y:S02]  /*0330*/  IMAD.U32 R2, RZ, RZ, UR8 ;  /* 0x00000008ff027e24 */ /* 0x000fe4000f8e00ff */
[----:B------:R-:W-:-:S05]  /*0340*/  IMAD.U32 R3, RZ, RZ, UR9 ;  /* 0x00000009ff037e24 */ /* 0x000fca000f8e00ff */
[----:B------:R-:W5:Y:S01]  /*0350*/  @!P1 LDG.E R5, [R2.64] ;  /* 0x0000000e02059981 */ /* 0x000f62000c1e1900 */
[----:B------:R-:W-:Y:S02]  /*0360*/  UMOV UR13, 0xffffffff ;  /* 0xffffffff000d7882 */ /* 0x000fe40000000000 */
[----:B------:R-:W-:Y:S01]  /*0370*/  UMOV UR17, URZ ;  /* 0x0000003f00117c82 */ /* 0x000fe20008000000 */
[----:B------:R-:W1:Y:S01]  /*0380*/  S2R R83, SR_TID.X ;  /* 0x0000000000537919 */ /* 0x000e620000002100 */
[----:B------:R-:W-:Y:S02]  /*0390*/  UMOV UR18, 0xffffffff ;  /* 0xffffffff00127882 */ /* 0x000fe40000000000 */
[----:B------:R-:W-:Y:S01]  /*03a0*/  UIADD3 UR5, -UR11, URZ, URZ ;  /* 0x0000003f0b057290 */ /* 0x000fe2000fffe13f */
[----:B------:R-:W1:Y:S03]  /*03b0*/  S2UR UR8, SR_CTAID.X ;  /* 0x00000000000879c3 */ /* 0x000e660000002500 */
[----:B------:R-:W-:-:S05]  /*03c0*/  UIMAD UR16, UR5, UR16, UR4 ;  /* 0x00000010051072a4 */ /* 0x000fca000f8e0204 */
[----:B------:R-:W1:Y:S08]  /*03d0*/  S2UR UR6, SR_CTAID.Y ;  /* 0x00000000000679c3 */ /* 0x000e700000002600 */
[----:B--2---:R-:W2:Y:S08]  /*03e0*/  @P2 R2UR UR13, R6 ;  /* 0x00000000060d23c2 */ /* 0x004eb000000e0000 */
[----:B---3--:R-:W2:Y:S08]  /*03f0*/  @P2 R2UR UR10, R0 ;  /* 0x00000000000a23c2 */ /* 0x008eb000000e0000 */
[----:B----4-:R3:W4:Y:S01]  /*0400*/  @P0 R2UR UR17, R4 ;  /* 0x00000000041103c2 */ /* 0x01072200000e0000 */
[----:B------:R-:W-:-:S04]  /*0410*/  ISETP.NE.U32.AND P0, PT, RZ, c[0x0][0x248], PT ;  /* 0x00009200ff007a0c */ /* 0x000fc80003f05070 */
[----:B------:R-:W-:Y:S01]  /*0420*/  ISETP.NE.AND.EX P0, PT, RZ, c[0x0][0x24c], PT, P0 ;  /* 0x00009300ff007a0c */ /* 0x000fe20003f05300 */
[----:B--2---:R-:W-:Y:S02]  /*0430*/  @UP0 UIADD3 UR10, UR10, -UR13, URZ ;  /* 0x8000000d0a0a0290 */ /* 0x004fe4000fffe03f */
[----:B-----5:R3:W2:Y:S05]  /*0440*/  @!P1 R2UR UR18, R5 ;  /* 0x00000000051293c2 */ /* 0x0206aa00000e0000 */
[----:B------:R-:W-:-:S05]  /*0450*/  @!UP0 ULDC UR10, c[0x0][0x214] ;  /* 0x00008500000a8ab9 */ /* 0x000fca0000000800 */
[----:B-1234-:R-:W-:Y:S05]  /*0460*/  @!P0 BRA `(.L_x_4550) ;  /* 0x0000007000008947 */ /* 0x01efea0003800000 */
[----:B------:R-:W-:-:S13]  /*0470*/  PLOP3.LUT P0, PT, PT, PT, UP3, 0x80, 0x0 ;  /* 0x000000000000781c */ /* 0x000fda0003f0f038 */
[----:B------:R-:W2:Y:S04]  /*0480*/  @P0 LDG.E R0, [R2.64+0x4] ;  /* 0x0000040e02000981 */ /* 0x000ea8000c1e1900 */
[----:B------:R-:W3:Y:S01]  /*0490*/  @!P0 LDG.E R4, [R2.64] ;  /* 0x0000000e02048981 */ /* 0x000ee2000c1e1900 */
[----:B--2---:R-:W1:Y:S02]  /*04a0*/  @P0 R2UR UR7, R0 ;  /* 0x00000000000703c2 */ /* 0x004e6400000e0000 */
[----:B-1----:R-:W-:-:S11]  /*04b0*/  @UP3 UIADD3 UR7, UR7, -UR18, URZ ;  /* 0x8000001207073290 */ /* 0x002fd6000fffe03f */
[----:B---3--:R1:W2:Y:S02]  /*04c0*/  @!P0 R2UR UR7, R4 ;  /* 0x00000000040783c2 */ /* 0x0082a400000e0000 */
[----:B-12---:R-:W-:Y:S05]  /*04d0*/  BRA `(.L_x_4551) ;  /* 0x0000001000007947 */ /* 0x006fea0003800000 */
.L_x_4550:
[----:B------:R-:W-:Y:S02]  /*04e0*/  ULDC UR7, c[0x0][0x218] ;  /* 0x0000860000077ab9 */ /* 0x000fe40000000800 */
.L_x_4551:
        /* <DEDUP_REMOVED lines=21> */
[----:B------:R-:W-:Y:S01]  /*0640*/  IABS R3, c[0x0][0x10] ;  /* 0x0000040000037a13 */ /* 0x000fe20000000000 */
[----:B------:R-:W-:Y:S01]  /*0650*/  IMAD.MOV.U32 R5, RZ, RZ, c[0x0][0x218] ;  /* 0x00008600ff057624 */ /* 0x000fe200078e00ff */
[----:B------:R-:W-:Y:S02]  /*0660*/  UIADD3 UR5, UR9, 0x3f, URZ ;  /* 0x0000003f09057890 */ /* 0x000fe4000fffe03f */
[----:B------:R-:W1:Y:S02]  /*0670*/  I2F.RP R0, R3 ;  /* 0x0000000300007306 */ /* 0x000e640000209400 */
[----:B------:R-:W-:Y:S01]  /*0680*/  IADD3 R5, R5, 0x3f, RZ ;  /* 0x0000003f05057810 */ /* 0x000fe20007ffe0ff */
[----:B------:R-:W-:-:S03]  /*0690*/  USHF.R.S32.HI UR4, URZ, 0x1f, UR5 ;  /* 0x0000001f3f047899 */ /* 0x000fc60008011405 */
[----:B------:R-:W-:Y:S01]  /*06a0*/  SHF.R.S32.HI R4, RZ, 0x1f, R5 ;  /* 0x0000001fff047819 */ /* 0x000fe20000011405 */
[----:B------:R-:W-:-:S03]  /*06b0*/  ULEA.HI UR4, UR4, UR5, URZ, 0x6 ;  /* 0x0000000504047291 */ /* 0x000fc6000f8f303f */
[----:B------:R-:W-:Y:S01]  /*06c0*/  LEA.HI R4, R4, R5, RZ, 0x6 ;  /* 0x0000000504047211 */ /* 0x000fe200078f30ff */
[----:B------:R-:W-:-:S03]  /*06d0*/  USHF.R.S32.HI UR4, URZ, 0x6, UR4 ;  /* 0x000000063f047899 */ /* 0x000fc60008011404 */
[----:B------:R-:W-:Y:S01]  /*06e0*/  LEA.HI.SX32 R4, R4, c[0x0][0x10], 0x1a ;  /* 0x0000040004047a11 */ /* 0x000fe200078fd2ff */
[----:B-1----:R-:W1:Y:S03]  /*06f0*/  MUFU.RCP R6, R0 ;  /* 0x0000000000067308 */ /* 0x002e660000001000 */
[----:B------:R-:W-:Y:S02]  /*0700*/  IADD3 R4, R4, -0x1, RZ ;  /* 0xffffffff04047810 */ /* 0x000fe40007ffe0ff */
[----:B-1----:R-:W-:Y:S02]  /*0710*/  IADD3 R6, R6, 0xffffffe, RZ ;  /* 0x0ffffffe06067810 */ /* 0x002fe40007ffe0ff */
[----:B------:R-:W-:Y:S02]  /*0720*/  IABS R0, R4 ;  /* 0x0000000400007213 */ /* 0x000fe40000000000 */
[----:B------:R-:W1:Y:S01]  /*0730*/  F2I.FTZ.U32.TRUNC.NTZ R7, R6 ;  /* 0x0000000600077305 */ /* 0x000e62000021f000 */
[----:B------:R-:W-:-:S04]  /*0740*/  LOP3.LUT R4, R4, c[0x0][0x10], RZ, 0x3c, !PT ;  /* 0x0000040004047a12 */ /* 0x000fc800078e3cff */
[----:B------:R-:W-:Y:S01]  /*0750*/  ISETP.GE.AND P0, PT, R4, RZ, PT ;  /* 0x000000ff0400720c */ /* 0x000fe20003f06270 */
[----:B-1----:R-:W-:Y:S02]  /*0760*/  IMAD.MOV R2, RZ, RZ, -R7 ;  /* 0x000000ffff027224 */ /* 0x002fe400078e0a07 */
        /* <DEDUP_REMOVED lines=15> */
[----:B------:R-:W-:-:S04]  /*0860*/  IMAD R199, R5, UR6, RZ ;  /* 0x0000000605c77c24 */ /* 0x000fc8000f8e02ff */
[----:B------:R-:W-:-:S05]  /*0870*/  IMAD.IADD R134, R5, 0x1, R199 ;  /* 0x0000000105867824 */ /* 0x000fca00078e02c7 */
[----:B------:R-:W-:-:S04]  /*0880*/  IMNMX R134, R134, UR4, PT ;  /* 0x0000000486867c17 */ /* 0x000fc8000b800200 */
[----:B------:R-:W-:-:S13]  /*0890*/  ISETP.GE.AND P0, PT, R199, R134, PT ;  /* 0x00000086c700720c */ /* 0x000fda0003f06270 */
[----:B------:R-:W-:Y:S05]  /*08a0*/  @!P0 BRA `(.L_x_4552) ;  /* 0x000008e000008947 */ /* 0x000fea0003800000 */
[----:B------:R-:W-:Y:S01]  /*08b0*/  SHF.R.S32.HI R10, RZ, 0x1f, R83 ;  /* 0x0000001fff0a7819 */ /* 0x000fe20000011453 */
[----:B------:R-:W-:Y:S01]  /*08c0*/  ULDC.64 UR4, c[0x0][0x210] ;  /* 0x0000840000047ab9 */ /* 0x000fe20000000a00 */
[----:B------:R-:W-:Y:S01]  /*08d0*/  BSSY B0, `(.L_x_4553) ;  /* 0x000001e000007945 */ /* 0x000fe20003800000 */
[----:B------:R-:W-:Y:S01]  /*08e0*/  UIMAD UR6, UR6, UR4, UR11 ;  /* 0x00000004060672a4 */ /* 0x000fe2000f8e020b */
[----:B------:R-:W-:Y:S02]  /*08f0*/  LEA.HI R10, R10, R83, RZ, 0x4 ;  /* 0x000000530a0a7211 */ /* 0x000fe400078f20ff */
[----:B------:R-:W-:Y:S02]  /*0900*/  ULDC UR4, c[0x0][0x1c0] ;  /* 0x0000700000047ab9 */ /* 0x000fe40000000800 */
[----:B------:R-:W-:Y:S01]  /*0910*/  LOP3.LUT R0, R10, 0xfffffff0, RZ, 0xc0, !PT ;  /* 0xfffffff00a007812 */ /* 0x000fe200078ec0ff */
[----:B------:R-:W-:Y:S01]  /*0920*/  UIMAD UR4, UR6, UR4, UR16 ;  /* 0x00000004060472a4 */ /* 0x000fe2000f8e0210 */
[----:B------:R-:W-:-:S03]  /*0930*/  SHF.R.S32.HI R10, RZ, 0x4, R10 ;  /* 0x00000004ff0a7819 */ /* 0x000fc6000001140a */
[----:B------:R-:W-:Y:S01]  /*0940*/  IMAD.IADD R83, R83, 0x1, -R0 ;  /* 0x0000000153537824 */ /* 0x000fe200078e0a00 */
[----:B------:R-:W-:Y:S02]  /*0950*/  UIMAD UR5, UR4, UR5, UR8 ;  /* 0x00000005040572a4 */ /* 0x000fe4000f8e0208 */
[----:B------:R-:W-:Y:S01]  /*0960*/  UIADD3 UR8, -UR8, UR10, URZ ;  /* 0x0000000a08087290 */ /* 0x000fe2000fffe13f */
[----:B------:R-:W-:Y:S01]  /*0970*/  IMAD.SHL.U32 R14, R83, 0x4, RZ ;  /* 0x00000004530e7824 */ /* 0x000fe200078e00ff */
[----:B------:R-:W-:Y:S02]  /*0980*/  ULDC UR4, c[0x0][0x22c] ;  /* 0x00008b0000047ab9 */ /* 0x000fe40000000800 */
[----:B------:R-:W-:Y:S02]  /*0990*/  UIMAD UR4, UR5, UR4, URZ ;  /* 0x00000004050472a4 */ /* 0x000fe4000f8e023f */
[----:B------:R-:W-:Y:S02]  /*09a0*/  SHF.R.S32.HI R15, RZ, 0x1f, R14 ;  /* 0x0000001fff0f7819 */ /* 0x000fe4000001140e */
[----:B------:R-:W-:-:S02]  /*09b0*/  ISETP.GE.AND P1, PT, R10, UR8, PT ;  /* 0x000000080a007c0c */ /* 0x000fc4000bf26270 */
[----:B------:R-:W-:Y:S01]  /*09c0*/  IMAD.U32 R0, RZ, RZ, UR4 ;  /* 0x00000004ff007e24 */ /* 0x000fe2000f8e00ff */
[----:B------:R-:W-:Y:S01]  /*09d0*/  IADD3 R9, R14, 0x40, RZ ;  /* 0x000000400e097810 */ /* 0x000fe20007ffe0ff */
[----:B------:R-:W-:Y:S01]  /*09e0*/  IMAD.WIDE R4, R10, 0xc0, R14 ;  /* 0x000000c00a047825 */ /* 0x000fe200078e020e */
[----:B------:R-:W-:-:S04]  /*09f0*/  IADD3 R8, R14, 0x80, RZ ;  /* 0x000000800e087810 */ /* 0x000fc80007ffe0ff */
[----:B------:R-:W-:-:S04]  /*0a00*/  IADD3 R3, P0, R4, UR4, RZ ;  /* 0x0000000404037c10 */ /* 0x000fc8000ff1e0ff */
[----:B------:R-:W-:Y:S02]  /*0a10*/  LEA.HI.X.SX32 R0, R0, R5, 0x1, P0 ;  /* 0x0000000500007211 */ /* 0x000fe400000f0eff */
[----:B------:R-:W-:-:S04]  /*0a20*/  LEA R12, P0, R3, c[0x0][0x1d8], 0x2 ;  /* 0x00007600030c7a11 */ /* 0x000fc800078010ff */
[----:B------:R-:W-:Y:S01]  /*0a30*/  LEA.HI.X R13, R3, c[0x0][0x1dc], R0, 0x2, P0 ;  /* 0x00007700030d7a11 */ /* 0x000fe200000f1400 */
[----:B------:R-:W-:Y:S05]  /*0a40*/  @P1 BRA `(.L_x_4554) ;  /* 0x0000006000001947 */ /* 0x000fea0003800000 */
[----:B------:R-:W-:Y:S02]  /*0a50*/  ISETP.GE.AND P2, PT, R14, c[0x0][0x220], PT ;  /* 0x000088000e007a0c */ /* 0x000fe40003f46270 */
[----:B------:R-:W-:Y:S02]  /*0a60*/  ISETP.GE.AND P1, PT, R9, c[0x0][0x220], PT ;  /* 0x0000880009007a0c */ /* 0x000fe40003f26270 */
[----:B------:R-:W-:-:S09]  /*0a70*/  ISETP.GE.AND P0, PT, R8, c[0x0][0x220], PT ;  /* 0x0000880008007a0c */ /* 0x000fd20003f06270 */
[----:B------:R1:W-:Y:S04]  /*0a80*/  @!P2 STG.E.128 [R12.64], RZ ;  /* 0x000000ff0c00a986 */ /* 0x0003e8000c101d0e */
[----:B------:R1:W-:Y:S04]  /*0a90*/  @!P1 STG.E.128 [R12.64+0x100], RZ ;  /* 0x000100ff0c009986 */ /* 0x0003e8000c101d0e */
[----:B------:R1:W-:Y:S02]  /*0aa0*/  @!P0 STG.E.128 [R12.64+0x200], RZ ;  /* 0x000200ff0c008986 */ /* 0x0003e4000c101d0e */
.L_x_4554:
[----:B------:R-:W-:Y:S05]  /*0ab0*/  BSYNC B0 ;  /* 0x0000000000007941 */ /* 0x000fea0003800000 */
.L_x_4553:
[----:B------:R-:W-:Y:S01]  /*0ac0*/  IADD3 R7, R10, 0x8, RZ ;  /* 0x000000080a077810 */ /* 0x000fe20007ffe0ff */
[----:B------:R-:W-:Y:S03]  /*0ad0*/  BSSY B0, `(.L_x_4555) ;  /* 0x0000009000007945 */ /* 0x000fe60003800000 */
[----:B------:R-:W-:-:S13]  /*0ae0*/  ISETP.GE.AND P0, PT, R7, UR8, PT ;  /* 0x0000000807007c0c */ /* 0x000fda000bf06270 */
[----:B------:R-:W-:Y:S05]  /*0af0*/  @P0 BRA `(.L_x_4556) ;  /* 0x0000006000000947 */ /* 0x000fea0003800000 */
[----:B------:R-:W-:Y:S02]  /*0b00*/  ISETP.GE.AND P2, PT, R14, c[0x0][0x220], PT ;  /* 0x000088000e007a0c */ /* 0x000fe40003f46270 */
[----:B------:R-:W-:Y:S02]  /*0b10*/  ISETP.GE.AND P1, PT, R9, c[0x0][0x220], PT ;  /* 0x0000880009007a0c */ /* 0x000fe40003f26270 */
[----:B------:R-:W-:-:S09]  /*0b20*/  ISETP.GE.AND P0, PT, R8, c[0x0][0x220], PT ;  /* 0x0000880008007a0c */ /* 0x000fd20003f06270 */
[----:B------:R2:W-:Y:S04]  /*0b30*/  @!P2 STG.E.128 [R12.64+0x1800], RZ ;  /* 0x001800ff0c00a986 */ /* 0x0005e8000c101d0e */
[----:B------:R2:W-:Y:S04]  /*0b40*/  @!P1 STG.E.128 [R12.64+0x1900], RZ ;  /* 0x001900ff0c009986 */ /* 0x0005e8000c101d0e */
[----:B------:R2:W-:Y:S02]  /*0b50*/  @!P0 STG.E.128 [R12.64+0x1a00], RZ ;  /* 0x001a00ff0c008986 */ /* 0x0005e4000c101d0e */
.L_x_4556:
[----:B------:R-:W-:Y:S05]  /*0b60*/  BSYNC B0 ;  /* 0x0000000000007941 */ /* 0x000fea0003800000 */
.L_x_4555:
        /* <DEDUP_REMOVED lines=10> */
.L_x_4558:
[----:B------:R-:W-:Y:S05]  /*0c10*/  BSYNC B0 ;  /* 0x0000000000007941 */ /* 0x000fea0003800000 */
.L_x_4557:
        /* <DEDUP_REMOVED lines=10> */
.L_x_4560:
[----:B------:R-:W-:Y:S05]  /*0cc0*/  BSYNC B0 ;  /* 0x0000000000007941 */ /* 0x000fea0003800000 */
.L_x_4559:
        /* <DEDUP_REMOVED lines=10> */
.L_x_4562:
[----:B------:R-:W-:Y:S05]  /*0d70*/  BSYNC B0 ;  /* 0x0000000000007941 */ /* 0x000fea0003800000 */
.L_x_4561:
        /* <DEDUP_REMOVED lines=10> */
.L_x_4564:
[----:B------:R-:W-:Y:S05]  /*0e20*/  BSYNC B0 ;  /* 0x0000000000007941 */ /* 0x000fea0003800000 */
.L_x_4563:
        /* <DEDUP_REMOVED lines=10> */
.L_x_4566:
[----:B------:R-:W-:Y:S05]  /*0ed0*/  BSYNC B0 ;  /* 0x0000000000007941 */ /* 0x000fea0003800000 */
.L_x_4565:
        /* <DEDUP_REMOVED lines=10> */
.L_x_4568:
[----:B------:R-:W-:Y:S05]  /*0f80*/  BSYNC B0 ;  /* 0x0000000000007941 */ /* 0x000fea0003800000 */
.L_x_4567:
[----:B------:R-:W-:Y:S01]  /*0f90*/  ISETP.NE.AND P6, PT, R83, RZ, PT ;  /* 0x000000ff5300720c */ /* 0x000fe20003fc5270 */
[----:B------:R-:W-:Y:S01]  /*0fa0*/  USHF.R.S32.HI UR4, URZ, 0x1f, UR5 ;  /* 0x0000001f3f047899 */ /* 0x000fe20008011405 */
[----:B------:R-:W-:-:S02]  /*0fb0*/  IADD3 R8, P1, R10, UR5, RZ ;  /* 0x000000050a087c10 */ /* 0x000fc4000ff3e0ff */
[C---:B------:R-:W-:Y:S02]  /*0fc0*/  ISETP.GE.OR P0, PT, R10.reuse, UR8, P6 ;  /* 0x000000080a007c0c */ /* 0x040fe4000b706670 */
[----:B------:R-:W-:Y:S02]  /*0fd0*/  ISETP.GE.OR P5, PT, R7, UR8, P6 ;  /* 0x0000000807007c0c */ /* 0x000fe4000b7a6670 */
[----:B------:R-:W-:Y:S02]  /*0fe0*/  LEA.HI.X.SX32 R9, R10, UR4, 0x1, P1 ;  /* 0x000000040a097c11 */ /* 0x000fe400088f0eff */
[----:B------:R-:W-:Y:S02]  /*0ff0*/  LEA R10, P1, R8, c[0x0][0x208], 0x2 ;  /* 0x00008200080a7a11 */ /* 0x000fe400078210ff */
[----:B------:R-:W-:Y:S02]  /*1000*/  ISETP.GE.OR P4, PT, R6, UR8, P6 ;  /* 0x0000000806007c0c */ /* 0x000fe4000b786670 */
[----:B------:R-:W-:-:S02]  /*1010*/  LEA.HI.X R11, R8, c[0x0][0x20c], R9, 0x2, P1 ;  /* 0x00008300080b7a11 */ /* 0x000fc400008f1409 */
[----:B------:R-:W-:Y:S01]  /*1020*/  ISETP.GE.OR P3, PT, R5, UR8, P6 ;  /* 0x0000000805007c0c */ /* 0x000fe2000b766670 */
[----:B------:R-:W-:Y:S01]  /*1030*/  @!P0 IMAD.MOV.U32 R15, RZ, RZ, -0x800000 ;  /* 0xff800000ff0f8424 */ /* 0x000fe200078e00ff */
[----:B------:R-:W-:Y:S01]  /*1040*/  ISETP.GE.OR P2, PT, R4, UR8, P6 ;  /* 0x0000000804007c0c */ /* 0x000fe2000b746670 */
[----:B------:R-:W-:Y:S01]  /*1050*/  @!P5 IMAD.MOV.U32 R17, RZ, RZ, -0x800000 ;  /* 0xff800000ff11d424 */ /* 0x000fe200078e00ff */
[----:B------:R-:W-:Y:S02]  /*1060*/  ISETP.GE.OR P1, PT, R3, UR8, P6 ;  /* 0x0000000803007c0c */ /* 0x000fe4000b726670 */
[----:B------:R1:W-:Y:S01]  /*1070*/  @!P0 STG.E [R10.64], R15 ;  /* 0x0000000f0a008986 */ /* 0x0003e2000c10190e */
[----:B------:R-:W-:Y:S02]  /*1080*/  ISETP.GE.OR P0, PT, R2, UR8, P6 ;  /* 0x0000000802007c0c */ /* 0x000fe4000b706670 */
[----:B------:R-:W-:Y:S01]  /*1090*/  ISETP.GE.OR P6, PT, R0, UR8, P6 ;  /* 0x0000000800007c0c */ /* 0x000fe2000b7c6670 */
[----:B-1234-:R-:W-:Y:S01]  /*10a0*/  @!P4 IMAD.MOV.U32 R13, RZ, RZ, -0x800000 ;  /* 0xff800000ff0dc424 */ /* 0x01efe200078e00ff */
[----:B------:R1:W-:Y:S02]  /*10b0*/  @!P5 STG.E [R10.64+0x20], R17 ;  /* 0x000020110a00d986 */ /* 0x0003e4000c10190e */
[----:B------:R-:W-:-:S02]  /*10c0*/  @!P3 IMAD.MOV.U32 R9, RZ, RZ, -0x800000 ;  /* 0xff800000ff09b424 */ /* 0x000fc400078e00ff */
[----:B------:R-:W-:Y:S01]  /*10d0*/  @!P2 IMAD.MOV.U32 R7, RZ, RZ, -0x800000 ;  /* 0xff800000ff07a424 */ /* 0x000fe200078e00ff */
[----:B------:R1:W-:Y:S01]  /*10e0*/  @!P4 STG.E [R10.64+0x40], R13 ;  /* 0x0000400d0a00c986 */ /* 0x0003e2000c10190e */
[----:B------:R-:W-:-:S03]  /*10f0*/  @!P1 IMAD.MOV.U32 R5, RZ, RZ, -0x800000 ;  /* 0xff800000ff059424 */ /* 0x000fc600078e00ff */
        /* <DEDUP_REMOVED lines=9> */
.L_x_4552:
[----:B------:R-:W-:Y:S02]  /*1190*/  ULDC.64 UR4, c[0x0][0x2b8] ;  /* 0x0000ae0000047ab9 */ /* 0x000fe40000000a00 */
        /* <DEDUP_REMOVED lines=13> */
[----:B------:R-:W-:-:S09]  /*1270*/  UPLOP3.LUT UP2, UPT, UPT, UPT, UPT, 0x40, 0x0 ;  /* 0x000000000000789c */ /* 0x000fd20003f4e870 */
[----:B------:R-:W-:Y:S02]  /*1280*/  @UP1 USHF.R.S32.HI UR19, URZ, 0x1f, UR11 ;  /* 0x0000001f3f131899 */ /* 0x000fe4000801140b */
[----:B------:R-:W-:Y:S02]  /*1290*/  @UP1 UIMAD.WIDE.U32 UR20, UR11, UR4, URZ ;  /* 0x000000040b1412a5 */ /* 0x000fe4000f8e003f */
[----:B------:R-:W-:-:S03]  /*12a0*/  @UP1 UIMAD UR19, UR19, UR4, URZ ;  /* 0x00000004131312a4 */ /* 0x000fc6000f8e023f */
[----:B------:R-:W-:Y:S02]  /*12b0*/  UMOV UR4, URZ ;  /* 0x0000003f00047c82 */ /* 0x000fe40008000000 */
[----:B------:R-:W-:Y:S02]  /*12c0*/  @UP1 UIMAD UR5, UR11, UR5, UR19 ;  /* 0x000000050b0512a4 */ /* 0x000fe4000f8e0213 */
[----:B------:R-:W-:Y:S02]  /*12d0*/  @UP1 ULEA UR4, UP0, UR20, UR6, 0x2 ;  /* 0x0000000614041291 */ /* 0x000fe4000f80103f */
[----:B------:R-:W-:Y:S02]  /*12e0*/  @UP1 UIADD3 UR5, UR21, UR5, URZ ;  /* 0x0000000515051290 */ /* 0x000fe4000fffe03f */
[----:B------:R-:W-:Y:S02]  /*12f0*/  UMOV UR6, UR11 ;  /* 0x0000000b00067c82 */ /* 0x000fe40008000000 */
[----:B------:R-:W-:Y:S01]  /*1300*/  @UP1 USHF.L.U64.HI UR20, UR20, 0x2, UR5 ;  /* 0x0000000214141899 */ /* 0x000fe20008010205 */
[----:B------:R-:W-:-:S02]  /*1310*/  MOV R202, UR4 ;  /* 0x0000000400ca7c02 */ /* 0x000fc40008000f00 */
[----:B------:R-:W-:Y:S02]  /*1320*/  UMOV UR5, URZ ;  /* 0x0000003f00057c82 */ /* 0x000fe40008000000 */
[----:B------:R-:W-:Y:S02]  /*1330*/  @UP1 UIADD3.X UR5, UR20, UR7, URZ, UP0, !UPT ;  /* 0x0000000714051290 */ /* 0x000fe400087fe43f */
[----:B------:R-:W-:-:S04]  /*1340*/  @UP1 UISETP.NE.U32.AND UP0, UPT, UR4, URZ, UPT ;  /* 0x0000003f0400128c */ /* 0x000fc8000bf05070 */
[----:B------:R-:W-:Y:S01]  /*1350*/  @UP1 UISETP.NE.AND.EX UP2, UPT, UR5, URZ, UPT, UP0 ;  /* 0x0000003f0500128c */ /* 0x000fe2000bf45300 */
[----:B------:R-:W-:Y:S01]  /*1360*/  IMAD.U32 R203, RZ, RZ, UR5 ;  /* 0x00000005ffcb7e24 */ /* 0x000fe2000f8e00ff */
[----:B--2---:R1:W2:Y:S09]  /*1370*/  @P0 R2UR UR6, R2 ;  /* 0x00000000020603c2 */ /* 0x0042b200000e0000 */
[----:B------:R-:W-:-:S13]  /*1380*/  PLOP3.LUT P0, PT, PT, PT, UP2, 0x40, 0x0 ;  /* 0x000000000000781c */ /* 0x000fda0003f0e828 */
[----:B-12---:R-:W-:Y:S05]  /*1390*/  @P0 BRA `(.L_x_4569) ;  /* 0x0000050000000947 */ /* 0x006fea0003800000 */
[----:B------:R-:W1:Y:S01]  /*13a0*/  I2F.RP R5, R4 ;  /* 0x0000000400057306 */ /* 0x000e620000209400 */
[----:B------:R-:W-:Y:S01]  /*13b0*/  LEA R7, R134, 0xffffffc0, 0x6 ;  /* 0xffffffc086077811 */ /* 0x000fe200078e30ff */
[----:B------:R-:W-:Y:S01]  /*13c0*/  IMAD.MOV.U32 R10, RZ, RZ, RZ ;  /* 0x000000ffff0a7224 */ /* 0x000fe200078e00ff */
[----:B------:R-:W-:Y:S02]  /*13d0*/  ULDC UR17, c[0x0][0x1c8] ;  /* 0x0000720000117ab9 */ /* 0x000fe40000000800 */
[----:B------:R-:W-:Y:S01]  /*13e0*/  IABS R0, R7 ;  /* 0x0000000700007213 */ /* 0x000fe20000000000 */
[----:B------:R-:W-:Y:S02]  /*13f0*/  ULDC.64 UR4, c[0x0][0x180] ;  /* 0x0000600000047ab9 */ /* 0x000fe40000000a00 */
        /* <DEDUP_REMOVED lines=19> */
[----:B------:R-:W-:-:S05]  /*1530*/  @!P1 LOP3.LUT R9, RZ, c[0x0][0x2d0], RZ, 0x33, !PT ;  /* 0x0000b400ff099a12 */ /* 0x000fca00078e33ff */
[----:B------:R-:W-:-:S05]  /*1540*/  IMAD.WIDE R12, R9, 0x4, R202 ;  /* 0x00000004090c7825 */ /* 0x000fca00078e02ca */
[----:B------:R-:W2:Y:S01]  /*1550*/  LDG.E R2, [R12.64] ;  /* 0x0000000e0c027981 */ /* 0x000ea2000c1e1900 */
[----:B------:R-:W-:Y:S01]  /*1560*/  IABS R5, c[0x0][0x1c8] ;  /* 0x0000720000057a13 */ /* 0x000fe20000000000 */
[----:B------:R-:W-:Y:S01]  /*1570*/  IMAD.U32 R0, RZ, RZ, UR16 ;  /* 0x00000010ff007e24 */ /* 0x000fe2000f8e00ff */
[----:B------:R-:W-:Y:S02]  /*1580*/  ULOP3.LUT UR17, UR16, UR17, URZ, 0x3c, !UPT ;  /* 0x0000001110117292 */ /* 0x000fe4000f8e3c3f */
[----:B------:R-:W1:Y:S02]  /*1590*/  I2F.RP R8, R5 ;  /* 0x0000000500087306 */ /* 0x000e640000209400 */
[----:B------:R-:W-:Y:S02]  /*15a0*/  IABS R0, R0 ;  /* 0x0000000000007213 */ /* 0x000fe40000000000 */
[----:B------:R-:W-:-:S04]  /*15b0*/  ISETP.LE.AND P0, PT, RZ, UR17, PT ;  /* 0x00000011ff007c0c */ /* 0x000fc8000bf03270 */
[----:B-1----:R-:W1:Y:S02]  /*15c0*/  MUFU.RCP R11, R8 ;  /* 0x00000008000b7308 */ /* 0x002e640000001000 */
[----:B-1----:R-:W-:-:S06]  /*15d0*/  IADD3 R11, R11, 0xffffffe, RZ ;  /* 0x0ffffffe0b0b7810 */ /* 0x002fcc0007ffe0ff */
[----:B------:R-:W1:Y:S02]  /*15e0*/  F2I.FTZ.U32.TRUNC.NTZ R11, R11 ;  /* 0x0000000b000b7305 */ /* 0x000e64000021f000 */
[----:B-1----:R-:W-:-:S05]  /*15f0*/  IADD3 R6, RZ, -R11, RZ ;  /* 0x8000000bff067210 */ /* 0x002fca0007ffe0ff */
        /* <DEDUP_REMOVED lines=11> */
[----:B------:R-:W-:-:S05]  /*16b0*/  IADD3 R6, -R9, RZ, RZ ;  /* 0x000000ff09067210 */ /* 0x000fca0007ffe1ff */
[----:B------:R-:W-:-:S05]  /*16c0*/  IMAD R7, R6, c[0x0][0x2d0], R7 ;  /* 0x0000b40006077a24 */ /* 0x000fca00078e0207 */
[----:B------:R-:W-:Y:S02]  /*16d0*/  SHF.R.S32.HI R19, RZ, 0x1f, R7 ;  /* 0x0000001fff137819 */ /* 0x000fe40000011407 */
[----:B------:R-:W-:-:S05]  /*16e0*/  @P2 IADD3 R0, R0, 0x1, RZ ;  /* 0x0000000100002810 */ /* 0x000fca0007ffe0ff */
[----:B------:R-:W-:Y:S01]  /*16f0*/  @!P0 IMAD.MOV R0, RZ, RZ, -R0 ;  /* 0x000000ffff008224 */ /* 0x000fe200078e0a00 */
[----:B------:R-:W-:-:S04]  /*1700*/  @!P1 LOP3.LUT R0, RZ, c[0x0][0x1c8], RZ, 0x33, !PT ;  /* 0x00007200ff009a12 */ /* 0x000fc800078e33ff */
[----:B------:R-:W-:-:S05]  /*1710*/  SHF.R.S32.HI R6, RZ, 0x1f, R0 ;  /* 0x0000001fff067819 */ /* 0x000fca0000011400 */
[----:B------:R-:W-:-:S04]  /*1720*/  IMAD R3, R6, c[0x0][0x1b0], RZ ;  /* 0x00006c0006037a24 */ /* 0x000fc800078e02ff */
[----:B------:R-:W-:Y:S01]  /*1730*/  IMAD R3, R0, c[0x0][0x1b4], R3 ;  /* 0x00006d0000037a24 */ /* 0x000fe200078e0203 */
[----:B--2---:R1:W2:Y:S02]  /*1740*/  R2UR UR7, R2 ;  /* 0x00000000020773c2 */ /* 0x0042a400000e0000 */
[----:B-1----:R-:W-:Y:S01]  /*1750*/  IMAD R2, R19, c[0x0][0x198], RZ ;  /* 0x0000660013027a24 */ /* 0x002fe200078e02ff */
[----:B--2---:R-:W-:Y:S02]  /*1760*/  USHF.R.S32.HI UR6, URZ, 0x1f, UR7 ;  /* 0x0000001f3f067899 */ /* 0x004fe40008011407 */
[----:B------:R-:W-:Y:S01]  /*1770*/  UIMAD.WIDE.U32 UR18, UR7, UR4, URZ ;  /* 0x00000004071272a5 */ /* 0x000fe2000f8e003f */
[----:B------:R-:W-:Y:S01]  /*1780*/  IMAD R2, R7, c[0x0][0x19c], R2 ;  /* 0x0000670007027a24 */ /* 0x000fe200078e0202 */
[----:B------:R-:W-:-:S04]  /*1790*/  UIMAD UR17, UR6, UR4, URZ ;  /* 0x00000004061172a4 */ /* 0x000fc8000f8e023f */
[----:B------:R-:W-:Y:S01]  /*17a0*/  UIMAD UR5, UR7, UR5, UR17 ;  /* 0x00000005070572a4 */ /* 0x000fe2000f8e0211 */
[----:B------:R-:W-:Y:S01]  /*17b0*/  MOV R9, UR19 ;  /* 0x0000001300097c02 */ /* 0x000fe20008000f00 */
[----:B------:R-:W-:Y:S02]  /*17c0*/  IMAD.U32 R8, RZ, RZ, UR18 ;  /* 0x00000012ff087e24 */ /* 0x000fe4000f8e00ff */
[----:B------:R-:W-:-:S06]  /*17d0*/  UIADD3 UR5, UR19, UR5, URZ ;  /* 0x0000000513057290 */ /* 0x000fcc000fffe03f */
[----:B------:R-:W-:Y:S01]  /*17e0*/  IMAD.U32 R9, RZ, RZ, UR5 ;  /* 0x00000005ff097e24 */ /* 0x000fe2000f8e00ff */
[----:B------:R-:W-:Y:S02]  /*17f0*/  ULDC.64 UR4, c[0x0][0x188] ;  /* 0x0000620000047ab9 */ /* 0x000fe40000000a00 */
[----:B------:R-:W-:Y:S01]  /*1800*/  UIMAD UR6, UR6, UR4, URZ ;  /* 0x00000004060672a4 */ /* 0x000fe2000f8e023f */
[----:B------:R-:W-:Y:S01]  /*1810*/  IMAD.WIDE.U32 R8, R7, c[0x0][0x198], R8 ;  /* 0x0000660007087a25 */ /* 0x000fe200078e0008 */
[----:B------:R-:W-:Y:S02]  /*1820*/  UIMAD.WIDE.U32 UR20, UR7, UR4, URZ ;  /* 0x00000004071472a5 */ /* 0x000fe4000f8e003f */
[----:B------:R-:W-:Y:S02]  /*1830*/  UIMAD UR5, UR7, UR5, UR6 ;  /* 0x00000005070572a4 */ /* 0x000fe4000f8e0206 */
[----:B------:R-:W-:Y:S02]  /*1840*/  IADD3 R9, R9, R2, RZ ;  /* 0x0000000209097210 */ /* 0x000fe40007ffe0ff */
[----:B------:R-:W-:-:S03]  /*1850*/  UIADD3 UR18, UR21, UR5, URZ ;  /* 0x0000000515127290 */ /* 0x000fc6000fffe03f */
[----:B------:R-:W-:Y:S01]  /*1860*/  IMAD.WIDE.U32 R22, R0, c[0x0][0x1b0], R8 ;  /* 0x00006c0000167a25 */ /* 0x000fe200078e0008 */
[----:B------:R-:W-:-:S03]  /*1870*/  MOV R8, R0 ;  /* 0x0000000000087202 */ /* 0x000fc60000000f00 */
[----:B------:R-:W-:Y:S01]  /*1880*/  IMAD.IADD R5, R23, 0x1, R3 ;  /* 0x0000000117057824 */ /* 0x000fe200078e0203 */
[----:B------:R-:W-:Y:S05]  /*1890*/  BRA `(.L_x_4570) ;  /* 0x000004b000007947 */ /* 0x000fea0003800000 */
.L_x_4569:
[----:B------:R-:W-:Y:S02]  /*18a0*/  UISETP.NE.AND UP0, UPT, UR18, -0x1, UPT ;  /* 0xffffffff1200788c */ /* 0x000fe4000bf05270 */
        /* <DEDUP_REMOVED lines=18> */
.L_x_4571:
[----:B------:R-:W-:Y:S01]  /*19d0*/  IABS R3, c[0x0][0x1c8] ;  /* 0x0000720000037a13 */ /* 0x000fe20000000000 */
[----:B------:R-:W-:Y:S01]  /*19e0*/  IMAD.U32 R0, RZ, RZ, UR16 ;  /* 0x00000010ff007e24 */ /* 0x000fe2000f8e00ff */
[----:B------:R-:W-:Y:S02]  /*19f0*/  ULDC UR4, c[0x0][0x1c8] ;  /* 0x0000720000047ab9 */ /* 0x000fe40000000800 */
[----:B------:R-:W1:Y:S01]  /*1a00*/  I2F.RP R5, R3 ;  /* 0x0000000300057306 */ /* 0x000e620000209400 */
[----:B------:R-:W-:Y:S01]  /*1a10*/  ULOP3.LUT UR4, UR16, UR4, URZ, 0x3c, !UPT ;  /* 0x0000000410047292 */ /* 0x000fe2000f8e3c3f */
[----:B------:R-:W-:Y:S01]  /*1a20*/  IABS R0, R0 ;  /* 0x0000000000007213 */ /* 0x000fe20000000000 */
[----:B------:R-:W-:-:S04]  /*1a30*/  @UP0 UIADD3 UR18, UR17, UR18, URZ ;  /* 0x0000001211120290 */ /* 0x000fc8000fffe03f */
[----:B------:R-:W-:Y:S01]  /*1a40*/  ISETP.LE.AND P2, PT, RZ, UR4, PT ;  /* 0x00000004ff007c0c */ /* 0x000fe2000bf43270 */
[----:B-1----:R-:W1:Y:S02]  /*1a50*/  MUFU.RCP R6, R5 ;  /* 0x0000000500067308 */ /* 0x002e640000001000 */
[----:B-1----:R-:W-:-:S06]  /*1a60*/  IADD3 R6, R6, 0xffffffe, RZ ;  /* 0x0ffffffe06067810 */ /* 0x002fcc0007ffe0ff */
[----:B------:R-:W1:Y:S02]  /*1a70*/  F2I.FTZ.U32.TRUNC.NTZ R7, R6 ;  /* 0x0000000600077305 */ /* 0x000e64000021f000 */
[----:B-1----:R-:W-:Y:S01]  /*1a80*/  IMAD.MOV R2, RZ, RZ, -R7 ;  /* 0x000000ffff027224 */ /* 0x002fe200078e0a07 */
[----:B------:R-:W-:-:S03]  /*1a90*/  MOV R6, RZ ;  /* 0x000000ff00067202 */ /* 0x000fc60000000f00 */
[----:B------:R-:W-:-:S04]  /*1aa0*/  IMAD R2, R2, R3, RZ ;  /* 0x0000000302027224 */ /* 0x000fc800078e02ff */
[----:B------:R-:W-:-:S04]  /*1ab0*/  IMAD.HI.U32 R7, R7, R2, R6 ;  /* 0x0000000207077227 */ /* 0x000fc800078e0006 */
[----:B------:R-:W-:-:S04]  /*1ac0*/  IMAD.MOV.U32 R2, RZ, RZ, R0 ;  /* 0x000000ffff027224 */ /* 0x000fc800078e0000 */
[----:B------:R-:W-:Y:S01]  /*1ad0*/  IMAD.HI.U32 R8, R7, R2, RZ ;  /* 0x0000000207087227 */ /* 0x000fe200078e00ff */
[----:B------:R-:W-:-:S04]  /*1ae0*/  LEA R7, R134, 0xffffffc0, 0x6 ;  /* 0xffffffc086077811 */ /* 0x000fc800078e30ff */
[----:B------:R-:W-:Y:S02]  /*1af0*/  IADD3 R0, -R8, RZ, RZ ;  /* 0x000000ff08007210 */ /* 0x000fe40007ffe1ff */
[----:B------:R-:W-:-:S03]  /*1b00*/  SHF.R.S32.HI R19, RZ, 0x1f, R7 ;  /* 0x0000001fff137819 */ /* 0x000fc60000011407 */
[----:B------:R-:W-:Y:S01]  /*1b10*/  IMAD R0, R3, R0, R2 ;  /* 0x0000000003007224 */ /* 0x000fe200078e0202 */
[----:B------:R-:W-:-:S04]  /*1b20*/  MOV R2, UR20 ;  /* 0x0000001400027c02 */ /* 0x000fc80008000f00 */
[----:B------:R-:W-:-:S13]  /*1b30*/  ISETP.GT.U32.AND P1, PT, R3, R0, PT ;  /* 0x000000000300720c */ /* 0x000fda0003f24070 */
[----:B------:R-:W-:Y:S01]  /*1b40*/  @!P1 IMAD.IADD R0, R0, 0x1, -R3 ;  /* 0x0000000100009824 */ /* 0x000fe200078e0a03 */
[----:B------:R-:W-:Y:S02]  /*1b50*/  @!P1 IADD3 R8, R8, 0x1, RZ ;  /* 0x0000000108089810 */ /* 0x000fe40007ffe0ff */
[----:B------:R-:W-:Y:S02]  /*1b60*/  ISETP.NE.AND P1, PT, RZ, c[0x0][0x1c8], PT ;  /* 0x00007200ff007a0c */ /* 0x000fe40003f25270 */
[----:B------:R-:W-:Y:S01]  /*1b70*/  ISETP.GE.U32.AND P3, PT, R0, R3, PT ;  /* 0x000000030000720c */ /* 0x000fe20003f66070 */
[----:B------:R-:W-:Y:S01]  /*1b80*/  IMAD.U32 R3, RZ, RZ, UR5 ;  /* 0x00000005ff037e24 */ /* 0x000fe2000f8e00ff */
[----:B------:R-:W-:Y:S01]  /*1b90*/  ULDC.64 UR4, c[0x0][0x1a0] ;  /* 0x0000680000047ab9 */ /* 0x000fe20000000a00 */
[----:B------:R-:W-:Y:S01]  /*1ba0*/  IMAD R0, R19, c[0x0][0x198], RZ ;  /* 0x0000660013007a24 */ /* 0x000fe200078e02ff */
[----:B------:R-:W-:Y:S01]  /*1bb0*/  @UP0 UIMAD.WIDE.U32 UR20, UR18, UR4, URZ ;  /* 0x00000004121402a5 */ /* 0x000fe2000f8e003f */
[----:B------:R-:W-:-:S03]  /*1bc0*/  IMAD.WIDE.U32 R2, R7, c[0x0][0x198], R2 ;  /* 0x0000660007027a25 */ /* 0x000fc600078e0002 */
[----:B------:R-:W-:Y:S01]  /*1bd0*/  @UP0 UIMAD UR18, UR18, UR5, UR21 ;  /* 0x00000005121202a4 */ /* 0x000fe2000f8e0215 */
[----:B------:R-:W-:-:S04]  /*1be0*/  IMAD R0, R7, c[0x0][0x19c], R0 ;  /* 0x0000670007007a24 */ /* 0x000fc800078e0200 */
[----:B------:R-:W-:Y:S01]  /*1bf0*/  @P3 IADD3 R8, R8, 0x1, RZ ;  /* 0x0000000108083810 */ /* 0x000fe20007ffe0ff */
[----:B------:R-:W-:-:S03]  /*1c00*/  IMAD.IADD R3, R3, 0x1, R0 ;  /* 0x0000000103037824 */ /* 0x000fc600078e0200 */
[----:B------:R-:W-:Y:S02]  /*1c10*/  @!P2 IADD3 R8, -R8, RZ, RZ ;  /* 0x000000ff0808a210 */ /* 0x000fe40007ffe1ff */
        /* <DEDUP_REMOVED lines=19> */
.L_x_4570:
[----:B------:R-:W-:Y:S01]  /*1d50*/  SHF.R.S32.HI R14, RZ, 0x1f, R83 ;  /* 0x0000001fff0e7819 */ /* 0x000fe20000011453 */
[----:B------:R-:W-:Y:S01]  /*1d60*/  UISETP.NE.AND UP0, UPT, UR13, -0x1, UPT ;  /* 0xffffffff0d00788c */ /* 0x000fe2000bf05270 */
[----:B------:R-:W1:Y:S01]  /*1d70*/  S2R R25, SR_CTAID.X ;  /* 0x0000000000197919 */ /* 0x000e620000002500 */
[----:B------:R-:W-:Y:S01]  /*1d80*/  ULDC.64 UR6, c[0x0][0x190] ;  /* 0x0000640000067ab9 */ /* 0x000fe20000000a00 */
[CC--:B------:R-:W-:Y:S01]  /*1d90*/  LEA.HI R0, R14.reuse, R83.reuse, RZ, 0x4 ;  /* 0x000000530e007211 */ /* 0x0c0fe200078f20ff */
[----:B------:R-:W-:Y:S01]  /*1da0*/  ULDC.64 UR4, c[0x0][0x178] ;  /* 0x00005e0000047ab9 */ /* 0x000fe20000000a00 */
[----:B------:R-:W-:Y:S01]  /*1db0*/  LEA.HI R20, R14, R83, RZ, 0x3 ;  /* 0x000000530e147211 */ /* 0x000fe200078f18ff */
[----:B------:R-:W-:Y:S01]  /*1dc0*/  USHF.R.S32.HI UR21, URZ, 0x1f, UR16 ;  /* 0x0000001f3f157899 */ /* 0x000fe20008011410 */
[----:B------:R-:W-:Y:S01]  /*1dd0*/  SHF.R.S32.HI R197, RZ, 0x4, R0 ;  /* 0x00000004ffc57819 */ /* 0x000fe20000011400 */
[----:B------:R-:W-:Y:S01]  /*1de0*/  BSSY B0, `(.L_x_4572) ;  /* 0x0000072000007945 */ /* 0x000fe20003800000 */
[----:B------:R-:W-:-:S02]  /*1df0*/  LOP3.LUT R2, R20, 0xfffffff8, RZ, 0xc0, !PT ;  /* 0xfffffff814027812 */ /* 0x000fc400078ec0ff */
[C---:B------:R-:W-:Y:S01]  /*1e00*/  LEA.HI R10, R0.reuse, R197, RZ, 0x1 ;  /* 0x000000c5000a7211 */ /* 0x040fe200078f08ff */
[----:B------:R-:W-:Y:S01]  /*1e10*/  @UP0 UIMAD.WIDE.U32 UR24, UR13, UR6, URZ ;  /* 0x000000060d1802a5 */ /* 0x000fe2000f8e003f */
[----:B------:R-:W-:Y:S01]  /*1e20*/  LOP3.LUT R0, R0, 0xfffffff0, RZ, 0xc0, !PT ;  /* 0xfffffff000007812 */ /* 0x000fe200078ec0ff */
[C---:B------:R-:W-:Y:S01]  /*1e30*/  IMAD.IADD R2, R83.reuse, 0x1, -R2 ;  /* 0x0000000153027824 */ /* 0x040fe200078e0a02 */
[----:B------:R-:W-:Y:S01]  /*1e40*/  SHF.R.S32.HI R20, RZ, 0x3, R20 ;  /* 0x00000003ff147819 */ /* 0x000fe20000011414 */
[----:B------:R-:W-:Y:S01]  /*1e50*/  @!UP0 USHF.R.S32.HI UR6, URZ, 0x1f, UR11 ;  /* 0x0000001f3f068899 */ /* 0x000fe2000801140b */
[----:B------:R-:W-:Y:S01]  /*1e60*/  LOP3.LUT R10, R10, 0xfffffffe, RZ, 0xc0, !PT ;  /* 0xfffffffe0a0a7812 */ /* 0x000fe200078ec0ff */
[----:B------:R-:W-:Y:S01]  /*1e70*/  IMAD.IADD R0, R83, 0x1, -R0 ;  /* 0x0000000153007824 */ /* 0x000fe200078e0a00 */
[----:B------:R-:W-:Y:S01]  /*1e80*/  @!UP0 UIMAD.WIDE.U32 UR22, UR11, UR4, URZ ;  /* 0x000000040b1682a5 */ /* 0x000fe2000f8e003f */
[----:B------:R-:W-:Y:S01]  /*1e90*/  IMAD.SHL.U32 R200, R20, 0x40, RZ ;  /* 0x0000004014c87824 */ /* 0x000fe200078e00ff */
[----:B------:R-:W-:Y:S01]  /*1ea0*/  @!UP0 UIMAD UR6, UR6, UR4, URZ ;  /* 0x00000004060682a4 */ /* 0x000fe2000f8e023f */
[----:B------:R-:W-:Y:S01]  /*1eb0*/  IMAD.SHL.U32 R201, R2, 0x8, RZ ;  /* 0x0000000802c97824 */ /* 0x000fe200078e00ff */
[----:B------:R-:W-:Y:S01]  /*1ec0*/  SHF.R.S32.HI R3, RZ, 0x1f, R0 ;  /* 0x0000001fff037819 */ /* 0x000fe20000011400 */
[----:B------:R-:W-:Y:S01]  /*1ed0*/  IMAD.IADD R197, R197, 0x1, -R10 ;  /* 0x00000001c5c57824 */ /* 0x000fe200078e0a0a */
[----:B------:R-:W-:Y:S01]  /*1ee0*/  LOP3.LUT R200, R200, 0x1c0, RZ, 0xc0, !PT ;  /* 0x000001c0c8c87812 */ /* 0x000fe200078ec0ff */
[----:B------:R-:W-:Y:S01]  /*1ef0*/  @!UP0 UMOV UR24, UR22 ;  /* 0x0000001600188c82 */ /* 0x000fe20008000000 */
[----:B------:R-:W-:Y:S01]  /*1f00*/  LEA.HI R3, R3, R0, RZ, 0x3 ;  /* 0x0000000003037211 */ /* 0x000fe200078f18ff */
[----:B------:R-:W-:Y:S01]  /*1f10*/  @!UP0 UIMAD UR5, UR11, UR5, UR6 ;  /* 0x000000050b0582a4 */ /* 0x000fe2000f8e0206 */
[----:B------:R-:W-:Y:S01]  /*1f20*/  LOP3.LUT R9, R200, 0x38, R201, 0xf8, !PT ;  /* 0x00000038c8097812 */ /* 0x000fe200078ef8c9 */
[----:B------:R-:W-:Y:S01]  /*1f30*/  @UP0 UIMAD UR7, UR13, UR7, UR25 ;  /* 0x000000070d0702a4 */ /* 0x000fe2000f8e0219 */
[----:B------:R-:W-:Y:S01]  /*1f40*/  SHF.R.U32.HI R200, RZ, 0x3, R200 ;  /* 0x00000003ffc87819 */ /* 0x000fe200000116c8 */
[----:B------:R-:W-:Y:S01]  /*1f50*/  @!UP0 UIADD3 UR7, UR23, UR5, URZ ;  /* 0x0000000517078290 */ /* 0x000fe2000fffe03f */
[----:B------:R-:W-:Y:S01]  /*1f60*/  LOP3.LUT R11, R3, 0xfffffff8, RZ, 0xc0, !PT ;  /* 0xfffffff8030b7812 */ /* 0x000fe200078ec0ff */
[----:B------:R-:W-:Y:S01]  /*1f70*/  UIADD3 UR13, -UR8, UR10, URZ ;  /* 0x0000000a080d7290 */ /* 0x000fe2000fffe13f */
[----:B------:R-:W-:Y:S01]  /*1f80*/  SHF.R.S32.HI R21, RZ, 0x1f, R20 ;  /* 0x0000001fff157819 */ /* 0x000fe20000011414 */
[----:B------:R-:W-:Y:S01]  /*1f90*/  ULDC.64 UR4, c[0x0][0x1a8] ;  /* 0x00006a0000047ab9 */ /* 0x000fe20000000a00 */
[----:B------:R-:W-:Y:S01]  /*1fa0*/  LOP3.LUT R200, R9, R200, RZ, 0x3c, !PT ;  /* 0x000000c809c87212 */ /* 0x000fe200078e3cff */
[----:B------:R-:W-:Y:S01]  /*1fb0*/  IMAD.IADD R0, R0, 0x1, -R11 ;  /* 0x0000000100007824 */ /* 0x000fe200078e0a0b */
[----:B------:R-:W-:Y:S01]  /*1fc0*/  IADD3 R16, P2, R20, R7, RZ ;  /* 0x0000000714107210 */ /* 0x000fe20007f5e0ff */
[----:B------:R-:W-:Y:S01]  /*1fd0*/  UIMAD UR4, UR21, UR4, URZ ;  /* 0x00000004150472a4 */ /* 0x000fe2000f8e023f */
[-C--:B------:R-:W-:Y:S01]  /*1fe0*/  LEA.HI R9, R14, R83.reuse, RZ, 0x6 ;  /* 0x000000530e097211 */ /* 0x080fe200078f30ff */
[C---:B------:R-:W-:Y:S01]  /*1ff0*/  IMAD R133, R21.reuse, c[0x0][0x198], RZ ;  /* 0x0000660015857a24 */ /* 0x040fe200078e02ff */
[----:B------:R-:W-:Y:S01]  /*2000*/  SHF.R.S32.HI R10, RZ, 0x1f, R201 ;  /* 0x0000001fff0a7819 */ /* 0x000fe200000114c9 */
[----:B------:R-:W-:Y:S01]  /*2010*/  IMAD.X R19, R21, 0x1, R19, P2 ;  /* 0x0000000115137824 */ /* 0x000fe200010e0613 */
[----:B------:R-:W-:Y:S01]  /*2020*/  IADD3 R26, P1, R201, UR20, RZ ;  /* 0x00000014c91a7c10 */ /* 0x000fe2000ff3e0ff */
[----:B------:R-:W-:Y:S01]  /*2030*/  IMAD.SHL.U32 R11, R9, 0x8, RZ ;  /* 0x00000008090b7824 */ /* 0x000fe200078e00ff */
[C---:B------:R-:W-:Y:S01]  /*2040*/  IADD3 R22, P3, R201.reuse, R22, RZ ;  /* 0x00000016c9167210 */ /* 0x040fe20007f7e0ff */
[----:B------:R-:W-:Y:S01]  /*2050*/  IMAD R9, R6, c[0x0][0x1b8], RZ ;  /* 0x00006e0006097a24 */ /* 0x000fe200078e02ff */
[----:B------:R-:W-:Y:S01]  /*2060*/  IADD3 R12, P0, R201, UR24, RZ ;  /* 0x00000018c90c7c10 */ /* 0x000fe2000ff1e0ff */
[----:B------:R-:W-:Y:S01]  /*2070*/  IMAD R19, R19, c[0x0][0x1a0], RZ ;  /* 0x0000680013137a24 */ /* 0x000fe200078e02ff */
[C---:B------:R-:W-:Y:S01]  /*2080*/  IADD3.X R27, R10.reuse, UR18, RZ, P1, !PT ;  /* 0x000000120a1b7c10 */ /* 0x040fe20008ffe4ff */
[----:B------:R-:W-:Y:S01]  /*2090*/  IMAD.X R23, R10, 0x1, R5, P3 ;  /* 0x000000010a177824 */ /* 0x000fe200018e0605 */
[C---:B------:R-:W-:Y:S01]  /*20a0*/  R2P PR, R0.reuse, 0x6 ;  /* 0x0000000600007804 */ /* 0x040fe20000000000 */
[----:B------:R-:W-:Y:S01]  /*20b0*/  IMAD.SHL.U32 R0, R0, 0x40, RZ ;  /* 0x0000004000007824 */ /* 0x000fe200078e00ff */
[----:B------:R-:W-:Y:S01]  /*20c0*/  IADD3.X R13, R10, UR7, RZ, P0, !PT ;  /* 0x000000070a0d7c10 */ /* 0x000fe200087fe4ff */
[----:B------:R-:W-:Y:S01]  /*20d0*/  IMAD R6, R8, c[0x0][0x1bc], R9 ;  /* 0x00006f0008067a24 */ /* 0x000fe200078e0209 */
[----:B------:R-:W-:Y:S01]  /*20e0*/  ISETP.GE.AND P0, PT, R20, UR13, PT ;  /* 0x0000000d14007c0c */ /* 0x000fe2000bf06270 */
[----:B------:R-:W-:Y:S01]  /*20f0*/  IMAD.SHL.U32 R5, R197, 0x8, RZ ;  /* 0x00000008c5057824 */ /* 0x000fe200078e00ff */
[----:B------:R-:W-:Y:S01]  /*2100*/  LOP3.LUT R0, R0, 0x1c0, RZ, 0xc0, !PT ;  /* 0x000001c000007812 */ /* 0x000fe200078ec0ff */
[----:B------:R-:W-:Y:S01]  /*2110*/  IMAD.WIDE.U32 R8, R8, c[0x0][0x1b8], R26 ;  /* 0x00006e0008087a25 */ /* 0x000fe200078e001a */
[----:B------:R-:W-:Y:S01]  /*2120*/  LOP3.LUT R200, R200, 0xfffffe00, R11, 0xf8, !PT ;  /* 0xfffffe00c8c87812 */ /* 0x000fe200078ef80b */
[----:B------:R-:W-:Y:S01]  /*2130*/  UIMAD UR5, UR16, UR5, UR4 ;  /* 0x00000005100572a4 */ /* 0x000fe2000f8e0204 */
[----:B------:R-:W-:Y:S01]  /*2140*/  LOP3.LUT R5, R0, 0x8, R5, 0xf8, !PT ;  /* 0x0000000800057812 */ /* 0x000fe200078ef805 */
[----:B------:R-:W-:Y:S01]  /*2150*/  IMAD.U32 R10, RZ, RZ, UR16 ;  /* 0x00000010ff0a7e24 */ /* 0x000fe2000f8e00ff */
[----:B------:R-:W-:Y:S01]  /*2160*/  SHF.R.U32.HI R0, RZ, 0x3, R0 ;  /* 0x00000003ff007819 */ /* 0x000fe20000011600 */
[----:B------:R-:W-:Y:S01]  /*2170*/  IMAD.IADD R7, R9, 0x1, R6 ;  /* 0x0000000109077824 */ /* 0x000fe200078e0206 */
[----:B------:R-:W-:Y:S01]  /*2180*/  ULDC.64 UR18, c[0x0][0x1a0] ;  /* 0x0000680000127ab9 */ /* 0x000fe20000000a00 */
[----:B------:R-:W-:Y:S01]  /*2190*/  IMAD.MOV.U32 R6, RZ, RZ, R8 ;  /* 0x000000ffff067224 */ /* 0x000fe200078e0008 */
[----:B------:R-:W-:Y:S01]  /*21a0*/  LOP3.LUT R0, R5, R0, RZ, 0x3c, !PT ;  /* 0x0000000005007212 */ /* 0x000fe200078e3cff */
[----:B------:R-:W-:Y:S01]  /*21b0*/  IMAD.WIDE.U32 R10, R10, c[0x0][0x1a8], R12 ;  /* 0x00006a000a0a7a25 */ /* 0x000fe200078e000c */
[----:B------:R-:W-:Y:S01]  /*21c0*/  LEA.HI R14, R14, R83, RZ, 0x5 ;  /* 0x000000530e0e7211 */ /* 0x000fe200078f28ff */
[----:B------:R-:W-:Y:S01]  /*21d0*/  USHF.L.U64.HI UR19, UR18, UR12, UR19 ;  /* 0x0000000c12137299 */ /* 0x000fe20008010213 */
[----:B------:R-:W-:Y:S01]  /*21e0*/  IADD3 R80, R201, 0x40, RZ ;  /* 0x00000040c9507810 */ /* 0x000fe20007ffe0ff */
[C---:B------:R-:W-:Y:S01]  /*21f0*/  IMAD R19, R16.reuse, c[0x0][0x1a4], R19 ;  /* 0x0000690010137a24 */ /* 0x040fe200078e0213 */
[----:B------:R-:W-:Y:S01]  /*2200*/  USHF.L.U32 UR17, UR18, 0x4, URZ ;  /* 0x0000000412117899 */ /* 0x000fe2000800063f */
[----:B------:R-:W-:Y:S01]  /*2210*/  IMAD.WIDE.U32 R16, R16, c[0x0][0x1a0], R6 ;  /* 0x0000680010107a25 */ /* 0x000fe200078e0006 */
[----:B------:R-:W-:-:S02]  /*2220*/  SHF.R.S32.HI R85, RZ, 0x5, R14 ;  /* 0x00000005ff557819 */ /* 0x000fc4000001140e */
[----:B------:R-:W-:Y:S01]  /*2230*/  IADD3 R6, R201, 0x80, RZ ;  /* 0x00000080c9067810 */ /* 0x000fe20007ffe0ff */
[----:B------:R-:W-:Y:S02]  /*2240*/  IMAD.SHL.U32 R3, R3, 0x40, RZ ;  /* 0x0000004003037824 */ /* 0x000fe400078e00ff */
[----:B------:R-:W-:Y:S02]  /*2250*/  IMAD.MOV.U32 R7, RZ, RZ, 0x10 ;  /* 0x00000010ff077424 */ /* 0x000fe400078e00ff */
[----:B------:R-:W-:Y:S01]  /*2260*/  IMAD.MOV.U32 R5, RZ, RZ, 0x20 ;  /* 0x00000020ff057424 */ /* 0x000fe200078e00ff */
[----:B------:R-:W-:Y:S01]  /*2270*/  LOP3.LUT R0, R0, 0xfffffe00, R3, 0xf8, !PT ;  /* 0xfffffe0000007812 */ /* 0x000fe200078ef803 */
[C---:B------:R-:W-:Y:S01]  /*2280*/  IMAD R133, R20.reuse, c[0x0][0x19c], R133 ;  /* 0x0000670014857a24 */ /* 0x040fe200078e0285 */
[----:B------:R-:W-:Y:S01]  /*2290*/  SEL R7, R7, 0xfffffff0, !P1 ;  /* 0xfffffff007077807 */ /* 0x000fe20004800000 */
[----:B------:R-:W-:Y:S01]  /*22a0*/  IMAD.WIDE.U32 R144, R20, c[0x0][0x198], R22 ;  /* 0x0000660014907a25 */ /* 0x000fe200078e0016 */
[----:B------:R-:W-:-:S02]  /*22b0*/  IADD3 R23, R11, UR5, RZ ;  /* 0x000000050b177c10 */ /* 0x000fc4000fffe0ff */
[----:B------:R-:W-:Y:S01]  /*22c0*/  SEL R5, R5, 0xffffffe0, !P2 ;  /* 0xffffffe005057807 */ /* 0x000fe20005000000 */
[----:B-1----:R-:W-:-:S04]  /*22d0*/  IMAD.WIDE R24, R25, 0x40, R20 ;  /* 0x0000004019187825 */ /* 0x002fc800078e0214 */
[----:B------:R-:W-:Y:S02]  /*22e0*/  IMAD.IADD R133, R145, 0x1, R133 ;  /* 0x0000000191857824 */ /* 0x000fe400078e0285 */
        /* <DEDUP_REMOVED lines=33> */
.L_x_4573:
[----:B------:R-:W-:Y:S05]  /*2500*/  BSYNC B0 ;  /* 0x0000000000007941 */ /* 0x000fea0003800000 */
.L_x_4572:
        /* <DEDUP_REMOVED lines=37> */
.L_x_4575:
[----:B------:R-:W-:Y:S05]  /*2760*/  BSYNC B0 ;  /* 0x0000000000007941 */ /* 0x000fea0003800000 */
.L_x_4574:
        /* <DEDUP_REMOVED lines=37> */
.L_x_4577:
[----:B------:R-:W-:Y:S05]  /*29c0*/  BSYNC B0 ;  /* 0x0000000000007941 */ /* 0x000fea0003800000 */
.L_x_4576:
        /* <DEDUP_REMOVED lines=36> */
.L_x_4579:
[----:B------:R-:W-:Y:S05]  /*2c10*/  BSYNC B0 ;  /* 0x0000000000007941 */ /* 0x000fea0003800000 */
.L_x_4578:
[----:B------:R-:W-:Y:S01]  /*2c20*/  IADD3 R82, R134, -0x1, RZ ;  /* 0xffffffff86527810 */ /* 0x000fe20007ffe0ff */
[----:B------:R-:W-:Y:S04]  /*2c30*/  BSSY B0, `(.L_x_4580) ;  /* 0x000001e000007945 */ /* 0x000fe80003800000 */
[----:B------:R-:W-:-:S05]  /*2c40*/  IMAD.SHL.U32 R3, R82, 0x40, RZ ;  /* 0x0000004052037824 */ /* 0x000fca00078e00ff */
[----:B------:R-:W-:-:S04]  /*2c50*/  IADD3 R12, -R3, UR9, RZ ;  /* 0x00000009030c7c10 */ /* 0x000fc8000fffe1ff */
        /* <DEDUP_REMOVED lines=27> */
.L_x_4581:
[----:B------:R-:W-:Y:S05]  /*2e10*/  BSYNC B0 ;  /* 0x0000000000007941 */ /* 0x000fea0003800000 */
.L_x_4580:
[----:B------:R-:W-:Y:S01]  /*2e20*/  ISETP.GE.AND P0, PT, R9, R12, PT ;  /* 0x0000000c0900720c */ /* 0x000fe20003f06270 */
[----:B------:R-:W-:Y:S01]  /*2e30*/  ULDC.64 UR6, c[0x0][0x198] ;  /* 0x0000660000067ab9 */ /* 0x000fe20000000a00 */
[----:B------:R-:W-:Y:S01]  /*2e40*/  BSSY B0, `(.L_x_4582) ;  /* 0x000001f000007945 */ /* 0x000fe20003800000 */
[----:B------:R-:W-:Y:S02]  /*2e50*/  USHF.L.U64.HI UR7, UR6, UR12, UR7 ;  /* 0x0000000c06077299 */ /* 0x000fe40008010207 */
[----:B------:R-:W-:-:S08]  /*2e60*/  USHF.L.U32 UR12, UR6, 0x4, URZ ;  /* 0x00000004060c7899 */ /* 0x000fd0000800063f */
[----:B------:R-:W-:Y:S05]  /*2e70*/  @P0 BRA `(.L_x_4583) ;  /* 0x000001b000000947 */ /* 0x000fea0003800000 */
[----:B------:R-:W-:Y:S02]  /*2e80*/  ISETP.GE.AND P3, PT, R201, c[0x0][0x220], PT ;  /* 0x00008800c9007a0c */ /* 0x000fe40003f66270 */
[----:B------:R-:W-:Y:S02]  /*2e90*/  ISETP.GE.AND P2, PT, R80, c[0x0][0x220], PT ;  /* 0x0000880050007a0c */ /* 0x000fe40003f46270 */
[----:B-1----:R-:W-:Y:S02]  /*2ea0*/  IADD3 R11, P1, R144, UR12, RZ ;  /* 0x0000000c900b7c10 */ /* 0x002fe4000ff3e0ff */
        /* <DEDUP_REMOVED lines=24> */
.L_x_4583:
[----:B------:R-:W-:Y:S05]  /*3030*/  BSYNC B0 ;  /* 0x0000000000007941 */ /* 0x000fea0003800000 */
.L_x_4582:
[----:B------:R-:W-:Y:S01]  /*3040*/  ISETP.GE.AND P0, PT, R15, R12, PT ;  /* 0x0000000c0f00720c */ /* 0x000fe20003f06270 */
        /* <DEDUP_REMOVED lines=31> */
.L_x_4585:
[----:B------:R-:W-:Y:S05]  /*3240*/  BSYNC B0 ;  /* 0x0000000000007941 */ /* 0x000fea0003800000 */
.L_x_4584:
[----:B------:R-:W-:Y:S01]  /*3250*/  ISETP.GE.AND P0, PT, R13, R12, PT ;  /* 0x0000000c0d00720c */ /* 0x000fe20003f06270 */
[----:B------:R-:W-:-:S12]  /*3260*/  BSSY B0, `(.L_x_4586) ;  /* 0x0000020000007945 */ /* 0x000fd80003800000 */
[----:B------:R-:W-:Y:S05]  /*3270*/  @P0 BRA `(.L_x_4587) ;  /* 0x000001e000000947 */ /* 0x000fea0003800000 */
[----:B------:R-:W-:Y:S01]  /*3280*/  ISETP.GE.AND P4, PT, R201, c[0x0][0x220], PT ;  /* 0x00008800c9007a0c */ /* 0x000fe20003f86270 */
[----:B------:R-:W-:Y:S01]  /*3290*/  IMAD.MOV.U32 R8, RZ, RZ, c[0x0][0x198] ;  /* 0x00006600ff087624 */ /* 0x000fe200078e00ff */
[----:B------:R-:W-:Y:S01]  /*32a0*/  ISETP.GE.AND P3, PT, R80, c[0x0][0x220], PT ;  /* 0x0000880050007a0c */ /* 0x000fe20003f66270 */
[----:B------:R-:W-:Y:S01]  /*32b0*/  IMAD.MOV.U32 R132, RZ, RZ, R144 ;  /* 0x000000ffff847224 */ /* 0x000fe200078e0090 */
[----:B------:R-:W-:Y:S01]  /*32c0*/  ISETP.GE.AND P1, PT, R6, c[0x0][0x220], PT ;  /* 0x0000880006007a0c */ /* 0x000fe20003f26270 */
[----:B------:R-:W-:Y:S02]  /*32d0*/  ULDC UR4, c[0x0][0x19c] ;  /* 0x0000670000047ab9 */ /* 0x000fe40000000800 */
[----:B------:R-:W-:Y:S01]  /*32e0*/  UIMAD UR4, UR4, 0x30, URZ ;  /* 0x00000030040478a4 */ /* 0x000fe2000f8e023f */
[----:B-1----:R-:W-:-:S05]  /*32f0*/  IMAD.WIDE.U32 R24, R8, 0x30, R132 ;  /* 0x0000003008187825 */ /* 0x002fca00078e0084 */
[----:B------:R-:W-:Y:S01]  /*3300*/  IADD3 R8, R25, UR4, RZ ;  /* 0x0000000419087c10 */ /* 0x000fe2000fffe0ff */
[----:B------:R1:W-:Y:S01]  /*3310*/  @P4 STS.128 [R200+0x7800], RZ ;  /* 0x007800ffc8004388 */ /* 0x0003e20000000c00 */
[C---:B------:R-:W-:Y:S02]  /*3320*/  @!P4 LEA R26, P5, R24.reuse, c[0x0][0x168], 0x1 ;  /* 0x00005a00181aca11 */ /* 0x040fe400078a08ff */
[C---:B------:R-:W-:Y:S02]  /*3330*/  @!P3 LEA R22, P2, R24.reuse, c[0x0][0x168], 0x1 ;  /* 0x00005a001816ba11 */ /* 0x040fe400078408ff */
[C---:B--2---:R-:W-:Y:S02]  /*3340*/  @!P1 LEA R10, P0, R24.reuse, c[0x0][0x168], 0x1 ;  /* 0x00005a00180a9a11 */ /* 0x044fe400078008ff */
        /* <DEDUP_REMOVED lines=17> */
.L_x_4587:
[----:B------:R-:W-:Y:S05]  /*3460*/  BSYNC B0 ;  /* 0x0000000000007941 */ /* 0x000fea0003800000 */
.L_x_4586:
[----:B------:R-:W-:Y:S01]  /*3470*/  USHF.R.S32.HI UR20, URZ, 0x1f, UR11 ;  /* 0x0000001f3f147899 */ /* 0x000fe2000801140b */
[----:B------:R-:W0:Y:S01]  /*3480*/  LDGDEPBAR ;  /* 0x00000000000079af */ /* 0x000e220000000000 */
[----:B------:R-:W-:-:S02]  /*3490*/  ULDC.64 UR4, c[0x0][0x320] ;  /* 0x0000c80000047ab9 */ /* 0x000fc40000000a00 */
[----:B------:R-:W-:Y:S02]  /*34a0*/  UIMAD UR20, UR20, UR4, URZ ;  /* 0x00000004141472a4 */ /* 0x000fe4000f8e023f */
[----:B------:R-:W-:Y:S02]  /*34b0*/  UMOV UR22, UR16 ;  /* 0x0000001000167c82 */ /* 0x000fe40008000000 */
[----:B------:R-:W-:Y:S02]  /*34c0*/  UMOV UR23, UR21 ;  /* 0x0000001500177c82 */ /* 0x000fe40008000000 */
[----:B------:R-:W-:Y:S02]  /*34d0*/  UIMAD.WIDE.U32 UR22, UR11, UR4, UR22 ;  /* 0x000000040b1672a5 */ /* 0x000fe4000f8e0016 */
[----:B------:R-:W-:-:S03]  /*34e0*/  UIMAD UR20, UR11, UR5, UR20 ;  /* 0x000000050b1472a4 */ /* 0x000fc6000f8e0214 */
[----:B------:R-:W-:Y:S02]  /*34f0*/  ULDC.64 UR4, c[0x0][0x318] ;  /* 0x0000c60000047ab9 */ /* 0x000fe40000000a00 */
[----:B------:R-:W-:Y:S02]  /*3500*/  ULEA UR4, UP0, UR22, UR4, 0x2 ;  /* 0x0000000416047291 */ /* 0x000fe4000f80103f */
[----:B------:R-:W-:-:S04]  /*3510*/  UIADD3 UR20, UR23, UR20, URZ ;  /* 0x0000001417147290 */ /* 0x000fc8000fffe03f */
[----:B------:R-:W-:Y:S01]  /*3520*/  ULEA.HI.X UR5, UR22, UR5, UR20, 0x2, UP0 ;  /* 0x0000000516057291 */ /* 0x000fe200080f1414 */
[----:B-12---:R-:W-:Y:S01]  /*3530*/  IMAD.U32 R10, RZ, RZ, UR4 ;  /* 0x00000004ff0a7e24 */ /* 0x006fe2000f8e00ff */
[----:B------:R-:W-:-:S04]  /*3540*/  DEPBAR.LE SB0, 0x0 ;  /* 0x000080000000791a */ /* 0x000fc80000000000 */
[----:B------:R-:W-:-:S06]  /*3550*/  IMAD.U32 R11, RZ, RZ, UR5 ;  /* 0x00000005ff0b7e24 */ /* 0x000fcc000f8e00ff */
[----:B------:R-:W2:Y:S04]  /*3560*/  LDG.E R11, [R10.64] ;  /* 0x0000000e0a0b7981 */ /* 0x000ea8000c1e1900 */
[----:B------:R-:W-:Y:S01]  /*3570*/  BAR.SYNC.DEFER_BLOCKING 0x0 ;  /* 0x0000000000007b1d */ /* 0x000fe20000010000 */
[----:B------:R-:W-:Y:S02]  /*3580*/  ISETP.GE.AND P1, PT, R20, R12, PT ;  /* 0x0000000c1400720c */ /* 0x000fe40003f26270 */
[----:B------:R-:W-:-:S03]  /*3590*/  LEA R212, P0, R16, c[0x0][0x170], 0x1 ;  /* 0x00005c0010d47a11 */ /* 0x000fc600078008ff */
[----:B------:R-:W2:Y:S01]  /*35a0*/  MUFU.RCP R8, c[0x0][0x238] ;  /* 0x00008e0000087b08 */ /* 0x000ea20000001000 */
[----:B------:R-:W-:Y:S01]  /*35b0*/  BSSY B0, `(.L_x_4588) ;  /* 0x000001d000007945 */ /* 0x000fe20003800000 */
[----:B------:R-:W-:-:S06]  /*35c0*/  LEA.HI.X R213, R16, c[0x0][0x174], R19, 0x1, P0 ;  /* 0x00005d0010d57a11 */ /* 0x000fcc00000f0c13 */
[----:B------:R1:W-:Y:S04]  /*35d0*/  @P1 STS.128 [R200+0xc000], RZ ;  /* 0x00c000ffc8001388 */ /* 0x0003e80000000c00 */
[----:B------:R1:W-:Y:S04]  /*35e0*/  @P1 STS.128 [R200+0xe000], RZ ;  /* 0x00e000ffc8001388 */ /* 0x0003e80000000c00 */
[----:B------:R1:W-:Y:S01]  /*35f0*/  @P1 STS.128 [R200+0x10000], RZ ;  /* 0x010000ffc8001388 */ /* 0x0003e20000000c00 */
[----:B--2---:R-:W-:-:S04]  /*3600*/  FMUL.FTZ R8, R11, R8 ;  /* 0x000000080b087220 */ /* 0x004fc80000410000 */
[----:B------:R1:W2:Y:S01]  /*3610*/  R2UR UR4, R8 ;  /* 0x00000000080473c2 */ /* 0x0002a200000e0000 */
[----:B------:R-:W-:Y:S05]  /*3620*/  @P1 BRA `(.L_x_4589) ;  /* 0x0000015000001947 */ /* 0x000fea0003800000 */
[----:B------:R-:W-:Y:S02]  /*3630*/  ISETP.GE.AND P2, PT, R201, c[0x0][0x220], PT ;  /* 0x00008800c9007a0c */ /* 0x000fe40003f46270 */
[----:B------:R-:W-:Y:S02]  /*3640*/  ISETP.GE.AND P1, PT, R80, c[0x0][0x220], PT ;  /* 0x0000880050007a0c */ /* 0x000fe40003f26270 */
        /* <DEDUP_REMOVED lines=19> */
.L_x_4589:
[----:B------:R-:W-:Y:S05]  /*3780*/  BSYNC B0 ;  /* 0x0000000000007941 */ /* 0x000fea0003800000 */
.L_x_4588:
[----:B------:R-:W-:Y:S01]  /*3790*/  ISETP.GE.AND P0, PT, R9, R12, PT ;  /* 0x0000000c0900720c */ /* 0x000fe20003f06270 */
[----:B------:R-:W-:-:S12]  /*37a0*/  BSSY B0, `(.L_x_4590) ;  /* 0x0000023000007945 */ /* 0x000fd80003800000 */
[----:B------:R1:W-:Y:S04]  /*37b0*/  @P0 STS.128 [R200+0xc800], RZ ;  /* 0x00c800ffc8000388 */ /* 0x0003e80000000c00 */
[----:B------:R1:W-:Y:S04]  /*37c0*/  @P0 STS.128 [R200+0xe800], RZ ;  /* 0x00e800ffc8000388 */ /* 0x0003e80000000c00 */
[----:B------:R1:W-:Y:S01]  /*37d0*/  @P0 STS.128 [R200+0x10800], RZ ;  /* 0x010800ffc8000388 */ /* 0x0003e20000000c00 */
[----:B------:R-:W-:Y:S05]  /*37e0*/  @P0 BRA `(.L_x_4591) ;  /* 0x000001e000000947 */ /* 0x000fea0003800000 */
[----:B------:R-:W-:Y:S01]  /*37f0*/  ISETP.GE.AND P2, PT, R201, c[0x0][0x220], PT ;  /* 0x00008800c9007a0c */ /* 0x000fe20003f46270 */
[----:B---3--:R-:W-:Y:S01]  /*3800*/  IMAD.U32 R11, RZ, RZ, UR17 ;  /* 0x00000011ff0b7e24 */ /* 0x008fe2000f8e00ff */
[----:B------:R-:W-:Y:S01]  /*3810*/  ISETP.GE.AND P1, PT, R80, c[0x0][0x220], PT ;  /* 0x0000880050007a0c */ /* 0x000fe20003f26270 */
[----:B------:R-:W-:Y:S01]  /*3820*/  IMAD.U32 R9, RZ, RZ, UR17 ;  /* 0x00000011ff097e24 */ /* 0x000fe2000f8e00ff */
[----:B------:R-:W-:Y:S01]  /*3830*/  IADD3 R10, P3, R16, UR17, RZ ;  /* 0x00000011100a7c10 */ /* 0x000fe2000ff7e0ff */
[----:B-1----:R-:W-:Y:S01]  /*3840*/  IMAD.U32 R8, RZ, RZ, UR19 ;  /* 0x00000013ff087e24 */ /* 0x002fe2000f8e00ff */
[----:B------:R-:W-:-:S07]  /*3850*/  ISETP.GE.AND P0, PT, R6, c[0x0][0x220], PT ;  /* 0x0000880006007a0c */ /* 0x000fce0003f06270 */
[----:B------:R-:W-:Y:S01]  /*3860*/  @!P2 LEA R24, P4, R11, R212, 0x1 ;  /* 0x000000d40b18a211 */ /* 0x000fe200078808ff */
[----:B------:R1:W-:Y:S01]  /*3870*/  @P2 STS.128 [R200+0xc800], RZ ;  /* 0x00c800ffc8002388 */ /* 0x0003e20000000c00 */
[----:B------:R-:W-:Y:S02]  /*3880*/  IADD3.X R11, R19, UR19, RZ, P3, !PT ;  /* 0x00000013130b7c10 */ /* 0x000fe40009ffe4ff */
        /* <DEDUP_REMOVED lines=20> */
.L_x_4591:
[----:B------:R-:W-:Y:S05]  /*39d0*/  BSYNC B0 ;  /* 0x0000000000007941 */ /* 0x000fea0003800000 */
.L_x_4590:
[----:B------:R-:W-:Y:S01]  /*39e0*/  ISETP.GE.AND P0, PT, R15, R12, PT ;  /* 0x0000000c0f00720c */ /* 0x000fe20003f06270 */
[----:B------:R-:W-:-:S12]  /*39f0*/  BSSY B0, `(.L_x_4592) ;  /* 0x0000026000007945 */ /* 0x000fd80003800000 */
[----:B------:R1:W-:Y:S04]  /*3a00*/  @P0 STS.128 [R200+0xd000], RZ ;  /* 0x00d000ffc8000388 */ /* 0x0003e80000000c00 */
[----:B------:R1:W-:Y:S04]  /*3a10*/  @P0 STS.128 [R200+0xf000], RZ ;  /* 0x00f000ffc8000388 */ /* 0x0003e80000000c00 */
[----:B------:R1:W-:Y:S01]  /*3a20*/  @P0 STS.128 [R200+0x11000], RZ ;  /* 0x011000ffc8000388 */ /* 0x0003e20000000c00 */
[----:B------:R-:W-:Y:S05]  /*3a30*/  @P0 BRA `(.L_x_4593) ;  /* 0x0000021000000947 */ /* 0x000fea0003800000 */
[----:B------:R-:W-:Y:S01]  /*3a40*/  ISETP.GE.AND P2, PT, R201, c[0x0][0x220], PT ;  /* 0x00008800c9007a0c */ /* 0x000fe20003f46270 */
[----:B------:R-:W-:Y:S01]  /*3a50*/  USHF.L.U32 UR20, UR18, 0x5, URZ ;  /* 0x0000000512147899 */ /* 0x000fe2000800063f */
[----:B------:R-:W-:Y:S01]  /*3a60*/  ISETP.GE.AND P1, PT, R80, c[0x0][0x220], PT ;  /* 0x0000880050007a0c */ /* 0x000fe20003f26270 */
[----:B------:R-:W-:Y:S01]  /*3a70*/  UMOV UR16, 0x5 ;  /* 0x0000000500107882 */ /* 0x000fe20000000000 */
[----:B------:R-:W-:Y:S01]  /*3a80*/  ISETP.GE.AND P0, PT, R6, c[0x0][0x220], PT ;  /* 0x0000880006007a0c */ /* 0x000fe20003f06270 */
[----:B------:R-:W-:-:S02]  /*3a90*/  ULDC UR5, c[0x0][0x1a4] ;  /* 0x0000690000057ab9 */ /* 0x000fc40000000800 */
[----:B------:R-:W-:Y:S01]  /*3aa0*/  USHF.L.U64.HI UR5, UR18, UR16, UR5 ;  /* 0x0000001012057299 */ /* 0x000fe20008010205 */
[----:B---3--:R-:W-:Y:S01]  /*3ab0*/  IMAD.U32 R9, RZ, RZ, UR20 ;  /* 0x00000014ff097e24 */ /* 0x008fe2000f8e00ff */
[----:B------:R-:W-:-:S04]  /*3ac0*/  IADD3 R11, P3, R16, UR20, RZ ;  /* 0x00000014100b7c10 */ /* 0x000fc8000ff7e0ff */
[----:B-1----:R-:W-:Y:S01]  /*3ad0*/  IMAD.U32 R8, RZ, RZ, UR5 ;  /* 0x00000005ff087e24 */ /* 0x002fe2000f8e00ff */
[----:B------:R-:W-:Y:S01]  /*3ae0*/  @!P2 LEA R24, P4, R9, R212, 0x1 ;  /* 0x000000d40918a211 */ /* 0x000fe200078808ff */
[----:B------:R1:W-:Y:S01]  /*3af0*/  @P2 STS.128 [R200+0xd000], RZ ;  /* 0x00d000ffc8002388 */ /* 0x0003e20000000c00 */
[----:B------:R-:W-:Y:S02]  /*3b00*/  IADD3.X R10, R19, UR5, RZ, P3, !PT ;  /* 0x00000005130a7c10 */ /* 0x000fe40009ffe4ff */
[----:B------:R-:W-:Y:S02]  /*3b10*/  @!P1 LEA R22, P3, R11, c[0x0][0x170], 0x1 ;  /* 0x00005c000b169a11 */ /* 0x000fe400078608ff */
        /* <DEDUP_REMOVED lines=19> */
.L_x_4593:
[----:B------:R-:W-:Y:S05]  /*3c50*/  BSYNC B0 ;  /* 0x0000000000007941 */ /* 0x000fea0003800000 */
.L_x_4592:
        /* <DEDUP_REMOVED lines=9> */
[----:B---3--:R-:W-:Y:S01]  /*3cf0*/  IMAD.MOV.U32 R9, RZ, RZ, c[0x0][0x1a0] ;  /* 0x00006800ff097624 */ /* 0x008fe200078e00ff */
[----:B------:R-:W-:Y:S01]  /*3d00*/  ISETP.GE.AND P1, PT, R80, c[0x0][0x220], PT ;  /* 0x0000880050007a0c */ /* 0x000fe20003f26270 */
[----:B------:R-:W-:Y:S01]  /*3d10*/  IMAD.MOV.U32 R18, RZ, RZ, R16 ;  /* 0x000000ffff127224 */ /* 0x000fe200078e0010 */
[----:B-1----:R-:W-:-:S02]  /*3d20*/  MOV R8, c[0x0][0x1a4] ;  /* 0x0000690000087a02 */ /* 0x002fc40000000f00 */
[----:B------:R-:W-:Y:S01]  /*3d30*/  ISETP.GE.AND P0, PT, R6, c[0x0][0x220], PT ;  /* 0x0000880006007a0c */ /* 0x000fe20003f06270 */
[----:B------:R-:W-:-:S04]  /*3d40*/  IMAD.WIDE.U32 R18, R9, 0x30, R18 ;  /* 0x0000003009127825 */ /* 0x000fc800078e0012 */
[----:B------:R-:W-:Y:S02]  /*3d50*/  IMAD R10, R8, 0x30, RZ ;  /* 0x00000030080a7824 */ /* 0x000fe400078e02ff */
[----:B------:R-:W-:Y:S01]  /*3d60*/  @!P2 IMAD.WIDE.U32 R12, R9, 0x60, R212 ;  /* 0x00000060090ca825 */ /* 0x000fe200078e00d4 */
[----:B------:R1:W-:Y:S01]  /*3d70*/  @P2 STS.128 [R200+0xd800], RZ ;  /* 0x00d800ffc8002388 */ /* 0x0003e20000000c00 */
[----:B------:R-:W-:Y:S02]  /*3d80*/  @!P1 LEA R14, P3, R18, c[0x0][0x170], 0x1 ;  /* 0x00005c00120e9a11 */ /* 0x000fe400078608ff */
[----:B------:R-:W-:Y:S01]  /*3d90*/  @!P2 IMAD R8, R8, 0x60, RZ ;  /* 0x000000600808a824 */ /* 0x000fe200078e02ff */
[----:B------:R-:W-:-:S03]  /*3da0*/  IADD3 R10, R19, R10, RZ ;  /* 0x0000000a130a7210 */ /* 0x000fc60007ffe0ff */
        /* <DEDUP_REMOVED lines=19> */
.L_x_4595:
[----:B------:R-:W-:Y:S05]  /*3ee0*/  BSYNC B0 ;  /* 0x0000000000007941 */ /* 0x000fea0003800000 */
.L_x_4594:
[C---:B-1-3--:R-:W-:Y:S01]  /*3ef0*/  IMAD.SHL.U32 R8, R2.reuse, 0x40, RZ ;  /* 0x0000004002087824 */ /* 0x04afe200078e00ff */
        /* <DEDUP_REMOVED lines=19> */
[----:B------:R-:W-:Y:S04]  /*4030*/  LDSM.16.M88.4 R76, [R194+0x2000] ;  /* 0x00200000c24c783b */ /* 0x000fe80000000200 */
        /* <DEDUP_REMOVED lines=9> */
[----:B------:R-:W4:Y:S01]  /*40d0*/  LDSM.16.M88.4 R68, [R197+0x7800] ;  /* 0x00780000c544783b */ /* 0x000f220000000200 */
[----:B------:R-:W-:-:S02]  /*40e0*/  IADD3 R186, R195, 0x1000, RZ ;  /* 0x00001000c3ba7810 */ /* 0x000fc40007ffe0ff */
[----:B------:R-:W-:Y:S01]  /*40f0*/  IADD3 R185, R195, 0x1800, RZ ;  /* 0x00001800c3b97810 */ /* 0x000fe20007ffe0ff */
[----:B------:R-:W2:Y:S01]  /*4100*/  LDSM.16.M88.4 R48, [R195] ;  /* 0x00000000c330783b */ /* 0x000ea20000000200 */
        /* <DEDUP_REMOVED lines=16> */
[----:B------:R-:W2:Y:S01]  /*4210*/  LDSM.16.M88.4 R72, [R191+0x6800] ;  /* 0x00680000bf48783b */ /* 0x000ea20000000200 */
[----:B------:R-:W-:-:S02]  /*4220*/  IADD3 R177, R195, 0x5000, RZ ;  /* 0x00005000c3b17810 */ /* 0x000fc40007ffe0ff */
[----:B------:R-:W-:Y:S01]  /*4230*/  IADD3 R2, R2, UR8, RZ ;  /* 0x0000000802027c10 */ /* 0x000fe2000fffe0ff */
[----:B-1----:R-:W-:Y:S01]  /*4240*/  HMMA.16816.F32.BF16 R28, R36, R24, RZ ;  /* 0x00000018241c723c */ /* 0x002fe200000418ff */
[----:B------:R-:W-:-:S07]  /*4250*/  IADD3 R176, R195, 0x5800, RZ ;  /* 0x00005800c3b07810 */ /* 0x000fce0007ffe0ff */
[C---:B------:R-:W-:Y:S08]  /*4260*/  HMMA.16816.F32.BF16 R24, R36.reuse, R26, RZ ;  /* 0x0000001a2418723c */ /* 0x040ff000000418ff */
[C---:B---3--:R-:W-:Y:S08]  /*4270*/  HMMA.16816.F32.BF16 R20, R36.reuse, R16, RZ ;  /* 0x000000102414723c */ /* 0x048ff000000418ff */
[C---:B-----5:R-:W-:Y:S08]  /*4280*/  HMMA.16816.F32.BF16 R64, R36.reuse, R60, RZ ;  /* 0x0000003c2440723c */ /* 0x060ff000000418ff */
[C---:B------:R-:W-:Y:S08]  /*4290*/  HMMA.16816.F32.BF16 R16, R36.reuse, R18, RZ ;  /* 0x000000122410723c */ /* 0x040ff000000418ff */
[C---:B------:R-:W-:Y:S08]  /*42a0*/  HMMA.16816.F32.BF16 R60, R36.reuse, R62, RZ ;  /* 0x0000003e243c723c */ /* 0x040ff000000418ff */
[C---:B----4-:R-:W-:Y:S08]  /*42b0*/  HMMA.16816.F32.BF16 R56, R36.reuse, R68, RZ ;  /* 0x000000442438723c */ /* 0x050ff000000418ff */
[----:B------:R-:W-:Y:S01]  /*42c0*/  HMMA.16816.F32.BF16 R36, R36, R70, RZ ;  /* 0x000000462424723c */ /* 0x000fe200000418ff */
[----:B------:R-:W1:Y:S07]  /*42d0*/  LDSM.16.M88.4 R68, [R191+0x7000] ;  /* 0x00700000bf44783b */ /* 0x000e6e0000000200 */
[C---:B--2---:R-:W-:Y:S08]  /*42e0*/  HMMA.16816.F32.BF16 R28, R12.reuse, R48, R28 ;  /* 0x000000300c1c723c */ /* 0x044ff0000004181c */
[C---:B------:R-:W-:Y:S01]  /*42f0*/  HMMA.16816.F32.BF16 R24, R12.reuse, R50, R24 ;  /* 0x000000320c18723c */ /* 0x040fe20000041818 */
[----:B------:R-:W2:Y:S07]  /*4300*/  LDSM.16.M88.4 R48, [R191+0x7800] ;  /* 0x00780000bf30783b */ /* 0x000eae0000000200 */
[C---:B------:R-:W-:Y:S08]  /*4310*/  HMMA.16816.F32.BF16 R20, R12.reuse, R40, R20 ;  /* 0x000000280c14723c */ /* 0x040ff00000041814 */
[C---:B------:R-:W-:Y:S01]  /*4320*/  HMMA.16816.F32.BF16 R16, R12.reuse, R42, R16 ;  /* 0x0000002a0c10723c */ /* 0x040fe20000041810 */
[----:B------:R-:W-:Y:S07]  /*4330*/  LDSM.16.M88.4 R40, [R193] ;  /* 0x00000000c128783b */ /* 0x000fee0000000200 */
[C---:B------:R-:W-:Y:S08]  /*4340*/  HMMA.16816.F32.BF16 R64, R12.reuse, R8, R64 ;  /* 0x000000080c40723c */ /* 0x040ff00000041840 */
[C---:B------:R-:W-:Y:S01]  /*4350*/  HMMA.16816.F32.BF16 R60, R12.reuse, R10, R60 ;  /* 0x0000000a0c3c723c */ /* 0x040fe2000004183c */
[----:B------:R-:W3:Y:S07]  /*4360*/  LDSM.16.M88.4 R8, [R184] ;  /* 0x00000000b808783b */ /* 0x000eee0000000200 */
        /* <DEDUP_REMOVED lines=9> */
[----:B------:R-:W-:Y:S07]  /*4400*/  LDSM.16.M88.4 R72, [R197+0x8000] ;  /* 0x00800000c548783b */ /* 0x000fee0000000200 */
[C---:B-1----:R-:W-:Y:S08]  /*4410*/  HMMA.16816.F32.BF16 R64, R52.reuse, R68, R64 ;  /* 0x000000443440723c */ /* 0x042ff00000041840 */
[C---:B------:R-:W-:Y:S01]  /*4420*/  HMMA.16816.F32.BF16 R60, R52.reuse, R70, R60 ;  /* 0x00000046343c723c */ /* 0x040fe2000004183c */
[----:B------:R-:W-:Y:S07]  /*4430*/  LDSM.16.M88.4 R68, [R197+0x8800] ;  /* 0x00880000c544783b */ /* 0x000fee0000000200 */
[C---:B--2---:R-:W-:Y:S08]  /*4440*/  HMMA.16816.F32.BF16 R56, R52.reuse, R48, R56 ;  /* 0x000000303438723c */ /* 0x044ff00000041838 */
[----:B------:R-:W-:Y:S01]  /*4450*/  HMMA.16816.F32.BF16 R52, R52, R50, R36 ;  /* 0x000000323434723c */ /* 0x000fe20000041824 */
[----:B------:R-:W-:Y:S04]  /*4460*/  LDSM.16.M88.4 R36, [R197+0x9000] ;  /* 0x00900000c524783b */ /* 0x000fe80000000200 */
[----:B------:R-:W-:Y:S03]  /*4470*/  LDSM.16.M88.4 R48, [R195+0x2000] ;  /* 0x00200000c330783b */ /* 0x000fe60000000200 */
[C---:B---3--:R-:W-:Y:S08]  /*4480*/  HMMA.16816.F32.BF16 R28, R40.reuse, R8, R28 ;  /* 0x00000008281c723c */ /* 0x048ff0000004181c */
[C---:B------:R-:W-:Y:S01]  /*4490*/  HMMA.16816.F32.BF16 R24, R40.reuse, R10, R24 ;  /* 0x0000000a2818723c */ /* 0x040fe20000041818 */
[----:B------:R-:W1:Y:S07]  /*44a0*/  LDSM.16.M88.4 R8, [R198+0x2000] ;  /* 0x00200000c608783b */ /* 0x000e6e0000000200 */
[C---:B----4-:R-:W-:Y:S08]  /*44b0*/  HMMA.16816.F32.BF16 R20, R40.reuse, R12, R20 ;  /* 0x0000000c2814723c */ /* 0x050ff00000041814 */
[C---:B------:R-:W-:Y:S01]  /*44c0*/  HMMA.16816.F32.BF16 R16, R40.reuse, R14, R16 ;  /* 0x0000000e2810723c */ /* 0x040fe20000041810 */
[----:B------:R-:W2:Y:S07]  /*44d0*/  LDSM.16.M88.4 R12, [R197+0x9800] ;  /* 0x00980000c50c783b */ /* 0x000eae0000000200 */
[C---:B-----5:R-:W-:Y:S08]  /*44e0*/  HMMA.16816.F32.BF16 R64, R40.reuse, R32, R64 ;  /* 0x000000202840723c */ /* 0x060ff00000041840 */
[C---:B------:R-:W-:Y:S01]  /*44f0*/  HMMA.16816.F32.BF16 R60, R40.reuse, R34, R60 ;  /* 0x00000022283c723c */ /* 0x040fe2000004183c */
[----:B------:R-:W3:Y:S07]  /*4500*/  LDSM.16.M88.4 R32, [R196+0x2000] ;  /* 0x00200000c420783b */ /* 0x000eee0000000200 */
[C---:B------:R-:W-:Y:S08]  /*4510*/  HMMA.16816.F32.BF16 R56, R40.reuse, R44, R56 ;  /* 0x0000002c2838723c */ /* 0x040ff00000041838 */
[----:B------:R-:W-:Y:S01]  /*4520*/  HMMA.16816.F32.BF16 R52, R40, R46, R52 ;  /* 0x0000002e2834723c */ /* 0x000fe20000041834 */
[----:B------:R-:W4:Y:S04]  /*4530*/  LDSM.16.M88.4 R44, [R195+0x2800] ;  /* 0x00280000c32c783b */ /* 0x000f280000000200 */
[----:B------:R-:W5:Y:S03]  /*4540*/  LDSM.16.M88.4 R40, [R195+0x3000] ;  /* 0x00300000c328783b */ /* 0x000f660000000200 */
[C---:B-1----:R-:W-:Y:S08]  /*4550*/  HMMA.16816.F32.BF16 R28, R8.reuse, R72, R28 ;  /* 0x00000048081c723c */ /* 0x042ff0000004181c */
[C---:B------:R-:W-:Y:S01]  /*4560*/  HMMA.16816.F32.BF16 R24, R8.reuse, R74, R24 ;  /* 0x0000004a0818723c */ /* 0x040fe20000041818 */
[----:B------:R-:W-:Y:S07]  /*4570*/  LDSM.16.M88.4 R72, [R191+0x9000] ;  /* 0x00900000bf48783b */ /* 0x000fee0000000200 */
[C---:B------:R-:W-:Y:S08]  /*4580*/  HMMA.16816.F32.BF16 R64, R8.reuse, R36, R64 ;  /* 0x000000240840723c */ /* 0x040ff00000041840 */
[C---:B------:R-:W-:Y:S01]  /*4590*/  HMMA.16816.F32.BF16 R60, R8.reuse, R38, R60 ;  /* 0x00000026083c723c */ /* 0x040fe2000004183c */
[----:B------:R-:W1:Y:S07]  /*45a0*/  LDSM.16.M88.4 R36, [R195+0x3800] ;  /* 0x00380000c324783b */ /* 0x000e6e0000000200 */
[C---:B------:R-:W-:Y:S08]  /*45b0*/  HMMA.16816.F32.BF16 R20, R8.reuse, R68, R20 ;  /* 0x000000440814723c */ /* 0x040ff00000041814 */
[C---:B------:R-:W-:Y:S01]  /*45c0*/  HMMA.16816.F32.BF16 R16, R8.reuse, R70, R16 ;  /* 0x000000460810723c */ /* 0x040fe20000041810 */
[----:B------:R-:W-:Y:S07]  /*45d0*/  LDSM.16.M88.4 R68, [R191+0x9800] ;  /* 0x00980000bf44783b */ /* 0x000fee0000000200 */
[C---:B--2---:R-:W-:Y:S08]  /*45e0*/  HMMA.16816.F32.BF16 R56, R8.reuse, R12, R56 ;  /* 0x0000000c0838723c */ /* 0x044ff00000041838 */
        /* <DEDUP_REMOVED lines=9> */
[C---:B-----5:R-:W-:Y:S08]  /*4680*/  HMMA.16816.F32.BF16 R64, R32.reuse, R40, R64 ;  /* 0x000000282040723c */ /* 0x060ff00000041840 */
[C---:B-1----:R-:W-:Y:S08]  /*4690*/  HMMA.16816.F32.BF16 R56, R32.reuse, R36, R56 ;  /* 0x000000242038723c */ /* 0x042ff00000041838 */
[----:B------:R-:W-:Y:S01]  /*46a0*/  HMMA.16816.F32.BF16 R52, R32, R38, R52 ;  /* 0x000000262034723c */ /* 0x000fe20000041834 */
[----:B------:R-:W1:Y:S07]  /*46b0*/  LDSM.16.M88.4 R36, [R184+0x3000] ;  /* 0x00300000b824783b */ /* 0x000e6e0000000200 */
[C---:B--2---:R-:W-:Y:S08]  /*46c0*/  HMMA.16816.F32.BF16 R28, R76.reuse, R12, R28 ;  /* 0x0000000c4c1c723c */ /* 0x044ff0000004181c */
[----:B------:R-:W-:Y:S01]  /*46d0*/  HMMA.16816.F32.BF16 R24, R76, R14, R24 ;  /* 0x0000000e4c18723c */ /* 0x000fe20000041818 */
[----:B------:R-:W-:Y:S07]  /*46e0*/  LDSM.16.M88.4 R12, [R197+0xa000] ;  /* 0x00a00000c50c783b */ /* 0x000fee0000000200 */
[----:B------:R-:W-:Y:S01]  /*46f0*/  HMMA.16816.F32.BF16 R60, R32, R42, R60 ;  /* 0x0000002a203c723c */ /* 0x000fe2000004183c */
[----:B------:R-:W2:Y:S04]  /*4700*/  LDSM.16.M88.4 R32, [R184+0x3800] ;  /* 0x00380000b820783b */ /* 0x000ea80000000200 */
[----:B------:R-:W-:Y:S03]  /*4710*/  LDSM.16.M88.4 R40, [R184+0x2800] ;  /* 0x00280000b828783b */ /* 0x000fe60000000200 */
[C---:B------:R-:W-:Y:S08]  /*4720*/  HMMA.16816.F32.BF16 R20, R76.reuse, R8, R20 ;  /* 0x000000084c14723c */ /* 0x040ff00000041814 */
[C---:B------:R-:W-:Y:S01]  /*4730*/  HMMA.16816.F32.BF16 R16, R76.reuse, R10, R16 ;  /* 0x0000000a4c10723c */ /* 0x040fe20000041810 */
[----:B------:R-:W4:Y:S07]  /*4740*/  LDSM.16.M88.4 R8, [R198+0x4000] ;  /* 0x00400000c608783b */ /* 0x000f2e0000000200 */
[C---:B------:R-:W-:Y:S08]  /*4750*/  HMMA.16816.F32.BF16 R64, R76.reuse, R72, R64 ;  /* 0x000000484c40723c */ /* 0x040ff00000041840 */
[C---:B------:R-:W-:Y:S08]  /*4760*/  HMMA.16816.F32.BF16 R56, R76.reuse, R68, R56 ;  /* 0x000000444c38723c */ /* 0x040ff00000041838 */
[----:B------:R-:W-:Y:S01]  /*4770*/  HMMA.16816.F32.BF16 R68, R76, R70, R52 ;  /* 0x000000464c44723c */ /* 0x000fe20000041834 */
[----:B------:R-:W-:Y:S07]  /*4780*/  LDSM.16.M88.4 R52, [R197+0xa800] ;  /* 0x00a80000c534783b */ /* 0x000fee0000000200 */
[C---:B---3--:R-:W-:Y:S08]  /*4790*/  HMMA.16816.F32.BF16 R28, R48.reuse, R44, R28 ;  /* 0x0000002c301c723c */ /* 0x048ff0000004181c */
[----:B------:R-:W-:Y:S01]  /*47a0*/  HMMA.16816.F32.BF16 R44, R48, R46, R24 ;  /* 0x0000002e302c723c */ /* 0x000fe20000041818 */
[----:B------:R-:W3:Y:S07]  /*47b0*/  LDSM.16.M88.4 R24, [R197+0xb000] ;  /* 0x00b00000c518783b */ /* 0x000eee0000000200 */
[----:B------:R-:W-:Y:S08]  /*47c0*/  HMMA.16816.F32.BF16 R60, R76, R74, R60 ;  /* 0x0000004a4c3c723c */ /* 0x000ff0000004183c */
[C---:B-1----:R-:W-:Y:S08]  /*47d0*/  HMMA.16816.F32.BF16 R64, R48.reuse, R36, R64 ;  /* 0x000000243040723c */ /* 0x042ff00000041840 */
[C---:B--2---:R-:W-:Y:S08]  /*47e0*/  HMMA.16816.F32.BF16 R56, R48.reuse, R32, R56 ;  /* 0x000000203038723c */ /* 0x044ff00000041838 */
[C---:B------:R-:W-:Y:S01]  /*47f0*/  HMMA.16816.F32.BF16 R68, R48.reuse, R34, R68 ;  /* 0x000000223044723c */ /* 0x040fe20000041844 */
[----:B------:R-:W1:Y:S07]  /*4800*/  LDSM.16.M88.4 R32, [R197+0xb800] ;  /* 0x00b80000c520783b */ /* 0x000e6e0000000200 */
[----:B------:R-:W-:Y:S01]  /*4810*/  HMMA.16816.F32.BF16 R60, R48, R38, R60 ;  /* 0x00000026303c723c */ /* 0x000fe2000004183c */
[----:B------:R-:W-:Y:S07]  /*4820*/  LDSM.16.M88.4 R36, [R196+0x4000] ;  /* 0x00400000c424783b */ /* 0x000fee0000000200 */
[C---:B----4-:R-:W-:Y:S08]  /*4830*/  HMMA.16816.F32.BF16 R28, R8.reuse, R12, R28 ;  /* 0x0000000c081c723c */ /* 0x050ff0000004181c */
[----:B------:R-:W-:Y:S01]  /*4840*/  HMMA.16816.F32.BF16 R44, R8, R14, R44 ;  /* 0x0000000e082c723c */ /* 0x000fe2000004182c */
[----:B------:R-:W2:Y:S07]  /*4850*/  LDSM.16.M88.4 R12, [R195+0x4000] ;  /* 0x00400000c30c783b */ /* 0x000eae0000000200 */
[C---:B------:R-:W-:Y:S08]  /*4860*/  HMMA.16816.F32.BF16 R20, R48.reuse, R40, R20 ;  /* 0x000000283014723c */ /* 0x040ff00000041814 */
[----:B------:R-:W-:Y:S01]  /*4870*/  HMMA.16816.F32.BF16 R16, R48, R42, R16 ;  /* 0x0000002a3010723c */ /* 0x000fe20000041810 */
[----:B------:R-:W4:Y:S06]  /*4880*/  LDSM.16.M88.4 R40, [R195+0x4800] ;  /* 0x00480000c328783b */ /* 0x000f2c0000000200 */
[----:B------:R-:W-:Y:S01]  /*4890*/  LOP3.LUT R48, R83, 0x6, RZ, 0xc0, !PT ;  /* 0x0000000653307812 */ /* 0x000fe200078ec0ff */
[----:B---3--:R-:W-:Y:S04]  /*48a0*/  HMMA.16816.F32.BF16 R64, R8, R24, R64 ;  /* 0x000000180840723c */ /* 0x008fe80000041840 */
[----:B------:R-:W-:-:S03]  /*48b0*/  IMAD.IADD R48, R3, 0x1, R48 ;  /* 0x0000000103307824 */ /* 0x000fc600078e0230 */
[----:B------:R-:W-:Y:S01]  /*48c0*/  IMAD.U32 R25, RZ, RZ, UR9 ;  /* 0x00000009ff197e24 */ /* 0x000fe2000f8e00ff */
[C---:B------:R-:W-:Y:S01]  /*48d0*/  HMMA.16816.F32.BF16 R20, R8.reuse, R52, R20 ;  /* 0x000000340814723c */ /* 0x040fe20000041814 */
[C---:B------:R-:W-:Y:S02]  /*48e0*/  IADD3 R73, R48.reuse, 0x8, RZ ;  /* 0x0000000830497810 */ /* 0x040fe40007ffe0ff */
[C---:B------:R-:W-:Y:S02]  /*48f0*/  IADD3 R79, R48.reuse, 0x9, RZ ;  /* 0x00000009304f7810 */ /* 0x040fe40007ffe0ff */
[----:B------:R-:W-:Y:S02]  /*4900*/  IADD3 R74, R25, -UR10, R2 ;  /* 0x8000000a194a7c10 */ /* 0x000fe4000fffe002 */
[C---:B------:R-:W-:Y:S01]  /*4910*/  IADD3 R53, R48.reuse, 0x1, RZ ;  /* 0x0000000130357810 */ /* 0x040fe20007ffe0ff */
[----:B------:R-:W-:Y:S01]  /*4920*/  HMMA.16816.F32.BF16 R16, R8, R54, R16 ;  /* 0x000000360810723c */ /* 0x000fe20000041810 */
[----:B------:R-:W-:Y:S01]  /*4930*/  IADD3 R91, R48, 0x10, RZ ;  /* 0x00000010305b7810 */ /* 0x000fe20007ffe0ff */
[----:B------:R-:W-:Y:S01]  /*4940*/  IMAD.IADD R24, R74, 0x1, -R48 ;  /* 0x000000014a187824 */ /* 0x000fe200078e0a30 */
[----:B------:R-:W-:-:S02]  /*4950*/  IADD3 R83, R48, 0x11, RZ ;  /* 0x0000001130537810 */ /* 0x000fc40007ffe0ff */
[C---:B------:R-:W-:Y:S02]  /*4960*/  IADD3 R81, R48.reuse, 0x19, RZ ;  /* 0x0000001930517810 */ /* 0x040fe40007ffe0ff */
[----:B------:R-:W-:Y:S01]  /*4970*/  IABS R24, R24 ;  /* 0x0000001800187213 */ /* 0x000fe20000000000 */
[C---:B------:R-:W-:Y:S01]  /*4980*/  HMMA.16816.F32.BF16 R60, R8.reuse, R26, R60 ;  /* 0x0000001a083c723c */ /* 0x040fe2000004183c */
[C---:B------:R-:W-:Y:S02]  /*4990*/  IADD3 R89, R48.reuse, 0x18, RZ ;  /* 0x0000001830597810 */ /* 0x040fe40007ffe0ff */
[C---:B------:R-:W-:Y:S01]  /*49a0*/  IADD3 R95, R48.reuse, 0x21, RZ ;  /* 0x00000021305f7810 */ /* 0x040fe20007ffe0ff */
[----:B------:R-:W-:Y:S01]  /*49b0*/  IMAD.MOV.U32 R49, RZ, RZ, R24 ;  /* 0x000000ffff317224 */ /* 0x000fe200078e0018 */
[C---:B------:R-:W-:Y:S01]  /*49c0*/  IADD3 R87, R48.reuse, 0x20, RZ ;  /* 0x0000002030577810 */ /* 0x040fe20007ffe0ff */
[----:B------:R-:W3:Y:S01]  /*49d0*/  LDSM.16.M88.4 R24, [R195+0x5000] ;  /* 0x00500000c318783b */ /* 0x000ee20000000200 */
[C---:B------:R-:W-:Y:S01]  /*49e0*/  IADD3 R93, R48.reuse, 0x28, RZ ;  /* 0x00000028305d7810 */ /* 0x040fe20007ffe0ff */
[----:B-1----:R-:W-:Y:S01]  /*49f0*/  HMMA.16816.F32.BF16 R56, R8, R32, R56 ;  /* 0x000000200838723c */ /* 0x002fe20000041838 */
[C---:B------:R-:W-:Y:S01]  /*4a00*/  IADD3 R105, R48.reuse, 0x30, RZ ;  /* 0x0000003030697810 */ /* 0x040fe20007ffe0ff */
[----:B------:R-:W-:Y:S01]  /*4a10*/  I2F R49, R49 ;  /* 0x0000003100317306 */ /* 0x000fe20000201400 */
[----:B------:R-:W-:-:S02]  /*4a20*/  IADD3 R103, R48, 0x38, RZ ;  /* 0x0000003830677810 */ /* 0x000fc40007ffe0ff */
[----:B------:R-:W-:Y:S02]  /*4a30*/  IADD3 R101, R48, 0x29, RZ ;  /* 0x0000002930657810 */ /* 0x000fe40007ffe0ff */
[----:B------:R-:W-:Y:S01]  /*4a40*/  IMAD.IADD R32, R74, 0x1, -R53 ;  /* 0x000000014a207824 */ /* 0x000fe200078e0a35 */
[----:B------:R-:W-:Y:S01]  /*4a50*/  HMMA.16816.F32.BF16 R68, R8, R34, R68 ;  /* 0x000000220844723c */ /* 0x000fe20000041844 */
[----:B------:R-:W-:Y:S01]  /*4a60*/  IADD3 R97, R48, 0x31, RZ ;  /* 0x0000003130617810 */ /* 0x000fe20007ffe0ff */
[----:B------:R-:W-:Y:S01]  /*4a70*/  IMAD.IADD R78, R74, 0x1, -R101 ;  /* 0x000000014a4e7824 */ /* 0x000fe200078e0a65 */
[----:B------:R-:W-:Y:S02]  /*4a80*/  IADD3 R107, R48, 0x39, RZ ;  /* 0x00000039306b7810 */ /* 0x000fe40007ffe0ff */
[----:B------:R-:W-:Y:S01]  /*4a90*/  IABS R32, R32 ;  /* 0x0000002000207213 */ /* 0x000fe20000000000 */
[----:B------:R-:W-:Y:S01]  /*4aa0*/  IMAD.IADD R84, R74, 0x1, -R97 ;  /* 0x000000014a547824 */ /* 0x000fe200078e0a61 */
[----:B------:R-:W-:Y:S01]  /*4ab0*/  ISETP.GE.AND P3, PT, R48, UR9, PT ;  /* 0x0000000930007c0c */ /* 0x000fe2000bf66270 */
[----:B------:R-:W-:Y:S01]  /*4ac0*/  IMAD.IADD R8, R74, 0x1, -R73 ;  /* 0x000000014a087824 */ /* 0x000fe200078e0a49 */
[----:B--2---:R-:W-:Y:S01]  /*4ad0*/  HMMA.16816.F32.BF16 R28, R36, R12, R28 ;  /* 0x0000000c241c723c */ /* 0x004fe2000004181c */
[----:B------:R1:W-:Y:S01]  /*4ae0*/  I2F R50, R32 ;  /* 0x0000002000327306 */ /* 0x0003e20000201400 */
[----:B------:R-:W-:-:S02]  /*4af0*/  ISETP.GE.AND P2, PT, R53, UR9, PT ;  /* 0x0000000935007c0c */ /* 0x000fc4000bf46270 */
[----:B------:R-:W-:Y:S02]  /*4b00*/  IABS R8, R8 ;  /* 0x0000000800087213 */ /* 0x000fe40000000000 */
[----:B------:R-:W-:Y:S01]  /*4b10*/  ISETP.GE.AND P1, PT, R73, UR9, PT ;  /* 0x0000000949007c0c */ /* 0x000fe2000bf26270 */
[C---:B------:R-:W-:Y:S01]  /*4b20*/  IMAD.IADD R12, R74.reuse, 0x1, -R79 ;  /* 0x000000014a0c7824 */ /* 0x040fe200078e0a4f */
[C---:B------:R-:W-:Y:S01]  /*4b30*/  HMMA.16816.F32.BF16 R44, R36.reuse, R14, R44 ;  /* 0x0000000e242c723c */ /* 0x040fe2000004182c */
[----:B------:R-:W-:Y:S01]  /*4b40*/  IMAD.MOV.U32 R51, RZ, RZ, R8 ;  /* 0x000000ffff337224 */ /* 0x000fe200078e0008 */
[----:B------:R-:W-:Y:S01]  /*4b50*/  ISETP.GE.AND P6, PT, R91, UR9, PT ;  /* 0x000000095b007c0c */ /* 0x000fe2000bfc6270 */
[----:B------:R-:W2:Y:S01]  /*4b60*/  LDSM.16.M88.4 R8, [R195+0x5800] ;  /* 0x00580000c308783b */ /* 0x000ea20000000200 */
[----:B------:R-:W-:Y:S01]  /*4b70*/  IABS R12, R12 ;  /* 0x0000000c000c7213 */ /* 0x000fe20000000000 */
[----:B------:R-:W-:Y:S01]  /*4b80*/  IMAD.IADD R13, R74, 0x1, -R91 ;  /* 0x000000014a0d7824 */ /* 0x000fe200078e0a5b */
[----:B------:R-:W-:Y:S01]  /*4b90*/  IABS R78, R78 ;  /* 0x0000004e004e7213 */ /* 0x000fe20000000000 */
[----:B------:R-:W-:Y:S01]  /*4ba0*/  I2F R51, R51 ;  /* 0x0000003300337306 */ /* 0x000fe20000201400 */
[----:B----4-:R-:W-:Y:S01]  /*4bb0*/  HMMA.16816.F32.BF16 R20, R36, R40, R20 ;  /* 0x000000282414723c */ /* 0x010fe20000041814 */
[----:B------:R-:W-:Y:S01]  /*4bc0*/  IMAD.MOV.U32 R54, RZ, RZ, R12 ;  /* 0x000000ffff367224 */ /* 0x000fe200078e000c */
[----:B------:R-:W-:Y:S01]  /*4bd0*/  IABS R12, R13 ;  /* 0x0000000d000c7213 */ /* 0x000fe20000000000 */
[----:B-1----:R-:W-:Y:S01]  /*4be0*/  LDSM.16.M88.4 R32, [R194+0x4000] ;  /* 0x00400000c220783b */ /* 0x002fe20000000200 */
[----:B------:R-:W-:-:S02]  /*4bf0*/  IABS R84, R84 ;  /* 0x0000005400547213 */ /* 0x000fc40000000000 */
[----:B------:R-:W-:Y:S01]  /*4c00*/  ISETP.GE.AND P4, PT, R83, UR9, PT ;  /* 0x0000000953007c0c */ /* 0x000fe2000bf86270 */
[----:B------:R-:W-:Y:S01]  /*4c10*/  IMAD.MOV.U32 R55, RZ, RZ, R12 ;  /* 0x000000ffff377224 */ /* 0x000fe200078e000c */
[C---:B---3--:R-:W-:Y:S01]  /*4c20*/  HMMA.16816.F32.BF16 R64, R36.reuse, R24, R64 ;  /* 0x000000182440723c */ /* 0x048fe20000041840 */
[----:B------:R-:W1:Y:S01]  /*4c30*/  LDSM.16.M88.4 R12, [R191+0xa000] ;  /* 0x00a00000bf0c783b */ /* 0x000e620000000200 */
[C---:B------:R-:W-:Y:S01]  /*4c40*/  IMAD.IADD R40, R74.reuse, 0x1, -R83 ;  /* 0x000000014a287824 */ /* 0x040fe200078e0a53 */
[----:B------:R-:W-:Y:S01]  /*4c50*/  I2F R54, R54 ;  /* 0x0000003600367306 */ /* 0x000fe20000201400 */
[C---:B------:R-:W-:Y:S01]  /*4c60*/  IMAD.IADD R41, R74.reuse, 0x1, -R89 ;  /* 0x000000014a297824 */ /* 0x040fe200078e0a59 */
[----:B------:R-:W-:Y:S02]  /*4c70*/  ISETP.GE.AND P0, PT, R79, UR9, PT ;  /* 0x000000094f007c0c */ /* 0x000fe4000bf06270 */
[----:B------:R-:W-:Y:S01]  /*4c80*/  IMAD.IADD R24, R74, 0x1, -R81 ;  /* 0x000000014a187824 */ /* 0x000fe200078e0a51 */
[----:B------:R-:W-:Y:S01]  /*4c90*/  IABS R40, R40 ;  /* 0x0000002800287213 */ /* 0x000fe20000000000 */
[----:B------:R-:W-:Y:S02]  /*4ca0*/  HMMA.16816.F32.BF16 R60, R36, R26, R60 ;  /* 0x0000001a243c723c */ /* 0x000fe4000004183c */
[----:B------:R-:W-:Y:S01]  /*4cb0*/  I2F R55, R55 ;  /* 0x0000003700377306 */ /* 0x000fe20000201400 */
[----:B------:R-:W-:Y:S01]  /*4cc0*/  IABS R24, R24 ;  /* 0x0000001800187213 */ /* 0x000fe20000000000 */
[----:B------:R-:W-:Y:S01]  /*4cd0*/  IMAD.MOV.U32 R52, RZ, RZ, R40 ;  /* 0x000000ffff347224 */ /* 0x000fe200078e0028 */
[----:B------:R-:W-:-:S03]  /*4ce0*/  IABS R40, R41 ;  /* 0x0000002900287213 */ /* 0x000fc60000000000 */
[----:B------:R-:W-:Y:S01]  /*4cf0*/  IMAD.MOV.U32 R72, RZ, RZ, R24 ;  /* 0x000000ffff487224 */ /* 0x000fe200078e0018 */
[----:B------:R-:W-:Y:S01]  /*4d00*/  HMMA.16816.F32.BF16 R16, R36, R42, R16 ;  /* 0x0000002a2410723c */ /* 0x000fe20000041810 */
[----:B------:R-:W3:Y:S01]  /*4d10*/  LDSM.16.M88.4 R24, [R191+0xa800] ;  /* 0x00a80000bf18783b */ /* 0x000ee20000000200 */
[----:B------:R-:W-:Y:S01]  /*4d20*/  IMAD.MOV.U32 R75, RZ, RZ, R40 ;  /* 0x000000ffff4b7224 */ /* 0x000fe200078e0028 */
[----:B------:R-:W-:Y:S01]  /*4d30*/  I2F R52, R52 ;  /* 0x0000003400347306 */ /* 0x000fe20000201400 */
[----:B------:R-:W-:-:S04]  /*4d40*/  IMAD.IADD R40, R74, 0x1, -R87 ;  /* 0x000000014a287824 */ /* 0x000fc800078e0a57 */
[C---:B--2---:R-:W-:Y:S01]  /*4d50*/  HMMA.16816.F32.BF16 R56, R36.reuse, R8, R56 ;  /* 0x000000082438723c */ /* 0x044fe20000041838 */
[----:B------:R-:W-:Y:S02]  /*4d60*/  IABS R40, R40 ;  /* 0x0000002800287213 */ /* 0x000fe40000000000 */
[----:B------:R-:W-:Y:S04]  /*4d70*/  I2F R75, R75 ;  /* 0x0000004b004b7306 */ /* 0x000fe80000201400 */
[----:B------:R-:W-:Y:S01]  /*4d80*/  IMAD.IADD R8, R74, 0x1, -R95 ;  /* 0x000000014a087824 */ /* 0x000fe200078e0a5f */
[----:B------:R-:W-:Y:S03]  /*4d90*/  HMMA.16816.F32.BF16 R68, R36, R10, R68 ;  /* 0x0000000a2444723c */ /* 0x000fe60000041844 */
[----:B------:R2:W-:Y:S01]  /*4da0*/  I2F R77, R40 ;  /* 0x00000028004d7306 */ /* 0x0005e20000201400 */
[----:B------:R-:W-:-:S03]  /*4db0*/  IABS R8, R8 ;  /* 0x0000000800087213 */ /* 0x000fc60000000000 */
[C---:B------:R-:W-:Y:S01]  /*4dc0*/  IMAD.IADD R36, R74.reuse, 0x1, -R93 ;  /* 0x000000014a247824 */ /* 0x040fe200078e0a5d */
[C---:B-1----:R-:W-:Y:S01]  /*4dd0*/  HMMA.16816.F32.BF16 R28, R32.reuse, R12, R28 ;  /* 0x0000000c201c723c */ /* 0x042fe2000004181c */
[----:B------:R-:W-:Y:S02]  /*4de0*/  IMAD.MOV.U32 R76, RZ, RZ, R8 ;  /* 0x000000ffff4c7224 */ /* 0x000fe400078e0008 */
[----:B------:R-:W-:Y:S01]  /*4df0*/  I2F R72, R72 ;  /* 0x0000004800487306 */ /* 0x000fe20000201400 */
[----:B------:R-:W1:Y:S01]  /*4e00*/  LDSM.16.M88.4 R8, [R191+0xb000] ;  /* 0x00b00000bf08783b */ /* 0x000e620000000200 */
[----:B------:R-:W-:Y:S02]  /*4e10*/  IABS R36, R36 ;  /* 0x0000002400247213 */ /* 0x000fe40000000000 */
[----:B------:R-:W-:Y:S01]  /*4e20*/  IMAD.IADD R12, R74, 0x1, -R105 ;  /* 0x000000014a0c7824 */ /* 0x000fe200078e0a69 */
[----:B------:R-:W-:Y:S03]  /*4e30*/  HMMA.16816.F32.BF16 R44, R32, R14, R44 ;  /* 0x0000000e202c723c */ /* 0x000fe6000004182c */
[----:B------:R4:W-:Y:S01]  /*4e40*/  I2F R85, R36 ;  /* 0x0000002400557306 */ /* 0x0009e20000201400 */
[----:B--2---:R-:W-:Y:S01]  /*4e50*/  LDSM.16.M88.4 R40, [R193+0x4000] ;  /* 0x00400000c128783b */ /* 0x004fe20000000200 */
[----:B------:R-:W-:-:S03]  /*4e60*/  IABS R12, R12 ;  /* 0x0000000c000c7213 */ /* 0x000fc60000000000 */
[C---:B---3--:R-:W-:Y:S03]  /*4e70*/  HMMA.16816.F32.BF16 R20, R32.reuse, R24, R20 ;  /* 0x000000182014723c */ /* 0x048fe60000041814 */
[----:B------:R2:W-:Y:S04]  /*4e80*/  I2F R99, R12 ;  /* 0x0000000c00637306 */ /* 0x0005e80000201400 */
[C---:B------:R-:W-:Y:S01]  /*4e90*/  IMAD.IADD R24, R74.reuse, 0x1, -R103 ;  /* 0x000000014a187824 */ /* 0x040fe200078e0a67 */
[C---:B------:R-:W-:Y:S01]  /*4ea0*/  HMMA.16816.F32.BF16 R16, R32.reuse, R26, R16 ;  /* 0x0000001a2010723c */ /* 0x040fe20000041810 */
[C---:B------:R-:W-:Y:S01]  /*4eb0*/  IMAD.IADD R25, R74.reuse, 0x1, -R107 ;  /* 0x000000014a197824 */ /* 0x040fe200078e0a6b */
[----:B----4-:R-:W3:Y:S01]  /*4ec0*/  LDSM.16.M88.4 R36, [R184+0x4000] ;  /* 0x00400000b824783b */ /* 0x010ee20000000200 */
[----:B------:R-:W-:Y:S01]  /*4ed0*/  IADD3 R74, R74, 0x8, RZ ;  /* 0x000000084a4a7810 */ /* 0x000fe20007ffe0ff */
[----:B------:R-:W-:Y:S01]  /*4ee0*/  I2F R76, R76 ;  /* 0x0000004c004c7306 */ /* 0x000fe20000201400 */
[----:B------:R-:W-:Y:S01]  /*4ef0*/  IABS R24, R24 ;  /* 0x0000001800187213 */ /* 0x000fe20000000000 */
[----:B--2---:R-:W2:Y:S04]  /*4f00*/  LDSM.16.M88.4 R12, [R191+0xb800] ;  /* 0x00b80000bf0c783b */ /* 0x004ea80000000200 */
[----:B------:R-:W-:Y:S01]  /*4f10*/  IMAD.MOV.U32 R109, RZ, RZ, R24 ;  /* 0x000000ffff6d7224 */ /* 0x000fe200078e0018 */
[----:B------:R-:W-:Y:S01]  /*4f20*/  IABS R24, R25 ;  /* 0x0000001900187213 */ /* 0x000fe20000000000 */
[C---:B------:R-:W-:Y:S01]  /*4f30*/  IMAD.IADD R25, R74.reuse, 0x1, -R48 ;  /* 0x000000014a197824 */ /* 0x040fe200078e0a30 */
[----:B------:R-:W-:Y:S04]  /*4f40*/  I2F R78, R78 ;  /* 0x0000004e004e7306 */ /* 0x000fe80000201400 */
[----:B------:R-:W-:Y:S01]  /*4f50*/  IABS R111, R25 ;  /* 0x00000019006f7213 */ /* 0x000fe20000000000 */
[C---:B-1----:R-:W-:Y:S03]  /*4f60*/  HMMA.16816.F32.BF16 R64, R32.reuse, R8, R64 ;  /* 0x000000082040723c */ /* 0x042fe60000041840 */
[----:B------:R1:W-:Y:S04]  /*4f70*/  I2F R86, R24 ;  /* 0x0000001800567306 */ /* 0x0003e80000201400 */
[C---:B------:R-:W-:Y:S01]  /*4f80*/  IMAD.IADD R8, R74.reuse, 0x1, -R53 ;  /* 0x000000014a087824 */ /* 0x040fe200078e0a35 */
[----:B------:R-:W-:Y:S03]  /*4f90*/  HMMA.16816.F32.BF16 R60, R32, R10, R60 ;  /* 0x0000000a203c723c */ /* 0x000fe6000004183c */
[----:B------:R-:W4:Y:S01]  /*4fa0*/  I2F R111, R111 ;  /* 0x0000006f006f7306 */ /* 0x000f220000201400 */
[----:B-1----:R-:W1:Y:S07]  /*4fb0*/  LDSM.16.M88.4 R24, [R184+0x4800] ;  /* 0x00480000b818783b */ /* 0x002e6e0000000200 */
[----:B------:R-:W-:Y:S01]  /*4fc0*/  I2F R84, R84 ;  /* 0x0000005400547306 */ /* 0x000fe20000201400 */
[----:B---3--:R-:W-:Y:S07]  /*4fd0*/  HMMA.16816.F32.BF16 R28, R40, R36, R28 ;  /* 0x00000024281c723c */ /* 0x008fee000004181c */
[----:B------:R-:W-:Y:S01]  /*4fe0*/  I2F R109, R109 ;  /* 0x0000006d006d7306 */ /* 0x000fe20000201400 */
[----:B------:R-:W-:Y:S01]  /*4ff0*/  IABS R36, R8 ;  /* 0x0000000800247213 */ /* 0x000fe20000000000 */
[C---:B------:R-:W-:Y:S01]  /*5000*/  IMAD.IADD R8, R74.reuse, 0x1, -R73 ;  /* 0x000000014a087824 */ /* 0x040fe200078e0a49 */
[----:B--2---:R-:W-:Y:S04]  /*5010*/  HMMA.16816.F32.BF16 R56, R32, R12, R56 ;  /* 0x0000000c2038723c */ /* 0x004fe80000041838 */
[----:B------:R-:W-:Y:S01]  /*5020*/  IABS R37, R8 ;  /* 0x0000000800257213 */ /* 0x000fe20000000000 */
[C---:B------:R-:W-:Y:S01]  /*5030*/  IMAD.IADD R8, R74.reuse, 0x1, -R79 ;  /* 0x000000014a087824 */ /* 0x040fe200078e0a4f */
[----:B------:R-:W2:Y:S01]  /*5040*/  I2F R36, R36 ;  /* 0x0000002400247306 */ /* 0x000ea20000201400 */
[C---:B------:R-:W-:Y:S01]  /*5050*/  IMAD.IADD R13, R74.reuse, 0x1, -R83 ;  /* 0x000000014a0d7824 */ /* 0x040fe200078e0a53 */
[----:B------:R-:W-:Y:S02]  /*5060*/  HMMA.16816.F32.BF16 R44, R40, R38, R44 ;  /* 0x00000026282c723c */ /* 0x000fe4000004182c */
[----:B------:R-:W-:Y:S01]  /*5070*/  IABS R12, R8 ;  /* 0x00000008000c7213 */ /* 0x000fe20000000000 */
[----:B------:R-:W-:Y:S01]  /*5080*/  IMAD.IADD R8, R74, 0x1, -R91 ;  /* 0x000000014a087824 */ /* 0x000fe200078e0a5b */
[----:B------:R-:W-:-:S02]  /*5090*/  IABS R13, R13 ;  /* 0x0000000d000d7213 */ /* 0x000fc40000000000 */
[----:B------:R3:W5:Y:S01]  /*50a0*/  I2F R38, R12 ;  /* 0x0000000c00267306 */ /* 0x0007620000201400 */
[----:B----4-:R-:W-:Y:S01]  /*50b0*/  FFMA.FTZ R30, R111, -UR4, R30 ;  /* 0x800000046f1e7c23 */ /* 0x010fe2000801001e */
[----:B------:R-:W-:Y:S01]  /*50c0*/  IABS R39, R8 ;  /* 0x0000000800277213 */ /* 0x000fe20000000000 */
[----:B------:R-:W-:Y:S01]  /*50d0*/  HMMA.16816.F32.BF16 R68, R32, R14, R68 ;  /* 0x0000000e2044723c */ /* 0x000fe20000041844 */
[----:B------:R-:W4:Y:S01]  /*50e0*/  LDSM.16.M88.4 R8, [R184+0x5000] ;  /* 0x00500000b808783b */ /* 0x000f220000000200 */
[----:B------:R-:W-:Y:S02]  /*50f0*/  FFMA.FTZ R29, R50, -UR4, R29 ;  /* 0x80000004321d7c23 */ /* 0x000fe4000801001d */
[----:B------:R-:W-:Y:S01]  /*5100*/  FFMA.FTZ R28, R49, -UR4, R28 ;  /* 0x80000004311c7c23 */ /* 0x000fe2000801001c */
[----:B------:R5:W-:Y:S02]  /*5110*/  I2F R34, R13 ;  /* 0x0000000d00227306 */ /* 0x000be40000201400 */
[----:B------:R-:W-:Y:S01]  /*5120*/  IMAD.IADD R14, R74, 0x1, -R89 ;  /* 0x000000014a0e7824 */ /* 0x000fe200078e0a59 */
[----:B------:R-:W-:Y:S01]  /*5130*/  FSEL R33, R30, -INF , !P3 ;  /* 0xff8000001e217808 */ /* 0x000fe20005800000 */
[C---:B-1----:R-:W-:Y:S01]  /*5140*/  HMMA.16816.F32.BF16 R20, R40.reuse, R24, R20 ;  /* 0x000000182814723c */ /* 0x042fe20000041814 */
[----:B------:R-:W-:Y:S01]  /*5150*/  FSEL R30, R29, -INF , !P2 ;  /* 0xff8000001d1e7808 */ /* 0x000fe20005000000 */
[----:B------:R-:W-:Y:S01]  /*5160*/  IMAD.IADD R29, R74, 0x1, -R95 ;  /* 0x000000014a1d7824 */ /* 0x000fe200078e0a5f */
[----:B---3--:R-:W-:Y:S01]  /*5170*/  IABS R12, R14 ;  /* 0x0000000e000c7213 */ /* 0x008fe20000000000 */
[----:B------:R-:W1:Y:S02]  /*5180*/  I2F R37, R37 ;  /* 0x0000002500257306 */ /* 0x000e640000201400 */
[----:B------:R-:W-:Y:S01]  /*5190*/  FFMA.FTZ R44, R51, -UR4, R44 ;  /* 0x80000004332c7c23 */ /* 0x000fe2000801002c */
[----:B------:R-:W-:Y:S01]  /*51a0*/  FSEL R28, R28, -INF , !P3 ;  /* 0xff8000001c1c7808 */ /* 0x000fe20005800000 */
[----:B--2---:R-:W-:Y:S01]  /*51b0*/  FFMA.FTZ R25, R36, -UR4, R31 ;  /* 0x8000000424197c23 */ /* 0x004fe2000801001f */
[----:B------:R-:W-:Y:S01]  /*51c0*/  HMMA.16816.F32.BF16 R16, R40, R26, R16 ;  /* 0x0000001a2810723c */ /* 0x000fe20000041810 */
[----:B------:R-:W-:Y:S01]  /*51d0*/  IMAD.MOV.U32 R32, RZ, RZ, R12 ;  /* 0x000000ffff207224 */ /* 0x000fe200078e000c */
[----:B------:R-:W-:Y:S01]  /*51e0*/  ISETP.GE.AND P3, PT, R89, UR9, PT ;  /* 0x0000000959007c0c */ /* 0x000fe2000bf66270 */
[----:B-----5:R-:W2:Y:S01]  /*51f0*/  LDSM.16.M88.4 R12, [R184+0x5800] ;  /* 0x00580000b80c783b */ /* 0x020ea20000000200 */
[----:B------:R-:W3:Y:S01]  /*5200*/  I2F R39, R39 ;  /* 0x0000002700277306 */ /* 0x000ee20000201400 */
[----:B------:R-:W-:Y:S01]  /*5210*/  IMAD.IADD R24, R74, 0x1, -R81 ;  /* 0x000000014a187824 */ /* 0x000fe200078e0a51 */
[----:B------:R-:W-:-:S04]  /*5220*/  DEPBAR.LE SB0, 0x0 ;  /* 0x000080000000791a */ /* 0x000fc80000000000 */
[----:B------:R-:W-:Y:S01]  /*5230*/  IABS R36, R24 ;  /* 0x0000001800247213 */ /* 0x000fe20000000000 */
[----:B------:R-:W-:Y:S01]  /*5240*/  FFMA.FTZ R38, R38, -UR4, R47 ;  /* 0x8000000426267c23 */ /* 0x000fe2000801002f */
[----:B------:R5:W-:Y:S01]  /*5250*/  I2F R31, R32 ;  /* 0x00000020001f7306 */ /* 0x000be20000201400 */
[----:B-1----:R-:W-:Y:S01]  /*5260*/  FFMA.FTZ R37, R37, -UR4, R46 ;  /* 0x8000000425257c23 */ /* 0x002fe2000801002e */
[----:B------:R-:W-:Y:S01]  /*5270*/  FSEL R24, R25, -INF , !P2 ;  /* 0xff80000019187808 */ /* 0x000fe20005000000 */
[----:B------:R-:W-:Y:S01]  /*5280*/  IMAD.IADD R25, R74, 0x1, -R87 ;  /* 0x000000014a197824 */ /* 0x000fe200078e0a57 */
[----:B------:R-:W-:Y:S01]  /*5290*/  FSEL R26, R44, -INF , !P1 ;  /* 0xff8000002c1a7808 */ /* 0x000fe20004800000 */
[----:B------:R-:W-:Y:S01]  /*52a0*/  FFMA.FTZ R55, R55, -UR4, R20 ;  /* 0x8000000437377c23 */ /* 0x000fe20008010014 */
[----:B------:R-:W-:Y:S01]  /*52b0*/  FSEL R27, R37, -INF , !P1 ;  /* 0xff800000251b7808 */ /* 0x000fe20004800000 */
[----:B------:R-:W-:Y:S01]  /*52c0*/  IMAD.IADD R37, R74, 0x1, -R93 ;  /* 0x000000014a257824 */ /* 0x000fe200078e0a5d */
[----:B------:R-:W-:Y:S01]  /*52d0*/  IABS R25, R25 ;  /* 0x0000001900197213 */ /* 0x000fe20000000000 */
[----:B---3--:R-:W-:Y:S01]  /*52e0*/  FFMA.FTZ R22, R39, -UR4, R22 ;  /* 0x8000000427167c23 */ /* 0x008fe20008010016 */
[----:B------:R-:W1:Y:S01]  /*52f0*/  I2F R36, R36 ;  /* 0x0000002400247306 */ /* 0x000e620000201400 */
[----:B----4-:R-:W-:Y:S01]  /*5300*/  HMMA.16816.F32.BF16 R64, R40, R8, R64 ;  /* 0x000000082840723c */ /* 0x010fe20000041840 */
[----:B------:R-:W-:Y:S01]  /*5310*/  FFMA.FTZ R21, R52, -UR4, R21 ;  /* 0x8000000434157c23 */ /* 0x000fe20008010015 */
[----:B------:R-:W-:Y:S01]  /*5320*/  ISETP.GE.AND P2, PT, R81, UR9, PT ;  /* 0x0000000951007c0c */ /* 0x000fe2000bf46270 */
[----:B------:R-:W-:Y:S01]  /*5330*/  FFMA.FTZ R17, R72, -UR4, R17 ;  /* 0x8000000448117c23 */ /* 0x000fe20008010011 */
[----:B------:R-:W-:Y:S01]  /*5340*/  ISETP.GE.AND P1, PT, R87, UR9, PT ;  /* 0x0000000957007c0c */ /* 0x000fe2000bf26270 */
[----:B-----5:R-:W-:-:S02]  /*5350*/  FFMA.FTZ R32, R54, -UR4, R45 ;  /* 0x8000000436207c23 */ /* 0x020fc4000801002d */
[----:B------:R-:W-:Y:S01]  /*5360*/  IABS R8, R29 ;  /* 0x0000001d00087213 */ /* 0x000fe20000000000 */
[C---:B------:R-:W-:Y:S01]  /*5370*/  HMMA.16816.F32.BF16 R60, R40.reuse, R10, R60 ;  /* 0x0000000a283c723c */ /* 0x040fe2000004183c */
[----:B------:R3:W4:Y:S01]  /*5380*/  I2F R35, R25 ;  /* 0x0000001900237306 */ /* 0x0007220000201400 */
[----:B------:R-:W-:Y:S02]  /*5390*/  FSEL R32, R32, -INF , !P0 ;  /* 0xff80000020207808 */ /* 0x000fe40004000000 */
[----:B------:R-:W-:Y:S01]  /*53a0*/  IMAD.MOV.U32 R9, RZ, RZ, R8 ;  /* 0x000000ffff097224 */ /* 0x000fe200078e0008 */
[----:B------:R-:W-:Y:S02]  /*53b0*/  IABS R8, R37 ;  /* 0x0000002500087213 */ /* 0x000fe40000000000 */
[----:B------:R-:W-:Y:S01]  /*53c0*/  IMAD.IADD R11, R74, 0x1, -R101 ;  /* 0x000000014a0b7824 */ /* 0x000fe200078e0a65 */
[----:B------:R-:W-:Y:S01]  /*53d0*/  FSEL R29, R38, -INF , !P0 ;  /* 0xff800000261d7808 */ /* 0x000fe20004000000 */
[----:B------:R5:W4:Y:S01]  /*53e0*/  I2F R20, R9 ;  /* 0x0000000900147306 */ /* 0x000b220000201400 */
[----:B------:R-:W-:Y:S01]  /*53f0*/  IMAD.MOV.U32 R37, RZ, RZ, R8 ;  /* 0x000000ffff257224 */ /* 0x000fe200078e0008 */
[----:B------:R-:W-:Y:S01]  /*5400*/  ISETP.GE.AND P0, PT, R95, UR9, PT ;  /* 0x000000095f007c0c */ /* 0x000fe2000bf06270 */
[C---:B--2---:R-:W-:Y:S01]  /*5410*/  HMMA.16816.F32.BF16 R56, R40.reuse, R12, R56 ;  /* 0x0000000c2838723c */ /* 0x044fe20000041838 */
[----:B------:R-:W-:Y:S01]  /*5420*/  IABS R8, R11 ;  /* 0x0000000b00087213 */ /* 0x000fe20000000000 */
[----:B-1----:R-:W-:Y:S01]  /*5430*/  FFMA.FTZ R19, R36, -UR4, R19 ;  /* 0x8000000424137c23 */ /* 0x002fe20008010013 */
[----:B------:R-:W-:Y:S01]  /*5440*/  FSEL R10, R55, -INF , !P6 ;  /* 0xff800000370a7808 */ /* 0x000fe20007000000 */
[----:B------:R-:W-:Y:S01]  /*5450*/  FFMA.FTZ R64, R77, -UR4, R64 ;  /* 0x800000044d407c23 */ /* 0x000fe20008010040 */
[----:B---3--:R-:W-:Y:S01]  /*5460*/  FSEL R25, R22, -INF , !P6 ;  /* 0xff80000016197808 */ /* 0x008fe20007000000 */
[----:B------:R-:W-:Y:S01]  /*5470*/  IMAD.MOV.U32 R22, RZ, RZ, R8 ;  /* 0x000000ffff167224 */ /* 0x000fe200078e0008 */
[----:B------:R-:W1:Y:S01]  /*5480*/  I2F R37, R37 ;  /* 0x0000002500257306 */ /* 0x000e620000201400 */
[----:B------:R-:W-:Y:S01]  /*5490*/  IMAD.IADD R12, R74, 0x1, -R97 ;  /* 0x000000014a0c7824 */ /* 0x000fe200078e0a61 */
[----:B------:R-:W-:Y:S01]  /*54a0*/  HMMA.16816.F32.BF16 R68, R40, R14, R68 ;  /* 0x0000000e2844723c */ /* 0x000fe20000041844 */
[----:B------:R-:W-:Y:S01]  /*54b0*/  FFMA.FTZ R8, R75, -UR4, R16 ;  /* 0x800000044b087c23 */ /* 0x000fe20008010010 */
[----:B------:R-:W-:Y:S01]  /*54c0*/  FSEL R16, R21, -INF , !P4 ;  /* 0xff80000015107808 */ /* 0x000fe20006000000 */
[----:B------:R-:W-:Y:S01]  /*54d0*/  FFMA.FTZ R13, R34, -UR4, R23 ;  /* 0x80000004220d7c23 */ /* 0x000fe20008010017 */
[----:B------:R-:W-:Y:S01]  /*54e0*/  FSEL R168, R64, -INF , !P1 ;  /* 0xff80000040a87808 */ /* 0x000fe20004800000 */
[----:B-----5:R-:W-:Y:S01]  /*54f0*/  IMAD.IADD R9, R74, 0x1, -R105 ;  /* 0x000000014a097824 */ /* 0x020fe200078e0a69 */
[----:B------:R-:W2:Y:S01]  /*5500*/  I2F R22, R22 ;  /* 0x0000001600167306 */ /* 0x000ea20000201400 */
[----:B----4-:R-:W-:Y:S01]  /*5510*/  FFMA.FTZ R35, R35, -UR4, R66 ;  /* 0x8000000423237c23 */ /* 0x010fe20008010042 */
[----:B------:R-:W-:Y:S01]  /*5520*/  FSEL R13, R13, -INF , !P4 ;  /* 0xff8000000d0d7808 */ /* 0x000fe20006000000 */
[----:B------:R-:W-:Y:S01]  /*5530*/  FFMA.FTZ R65, R76, -UR4, R65 ;  /* 0x800000044c417c23 */ /* 0x000fe20008010041 */
[----:B------:R-:W-:Y:S01]  /*5540*/  IABS R11, R9 ;  /* 0x00000009000b7213 */ /* 0x000fe20000000000 */
[----:B------:R-:W-:Y:S01]  /*5550*/  FFMA.FTZ R9, R31, -UR4, R18 ;  /* 0x800000041f097c23 */ /* 0x000fe20008010012 */
[----:B------:R-:W-:Y:S01]  /*5560*/  FSEL R8, R8, -INF , !P3 ;  /* 0xff80000008087808 */ /* 0x000fe20005800000 */
[----:B------:R-:W-:Y:S01]  /*5570*/  FFMA.FTZ R20, R20, -UR4, R67 ;  /* 0x8000000414147c23 */ /* 0x000fe20008010043 */
[----:B------:R-:W-:Y:S01]  /*5580*/  FSEL R165, R35, -INF , !P1 ;  /* 0xff80000023a57808 */ /* 0x000fe20004800000 */
[----:B------:R-:W-:Y:S01]  /*5590*/  IMAD.MOV.U32 R18, RZ, RZ, R11 ;  /* 0x000000ffff127224 */ /* 0x000fe200078e000b */
[----:B------:R-:W-:Y:S01]  /*55a0*/  IABS R11, R12 ;  /* 0x0000000c000b7213 */ /* 0x000fe20000000000 */
[C---:B------:R-:W-:Y:S01]  /*55b0*/  IMAD.IADD R12, R74.reuse, 0x1, -R103 ;  /* 0x000000014a0c7824 */ /* 0x040fe200078e0a67 */
[----:B------:R-:W-:Y:S01]  /*55c0*/  FSEL R9, R9, -INF , !P3 ;  /* 0xff80000009097808 */ /* 0x000fe20005800000 */
[----:B------:R-:W-:Y:S01]  /*55d0*/  IMAD.IADD R74, R74, 0x1, -R107 ;  /* 0x000000014a4a7824 */ /* 0x000fe200078e0a6b */
[----:B------:R-:W3:Y:S01]  /*55e0*/  I2F R21, R18 ;  /* 0x0000001200157306 */ /* 0x000ee20000201400 */
[----:B------:R-:W-:Y:S01]  /*55f0*/  FSEL R162, R65, -INF , !P0 ;  /* 0xff80000041a27808 */ /* 0x000fe20004000000 */
[----:B------:R-:W-:Y:S01]  /*5600*/  FFMA.FTZ R60, R85, -UR4, R60 ;  /* 0x80000004553c7c23 */ /* 0x000fe2000801003c */
[----:B------:R-:W-:Y:S01]  /*5610*/  IABS R12, R12 ;  /* 0x0000000c000c7213 */ /* 0x000fe20000000000 */
[----:B------:R-:W-:Y:S01]  /*5620*/  FFMA.FTZ R61, R78, -UR4, R61 ;  /* 0x800000044e3d7c23 */ /* 0x000fe2000801003d */
[----:B------:R-:W-:Y:S01]  /*5630*/  IABS R74, R74 ;  /* 0x0000004a004a7213 */ /* 0x000fe20000000000 */
[----:B------:R-:W-:Y:S01]  /*5640*/  FFMA.FTZ R56, R99, -UR4, R56 ;  /* 0x8000000463387c23 */ /* 0x000fe20008010038 */
[----:B------:R-:W-:Y:S01]  /*5650*/  FSEL R175, R20, -INF , !P0 ;  /* 0xff80000014af7808 */ /* 0x000fe20004000000 */
[----:B------:R-:W-:Y:S01]  /*5660*/  IMAD.MOV.U32 R15, RZ, RZ, R12 ;  /* 0x000000ffff0f7224 */ /* 0x000fe200078e000c */
[----:B------:R4:W5:Y:S01]  /*5670*/  I2F R14, R11 ;  /* 0x0000000b000e7306 */ /* 0x0009620000201400 */
[----:B------:R-:W-:Y:S01]  /*5680*/  FSEL R12, R17, -INF , !P2 ;  /* 0xff800000110c7808 */ /* 0x000fe20005000000 */
[----:B------:R-:W-:Y:S01]  /*5690*/  FFMA.FTZ R57, R84, -UR4, R57 ;  /* 0x8000000454397c23 */ /* 0x000fe20008010039 */
[----:B------:R-:W-:Y:S01]  /*56a0*/  ISETP.GE.AND P6, PT, R93, UR9, PT ;  /* 0x000000095d007c0c */ /* 0x000fe2000bfc6270 */
[----:B------:R-:W-:Y:S01]  /*56b0*/  FFMA.FTZ R68, R109, -UR4, R68 ;  /* 0x800000046d447c23 */ /* 0x000fe20008010044 */
[----:B------:R-:W-:Y:S01]  /*56c0*/  ISETP.GE.AND P4, PT, R101, UR9, PT ;  /* 0x0000000965007c0c */ /* 0x000fe2000bf86270 */
[----:B------:R-:W-:Y:S01]  /*56d0*/  FFMA.FTZ R69, R86, -UR4, R69 ;  /* 0x8000000456457c23 */ /* 0x000fe20008010045 */
[----:B------:R-:W-:Y:S01]  /*56e0*/  ISETP.GE.AND P3, PT, R105, UR9, PT ;  /* 0x0000000969007c0c */ /* 0x000fe2000bf66270 */
[----:B------:R-:W5:Y:S01]  /*56f0*/  I2F R15, R15 ;  /* 0x0000000f000f7306 */ /* 0x000f620000201400 */
[----:B-1----:R-:W-:Y:S01]  /*5700*/  FFMA.FTZ R37, R37, -UR4, R62 ;  /* 0x8000000425257c23 */ /* 0x002fe2000801003e */
[----:B------:R-:W-:Y:S01]  /*5710*/  ISETP.GE.AND P1, PT, R103, UR9, PT ;  /* 0x0000000967007c0c */ /* 0x000fe2000bf26270 */
[----:B--2---:R-:W-:Y:S01]  /*5720*/  FFMA.FTZ R22, R22, -UR4, R63 ;  /* 0x8000000416167c23 */ /* 0x004fe2000801003f */
[----:B------:R-:W-:Y:S01]  /*5730*/  ISETP.GE.AND P0, PT, R107, UR9, PT ;  /* 0x000000096b007c0c */ /* 0x000fe2000bf06270 */
[----:B---3--:R-:W-:Y:S01]  /*5740*/  FFMA.FTZ R21, R21, -UR4, R58 ;  /* 0x8000000415157c23 */ /* 0x008fe2000801003a */
[----:B------:R-:W-:-:S02]  /*5750*/  FSEL R160, R60, -INF , !P6 ;  /* 0xff8000003ca07808 */ /* 0x000fc40007000000 */
[----:B------:R-:W1:Y:S01]  /*5760*/  I2F R18, R74 ;  /* 0x0000004a00127306 */ /* 0x000e620000201400 */
[----:B----4-:R-:W-:Y:S01]  /*5770*/  FSEL R11, R19, -INF , !P2 ;  /* 0xff800000130b7808 */ /* 0x010fe20005000000 */
[----:B-----5:R-:W-:Y:S01]  /*5780*/  FFMA.FTZ R14, R14, -UR4, R59 ;  /* 0x800000040e0e7c23 */ /* 0x020fe2000801003b */
[----:B------:R-:W-:Y:S02]  /*5790*/  ISETP.GE.AND P2, PT, R97, UR9, PT ;  /* 0x0000000961007c0c */ /* 0x000fe4000bf46270 */
[----:B------:R-:W-:Y:S02]  /*57a0*/  FSEL R167, R37, -INF , !P6 ;  /* 0xff80000025a77808 */ /* 0x000fe40007000000 */
[----:B------:R-:W-:Y:S01]  /*57b0*/  FSEL R166, R61, -INF , !P4 ;  /* 0xff8000003da67808 */ /* 0x000fe20006000000 */
[----:B------:R-:W-:Y:S01]  /*57c0*/  FFMA.FTZ R15, R15, -UR4, R70 ;  /* 0x800000040f0f7c23 */ /* 0x000fe20008010046 */
[----:B------:R-:W-:Y:S02]  /*57d0*/  FSEL R173, R22, -INF , !P4 ;  /* 0xff80000016ad7808 */ /* 0x000fe40006000000 */
[----:B------:R-:W-:-:S02]  /*57e0*/  FSEL R172, R56, -INF , !P3 ;  /* 0xff80000038ac7808 */ /* 0x000fc40005800000 */
[----:B------:R-:W-:Y:S02]  /*57f0*/  FSEL R169, R21, -INF , !P3 ;  /* 0xff80000015a97808 */ /* 0x000fe40005800000 */
[----:B------:R-:W-:Y:S01]  /*5800*/  FSEL R170, R57, -INF , !P2 ;  /* 0xff80000039aa7808 */ /* 0x000fe20005000000 */
[----:B-1----:R-:W-:Y:S01]  /*5810*/  FFMA.FTZ R18, R18, -UR4, R71 ;  /* 0x8000000412127c23 */ /* 0x002fe20008010047 */
[----:B------:R-:W-:Y:S02]  /*5820*/  FSEL R143, R14, -INF , !P2 ;  /* 0xff8000000e8f7808 */ /* 0x000fe40005000000 */
[----:B------:R-:W-:Y:S02]  /*5830*/  FSEL R142, R68, -INF , !P1 ;  /* 0xff800000448e7808 */ /* 0x000fe40004800000 */
[----:B------:R-:W-:Y:S02]  /*5840*/  FSEL R141, R15, -INF , !P1 ;  /* 0xff8000000f8d7808 */ /* 0x000fe40004800000 */
[----:B------:R-:W-:-:S02]  /*5850*/  FSEL R140, R69, -INF , !P0 ;  /* 0xff800000458c7808 */ /* 0x000fc40004000000 */
[----:B------:R-:W-:Y:S01]  /*5860*/  FSEL R163, R18, -INF , !P0 ;  /* 0xff80000012a37808 */ /* 0x000fe20004000000 */
[----:B------:R-:W-:Y:S06]  /*5870*/  BAR.SYNC.DEFER_BLOCKING 0x0 ;  /* 0x0000000000007b1d */ /* 0x000fec0000010000 */
[----:B------:R-:W-:Y:S05]  /*5880*/  @!P5 BRA `(.L_x_4596) ;  /* 0x00000ba00000d947 */ /* 0x000fea0003800000 */
[----:B------:R-:W-:-:S13]  /*5890*/  PLOP3.LUT P0, PT, PT, PT, UP2, 0x40, 0x0 ;  /* 0x000000000000781c */ /* 0x000fda0003f0e828 */
[----:B------:R-:W-:Y:S05]  /*58a0*/  @P0 BRA `(.L_x_4597) ;  /* 0x0000039000000947 */ /* 0x000fea0003800000 */
[----:B------:R-:W1:Y:S01]  /*58b0*/  I2F.RP R15, R4 ;  /* 0x00000004000f7306 */ /* 0x000e620000209400 */
[C---:B------:R-:W-:Y:S02]  /*58c0*/  IADD3 R20, R3.reuse, -0x40, RZ ;  /* 0xffffffc003147810 */ /* 0x040fe40007ffe0ff */
[----:B------:R-:W-:Y:S02]  /*58d0*/  IABS R18, R3 ;  /* 0x0000000300127213 */ /* 0x000fe40000000000 */
[----:B------:R-:W-:Y:S02]  /*58e0*/  IABS R14, R20 ;  /* 0x00000014000e7213 */ /* 0x000fe40000000000 */
[----:B------:R-:W-:Y:S02]  /*58f0*/  LOP3.LUT R3, R3, c[0x0][0x2d0], RZ, 0x3c, !PT ;  /* 0x0000b40003037a12 */ /* 0x000fe400078e3cff */
[----:B------:R-:W-:Y:S02]  /*5900*/  LOP3.LUT R20, R20, c[0x0][0x2d0], RZ, 0x3c, !PT ;  /* 0x0000b40014147a12 */ /* 0x000fe400078e3cff */
[----:B------:R-:W-:-:S02]  /*5910*/  ISETP.GE.AND P2, PT, R3, RZ, PT ;  /* 0x000000ff0300720c */ /* 0x000fc40003f46270 */
        /* <DEDUP_REMOVED lines=50> */
.L_x_4597:
[----:B------:R-:W-:-:S04]  /*5c40*/  ULEA UR6, -UR6, URZ, 0x6 ;  /* 0x0000003f06067291 */ /* 0x000fc8000f8e313f */
[----:B------:R-:W-:Y:S02]  /*5c50*/  USHF.R.S32.HI UR5, URZ, 0x1f, UR6 ;  /* 0x0000001f3f057899 */ /* 0x000fe40008011406 */
[----:B------:R-:W-:-:S04]  /*5c60*/  MOV R3, UR6 ;  /* 0x0000000600037c02 */ /* 0x000fc80008000f00 */
[----:B------:R-:W-:Y:S02]  /*5c70*/  MOV R4, UR5 ;  /* 0x0000000500047c02 */ /* 0x000fe40008000f00 */
.L_x_4598:
        /* <DEDUP_REMOVED lines=119> */
.L_x_4600:
[----:B------:R-:W-:Y:S05]  /*63f0*/  BSYNC B0 ;  /* 0x0000000000007941 */ /* 0x000fea0003800000 */
.L_x_4599:
[----:B------:R-:W0:Y:S01]  /*6400*/  LDGDEPBAR ;  /* 0x00000000000079af */ /* 0x000e220000000000 */
[----:B------:R-:W-:-:S04]  /*6410*/  IADD3 R144, P0, R3, R144, RZ ;  /* 0x0000009003907210 */ /* 0x000fc80007f1e0ff */
[----:B------:R-:W-:Y:S02]  /*6420*/  IADD3.X R133, R4, R133, RZ, P0, !PT ;  /* 0x0000008504857210 */ /* 0x000fe400007fe4ff */
.L_x_4596:
        /* <DEDUP_REMOVED lines=31> */
[----:B------:R-:W3:Y:S03]  /*6620*/  SHFL.BFLY PT, R15, R6, 0x2, 0x1f ;  /* 0x0c401f00060f7f89 */ /* 0x000ee600000e0000 */
[-C--:B------:R-:W-:Y:S01]  /*6630*/  LEA R189, R5, R192.reuse, 0x1 ;  /* 0x000000c005bd7211 */ /* 0x080fe200078e08ff */
[----:B------:R-:W4:Y:S01]  /*6640*/  SHFL.BFLY PT, R4, R17, 0x2, 0x1f ;  /* 0x0c401f0011047f89 */ /* 0x000f2200000e0000 */
[----:B------:R-:W-:-:S03]  /*6650*/  LEA R190, R7, R192, 0x1 ;  /* 0x000000c007be7211 */ /* 0x000fc600078e08ff */
[----:B------:R-:W-:Y:S01]  /*6660*/  LDSM.16.MT88.4 R64, [R192+0xe000] ;  /* 0x00e00000c040783b */ /* 0x000fe20000004200 */
[----:B------:R-:W-:-:S03]  /*6670*/  LEA R188, R5, R190, 0x1 ;  /* 0x000000be05bc7211 */ /* 0x000fc600078e08ff */
[----:B------:R-:W-:Y:S04]  /*6680*/  LDSM.16.MT88.4 R80, [R189+0xe000] ;  /* 0x00e00000bd50783b */ /* 0x000fe80000004200 */
[----:B------:R-:W-:Y:S04]  /*6690*/  LDSM.16.MT88.4 R124, [R192+0xc000] ;  /* 0x00c00000c07c783b */ /* 0x000fe80000004200 */
[----:B-1----:R-:W-:Y:S01]  /*66a0*/  LDSM.16.MT88.4 R40, [R190+0xc000] ;  /* 0x00c00000be28783b */ /* 0x002fe20000004200 */
[----:B---3--:R-:W-:-:S03]  /*66b0*/  FMNMX.FTZ R15, R6, R15, !PT ;  /* 0x0000000f060f7209 */ /* 0x008fc60007810000 */
[----:B------:R-:W-:Y:S01]  /*66c0*/  LDSM.16.MT88.4 R48, [R189+0xc000] ;  /* 0x00c00000bd30783b */ /* 0x000fe20000004200 */
[----:B----4-:R-:W-:-:S03]  /*66d0*/  FMNMX.FTZ R4, R17, R4, !PT ;  /* 0x0000000411047209 */ /* 0x010fc60007810000 */
[----:B------:R-:W1:Y:S04]  /*66e0*/  SHFL.BFLY PT, R132, R15, 0x1, 0x1f ;  /* 0x0c201f000f847f89 */ /* 0x000e6800000e0000 */
[----:B------:R-:W3:Y:S04]  /*66f0*/  SHFL.BFLY PT, R3, R4, 0x1, 0x1f ;  /* 0x0c201f0004037f89 */ /* 0x000ee800000e0000 */
[----:B------:R-:W4:Y:S04]  /*6700*/  LDSM.16.MT88.4 R56, [R188+0xc000] ;  /* 0x00c00000bc38783b */ /* 0x000f280000004200 */
[----:B------:R-:W5:Y:S04]  /*6710*/  LDSM.16.MT88.4 R72, [R190+0xe000] ;  /* 0x00e00000be48783b */ /* 0x000f680000004200 */
[----:B------:R-:W2:Y:S04]  /*6720*/  LDSM.16.MT88.4 R88, [R188+0xe000] ;  /* 0x00e00000bc58783b */ /* 0x000ea80000004200 */
[----:B------:R-:W2:Y:S01]  /*6730*/  LDSM.16.MT88.4 R96, [R192+0x10000] ;  /* 0x01000000c060783b */ /* 0x000ea20000004200 */
[----:B-1----:R-:W-:-:S03]  /*6740*/  FMNMX.FTZ R132, R15, R132, !PT ;  /* 0x000000840f847209 */ /* 0x002fc60007810000 */
[----:B------:R-:W1:Y:S01]  /*6750*/  LDSM.16.MT88.4 R104, [R190+0x10000] ;  /* 0x01000000be68783b */ /* 0x000e620000004200 */
[----:B---3--:R-:W-:Y:S01]  /*6760*/  FMNMX.FTZ R3, R4, R3, !PT ;  /* 0x0000000304037209 */ /* 0x008fe20007810000 */
[C---:B------:R-:W-:Y:S01]  /*6770*/  FMUL.FTZ R171, R132.reuse, c[0x0][0x23c] ;  /* 0x00008f0084ab7a20 */ /* 0x040fe20000410000 */
[----:B------:R-:W-:Y:S01]  /*6780*/  FSETP.NEU.FTZ.AND P0, PT, R132, -INF , PT ;  /* 0xff8000008400780b */ /* 0x000fe20003f1d000 */
[----:B------:R-:W3:Y:S02]  /*6790*/  LDSM.16.MT88.4 R120, [R189+0x10000] ;  /* 0x01000000bd78783b */ /* 0x000ee40000004200 */
        /* <DEDUP_REMOVED lines=24> */
[----:B--2---:R-:W-:Y:S01]  /*6920*/  LDSM.16.MT88.4 R16, [R189+0xe800] ;  /* 0x00e80000bd10783b */ /* 0x004fe20000004200 */
[--C-:B------:R-:W-:Y:S01]  /*6930*/  FFMA.FTZ R145, R9, c[0x0][0x23c], -R164.reuse ;  /* 0x00008f0009917a23 */ /* 0x100fe200000108a4 */
[----:B------:R-:W-:Y:S01]  /*6940*/  MUFU.EX2 R154, R154 ;  /* 0x0000009a009a7308 */ /* 0x000fe20000000800 */
[--C-:B------:R-:W-:Y:S02]  /*6950*/  FFMA.FTZ R0, R11, c[0x0][0x23c], -R164.reuse ;  /* 0x00008f000b007a23 */ /* 0x100fe400000108a4 */
[----:B------:R-:W2:Y:S01]  /*6960*/  LDSM.16.MT88.4 R8, [R192+0xe800] ;  /* 0x00e80000c008783b */ /* 0x000ea20000004200 */
[--C-:B------:R-:W-:Y:S02]  /*6970*/  FFMA.FTZ R135, R12, c[0x0][0x23c], -R171.reuse ;  /* 0x00008f000c877a23 */ /* 0x100fe400000108ab */
[--C-:B------:R-:W-:Y:S02]  /*6980*/  FFMA.FTZ R151, R25, c[0x0][0x23c], -R164.reuse ;  /* 0x00008f0019977a23 */ /* 0x100fe400000108a4 */
[----:B------:R-:W1:Y:S01]  /*6990*/  MUFU.EX2 R149, R149 ;  /* 0x0000009500957308 */ /* 0x000e620000000800 */
[----:B------:R-:W-:Y:S01]  /*69a0*/  F2FP.BF16.PACK_AB R112, R153, R156 ;  /* 0x0000009c9970723e */ /* 0x000fe200000010ff */
[----:B------:R-:W-:Y:S01]  /*69b0*/  FFMA.FTZ R146, R13, c[0x0][0x23c], -R164 ;  /* 0x00008f000d927a23 */ /* 0x000fe200000108a4 */
[----:B------:R-:W-:Y:S01]  /*69c0*/  LDSM.16.MT88.4 R24, [R190+0xe800] ;  /* 0x00e80000be18783b */ /* 0x000fe20000004200 */
[----:B------:R-:W-:-:S02]  /*69d0*/  FFMA.FTZ R159, R168, c[0x0][0x23c], -R171 ;  /* 0x00008f00a89f7a23 */ /* 0x000fc400000108ab */
[--C-:B------:R-:W-:Y:S01]  /*69e0*/  FFMA.FTZ R161, R166, c[0x0][0x23c], -R171.reuse ;  /* 0x00008f00a6a17a23 */ /* 0x100fe200000108ab */
[----:B------:R-:W2:Y:S01]  /*69f0*/  LDSM.16.MT88.4 R12, [R188+0xe800] ;  /* 0x00e80000bc0c783b */ /* 0x000ea20000004200 */
[----:B------:R-:W-:Y:S01]  /*6a00*/  MUFU.EX2 R155, R155 ;  /* 0x0000009b009b7308 */ /* 0x000fe20000000800 */
[--C-:B------:R-:W-:Y:S02]  /*6a10*/  FFMA.FTZ R162, R162, c[0x0][0x23c], -R171.reuse ;  /* 0x00008f00a2a27a23 */ /* 0x100fe400000108ab */
[----:B------:R-:W-:Y:S02]  /*6a20*/  FFMA.FTZ R160, R160, c[0x0][0x23c], -R171 ;  /* 0x00008f00a0a07a23 */ /* 0x000fe400000108ab */
[--C-:B------:R-:W-:Y:S02]  /*6a30*/  FFMA.FTZ R165, R165, c[0x0][0x23c], -R164.reuse ;  /* 0x00008f00a5a57a23 */ /* 0x100fe400000108a4 */
[--C-:B------:R-:W-:Y:S01]  /*6a40*/  FFMA.FTZ R166, R175, c[0x0][0x23c], -R164.reuse ;  /* 0x00008f00afa67a23 */ /* 0x100fe200000108a4 */
[----:B------:R-:W3:Y:S01]  /*6a50*/  MUFU.EX2 R158, R158 ;  /* 0x0000009e009e7308 */ /* 0x000ee20000000800 */
[----:B-1----:R-:W-:Y:S01]  /*6a60*/  F2FP.BF16.PACK_AB R114, R149, R154 ;  /* 0x0000009a9572723e */ /* 0x002fe200000010ff */
        /* <DEDUP_REMOVED lines=18> */
[----:B-1----:R-:W-:-:S02]  /*6b90*/  F2FP.BF16.PACK_AB R115, R150, R157 ;  /* 0x0000009d9673723e */ /* 0x002fc400000010ff */
        /* <DEDUP_REMOVED lines=18> */
[C---:B----4-:R-:W-:Y:S02]  /*6cc0*/  HMMA.16816.F32.BF16 R52, R112.reuse, R56, RZ ;  /* 0x000000387034723c */ /* 0x050fe400000418ff */
[----:B------:R-:W4:Y:S06]  /*6cd0*/  MUFU.EX2 R162, R162 ;  /* 0x000000a200a27308 */ /* 0x000f2c0000000800 */
[C---:B-----5:R-:W-:Y:S02]  /*6ce0*/  HMMA.16816.F32.BF16 R68, R112.reuse, R72, RZ ;  /* 0x000000487044723c */ /* 0x060fe400000418ff */
        /* <DEDUP_REMOVED lines=40> */
[----:B--2---:R-:W-:Y:S01]  /*6f70*/  HMMA.16816.F32.BF16 R60, R4, R8, R60 ;  /* 0x00000008043c723c */ /* 0x004fe2000004183c */
        /* <DEDUP_REMOVED lines=33> */
[C---:B------:R-:W-:Y:S08]  /*7190*/  HMMA.16816.F32.BF16 R116, R4.reuse, R12, R116 ;  /* 0x0000000c0474723c */ /* 0x040ff00000041874 */
[----:B------:R-:W-:Y:S01]  /*71a0*/  HMMA.16816.F32.BF16 R112, R4, R14, R112 ;  /* 0x0000000e0470723c */ /* 0x000fe20000041870 */
[----:B------:R-:W3:Y:S06]  /*71b0*/  LDSM.16.MT88.4 R12, [R192+0xf000] ;  /* 0x00f00000c00c783b */ /* 0x000eec0000004200 */
[----:B----4-:R-:W-:Y:S01]  /*71c0*/  F2FP.BF16.PACK_AB R4, R162, R159 ;  /* 0x0000009fa204723e */ /* 0x010fe200000010ff */
        /* <DEDUP_REMOVED lines=88> */
[----:B------:R-:W-:Y:S01]  /*7750*/  ULDC UR5, c[0x0][0x1a0] ;  /* 0x0000680000057ab9 */ /* 0x000fe20000000800 */
[----:B------:R-:W-:Y:S01]  /*7760*/  IMAD.U32 R206, RZ, RZ, UR9 ;  /* 0x00000009ffce7e24 */ /* 0x000fe2000f8e00ff */
[----:B------:R-:W-:Y:S01]  /*7770*/  ULEA UR5, -UR5, URZ, 0x6 ;  /* 0x0000003f05057291 */ /* 0x000fe2000f8e313f */
[----:B------:R-:W-:Y:S01]  /*7780*/  IADD3 R210, R134, -0x2, RZ ;  /* 0xfffffffe86d27810 */ /* 0x000fe20007ffe0ff */
[----:B------:R-:W-:Y:S01]  /*7790*/  IMAD.MOV.U32 R133, RZ, RZ, R132 ;  /* 0x000000ffff857224 */ /* 0x000fe200078e0084 */
[----:B------:R-:W-:-:S02]  /*77a0*/  ULDC.64 UR8, c[0x0][0x118] ;  /* 0x0000460000087ab9 */ /* 0x000fc40000000a00 */
[----:B------:R-:W-:Y:S01]  /*77b0*/  USHF.R.S32.HI UR6, URZ, 0x1f, UR5 ;  /* 0x0000001f3f067899 */ /* 0x000fe20008011405 */
[----:B------:R-:W-:-:S05]  /*77c0*/  MOV R205, UR5 ;  /* 0x0000000500cd7c02 */ /* 0x000fca0008000f00 */
[----:B------:R-:W-:Y:S01]  /*77d0*/  IMAD.U32 R204, RZ, RZ, UR6 ;  /* 0x00000006ffcc7e24 */ /* 0x000fe2000f8e00ff */
[----:B-1----:R-:W-:Y:S02]  /*77e0*/  LOP3.LUT R5, R0, 0x3, RZ, 0xc0, !PT ;  /* 0x0000000300057812 */ /* 0x002fe400078ec0ff */
[----:B------:R-:W-:-:S03]  /*77f0*/  MOV R0, R3 ;  /* 0x0000000300007202 */ /* 0x000fc60000000f00 */
[----:B------:R-:W-:-:S05]  /*7800*/  IMAD R5, R5, -0x2, R2 ;  /* 0xfffffffe05057824 */ /* 0x000fca00078e0202 */
[----:B------:R-:W-:Y:S02]  /*7810*/  IADD3 R206, R206, -UR10, R5 ;  /* 0x8000000acece7c10 */ /* 0x000fe4000fffe005 */
.L_x_4605:
[----:B------:R-:W-:Y:S01]  /*7820*/  PLOP3.LUT P0, PT, PT, PT, UP2, 0x40, 0x0 ;  /* 0x000000000000781c */ /* 0x000fe20003f0e828 */
[----:B------:R-:W-:Y:S04]  /*7830*/  DEPBAR.LE SB0, 0x0 ;  /* 0x000080000000791a */ /* 0x000fe80000000000 */
[----:B------:R-:W-:Y:S01]  /*7840*/  BAR.SYNC.DEFER_BLOCKING 0x0 ;  /* 0x0000000000007b1d */ /* 0x000fe20000010000 */
[----:B------:R-:W-:Y:S01]  /*7850*/  MOV R132, R204 ;  /* 0x000000cc00847202 */ /* 0x000fe20000000f00 */
[----:B------:R-:W-:Y:S06]  /*7860*/  IMAD.MOV.U32 R135, RZ, RZ, R205 ;  /* 0x000000ffff877224 */ /* 0x000fec00078e00cd */
[----:B------:R-:W-:-:S05]  /*7870*/  @P0 BRA `(.L_x_4602) ;  /* 0x000003c000000947 */ /* 0x000fca0003800000 */
        /* <DEDUP_REMOVED lines=55> */
[----:B------:R-:W-:Y:S03]  /*7bf0*/  SHF.R.S32.HI R3, RZ, 0x1f, R5 ;  /* 0x0000001fff037819 */ /* 0x000fe60000011405 */
[----:B------:R-:W-:Y:S02]  /*7c00*/  IMAD.MOV.U32 R135, RZ, RZ, R6 ;  /* 0x000000ffff877224 */ /* 0x000fe400078e0006 */
[----:B------:R-:W-:Y:S04]  /*7c10*/  IMAD R2, R3, c[0x0][0x188], RZ ;  /* 0x0000620003027a24 */ /* 0x000fe800078e02ff */
[----:B------:R-:W-:Y:S04]  /*7c20*/  IMAD R2, R5, c[0x0][0x18c], R2 ;  /* 0x0000630005027a24 */ /* 0x000fe800078e0202 */
[----:B------:R-:W-:Y:S02]  /*7c30*/  IMAD.IADD R132, R7, 0x1, R2 ;  /* 0x0000000107847824 */ /* 0x000fe400078e0202 */
.L_x_4602:
[C---:B------:R-:W-:Y:S02]  /*7c40*/  ISETP.GE.AND P5, PT, R201.reuse, c[0x0][0x220], PT ;  /* 0x00008800c9007a0c */ /* 0x040fe40003fa6270 */
[----:B------:R-:W-:Y:S02]  /*7c50*/  IADD3 R214, R201, 0x40, RZ ;  /* 0x00000040c9d67810 */ /* 0x000fe40007ffe0ff */
[CC--:B------:R-:W-:Y:S02]  /*7c60*/  LEA R2, P0, R135.reuse, R212.reuse, 0x1 ;  /* 0x000000d487027211 */ /* 0x0c0fe400078008ff */
[----:B------:R-:W-:Y:S02]  /*7c70*/  ISETP.GE.AND P4, PT, R214, c[0x0][0x220], PT ;  /* 0x00008800d6007a0c */ /* 0x000fe40003f86270 */
[-C--:B------:R-:W-:Y:S02]  /*7c80*/  LEA.HI.X R3, R135, R213.reuse, R132, 0x1, P0 ;  /* 0x000000d587037211 */ /* 0x080fe400000f0c84 */
[----:B------:R-:W-:Y:S02]  /*7c90*/  IADD3 R134, R201, 0x80, RZ ;  /* 0x00000080c9867810 */ /* 0x000fe40007ffe0ff */
[----:B------:R-:W-:Y:S01]  /*7ca0*/  IADD3 R135, P0, R135, UR17, RZ ;  /* 0x0000001187877c10 */ /* 0x000fe2000ff1e0ff */
[----:B------:R-:W-:Y:S01]  /*7cb0*/  @P5 STS.128 [R200+0xc000], RZ ;  /* 0x00c000ffc8005388 */ /* 0x000fe20000000c00 */
[----:B------:R-:W-:Y:S02]  /*7cc0*/  ISETP.GE.AND P3, PT, R134, c[0x0][0x220], PT ;  /* 0x0000880086007a0c */ /* 0x000fe40003f66270 */
[CC--:B------:R-:W-:Y:S01]  /*7cd0*/  @!P5 LEA R228, P6, R135.reuse, R212.reuse, 0x1 ;  /* 0x000000d487e4d211 */ /* 0x0c0fe200078c08ff */
[----:B------:R-:W-:Y:S01]  /*7ce0*/  @!PT LDS RZ, [RZ] ;  /* 0x00000000fffff984 */ /* 0x000fe20000000800 */
[----:B------:R-:W-:Y:S01]  /*7cf0*/  @!PT LDS RZ, [RZ] ;  /* 0x00000000fffff984 */ /* 0x000fe20000000800 */
[----:B------:R-:W-:Y:S01]  /*7d00*/  @!PT LDS RZ, [RZ] ;  /* 0x00000000fffff984 */ /* 0x000fe20000000800 */
[----:B------:R1:W-:Y:S01]  /*7d10*/  @!P5 LDGSTS.E.BYPASS.LTC128B.128 [R200+0xc000], [R2.64] ;  /* 0x0c00000002c8dfae */ /* 0x0003e2000b901d48 */
[----:B------:R-:W-:Y:S02]  /*7d20*/  IADD3.X R134, R132, UR19, RZ, P0, !PT ;  /* 0x0000001384867c10 */ /* 0x000fe400087fe4ff */
[CC--:B------:R-:W-:Y:S01]  /*7d30*/  @!P4 LEA R222, P1, R135.reuse, R212.reuse, 0x1 ;  /* 0x000000d487dec211 */ /* 0x0c0fe200078208ff */
[----:B------:R-:W-:Y:S01]  /*7d40*/  @P4 STS.128 [R200+0xe000], RZ ;  /* 0x00e000ffc8004388 */ /* 0x000fe20000000c00 */
[CCC-:B------:R-:W-:Y:S02]  /*7d50*/  @!P5 LEA.HI.X R229, R135.reuse, R213.reuse, R134.reuse, 0x1, P6 ;  /* 0x000000d587e5d211 */ /* 0x1c0fe400030f0c86 */
[CCC-:B------:R-:W-:Y:S01]  /*7d60*/  @!P4 LEA.HI.X R223, R135.reuse, R213.reuse, R134.reuse, 0x1, P1 ;  /* 0x000000d587dfc211 */ /* 0x1c0fe200008f0c86 */
[----:B------:R-:W-:Y:S01]  /*7d70*/  @!PT LDS RZ, [RZ] ;  /* 0x00000000fffff984 */ /* 0x000fe20000000800 */
[----:B------:R-:W-:Y:S01]  /*7d80*/  @!PT LDS RZ, [RZ] ;  /* 0x00000000fffff984 */ /* 0x000fe20000000800 */
[----:B------:R-:W-:Y:S01]  /*7d90*/  @!PT LDS RZ, [RZ] ;  /* 0x00000000fffff984 */ /* 0x000fe20000000800 */
[----:B------:R1:W-:Y:S01]  /*7da0*/  @!P4 LDGSTS.E.BYPASS.LTC128B.128 [R200+0xe000], [R2.64+0x80] ;  /* 0x0e00008002c8cfae */ /* 0x0003e2000b901d48 */
[C---:B------:R-:W-:Y:S02]  /*7db0*/  IADD3 R215, P2, R135.reuse, UR17, RZ ;  /* 0x0000001187d77c10 */ /* 0x040fe4000ff5e0ff */
[-C--:B------:R-:W-:Y:S01]  /*7dc0*/  @!P3 LEA R220, P0, R135, R212.reuse, 0x1 ;  /* 0x000000d487dcb211 */ /* 0x080fe200078008ff */
[----:B------:R-:W-:Y:S01]  /*7dd0*/  @P3 STS.128 [R200+0x10000], RZ ;  /* 0x010000ffc8003388 */ /* 0x000fe20000000c00 */
[-C--:B------:R-:W-:Y:S02]  /*7de0*/  @!P5 LEA R226, P1, R215, R212.reuse, 0x1 ;  /* 0x000000d4d7e2d211 */ /* 0x080fe400078208ff */
[-C--:B------:R-:W-:Y:S01]  /*7df0*/  @!P3 LEA.HI.X R221, R135, R213.reuse, R134, 0x1, P0 ;  /* 0x000000d587ddb211 */ /* 0x080fe200000f0c86 */
[----:B------:R-:W-:Y:S01]  /*7e00*/  @!PT LDS RZ, [RZ] ;  /* 0x00000000fffff984 */ /* 0x000fe20000000800 */
[----:B------:R-:W-:Y:S01]  /*7e10*/  @!PT LDS RZ, [RZ] ;  /* 0x00000000fffff984 */ /* 0x000fe20000000800 */
[----:B------:R-:W-:Y:S01]  /*7e20*/  @!PT LDS RZ, [RZ] ;  /* 0x00000000fffff984 */ /* 0x000fe20000000800 */
[----:B------:R1:W-:Y:S01]  /*7e30*/  @!P3 LDGSTS.E.BYPASS.LTC128B.128 [R200+0x10000], [R2.64+0x100] ;  /* 0x1000010002c8bfae */ /* 0x0003e2000b901d48 */
        /* <DEDUP_REMOVED lines=8> */
[----:B------:R1:W-:Y:S01]  /*7ec0*/  @!P5 LDGSTS.E.BYPASS.LTC128B.128 [R200+0xc800], [R228.64] ;  /* 0x0c800000e4c8dfae */ /* 0x0003e2000b901d48 */
[CC--:B------:R-:W-:Y:S02]  /*7ed0*/  @!P3 LEA R216, P2, R215.reuse, R212.reuse, 0x1 ;  /* 0x000000d4d7d8b211 */ /* 0x0c0fe400078408ff */
[C---:B------:R-:W-:Y:S01]  /*7ee0*/  IADD3 R135, P6, R215.reuse, UR17, RZ ;  /* 0x00000011d7877c10 */ /* 0x040fe2000ffde0ff */
[----:B------:R-:W-:Y:S01]  /*7ef0*/  @P4 STS.128 [R200+0xe800], RZ ;  /* 0x00e800ffc8004388 */ /* 0x000fe20000000c00 */
[-C--:B------:R-:W-:Y:S02]  /*7f00*/  @!P3 LEA.HI.X R217, R215, R213.reuse, R134, 0x1, P2 ;  /* 0x000000d5d7d9b211 */ /* 0x080fe400010f0c86 */
[----:B------:R-:W-:Y:S01]  /*7f10*/  IADD3.X R132, R134, UR19, RZ, P6, !PT ;  /* 0x0000001386847c10 */ /* 0x000fe2000b7fe4ff */
[----:B------:R-:W-:Y:S01]  /*7f20*/  @!PT LDS RZ, [RZ] ;  /* 0x00000000fffff984 */ /* 0x000fe20000000800 */
[----:B------:R-:W-:Y:S01]  /*7f30*/  @!PT LDS RZ, [RZ] ;  /* 0x00000000fffff984 */ /* 0x000fe20000000800 */
[----:B------:R-:W-:Y:S01]  /*7f40*/  @!PT LDS RZ, [RZ] ;  /* 0x00000000fffff984 */ /* 0x000fe20000000800 */
[----:B------:R1:W-:Y:S01]  /*7f50*/  @!P4 LDGSTS.E.BYPASS.LTC128B.128 [R200+0xe800], [R222.64+0x80] ;  /* 0x0e800080dec8cfae */ /* 0x0003e2000b901d48 */
[CC--:B------:R-:W-:Y:S02]  /*7f60*/  @!P5 LEA R224, P6, R135.reuse, R212.reuse, 0x1 ;  /* 0x000000d487e0d211 */ /* 0x0c0fe400078c08ff */
        /* <DEDUP_REMOVED lines=8> */
[C---:B------:R-:W-:Y:S03]  /*7ff0*/  @!P3 LEA R212, P0, R135.reuse, R212, 0x1 ;  /* 0x000000d487d4b211 */ /* 0x040fe600078008ff */
[----:B------:R-:W-:Y:S01]  /*8000*/  @P5 STS.128 [R200+0xd000], RZ ;  /* 0x00d000ffc8005388 */ /* 0x000fe20000000c00 */
[----:B------:R-:W-:Y:S02]  /*8010*/  @!P3 LEA.HI.X R213, R135, R213, R132, 0x1, P0 ;  /* 0x000000d587d5b211 */ /* 0x000fe400000f0c84 */
[----:B------:R-:W-:Y:S01]  /*8020*/  ISETP.GT.AND P0, PT, R210, R199, PT ;  /* 0x000000c7d200720c */ /* 0x000fe20003f04270 */
        /* <DEDUP_REMOVED lines=191> */
[----:B------:R-:W-:Y:S01]  /*8c20*/  ULDC UR6, c[0x0][0x198] ;  /* 0x0000660000067ab9 */ /* 0x000fe20000000800 */
[----:B------:R-:W-:Y:S01]  /*8c30*/  PLOP3.LUT P0, PT, PT, PT, UP2, 0x40, 0x0 ;  /* 0x000000000000781c */ /* 0x000fe20003f0e828 */
[----:B------:R-:W-:Y:S04]  /*8c40*/  ULEA UR6, -UR6, URZ, 0x6 ;  /* 0x0000003f06067291 */ /* 0x000fe8000f8e313f */
[----:B------:R-:W-:Y:S02]  /*8c50*/  USHF.R.S32.HI UR5, URZ, 0x1f, UR6 ;  /* 0x0000001f3f057899 */ /* 0x000fe40008011406 */
[----:B------:R-:W-:Y:S04]  /*8c60*/  IMAD.U32 R2, RZ, RZ, UR6 ;  /* 0x00000006ff027e24 */ /* 0x000fe8000f8e00ff */
[----:B------:R-:W-:Y:S02]  /*8c70*/  MOV R132, UR5 ;  /* 0x0000000500847c02 */ /* 0x000fe40008000f00 */
        /* <DEDUP_REMOVED lines=8> */
[C---:B------:R-:W-:Y:S02]  /*8d00*/  IADD3 R138, R3.reuse, -0x40, RZ ;  /* 0xffffffc0038a7810 */ /* 0x040fe40007ffe0ff */
[----:B------:R-:W-:Y:S02]  /*8d10*/  LOP3.LUT R3, R3, c[0x0][0x2d0], RZ, 0x3c, !PT ;  /* 0x0000b40003037a12 */ /* 0x000fe400078e3cff */
[----:B------:R-:W-:Y:S02]  /*8d20*/  IABS R132, R138 ;  /* 0x0000008a00847213 */ /* 0x000fe40000000000 */
[----:B------:R-:W-:Y:S01]  /*8d30*/  LOP3.LUT R138, R138, c[0x0][0x2d0], RZ, 0x3c, !PT ;  /* 0x0000b4008a8a7a12 */ /* 0x000fe200078e3cff */
        /* <DEDUP_REMOVED lines=9> */
[C---:B------:R-:W-:Y:S02]  /*8dd0*/  IMAD R134, R2.reuse, R137, R134 ;  /* 0x0000008902867224 */ /* 0x040fe400078e0286 */
[----:B------:R-:W-:Y:S01]  /*8de0*/  IMAD.MOV.U32 R135, RZ, RZ, 0x40 ;  /* 0x00000040ff877424 */ /* 0x000fe200078e00ff */
        /* <DEDUP_REMOVED lines=10> */
[----:B------:R-:W-:Y:S07]  /*8e90*/  LOP3.LUT R2, RZ, c[0x0][0x2d0], RZ, 0x33, !PT ;  /* 0x0000b400ff027a12 */ /* 0x000fee00078e33ff */
[----:B------:R-:W-:Y:S02]  /*8ea0*/  @P2 IADD3 R136, R136, 0x1, RZ ;  /* 0x0000000188882810 */ /* 0x000fe40007ffe0ff */
[----:B------:R-:W-:Y:S02]  /*8eb0*/  @P6 IADD3 R139, R139, 0x1, RZ ;  /* 0x000000018b8b6810 */ /* 0x000fe40007ffe0ff */
[----:B------:R-:W-:Y:S01]  /*8ec0*/  ISETP.NE.AND P2, PT, RZ, c[0x0][0x2d0], PT ;  /* 0x0000b400ff007a0c */ /* 0x000fe20003f45270 */
        /* <DEDUP_REMOVED lines=9> */
[----:B------:R-:W-:Y:S02]  /*8f60*/  IMAD R135, R2, c[0x0][0x2d0], -R135 ;  /* 0x0000b40002877a24 */ /* 0x000fe400078e0a87 */
[----:B------:R-:W2:Y:S02]  /*8f70*/  LDG.E R134, [R142.64] ;  /* 0x000000088e867981 */ /* 0x000ea4000c1e1900 */
[C---:B------:R-:W-:Y:S01]  /*8f80*/  IMAD.WIDE.U32 R2, R135.reuse, c[0x0][0x198], RZ ;  /* 0x0000660087027a25 */ /* 0x040fe200078e00ff */
[----:B------:R-:W-:Y:S01]  /*8f90*/  SHF.R.S32.HI R132, RZ, 0x1f, R135 ;  /* 0x0000001fff847819 */ /* 0x000fe20000011487 */
[----:B------:R-:W2:Y:S04]  /*8fa0*/  LDG.E R137, [R140.64] ;  /* 0x000000088c897981 */ /* 0x000ea8000c1e1900 */
        /* <DEDUP_REMOVED lines=9> */
.L_x_4604:
        /* <DEDUP_REMOVED lines=89> */
.L_x_4603:
        /* <DEDUP_REMOVED lines=73> */
[----:B-1----:R-:W-:Y:S02]  /*9a60*/  FFMA.FTZ R33, R138, -UR4, R33 ;  /* 0x800000048a217c23 */ /* 0x002fe40008010021 */
[----:B------:R-:W-:Y:S02]  /*9a70*/  FFMA.FTZ R4, R149, -UR4, R4 ;  /* 0x8000000495047c23 */ /* 0x000fe40008010004 */
[----:B------:R-:W-:Y:S02]  /*9a80*/  FFMA.FTZ R5, R144, -UR4, R5 ;  /* 0x8000000490057c23 */ /* 0x000fe40008010005 */
[----:B------:R-:W-:Y:S01]  /*9a90*/  FFMA.FTZ R6, R147, -UR4, R6 ;  /* 0x8000000493067c23 */ /* 0x000fe20008010006 */
[----:B------:R-:W-:Y:S01]  /*9aa0*/  FMNMX.FTZ R148, R4, R133, !PT ;  /* 0x0000008504947209 */ /* 0x000fe20007810000 */
[----:B------:R-:W-:Y:S02]  /*9ab0*/  FFMA.FTZ R8, R145, -UR4, R8 ;  /* 0x8000000491087c23 */ /* 0x000fe40008010008 */
[----:B------:R-:W-:Y:S01]  /*9ac0*/  FFMA.FTZ R7, R146, -UR4, R7 ;  /* 0x8000000492077c23 */ /* 0x000fe20008010007 */
[----:B------:R-:W-:Y:S01]  /*9ad0*/  FMNMX.FTZ R147, R5, R148, !PT ;  /* 0x0000009405937209 */ /* 0x000fe20007810000 */
[----:B------:R-:W-:Y:S01]  /*9ae0*/  FFMA.FTZ R11, R144, -UR4, R11 ;  /* 0x80000004900b7c23 */ /* 0x000fe2000801000b */
[----:B------:R-:W-:Y:S01]  /*9af0*/  FMNMX.FTZ R144, R6, R0, !PT ;  /* 0x0000000006907209 */ /* 0x000fe20007810000 */
        /* <DEDUP_REMOVED lines=63> */
[----:B-1----:R-:W-:Y:S07]  /*9ef0*/  FMNMX.FTZ R132, R139, R132, !PT ;  /* 0x000000848b847209 */ /* 0x002fee0007810000 */
[----:B------:R-:W1:Y:S01]  /*9f00*/  LDSM.16.MT88.4 R136, [R192+0xc000] ;  /* 0x00c00000c088783b */ /* 0x000e620000004200 */
[C---:B------:R-:W-:Y:S01]  /*9f10*/  FSETP.NEU.FTZ.AND P0, PT, R132.reuse, -INF , PT ;  /* 0xff8000008400780b */ /* 0x040fe20003f1d000 */
[C---:B------:R-:W-:Y:S02]  /*9f20*/  FADD.FTZ R2, -R132.reuse, R133 ;  /* 0x0000008584027221 */ /* 0x040fe40000010100 */
[----:B------:R-:W-:Y:S01]  /*9f30*/  FMUL.FTZ R166, R132, c[0x0][0x23c] ;  /* 0x00008f0084a67a20 */ /* 0x000fe20000410000 */
[----:B--2---:R-:W-:Y:S01]  /*9f40*/  FMNMX.FTZ R3, R134, R3, !PT ;  /* 0x0000000386037209 */ /* 0x004fe20007810000 */
[----:B------:R-:W-:Y:S03]  /*9f50*/  FMUL.FTZ R135, R2, c[0x0][0x23c] ;  /* 0x00008f0002877a20 */ /* 0x000fe60000410000 */
[----:B------:R-:W-:Y:S01]  /*9f60*/  FSEL R166, R166, RZ, P0 ;  /* 0x000000ffa6a67208 */ /* 0x000fe20000000000 */
[----:B------:R2:W3:Y:S01]  /*9f70*/  MUFU.EX2 R2, R135 ;  /* 0x0000008700027308 */ /* 0x0004e20000000800 */
[C---:B------:R-:W-:Y:S01]  /*9f80*/  FMUL.FTZ R165, R3.reuse, c[0x0][0x23c] ;  /* 0x00008f0003a57a20 */ /* 0x040fe20000410000 */
[C---:B------:R-:W-:Y:S01]  /*9f90*/  FSETP.NEU.FTZ.AND P0, PT, R3.reuse, -INF , PT ;  /* 0xff8000000300780b */ /* 0x040fe20003f1d000 */
[----:B------:R-:W-:Y:S02]  /*9fa0*/  FADD.FTZ R133, -R3, R0 ;  /* 0x0000000003857221 */ /* 0x000fe40000010100 */
[--C-:B------:R-:W-:Y:S01]  /*9fb0*/  FFMA.FTZ R164, R4, c[0x0][0x23c], -R166.reuse ;  /* 0x00008f0004a47a23 */ /* 0x100fe200000108a6 */
[----:B------:R-:W-:Y:S01]  /*9fc0*/  FSEL R165, R165, RZ, P0 ;  /* 0x000000ffa5a57208 */ /* 0x000fe20000000000 */
[--C-:B------:R-:W-:Y:S01]  /*9fd0*/  FFMA.FTZ R163, R5, c[0x0][0x23c], -R166.reuse ;  /* 0x00008f0005a37a23 */ /* 0x100fe200000108a6 */
[----:B------:R-:W-:Y:S01]  /*9fe0*/  ISETP.GT.AND P0, PT, R210, R199, PT ;  /* 0x000000c7d200720c */ /* 0x000fe20003f04270 */
[--C-:B------:R-:W-:Y:S02]  /*9ff0*/  FFMA.FTZ R162, R8, c[0x0][0x23c], -R166.reuse ;  /* 0x00008f0008a27a23 */ /* 0x100fe400000108a6 */
[--C-:B------:R-:W-:Y:S01]  /*a000*/  FFMA.FTZ R161, R9, c[0x0][0x23c], -R166.reuse ;  /* 0x00008f0009a17a23 */ /* 0x100fe200000108a6 */
[----:B------:R-:W-:Y:S01]  /*a010*/  MUFU.EX2 R164, R164 ;  /* 0x000000a400a47308 */ /* 0x000fe20000000800 */
[--C-:B------:R-:W-:Y:S02]  /*a020*/  FFMA.FTZ R160, R6, c[0x0][0x23c], -R165.reuse ;  /* 0x00008f0006a07a23 */ /* 0x100fe400000108a5 */
[--C-:B------:R-:W-:Y:S02]  /*a030*/  FFMA.FTZ R134, R10, c[0x0][0x23c], -R165.reuse ;  /* 0x00008f000a867a23 */ /* 0x100fe400000108a5 */
[----:B------:R-:W-:Y:S02]  /*a040*/  FMUL.FTZ R0, R133, c[0x0][0x23c] ;  /* 0x00008f0085007a20 */ /* 0x000fe40000410000 */
[--C-:B------:R-:W-:Y:S02]  /*a050*/  FFMA.FTZ R133, R11, c[0x0][0x23c], -R165.reuse ;  /* 0x00008f000b857a23 */ /* 0x100fe400000108a5 */
[--C-:B------:R-:W-:Y:S01]  /*a060*/  FFMA.FTZ R175, R28, c[0x0][0x23c], -R166.reuse ;  /* 0x00008f001caf7a23 */ /* 0x100fe200000108a6 */
[----:B------:R-:W4:Y:S01]  /*a070*/  MUFU.EX2 R163, R163 ;  /* 0x000000a300a37308 */ /* 0x000f220000000800 */
[--C-:B------:R-:W-:Y:S02]  /*a080*/  FFMA.FTZ R214, R29, c[0x0][0x23c], -R166.reuse ;  /* 0x00008f001dd67a23 */ /* 0x100fe400000108a6 */
[--C-:B--2---:R-:W-:Y:S02]  /*a090*/  FFMA.FTZ R135, R7, c[0x0][0x23c], -R165.reuse ;  /* 0x00008f0007877a23 */ /* 0x104fe400000108a5 */
[C---:B---3--:R-:W-:Y:S02]  /*a0a0*/  FMUL.FTZ R4, R2.reuse, R128 ;  /* 0x0000008002047220 */ /* 0x048fe40000410000 */
[C---:B------:R-:W-:Y:S02]  /*a0b0*/  FMUL.FTZ R5, R2.reuse, R129 ;  /* 0x0000008102057220 */ /* 0x040fe40000410000 */
[C---:B------:R-:W-:Y:S01]  /*a0c0*/  FMUL.FTZ R8, R2.reuse, R124 ;  /* 0x0000007c02087220 */ /* 0x040fe20000410000 */
[----:B------:R-:W2:Y:S01]  /*a0d0*/  MUFU.EX2 R0, R0 ;  /* 0x0000000000007308 */ /* 0x000ea20000000800 */
[C---:B------:R-:W-:Y:S02]  /*a0e0*/  FMUL.FTZ R9, R2.reuse, R125 ;  /* 0x0000007d02097220 */ /* 0x040fe40000410000 */
[C---:B------:R-:W-:Y:S02]  /*a0f0*/  FMUL.FTZ R36, R2.reuse, R36 ;  /* 0x0000002402247220 */ /* 0x040fe40000410000 */
[C---:B------:R-:W-:Y:S02]  /*a100*/  FMUL.FTZ R37, R2.reuse, R37 ;  /* 0x0000002502257220 */ /* 0x040fe40000410000 */
[C---:B------:R-:W-:Y:S02]  /*a110*/  FMUL.FTZ R40, R2.reuse, R40 ;  /* 0x0000002802287220 */ /* 0x040fe40000410000 */
[----:B------:R-:W-:Y:S01]  /*a120*/  FMUL.FTZ R41, R2, R41 ;  /* 0x0000002902297220 */ /* 0x000fe20000410000 */
[----:B------:R-:W-:Y:S01]  /*a130*/  MUFU.EX2 R162, R162 ;  /* 0x000000a200a27308 */ /* 0x000fe20000000800 */
[--C-:B------:R-:W-:Y:S02]  /*a140*/  FFMA.FTZ R215, R32, c[0x0][0x23c], -R166.reuse ;  /* 0x00008f0020d77a23 */ /* 0x100fe400000108a6 */
[--C-:B------:R-:W-:Y:S01]  /*a150*/  FFMA.FTZ R216, R30, c[0x0][0x23c], -R165.reuse ;  /* 0x00008f001ed87a23 */ /* 0x100fe200000108a5 */
[----:B----4-:R-:W-:Y:S01]  /*a160*/  F2FP.BF16.PACK_AB R128, R163, R164 ;  /* 0x000000a4a380723e */ /* 0x010fe200000010ff */
[--C-:B------:R-:W-:Y:S02]  /*a170*/  FFMA.FTZ R217, R31, c[0x0][0x23c], -R165.reuse ;  /* 0x00008f001fd97a23 */ /* 0x100fe400000108a5 */
[----:B------:R-:W-:Y:S01]  /*a180*/  LDSM.16.MT88.4 R28, [R190+0xd800] ;  /* 0x00d80000be1c783b */ /* 0x000fe20000004200 */
[--C-:B------:R-:W-:Y:S02]  /*a190*/  FFMA.FTZ R218, R34, c[0x0][0x23c], -R165.reuse ;  /* 0x00008f0022da7a23 */ /* 0x100fe400000108a5 */
[----:B------:R-:W3:Y:S01]  /*a1a0*/  MUFU.EX2 R161, R161 ;  /* 0x000000a100a17308 */ /* 0x000ee20000000800 */
[C---:B------:R-:W-:Y:S02]  /*a1b0*/  FMUL.FTZ R44, R2.reuse, R44 ;  /* 0x0000002c022c7220 */ /* 0x040fe40000410000 */
[----:B------:R-:W-:Y:S02]  /*a1c0*/  FMUL.FTZ R45, R2, R45 ;  /* 0x0000002d022d7220 */ /* 0x000fe40000410000 */
[C---:B--2---:R-:W-:Y:S02]  /*a1d0*/  FMUL.FTZ R6, R0.reuse, R130 ;  /* 0x0000008200067220 */ /* 0x044fe40000410000 */
[C---:B------:R-:W-:Y:S02]  /*a1e0*/  FMUL.FTZ R7, R0.reuse, R131 ;  /* 0x0000008300077220 */ /* 0x040fe40000410000 */
[C---:B------:R-:W-:Y:S01]  /*a1f0*/  FMUL.FTZ R10, R0.reuse, R126 ;  /* 0x0000007e000a7220 */ /* 0x040fe20000410000 */
[----:B------:R-:W-:Y:S01]  /*a200*/  MUFU.EX2 R160, R160 ;  /* 0x000000a000a07308 */ /* 0x000fe20000000800 */
[C---:B------:R-:W-:Y:S02]  /*a210*/  FMUL.FTZ R11, R0.reuse, R127 ;  /* 0x0000007f000b7220 */ /* 0x040fe40000410000 */
[----:B------:R-:W2:Y:S01]  /*a220*/  LDSM.16.MT88.4 R124, [R188+0xc000] ;  /* 0x00c00000bc7c783b */ /* 0x000ea20000004200 */
[C---:B------:R-:W-:Y:S02]  /*a230*/  FMUL.FTZ R38, R0.reuse, R38 ;  /* 0x0000002600267220 */ /* 0x040fe40000410000 */
[C---:B------:R-:W-:Y:S02]  /*a240*/  FMUL.FTZ R39, R0.reuse, R39 ;  /* 0x0000002700277220 */ /* 0x040fe40000410000 */
[C---:B------:R-:W-:Y:S02]  /*a250*/  FMUL.FTZ R42, R0.reuse, R42 ;  /* 0x0000002a002a7220 */ /* 0x040fe40000410000 */
[----:B------:R-:W4:Y:S01]  /*a260*/  MUFU.EX2 R135, R135 ;  /* 0x0000008700877308 */ /* 0x000f220000000800 */
[C---:B------:R-:W-:Y:S02]  /*a270*/  FMUL.FTZ R43, R0.reuse, R43 ;  /* 0x0000002b002b7220 */ /* 0x040fe40000410000 */
[C---:B------:R-:W-:Y:S01]  /*a280*/  FMUL.FTZ R46, R0.reuse, R46 ;  /* 0x0000002e002e7220 */ /* 0x040fe20000410000 */
[----:B---3--:R-:W-:Y:S01]  /*a290*/  F2FP.BF16.PACK_AB R130, R161, R162 ;  /* 0x000000a2a182723e */ /* 0x008fe200000010ff */
[----:B------:R-:W-:Y:S02]  /*a2a0*/  FMUL.FTZ R47, R0, R47 ;  /* 0x0000002f002f7220 */ /* 0x000fe40000410000 */
[C---:B------:R-:W-:Y:S02]  /*a2b0*/  FMUL.FTZ R48, R2.reuse, R48 ;  /* 0x0000003002307220 */ /* 0x040fe40000410000 */
[----:B------:R-:W-:Y:S01]  /*a2c0*/  FMUL.FTZ R49, R2, R49 ;  /* 0x0000003102317220 */ /* 0x000fe20000410000 */
[----:B------:R-:W-:Y:S01]  /*a2d0*/  MUFU.EX2 R134, R134 ;  /* 0x0000008600867308 */ /* 0x000fe20000000800 */
[C---:B------:R-:W-:Y:S02]  /*a2e0*/  FMUL.FTZ R50, R0.reuse, R50 ;  /* 0x0000003200327220 */ /* 0x040fe40000410000 */
[----:B------:R-:W-:Y:S02]  /*a2f0*/  FMUL.FTZ R51, R0, R51 ;  /* 0x0000003300337220 */ /* 0x000fe40000410000 */
[C---:B------:R-:W-:Y:S02]  /*a300*/  FMUL.FTZ R52, R2.reuse, R52 ;  /* 0x0000003402347220 */ /* 0x040fe40000410000 */
[----:B------:R-:W-:Y:S02]  /*a310*/  FMUL.FTZ R53, R2, R53 ;  /* 0x0000003502357220 */ /* 0x000fe40000410000 */
[C---:B------:R-:W-:Y:S01]  /*a320*/  FMUL.FTZ R54, R0.reuse, R54 ;  /* 0x0000003600367220 */ /* 0x040fe20000410000 */
[----:B------:R-:W3:Y:S01]  /*a330*/  MUFU.EX2 R133, R133 ;  /* 0x0000008500857308 */ /* 0x000ee20000000800 */
[----:B------:R-:W-:Y:S02]  /*a340*/  FMUL.FTZ R55, R0, R55 ;  /* 0x0000003700377220 */ /* 0x000fe40000410000 */
[C---:B------:R-:W-:Y:S01]  /*a350*/  FMUL.FTZ R56, R2.reuse, R56 ;  /* 0x0000003802387220 */ /* 0x040fe20000410000 */
[----:B----4-:R-:W-:Y:S01]  /*a360*/  F2FP.BF16.PACK_AB R129, R135, R160 ;  /* 0x000000a08781723e */ /* 0x010fe200000010ff */
        /* <DEDUP_REMOVED lines=9> */
[----:B------:R-:W-:Y:S01]  /*a400*/  MUFU.EX2 R214, R214 ;  /* 0x000000d600d67308 */ /* 0x000fe20000000800 */
[----:B------:R-:W-:Y:S02]  /*a410*/  FMUL.FTZ R65, R2, R65 ;  /* 0x0000004102417220 */ /* 0x000fe40000410000 */
[C---:B------:R-:W-:Y:S01]  /*a420*/  FMUL.FTZ R66, R0.reuse, R66 ;  /* 0x0000004200427220 */ /* 0x040fe20000410000 */
[----:B---3--:R-:W-:Y:S01]  /*a430*/  F2FP.BF16.PACK_AB R131, R133, R134 ;  /* 0x000000868583723e */ /* 0x008fe200000010ff */
[----:B------:R-:W-:Y:S02]  /*a440*/  FMUL.FTZ R67, R0, R67 ;  /* 0x0000004300437220 */ /* 0x000fe40000410000 */
[C---:B------:R-:W-:Y:S02]  /*a450*/  FMUL.FTZ R68, R2.reuse, R68 ;  /* 0x0000004402447220 */ /* 0x040fe40000410000 */
[----:B------:R-:W-:Y:S01]  /*a460*/  FMUL.FTZ R69, R2, R69 ;  /* 0x0000004502457220 */ /* 0x000fe20000410000 */
[----:B------:R-:W-:Y:S01]  /*a470*/  MUFU.EX2 R215, R215 ;  /* 0x000000d700d77308 */ /* 0x000fe20000000800 */
[C---:B-1----:R-:W-:Y:S05]  /*a480*/  HMMA.16816.F32.BF16 R4, R128.reuse, R136, R4 ;  /* 0x000000888004723c */ /* 0x042fea0000041804 */
[C---:B------:R-:W-:Y:S02]  /*a490*/  FMUL.FTZ R70, R0.reuse, R70 ;  /* 0x0000004600467220 */ /* 0x040fe40000410000 */
[----:B------:R-:W-:Y:S01]  /*a4a0*/  FMUL.FTZ R71, R0, R71 ;  /* 0x0000004700477220 */ /* 0x000fe20000410000 */
[C---:B------:R-:W-:Y:S01]  /*a4b0*/  HMMA.16816.F32.BF16 R8, R128.reuse, R138, R8 ;  /* 0x0000008a8008723c */ /* 0x040fe20000041808 */
[----:B------:R-:W1:Y:S01]  /*a4c0*/  LDSM.16.MT88.4 R136, [R192+0xe000] ;  /* 0x00e00000c088783b */ /* 0x000e620000004200 */
        /* <DEDUP_REMOVED lines=8> */
[----:B------:R-:W3:Y:S03]  /*a550*/  LDSM.16.MT88.4 R140, [R190+0xe000] ;  /* 0x00e00000be8c783b */ /* 0x000ee60000004200 */
[C---:B------:R-:W-:Y:S02]  /*a560*/  FMUL.FTZ R76, R2.reuse, R76 ;  /* 0x0000004c024c7220 */ /* 0x040fe40000410000 */
[----:B------:R-:W-:Y:S01]  /*a570*/  FMUL.FTZ R77, R2, R77 ;  /* 0x0000004d024d7220 */ /* 0x000fe20000410000 */
[----:B------:R-:W-:Y:S01]  /*a580*/  MUFU.EX2 R218, R218 ;  /* 0x000000da00da7308 */ /* 0x000fe20000000800 */
[C---:B------:R-:W-:Y:S04]  /*a590*/  HMMA.16816.F32.BF16 R44, R128.reuse, R144, R44 ;  /* 0x00000090802c723c */ /* 0x040fe8000004182c */
[C---:B------:R-:W-:Y:S02]  /*a5a0*/  FMUL.FTZ R78, R0.reuse, R78 ;  /* 0x0000004e004e7220 */ /* 0x040fe40000410000 */
[----:B------:R-:W-:Y:S02]  /*a5b0*/  FMUL.FTZ R79, R0, R79 ;  /* 0x0000004f004f7220 */ /* 0x000fe40000410000 */
        /* <DEDUP_REMOVED lines=8> */
[----:B------:R-:W2:Y:S03]  /*a640*/  LDSM.16.MT88.4 R124, [R189+0xe000] ;  /* 0x00e00000bd7c783b */ /* 0x000ea60000004200 */
[C---:B------:R-:W-:Y:S02]  /*a650*/  FMUL.FTZ R84, R2.reuse, R84 ;  /* 0x0000005402547220 */ /* 0x040fe40000410000 */
[----:B------:R-:W-:Y:S02]  /*a660*/  FMUL.FTZ R85, R2, R85 ;  /* 0x0000005502557220 */ /* 0x000fe40000410000 */
[C---:B-1----:R-:W-:Y:S04]  /*a670*/  HMMA.16816.F32.BF16 R60, R128.reuse, R136, R60 ;  /* 0x00000088803c723c */ /* 0x042fe8000004183c */
[C---:B------:R-:W-:Y:S02]  /*a680*/  FMUL.FTZ R86, R0.reuse, R86 ;  /* 0x0000005600567220 */ /* 0x040fe40000410000 */
[----:B------:R-:W-:Y:S02]  /*a690*/  FMUL.FTZ R87, R0, R87 ;  /* 0x0000005700577220 */ /* 0x000fe40000410000 */
[C---:B------:R-:W-:Y:S01]  /*a6a0*/  HMMA.16816.F32.BF16 R64, R128.reuse, R138, R64 ;  /* 0x0000008a8040723c */ /* 0x040fe20000041840 */
[----:B------:R-:W1:Y:S03]  /*a6b0*/  LDSM.16.MT88.4 R136, [R188+0xe000] ;  /* 0x00e00000bc88783b */ /* 0x000e660000004200 */
[C---:B------:R-:W-:Y:S02]  /*a6c0*/  FMUL.FTZ R88, R2.reuse, R88 ;  /* 0x0000005802587220 */ /* 0x040fe40000410000 */
[----:B------:R-:W-:Y:S02]  /*a6d0*/  FMUL.FTZ R89, R2, R89 ;  /* 0x0000005902597220 */ /* 0x000fe40000410000 */
[C---:B---3--:R-:W-:Y:S04]  /*a6e0*/  HMMA.16816.F32.BF16 R68, R128.reuse, R140, R68 ;  /* 0x0000008c8044723c */ /* 0x048fe80000041844 */
[C---:B------:R-:W-:Y:S02]  /*a6f0*/  FMUL.FTZ R90, R0.reuse, R90 ;  /* 0x0000005a005a7220 */ /* 0x040fe40000410000 */
[----:B------:R-:W-:Y:S02]  /*a700*/  FMUL.FTZ R91, R0, R91 ;  /* 0x0000005b005b7220 */ /* 0x000fe40000410000 */
[C---:B------:R-:W-:Y:S01]  /*a710*/  HMMA.16816.F32.BF16 R72, R128.reuse, R142, R72 ;  /* 0x0000008e8048723c */ /* 0x040fe20000041848 */
[----:B------:R-:W3:Y:S03]  /*a720*/  LDSM.16.MT88.4 R140, [R192+0x10000] ;  /* 0x01000000c08c783b */ /* 0x000ee60000004200 */
[C---:B------:R-:W-:Y:S02]  /*a730*/  FMUL.FTZ R92, R2.reuse, R92 ;  /* 0x0000005c025c7220 */ /* 0x040fe40000410000 */
[----:B------:R-:W-:Y:S02]  /*a740*/  FMUL.FTZ R93, R2, R93 ;  /* 0x0000005d025d7220 */ /* 0x000fe40000410000 */
[C---:B------:R-:W-:Y:S01]  /*a750*/  FMUL.FTZ R94, R0.reuse, R94 ;  /* 0x0000005e005e7220 */ /* 0x040fe20000410000 */
[C---:B--2---:R-:W-:Y:S03]  /*a760*/  HMMA.16816.F32.BF16 R76, R128.reuse, R124, R76 ;  /* 0x0000007c804c723c */ /* 0x044fe6000004184c */
[----:B------:R-:W-:Y:S02]  /*a770*/  FMUL.FTZ R95, R0, R95 ;  /* 0x0000005f005f7220 */ /* 0x000fe40000410000 */
[C---:B------:R-:W-:Y:S02]  /*a780*/  FMUL.FTZ R96, R2.reuse, R96 ;  /* 0x0000006002607220 */ /* 0x040fe40000410000 */
[----:B------:R-:W-:Y:S01]  /*a790*/  FMUL.FTZ R97, R2, R97 ;  /* 0x0000006102617220 */ /* 0x000fe20000410000 */
        /* <DEDUP_REMOVED lines=18> */
[--C-:B------:R-:W-:Y:S01]  /*a8c0*/  FFMA.FTZ R167, R12, c[0x0][0x23c], -R166.reuse ;  /* 0x00008f000ca77a23 */ /* 0x100fe200000108a6 */
[C---:B--2---:R-:W-:Y:S03]  /*a8d0*/  HMMA.16816.F32.BF16 R100, R128.reuse, R124, R100 ;  /* 0x0000007c8064723c */ /* 0x044fe60000041864 */
[C---:B------:R-:W-:Y:S02]  /*a8e0*/  FMUL.FTZ R12, R2.reuse, R120 ;  /* 0x00000078020c7220 */ /* 0x040fe40000410000 */
[--C-:B------:R-:W-:Y:S01]  /*a8f0*/  FFMA.FTZ R168, R13, c[0x0][0x23c], -R166.reuse ;  /* 0x00008f000da87a23 */ /* 0x100fe200000108a6 */
[----:B------:R-:W-:Y:S01]  /*a900*/  MUFU.EX2 R167, R167 ;  /* 0x000000a700a77308 */ /* 0x000fe20000000800 */
[----:B------:R-:W-:Y:S01]  /*a910*/  FMUL.FTZ R13, R2, R121 ;  /* 0x00000079020d7220 */ /* 0x000fe20000410000 */
[C---:B------:R-:W-:Y:S01]  /*a920*/  HMMA.16816.F32.BF16 R104, R128.reuse, R126, R104 ;  /* 0x0000007e8068723c */ /* 0x040fe20000041868 */
[----:B------:R-:W-:Y:S03]  /*a930*/  LDSM.16.MT88.4 R124, [R190+0xc800] ;  /* 0x00c80000be7c783b */ /* 0x000fe60000004200 */
[--C-:B------:R-:W-:Y:S02]  /*a940*/  FFMA.FTZ R171, R14, c[0x0][0x23c], -R165.reuse ;  /* 0x00008f000eab7a23 */ /* 0x100fe400000108a5 */
[C---:B------:R-:W-:Y:S02]  /*a950*/  FMUL.FTZ R14, R0.reuse, R122 ;  /* 0x0000007a000e7220 */ /* 0x040fe40000410000 */
[--C-:B------:R-:W-:Y:S01]  /*a960*/  FFMA.FTZ R172, R15, c[0x0][0x23c], -R165.reuse ;  /* 0x00008f000fac7a23 */ /* 0x100fe200000108a5 */
[----:B------:R-:W2:Y:S03]  /*a970*/  MUFU.EX2 R168, R168 ;  /* 0x000000a800a87308 */ /* 0x000ea60000000800 */
[----:B------:R-:W-:Y:S02]  /*a980*/  FMUL.FTZ R15, R0, R123 ;  /* 0x0000007b000f7220 */ /* 0x000fe40000410000 */
[----:B------:R-:W4:Y:S01]  /*a990*/  LDSM.16.MT88.4 R120, [R192+0xc800] ;  /* 0x00c80000c078783b */ /* 0x000f220000004200 */
        /* <DEDUP_REMOVED lines=12> */
[----:B--2---:R-:W-:Y:S01]  /*aa60*/  F2FP.BF16.PACK_AB R116, R168, R167 ;  /* 0x000000a7a874723e */ /* 0x004fe200000010ff */
[----:B------:R-:W-:Y:S01]  /*aa70*/  FMUL.FTZ R17, R2, R117 ;  /* 0x0000007502117220 */ /* 0x000fe20000410000 */
[C---:B------:R-:W-:Y:S01]  /*aa80*/  HMMA.16816.F32.BF16 R12, R128.reuse, R138, R12 ;  /* 0x0000008a800c723c */ /* 0x040fe2000004180c */
[----:B------:R-:W1:Y:S03]  /*aa90*/  LDSM.16.MT88.4 R136, [R189+0xc800] ;  /* 0x00c80000bd88783b */ /* 0x000e660000004200 */
[----:B------:R-:W2:Y:S01]  /*aaa0*/  MUFU.EX2 R170, R170 ;  /* 0x000000aa00aa7308 */ /* 0x000ea20000000800 */
[C---:B------:R-:W-:Y:S02]  /*aab0*/  FMUL.FTZ R18, R0.reuse, R118 ;  /* 0x0000007600127220 */ /* 0x040fe40000410000 */
[----:B------:R-:W-:Y:S02]  /*aac0*/  FMUL.FTZ R19, R0, R119 ;  /* 0x0000007700137220 */ /* 0x000fe40000410000 */
[C---:B------:R-:W-:Y:S03]  /*aad0*/  FMUL.FTZ R112, R2.reuse, R112 ;  /* 0x0000007002707220 */ /* 0x040fe60000410000 */
[----:B------:R-:W-:Y:S02]  /*aae0*/  FMUL.FTZ R113, R2, R113 ;  /* 0x0000007102717220 */ /* 0x000fe40000410000 */
[C---:B---3--:R-:W-:Y:S01]  /*aaf0*/  HMMA.16816.F32.BF16 R16, R128.reuse, R140, R16 ;  /* 0x0000008c8010723c */ /* 0x048fe20000041810 */
[----:B------:R-:W3:Y:S02]  /*ab00*/  MUFU.EX2 R172, R172 ;  /* 0x000000ac00ac7308 */ /* 0x000ee40000000800 */
[C---:B------:R-:W-:Y:S02]  /*ab10*/  FMUL.FTZ R114, R0.reuse, R114 ;  /* 0x0000007200727220 */ /* 0x040fe40000410000 */
[----:B------:R-:W-:Y:S02]  /*ab20*/  FMUL.FTZ R115, R0, R115 ;  /* 0x0000007300737220 */ /* 0x000fe40000410000 */
        /* <DEDUP_REMOVED lines=14> */
[----:B------:R-:W-:Y:S01]  /*ac10*/  FADD.FTZ R0, R133, R0 ;  /* 0x0000000085007221 */ /* 0x000fe20000010000 */
[----:B------:R-:W-:Y:S01]  /*ac20*/  MOV R133, R132 ;  /* 0x0000008400857202 */ /* 0x000fe20000000f00 */
[----:B------:R-:W-:Y:S02]  /*ac30*/  FADD.FTZ R167, R167, R162 ;  /* 0x000000a2a7a77221 */ /* 0x000fe40000010000 */
[----:B------:R-:W-:Y:S01]  /*ac40*/  FADD.FTZ R171, R171, R0 ;  /* 0x00000000abab7221 */ /* 0x000fe20000010000 */
[----:B------:R-:W-:Y:S01]  /*ac50*/  IADD3 R0, R210, -0x1, RZ ;  /* 0xffffffffd2007810 */ /* 0x000fe20007ffe0ff */
[----:B------:R-:W-:Y:S02]  /*ac60*/  FADD.FTZ R168, R168, R167 ;  /* 0x000000a7a8a87221 */ /* 0x000fe40000010000 */
[----:B------:R-:W-:Y:S01]  /*ac70*/  FADD.FTZ R172, R172, R171 ;  /* 0x000000abacac7221 */ /* 0x000fe20000010000 */
[----:B------:R-:W-:Y:S01]  /*ac80*/  MOV R210, R0 ;  /* 0x0000000000d27202 */ /* 0x000fe20000000f00 */
[----:B------:R-:W-:Y:S01]  /*ac90*/  FADD.FTZ R169, R169, R168 ;  /* 0x000000a8a9a97221 */ /* 0x000fe20000010000 */
[----:B------:R-:W-:Y:S03]  /*aca0*/  MOV R0, R3 ;  /* 0x0000000300007202 */ /* 0x000fe60000000f00 */
[----:B------:R-:W-:Y:S01]  /*acb0*/  FADD.FTZ R169, R170, R169 ;  /* 0x000000a9aaa97221 */ /* 0x000fe20000010000 */
[----:B--2---:R-:W-:Y:S07]  /*acc0*/  F2FP.BF16.PACK_AB R119, R174, R173 ;  /* 0x000000adae77723e */ /* 0x004fee00000010ff */
        /* <DEDUP_REMOVED lines=55> */
[----:B----4-:R-:W-:Y:S03]  /*b040*/  F2FP.BF16.PACK_AB R21, R157, R156 ;  /* 0x0000009c9d15723e */ /* 0x010fe600000010ff */
[C---:B------:R-:W-:Y:S01]  /*b050*/  HMMA.16816.F32.BF16 R12, R116.reuse, R138, R12 ;  /* 0x0000008a740c723c */ /* 0x040fe2000004180c */
[----:B------:R-:W4:Y:S05]  /*b060*/  LDSM.16.MT88.4 R136, [R192+0xf000] ;  /* 0x00f00000c088783b */ /* 0x000f2a0000004200 */
[----:B------:R-:W4:Y:S02]  /*b070*/  MUFU.EX2 R166, R166 ;  /* 0x000000a600a67308 */ /* 0x000f240000000800 */
[C---:B--2---:R-:W-:Y:S08]  /*b080*/  HMMA.16816.F32.BF16 R16, R116.reuse, R120, R16 ;  /* 0x000000787410723c */ /* 0x044ff00000041810 */
[----:B------:R-:W-:Y:S01]  /*b090*/  HMMA.16816.F32.BF16 R112, R116, R122, R112 ;  /* 0x0000007a7470723c */ /* 0x000fe20000041870 */
[----:B------:R-:W2:Y:S01]  /*b0a0*/  LDSM.16.MT88.4 R116, [R188+0xf000] ;  /* 0x00f00000bc74783b */ /* 0x000ea20000004200 */
[----:B------:R-:W2:Y:S02]  /*b0b0*/  MUFU.EX2 R165, R165 ;  /* 0x000000a500a57308 */ /* 0x000ea40000000800 */
[----:B-1----:R-:W-:Y:S05]  /*b0c0*/  F2FP.BF16.PACK_AB R23, R159, R158 ;  /* 0x0000009e9f17723e */ /* 0x002fea00000010ff */
[----:B------:R-:W-:Y:S02]  /*b0d0*/  LDSM.16.MT88.4 R120, [R190+0x11000] ;  /* 0x01100000be78783b */ /* 0x000fe40000004200 */
[C---:B---3--:R-:W-:Y:S08]  /*b0e0*/  HMMA.16816.F32.BF16 R4, R20.reuse, R124, R4 ;  /* 0x0000007c1404723c */ /* 0x048ff00000041804 */
        /* <DEDUP_REMOVED lines=38> */
[----:B------:R-:W-:Y:S03]  /*b350*/  F2FP.BF16.PACK_AB R23, R165, R218 ;  /* 0x000000daa517723e */ /* 0x000fe600000010ff */
[----:B------:R-:W-:Y:S04]  /*b360*/  FADD.FTZ R211, R215, R214 ;  /* 0x000000d6d7d37221 */ /* 0x000fe80000010000 */
[C---:B-1----:R-:W-:Y:S01]  /*b370*/  HMMA.16816.F32.BF16 R128, R20.reuse, R24, R4 ;  /* 0x000000181480723c */ /* 0x042fe20000041804 */
[----:B------:R-:W1:Y:S02]  /*b380*/  LDSM.16.MT88.4 R4, [R190+0x11800] ;  /* 0x01180000be04783b */ /* 0x000e640000004200 */
[----:B------:R-:W-:Y:S05]  /*b390*/  FADD.FTZ R211, R166, R211 ;  /* 0x000000d3a6d37221 */ /* 0x000fea0000010000 */
        /* <DEDUP_REMOVED lines=27> */
[C---:B------:R-:W-:Y:S04]  /*b550*/  HMMA.16816.F32.BF16 R116, R20.reuse, R8, R16 ;  /* 0x000000081474723c */ /* 0x040fe80000041810 */
        /* <DEDUP_REMOVED lines=8> */
.L_x_4601:
[----:B------:R-:W1:Y:S01]  /*b5e0*/  SHFL.BFLY PT, R0, R209, 0x2, 0x1f ;  /* 0x0c401f00d1007f89 */ /* 0x000e6200000e0000 */
[----:B------:R-:W-:Y:S01]  /*b5f0*/  MOV R7, 0x3f800000 ;  /* 0x3f80000000077802 */ /* 0x000fe20000000f00 */
[----:B------:R-:W2:Y:S01]  /*b600*/  S2UR UR9, SR_CTAID.Z ;  /* 0x00000000000979c3 */ /* 0x000ea20000002700 */
[----:B------:R-:W-:Y:S01]  /*b610*/  MOV R6, 0x3f800000 ;  /* 0x3f80000000067802 */ /* 0x000fe20000000f00 */
[----:B------:R-:W3:Y:S01]  /*b620*/  SHFL.BFLY PT, R2, R211, 0x2, 0x1f ;  /* 0x0c401f00d3027f89 */ /* 0x000ee200000e0000 */
[----:B------:R-:W-:Y:S01]  /*b630*/  UIADD3 UR8, -UR11, URZ, URZ ;  /* 0x0000003f0b087290 */ /* 0x000fe2000fffe13f */
[----:B------:R-:W-:Y:S01]  /*b640*/  BSSY B0, `(.L_x_4606) ;  /* 0x0000115000007945 */ /* 0x000fe20003800000 */
[----:B------:R-:W-:Y:S01]  /*b650*/  ULDC UR6, c[0x0][0x1c0] ;  /* 0x0000700000067ab9 */ /* 0x000fe20000000800 */
[----:B------:R-:W-:Y:S06]  /*b660*/  BAR.SYNC.DEFER_BLOCKING 0x0 ;  /* 0x0000000000007b1d */ /* 0x000fec0000010000 */
[----:B------:R-:W4:Y:S01]  /*b670*/  S2UR UR7, SR_CTAID.Y ;  /* 0x00000000000779c3 */ /* 0x000f220000002600 */
[----:B------:R-:W-:-:S07]  /*b680*/  ULDC.64 UR4, c[0x0][0x210] ;  /* 0x0000840000047ab9 */ /* 0x000fce0000000a00 */
[----:B------:R-:W5:Y:S01]  /*b690*/  S2UR UR10, SR_CTAID.X ;  /* 0x00000000000a79c3 */ /* 0x000f620000002500 */
[----:B-1----:R-:W-:Y:S02]  /*b6a0*/  FADD.FTZ R5, R0, R209 ;  /* 0x000000d100057221 */ /* 0x002fe40000010000 */
[----:B------:R-:W1:Y:S01]  /*b6b0*/  S2R R0, SR_TID.X ;  /* 0x0000000000007919 */ /* 0x000e620000002100 */
[----:B--2---:R-:W-:Y:S01]  /*b6c0*/  UIMAD UR8, UR8, UR6, UR9 ;  /* 0x00000006080872a4 */ /* 0x004fe2000f8e0209 */
[----:B---3--:R-:W-:Y:S02]  /*b6d0*/  FADD.FTZ R11, R2, R211 ;  /* 0x000000d3020b7221 */ /* 0x008fe40000010000 */
[----:B------:R-:W2:Y:S04]  /*b6e0*/  SHFL.BFLY PT, R2, R5, 0x1, 0x1f ;  /* 0x0c201f0005027f89 */ /* 0x000ea800000e0000 */
[----:B------:R-:W3:Y:S01]  /*b6f0*/  SHFL.BFLY PT, R4, R11, 0x1, 0x1f ;  /* 0x0c201f000b047f89 */ /* 0x000ee200000e0000 */
[----:B----4-:R-:W-:-:S04]  /*b700*/  UIMAD UR4, UR7, UR4, UR11 ;  /* 0x00000004070472a4 */ /* 0x010fc8000f8e020b */
[----:B------:R-:W-:-:S03]  /*b710*/  UIMAD UR4, UR4, UR6, UR8 ;  /* 0x00000006040472a4 */ /* 0x000fc6000f8e0208 */
[----:B------:R-:W-:Y:S02]  /*b720*/  ULDC.64 UR6, c[0x0][0x118] ;  /* 0x0000460000067ab9 */ /* 0x000fe40000000a00 */
[----:B-----5:R-:W-:Y:S01]  /*b730*/  USHF.L.U32 UR10, UR10, 0x6, URZ ;  /* 0x000000060a0a7899 */ /* 0x020fe2000800063f */
[----:B-1----:R-:W-:-:S03]  /*b740*/  SHF.R.S32.HI R9, RZ, 0x1f, R0 ;  /* 0x0000001fff097819 */ /* 0x002fc60000011400 */
[----:B------:R-:W-:Y:S01]  /*b750*/  UIMAD UR5, UR4, UR5, UR10 ;  /* 0x00000005040572a4 */ /* 0x000fe2000f8e020a */
        /* <DEDUP_REMOVED lines=74> */
[C---:B------:R-:W-:Y:S01]  /*bc00*/  FMUL.FTZ R53, R7.reuse, R53 ;  /* 0x0000003507357220 */ /* 0x040fe20000410000 */
[----:B------:R-:W1:Y:S01]  /*bc10*/  @P3 MUFU.LG2 R2, R2 ;  /* 0x0000000200023308 */ /* 0x000e620000000c00 */
[----:B------:R-:W-:Y:S01]  /*bc20*/  FMUL.FTZ R55, R6, R55 ;  /* 0x0000003706377220 */ /* 0x000fe20000410000 */
[----:B------:R-:W-:Y:S01]  /*bc30*/  IADD3 R9, R0, -R9, RZ ;  /* 0x8000000900097210 */ /* 0x000fe20007ffe0ff */
[----:B------:R-:W-:Y:S01]  /*bc40*/  FMUL.FTZ R54, R6, R54 ;  /* 0x0000003606367220 */ /* 0x000fe20000410000 */
[----:B------:R-:W-:Y:S01]  /*bc50*/  IADD3 R11, R10, -R11, RZ ;  /* 0x8000000b0a0b7210 */ /* 0x000fe20007ffe0ff */
[----:B------:R-:W-:Y:S01]  /*bc60*/  FMUL.FTZ R56, R7, R56 ;  /* 0x0000003807387220 */ /* 0x000fe20000410000 */
[----:B------:R-:W-:Y:S01]  /*bc70*/  SHF.L.U32 R10, R13, 0x2, RZ ;  /* 0x000000020d0a7819 */ /* 0x000fe200000006ff */
[----:B------:R-:W-:Y:S01]  /*bc80*/  FMUL.FTZ R57, R7, R57 ;  /* 0x0000003907397220 */ /* 0x000fe20000410000 */
[----:B------:R-:W-:Y:S01]  /*bc90*/  SHF.R.S32.HI R0, RZ, 0x1f, R11 ;  /* 0x0000001fff007819 */ /* 0x000fe2000001140b */
[----:B------:R-:W-:-:S02]  /*bca0*/  FMUL.FTZ R59, R6, R59 ;  /* 0x0000003b063b7220 */ /* 0x000fc40000410000 */
[----:B------:R-:W-:Y:S01]  /*bcb0*/  FMUL.FTZ R58, R6, R58 ;  /* 0x0000003a063a7220 */ /* 0x000fe20000410000 */
[----:B------:R-:W-:Y:S01]  /*bcc0*/  LEA.HI R0, R0, R11, RZ, 0x2 ;  /* 0x0000000b00007211 */ /* 0x000fe200078f10ff */
[C---:B------:R-:W-:Y:S01]  /*bcd0*/  FMUL.FTZ R60, R7.reuse, R60 ;  /* 0x0000003c073c7220 */ /* 0x040fe20000410000 */
[----:B------:R-:W-:Y:S01]  /*bce0*/  SHF.R.S32.HI R11, RZ, 0x1f, R10 ;  /* 0x0000001fff0b7819 */ /* 0x000fe2000001140a */
[C---:B------:R-:W-:Y:S01]  /*bcf0*/  FMUL.FTZ R61, R7.reuse, R61 ;  /* 0x0000003d073d7220 */ /* 0x040fe20000410000 */
[----:B------:R-:W-:Y:S01]  /*bd00*/  SHF.R.S32.HI R0, RZ, 0x2, R0 ;  /* 0x00000002ff007819 */ /* 0x000fe20000011400 */
        /* <DEDUP_REMOVED lines=59> */
[----:B------:R-:W-:Y:S01]  /*c0c0*/  FMUL.FTZ R113, R7, R113 ;  /* 0x0000007107717220 */ /* 0x000fe20000410000 */
[----:B------:R-:W-:Y:S01]  /*c0d0*/  MOV R7, 0x40 ;  /* 0x0000004000077802 */ /* 0x000fe20000000f00 */
[C---:B------:R-:W-:Y:S02]  /*c0e0*/  FMUL.FTZ R115, R6.reuse, R115 ;  /* 0x0000007306737220 */ /* 0x040fe40000410000 */
[----:B------:R-:W-:Y:S01]  /*c0f0*/  FMUL.FTZ R114, R6, R114 ;  /* 0x0000007206727220 */ /* 0x000fe20000410000 */
[----:B------:R-:W-:Y:S01]  /*c100*/  SHF.L.U32 R6, R14, 0x2, RZ ;  /* 0x000000020e067819 */ /* 0x000fe200000006ff */
[----:B-1----:R-:W-:Y:S01]  /*c110*/  @P3 FMUL.FTZ R2, R2, 0.69314718246459960938 ;  /* 0x3f31721802023820 */ /* 0x002fe20000410000 */
[----:B------:R-:W-:-:S02]  /*c120*/  SEL R7, R7, 0xffffffc0, !P1 ;  /* 0xffffffc007077807 */ /* 0x000fc40004800000 */
[C---:B------:R-:W-:Y:S02]  /*c130*/  IADD3 R16, R6.reuse, -0x20, RZ ;  /* 0xffffffe006107810 */ /* 0x040fe40007ffe0ff */
[C---:B------:R-:W-:Y:S02]  /*c140*/  @P0 IADD3 R16, R6.reuse, 0x20, RZ ;  /* 0x0000002006100810 */ /* 0x040fe40007ffe0ff */
[C---:B------:R-:W-:Y:S02]  /*c150*/  IADD3 R17, R6.reuse, R7, RZ ;  /* 0x0000000706117210 */ /* 0x040fe40007ffe0ff */
[-C--:B------:R-:W-:Y:S01]  /*c160*/  IADD3 R18, R7, R16.reuse, RZ ;  /* 0x0000001007127210 */ /* 0x080fe20007ffe0ff */
[----:B------:R-:W-:Y:S01]  /*c170*/  STS.64 [R16], R124 ;  /* 0x0000007c10007388 */ /* 0x000fe20000000a00 */
[-C--:B------:R-:W-:Y:S02]  /*c180*/  IADD3 R6, R6, R15.reuse, RZ ;  /* 0x0000000f06067210 */ /* 0x080fe40007ffe0ff */
[----:B------:R-:W-:Y:S01]  /*c190*/  IADD3 R7, R15, R16, RZ ;  /* 0x000000100f077210 */ /* 0x000fe20007ffe0ff */
[----:B------:R-:W-:Y:S01]  /*c1a0*/  STS.64 [R16+0x800], R126 ;  /* 0x0008007e10007388 */ /* 0x000fe20000000a00 */
[----:B------:R-:W-:-:S02]  /*c1b0*/  IADD3 R19, R17, R15, RZ ;  /* 0x0000000f11137210 */ /* 0x000fc40007ffe0ff */
        /* <DEDUP_REMOVED lines=40> */
[----:B------:R1:W-:Y:S04]  /*c440*/  STS.64 [R6+0x8800], R110 ;  /* 0x0088006e06007388 */ /* 0x0003e80000000a00 */
[----:B------:R-:W-:Y:S04]  /*c450*/  STS.64 [R7+0x8000], R120 ;  /* 0x0080007807007388 */ /* 0x000fe80000000a00 */
[----:B------:R2:W-:Y:S04]  /*c460*/  STS.64 [R7+0x8800], R122 ;  /* 0x0088007a07007388 */ /* 0x0005e80000000a00 */
[----:B------:R-:W-:Y:S04]  /*c470*/  STS.64 [R19+0x8000], R116 ;  /* 0x0080007413007388 */ /* 0x000fe80000000a00 */
[----:B------:R-:W-:Y:S04]  /*c480*/  STS.64 [R19+0x8800], R118 ;  /* 0x0088007613007388 */ /* 0x000fe80000000a00 */
[----:B------:R-:W-:Y:S04]  /*c490*/  STS.64 [R15+0x8000], R112 ;  /* 0x008000700f007388 */ /* 0x000fe80000000a00 */
[----:B------:R-:W-:Y:S01]  /*c4a0*/  STS.64 [R15+0x8800], R114 ;  /* 0x008800720f007388 */ /* 0x000fe20000000a00 */
[----:B-1----:R-:W-:-:S03]  /*c4b0*/  MOV R6, 0xff800000 ;  /* 0xff80000000067802 */ /* 0x002fc60000000f00 */
[----:B------:R-:W-:Y:S01]  /*c4c0*/  BAR.SYNC.DEFER_BLOCKING 0x0 ;  /* 0x0000000000007b1d */ /* 0x000fe20000010000 */
[----:B------:R-:W-:Y:S01]  /*c4d0*/  @P3 FFMA.FTZ R6, R3, c[0x0][0x238], R2 ;  /* 0x00008e0003063a23 */ /* 0x000fe20000010002 */
[----:B--2---:R-:W-:-:S04]  /*c4e0*/  SHF.R.S32.HI R7, RZ, 0x1f, R12 ;  /* 0x0000001fff077819 */ /* 0x004fc8000001140c */
[----:B------:R-:W-:-:S04]  /*c4f0*/  LEA.HI R7, R7, R12, RZ, 0x2 ;  /* 0x0000000c07077211 */ /* 0x000fc800078f10ff */
[----:B------:R-:W-:-:S04]  /*c500*/  LOP3.LUT R7, R7, 0xffffffc, RZ, 0xc0, !PT ;  /* 0x0ffffffc07077812 */ /* 0x000fc800078ec0ff */
[----:B------:R-:W-:-:S04]  /*c510*/  IADD3 R7, R12, -R7, RZ ;  /* 0x800000070c077210 */ /* 0x000fc80007ffe0ff */
[----:B------:R-:W-:Y:S01]  /*c520*/  LEA R7, R7, R0, 0x4 ;  /* 0x0000000007077211 */ /* 0x000fe200078e20ff */
        /* <DEDUP_REMOVED lines=27> */
[----:B--234-:R-:W-:Y:S01]  /*c6e0*/  IADD3 R4, R7, 0x8, RZ ;  /* 0x0000000807047810 */ /* 0x01cfe20007ffe0ff */
[----:B------:R-:W-:Y:S01]  /*c6f0*/  IMAD.U32 R0, RZ, RZ, UR5 ;  /* 0x00000005ff007e24 */ /* 0x000fe2000f8e00ff */
[----:B------:R-:W-:-:S02]  /*c700*/  SHF.R.S32.HI R3, RZ, 0x1f, R7 ;  /* 0x0000001fff037819 */ /* 0x000fc40000011407 */
[C---:B------:R-:W-:Y:S02]  /*c710*/  IADD3 R2, P0, R7.reuse, UR5, RZ ;  /* 0x0000000507027c10 */ /* 0x040fe4000ff1e0ff */
[----:B------:R-:W-:Y:S02]  /*c720*/  ISETP.GE.AND P2, PT, R7, UR13, PT ;  /* 0x0000000d07007c0c */ /* 0x000fe4000bf46270 */
[----:B------:R-:W-:Y:S02]  /*c730*/  ISETP.GE.AND P1, PT, R4, UR13, PT ;  /* 0x0000000d04007c0c */ /* 0x000fe4000bf26270 */
[----:B------:R-:W-:Y:S02]  /*c740*/  LEA.HI.X.SX32 R3, R0, R3, 0x1, P0 ;  /* 0x0000000300037211 */ /* 0x000fe400000f0eff */
[----:B------:R-:W-:-:S04]  /*c750*/  LEA R12, P0, R2, c[0x0][0x208], 0x2 ;  /* 0x00008200020c7a11 */ /* 0x000fc800078010ff */
[----:B------:R-:W-:-:S05]  /*c760*/  LEA.HI.X R13, R2, c[0x0][0x20c], R3, 0x2, P0 ;  /* 0x00008300020d7a11 */ /* 0x000fca00000f1403 */
[----:B------:R2:W-:Y:S04]  /*c770*/  @!P2 STG.E [R12.64], R5 ;  /* 0x000000050c00a986 */ /* 0x0005e8000c101906 */
[----:B------:R2:W-:Y:S02]  /*c780*/  @!P1 STG.E [R12.64+0x20], R6 ;  /* 0x000020060c009986 */ /* 0x0005e4000c101906 */
.L_x_4607:
[----:B--234-:R-:W-:Y:S05]  /*c790*/  BSYNC B0 ;  /* 0x0000000000007941 */ /* 0x01cfea0003800000 */
.L_x_4606:
[----:B------:R-:W-:Y:S01]  /*c7a0*/  ULDC UR4, c[0x0][0x22c] ;  /* 0x00008b0000047ab9 */ /* 0x000fe20000000800 */
[C---:B------:R-:W-:Y:S01]  /*c7b0*/  ISETP.GE.AND P1, PT, R8.reuse, UR13, PT ;  /* 0x0000000d08007c0c */ /* 0x040fe2000bf26270 */
[----:B------:R-:W-:Y:S01]  /*c7c0*/  UIMAD UR4, UR5, UR4, URZ ;  /* 0x00000004050472a4 */ /* 0x000fe2000f8e023f */
[----:B------:R-:W-:Y:S01]  /*c7d0*/  IMAD.WIDE R2, R8, 0xc0, R10 ;  /* 0x000000c008027825 */ /* 0x000fe200078e020a */
[----:B------:R-:W-:Y:S04]  /*c7e0*/  BSSY B0, `(.L_x_4608) ;  /* 0x0000010000007945 */ /* 0x000fe80003800000 */
[----:B------:R-:W-:Y:S01]  /*c7f0*/  IMAD.U32 R0, RZ, RZ, UR4 ;  /* 0x00000004ff007e24 */ /* 0x000fe2000f8e00ff */
[----:B------:R-:W-:-:S04]  /*c800*/  IADD3 R2, P0, R2, UR4, RZ ;  /* 0x0000000402027c10 */ /* 0x000fc8000ff1e0ff */
[----:B------:R-:W-:Y:S02]  /*c810*/  LEA.HI.X.SX32 R3, R0, R3, 0x1, P0 ;  /* 0x0000000300037211 */ /* 0x000fe400000f0eff */
[----:B------:R-:W-:Y:S02]  /*c820*/  LEA R4, P0, R2, c[0x0][0x1d8], 0x2 ;  /* 0x0000760002047a11 */ /* 0x000fe400078010ff */
[----:B------:R-:W-:Y:S02]  /*c830*/  IADD3 R0, R10, 0x40, RZ ;  /* 0x000000400a007810 */ /* 0x000fe40007ffe0ff */
[----:B------:R-:W-:Y:S01]  /*c840*/  LEA.HI.X R5, R2, c[0x0][0x1dc], R3, 0x2, P0 ;  /* 0x0000770002057a11 */ /* 0x000fe200000f1403 */
[----:B------:R-:W-:Y:S05]  /*c850*/  @P1 BRA `(.L_x_4609) ;  /* 0x0000008000001947 */ /* 0x000fea0003800000 */
[C---:B------:R-:W-:Y:S02]  /*c860*/  IADD3 R2, R0.reuse, 0x40, RZ ;  /* 0x0000004000027810 */ /* 0x040fe40007ffe0ff */
[----:B------:R-:W-:Y:S02]  /*c870*/  ISETP.GE.AND P0, PT, R0, c[0x0][0x220], PT ;  /* 0x0000880000007a0c */ /* 0x000fe40003f06270 */
[----:B------:R-:W-:-:S02]  /*c880*/  ISETP.GE.AND P1, PT, R10, c[0x0][0x220], PT ;  /* 0x000088000a007a0c */ /* 0x000fc40003f26270 */
[----:B------:R-:W-:-:S09]  /*c890*/  ISETP.GE.AND P2, PT, R2, c[0x0][0x220], PT ;  /* 0x0000880002007a0c */ /* 0x000fd20003f46270 */
[----:B-1----:R1:W-:Y:S04]  /*c8a0*/  @!P0 STG.E.128 [R4.64+0x100], R72 ;  /* 0x0001004804008986 */ /* 0x0023e8000c101d06 */
[----:B------:R1:W-:Y:S04]  /*c8b0*/  @!P1 STG.E.64 [R4.64], R104 ;  /* 0x0000006804009986 */ /* 0x0003e8000c101b06 */
[----:B------:R1:W-:Y:S04]  /*c8c0*/  @!P1 STG.E.64 [R4.64+0x8], R106 ;  /* 0x0000086a04009986 */ /* 0x0003e8000c101b06 */
[----:B------:R1:W-:Y:S02]  /*c8d0*/  @!P2 STG.E.128 [R4.64+0x200], R40 ;  /* 0x000200280400a986 */ /* 0x0003e4000c101d06 */
.L_x_4609:
[----:B------:R-:W-:Y:S05]  /*c8e0*/  BSYNC B0 ;  /* 0x0000000000007941 */ /* 0x000fea0003800000 */
.L_x_4608:
[----:B------:R-:W-:Y:S01]  /*c8f0*/  IADD3 R2, R8, 0x8, RZ ;  /* 0x0000000808027810 */ /* 0x000fe20007ffe0ff */
[----:B------:R-:W-:Y:S03]  /*c900*/  BSSY B0, `(.L_x_4610) ;  /* 0x000000a000007945 */ /* 0x000fe60003800000 */
[----:B------:R-:W-:-:S13]  /*c910*/  ISETP.GE.AND P0, PT, R2, UR13, PT ;  /* 0x0000000d02007c0c */ /* 0x000fda000bf06270 */
        /* <DEDUP_REMOVED lines=8> */
.L_x_4611:
[----:B------:R-:W-:Y:S05]  /*c9a0*/  BSYNC B0 ;  /* 0x0000000000007941 */ /* 0x000fea0003800000 */
.L_x_4610:
        /* <DEDUP_REMOVED lines=11> */
.L_x_4613:
[----:B------:R-:W-:Y:S05]  /*ca60*/  BSYNC B0 ;  /* 0x0000000000007941 */ /* 0x000fea0003800000 */
.L_x_4612:
        /* <DEDUP_REMOVED lines=11> */
.L_x_4615:
[----:B------:R-:W-:Y:S05]  /*cb20*/  BSYNC B0 ;  /* 0x0000000000007941 */ /* 0x000fea0003800000 */
.L_x_4614:
        /* <DEDUP_REMOVED lines=11> */
.L_x_4617:
[----:B------:R-:W-:Y:S05]  /*cbe0*/  BSYNC B0 ;  /* 0x0000000000007941 */ /* 0x000fea0003800000 */
.L_x_4616:
        /* <DEDUP_REMOVED lines=11> */
.L_x_4619:
[----:B------:R-:W-:Y:S05]  /*cca0*/  BSYNC B0 ;  /* 0x0000000000007941 */ /* 0x000fea0003800000 */
.L_x_4618:
        /* <DEDUP_REMOVED lines=11> */
.L_x_4621:
[----:B------:R-:W-:Y:S05]  /*cd60*/  BSYNC B0 ;  /* 0x0000000000007941 */ /* 0x000fea0003800000 */
.L_x_4620:
[----:B------:R-:W-:-:S04]  /*cd70*/  IADD3 R8, R8, 0x38, RZ ;  /* 0x0000003808087810 */ /* 0x000fc80007ffe0ff */
[----:B------:R-:W-:-:S13]  /*cd80*/  ISETP.GE.AND P0, PT, R8, UR13, PT ;  /* 0x0000000d08007c0c */ /* 0x000fda000bf06270 */
        /* <DEDUP_REMOVED lines=10> */
.L_x_4622:
        /* <DEDUP_REMOVED lines=13> */
.L_x_7862:


//--------------------- .text._ZN5flash24flash_fwd_splitkv_kernelI23Flash_fwd_kernel_traitsILi192ELi64ELi64ELi4ELb0ELb0EN7cutlass10bfloat16_tE19Flash_kernel_traitsILi192ELi64ELi64ELi4ES3_EELb0ELb0ELb1ELb0ELb0ELb1ELb1ELb0EEEvNS_16Flash_fwd_paramsE --------------------------
	.section	.text._ZN5flash24flash_fwd_splitkv_kernelI23Flash_fwd_kernel_traitsILi192ELi64ELi64ELi4ELb0ELb0EN7cutlass10bfloat16_tE19Flash_kernel_traitsILi192ELi64ELi64ELi4ES3_EELb0ELb0ELb1ELb0ELb0ELb1ELb1ELb0EEEvNS_16Flash_fwd_paramsE,"ax",@progbits
	.sectioninfo	@"SHI_REGISTERS=243"
	.align	128
        .global         _ZN5flash24flash_fwd_splitkv_kernelI23Flash_fwd_kernel_traitsILi192ELi64ELi64ELi4ELb0ELb0EN7cutlass10bfloat16_tE19Flash_kernel_traitsILi192ELi64ELi64ELi4ES3_EELb0ELb0ELb1ELb0ELb0ELb1ELb1ELb0EEEvNS_16Flash_fwd_paramsE
        .type           _ZN5flash24flash_fwd_splitkv_kernelI23Flash_fwd_kernel_traitsILi192ELi64ELi64ELi4ELb0ELb0EN7cutlass10bfloat16_tE19Flash_kernel_traitsILi192ELi64ELi64ELi4ES3_EELb0ELb0ELb1ELb0ELb0ELb1ELb1ELb0EEEvNS_16Flash_fwd_paramsE,@function
        .size           _ZN5flash24flash_fwd_splitkv_kernelI23Flash_fwd_kernel_traitsILi192ELi64ELi64ELi4ELb0ELb0EN7cutlass10bfloat16_tE19Flash_kernel_traitsILi192ELi64ELi64ELi4ES3_EELb0ELb0ELb1ELb0ELb0ELb1ELb1ELb0EEEvNS_16Flash_fwd_paramsE,(.L_x_7863 - _ZN5flash24flash_fwd_splitkv_kernelI23Flash_fwd_kernel_traitsILi192ELi64ELi64ELi4ELb0ELb0EN7cutlass10bfloat16_tE19Flash_kernel_traitsILi192ELi64ELi64ELi4ES3_EELb0ELb0ELb1ELb0ELb0ELb1ELb1ELb0EEEvNS_16Flash_fwd_paramsE)
        .other          _ZN5flash24flash_fwd_splitkv_kernelI23Flash_fwd_kernel_traitsILi192ELi64ELi64ELi4ELb0ELb0EN7cutlass10bfloat16_tE19Flash_kernel_traitsILi192ELi64ELi64ELi4ES3_EELb0ELb0ELb1ELb0ELb0ELb1ELb1ELb0EEEvNS_16Flash_fwd_paramsE,@"STO_CUDA_ENTRY STV_DEFAULT"
_ZN5flash24flash_fwd_splitkv_kernelI23Flash_fwd_kernel_traitsILi192ELi64ELi64ELi4ELb0ELb0EN7cutlass10bfloat16_tE19Flash_kernel_traitsILi192ELi64ELi64ELi4ES3_EELb0ELb0ELb1ELb0ELb0ELb1ELb1ELb0EEEvNS_16Flash_fwd_paramsE:
.text._ZN5flash24flash_fwd_splitkv_kernelI23Flash_fwd_kernel_traitsILi192ELi64ELi64ELi4ELb0ELb0EN7cutlass10bfloat16_tE19Flash_kernel_traitsILi192ELi64ELi64ELi4ES3_EELb0ELb0ELb1ELb0ELb0ELb1ELb1ELb0EEEvNS_16Flash_fwd_paramsE:
        /* <DEDUP_REMOVED lines=78> */
.L_x_4623:
[----:B------:R-:W-:Y:S02]  /*04e0*/  ULDC UR7, c[0x0][0x218] ;  /* 0x0000860000077ab9 */ /* 0x000fe40000000800 */
.L_x_4624:
        /* <DEDUP_REMOVED lines=92> */
.L_x_4627:
[----:B------:R-:W-:Y:S05]  /*0ab0*/  BSYNC B0 ;  /* 0x0000000000007941 */ /* 0x000fea0003800000 */
.L_x_4626:
        /* <DEDUP_REMOVED lines=10> */
.L_x_4629:
[----:B------:R-:W-:Y:S05]  /*0b60*/  BSYNC B0 ;  /* 0x0000000000007941 */ /* 0x000fea0003800000 */
.L_x_4628:
        /* <DEDUP_REMOVED lines=10> */
.L_x_4631:
[----:B------:R-:W-:Y:S05]  /*0c10*/  BSYNC B0 ;  /* 0x0000000000007941 */ /* 0x000fea0003800000 */
.L_x_4630:
        /* <DEDUP_REMOVED lines=10> */
.L_x_4633:
[----:B------:R-:W-:Y:S05]  /*0cc0*/  BSYNC B0 ;  /* 0x0000000000007941 */ /* 0x000fea0003800000 */
.L_x_4632:
        /* <DEDUP_REMOVED lines=10> */
.L_x_4635:
[----:B------:R-:W-:Y:S05]  /*0d70*/  BSYNC B0 ;  /* 0x0000000000007941 */ /* 0x000fea0003800000 */
.L_x_4634:
        /* <DEDUP_REMOVED lines=10> */
.L_x_4637:
[----:B------:R-:W-:Y:S05]  /*0e20*/  BSYNC B0 ;  /* 0x0000000000007941 */ /* 0x000fea0003800000 */
.L_x_4636:
        /* <DEDUP_REMOVED lines=10> */
.L_x_4639:
[----:B------:R-:W-:Y:S05]  /*0ed0*/  BSYNC B0 ;  /* 0x0000000000007941 */ /* 0x000fea0003800000 */
.L_x_4638:
        /* <DEDUP_REMOVED lines=10> */
.L_x_4641:
[----:B------:R-:W-:Y:S05]  /*0f80*/  BSYNC B0 ;  /* 0x0000000000007941 */ /* 0x000fea0003800000 */
.L_x_4640:
        /* <DEDUP_REMOVED lines=32> */
.L_x_4625:
        /* <DEDUP_REMOVED lines=113> */
.L_x_4642:
        /* <DEDUP_REMOVED lines=19> */
.L_x_4644:
        /* <DEDUP_REMOVED lines=56> */
.L_x_4643:
        /* <DEDUP_REMOVED lines=123> */
.L_x_4646:
[----:B------:R-:W-:Y:S05]  /*2500*/  BSYNC B0 ;  /* 0x0000000000007941 */ /* 0x000fea0003800000 */
.L_x_4645:
        /* <DEDUP_REMOVED lines=37> */
.L_x_4648:
[----:B------:R-:W-:Y:S05]  /*2760*/  BSYNC B0 ;  /* 0x0000000000007941 */ /* 0x000fea0003800000 */
.L_x_4647:
        /* <DEDUP_REMOVED lines=37> */
.L_x_4650:
[----:B------:R-:W-:Y:S05]  /*29c0*/  BSYNC B0 ;  /* 0x0000000000007941 */ /* 0x000fea0003800000 */
.L_x_4649:
        /* <DEDUP_REMOVED lines=36> */
.L_x_4652:
[----:B------:R-:W-:Y:S05]  /*2c10*/  BSYNC B0 ;  /* 0x0000000000007941 */ /* 0x000fea0003800000 */
.L_x_4651:
        /* <DEDUP_REMOVED lines=31> */
.L_x_4654:
[----:B------:R-:W-:Y:S05]  /*2e10*/  BSYNC B0 ;  /* 0x0000000000007941 */ /* 0x000fea0003800000 */
.L_x_4653:
        /* <DEDUP_REMOVED lines=33> */
.L_x_4656:
[----:B------:R-:W-:Y:S05]  /*3030*/  BSYNC B0 ;  /* 0x0000000000007941 */ /* 0x000fea0003800000 */
.L_x_4655:
        /* <DEDUP_REMOVED lines=32> */
.L_x_4658:
[----:B------:R-:W-:Y:S05]  /*3240*/  BSYNC B0 ;  /* 0x0000000000007941 */ /* 0x000fea0003800000 */
.L_x_4657:
        /* <DEDUP_REMOVED lines=33> */
.L_x_4660:
[----:B------:R-:W-:Y:S05]  /*3460*/  BSYNC B0 ;  /* 0x0000000000007941 */ /* 0x000fea0003800000 */
.L_x_4659:
        /* <DEDUP_REMOVED lines=49> */
.L_x_4662:
[----:B------:R-:W-:Y:S05]  /*3780*/  BSYNC B0 ;  /* 0x0000000000007941 */ /* 0x000fea0003800000 */
.L_x_4661:
        /* <DEDUP_REMOVED lines=36> */
.L_x_4664:
[----:B------:R-:W-:Y:S05]  /*39d0*/  BSYNC B0 ;  /* 0x0000000000007941 */ /* 0x000fea0003800000 */
.L_x_4663:
        /* <DEDUP_REMOVED lines=39> */
.L_x_4666:
[----:B------:R-:W-:Y:S05]  /*3c50*/  BSYNC B0 ;  /* 0x0000000000007941 */ /* 0x000fea0003800000 */
.L_x_4665:
        /* <DEDUP_REMOVED lines=40> */
.L_x_4668:
[----:B------:R-:W-:Y:S05]  /*3ee0*/  BSYNC B0 ;  /* 0x0000000000007941 */ /* 0x000fea0003800000 */
.L_x_4667:
[C---:B-1-3--:R-:W-:Y:S01]  /*3ef0*/  IMAD.SHL.U32 R8, R2.reuse, 0x40, RZ ;  /* 0x0000004002087824 */ /* 0x04afe200078e00ff */
[----:B------:R-:W-:Y:S01]  /*3f00*/  R2P PR, R2, 0x6 ;  /* 0x0000000602007804 */ /* 0x000fe20000000000 */
[----:B------:R-:W-:Y:S01]  /*3f10*/  IMAD.SHL.U32 R20, R20, 0x8, RZ ;  /* 0x0000000814147824 */ /* 0x000fe200078e00ff */
[----:B------:R-:W-:Y:S01]  /*3f20*/  SHF.L.U32 R81, R81, 0x1, RZ ;  /* 0x0000000151517819 */ /* 0x000fe200000006ff */
[----:B------:R-:W-:Y:S01]  /*3f30*/  IMAD R206, R83, 0x400, R0 ;  /* 0x0000040053ce7824 */ /* 0x000fe200078e0200 */
[----:B------:R-:W-:Y:S01]  /*3f40*/  LOP3.LUT R9, R8, 0x1c0, RZ, 0xc0, !PT ;  /* 0x000001c008097812 */ /* 0x000fe200078ec0ff */
[----:B------:R-:W-:Y:S01]  /*3f50*/  IMAD.U32 R127, RZ, RZ, UR9 ;  /* 0x00000009ff7f7e24 */ /* 0x000fe2000f8e00ff */
[----:B------:R-:W0:Y:S01]  /*3f60*/  LDGDEPBAR ;  /* 0x00000000000079af */ /* 0x000e220000000000 */
        /* <DEDUP_REMOVED lines=9> */
[----:B------:R-:W-:-:S02]  /*4000*/  ISETP.GT.AND P5, PT, R82, R207, PT ;  /* 0x000000cf5200720c */ /* 0x000fc40003fa4270 */
[----:B------:R-:W-:Y:S01]  /*4010*/  IMAD R205, R205, 0x200, R8 ;  /* 0x00000200cdcd7824 */ /* 0x000fe200078e0208 */
[----:B------:R-:W-:Y:S03]  /*4020*/  LDSM.16.M88.4 R64, [R202] ;  /* 0x00000000ca40783b */ /* 0x000fe60000000200 */
[----:B------:R-:W-:-:S05]  /*4030*/  IMAD.SHL.U32 R205, R205, 0x2, RZ ;  /* 0x00000002cdcd7824 */ /* 0x000fca00078e00ff */
[----:B------:R-:W1:Y:S01]  /*4040*/  LDSM.16.M88.4 R12, [R205+0x6000] ;  /* 0x00600000cd0c783b */ /* 0x000e620000000200 */
[C---:B------:R-:W-:Y:S02]  /*4050*/  IADD3 R2, R205.reuse, 0x6000, RZ ;  /* 0x00006000cd027810 */ /* 0x040fe40007ffe0ff */
        /* <DEDUP_REMOVED lines=28> */
[C---:B---3--:R-:W-:Y:S08]  /*4220*/  HMMA.16816.F32.BF16 R28, R52.reuse, R24, RZ ;  /* 0x00000018341c723c */ /* 0x048ff000000418ff */
[C---:B------:R-:W-:Y:S08]  /*4230*/  HMMA.16816.F32.BF16 R12, R52.reuse, R14, RZ ;  /* 0x0000000e340c723c */ /* 0x040ff000000418ff */
[C---:B------:R-:W-:Y:S08]  /*4240*/  HMMA.16816.F32.BF16 R24, R52.reuse, R26, RZ ;  /* 0x0000001a3418723c */ /* 0x040ff000000418ff */
[C---:B-----5:R-:W-:Y:S08]  /*4250*/  HMMA.16816.F32.BF16 R40, R52.reuse, R60, RZ ;  /* 0x0000003c3428723c */ /* 0x060ff000000418ff */
[C---:B------:R-:W-:Y:S08]  /*4260*/  HMMA.16816.F32.BF16 R60, R52.reuse, R62, RZ ;  /* 0x0000003e343c723c */ /* 0x040ff000000418ff */
[C---:B----4-:R-:W-:Y:S08]  /*4270*/  HMMA.16816.F32.BF16 R56, R52.reuse, R68, RZ ;  /* 0x000000443438723c */ /* 0x050ff000000418ff */
[----:B------:R-:W-:Y:S01]  /*4280*/  HMMA.16816.F32.BF16 R52, R52, R70, RZ ;  /* 0x000000463434723c */ /* 0x000fe200000418ff */
[----:B------:R-:W-:Y:S07]  /*4290*/  LDSM.16.M88.4 R68, [R205+0x8800] ;  /* 0x00880000cd44783b */ /* 0x000fee0000000200 */
[C---:B--2---:R-:W-:Y:S08]  /*42a0*/  HMMA.16816.F32.BF16 R8, R16.reuse, R48, R8 ;  /* 0x000000301008723c */ /* 0x044ff00000041808 */
[C---:B------:R-:W-:Y:S01]  /*42b0*/  HMMA.16816.F32.BF16 R12, R16.reuse, R50, R12 ;  /* 0x00000032100c723c */ /* 0x040fe2000004180c */
[----:B------:R-:W1:Y:S07]  /*42c0*/  LDSM.16.M88.4 R48, [R199+0x6800] ;  /* 0x00680000c730783b */ /* 0x000e6e0000000200 */
[C---:B------:R-:W-:Y:S08]  /*42d0*/  HMMA.16816.F32.BF16 R28, R16.reuse, R44, R28 ;  /* 0x0000002c101c723c */ /* 0x040ff0000004181c */
[C---:B------:R-:W-:Y:S01]  /*42e0*/  HMMA.16816.F32.BF16 R24, R16.reuse, R46, R24 ;  /* 0x0000002e1018723c */ /* 0x040fe20000041818 */
[----:B------:R-:W2:Y:S07]  /*42f0*/  LDSM.16.M88.4 R44, [R199+0x7000] ;  /* 0x00700000c72c783b */ /* 0x000eae0000000200 */
[C---:B------:R-:W-:Y:S08]  /*4300*/  HMMA.16816.F32.BF16 R40, R16.reuse, R36, R40 ;  /* 0x000000241028723c */ /* 0x040ff00000041828 */
[C---:B------:R-:W-:Y:S01]  /*4310*/  HMMA.16816.F32.BF16 R60, R16.reuse, R38, R60 ;  /* 0x00000026103c723c */ /* 0x040fe2000004183c */
[----:B------:R-:W-:Y:S07]  /*4320*/  LDSM.16.M88.4 R36, [R192] ;  /* 0x00000000c024783b */ /* 0x000fee0000000200 */
[C---:B------:R-:W-:Y:S08]  /*4330*/  HMMA.16816.F32.BF16 R56, R16.reuse, R32, R56 ;  /* 0x000000201038723c */ /* 0x040ff00000041838 */
[----:B------:R-:W-:Y:S01]  /*4340*/  HMMA.16816.F32.BF16 R52, R16, R34, R52 ;  /* 0x000000221034723c */ /* 0x000fe20000041834 */
[----:B------:R-:W3:Y:S04]  /*4350*/  LDSM.16.M88.4 R16, [R201] ;  /* 0x00000000c910783b */ /* 0x000ee80000000200 */
[----:B------:R-:W4:Y:S03]  /*4360*/  LDSM.16.M88.4 R32, [R192+0x800] ;  /* 0x00080000c020783b */ /* 0x000f260000000200 */
[C---:B------:R-:W-:Y:S08]  /*4370*/  HMMA.16816.F32.BF16 R8, R64.reuse, R20, R8 ;  /* 0x000000144008723c */ /* 0x040ff00000041808 */
[C---:B------:R-:W-:Y:S01]  /*4380*/  HMMA.16816.F32.BF16 R12, R64.reuse, R22, R12 ;  /* 0x00000016400c723c */ /* 0x040fe2000004180c */
[----:B------:R-:W5:Y:S07]  /*4390*/  LDSM.16.M88.4 R20, [R192+0x1000] ;  /* 0x00100000c014783b */ /* 0x000f6e0000000200 */
        /* <DEDUP_REMOVED lines=8> */
[----:B------:R-:W-:Y:S04]  /*4420*/  LDSM.16.M88.4 R64, [R205+0x9800] ;  /* 0x00980000cd40783b */ /* 0x000fe80000000200 */
[----:B------:R-:W-:Y:S03]  /*4430*/  LDSM.16.M88.4 R76, [R192+0x4000] ;  /* 0x00400000c04c783b */ /* 0x000fe60000000200 */
[C---:B---3--:R-:W-:Y:S08]  /*4440*/  HMMA.16816.F32.BF16 R8, R16.reuse, R36, R8 ;  /* 0x000000241008723c */ /* 0x048ff00000041808 */
        /* <DEDUP_REMOVED lines=21> */
[C---:B------:R-:W-:Y:S08]  /*45a0*/  HMMA.16816.F32.BF16 R56, R48.reuse, R64, R56 ;  /* 0x000000403038723c */ /* 0x040ff00000041838 */
[----:B------:R-:W-:Y:S07]  /*45b0*/  HMMA.16816.F32.BF16 R52, R48, R66, R52 ;  /* 0x000000423034723c */ /* 0x000fee0000041834 */
[----:B------:R-:W-:Y:S01]  /*45c0*/  SHF.R.S32.HI R49, RZ, 0x1f, R84 ;  /* 0x0000001fff317819 */ /* 0x000fe20000011454 */
[----:B---3--:R-:W-:Y:S01]  /*45d0*/  HMMA.16816.F32.BF16 R8, R32, R20, R8 ;  /* 0x000000142008723c */ /* 0x008fe20000041808 */
[----:B------:R-:W-:-:S02]  /*45e0*/  LOP3.LUT R48, R81, 0x6, RZ, 0xc0, !PT ;  /* 0x0000000651307812 */ /* 0x000fc400078ec0ff */
[----:B------:R-:W-:-:S03]  /*45f0*/  LEA.HI R84, R49, R84, RZ, 0x2 ;  /* 0x0000005431547211 */ /* 0x000fc600078f10ff */
[----:B------:R-:W-:Y:S01]  /*4600*/  IMAD.IADD R81, R3, 0x1, R48 ;  /* 0x0000000103517824 */ /* 0x000fe200078e0230 */
[----:B------:R-:W-:Y:S01]  /*4610*/  SHF.R.S32.HI R2, RZ, 0x2, R84 ;  /* 0x00000002ff027819 */ /* 0x000fe20000011454 */
[C---:B------:R-:W-:Y:S01]  /*4620*/  HMMA.16816.F32.BF16 R12, R32.reuse, R22, R12 ;  /* 0x00000016200c723c */ /* 0x040fe2000004180c */
[----:B------:R-:W-:Y:S02]  /*4630*/  LDSM.16.M88.4 R20, [R202+0x2000] ;  /* 0x00200000ca14783b */ /* 0x000fe40000000200 */
[----:B------:R-:W-:Y:S01]  /*4640*/  IADD3 R84, R81, 0x8, RZ ;  /* 0x0000000851547810 */ /* 0x000fe20007ffe0ff */
[----:B------:R-:W-:Y:S01]  /*4650*/  IMAD R2, R83, 0x10, R2 ;  /* 0x0000001053027824 */ /* 0x000fe200078e0202 */
[C---:B------:R-:W-:Y:S01]  /*4660*/  IADD3 R83, R81.reuse, 0x1, RZ ;  /* 0x0000000151537810 */ /* 0x040fe20007ffe0ff */
[----:B------:R-:W-:Y:S01]  /*4670*/  LDSM.16.M88.4 R48, [R199+0x9800] ;  /* 0x00980000c730783b */ /* 0x000fe20000000200 */
[----:B------:R-:W-:Y:S01]  /*4680*/  IADD3 R91, R81, 0x11, RZ ;  /* 0x00000011515b7810 */ /* 0x000fe20007ffe0ff */
[----:B----4-:R-:W-:Y:S01]  /*4690*/  HMMA.16816.F32.BF16 R28, R32, R16, R28 ;  /* 0x00000010201c723c */ /* 0x010fe2000004181c */
[----:B------:R-:W-:-:S02]  /*46a0*/  IADD3 R2, R2, UR8, RZ ;  /* 0x0000000802027c10 */ /* 0x000fc4000fffe0ff */
[----:B------:R-:W-:Y:S02]  /*46b0*/  IADD3 R90, R81, 0x18, RZ ;  /* 0x00000018515a7810 */ /* 0x000fe40007ffe0ff */
[----:B------:R-:W-:Y:S02]  /*46c0*/  IADD3 R127, R127, -UR10, R2 ;  /* 0x8000000a7f7f7c10 */ /* 0x000fe4000fffe002 */
[C---:B------:R-:W-:Y:S01]  /*46d0*/  IADD3 R94, R81.reuse, 0x19, RZ ;  /* 0x00000019515e7810 */ /* 0x040fe20007ffe0ff */
[----:B------:R-:W-:Y:S01]  /*46e0*/  HMMA.16816.F32.BF16 R24, R32, R18, R24 ;  /* 0x000000122018723c */ /* 0x000fe20000041818 */
[----:B------:R-:W3:Y:S01]  /*46f0*/  LDSM.16.M88.4 R16, [R199+0x8000] ;  /* 0x00800000c710783b */ /* 0x000ee20000000200 */
[C---:B------:R-:W-:Y:S02]  /*4700*/  IADD3 R96, R81.reuse, 0x20, RZ ;  /* 0x0000002051607810 */ /* 0x040fe40007ffe0ff */
[C---:B------:R-:W-:Y:S02]  /*4710*/  IADD3 R100, R81.reuse, 0x28, RZ ;  /* 0x0000002851647810 */ /* 0x040fe40007ffe0ff */
[----:B------:R-:W-:-:S02]  /*4720*/  IADD3 R102, R81, 0x29, RZ ;  /* 0x0000002951667810 */ /* 0x000fc40007ffe0ff */
[C---:B-1----:R-:W-:Y:S01]  /*4730*/  HMMA.16816.F32.BF16 R40, R32.reuse, R44, R40 ;  /* 0x0000002c2028723c */ /* 0x042fe20000041828 */
[C---:B------:R-:W-:Y:S02]  /*4740*/  IADD3 R98, R81.reuse, 0x21, RZ ;  /* 0x0000002151627810 */ /* 0x040fe40007ffe0ff */
[C---:B------:R-:W-:Y:S02]  /*4750*/  IADD3 R107, R81.reuse, 0x31, RZ ;  /* 0x00000031516b7810 */ /* 0x040fe40007ffe0ff */
[C---:B------:R-:W-:Y:S02]  /*4760*/  IADD3 R105, R81.reuse, 0x30, RZ ;  /* 0x0000003051697810 */ /* 0x040fe40007ffe0ff */
[C---:B------:R-:W-:Y:S01]  /*4770*/  IADD3 R109, R81.reuse, 0x38, RZ ;  /* 0x00000038516d7810 */ /* 0x040fe20007ffe0ff */
[----:B------:R-:W-:Y:S01]  /*4780*/  HMMA.16816.F32.BF16 R60, R32, R46, R60 ;  /* 0x0000002e203c723c */ /* 0x000fe2000004183c */
[----:B------:R-:W1:Y:S01]  /*4790*/  LDSM.16.M88.4 R44, [R199+0x8800] ;  /* 0x00880000c72c783b */ /* 0x000e620000000200 */
[----:B------:R-:W-:-:S02]  /*47a0*/  IADD3 R110, R81, 0x39, RZ ;  /* 0x00000039516e7810 */ /* 0x000fc40007ffe0ff */
[C---:B------:R-:W-:Y:S02]  /*47b0*/  IADD3 R86, R81.reuse, 0x9, RZ ;  /* 0x0000000951567810 */ /* 0x040fe40007ffe0ff */
[----:B------:R-:W-:Y:S02]  /*47c0*/  IADD3 R88, R81, 0x10, RZ ;  /* 0x0000001051587810 */ /* 0x000fe40007ffe0ff */
[C---:B--2---:R-:W-:Y:S01]  /*47d0*/  HMMA.16816.F32.BF16 R56, R32.reuse, R36, R56 ;  /* 0x000000242038723c */ /* 0x044fe20000041838 */
[----:B------:R-:W-:Y:S01]  /*47e0*/  IMAD.IADD R93, R127, 0x1, -R86 ;  /* 0x000000017f5d7824 */ /* 0x000fe200078e0a56 */
[----:B------:R-:W-:Y:S01]  /*47f0*/  ISETP.GE.AND P3, PT, R81, UR9, PT ;  /* 0x0000000951007c0c */ /* 0x000fe2000bf66270 */
[C---:B------:R-:W-:Y:S01]  /*4800*/  IMAD.IADD R92, R127.reuse, 0x1, -R88 ;  /* 0x000000017f5c7824 */ /* 0x040fe200078e0a58 */
[----:B------:R-:W-:Y:S02]  /*4810*/  ISETP.GE.AND P6, PT, R88, UR9, PT ;  /* 0x0000000958007c0c */ /* 0x000fe4000bfc6270 */
[----:B------:R-:W-:Y:S01]  /*4820*/  IABS R93, R93 ;  /* 0x0000005d005d7213 */ /* 0x000fe20000000000 */
[C---:B------:R-:W-:Y:S01]  /*4830*/  IMAD.IADD R36, R127.reuse, 0x1, -R81 ;  /* 0x000000017f247824 */ /* 0x040fe200078e0a51 */
[----:B------:R-:W-:Y:S01]  /*4840*/  HMMA.16816.F32.BF16 R52, R32, R38, R52 ;  /* 0x000000262034723c */ /* 0x000fe20000041834 */
[----:B------:R-:W2:Y:S01]  /*4850*/  LDSM.16.M88.4 R32, [R199+0x9000] ;  /* 0x00900000c720783b */ /* 0x000ea20000000200 */
[----:B------:R-:W-:Y:S01]  /*4860*/  IMAD.IADD R37, R127, 0x1, -R83 ;  /* 0x000000017f257824 */ /* 0x000fe200078e0a53 */
[----:B------:R-:W-:Y:S01]  /*4870*/  IABS R92, R92 ;  /* 0x0000005c005c7213 */ /* 0x000fe20000000000 */
[----:B------:R-:W-:Y:S01]  /*4880*/  I2F R93, R93 ;  /* 0x0000005d005d7306 */ /* 0x000fe20000201400 */
[----:B------:R-:W-:-:S02]  /*4890*/  IABS R36, R36 ;  /* 0x0000002400247213 */ /* 0x000fc40000000000 */
[----:B------:R-:W-:Y:S01]  /*48a0*/  ISETP.GE.AND P2, PT, R83, UR9, PT ;  /* 0x0000000953007c0c */ /* 0x000fe2000bf46270 */
[C---:B---3--:R-:W-:Y:S02]  /*48b0*/  HMMA.16816.F32.BF16 R8, R20.reuse, R16, R8 ;  /* 0x000000101408723c */ /* 0x048fe40000041808 */
[----:B------:R-:W-:Y:S01]  /*48c0*/  IMAD.MOV.U32 R85, RZ, RZ, R36 ;  /* 0x000000ffff557224 */ /* 0x000fe200078e0024 */
[----:B------:R-:W-:Y:S01]  /*48d0*/  IABS R36, R37 ;  /* 0x0000002500247213 */ /* 0x000fe20000000000 */
[----:B------:R-:W-:Y:S01]  /*48e0*/  I2F R92, R92 ;  /* 0x0000005c005c7306 */ /* 0x000fe20000201400 */
[----:B------:R-:W-:Y:S02]  /*48f0*/  ISETP.GE.AND P1, PT, R84, UR9, PT ;  /* 0x0000000954007c0c */ /* 0x000fe4000bf26270 */
[----:B------:R-:W-:Y:S01]  /*4900*/  ISETP.GE.AND P0, PT, R86, UR9, PT ;  /* 0x0000000956007c0c */ /* 0x000fe2000bf06270 */
[----:B------:R-:W-:Y:S01]  /*4910*/  IMAD.IADD R16, R127, 0x1, -R84 ;  /* 0x000000017f107824 */ /* 0x000fe200078e0a54 */
[----:B------:R-:W-:Y:S01]  /*4920*/  HMMA.16816.F32.BF16 R12, R20, R18, R12 ;  /* 0x00000012140c723c */ /* 0x000fe2000004180c */
[----:B------:R-:W-:-:S02]  /*4930*/  ISETP.GE.AND P4, PT, R91, UR9, PT ;  /* 0x000000095b007c0c */ /* 0x000fc4000bf86270 */
[----:B------:R3:W-:Y:S01]  /*4940*/  I2F R87, R36 ;  /* 0x0000002400577306 */ /* 0x0007e20000201400 */
[----:B------:R-:W-:-:S04]  /*4950*/  IABS R16, R16 ;  /* 0x0000001000107213 */ /* 0x000fc80000000000 */
[C---:B-1----:R-:W-:Y:S03]  /*4960*/  HMMA.16816.F32.BF16 R28, R20.reuse, R44, R28 ;  /* 0x0000002c141c723c */ /* 0x042fe6000004181c */
[----:B------:R1:W-:Y:S04]  /*4970*/  I2F R89, R16 ;  /* 0x0000001000597306 */ /* 0x0003e80000201400 */
[C---:B------:R-:W-:Y:S01]  /*4980*/  IMAD.IADD R44, R127.reuse, 0x1, -R91 ;  /* 0x000000017f2c7824 */ /* 0x040fe200078e0a5b */
[C---:B------:R-:W-:Y:S01]  /*4990*/  HMMA.16816.F32.BF16 R24, R20.reuse, R46, R24 ;  /* 0x0000002e1418723c */ /* 0x040fe20000041818 */
[----:B------:R-:W-:Y:S01]  /*49a0*/  IMAD.IADD R45, R127, 0x1, -R90 ;  /* 0x000000017f2d7824 */ /* 0x000fe200078e0a5a */
[----:B---3--:R-:W-:Y:S02]  /*49b0*/  LDSM.16.M88.4 R36, [R192+0x2000] ;  /* 0x00200000c024783b */ /* 0x008fe40000000200 */
[----:B------:R-:W-:Y:S01]  /*49c0*/  IABS R44, R44 ;  /* 0x0000002c002c7213 */ /* 0x000fe20000000000 */
[----:B------:R-:W-:Y:S03]  /*49d0*/  I2F R85, R85 ;  /* 0x0000005500557306 */ /* 0x000fe60000201400 */
[----:B------:R-:W-:Y:S01]  /*49e0*/  MOV R95, R44 ;  /* 0x0000002c005f7202 */ /* 0x000fe20000000f00 */
[----:B--2---:R-:W-:Y:S01]  /*49f0*/  HMMA.16816.F32.BF16 R40, R20, R32, R40 ;  /* 0x000000201428723c */ /* 0x004fe20000041828 */
[----:B------:R-:W-:Y:S01]  /*4a00*/  IABS R44, R45 ;  /* 0x0000002d002c7213 */ /* 0x000fe20000000000 */
[----:B-1----:R-:W1:Y:S03]  /*4a10*/  LDSM.16.M88.4 R16, [R201+0x2000] ;  /* 0x00200000c910783b */ /* 0x002e660000000200 */
[----:B------:R-:W-:Y:S01]  /*4a20*/  I2F R95, R95 ;  /* 0x0000005f005f7306 */ /* 0x000fe20000201400 */
[----:B------:R-:W-:-:S02]  /*4a30*/  IMAD.MOV.U32 R97, RZ, RZ, R44 ;  /* 0x000000ffff617224 */ /* 0x000fc400078e002c */
[----:B------:R-:W2:Y:S01]  /*4a40*/  LDSM.16.M88.4 R44, [R192+0x2800] ;  /* 0x00280000c02c783b */ /* 0x000ea20000000200 */
[C---:B------:R-:W-:Y:S01]  /*4a50*/  IMAD.IADD R32, R127.reuse, 0x1, -R94 ;  /* 0x000000017f207824 */ /* 0x040fe200078e0a5e */
[----:B------:R-:W-:Y:S01]  /*4a60*/  HMMA.16816.F32.BF16 R60, R20, R34, R60 ;  /* 0x00000022143c723c */ /* 0x000fe2000004183c */
[----:B------:R-:W-:Y:S02]  /*4a70*/  IMAD.IADD R33, R127, 0x1, -R96 ;  /* 0x000000017f217824 */ /* 0x000fe400078e0a60 */
[----:B------:R-:W-:Y:S01]  /*4a80*/  I2F R97, R97 ;  /* 0x0000006100617306 */ /* 0x000fe20000201400 */
[----:B------:R-:W-:-:S04]  /*4a90*/  IABS R32, R32 ;  /* 0x0000002000207213 */ /* 0x000fc80000000000 */
[----:B------:R-:W-:Y:S01]  /*4aa0*/  HMMA.16816.F32.BF16 R56, R20, R48, R56 ;  /* 0x000000301438723c */ /* 0x000fe20000041838 */
[----:B------:R-:W-:Y:S01]  /*4ab0*/  IMAD.MOV.U32 R99, RZ, RZ, R32 ;  /* 0x000000ffff637224 */ /* 0x000fe200078e0020 */
[----:B------:R-:W-:-:S05]  /*4ac0*/  IABS R32, R33 ;  /* 0x0000002100207213 */ /* 0x000fca0000000000 */
[----:B------:R-:W-:Y:S01]  /*4ad0*/  IMAD.MOV.U32 R101, RZ, RZ, R32 ;  /* 0x000000ffff657224 */ /* 0x000fe200078e0020 */
[----:B------:R-:W-:Y:S01]  /*4ae0*/  HMMA.16816.F32.BF16 R52, R20, R50, R52 ;  /* 0x000000321434723c */ /* 0x000fe20000041834 */
[----:B------:R-:W3:Y:S01]  /*4af0*/  LDSM.16.M88.4 R32, [R192+0x3000] ;  /* 0x00300000c020783b */ /* 0x000ee20000000200 */
[C---:B------:R-:W-:Y:S01]  /*4b00*/  IMAD.IADD R48, R127.reuse, 0x1, -R98 ;  /* 0x000000017f307824 */ /* 0x040fe200078e0a62 */
[----:B------:R-:W-:Y:S04]  /*4b10*/  I2F R99, R99 ;  /* 0x0000006300637306 */ /* 0x000fe80000201400 */
[----:B------:R-:W-:Y:S01]  /*4b20*/  IMAD.IADD R20, R127, 0x1, -R100 ;  /* 0x000000017f147824 */ /* 0x000fe200078e0a64 */
[----:B------:R-:W-:-:S03]  /*4b30*/  IABS R48, R48 ;  /* 0x0000003000307213 */ /* 0x000fc60000000000 */
[----:B------:R-:W-:Y:S01]  /*4b40*/  I2F R101, R101 ;  /* 0x0000006500657306 */ /* 0x000fe20000201400 */
[----:B------:R-:W-:Y:S01]  /*4b50*/  IABS R20, R20 ;  /* 0x0000001400147213 */ /* 0x000fe20000000000 */
[C---:B-1----:R-:W-:Y:S04]  /*4b60*/  HMMA.16816.F32.BF16 R8, R16.reuse, R36, R8 ;  /* 0x000000241008723c */ /* 0x042fe80000041808 */
[----:B------:R-:W-:Y:S02]  /*4b70*/  IMAD.MOV.U32 R104, RZ, RZ, R20 ;  /* 0x000000ffff687224 */ /* 0x000fe400078e0014 */
[----:B------:R-:W1:Y:S01]  /*4b80*/  LDSM.16.M88.4 R20, [R205+0xa000] ;  /* 0x00a00000cd14783b */ /* 0x000e620000000200 */
[----:B------:R4:W-:Y:S01]  /*4b90*/  I2F R103, R48 ;  /* 0x0000003000677306 */ /* 0x0009e20000201400 */
[----:B------:R-:W-:Y:S01]  /*4ba0*/  IMAD.IADD R36, R127, 0x1, -R102 ;  /* 0x000000017f247824 */ /* 0x000fe200078e0a66 */
[----:B------:R-:W-:Y:S04]  /*4bb0*/  HMMA.16816.F32.BF16 R12, R16, R38, R12 ;  /* 0x00000026100c723c */ /* 0x000fe8000004180c */
[----:B------:R-:W-:-:S02]  /*4bc0*/  IABS R36, R36 ;  /* 0x0000002400247213 */ /* 0x000fc40000000000 */
[----:B------:R-:W-:Y:S02]  /*4bd0*/  I2F R104, R104 ;  /* 0x0000006800687306 */ /* 0x000fe40000201400 */
[----:B------:R-:W-:Y:S01]  /*4be0*/  MOV R106, R36 ;  /* 0x00000024006a7202 */ /* 0x000fe20000000f00 */
[----:B--2---:R-:W-:Y:S01]  /*4bf0*/  HMMA.16816.F32.BF16 R28, R16, R44, R28 ;  /* 0x0000002c101c723c */ /* 0x004fe2000004181c */
[----:B------:R-:W2:Y:S01]  /*4c00*/  LDSM.16.M88.4 R36, [R192+0x3800] ;  /* 0x00380000c024783b */ /* 0x000ea20000000200 */
[----:B----4-:R-:W-:-:S03]  /*4c10*/  IMAD.IADD R48, R127, 0x1, -R105 ;  /* 0x000000017f307824 */ /* 0x010fc600078e0a69 */
[----:B------:R-:W-:Y:S02]  /*4c20*/  I2F R106, R106 ;  /* 0x0000006a006a7306 */ /* 0x000fe40000201400 */
[C---:B------:R-:W-:Y:S01]  /*4c30*/  IMAD.IADD R44, R127.reuse, 0x1, -R107 ;  /* 0x000000017f2c7824 */ /* 0x040fe200078e0a6b */
[----:B------:R-:W-:Y:S01]  /*4c40*/  IABS R48, R48 ;  /* 0x0000003000307213 */ /* 0x000fe20000000000 */
[C---:B------:R-:W-:Y:S01]  /*4c50*/  IMAD.IADD R45, R127.reuse, 0x1, -R109 ;  /* 0x000000017f2d7824 */ /* 0x040fe200078e0a6d */
[C---:B------:R-:W-:Y:S02]  /*4c60*/  HMMA.16816.F32.BF16 R24, R16.reuse, R46, R24 ;  /* 0x0000002e1018723c */ /* 0x040fe40000041818 */
[----:B------:R-:W-:Y:S01]  /*4c70*/  IABS R44, R44 ;  /* 0x0000002c002c7213 */ /* 0x000fe20000000000 */
[----:B------:R4:W-:Y:S04]  /*4c80*/  I2F R108, R48 ;  /* 0x00000030006c7306 */ /* 0x0009e80000201400 */
[----:B------:R-:W-:Y:S01]  /*4c90*/  IMAD.MOV.U32 R111, RZ, RZ, R44 ;  /* 0x000000ffff6f7224 */ /* 0x000fe200078e002c */
[----:B------:R-:W-:Y:S01]  /*4ca0*/  IABS R44, R45 ;  /* 0x0000002d002c7213 */ /* 0x000fe20000000000 */
[C---:B---3--:R-:W-:Y:S04]  /*4cb0*/  HMMA.16816.F32.BF16 R40, R16.reuse, R32, R40 ;  /* 0x000000201028723c */ /* 0x048fe80000041828 */
[----:B------:R-:W-:Y:S01]  /*4cc0*/  IMAD.MOV.U32 R112, RZ, RZ, R44 ;  /* 0x000000ffff707224 */ /* 0x000fe200078e002c */
[----:B------:R-:W-:Y:S01]  /*4cd0*/  I2F R111, R111 ;  /* 0x0000006f006f7306 */ /* 0x000fe20000201400 */
[----:B------:R-:W-:Y:S01]  /*4ce0*/  LDSM.16.M88.4 R44, [R203+0x4000] ;  /* 0x00400000cb2c783b */ /* 0x000fe20000000200 */
[C---:B------:R-:W-:Y:S01]  /*4cf0*/  IMAD.IADD R32, R127.reuse, 0x1, -R110 ;  /* 0x000000017f207824 */ /* 0x040fe200078e0a6e */
[----:B------:R-:W-:Y:S01]  /*4d00*/  HMMA.16816.F32.BF16 R60, R16, R34, R60 ;  /* 0x00000022103c723c */ /* 0x000fe2000004183c */
[----:B------:R-:W-:Y:S01]  /*4d10*/  IADD3 R127, R127, 0x8, RZ ;  /* 0x000000087f7f7810 */ /* 0x000fe20007ffe0ff */
[----:B----4-:R-:W3:Y:S02]  /*4d20*/  LDSM.16.M88.4 R48, [R204+0x4000] ;  /* 0x00400000cc30783b */ /* 0x010ee40000000200 */
[----:B------:R-:W-:Y:S01]  /*4d30*/  IABS R32, R32 ;  /* 0x0000002000207213 */ /* 0x000fe20000000000 */
[----:B------:R-:W-:Y:S01]  /*4d40*/  I2F R112, R112 ;  /* 0x0000007000707306 */ /* 0x000fe20000201400 */
[----:B------:R-:W-:-:S02]  /*4d50*/  IMAD.IADD R64, R127, 0x1, -R81 ;  /* 0x000000017f407824 */ /* 0x000fc400078e0a51 */
[----:B-1----:R-:W-:Y:S01]  /*4d60*/  HMMA.16816.F32.BF16 R8, R68, R20, R8 ;  /* 0x000000144408723c */ /* 0x002fe20000041808 */
[C---:B------:R-:W-:Y:S02]  /*4d70*/  IMAD.IADD R120, R127.reuse, 0x1, -R91 ;  /* 0x000000017f787824 */ /* 0x040fe400078e0a5b */
[----:B------:R-:W-:Y:S01]  /*4d80*/  IABS R64, R64 ;  /* 0x0000004000407213 */ /* 0x000fe20000000000 */
[C---:B------:R-:W-:Y:S01]  /*4d90*/  IMAD.IADD R119, R127.reuse, 0x1, -R90 ;  /* 0x000000017f777824 */ /* 0x040fe200078e0a5a */
[----:B------:R1:W-:Y:S01]  /*4da0*/  I2F R113, R32 ;  /* 0x0000002000717306 */ /* 0x0003e20000201400 */
[----:B------:R-:W-:Y:S01]  /*4db0*/  IABS R120, R120 ;  /* 0x0000007800787213 */ /* 0x000fe20000000000 */
[C---:B------:R-:W-:Y:S01]  /*4dc0*/  IMAD.IADD R20, R127.reuse, 0x1, -R83 ;  /* 0x000000017f147824 */ /* 0x040fe200078e0a53 */
[----:B--2---:R-:W-:Y:S01]  /*4dd0*/  HMMA.16816.F32.BF16 R56, R16, R36, R56 ;  /* 0x000000241038723c */ /* 0x004fe20000041838 */
[----:B------:R-:W-:Y:S01]  /*4de0*/  IMAD.IADD R21, R127, 0x1, -R84 ;  /* 0x000000017f157824 */ /* 0x000fe200078e0a54 */
[----:B------:R-:W-:-:S02]  /*4df0*/  IABS R119, R119 ;  /* 0x0000007700777213 */ /* 0x000fc40000000000 */
[----:B------:R-:W-:Y:S01]  /*4e00*/  IABS R20, R20 ;  /* 0x0000001400147213 */ /* 0x000fe20000000000 */
[----:B------:R2:W-:Y:S03]  /*4e10*/  I2F R114, R64 ;  /* 0x0000004000727306 */ /* 0x0005e60000201400 */
[----:B------:R-:W-:Y:S01]  /*4e20*/  HMMA.16816.F32.BF16 R52, R16, R38, R52 ;  /* 0x000000261034723c */ /* 0x000fe20000041834 */
[----:B------:R-:W-:Y:S01]  /*4e30*/  LDSM.16.M88.4 R36, [R202+0x4000] ;  /* 0x00400000ca24783b */ /* 0x000fe20000000200 */
[----:B------:R-:W-:Y:S01]  /*4e40*/  IMAD.MOV.U32 R115, RZ, RZ, R20 ;  /* 0x000000ffff737224 */ /* 0x000fe200078e0014 */
[----:B------:R-:W-:Y:S01]  /*4e50*/  IABS R20, R21 ;  /* 0x0000001500147213 */ /* 0x000fe20000000000 */
[C---:B------:R-:W-:Y:S01]  /*4e60*/  IMAD.IADD R21, R127.reuse, 0x1, -R86 ;  /* 0x000000017f157824 */ /* 0x040fe200078e0a56 */
[----:B-1----:R-:W1:Y:S01]  /*4e70*/  LDSM.16.M88.4 R32, [R205+0xa800] ;  /* 0x00a80000cd20783b */ /* 0x002e620000000200 */
[----:B------:R-:W-:Y:S01]  /*4e80*/  I2F R120, R120 ;  /* 0x0000007800787306 */ /* 0x000fe20000201400 */
[----:B------:R-:W-:Y:S01]  /*4e90*/  MOV R116, R20 ;  /* 0x0000001400747202 */ /* 0x000fe20000000f00 */
[----:B------:R-:W-:Y:S01]  /*4ea0*/  HMMA.16816.F32.BF16 R12, R68, R22, R12 ;  /* 0x00000016440c723c */ /* 0x000fe2000004180c */
[----:B------:R-:W4:Y:S01]  /*4eb0*/  LDSM.16.M88.4 R16, [R199+0xa000] ;  /* 0x00a00000c710783b */ /* 0x000f220000000200 */
[----:B------:R-:W-:Y:S01]  /*4ec0*/  IABS R20, R21 ;  /* 0x0000001500147213 */ /* 0x000fe20000000000 */
[----:B------:R-:W-:-:S02]  /*4ed0*/  IMAD.IADD R21, R127, 0x1, -R88 ;  /* 0x000000017f157824 */ /* 0x000fc400078e0a58 */
[----:B--2---:R-:W2:Y:S01]  /*4ee0*/  LDSM.16.M88.4 R64, [R203+0x4800] ;  /* 0x00480000cb40783b */ /* 0x004ea20000000200 */
[----:B------:R-:W-:Y:S01]  /*4ef0*/  I2F R119, R119 ;  /* 0x0000007700777306 */ /* 0x000fe20000201400 */
[----:B------:R-:W-:Y:S01]  /*4f00*/  IMAD.MOV.U32 R117, RZ, RZ, R20 ;  /* 0x000000ffff757224 */ /* 0x000fe200078e0014 */
[----:B------:R-:W-:Y:S01]  /*4f10*/  IABS R20, R21 ;  /* 0x0000001500147213 */ /* 0x000fe20000000000 */
[----:B------:R-:W-:Y:S05]  /*4f20*/  HMMA.16816.F32.BF16 R40, R68, R72, R40 ;  /* 0x000000484428723c */ /* 0x000fea0000041828 */
[----:B------:R5:W-:Y:S03]  /*4f30*/  I2F R118, R20 ;  /* 0x0000001400767306 */ /* 0x000be60000201400 */
[C---:B---3--:R-:W-:Y:S05]  /*4f40*/  HMMA.16816.F32.BF16 R8, R48.reuse, R44, R8 ;  /* 0x0000002c3008723c */ /* 0x048fea0000041808 */
[----:B------:R-:W-:Y:S03]  /*4f50*/  I2F R115, R115 ;  /* 0x0000007300737306 */ /* 0x000fe60000201400 */
[----:B------:R-:W-:Y:S01]  /*4f60*/  HMMA.16816.F32.BF16 R12, R48, R46, R12 ;  /* 0x0000002e300c723c */ /* 0x000fe2000004180c */
[----:B------:R-:W-:Y:S04]  /*4f70*/  LDSM.16.M88.4 R44, [R203+0x5000] ;  /* 0x00500000cb2c783b */ /* 0x000fe80000000200 */
[----:B-----5:R-:W3:Y:S01]  /*4f80*/  LDSM.16.M88.4 R20, [R201+0x4000] ;  /* 0x00400000c914783b */ /* 0x020ee20000000200 */
[----:B------:R-:W-:Y:S02]  /*4f90*/  I2F R116, R116 ;  /* 0x0000007400747306 */ /* 0x000fe40000201400 */
[C---:B------:R-:W-:Y:S06]  /*4fa0*/  HMMA.16816.F32.BF16 R60, R68.reuse, R74, R60 ;  /* 0x0000004a443c723c */ /* 0x040fec000004183c */
[----:B------:R-:W-:Y:S02]  /*4fb0*/  I2F R117, R117 ;  /* 0x0000007500757306 */ /* 0x000fe40000201400 */
[----:B-1----:R-:W-:Y:S07]  /*4fc0*/  HMMA.16816.F32.BF16 R28, R68, R32, R28 ;  /* 0x00000020441c723c */ /* 0x002fee000004181c */
[C---:B------:R-:W-:Y:S01]  /*4fd0*/  IMAD.IADD R32, R127.reuse, 0x1, -R94 ;  /* 0x000000017f207824 */ /* 0x040fe200078e0a5e */
[----:B----4-:R-:W-:Y:S01]  /*4fe0*/  HMMA.16816.F32.BF16 R8, R36, R16, R8 ;  /* 0x000000102408723c */ /* 0x010fe20000041808 */
[----:B------:R-:W-:-:S03]  /*4ff0*/  IMAD.IADD R33, R127, 0x1, -R96 ;  /* 0x000000017f217824 */ /* 0x000fc600078e0a60 */
[----:B------:R-:W-:-:S03]  /*5000*/  IABS R32, R32 ;  /* 0x0000002000207213 */ /* 0x000fc60000000000 */
[C---:B------:R-:W-:Y:S01]  /*5010*/  IMAD.IADD R16, R127.reuse, 0x1, -R98 ;  /* 0x000000017f107824 */ /* 0x040fe200078e0a62 */
[----:B------:R-:W-:Y:S01]  /*5020*/  HMMA.16816.F32.BF16 R24, R68, R34, R24 ;  /* 0x000000224418723c */ /* 0x000fe20000041818 */
[----:B------:R-:W-:Y:S01]  /*5030*/  IMAD.MOV.U32 R121, RZ, RZ, R32 ;  /* 0x000000ffff797224 */ /* 0x000fe200078e0020 */
[----:B------:R-:W-:Y:S01]  /*5040*/  IABS R32, R33 ;  /* 0x0000002100207213 */ /* 0x000fe20000000000 */
[----:B------:R-:W-:Y:S01]  /*5050*/  IMAD.IADD R17, R127, 0x1, -R100 ;  /* 0x000000017f117824 */ /* 0x000fe200078e0a64 */
[----:B------:R-:W-:Y:S02]  /*5060*/  IABS R16, R16 ;  /* 0x0000001000107213 */ /* 0x000fe40000000000 */
[----:B------:R1:W-:Y:S02]  /*5070*/  I2F R122, R32 ;  /* 0x00000020007a7306 */ /* 0x0003e40000201400 */
[----:B--2---:R-:W-:Y:S01]  /*5080*/  HMMA.16816.F32.BF16 R28, R48, R64, R28 ;  /* 0x00000040301c723c */ /* 0x004fe2000004181c */
[----:B------:R-:W-:Y:S01]  /*5090*/  IMAD.MOV.U32 R123, RZ, RZ, R16 ;  /* 0x000000ffff7b7224 */ /* 0x000fe200078e0010 */
[----:B------:R-:W-:-:S02]  /*50a0*/  IABS R16, R17 ;  /* 0x0000001100107213 */ /* 0x000fc40000000000 */
[----:B------:R-:W-:Y:S02]  /*50b0*/  IADD3 R17, -R102, R127, RZ ;  /* 0x0000007f66117210 */ /* 0x000fe40007ffe1ff */
[----:B------:R-:W-:Y:S01]  /*50c0*/  I2F R121, R121 ;  /* 0x0000007900797306 */ /* 0x000fe20000201400 */
[C---:B------:R-:W-:Y:S01]  /*50d0*/  IMAD.IADD R64, R127.reuse, 0x1, -R109 ;  /* 0x000000017f407824 */ /* 0x040fe200078e0a6d */
[----:B------:R-:W-:Y:S01]  /*50e0*/  HMMA.16816.F32.BF16 R12, R36, R18, R12 ;  /* 0x00000012240c723c */ /* 0x000fe2000004180c */
[----:B------:R-:W-:Y:S01]  /*50f0*/  IMAD.MOV.U32 R124, RZ, RZ, R16 ;  /* 0x000000ffff7c7224 */ /* 0x000fe200078e0010 */
[----:B------:R-:W-:Y:S01]  /*5100*/  IABS R16, R17 ;  /* 0x0000001100107213 */ /* 0x000fe20000000000 */
[C---:B------:R-:W-:Y:S01]  /*5110*/  IMAD.IADD R17, R127.reuse, 0x1, -R105 ;  /* 0x000000017f117824 */ /* 0x040fe200078e0a69 */
[----:B------:R-:W-:Y:S01]  /*5120*/  IABS R64, R64 ;  /* 0x0000004000407213 */ /* 0x000fe20000000000 */
[----:B-1----:R-:W1:Y:S02]  /*5130*/  LDSM.16.M88.4 R32, [R199+0xa800] ;  /* 0x00a80000c720783b */ /* 0x002e640000000200 */
[----:B------:R-:W-:Y:S01]  /*5140*/  IMAD.MOV.U32 R125, RZ, RZ, R16 ;  /* 0x000000ffff7d7224 */ /* 0x000fe200078e0010 */
[----:B---3--:R-:W-:Y:S01]  /*5150*/  HMMA.16816.F32.BF16 R8, R20, R76, R8 ;  /* 0x0000004c1408723c */ /* 0x008fe20000041808 */
[----:B------:R-:W-:Y:S01]  /*5160*/  IMAD.MOV.U32 R73, RZ, RZ, R64 ;  /* 0x000000ffff497224 */ /* 0x000fe200078e0040 */
[----:B------:R-:W-:Y:S01]  /*5170*/  IABS R16, R17 ;  /* 0x0000001100107213 */ /* 0x000fe20000000000 */
[C---:B------:R-:W-:Y:S01]  /*5180*/  IMAD.IADD R17, R127.reuse, 0x1, -R107 ;  /* 0x000000017f117824 */ /* 0x040fe200078e0a6b */
[----:B------:R-:W-:Y:S03]  /*5190*/  I2F R123, R123 ;  /* 0x0000007b007b7306 */ /* 0x000fe60000201400 */
[----:B------:R-:W-:Y:S01]  /*51a0*/  IMAD.IADD R76, R127, 0x1, -R110 ;  /* 0x000000017f4c7824 */ /* 0x000fe200078e0a6e */
[----:B------:R-:W-:Y:S01]  /*51b0*/  HMMA.16816.F32.BF16 R24, R48, R66, R24 ;  /* 0x000000423018723c */ /* 0x000fe20000041818 */
[----:B------:R-:W2:Y:S01]  /*51c0*/  LDSM.16.M88.4 R64, [R205+0xb800] ;  /* 0x00b80000cd40783b */ /* 0x000ea20000000200 */
[----:B------:R-:W-:Y:S01]  /*51d0*/  IMAD.MOV.U32 R126, RZ, RZ, R16 ;  /* 0x000000ffff7e7224 */ /* 0x000fe200078e0010 */
[----:B------:R-:W-:Y:S01]  /*51e0*/  IABS R16, R17 ;  /* 0x0000001100107213 */ /* 0x000fe20000000000 */
[----:B------:R-:W-:Y:S01]  /*51f0*/  I2F R124, R124 ;  /* 0x0000007c007c7306 */ /* 0x000fe20000201400 */
[----:B------:R-:W-:-:S03]  /*5200*/  IABS R76, R76 ;  /* 0x0000004c004c7213 */ /* 0x000fc60000000000 */
[----:B------:R-:W-:Y:S01]  /*5210*/  HMMA.16816.F32.BF16 R40, R48, R44, R40 ;  /* 0x0000002c3028723c */ /* 0x000fe20000041828 */
[----:B------:R-:W-:Y:S02]  /*5220*/  IMAD.MOV.U32 R72, RZ, RZ, R16 ;  /* 0x000000ffff487224 */ /* 0x000fe400078e0010 */
[----:B------:R-:W3:Y:S01]  /*5230*/  LDSM.16.M88.4 R16, [R192+0x4800] ;  /* 0x00480000c010783b */ /* 0x000ee20000000200 */
[----:B------:R4:W-:Y:S04]  /*5240*/  I2F R127, R76 ;  /* 0x0000004c007f7306 */ /* 0x0009e80000201400 */
[----:B------:R-:W-:Y:S01]  /*5250*/  HMMA.16816.F32.BF16 R12, R20, R78, R12 ;  /* 0x0000004e140c723c */ /* 0x000fe2000004180c */
[----:B------:R-:W-:Y:S02]  /*5260*/  FMUL.FTZ R128, R8, c[0x0][0x2ec] ;  /* 0x0000bb0008807a20 */ /* 0x000fe40000410000 */
[----:B------:R-:W-:Y:S01]  /*5270*/  FMUL.FTZ R74, R9, c[0x0][0x2ec] ;  /* 0x0000bb00094a7a20 */ /* 0x000fe20000410000 */
[----:B------:R-:W-:Y:S01]  /*5280*/  I2F R125, R125 ;  /* 0x0000007d007d7306 */ /* 0x000fe20000201400 */
[----:B------:R-:W-:-:S02]  /*5290*/  FMUL.FTZ R45, R10, c[0x0][0x2ec] ;  /* 0x0000bb000a2d7a20 */ /* 0x000fc40000410000 */
[----:B------:R-:W-:Y:S01]  /*52a0*/  FMUL.FTZ R44, R11, c[0x0][0x2ec] ;  /* 0x0000bb000b2c7a20 */ /* 0x000fe20000410000 */
[----:B------:R-:W-:Y:S01]  /*52b0*/  HMMA.16816.F32.BF16 R60, R48, R46, R60 ;  /* 0x0000002e303c723c */ /* 0x000fe2000004183c */
[----:B------:R-:W5:Y:S03]  /*52c0*/  LDSM.16.M88.4 R8, [R203+0x5800] ;  /* 0x00580000cb08783b */ /* 0x000f660000000200 */
[----:B------:R-:W-:Y:S01]  /*52d0*/  MUFU.TANH R128, R128 ;  /* 0x0000008000807308 */ /* 0x000fe20000002400 */
[----:B----4-:R-:W4:Y:S03]  /*52e0*/  LDSM.16.M88.4 R76, [R199+0xb000] ;  /* 0x00b00000c74c783b */ /* 0x010f260000000200 */
[C---:B-1----:R-:W-:Y:S04]  /*52f0*/  HMMA.16816.F32.BF16 R28, R36.reuse, R32, R28 ;  /* 0x00000020241c723c */ /* 0x042fe8000004181c */
[----:B------:R-:W-:Y:S04]  /*5300*/  MUFU.TANH R45, R45 ;  /* 0x0000002d002d7308 */ /* 0x000fe80000002400 */
[----:B------:R-:W-:Y:S01]  /*5310*/  HMMA.16816.F32.BF16 R24, R36, R34, R24 ;  /* 0x000000222418723c */ /* 0x000fe20000041818 */
[----:B------:R-:W-:Y:S01]  /*5320*/  FMUL.FTZ R130, R12, c[0x0][0x2ec] ;  /* 0x0000bb000c827a20 */ /* 0x000fe20000410000 */
[----:B------:R-:W-:Y:S01]  /*5330*/  LDSM.16.M88.4 R32, [R192+0x5000] ;  /* 0x00500000c020783b */ /* 0x000fe20000000200 */
[----:B------:R-:W-:Y:S01]  /*5340*/  FMUL.FTZ R47, R14, c[0x0][0x2ec] ;  /* 0x0000bb000e2f7a20 */ /* 0x000fe20000410000 */
[----:B------:R-:W-:Y:S01]  /*5350*/  MUFU.TANH R74, R74 ;  /* 0x0000004a004a7308 */ /* 0x000fe20000002400 */
[----:B------:R-:W-:-:S03]  /*5360*/  FMUL.FTZ R46, R15, c[0x0][0x2ec] ;  /* 0x0000bb000f2e7a20 */ /* 0x000fc60000410000 */
[C---:B--2---:R-:W-:Y:S04]  /*5370*/  HMMA.16816.F32.BF16 R56, R68.reuse, R64, R56 ;  /* 0x000000404438723c */ /* 0x044fe80000041838 */
[----:B------:R-:W-:Y:S03]  /*5380*/  MUFU.TANH R44, R44 ;  /* 0x0000002c002c7308 */ /* 0x000fe60000002400 */
[----:B------:R-:W-:Y:S01]  /*5390*/  FMUL.FTZ R64, R13, c[0x0][0x2ec] ;  /* 0x0000bb000d407a20 */ /* 0x000fe20000410000 */
[----:B------:R-:W-:Y:S01]  /*53a0*/  HMMA.16816.F32.BF16 R52, R68, R66, R52 ;  /* 0x000000424434723c */ /* 0x000fe20000041834 */
[----:B------:R-:W1:Y:S03]  /*53b0*/  LDSM.16.M88.4 R12, [R199+0xb800] ;  /* 0x00b80000c70c783b */ /* 0x000e660000000200 */
[----:B------:R-:W-:Y:S04]  /*53c0*/  MUFU.TANH R130, R130 ;  /* 0x0000008200827308 */ /* 0x000fe80000002400 */
[----:B---3--:R-:W-:Y:S04]  /*53d0*/  HMMA.16816.F32.BF16 R28, R20, R16, R28 ;  /* 0x00000010141c723c */ /* 0x008fe8000004181c */
[----:B------:R-:W-:Y:S04]  /*53e0*/  MUFU.TANH R64, R64 ;  /* 0x0000004000407308 */ /* 0x000fe80000002400 */
[C---:B-----5:R-:W-:Y:S04]  /*53f0*/  HMMA.16816.F32.BF16 R56, R48.reuse, R8, R56 ;  /* 0x000000083038723c */ /* 0x060fe80000041838 */
[----:B------:R-:W-:Y:S04]  /*5400*/  MUFU.TANH R47, R47 ;  /* 0x0000002f002f7308 */ /* 0x000fe80000002400 */
[----:B------:R-:W-:Y:S04]  /*5410*/  HMMA.16816.F32.BF16 R52, R48, R10, R52 ;  /* 0x0000000a3034723c */ /* 0x000fe80000041834 */
[----:B------:R-:W-:Y:S04]  /*5420*/  MUFU.TANH R46, R46 ;  /* 0x0000002e002e7308 */ /* 0x000fe80000002400 */
[----:B----4-:R-:W-:Y:S01]  /*5430*/  HMMA.16816.F32.BF16 R40, R36, R76, R40 ;  /* 0x0000004c2428723c */ /* 0x010fe20000041828 */
[----:B------:R-:W-:-:S02]  /*5440*/  FMUL.FTZ R65, R28, c[0x0][0x2ec] ;  /* 0x0000bb001c417a20 */ /* 0x000fc40000410000 */
[----:B------:R-:W-:Y:S01]  /*5450*/  FMUL.FTZ R28, R29, c[0x0][0x2ec] ;  /* 0x0000bb001d1c7a20 */ /* 0x000fe20000410000 */
[----:B------:R-:W-:Y:S01]  /*5460*/  I2F R126, R126 ;  /* 0x0000007e007e7306 */ /* 0x000fe20000201400 */
[----:B------:R-:W-:Y:S02]  /*5470*/  FMUL.FTZ R29, R31, c[0x0][0x2ec] ;  /* 0x0000bb001f1d7a20 */ /* 0x000fe40000410000 */
[----:B------:R-:W-:Y:S01]  /*5480*/  FMUL.FTZ R9, R30, c[0x0][0x2ec] ;  /* 0x0000bb001e097a20 */ /* 0x000fe20000410000 */
[----:B------:R-:W-:Y:S01]  /*5490*/  HMMA.16816.F32.BF16 R24, R20, R18, R24 ;  /* 0x000000121418723c */ /* 0x000fe20000041818 */
[----:B------:R-:W2:Y:S01]  /*54a0*/  LDSM.16.M88.4 R16, [R192+0x5800] ;  /* 0x00580000c010783b */ /* 0x000ea20000000200 */
[----:B------:R-:W-:-:S04]  /*54b0*/  DEPBAR.LE SB0, 0x0 ;  /* 0x000080000000791a */ /* 0x000fc80000000000 */
[----:B------:R-:W3:Y:S02]  /*54c0*/  MUFU.TANH R29, R29 ;  /* 0x0000001d001d7308 */ /* 0x000ee40000002400 */
[C---:B------:R-:W-:Y:S06]  /*54d0*/  HMMA.16816.F32.BF16 R60, R36.reuse, R78, R60 ;  /* 0x0000004e243c723c */ /* 0x040fec000004183c */
[----:B------:R-:W4:Y:S02]  /*54e0*/  MUFU.TANH R9, R9 ;  /* 0x0000000900097308 */ /* 0x000f240000002400 */
[C---:B-1----:R-:W-:Y:S06]  /*54f0*/  HMMA.16816.F32.BF16 R56, R36.reuse, R12, R56 ;  /* 0x0000000c2438723c */ /* 0x042fec0000041838 */
[----:B------:R-:W1:Y:S01]  /*5500*/  MUFU.TANH R65, R65 ;  /* 0x0000004100417308 */ /* 0x000e620000002400 */
[----:B---3--:R-:W-:Y:S01]  /*5510*/  FFMA.FTZ R13, R120, -UR4, R29 ;  /* 0x80000004780d7c23 */ /* 0x008fe2000801001d */
[----:B------:R-:W-:Y:S01]  /*5520*/  HMMA.16816.F32.BF16 R52, R36, R14, R52 ;  /* 0x0000000e2434723c */ /* 0x000fe20000041834 */
[----:B------:R-:W-:-:S02]  /*5530*/  FMUL.FTZ R26, R26, c[0x0][0x2ec] ;  /* 0x0000bb001a1a7a20 */ /* 0x000fc40000410000 */
[----:B------:R-:W-:Y:S01]  /*5540*/  FMUL.FTZ R8, R24, c[0x0][0x2ec] ;  /* 0x0000bb0018087a20 */ /* 0x000fe20000410000 */
[----:B------:R-:W-:Y:S01]  /*5550*/  FSEL R13, R13, -INF , !P4 ;  /* 0xff8000000d0d7808 */ /* 0x000fe20006000000 */
[----:B------:R-:W-:Y:S01]  /*5560*/  FMUL.FTZ R24, R25, c[0x0][0x2ec] ;  /* 0x0000bb0019187a20 */ /* 0x000fe20000410000 */
[----:B------:R-:W3:Y:S01]  /*5570*/  MUFU.TANH R28, R28 ;  /* 0x0000001c001c7308 */ /* 0x000ee20000002400 */
[----:B------:R-:W-:Y:S01]  /*5580*/  FMUL.FTZ R27, R27, c[0x0][0x2ec] ;  /* 0x0000bb001b1b7a20 */ /* 0x000fe20000410000 */
[----:B------:R-:W-:Y:S01]  /*5590*/  HMMA.16816.F32.BF16 R40, R20, R32, R40 ;  /* 0x000000201428723c */ /* 0x000fe20000041828 */
[----:B----4-:R-:W-:Y:S02]  /*55a0*/  FFMA.FTZ R9, R118, -UR4, R9 ;  /* 0x8000000476097c23 */ /* 0x010fe40008010009 */
[----:B------:R-:W-:-:S03]  /*55b0*/  FFMA.FTZ R38, R93, -UR4, R64 ;  /* 0x800000045d267c23 */ /* 0x000fc60008010040 */
[----:B------:R-:W4:Y:S01]  /*55c0*/  MUFU.TANH R26, R26 ;  /* 0x0000001a001a7308 */ /* 0x000f220000002400 */
[----:B------:R-:W-:Y:S01]  /*55d0*/  FSEL R15, R9, -INF , !P6 ;  /* 0xff800000090f7808 */ /* 0x000fe20007000000 */
[----:B------:R-:W-:Y:S01]  /*55e0*/  HMMA.16816.F32.BF16 R60, R20, R34, R60 ;  /* 0x00000022143c723c */ /* 0x000fe2000004183c */
[----:B------:R-:W-:Y:S01]  /*55f0*/  FSEL R38, R38, -INF , !P0 ;  /* 0xff80000026267808 */ /* 0x000fe20004000000 */
[----:B-1----:R-:W-:-:S04]  /*5600*/  FFMA.FTZ R14, R92, -UR4, R65 ;  /* 0x800000045c0e7c23 */ /* 0x002fc80008010041 */
[----:B------:R-:W1:Y:S01]  /*5610*/  MUFU.TANH R24, R24 ;  /* 0x0000001800187308 */ /* 0x000e620000002400 */
[----:B---3--:R-:W-:Y:S01]  /*5620*/  FFMA.FTZ R12, R95, -UR4, R28 ;  /* 0x800000045f0c7c23 */ /* 0x008fe2000801001c */
[C---:B--2---:R-:W-:Y:S01]  /*5630*/  HMMA.16816.F32.BF16 R56, R20.reuse, R16, R56 ;  /* 0x000000101438723c */ /* 0x044fe20000041838 */
[----:B------:R-:W-:Y:S02]  /*5640*/  FSEL R14, R14, -INF , !P6 ;  /* 0xff8000000e0e7808 */ /* 0x000fe40007000000 */
[----:B------:R-:W-:Y:S02]  /*5650*/  ISETP.GE.AND P6, PT, R100, UR9, PT ;  /* 0x0000000964007c0c */ /* 0x000fe4000bfc6270 */
[----:B------:R-:W-:Y:S01]  /*5660*/  FSEL R12, R12, -INF , !P4 ;  /* 0xff8000000c0c7808 */ /* 0x000fe20006000000 */
[----:B------:R2:W-:Y:S01]  /*5670*/  MUFU.TANH R30, R27 ;  /* 0x0000001b001e7308 */ /* 0x0005e20000002400 */
[----:B----4-:R-:W-:Y:S01]  /*5680*/  FFMA.FTZ R11, R119, -UR4, R26 ;  /* 0x80000004770b7c23 */ /* 0x010fe2000801001a */
[----:B------:R-:W-:Y:S01]  /*5690*/  HMMA.16816.F32.BF16 R52, R20, R18, R52 ;  /* 0x000000121434723c */ /* 0x000fe20000041834 */
[----:B------:R-:W-:Y:S01]  /*56a0*/  FMUL.FTZ R16, R43, c[0x0][0x2ec] ;  /* 0x0000bb002b107a20 */ /* 0x000fe20000410000 */
[----:B------:R-:W-:Y:S01]  /*56b0*/  ISETP.GE.AND P4, PT, R102, UR9, PT ;  /* 0x0000000966007c0c */ /* 0x000fe2000bf86270 */
[----:B------:R-:W-:-:S02]  /*56c0*/  FMUL.FTZ R32, R40, c[0x0][0x2ec] ;  /* 0x0000bb0028207a20 */ /* 0x000fc40000410000 */
[----:B------:R-:W-:Y:S01]  /*56d0*/  FMUL.FTZ R34, R41, c[0x0][0x2ec] ;  /* 0x0000bb0029227a20 */ /* 0x000fe20000410000 */
[----:B------:R-:W-:Y:S01]  /*56e0*/  MUFU.TANH R8, R8 ;  /* 0x0000000800087308 */ /* 0x000fe20000002400 */
[----:B------:R-:W-:Y:S02]  /*56f0*/  FMUL.FTZ R25, R42, c[0x0][0x2ec] ;  /* 0x0000bb002a197a20 */ /* 0x000fe40000410000 */
[----:B------:R-:W-:Y:S02]  /*5700*/  FMUL.FTZ R31, R61, c[0x0][0x2ec] ;  /* 0x0000bb003d1f7a20 */ /* 0x000fe40000410000 */
[----:B------:R-:W-:Y:S02]  /*5710*/  FMUL.FTZ R33, R62, c[0x0][0x2ec] ;  /* 0x0000bb003e217a20 */ /* 0x000fe40000410000 */
[----:B------:R-:W-:Y:S01]  /*5720*/  FMUL.FTZ R36, R63, c[0x0][0x2ec] ;  /* 0x0000bb003f247a20 */ /* 0x000fe20000410000 */
[----:B------:R-:W3:Y:S01]  /*5730*/  MUFU.TANH R16, R16 ;  /* 0x0000001000107308 */ /* 0x000ee20000002400 */
[----:B--2---:R-:W-:-:S02]  /*5740*/  FMUL.FTZ R27, R60, c[0x0][0x2ec] ;  /* 0x0000bb003c1b7a20 */ /* 0x004fc40000410000 */
[----:B------:R-:W-:Y:S02]  /*5750*/  FMUL.FTZ R42, R57, c[0x0][0x2ec] ;  /* 0x0000bb00392a7a20 */ /* 0x000fe40000410000 */
[----:B------:R-:W-:Y:S02]  /*5760*/  FMUL.FTZ R35, R58, c[0x0][0x2ec] ;  /* 0x0000bb003a237a20 */ /* 0x000fe40000410000 */
[----:B------:R-:W-:Y:S01]  /*5770*/  FMUL.FTZ R37, R59, c[0x0][0x2ec] ;  /* 0x0000bb003b257a20 */ /* 0x000fe20000410000 */
[----:B------:R-:W2:Y:S01]  /*5780*/  MUFU.TANH R32, R32 ;  /* 0x0000002000207308 */ /* 0x000ea20000002400 */
[----:B------:R-:W-:Y:S02]  /*5790*/  FMUL.FTZ R56, R56, c[0x0][0x2ec] ;  /* 0x0000bb0038387a20 */ /* 0x000fe40000410000 */
[----:B------:R-:W-:Y:S02]  /*57a0*/  FMUL.FTZ R29, R52, c[0x0][0x2ec] ;  /* 0x0000bb00341d7a20 */ /* 0x000fe40000410000 */
[----:B------:R-:W-:-:S02]  /*57b0*/  FMUL.FTZ R26, R54, c[0x0][0x2ec] ;  /* 0x0000bb00361a7a20 */ /* 0x000fc40000410000 */
[----:B------:R-:W-:Y:S01]  /*57c0*/  FMUL.FTZ R53, R53, c[0x0][0x2ec] ;  /* 0x0000bb0035357a20 */ /* 0x000fe20000410000 */
[----:B------:R-:W-:Y:S01]  /*57d0*/  MUFU.TANH R34, R34 ;  /* 0x0000002200227308 */ /* 0x000fe20000002400 */
[----:B------:R-:W-:Y:S02]  /*57e0*/  FMUL.FTZ R55, R55, c[0x0][0x2ec] ;  /* 0x0000bb0037377a20 */ /* 0x000fe40000410000 */
[----:B-1----:R-:W-:Y:S02]  /*57f0*/  FFMA.FTZ R99, R99, -UR4, R24 ;  /* 0x8000000463637c23 */ /* 0x002fe40008010018 */
[----:B---3--:R-:W-:Y:S02]  /*5800*/  FFMA.FTZ R123, R123, -UR4, R16 ;  /* 0x800000047b7b7c23 */ /* 0x008fe40008010010 */
[----:B------:R-:W-:Y:S01]  /*5810*/  FFMA.FTZ R22, R85, -UR4, R128 ;  /* 0x8000000455167c23 */ /* 0x000fe20008010080 */
[----:B------:R-:W1:Y:S01]  /*5820*/  MUFU.TANH R25, R25 ;  /* 0x0000001900197308 */ /* 0x000e620000002400 */
[----:B------:R-:W-:-:S02]  /*5830*/  FFMA.FTZ R18, R114, -UR4, R45 ;  /* 0x8000000472127c23 */ /* 0x000fc4000801002d */
[----:B------:R-:W-:Y:S01]  /*5840*/  FFMA.FTZ R20, R87, -UR4, R74 ;  /* 0x8000000457147c23 */ /* 0x000fe2000801004a */
[----:B------:R-:W-:Y:S01]  /*5850*/  FSEL R22, R22, -INF , !P3 ;  /* 0xff80000016167808 */ /* 0x000fe20005800000 */
[----:B------:R-:W-:Y:S01]  /*5860*/  FFMA.FTZ R21, R115, -UR4, R44 ;  /* 0x8000000473157c23 */ /* 0x000fe2000801002c */
[----:B------:R-:W-:Y:S01]  /*5870*/  FSEL R18, R18, -INF , !P3 ;  /* 0xff80000012127808 */ /* 0x000fe20005800000 */
[----:B------:R-:W-:Y:S01]  /*5880*/  FFMA.FTZ R40, R89, -UR4, R130 ;  /* 0x8000000459287c23 */ /* 0x000fe20008010082 */
[----:B------:R-:W-:Y:S01]  /*5890*/  I2F R72, R72 ;  /* 0x0000004800487306 */ /* 0x000fe20000201400 */
[----:B------:R-:W-:Y:S01]  /*58a0*/  FFMA.FTZ R19, R116, -UR4, R47 ;  /* 0x8000000474137c23 */ /* 0x000fe2000801002f */
[----:B------:R-:W-:Y:S01]  /*58b0*/  ISETP.GE.AND P3, PT, R90, UR9, PT ;  /* 0x000000095a007c0c */ /* 0x000fe2000bf66270 */
[----:B------:R-:W-:Y:S01]  /*58c0*/  FFMA.FTZ R17, R117, -UR4, R46 ;  /* 0x8000000475117c23 */ /* 0x000fe2000801002e */
[----:B------:R-:W-:Y:S01]  /*58d0*/  FSEL R20, R20, -INF , !P2 ;  /* 0xff80000014147808 */ /* 0x000fe20005000000 */
[----:B------:R-:W-:Y:S01]  /*58e0*/  FFMA.FTZ R8, R97, -UR4, R8 ;  /* 0x8000000461087c23 */ /* 0x000fe20008010008 */
[----:B------:R-:W-:Y:S01]  /*58f0*/  FSEL R21, R21, -INF , !P2 ;  /* 0xff80000015157808 */ /* 0x000fe20005000000 */
[----:B------:R-:W-:Y:S01]  /*5900*/  FFMA.FTZ R9, R121, -UR4, R30 ;  /* 0x8000000479097c23 */ /* 0x000fe2000801001e */
[----:B------:R-:W-:Y:S01]  /*5910*/  I2F R73, R73 ;  /* 0x0000004900497306 */ /* 0x000fe20000201400 */
[----:B------:R-:W-:Y:S01]  /*5920*/  FSEL R40, R40, -INF , !P1 ;  /* 0xff80000028287808 */ /* 0x000fe20004800000 */
[----:B--2---:R-:W-:Y:S01]  /*5930*/  FFMA.FTZ R32, R101, -UR4, R32 ;  /* 0x8000000465207c23 */ /* 0x004fe20008010020 */
[----:B------:R-:W-:Y:S01]  /*5940*/  FSEL R19, R19, -INF , !P1 ;  /* 0xff80000013137808 */ /* 0x000fe20004800000 */
[----:B-1----:R-:W-:Y:S01]  /*5950*/  FFMA.FTZ R25, R122, -UR4, R25 ;  /* 0x800000047a197c23 */ /* 0x002fe20008010019 */
[----:B------:R-:W-:Y:S01]  /*5960*/  FSEL R17, R17, -INF , !P0 ;  /* 0xff80000011117808 */ /* 0x000fe20004000000 */
[----:B------:R-:W-:Y:S01]  /*5970*/  FFMA.FTZ R34, R103, -UR4, R34 ;  /* 0x8000000467227c23 */ /* 0x000fe20008010022 */
[----:B------:R-:W-:Y:S01]  /*5980*/  ISETP.GE.AND P2, PT, R94, UR9, PT ;  /* 0x000000095e007c0c */ /* 0x000fe2000bf46270 */
[----:B------:R-:W1:Y:S01]  /*5990*/  MUFU.TANH R27, R27 ;  /* 0x0000001b001b7308 */ /* 0x000e620000002400 */
[----:B------:R-:W-:-:S02]  /*59a0*/  ISETP.GE.AND P1, PT, R96, UR9, PT ;  /* 0x0000000960007c0c */ /* 0x000fc4000bf26270 */
[----:B------:R-:W-:Y:S02]  /*59b0*/  ISETP.GE.AND P0, PT, R98, UR9, PT ;  /* 0x0000000962007c0c */ /* 0x000fe4000bf06270 */
[----:B------:R-:W-:Y:S02]  /*59c0*/  FSEL R10, R8, -INF , !P3 ;  /* 0xff800000080a7808 */ /* 0x000fe40005800000 */
[----:B------:R-:W-:Y:S01]  /*59d0*/  FSEL R11, R11, -INF , !P3 ;  /* 0xff8000000b0b7808 */ /* 0x000fe20005800000 */
[----:B------:R-:W2:Y:S01]  /*59e0*/  MUFU.TANH R31, R31 ;  /* 0x0000001f001f7308 */ /* 0x000ea20000002400 */
[----:B------:R-:W-:Y:S02]  /*59f0*/  FSEL R8, R99, -INF , !P2 ;  /* 0xff80000063087808 */ /* 0x000fe40005000000 */
[----:B------:R-:W-:Y:S02]  /*5a00*/  FSEL R9, R9, -INF , !P2 ;  /* 0xff80000009097808 */ /* 0x000fe40005000000 */
[----:B------:R-:W-:-:S02]  /*5a10*/  FSEL R168, R32, -INF , !P1 ;  /* 0xff80000020a87808 */ /* 0x000fc40004800000 */
[----:B------:R-:W-:Y:S01]  /*5a20*/  FSEL R165, R25, -INF , !P1 ;  /* 0xff80000019a57808 */ /* 0x000fe20004800000 */
[----:B------:R-:W3:Y:S01]  /*5a30*/  MUFU.TANH R33, R33 ;  /* 0x0000002100217308 */ /* 0x000ee20000002400 */
[----:B------:R-:W-:Y:S01]  /*5a40*/  FSEL R162, R34, -INF , !P0 ;  /* 0xff80000022a27808 */ /* 0x000fe20004000000 */
[----:B-1----:R-:W-:Y:S01]  /*5a50*/  FFMA.FTZ R27, R104, -UR4, R27 ;  /* 0x80000004681b7c23 */ /* 0x002fe2000801001b */
[----:B------:R-:W-:Y:S02]  /*5a60*/  FSEL R175, R123, -INF , !P0 ;  /* 0xff8000007baf7808 */ /* 0x000fe40004000000 */
[----:B------:R-:W-:Y:S02]  /*5a70*/  ISETP.GE.AND P3, PT, R105, UR9, PT ;  /* 0x0000000969007c0c */ /* 0x000fe4000bf66270 */
[----:B------:R-:W-:Y:S01]  /*5a80*/  ISETP.GE.AND P2, PT, R107, UR9, PT ;  /* 0x000000096b007c0c */ /* 0x000fe2000bf46270 */
[----:B------:R-:W1:Y:S01]  /*5a90*/  MUFU.TANH R36, R36 ;  /* 0x0000002400247308 */ /* 0x000e620000002400 */
[----:B--2---:R-:W-:Y:S01]  /*5aa0*/  FFMA.FTZ R31, R106, -UR4, R31 ;  /* 0x800000046a1f7c23 */ /* 0x004fe2000801001f */
[----:B------:R-:W-:-:S02]  /*5ab0*/  ISETP.GE.AND P1, PT, R109, UR9, PT ;  /* 0x000000096d007c0c */ /* 0x000fc4000bf26270 */
[----:B------:R-:W-:Y:S02]  /*5ac0*/  ISETP.GE.AND P0, PT, R110, UR9, PT ;  /* 0x000000096e007c0c */ /* 0x000fe4000bf06270 */
[----:B------:R-:W-:Y:S02]  /*5ad0*/  FSEL R160, R27, -INF , !P6 ;  /* 0xff8000001ba07808 */ /* 0x000fe40007000000 */
[----:B------:R-:W2:Y:S01]  /*5ae0*/  MUFU.TANH R23, R56 ;  /* 0x0000003800177308 */ /* 0x000ea20000002400 */
[----:B---3--:R-:W-:Y:S01]  /*5af0*/  FFMA.FTZ R33, R124, -UR4, R33 ;  /* 0x800000047c217c23 */ /* 0x008fe20008010021 */
[----:B------:R-:W-:-:S04]  /*5b00*/  FSEL R166, R31, -INF , !P4 ;  /* 0xff8000001fa67808 */ /* 0x000fc80006000000 */
[----:B------:R-:W-:Y:S02]  /*5b10*/  FSEL R167, R33, -INF , !P6 ;  /* 0xff80000021a77808 */ /* 0x000fe40007000000 */
[----:B------:R-:W3:Y:S01]  /*5b20*/  MUFU.TANH R42, R42 ;  /* 0x0000002a002a7308 */ /* 0x000ee20000002400 */
[----:B-1----:R-:W-:-:S05]  /*5b30*/  FFMA.FTZ R36, R125, -UR4, R36 ;  /* 0x800000047d247c23 */ /* 0x002fca0008010024 */
[----:B------:R-:W-:Y:S02]  /*5b40*/  FSEL R173, R36, -INF , !P4 ;  /* 0xff80000024ad7808 */ /* 0x000fe40006000000 */
[----:B------:R-:W1:Y:S01]  /*5b50*/  MUFU.TANH R35, R35 ;  /* 0x0000002300237308 */ /* 0x000e620000002400 */
[----:B--2---:R-:W-:-:S05]  /*5b60*/  FFMA.FTZ R23, R108, -UR4, R23 ;  /* 0x800000046c177c23 */ /* 0x004fca0008010017 */
[----:B------:R-:W-:Y:S02]  /*5b70*/  FSEL R172, R23, -INF , !P3 ;  /* 0xff80000017ac7808 */ /* 0x000fe40005800000 */
[----:B------:R-:W2:Y:S01]  /*5b80*/  MUFU.TANH R37, R37 ;  /* 0x0000002500257308 */ /* 0x000ea20000002400 */
[----:B---3--:R-:W-:-:S05]  /*5b90*/  FFMA.FTZ R42, R111, -UR4, R42 ;  /* 0x800000046f2a7c23 */ /* 0x008fca000801002a */
        /* <DEDUP_REMOVED lines=12> */
[----:B------:R-:W-:Y:S01]  /*5c60*/  FSEL R140, R24, -INF , !P0 ;  /* 0xff800000188c7808 */ /* 0x000fe20004000000 */
[----:B--2---:R-:W-:-:S05]  /*5c70*/  FFMA.FTZ R26, R73, -UR4, R26 ;  /* 0x80000004491a7c23 */ /* 0x004fca000801001a */
[----:B------:R-:W-:Y:S01]  /*5c80*/  FSEL R141, R26, -INF , !P1 ;  /* 0xff8000001a8d7808 */ /* 0x000fe20004800000 */
[----:B---3--:R-:W-:-:S05]  /*5c90*/  FFMA.FTZ R16, R127, -UR4, R16 ;  /* 0x800000047f107c23 */ /* 0x008fca0008010010 */
        /* <DEDUP_REMOVED lines=62> */
.L_x_4670:
[----:B------:R-:W-:-:S04]  /*6080*/  ULEA UR6, -UR6, URZ, 0x6 ;  /* 0x0000003f06067291 */ /* 0x000fc8000f8e313f */
[----:B------:R-:W-:Y:S02]  /*6090*/  USHF.R.S32.HI UR5, URZ, 0x1f, UR6 ;  /* 0x0000001f3f057899 */ /* 0x000fe40008011406 */
[----:B------:R-:W-:-:S04]  /*60a0*/  MOV R3, UR6 ;  /* 0x0000000600037c02 */ /* 0x000fc80008000f00 */
[----:B------:R-:W-:Y:S02]  /*60b0*/  MOV R4, UR5 ;  /* 0x0000000500047c02 */ /* 0x000fe40008000f00 */
.L_x_4671:
        /* <DEDUP_REMOVED lines=119> */
.L_x_4673:
[----:B------:R-:W-:Y:S05]  /*6830*/  BSYNC B0 ;  /* 0x0000000000007941 */ /* 0x000fea0003800000 */
.L_x_4672:
[----:B------:R-:W0:Y:S01]  /*6840*/  LDGDEPBAR ;  /* 0x00000000000079af */ /* 0x000e220000000000 */
[----:B------:R-:W-:-:S04]  /*6850*/  IADD3 R144, P0, R3, R144, RZ ;  /* 0x0000009003907210 */ /* 0x000fc80007f1e0ff */
[----:B------:R-:W-:Y:S02]  /*6860*/  IADD3.X R133, R4, R133, RZ, P0, !PT ;  /* 0x0000008504857210 */ /* 0x000fe400007fe4ff */
.L_x_4669:
        /* <DEDUP_REMOVED lines=29> */
[----:B--2---:R-:W-:-:S02]  /*6a40*/  FMNMX.FTZ R25, R163, R4, !PT ;  /* 0x00000004a3197209 */ /* 0x004fc40007810000 */
        /* <DEDUP_REMOVED lines=8> */
[----:B------:R-:W-:Y:S04]  /*6ad0*/  LDSM.16.MT88.4 R116, [R198+0xc000] ;  /* 0x00c00000c674783b */ /* 0x000fe80000004200 */
[----:B------:R-:W-:Y:S01]  /*6ae0*/  LDSM.16.MT88.4 R108, [R197+0xc000] ;  /* 0x00c00000c56c783b */ /* 0x000fe20000004200 */
[----:B--2---:R-:W-:-:S03]  /*6af0*/  FMNMX.FTZ R23, R6, R23, !PT ;  /* 0x0000001706177209 */ /* 0x004fc60007810000 */
[----:B------:R-:W-:Y:S01]  /*6b00*/  LDSM.16.MT88.4 R100, [R196+0xc000] ;  /* 0x00c00000c464783b */ /* 0x000fe20000004200 */
[----:B---3--:R-:W-:-:S03]  /*6b10*/  FMNMX.FTZ R4, R25, R4, !PT ;  /* 0x0000000419047209 */ /* 0x008fc60007810000 */
[----:B------:R-:W2:Y:S04]  /*6b20*/  SHFL.BFLY PT, R132, R23, 0x1, 0x1f ;  /* 0x0c201f0017847f89 */ /* 0x000ea800000e0000 */
[----:B------:R-:W3:Y:S04]  /*6b30*/  SHFL.BFLY PT, R3, R4, 0x1, 0x1f ;  /* 0x0c201f0004037f89 */ /* 0x000ee800000e0000 */
[----:B-1----:R-:W-:Y:S04]  /*6b40*/  LDSM.16.MT88.4 R48, [R198+0xe000] ;  /* 0x00e00000c630783b */ /* 0x002fe80000004200 */
[----:B------:R-:W-:Y:S04]  /*6b50*/  LDSM.16.MT88.4 R64, [R196+0xe000] ;  /* 0x00e00000c440783b */ /* 0x000fe80000004200 */
[----:B------:R-:W-:Y:S04]  /*6b60*/  LDSM.16.MT88.4 R72, [R200+0x10000] ;  /* 0x01000000c848783b */ /* 0x000fe80000004200 */
[----:B------:R-:W-:Y:S01]  /*6b70*/  LDSM.16.MT88.4 R80, [R198+0x10000] ;  /* 0x01000000c650783b */ /* 0x000fe20000004200 */
[----:B--2---:R-:W-:-:S03]  /*6b80*/  FMNMX.FTZ R132, R23, R132, !PT ;  /* 0x0000008417847209 */ /* 0x004fc60007810000 */
[----:B------:R-:W-:Y:S01]  /*6b90*/  LDSM.16.MT88.4 R88, [R197+0x10000] ;  /* 0x01000000c558783b */ /* 0x000fe20000004200 */
[C---:B------:R-:W-:Y:S01]  /*6ba0*/  FSETP.NEU.FTZ.AND P0, PT, R132.reuse, -INF , PT ;  /* 0xff8000008400780b */ /* 0x040fe20003f1d000 */
[----:B------:R-:W-:Y:S01]  /*6bb0*/  FMUL.FTZ R171, R132, c[0x0][0x23c] ;  /* 0x00008f0084ab7a20 */ /* 0x000fe20000410000 */
[----:B---3--:R-:W-:Y:S01]  /*6bc0*/  FMNMX.FTZ R3, R4, R3, !PT ;  /* 0x0000000304037209 */ /* 0x008fe20007810000 */
[----:B------:R-:W-:Y:S03]  /*6bd0*/  LDSM.16.MT88.4 R136, [R198+0xc800] ;  /* 0x00c80000c688783b */ /* 0x000fe60000004200 */
[----:B------:R-:W-:Y:S01]  /*6be0*/  FSEL R171, R171, RZ, P0 ;  /* 0x000000ffabab7208 */ /* 0x000fe20000000000 */
[C---:B------:R-:W-:Y:S01]  /*6bf0*/  FMUL.FTZ R164, R3.reuse, c[0x0][0x23c] ;  /* 0x00008f0003a47a20 */ /* 0x040fe20000410000 */
[----:B------:R-:W-:Y:S01]  /*6c00*/  FSETP.NEU.FTZ.AND P0, PT, R3, -INF , PT ;  /* 0xff8000000300780b */ /* 0x000fe20003f1d000 */
[----:B------:R-:W-:Y:S02]  /*6c10*/  LDSM.16.MT88.4 R4, [R196+0x10000] ;  /* 0x01000000c404783b */ /* 0x000fe40000004200 */
[--C-:B------:R-:W-:Y:S01]  /*6c20*/  FFMA.FTZ R154, R40, c[0x0][0x23c], -R171.reuse ;  /* 0x00008f00289a7a23 */ /* 0x100fe200000108ab */
[----:B------:R-:W-:Y:S01]  /*6c30*/  FSEL R164, R164, RZ, P0 ;  /* 0x000000ffa4a47208 */ /* 0x000fe20000000000 */
[----:B------:R-:W1:Y:S01]  /*6c40*/  LDSM.16.MT88.4 R40, [R200+0xe000] ;  /* 0x00e00000c828783b */ /* 0x000e620000004200 */
[--C-:B------:R-:W-:Y:S01]  /*6c50*/  FFMA.FTZ R156, R22, c[0x0][0x23c], -R171.reuse ;  /* 0x00008f00169c7a23 */ /* 0x100fe200000108ab */
[----:B------:R-:W-:Y:S01]  /*6c60*/  LEA R216, P0, R144, c[0x0][0x168], 0x1 ;  /* 0x00005a0090d87a11 */ /* 0x000fe200078008ff */
[--C-:B------:R-:W-:Y:S01]  /*6c70*/  FFMA.FTZ R153, R20, c[0x0][0x23c], -R171.reuse ;  /* 0x00008f0014997a23 */ /* 0x100fe200000108ab */
[----:B------:R-:W-:Y:S01]  /*6c80*/  MUFU.EX2 R154, R154 ;  /* 0x0000009a009a7308 */ /* 0x000fe20000000800 */
[----:B------:R-:W-:Y:S01]  /*6c90*/  FFMA.FTZ R149, R38, c[0x0][0x23c], -R171 ;  /* 0x00008f0026957a23 */ /* 0x000fe200000108ab */
[----:B------:R-:W-:Y:S01]  /*6ca0*/  LDSM.16.MT88.4 R32, [R197+0xc800] ;  /* 0x00c80000c520783b */ /* 0x000fe20000004200 */
[--C-:B------:R-:W-:Y:S01]  /*6cb0*/  FFMA.FTZ R155, R18, c[0x0][0x23c], -R164.reuse ;  /* 0x00008f00129b7a23 */ /* 0x100fe200000108a4 */
[----:B------:R-:W-:Y:S01]  /*6cc0*/  LEA.HI.X R215, R144, c[0x0][0x16c], R133, 0x1, P0 ;  /* 0x00005b0090d77a11 */ /* 0x000fe200000f0c85 */
        /* <DEDUP_REMOVED lines=14> */
[----:B------:R-:W-:Y:S01]  /*6db0*/  FFMA.FTZ R147, R12, c[0x0][0x23c], -R171 ;  /* 0x00008f000c937a23 */ /* 0x000fe200000108ab */
[----:B------:R-:W3:Y:S01]  /*6dc0*/  LDSM.16.MT88.4 R8, [R200+0xe800] ;  /* 0x00e80000c808783b */ /* 0x000ee20000004200 */
[--C-:B------:R-:W-:Y:S01]  /*6dd0*/  FFMA.FTZ R151, R15, c[0x0][0x23c], -R164.reuse ;  /* 0x00008f000f977a23 */ /* 0x100fe200000108a4 */
[----:B------:R-:W4:Y:S01]  /*6de0*/  MUFU.EX2 R149, R149 ;  /* 0x0000009500957308 */ /* 0x000f220000000800 */
[----:B------:R-:W-:-:S02]  /*6df0*/  FFMA.FTZ R146, R13, c[0x0][0x23c], -R164 ;  /* 0x00008f000d927a23 */ /* 0x000fc400000108a4 */
[----:B------:R-:W5:Y:S01]  /*6e00*/  LDSM.16.MT88.4 R12, [R196+0xe800] ;  /* 0x00e80000c40c783b */ /* 0x000f620000004200 */
[--C-:B------:R-:W-:Y:S02]  /*6e10*/  FFMA.FTZ R159, R168, c[0x0][0x23c], -R171.reuse ;  /* 0x00008f00a89f7a23 */ /* 0x100fe400000108ab */
[--C-:B------:R-:W-:Y:S02]  /*6e20*/  FFMA.FTZ R161, R166, c[0x0][0x23c], -R171.reuse ;  /* 0x00008f00a6a17a23 */ /* 0x100fe400000108ab */
[----:B------:R-:W-:Y:S01]  /*6e30*/  MUFU.EX2 R155, R155 ;  /* 0x0000009b009b7308 */ /* 0x000fe20000000800 */
[----:B--2---:R-:W-:Y:S01]  /*6e40*/  F2FP.BF16.PACK_AB R96, R153, R156 ;  /* 0x0000009c9960723e */ /* 0x004fe200000010ff */
[--C-:B------:R-:W-:Y:S02]  /*6e50*/  FFMA.FTZ R162, R162, c[0x0][0x23c], -R171.reuse ;  /* 0x00008f00a2a27a23 */ /* 0x100fe400000108ab */
[----:B------:R-:W-:Y:S02]  /*6e60*/  FFMA.FTZ R160, R160, c[0x0][0x23c], -R171 ;  /* 0x00008f00a0a07a23 */ /* 0x000fe400000108ab */
[----:B------:R-:W-:-:S02]  /*6e70*/  FFMA.FTZ R165, R165, c[0x0][0x23c], -R164 ;  /* 0x00008f00a5a57a23 */ /* 0x000fc400000108a4 */
[----:B------:R-:W2:Y:S01]  /*6e80*/  MUFU.EX2 R158, R158 ;  /* 0x0000009e009e7308 */ /* 0x000ea20000000800 */
[----:B----4-:R-:W-:Y:S01]  /*6e90*/  F2FP.BF16.PACK_AB R98, R149, R154 ;  /* 0x0000009a9562723e */ /* 0x010fe200000010ff */
[--C-:B------:R-:W-:Y:S02]  /*6ea0*/  FFMA.FTZ R166, R175, c[0x0][0x23c], -R164.reuse ;  /* 0x00008f00afa67a23 */ /* 0x100fe400000108a4 */
[--C-:B------:R-:W-:Y:S02]  /*6eb0*/  FFMA.FTZ R167, R167, c[0x0][0x23c], -R164.reuse ;  /* 0x00008f00a7a77a23 */ /* 0x100fe400000108a4 */
[----:B------:R-:W-:Y:S02]  /*6ec0*/  FFMA.FTZ R168, R173, c[0x0][0x23c], -R164 ;  /* 0x00008f00ada87a23 */ /* 0x000fe400000108a4 */
[----:B------:R-:W-:Y:S01]  /*6ed0*/  MUFU.EX2 R157, R157 ;  /* 0x0000009d009d7308 */ /* 0x000fe20000000800 */
[--C-:B------:R-:W-:Y:S02]  /*6ee0*/  FFMA.FTZ R173, R170, c[0x0][0x23c], -R171.reuse ;  /* 0x00008f00aaad7a23 */ /* 0x100fe400000108ab */
        /* <DEDUP_REMOVED lines=9> */
[----:B------:R-:W-:Y:S01]  /*6f80*/  FFMA.FTZ R164, R163, c[0x0][0x23c], -R164 ;  /* 0x00008f00a3a47a23 */ /* 0x000fe200000108a4 */
[----:B------:R-:W-:Y:S01]  /*6f90*/  LDSM.16.MT88.4 R140, [R198+0xd800] ;  /* 0x00d80000c68c783b */ /* 0x000fe20000004200 */
[----:B------:R-:W-:-:S02]  /*6fa0*/  FADD.FTZ R153, R156, R153 ;  /* 0x000000999c997221 */ /* 0x000fc40000010000 */
[----:B------:R-:W-:Y:S02]  /*6fb0*/  FADD.FTZ R158, R155, R158 ;  /* 0x0000009e9b9e7221 */ /* 0x000fe40000010000 */
[----:B------:R-:W-:Y:S01]  /*6fc0*/  FADD.FTZ R154, R154, R153 ;  /* 0x000000999a9a7221 */ /* 0x000fe20000010000 */
[C---:B----4-:R-:W-:Y:S01]  /*6fd0*/  F2FP.BF16.PACK_AB R99, R150.reuse, R157 ;  /* 0x0000009d9663723e */ /* 0x050fe200000010ff */
[----:B------:R-:W2:Y:S01]  /*6fe0*/  MUFU.EX2 R147, R147 ;  /* 0x0000009300937308 */ /* 0x000ea20000000800 */
[----:B------:R-:W-:Y:S02]  /*6ff0*/  FADD.FTZ R157, R157, R158 ;  /* 0x0000009e9d9d7221 */ /* 0x000fe40000010000 */
        /* <DEDUP_REMOVED lines=46> */
[C---:B------:R-:W-:Y:S07]  /*72e0*/  HMMA.16816.F32.BF16 R92, R96.reuse, R4, RZ ;  /* 0x00000004605c723c */ /* 0x040fee00000418ff */
[----:B--2---:R-:W-:Y:S01]  /*72f0*/  F2FP.BF16.PACK_AB R4, R147, R152 ;  /* 0x000000989304723e */ /* 0x004fe200000010ff */
        /* <DEDUP_REMOVED lines=150> */
.L_x_4678:
        /* <DEDUP_REMOVED lines=66> */
.L_x_4675:
[C---:B------:R-:W-:Y:S02]  /*8080*/  ISETP.GE.AND P5, PT, R209.reuse, c[0x0][0x220], PT ;  /* 0x00008800d1007a0c */ /* 0x040fe40003fa6270 */
[C---:B------:R-:W-:Y:S02]  /*8090*/  IADD3 R222, R209.reuse, 0x40, RZ ;  /* 0x00000040d1de7810 */ /* 0x040fe40007ffe0ff */
[-C--:B------:R-:W-:Y:S02]  /*80a0*/  LEA R2, P0, R134, R220.reuse, 0x1 ;  /* 0x000000dc86027211 */ /* 0x080fe400078008ff */
[----:B------:R-:W-:Y:S02]  /*80b0*/  ISETP.GE.AND P4, PT, R222, c[0x0][0x220], PT ;  /* 0x00008800de007a0c */ /* 0x000fe40003f86270 */
[CC--:B------:R-:W-:Y:S02]  /*80c0*/  LEA.HI.X R3, R134.reuse, R221.reuse, R132, 0x1, P0 ;  /* 0x000000dd86037211 */ /* 0x0c0fe400000f0c84 */
[----:B------:R-:W-:Y:S03]  /*80d0*/  IADD3 R133, R209, 0x80, RZ ;  /* 0x00000080d1857810 */ /* 0x000fe60007ffe0ff */
[----:B------:R-:W-:Y:S01]  /*80e0*/  @P5 STS.128 [R208+0xc000], RZ ;  /* 0x00c000ffd0005388 */ /* 0x000fe20000000c00 */
[----:B------:R-:W-:Y:S02]  /*80f0*/  ISETP.GE.AND P3, PT, R133, c[0x0][0x220], PT ;  /* 0x0000880085007a0c */ /* 0x000fe40003f66270 */
[----:B------:R-:W-:Y:S03]  /*8100*/  IADD3 R133, P0, R134, UR17, RZ ;  /* 0x0000001186857c10 */ /* 0x000fe6000ff1e0ff */
[----:B------:R-:W-:Y:S01]  /*8110*/  @!PT LDS RZ, [RZ] ;  /* 0x00000000fffff984 */ /* 0x000fe20000000800 */
[----:B------:R-:W-:Y:S01]  /*8120*/  @!PT LDS RZ, [RZ] ;  /* 0x00000000fffff984 */ /* 0x000fe20000000800 */
[----:B------:R-:W-:Y:S01]  /*8130*/  @!PT LDS RZ, [RZ] ;  /* 0x00000000fffff984 */ /* 0x000fe20000000800 */
[----:B------:R1:W-:Y:S01]  /*8140*/  @!P5 LDGSTS.E.BYPASS.LTC128B.128 [R208+0xc000], [R2.64] ;  /* 0x0c00000002d0dfae */ /* 0x0003e2000b901d48 */
[CC--:B------:R-:W-:Y:S02]  /*8150*/  @!P5 LEA R236, P6, R133.reuse, R220.reuse, 0x1 ;  /* 0x000000dc85ecd211 */ /* 0x0c0fe400078c08ff */
[----:B------:R-:W-:Y:S02]  /*8160*/  IADD3.X R134, R132, UR19, RZ, P0, !PT ;  /* 0x0000001384867c10 */ /* 0x000fe400087fe4ff */
[CC--:B------:R-:W-:Y:S01]  /*8170*/  @!P4 LEA R230, P1, R133.reuse, R220.reuse, 0x1 ;  /* 0x000000dc85e6c211 */ /* 0x0c0fe200078208ff */
[----:B------:R-:W-:Y:S01]  /*8180*/  @P4 STS.128 [R208+0xe000], RZ ;  /* 0x00e000ffd0004388 */ /* 0x000fe20000000c00 */
[CCC-:B------:R-:W-:Y:S02]  /*8190*/  @!P5 LEA.HI.X R237, R133.reuse, R221.reuse, R134.reuse, 0x1, P6 ;  /* 0x000000dd85edd211 */ /* 0x1c0fe400030f0c86 */
[CCC-:B------:R-:W-:Y:S02]  /*81a0*/  @!P4 LEA.HI.X R231, R133.reuse, R221.reuse, R134.reuse, 0x1, P1 ;  /* 0x000000dd85e7c211 */ /* 0x1c0fe400008f0c86 */
[CC--:B------:R-:W-:Y:S01]  /*81b0*/  @!P3 LEA R228, P0, R133.reuse, R220.reuse, 0x1 ;  /* 0x000000dc85e4b211 */ /* 0x0c0fe200078008ff */
[----:B------:R-:W-:Y:S01]  /*81c0*/  @!PT LDS RZ, [RZ] ;  /* 0x00000000fffff984 */ /* 0x000fe20000000800 */
[----:B------:R-:W-:Y:S01]  /*81d0*/  @!PT LDS RZ, [RZ] ;  /* 0x00000000fffff984 */ /* 0x000fe20000000800 */
[----:B------:R-:W-:Y:S01]  /*81e0*/  @!PT LDS RZ, [RZ] ;  /* 0x00000000fffff984 */ /* 0x000fe20000000800 */
[----:B------:R1:W-:Y:S01]  /*81f0*/  @!P4 LDGSTS.E.BYPASS.LTC128B.128 [R208+0xe000], [R2.64+0x80] ;  /* 0x0e00008002d0cfae */ /* 0x0003e2000b901d48 */
[C---:B------:R-:W-:Y:S02]  /*8200*/  IADD3 R223, P2, R133.reuse, UR17, RZ ;  /* 0x0000001185df7c10 */ /* 0x040fe4000ff5e0ff */
[-C--:B------:R-:W-:Y:S02]  /*8210*/  @!P3 LEA.HI.X R229, R133, R221.reuse, R134, 0x1, P0 ;  /* 0x000000dd85e5b211 */ /* 0x080fe400000f0c86 */
[CC--:B------:R-:W-:Y:S01]  /*8220*/  @!P5 LEA R234, P1, R223.reuse, R220.reuse, 0x1 ;  /* 0x000000dcdfead211 */ /* 0x0c0fe200078208ff */
[----:B------:R-:W-:Y:S01]  /*8230*/  @P3 STS.128 [R208+0x10000], RZ ;  /* 0x010000ffd0003388 */ /* 0x000fe20000000c00 */
[----:B------:R-:W-:Y:S02]  /*8240*/  IADD3.X R134, R134, UR19, RZ, P2, !PT ;  /* 0x0000001386867c10 */ /* 0x000fe400097fe4ff */
[CC--:B------:R-:W-:Y:S02]  /*8250*/  @!P4 LEA R226, P0, R223.reuse, R220.reuse, 0x1 ;  /* 0x000000dcdfe2c211 */ /* 0x0c0fe400078008ff */
[CCC-:B------:R-:W-:Y:S01]  /*8260*/  @!P5 LEA.HI.X R235, R223.reuse, R221.reuse, R134.reuse, 0x1, P1 ;  /* 0x000000dddfebd211 */ /* 0x1c0fe200008f0c86 */
[----:B------:R-:W-:Y:S01]  /*8270*/  @!PT LDS RZ, [RZ] ;  /* 0x00000000fffff984 */ /* 0x000fe20000000800 */
[----:B------:R-:W-:Y:S01]  /*8280*/  @!PT LDS RZ, [RZ] ;  /* 0x00000000fffff984 */ /* 0x000fe20000000800 */
[----:B------:R-:W-:Y:S01]  /*8290*/  @!PT LDS RZ, [RZ] ;  /* 0x00000000fffff984 */ /* 0x000fe20000000800 */
[----:B------:R1:W-:Y:S01]  /*82a0*/  @!P3 LDGSTS.E.BYPASS.LTC128B.128 [R208+0x10000], [R2.64+0x100] ;  /* 0x1000010002d0bfae */ /* 0x0003e2000b901d48 */
[CCC-:B------:R-:W-:Y:S02]  /*82b0*/  @!P4 LEA.HI.X R227, R223.reuse, R221.reuse, R134.reuse, 0x1, P0 ;  /* 0x000000dddfe3c211 */ /* 0x1c0fe400000f0c86 */
[CC--:B------:R-:W-:Y:S02]  /*82c0*/  @!P3 LEA R224, P2, R223.reuse, R220.reuse, 0x1 ;  /* 0x000000dcdfe0b211 */ /* 0x0c0fe400078408ff */
[C---:B------:R-:W-:Y:S01]  /*82d0*/  IADD3 R133, P6, R223.reuse, UR17, RZ ;  /* 0x00000011df857c10 */ /* 0x040fe2000ffde0ff */
[----:B------:R-:W-:Y:S01]  /*82e0*/  @P5 STS.128 [R208+0xc800], RZ ;  /* 0x00c800ffd0005388 */ /* 0x000fe20000000c00 */
[-C--:B------:R-:W-:Y:S02]  /*82f0*/  @!P3 LEA.HI.X R225, R223, R221.reuse, R134, 0x1, P2 ;  /* 0x000000dddfe1b211 */ /* 0x080fe400010f0c86 */
[----:B------:R-:W-:Y:S02]  /*8300*/  IADD3.X R132, R134, UR19, RZ, P6, !PT ;  /* 0x0000001386847c10 */ /* 0x000fe4000b7fe4ff */
[CC--:B------:R-:W-:Y:S01]  /*8310*/  @!P5 LEA R232, P6, R133.reuse, R220.reuse, 0x1 ;  /* 0x000000dc85e8d211 */ /* 0x0c0fe200078c08ff */
[----:B------:R-:W-:Y:S01]  /*8320*/  @!PT LDS RZ, [RZ] ;  /* 0x00000000fffff984 */ /* 0x000fe20000000800 */
[----:B------:R-:W-:Y:S01]  /*8330*/  @!PT LDS RZ, [RZ] ;  /* 0x00000000fffff984 */ /* 0x000fe20000000800 */
[----:B------:R-:W-:Y:S01]  /*8340*/  @!PT LDS RZ, [RZ] ;  /* 0x00000000fffff984 */ /* 0x000fe20000000800 */
[----:B------:R2:W-:Y:S01]  /*8350*/  @!P5 LDGSTS.E.BYPASS.LTC128B.128 [R208+0xc800], [R236.64] ;  /* 0x0c800000ecd0dfae */ /* 0x0005e2000b901d48 */
[CC--:B------:R-:W-:Y:S02]  /*8360*/  @!P4 LEA R222, P1, R133.reuse, R220.reuse, 0x1 ;  /* 0x000000dc85dec211 */ /* 0x0c0fe400078208ff */
[CCC-:B------:R-:W-:Y:S02]  /*8370*/  @!P5 LEA.HI.X R233, R133.reuse, R221.reuse, R132.reuse, 0x1, P6 ;  /* 0x000000dd85e9d211 */ /* 0x1c0fe400030f0c84 */
[CCC-:B------:R-:W-:Y:S01]  /*8380*/  @!P4 LEA.HI.X R223, R133.reuse, R221.reuse, R132.reuse, 0x1, P1 ;  /* 0x000000dd85dfc211 */ /* 0x1c0fe200008f0c84 */
[----:B------:R-:W-:Y:S01]  /*8390*/  @P4 STS.128 [R208+0xe800], RZ ;  /* 0x00e800ffd0004388 */ /* 0x000fe20000000c00 */
[C---:B------:R-:W-:Y:S04]  /*83a0*/  @!P3 LEA R220, P0, R133.reuse, R220, 0x1 ;  /* 0x000000dc85dcb211 */ /* 0x040fe800078008ff */
[----:B------:R-:W-:Y:S01]  /*83b0*/  @!P3 LEA.HI.X R221, R133, R221, R132, 0x1, P0 ;  /* 0x000000dd85ddb211 */ /* 0x000fe200000f0c84 */
[----:B------:R-:W-:Y:S01]  /*83c0*/  @!PT LDS RZ, [RZ] ;  /* 0x00000000fffff984 */ /* 0x000fe20000000800 */
[----:B------:R-:W-:Y:S01]  /*83d0*/  @!PT LDS RZ, [RZ] ;  /* 0x00000000fffff984 */ /* 0x000fe20000000800 */
[----:B------:R-:W-:Y:S01]  /*83e0*/  @!PT LDS RZ, [RZ] ;  /* 0x00000000fffff984 */ /* 0x000fe20000000800 */
[----:B------:R3:W-:Y:S01]  /*83f0*/  @!P4 LDGSTS.E.BYPASS.LTC128B.128 [R208+0xe800], [R230.64+0x80] ;  /* 0x0e800080e6d0cfae */ /* 0x0007e2000b901d48 */
[----:B------:R-:W-:Y:S05]  /*8400*/  ISETP.GT.AND P0, PT, R218, R207, PT ;  /* 0x000000cfda00720c */ /* 0x000fea0003f04270 */
        /* <DEDUP_REMOVED lines=207> */
[----:B------:R1:W1:Y:S01]  /*9100*/  MUFU.TANH R156, R221 ;  /* 0x000000dd009c7308 */ /* 0x0002620000002400 */
[----:B------:R-:W-:Y:S02]  /*9110*/  FMUL.FTZ R239, R24, c[0x0][0x2ec] ;  /* 0x0000bb0018ef7a20 */ /* 0x000fe40000410000 */
[----:B------:R-:W-:Y:S02]  /*9120*/  FMUL.FTZ R237, R26, c[0x0][0x2ec] ;  /* 0x0000bb001aed7a20 */ /* 0x000fe40000410000 */
[----:B----4-:R-:W-:Y:S01]  /*9130*/  FMUL.FTZ R228, R11, c[0x0][0x2ec] ;  /* 0x0000bb000be47a20 */ /* 0x010fe20000410000 */
[----:B------:R-:W-:Y:S04]  /*9140*/  HMMA.16816.F32.BF16 R32, R176, R138, R32 ;  /* 0x0000008ab020723c */ /* 0x000fe80000041820 */
[----:B------:R4:W2:Y:S01]  /*9150*/  MUFU.TANH R158, R133 ;  /* 0x00000085009e7308 */ /* 0x0008a20000002400 */
[----:B------:R-:W-:Y:S02]  /*9160*/  FMUL.FTZ R230, R12, c[0x0][0x2ec] ;  /* 0x0000bb000ce67a20 */ /* 0x000fe40000410000 */
[----:B------:R-:W-:Y:S02]  /*9170*/  FMUL.FTZ R229, R13, c[0x0][0x2ec] ;  /* 0x0000bb000de57a20 */ /* 0x000fe40000410000 */
[----:B------:R-:W-:Y:S03]  /*9180*/  FMUL.FTZ R233, R14, c[0x0][0x2ec] ;  /* 0x0000bb000ee97a20 */ /* 0x000fe60000410000 */
[----:B------:R-:W-:Y:S02]  /*9190*/  FMUL.FTZ R232, R15, c[0x0][0x2ec] ;  /* 0x0000bb000fe87a20 */ /* 0x000fe40000410000 */
[----:B------:R2:W2:Y:S01]  /*91a0*/  MUFU.TANH R159, R220 ;  /* 0x000000dc009f7308 */ /* 0x0004a20000002400 */
[----:B------:R-:W-:Y:S02]  /*91b0*/  FMUL.FTZ R231, R16, c[0x0][0x2ec] ;  /* 0x0000bb0010e77a20 */ /* 0x000fe40000410000 */
[----:B-----5:R-:W-:Y:S02]  /*91c0*/  FMUL.FTZ R234, R17, c[0x0][0x2ec] ;  /* 0x0000bb0011ea7a20 */ /* 0x020fe40000410000 */
[----:B-1----:R-:W-:Y:S02]  /*91d0*/  FMUL.FTZ R221, R27, c[0x0][0x2ec] ;  /* 0x0000bb001bdd7a20 */ /* 0x002fe40000410000 */
[----:B------:R-:W-:Y:S02]  /*91e0*/  FMUL.FTZ R236, R18, c[0x0][0x2ec] ;  /* 0x0000bb0012ec7a20 */ /* 0x000fe40000410000 */
[----:B------:R-:W-:Y:S01]  /*91f0*/  FMUL.FTZ R235, R19, c[0x0][0x2ec] ;  /* 0x0000bb0013eb7a20 */ /* 0x000fe20000410000 */
[----:B------:R1:W1:Y:S01]  /*9200*/  MUFU.TANH R153, R221 ;  /* 0x000000dd00997308 */ /* 0x0002620000002400 */
[----:B------:R-:W-:Y:S02]  /*9210*/  FMUL.FTZ R238, R25, c[0x0][0x2ec] ;  /* 0x0000bb0019ee7a20 */ /* 0x000fe40000410000 */
[----:B------:R-:W-:Y:S02]  /*9220*/  FMUL.FTZ R240, R29, c[0x0][0x2ec] ;  /* 0x0000bb001df07a20 */ /* 0x000fe40000410000 */
[----:B----4-:R-:W-:Y:S05]  /*9230*/  FMUL.FTZ R133, R28, c[0x0][0x2ec] ;  /* 0x0000bb001c857a20 */ /* 0x010fea0000410000 */
[----:B------:R4:W3:Y:S01]  /*9240*/  MUFU.TANH R157, R134 ;  /* 0x00000086009d7308 */ /* 0x0008e20000002400 */
[----:B--2---:R-:W-:Y:S09]  /*9250*/  FMUL.FTZ R220, R31, c[0x0][0x2ec] ;  /* 0x0000bb001fdc7a20 */ /* 0x004ff20000410000 */
[----:B------:R2:W2:Y:S01]  /*9260*/  MUFU.TANH R150, R133 ;  /* 0x0000008500967308 */ /* 0x0004a20000002400 */
[----:B-1----:R-:W-:Y:S09]  /*9270*/  FMUL.FTZ R221, R32, c[0x0][0x2ec] ;  /* 0x0000bb0020dd7a20 */ /* 0x002ff20000410000 */
[----:B------:R1:W1:Y:S01]  /*9280*/  MUFU.TANH R154, R239 ;  /* 0x000000ef009a7308 */ /* 0x0002620000002400 */
[----:B----4-:R-:W-:Y:S09]  /*9290*/  FMUL.FTZ R134, R34, c[0x0][0x2ec] ;  /* 0x0000bb0022867a20 */ /* 0x010ff20000410000 */
[----:B------:R4:W3:Y:S01]  /*92a0*/  MUFU.TANH R155, R237 ;  /* 0x000000ed009b7308 */ /* 0x0008e20000002400 */
[----:B--2---:R-:W-:Y:S09]  /*92b0*/  FMUL.FTZ R133, R35, c[0x0][0x2ec] ;  /* 0x0000bb0023857a20 */ /* 0x004ff20000410000 */
[----:B------:R2:W2:Y:S01]  /*92c0*/  MUFU.TANH R145, R220 ;  /* 0x000000dc00917308 */ /* 0x0004a20000002400 */
[----:B-1----:R-:W-:Y:S09]  /*92d0*/  FMUL.FTZ R239, R30, c[0x0][0x2ec] ;  /* 0x0000bb001eef7a20 */ /* 0x002ff20000410000 */
[----:B------:R1:W1:Y:S01]  /*92e0*/  MUFU.TANH R148, R221 ;  /* 0x000000dd00947308 */ /* 0x0002620000002400 */
[----:B----4-:R-:W-:Y:S09]  /*92f0*/  FMUL.FTZ R237, R33, c[0x0][0x2ec] ;  /* 0x0000bb0021ed7a20 */ /* 0x010ff20000410000 */
[----:B------:R-:W4:Y:S01]  /*9300*/  MUFU.TANH R224, R224 ;  /* 0x000000e000e07308 */ /* 0x000f220000002400 */
[----:B--2---:R-:W-:Y:S09]  /*9310*/  MOV R220, R2 ;  /* 0x0000000200dc7202 */ /* 0x004ff20000000f00 */
[----:B------:R-:W2:Y:S01]  /*9320*/  MUFU.TANH R225, R225 ;  /* 0x000000e100e17308 */ /* 0x000ea20000002400 */
[----:B-1----:R-:W-:Y:S09]  /*9330*/  MOV R221, R3 ;  /* 0x0000000300dd7202 */ /* 0x002ff20000000f00 */
        /* <DEDUP_REMOVED lines=15> */
[----:B------:R-:W1:Y:S10]  /*9430*/  MUFU.TANH R134, R134 ;  /* 0x0000008600867308 */ /* 0x000e740000002400 */
[----:B------:R-:W1:Y:S01]  /*9440*/  MUFU.TANH R133, R133 ;  /* 0x0000008500857308 */ /* 0x000e620000002400 */
[----:B------:R-:W-:-:S05]  /*9450*/  @!P0 BRA `(.L_x_4676) ;  /* 0x000009b000008947 */ /* 0x000fca0003800000 */
[----:B--234-:R-:W-:Y:S01]  /*9460*/  ULDC UR6, c[0x0][0x198] ;  /* 0x0000660000067ab9 */ /* 0x01cfe20000000800 */
[----:B------:R-:W-:Y:S01]  /*9470*/  PLOP3.LUT P0, PT, PT, PT, UP2, 0x40, 0x0 ;  /* 0x000000000000781c */ /* 0x000fe20003f0e828 */
[----:B------:R-:W-:Y:S04]  /*9480*/  ULEA UR6, -UR6, URZ, 0x6 ;  /* 0x0000003f06067291 */ /* 0x000fe8000f8e313f */
[----:B------:R-:W-:Y:S02]  /*9490*/  USHF.R.S32.HI UR5, URZ, 0x1f, UR6 ;  /* 0x0000001f3f057899 */ /* 0x000fe40008011406 */
[----:B------:R-:W-:Y:S04]  /*94a0*/  IMAD.U32 R2, RZ, RZ, UR6 ;  /* 0x00000006ff027e24 */ /* 0x000fe8000f8e00ff */
[----:B------:R-:W-:Y:S02]  /*94b0*/  MOV R4, UR5 ;  /* 0x0000000500047c02 */ /* 0x000fe40008000f00 */
[----:B------:R-:W-:-:S05]  /*94c0*/  @P0 BRA `(.L_x_4677) ;  /* 0x000003b000000947 */ /* 0x000fca0003800000 */
[----:B------:R-:W-:Y:S04]  /*94d0*/  IABS R2, c[0x0][0x2d0] ;  /* 0x0000b40000027a13 */ /* 0x000fe80000000000 */
[----:B------:R-:W2:Y:S10]  /*94e0*/  I2F.RP R7, R2 ;  /* 0x0000000200077306 */ /* 0x000eb40000209400 */
[----:B--2---:R-:W2:Y:S02]  /*94f0*/  MUFU.RCP R3, R7 ;  /* 0x0000000700037308 */ /* 0x004ea40000001000 */
[----:B--2---:R-:W-:Y:S01]  /*9500*/  IADD3 R10, R3, 0xffffffe, RZ ;  /* 0x0ffffffe030a7810 */ /* 0x004fe20007ffe0ff */
[----:B------:R-:W-:Y:S07]  /*9510*/  IMAD.SHL.U32 R3, R218, 0x40, RZ ;  /* 0x00000040da037824 */ /* 0x000fee00078e00ff */
[----:B------:R-:W2:Y:S01]  /*9520*/  F2I.FTZ.U32.TRUNC.NTZ R11, R10 ;  /* 0x0000000a000b7305 */ /* 0x000ea2000021f000 */
[----:B------:R-:W-:Y:S02]  /*9530*/  IABS R6, R3 ;  /* 0x0000000300067213 */ /* 0x000fe40000000000 */
[C---:B------:R-:W-:Y:S02]  /*9540*/  IADD3 R9, R3.reuse, -0x40, RZ ;  /* 0xffffffc003097810 */ /* 0x040fe40007ffe0ff */
[----:B------:R-:W-:Y:S02]  /*9550*/  LOP3.LUT R3, R3, c[0x0][0x2d0], RZ, 0x3c, !PT ;  /* 0x0000b40003037a12 */ /* 0x000fe400078e3cff */
[----:B------:R-:W-:Y:S02]  /*9560*/  IABS R4, R9 ;  /* 0x0000000900047213 */ /* 0x000fe40000000000 */
[----:B------:R-:W-:Y:S01]  /*9570*/  LOP3.LUT R9, R9, c[0x0][0x2d0], RZ, 0x3c, !PT ;  /* 0x0000b40009097a12 */ /* 0x000fe200078e3cff */
        /* <DEDUP_REMOVED lines=48> */
.L_x_4677:
        /* <DEDUP_REMOVED lines=89> */
.L_x_4676:
[----:B--234-:R-:W-:Y:S01]  /*9e10*/  IMAD R19, R218, -0x40, R214 ;  /* 0xffffffc0da137824 */ /* 0x01cfe200078e02d6 */
        /* <DEDUP_REMOVED lines=8> */
[C---:B------:R-:W-:Y:S01]  /*9ea0*/  IADD3 R141, R19.reuse, -0x9, RZ ;  /* 0xfffffff7138d7810 */ /* 0x040fe20007ffe0ff */
[----:B------:R-:W-:Y:S01]  /*9eb0*/  LDSM.16.MT88.4 R160, [R196+0xf800] ;  /* 0x00f80000c4a0783b */ /* 0x000fe20000004200 */
[C---:B------:R-:W-:Y:S02]  /*9ec0*/  IADD3 R139, R19.reuse, -0x10, RZ ;  /* 0xfffffff0138b7810 */ /* 0x040fe40007ffe0ff */
[C---:B------:R-:W-:Y:S02]  /*9ed0*/  IADD3 R12, R19.reuse, -0x11, RZ ;  /* 0xffffffef130c7810 */ /* 0x040fe40007ffe0ff */
[C---:B------:R-:W-:Y:S02]  /*9ee0*/  @!P1 IADD3 R16, -R19.reuse, -0x8, RZ ;  /* 0xfffffff813109810 */ /* 0x040fe40007ffe1ff */
[----:B------:R-:W-:Y:S01]  /*9ef0*/  @!P0 IADD3 R15, -R19, 0x1, RZ ;  /* 0x00000001130f8810 */ /* 0x000fe20007ffe1ff */
[----:B------:R-:W-:Y:S01]  /*9f00*/  LDSM.16.MT88.4 R164, [R200+0x11800] ;  /* 0x01180000c8a4783b */ /* 0x000fe20000004200 */
        /* <DEDUP_REMOVED lines=21> */
[----:B------:R-:W-:Y:S02]  /*a060*/  ISETP.GE.AND P1, PT, R12, RZ, PT ;  /* 0x000000ff0c00720c */ /* 0x000fe40003f26270 */
[C---:B------:R-:W-:Y:S02]  /*a070*/  @!P0 IADD3 R139, -R19.reuse, 0x10, RZ ;  /* 0x00000010138b8810 */ /* 0x040fe40007ffe1ff */
[----:B------:R-:W-:Y:S02]  /*a080*/  ISETP.GE.AND P0, PT, R10, RZ, PT ;  /* 0x000000ff0a00720c */ /* 0x000fe40003f06270 */
[----:B------:R-:W-:Y:S02]  /*a090*/  IADD3 R11, R19, -0x39, RZ ;  /* 0xffffffc7130b7810 */ /* 0x000fe40007ffe0ff */
[----:B------:R-:W-:Y:S01]  /*a0a0*/  ISETP.GE.AND P4, PT, R4, RZ, PT ;  /* 0x000000ff0400720c */ /* 0x000fe20003f86270 */
[----:B------:R-:W-:Y:S01]  /*a0b0*/  I2F R17, R17 ;  /* 0x0000001100117306 */ /* 0x000fe20000201400 */
[----:B------:R-:W-:Y:S02]  /*a0c0*/  ISETP.GE.AND P3, PT, R3, RZ, PT ;  /* 0x000000ff0300720c */ /* 0x000fe40003f66270 */
[----:B------:R-:W-:Y:S02]  /*a0d0*/  ISETP.GE.AND P2, PT, R2, RZ, PT ;  /* 0x000000ff0200720c */ /* 0x000fe40003f46270 */
        /* <DEDUP_REMOVED lines=8> */
[C---:B------:R-:W-:Y:S01]  /*a160*/  @!P1 IADD3 R9, -R19.reuse, 0x19, RZ ;  /* 0x0000001913099810 */ /* 0x040fe20007ffe1ff */
[----:B------:R-:W-:Y:S01]  /*a170*/  I2F R139, R139 ;  /* 0x0000008b008b7306 */ /* 0x000fe20000201400 */
[----:B------:R-:W-:Y:S02]  /*a180*/  ISETP.GE.AND P1, PT, R6, RZ, PT ;  /* 0x000000ff0600720c */ /* 0x000fe40003f26270 */
[----:B------:R-:W-:Y:S02]  /*a190*/  @!P0 IADD3 R7, -R19, 0x20, RZ ;  /* 0x0000002013078810 */ /* 0x000fe40007ffe1ff */
[----:B------:R-:W-:Y:S05]  /*a1a0*/  ISETP.GE.AND P0, PT, R5, RZ, PT ;  /* 0x000000ff0500720c */ /* 0x000fea0003f06270 */
[----:B------:R-:W-:Y:S04]  /*a1b0*/  I2F R12, R12 ;  /* 0x0000000c000c7306 */ /* 0x000fe80000201400 */
[----:B------:R-:W-:Y:S02]  /*a1c0*/  @!P1 IADD3 R6, -R19, 0x21, RZ ;  /* 0x0000002113069810 */ /* 0x000fe40007ffe1ff */
[----:B------:R-:W-:Y:S02]  /*a1d0*/  ISETP.GE.AND P1, PT, R13, RZ, PT ;  /* 0x000000ff0d00720c */ /* 0x000fe40003f26270 */
[----:B------:R-:W-:Y:S02]  /*a1e0*/  @!P0 IADD3 R5, -R19, 0x28, RZ ;  /* 0x0000002813058810 */ /* 0x000fe40007ffe1ff */
[----:B------:R-:W-:Y:S01]  /*a1f0*/  ISETP.GE.AND P0, PT, R11, RZ, PT ;  /* 0x000000ff0b00720c */ /* 0x000fe20003f06270 */
[----:B------:R-:W-:Y:S08]  /*a200*/  I2F R10, R10 ;  /* 0x0000000a000a7306 */ /* 0x000ff00000201400 */
[C---:B------:R-:W-:Y:S02]  /*a210*/  @!P1 IADD3 R13, -R19.reuse, 0x38, RZ ;  /* 0x00000038130d9810 */ /* 0x040fe40007ffe1ff */
[----:B------:R-:W-:Y:S02]  /*a220*/  I2F R9, R9 ;  /* 0x0000000900097306 */ /* 0x000fe40000201400 */
[----:B------:R-:W-:Y:S08]  /*a230*/  @!P0 IADD3 R11, -R19, 0x39, RZ ;  /* 0x00000039130b8810 */ /* 0x000ff00007ffe1ff */
[----:B------:R-:W-:Y:S10]  /*a240*/  I2F R7, R7 ;  /* 0x0000000700077306 */ /* 0x000ff40000201400 */
[----:B------:R-:W-:Y:S10]  /*a250*/  I2F R6, R6 ;  /* 0x0000000600067306 */ /* 0x000ff40000201400 */
[----:B------:R-:W-:Y:S10]  /*a260*/  I2F R5, R5 ;  /* 0x0000000500057306 */ /* 0x000ff40000201400 */
[----:B------:R-:W-:Y:S10]  /*a270*/  I2F R4, R4 ;  /* 0x0000000400047306 */ /* 0x000ff40000201400 */
[----:B------:R-:W-:Y:S10]  /*a280*/  I2F R3, R3 ;  /* 0x0000000300037306 */ /* 0x000ff40000201400 */
[----:B------:R-:W-:Y:S10]  /*a290*/  I2F R2, R2 ;  /* 0x0000000200027306 */ /* 0x000ff40000201400 */
[----:B------:R-:W-:Y:S10]  /*a2a0*/  I2F R13, R13 ;  /* 0x0000000d000d7306 */ /* 0x000ff40000201400 */
[----:B------:R-:W2:Y:S02]  /*a2b0*/  I2F R11, R11 ;  /* 0x0000000b000b7306 */ /* 0x000ea40000201400 */
[----:B-12---:R-:W-:Y:S02]  /*a2c0*/  FFMA.FTZ R146, R11, -UR4, R146 ;  /* 0x800000040b927c23 */ /* 0x006fe40008010092 */
        /* <DEDUP_REMOVED lines=57> */
[----:B------:R-:W-:Y:S02]  /*a660*/  FMNMX.FTZ R14, R147, R14, !PT ;  /* 0x0000000e930e7209 */ /* 0x000fe40007810000 */
[----:B------:R-:W-:Y:S02]  /*a670*/  FMNMX.FTZ R5, R148, R5, !PT ;  /* 0x0000000594057209 */ /* 0x000fe40007810000 */
[----:B------:R-:W-:Y:S02]  /*a680*/  FMNMX.FTZ R3, R145, R14, !PT ;  /* 0x0000000e91037209 */ /* 0x000fe40007810000 */
[----:B------:R-:W-:Y:S01]  /*a690*/  FMNMX.FTZ R9, R146, R5, !PT ;  /* 0x0000000592097209 */ /* 0x000fe20007810000 */
[----:B------:R-:W-:Y:S01]  /*a6a0*/  LDSM.16.MT88.4 R12, [R200+0xc000] ;  /* 0x00c00000c80c783b */ /* 0x000fe20000004200 */
[----:B------:R-:W-:Y:S04]  /*a6b0*/  FMNMX.FTZ R2, R134, R3, !PT ;  /* 0x0000000386027209 */ /* 0x000fe80007810000 */
[----:B------:R-:W-:Y:S03]  /*a6c0*/  FMNMX.FTZ R7, R133, R2, !PT ;  /* 0x0000000285077209 */ /* 0x000fe60007810000 */
        /* <DEDUP_REMOVED lines=46> */
[--C-:B------:R-:W-:Y:S02]  /*a9b0*/  FFMA.FTZ R178, R136, c[0x0][0x23c], -R151.reuse ;  /* 0x00008f0088b27a23 */ /* 0x100fe40000010897 */
[--C-:B------:R-:W-:Y:S02]  /*a9c0*/  FFMA.FTZ R179, R143, c[0x0][0x23c], -R144.reuse ;  /* 0x00008f008fb37a23 */ /* 0x100fe40000010890 */
[--C-:B------:R-:W-:Y:S01]  /*a9d0*/  FFMA.FTZ R180, R141, c[0x0][0x23c], -R144.reuse ;  /* 0x00008f008db47a23 */ /* 0x100fe20000010890 */
[----:B------:R-:W2:Y:S01]  /*a9e0*/  MUFU.EX2 R171, R171 ;  /* 0x000000ab00ab7308 */ /* 0x000ea20000000800 */
[----:B------:R-:W-:Y:S01]  /*a9f0*/  LDSM.16.MT88.4 R140, [R197+0xe800] ;  /* 0x00e80000c58c783b */ /* 0x000fe20000004200 */
[--C-:B------:R-:W-:Y:S02]  /*aa00*/  FFMA.FTZ R181, R139, c[0x0][0x23c], -R144.reuse ;  /* 0x00008f008bb57a23 */ /* 0x100fe40000010890 */
[C---:B-1----:R-:W-:Y:S02]  /*aa10*/  FMUL.FTZ R6, R0.reuse, R130 ;  /* 0x0000008200067220 */ /* 0x042fe40000410000 */
[C---:B------:R-:W-:Y:S02]  /*aa20*/  FMUL.FTZ R7, R0.reuse, R131 ;  /* 0x0000008300077220 */ /* 0x040fe40000410000 */
[C---:B------:R-:W-:Y:S02]  /*aa30*/  FMUL.FTZ R10, R0.reuse, R126 ;  /* 0x0000007e000a7220 */ /* 0x040fe40000410000 */
        /* <DEDUP_REMOVED lines=29> */
[--C-:B------:R-:W-:Y:S01]  /*ac10*/  FFMA.FTZ R231, R148, c[0x0][0x23c], -R151.reuse ;  /* 0x00008f0094e77a23 */ /* 0x100fe20000010897 */
[----:B------:R-:W-:Y:S01]  /*ac20*/  MUFU.EX2 R175, R175 ;  /* 0x000000af00af7308 */ /* 0x000fe20000000800 */
[--C-:B------:R-:W-:Y:S02]  /*ac30*/  FFMA.FTZ R233, R147, c[0x0][0x23c], -R144.reuse ;  /* 0x00008f0093e97a23 */ /* 0x100fe40000010890 */
[--C-:B------:R-:W-:Y:S01]  /*ac40*/  FFMA.FTZ R234, R145, c[0x0][0x23c], -R144.reuse ;  /* 0x00008f0091ea7a23 */ /* 0x100fe20000010890 */
[----:B------:R-:W-:Y:S01]  /*ac50*/  LDSM.16.MT88.4 R152, [R198+0xf800] ;  /* 0x00f80000c698783b */ /* 0x000fe20000004200 */
[----:B------:R-:W-:Y:S02]  /*ac60*/  FFMA.FTZ R151, R146, c[0x0][0x23c], -R151 ;  /* 0x00008f0092977a23 */ /* 0x000fe40000010897 */
[C---:B------:R-:W-:Y:S02]  /*ac70*/  FMUL.FTZ R36, R2.reuse, R36 ;  /* 0x0000002402247220 */ /* 0x040fe40000410000 */
[----:B------:R-:W-:Y:S01]  /*ac80*/  FMUL.FTZ R37, R2, R37 ;  /* 0x0000002502257220 */ /* 0x000fe20000410000 */
[----:B------:R1:W-:Y:S01]  /*ac90*/  MUFU.EX2 R232, R151 ;  /* 0x0000009700e87308 */ /* 0x0003e20000000800 */
[C---:B------:R-:W-:Y:S01]  /*aca0*/  FMUL.FTZ R38, R0.reuse, R38 ;  /* 0x0000002600267220 */ /* 0x040fe20000410000 */
[----:B------:R-:W-:Y:S01]  /*acb0*/  LDSM.16.MT88.4 R156, [R197+0xf800] ;  /* 0x00f80000c59c783b */ /* 0x000fe20000004200 */
[----:B--2---:R-:W-:Y:S01]  /*acc0*/  F2FP.BF16.PACK_AB R131, R135, R168 ;  /* 0x000000a88783723e */ /* 0x004fe200000010ff */
[----:B------:R-:W-:Y:S02]  /*acd0*/  FMUL.FTZ R39, R0, R39 ;  /* 0x0000002700277220 */ /* 0x000fe40000410000 */
[C---:B------:R-:W-:Y:S02]  /*ace0*/  FMUL.FTZ R40, R2.reuse, R40 ;  /* 0x0000002802287220 */ /* 0x040fe40000410000 */
[----:B------:R-:W-:Y:S02]  /*acf0*/  FMUL.FTZ R41, R2, R41 ;  /* 0x0000002902297220 */ /* 0x000fe40000410000 */
[C---:B------:R-:W-:Y:S01]  /*ad00*/  HMMA.16816.F32.BF16 R4, R128.reuse, R12, R4 ;  /* 0x0000000c8004723c */ /* 0x040fe20000041804 */
[----:B------:R-:W2:Y:S04]  /*ad10*/  MUFU.EX2 R176, R176 ;  /* 0x000000b000b07308 */ /* 0x000ea80000000800 */
[----:B------:R-:W-:Y:S02]  /*ad20*/  FMUL.FTZ R42, R0, R42 ;  /* 0x0000002a002a7220 */ /* 0x000fe40000410000 */
[C---:B------:R-:W-:Y:S01]  /*ad30*/  FMUL.FTZ R12, R2.reuse, R120 ;  /* 0x00000078020c7220 */ /* 0x040fe20000410000 */
[C---:B------:R-:W-:Y:S03]  /*ad40*/  HMMA.16816.F32.BF16 R8, R128.reuse, R14, R8 ;  /* 0x0000000e8008723c */ /* 0x040fe60000041808 */
[----:B------:R-:W-:Y:S01]  /*ad50*/  MUFU.EX2 R177, R177 ;  /* 0x000000b100b17308 */ /* 0x000fe20000000800 */
[----:B------:R-:W-:Y:S01]  /*ad60*/  FMUL.FTZ R13, R2, R121 ;  /* 0x00000079020d7220 */ /* 0x000fe20000410000 */
[----:B-1----:R-:W-:Y:S02]  /*ad70*/  LDSM.16.MT88.4 R148, [R200+0xf800] ;  /* 0x00f80000c894783b */ /* 0x002fe40000004200 */
[C---:B------:R-:W-:Y:S02]  /*ad80*/  FMUL.FTZ R14, R0.reuse, R122 ;  /* 0x0000007a000e7220 */ /* 0x040fe40000410000 */
[C---:B------:R-:W-:Y:S03]  /*ad90*/  FMUL.FTZ R15, R0.reuse, R123 ;  /* 0x0000007b000f7220 */ /* 0x040fe60000410000 */
[----:B------:R-:W-:Y:S01]  /*ada0*/  FMUL.FTZ R43, R0, R43 ;  /* 0x0000002b002b7220 */ /* 0x000fe20000410000 */
[----:B------:R-:W-:Y:S01]  /*adb0*/  MUFU.EX2 R178, R178 ;  /* 0x000000b200b27308 */ /* 0x000fe20000000800 */
[----:B------:R-:W1:Y:S01]  /*adc0*/  LDSM.16.MT88.4 R120, [R196+0xc000] ;  /* 0x00c00000c478783b */ /* 0x000e620000004200 */
[C---:B------:R-:W-:Y:S01]  /*add0*/  FMUL.FTZ R44, R2.reuse, R44 ;  /* 0x0000002c022c7220 */ /* 0x040fe20000410000 */
        /* <DEDUP_REMOVED lines=9> */
[----:B------:R-:W3:Y:S01]  /*ae70*/  MUFU.EX2 R180, R180 ;  /* 0x000000b400b47308 */ /* 0x000ee20000000800 */
[----:B------:R-:W-:Y:S02]  /*ae80*/  FMUL.FTZ R23, R0, R115 ;  /* 0x0000007300177220 */ /* 0x000fe40000410000 */
[----:B------:R-:W4:Y:S01]  /*ae90*/  LDSM.16.MT88.4 R112, [R200+0xe000] ;  /* 0x00e00000c870783b */ /* 0x000f220000004200 */
[C---:B------:R-:W-:Y:S02]  /*aea0*/  FMUL.FTZ R48, R2.reuse, R48 ;  /* 0x0000003002307220 */ /* 0x040fe40000410000 */
[----:B------:R-:W-:Y:S02]  /*aeb0*/  FMUL.FTZ R49, R2, R49 ;  /* 0x0000003102317220 */ /* 0x000fe40000410000 */
[C---:B------:R-:W-:Y:S02]  /*aec0*/  HMMA.16816.F32.BF16 R20, R128.reuse, R28, R20 ;  /* 0x0000001c8014723c */ /* 0x040fe40000041814 */
[----:B------:R-:W-:Y:S01]  /*aed0*/  MUFU.EX2 R181, R181 ;  /* 0x000000b500b57308 */ /* 0x000fe20000000800 */
[C---:B------:R-:W-:Y:S02]  /*aee0*/  FMUL.FTZ R50, R0.reuse, R50 ;  /* 0x0000003200327220 */ /* 0x040fe40000410000 */
[----:B------:R-:W-:Y:S02]  /*aef0*/  FMUL.FTZ R51, R0, R51 ;  /* 0x0000003300337220 */ /* 0x000fe40000410000 */
[C---:B------:R-:W-:Y:S01]  /*af00*/  FMUL.FTZ R28, R2.reuse, R104 ;  /* 0x00000068021c7220 */ /* 0x040fe20000410000 */
[C---:B------:R-:W-:Y:S04]  /*af10*/  HMMA.16816.F32.BF16 R24, R128.reuse, R30, R24 ;  /* 0x0000001e8018723c */ /* 0x040fe80000041818 */
[C---:B------:R-:W-:Y:S01]  /*af20*/  FMUL.FTZ R29, R2.reuse, R105 ;  /* 0x00000069021d7220 */ /* 0x040fe20000410000 */
[----:B------:R-:W5:Y:S01]  /*af30*/  MUFU.EX2 R182, R182 ;  /* 0x000000b600b67308 */ /* 0x000f620000000800 */
[----:B------:R-:W-:Y:S02]  /*af40*/  FMUL.FTZ R52, R2, R52 ;  /* 0x0000003402347220 */ /* 0x000fe40000410000 */
[C---:B------:R-:W-:Y:S04]  /*af50*/  FMUL.FTZ R30, R0.reuse, R106 ;  /* 0x0000006a001e7220 */ /* 0x040fe80000410000 */
[----:B------:R-:W-:Y:S02]  /*af60*/  FMUL.FTZ R31, R0, R107 ;  /* 0x0000006b001f7220 */ /* 0x000fe40000410000 */
[----:B------:R-:W2:Y:S01]  /*af70*/  LDSM.16.MT88.4 R104, [R198+0xe000] ;  /* 0x00e00000c668783b */ /* 0x000ea20000004200 */
        /* <DEDUP_REMOVED lines=9> */
[----:B------:R-:W1:Y:S02]  /*b010*/  MUFU.EX2 R222, R222 ;  /* 0x000000de00de7308 */ /* 0x000e640000000800 */
[C---:B------:R-:W-:Y:S02]  /*b020*/  FMUL.FTZ R58, R0.reuse, R58 ;  /* 0x0000003a003a7220 */ /* 0x040fe40000410000 */
[----:B------:R-:W-:Y:S02]  /*b030*/  FMUL.FTZ R59, R0, R59 ;  /* 0x0000003b003b7220 */ /* 0x000fe40000410000 */
[C---:B----4-:R-:W-:Y:S04]  /*b040*/  HMMA.16816.F32.BF16 R36, R128.reuse, R112, R36 ;  /* 0x000000708024723c */ /* 0x050fe80000041824 */
[C---:B------:R-:W-:Y:S01]  /*b050*/  FMUL.FTZ R60, R2.reuse, R60 ;  /* 0x0000003c023c7220 */ /* 0x040fe20000410000 */
[----:B------:R-:W-:Y:S01]  /*b060*/  MUFU.EX2 R223, R223 ;  /* 0x000000df00df7308 */ /* 0x000fe20000000800 */
[----:B------:R-:W-:Y:S02]  /*b070*/  FMUL.FTZ R61, R2, R61 ;  /* 0x0000003d023d7220 */ /* 0x000fe40000410000 */
[C---:B------:R-:W-:Y:S01]  /*b080*/  HMMA.16816.F32.BF16 R40, R128.reuse, R114, R40 ;  /* 0x000000728028723c */ /* 0x040fe20000041828 */
[----:B------:R-:W-:Y:S03]  /*b090*/  LDSM.16.MT88.4 R112, [R200+0xc800] ;  /* 0x00c80000c870783b */ /* 0x000fe60000004200 */
[C---:B------:R-:W-:Y:S02]  /*b0a0*/  FMUL.FTZ R62, R0.reuse, R62 ;  /* 0x0000003e003e7220 */ /* 0x040fe40000410000 */
[----:B------:R-:W-:Y:S01]  /*b0b0*/  FMUL.FTZ R63, R0, R63 ;  /* 0x0000003f003f7220 */ /* 0x000fe20000410000 */
[----:B------:R-:W4:Y:S01]  /*b0c0*/  MUFU.EX2 R224, R224 ;  /* 0x000000e000e07308 */ /* 0x000f220000000800 */
[C---:B------:R-:W-:Y:S01]  /*b0d0*/  FMUL.FTZ R64, R2.reuse, R64 ;  /* 0x0000004002407220 */ /* 0x040fe20000410000 */
[C---:B--2---:R-:W-:Y:S03]  /*b0e0*/  HMMA.16816.F32.BF16 R44, R128.reuse, R104, R44 ;  /* 0x00000068802c723c */ /* 0x044fe6000004182c */
[----:B------:R-:W-:Y:S02]  /*b0f0*/  FMUL.FTZ R65, R2, R65 ;  /* 0x0000004102417220 */ /* 0x000fe40000410000 */
[C---:B------:R-:W-:Y:S03]  /*b100*/  FMUL.FTZ R66, R0.reuse, R66 ;  /* 0x0000004200427220 */ /* 0x040fe60000410000 */
[----:B------:R-:W-:Y:S01]  /*b110*/  MUFU.EX2 R225, R225 ;  /* 0x000000e100e17308 */ /* 0x000fe20000000800 */
[----:B------:R-:W-:Y:S01]  /*b120*/  FMUL.FTZ R67, R0, R67 ;  /* 0x0000004300437220 */ /* 0x000fe20000410000 */
[C---:B------:R-:W-:Y:S01]  /*b130*/  HMMA.16816.F32.BF16 R48, R128.reuse, R106, R48 ;  /* 0x0000006a8030723c */ /* 0x040fe20000041830 */
[----:B------:R-:W2:Y:S02]  /*b140*/  LDSM.16.MT88.4 R104, [R200+0x10000] ;  /* 0x01000000c868783b */ /* 0x000ea40000004200 */
[C---:B------:R-:W-:Y:S02]  /*b150*/  FMUL.FTZ R68, R2.reuse, R68 ;  /* 0x0000004402447220 */ /* 0x040fe40000410000 */
[----:B------:R-:W-:Y:S03]  /*b160*/  FMUL.FTZ R69, R2, R69 ;  /* 0x0000004502457220 */ /* 0x000fe60000410000 */
[C---:B------:R-:W-:Y:S01]  /*b170*/  HMMA.16816.F32.BF16 R52, R128.reuse, R100, R52 ;  /* 0x000000648034723c */ /* 0x040fe20000041834 */
[----:B------:R-:W1:Y:S03]  /*b180*/  MUFU.EX2 R226, R226 ;  /* 0x000000e200e27308 */ /* 0x000e660000000800 */
[C---:B------:R-:W-:Y:S02]  /*b190*/  FMUL.FTZ R70, R0.reuse, R70 ;  /* 0x0000004600467220 */ /* 0x040fe40000410000 */
[----:B------:R-:W-:Y:S02]  /*b1a0*/  FMUL.FTZ R71, R0, R71 ;  /* 0x0000004700477220 */ /* 0x000fe40000410000 */
[C---:B------:R-:W-:Y:S01]  /*b1b0*/  HMMA.16816.F32.BF16 R56, R128.reuse, R102, R56 ;  /* 0x000000668038723c */ /* 0x040fe20000041838 */
[----:B------:R-:W1:Y:S02]  /*b1c0*/  LDSM.16.MT88.4 R100, [R198+0x10000] ;  /* 0x01000000c664783b */ /* 0x000e640000004200 */
[----:B------:R-:W-:Y:S01]  /*b1d0*/  MUFU.EX2 R227, R227 ;  /* 0x000000e300e37308 */ /* 0x000fe20000000800 */
[C---:B------:R-:W-:Y:S02]  /*b1e0*/  FMUL.FTZ R72, R2.reuse, R72 ;  /* 0x0000004802487220 */ /* 0x040fe40000410000 */
[----:B------:R-:W-:Y:S02]  /*b1f0*/  FMUL.FTZ R73, R2, R73 ;  /* 0x0000004902497220 */ /* 0x000fe40000410000 */
[C---:B------:R-:W-:Y:S04]  /*b200*/  HMMA.16816.F32.BF16 R60, R128.reuse, R108, R60 ;  /* 0x0000006c803c723c */ /* 0x040fe8000004183c */
[C---:B------:R-:W-:Y:S01]  /*b210*/  FMUL.FTZ R74, R0.reuse, R74 ;  /* 0x0000004a004a7220 */ /* 0x040fe20000410000 */
[----:B------:R-:W1:Y:S01]  /*b220*/  MUFU.EX2 R228, R228 ;  /* 0x000000e400e47308 */ /* 0x000e620000000800 */
[----:B------:R-:W-:Y:S02]  /*b230*/  FMUL.FTZ R75, R0, R75 ;  /* 0x0000004b004b7220 */ /* 0x000fe40000410000 */
[C---:B------:R-:W-:Y:S01]  /*b240*/  HMMA.16816.F32.BF16 R64, R128.reuse, R110, R64 ;  /* 0x0000006e8040723c */ /* 0x040fe20000041840 */
[----:B------:R-:W4:Y:S03]  /*b250*/  LDSM.16.MT88.4 R108, [R197+0x10000] ;  /* 0x01000000c56c783b */ /* 0x000f260000004200 */
[C---:B------:R-:W-:Y:S02]  /*b260*/  FMUL.FTZ R76, R2.reuse, R76 ;  /* 0x0000004c024c7220 */ /* 0x040fe40000410000 */
[----:B------:R-:W-:Y:S01]  /*b270*/  FMUL.FTZ R77, R2, R77 ;  /* 0x0000004d024d7220 */ /* 0x000fe20000410000 */
[----:B------:R-:W-:Y:S01]  /*b280*/  MUFU.EX2 R229, R229 ;  /* 0x000000e500e57308 */ /* 0x000fe20000000800 */
[C---:B------:R-:W-:Y:S01]  /*b290*/  FMUL.FTZ R78, R0.reuse, R78 ;  /* 0x0000004e004e7220 */ /* 0x040fe20000410000 */
[C---:B--2---:R-:W-:Y:S03]  /*b2a0*/  HMMA.16816.F32.BF16 R68, R128.reuse, R104, R68 ;  /* 0x000000688044723c */ /* 0x044fe60000041844 */
[----:B------:R-:W-:Y:S02]  /*b2b0*/  FMUL.FTZ R79, R0, R79 ;  /* 0x0000004f004f7220 */ /* 0x000fe40000410000 */
[C---:B------:R-:W-:Y:S02]  /*b2c0*/  FMUL.FTZ R80, R2.reuse, R80 ;  /* 0x0000005002507220 */ /* 0x040fe40000410000 */
[----:B------:R-:W-:Y:S01]  /*b2d0*/  FMUL.FTZ R81, R2, R81 ;  /* 0x0000005102517220 */ /* 0x000fe20000410000 */
[C---:B------:R-:W-:Y:S01]  /*b2e0*/  HMMA.16816.F32.BF16 R72, R128.reuse, R106, R72 ;  /* 0x0000006a8048723c */ /* 0x040fe20000041848 */
[----:B------:R-:W2:Y:S01]  /*b2f0*/  LDSM.16.MT88.4 R104, [R196+0x10000] ;  /* 0x01000000c468783b */ /* 0x000ea20000004200 */
[----:B------:R-:W2:Y:S02]  /*b300*/  MUFU.EX2 R230, R230 ;  /* 0x000000e600e67308 */ /* 0x000ea40000000800 */
[C---:B------:R-:W-:Y:S02]  /*b310*/  FMUL.FTZ R82, R0.reuse, R82 ;  /* 0x0000005200527220 */ /* 0x040fe40000410000 */
[----:B------:R-:W-:Y:S02]  /*b320*/  FMUL.FTZ R83, R0, R83 ;  /* 0x0000005300537220 */ /* 0x000fe40000410000 */
        /* <DEDUP_REMOVED lines=8> */
[----:B------:R-:W-:Y:S01]  /*b3b0*/  FMUL.FTZ R87, R0, R87 ;  /* 0x0000005700577220 */ /* 0x000fe20000410000 */
[----:B------:R-:W-:Y:S01]  /*b3c0*/  F2FP.BF16.PACK_AB R102, R178, R177 ;  /* 0x000000b1b266723e */ /* 0x000fe200000010ff */
[----:B------:R-:W-:Y:S01]  /*b3d0*/  FMUL.FTZ R88, R2, R88 ;  /* 0x0000005802587220 */ /* 0x000fe20000410000 */
[----:B-----5:R-:W-:Y:S01]  /*b3e0*/  F2FP.BF16.PACK_AB R103, R182, R181 ;  /* 0x000000b5b667723e */ /* 0x020fe200000010ff */
[----:B------:R-:W-:Y:S02]  /*b3f0*/  MUFU.EX2 R233, R233 ;  /* 0x000000e900e97308 */ /* 0x000fe40000000800 */
[----:B------:R-:W-:Y:S01]  /*b400*/  FMUL.FTZ R89, R2, R89 ;  /* 0x0000005902597220 */ /* 0x000fe20000410000 */
[C---:B----4-:R-:W-:Y:S03]  /*b410*/  HMMA.16816.F32.BF16 R84, R128.reuse, R108, R84 ;  /* 0x0000006c8054723c */ /* 0x050fe60000041854 */
[C---:B------:R-:W-:Y:S02]  /*b420*/  FMUL.FTZ R90, R0.reuse, R90 ;  /* 0x0000005a005a7220 */ /* 0x040fe40000410000 */
[----:B------:R-:W-:Y:S02]  /*b430*/  FMUL.FTZ R91, R0, R91 ;  /* 0x0000005b005b7220 */ /* 0x000fe40000410000 */
[C---:B------:R-:W-:Y:S01]  /*b440*/  FMUL.FTZ R92, R2.reuse, R92 ;  /* 0x0000005c025c7220 */ /* 0x040fe20000410000 */
[----:B------:R-:W1:Y:S01]  /*b450*/  MUFU.EX2 R234, R234 ;  /* 0x000000ea00ea7308 */ /* 0x000e620000000800 */
[----:B------:R-:W-:Y:S03]  /*b460*/  FMUL.FTZ R93, R2, R93 ;  /* 0x0000005d025d7220 */ /* 0x000fe60000410000 */
[C---:B------:R-:W-:Y:S01]  /*b470*/  HMMA.16816.F32.BF16 R88, R128.reuse, R110, R88 ;  /* 0x0000006e8058723c */ /* 0x040fe20000041858 */
[----:B------:R-:W3:Y:S02]  /*b480*/  LDSM.16.MT88.4 R108, [R197+0xc800] ;  /* 0x00c80000c56c783b */ /* 0x000ee40000004200 */
[C---:B------:R-:W-:Y:S02]  /*b490*/  FMUL.FTZ R94, R0.reuse, R94 ;  /* 0x0000005e005e7220 */ /* 0x040fe40000410000 */
[----:B------:R-:W-:Y:S02]  /*b4a0*/  FMUL.FTZ R95, R0, R95 ;  /* 0x0000005f005f7220 */ /* 0x000fe40000410000 */
        /* <DEDUP_REMOVED lines=24> */
[----:B------:R-:W-:Y:S01]  /*b630*/  FADD.FTZ R0, R135, R0 ;  /* 0x0000000087007221 */ /* 0x000fe20000010000 */
[----:B------:R-:W-:Y:S01]  /*b640*/  MOV R135, R132 ;  /* 0x0000008400877202 */ /* 0x000fe20000000f00 */
[----:B------:R-:W-:Y:S02]  /*b650*/  FADD.FTZ R175, R175, R172 ;  /* 0x000000acafaf7221 */ /* 0x000fe40000010000 */
[C---:B------:R-:W-:Y:S01]  /*b660*/  HMMA.16816.F32.BF16 R16, R100.reuse, R118, R16 ;  /* 0x000000766410723c */ /* 0x040fe20000041810 */
[----:B------:R-:W-:Y:S03]  /*b670*/  LDSM.16.MT88.4 R116, [R197+0x10800] ;  /* 0x01080000c574783b */ /* 0x000fe60000004200 */
[----:B------:R-:W-:Y:S01]  /*b680*/  FADD.FTZ R179, R179, R0 ;  /* 0x00000000b3b37221 */ /* 0x000fe20000010000 */
[----:B------:R-:W-:Y:S01]  /*b690*/  IADD3 R0, R218, -0x1, RZ ;  /* 0xffffffffda007810 */ /* 0x000fe20007ffe0ff */
[----:B------:R-:W-:Y:S02]  /*b6a0*/  FADD.FTZ R176, R176, R175 ;  /* 0x000000afb0b07221 */ /* 0x000fe40000010000 */
[C---:B---3--:R-:W-:Y:S04]  /*b6b0*/  HMMA.16816.F32.BF16 R20, R100.reuse, R108, R20 ;  /* 0x0000006c6414723c */ /* 0x048fe80000041814 */
[----:B------:R-:W-:Y:S01]  /*b6c0*/  FADD.FTZ R180, R180, R179 ;  /* 0x000000b3b4b47221 */ /* 0x000fe20000010000 */
[----:B------:R-:W-:Y:S01]  /*b6d0*/  MOV R218, R0 ;  /* 0x0000000000da7202 */ /* 0x000fe20000000f00 */
[----:B------:R-:W-:Y:S01]  /*b6e0*/  FADD.FTZ R177, R177, R176 ;  /* 0x000000b0b1b17221 */ /* 0x000fe20000010000 */
[----:B------:R-:W-:Y:S01]  /*b6f0*/  MOV R0, R3 ;  /* 0x0000000300007202 */ /* 0x000fe20000000f00 */
[C---:B------:R-:W-:Y:S01]  /*b700*/  HMMA.16816.F32.BF16 R24, R100.reuse, R110, R24 ;  /* 0x0000006e6418723c */ /* 0x040fe20000041818 */
[----:B------:R-:W3:Y:S03]  /*b710*/  LDSM.16.MT88.4 R108, [R200+0x10800] ;  /* 0x01080000c86c783b */ /* 0x000ee60000004200 */
        /* <DEDUP_REMOVED lines=39> */
[C---:B---3--:R-:W-:Y:S03]  /*b990*/  HMMA.16816.F32.BF16 R4, R100.reuse, R108, R4 ;  /* 0x0000006c6404723c */ /* 0x048fe60000041804 */
[----:B------:R-:W-:Y:S02]  /*b9a0*/  FADD.FTZ R227, R227, R226 ;  /* 0x000000e2e3e37221 */ /* 0x000fe40000010000 */
[----:B------:R-:W-:Y:S02]  /*b9b0*/  FADD.FTZ R224, R224, R223 ;  /* 0x000000dfe0e07221 */ /* 0x000fe40000010000 */
[----:B------:R-:W-:Y:S01]  /*b9c0*/  FADD.FTZ R228, R228, R227 ;  /* 0x000000e3e4e47221 */ /* 0x000fe20000010000 */
[C---:B------:R-:W-:Y:S01]  /*b9d0*/  HMMA.16816.F32.BF16 R8, R100.reuse, R110, R8 ;  /* 0x0000006e6408723c */ /* 0x040fe20000041808 */
[----:B------:R-:W3:Y:S07]  /*b9e0*/  LDSM.16.MT88.4 R108, [R200+0x11000] ;  /* 0x01100000c86c783b */ /* 0x000eee0000004200 */
        /* <DEDUP_REMOVED lines=27> */
[C---:B---3--:R-:W-:Y:S04]  /*bba0*/  HMMA.16816.F32.BF16 R68, R100.reuse, R108, R68 ;  /* 0x0000006c6444723c */ /* 0x048fe80000041844 */
[----:B------:R-:W-:Y:S02]  /*bbb0*/  FADD.FTZ R134, R134, R233 ;  /* 0x000000e986867221 */ /* 0x000fe40000010000 */
[----:B------:R-:W-:Y:S02]  /*bbc0*/  FADD.FTZ R219, R232, R219 ;  /* 0x000000dbe8db7221 */ /* 0x000fe40000010000 */
[C---:B------:R-:W-:Y:S01]  /*bbd0*/  HMMA.16816.F32.BF16 R72, R100.reuse, R110, R72 ;  /* 0x0000006e6448723c */ /* 0x040fe20000041848 */
[----:B------:R-:W3:Y:S03]  /*bbe0*/  LDSM.16.MT88.4 R108, [R198+0xd800] ;  /* 0x00d80000c66c783b */ /* 0x000ee60000004200 */
[----:B------:R-:W-:Y:S04]  /*bbf0*/  FADD.FTZ R217, R133, R134 ;  /* 0x0000008685d97221 */ /* 0x000fe80000010000 */
[C---:B----4-:R-:W-:Y:S08]  /*bc00*/  HMMA.16816.F32.BF16 R76, R100.reuse, R112, R76 ;  /* 0x00000070644c723c */ /* 0x050ff0000004184c */
        /* <DEDUP_REMOVED lines=33> */
.L_x_4674:
        /* <DEDUP_REMOVED lines=283> */
.L_x_4680:
[----:B--234-:R-:W-:Y:S05]  /*cfd0*/  BSYNC B0 ;  /* 0x0000000000007941 */ /* 0x01cfea0003800000 */
.L_x_4679:
        /* <DEDUP_REMOVED lines=20> */
.L_x_4682:
[----:B------:R-:W-:Y:S05]  /*d120*/  BSYNC B0 ;  /* 0x0000000000007941 */ /* 0x000fea0003800000 */
.L_x_4681:
        /* <DEDUP_REMOVED lines=11> */
.L_x_4684:
[----:B------:R-:W-:Y:S05]  /*d1e0*/  BSYNC B0 ;  /* 0x0000000000007941 */ /* 0x000fea0003800000 */
.L_x_4683:
        /* <DEDUP_REMOVED lines=11> */
.L_x_4686:
[----:B------:R-:W-:Y:S05]  /*d2a0*/  BSYNC B0 ;  /* 0x0000000000007941 */ /* 0x000fea0003800000 */
.L_x_4685:
        /* <DEDUP_REMOVED lines=11> */
.L_x_4688:
[----:B------:R-:W-:Y:S05]  /*d360*/  BSYNC B0 ;  /* 0x0000000000007941 */ /* 0x000fea0003800000 */
.L_x_4687:
        /* <DEDUP_REMOVED lines=11> */
.L_x_4690:
[----:B------:R-:W-:Y:S05]  /*d420*/  BSYNC B0 ;  /* 0x0000000000007941 */ /* 0x000fea0003800000 */
.L_x_4689:
        /* <DEDUP_REMOVED lines=11> */
.L_x_4692:
[----:B------:R-:W-:Y:S05]  /*d4e0*/  BSYNC B0 ;  /* 0x0000000000007941 */ /* 0x000fea0003800000 */
.L_x_4691:
        /* <DEDUP_REMOVED lines=11> */
.L_x_4694:
[----:B------:R-:W-:Y:S05]  /*d5a0*/  BSYNC B0 ;  /* 0x0000000000007941 */ /* 0x000fea0003800000 */
.L_x_4693:
        /* <DEDUP_REMOVED lines=12> */
.L_x_4695:
        /* <DEDUP_REMOVED lines=9> */
.L_x_7863:


//--------------------- .text._ZN5flash24flash_fwd_splitkv_kernelI23Flash_fwd_kernel_traitsILi192ELi64ELi64ELi4ELb0ELb0EN7cutlass10bfloat16_tE19Flash_kernel_traitsILi192ELi64ELi64ELi4ES3_EELb0ELb0ELb0ELb0ELb1ELb0ELb1ELb1EEEvNS_16Flash_fwd_paramsE --------------------------
	.section	.text._ZN5flash24flash_fwd_splitkv_kernelI23Flash_fwd_kernel_traitsILi192ELi64ELi64ELi4ELb0ELb0EN7cutlass10bfloat16_tE19Flash_kernel_traitsILi192ELi64ELi64ELi4ES3_EELb0ELb0ELb0ELb0ELb1ELb0ELb1ELb1EEEvNS_16Flash_fwd_paramsE,"ax",@progbits
	.sectioninfo	@"SHI_REGISTERS=222"
	.align	128
        .global         _ZN5flash24flash_fwd_splitkv_kernelI23Flash_fwd_kernel_traitsILi192ELi64ELi64ELi4ELb0ELb0EN7cutlass10bfloat16_tE19Flash_kernel_traitsILi192ELi64ELi64ELi4ES3_EELb0ELb0ELb0ELb0ELb1ELb0ELb1ELb1EEEvNS_16Flash_fwd_paramsE
        .type           _ZN5flash24flash_fwd_splitkv_kernelI23Flash_fwd_kernel_traitsILi192ELi64ELi64ELi4ELb0ELb0EN7cutlass10bfloat16_tE19Flash_kernel_traitsILi192ELi64ELi64ELi4ES3_EELb0ELb0ELb0ELb0ELb1ELb0ELb1ELb1EEEvNS_16Flash_fwd_paramsE,@function
        .size           _ZN5flash24flash_fwd_splitkv_kernelI23Flash_fwd_kernel_traitsILi192ELi64ELi64ELi4ELb0ELb0EN7cutlass10bfloat16_tE19Flash_kernel_traitsILi192ELi64ELi64ELi4ES3_EELb0ELb0ELb0ELb0ELb1ELb0ELb1ELb1EEEvNS_16Flash_fwd_paramsE,(.L_x_7864 - _ZN5flash24flash_fwd_splitkv_kernelI23Flash_fwd_kernel_traitsILi192ELi64ELi64ELi4ELb0ELb0EN7cutlass10bfloat16_tE19Flash_kernel_traitsILi192ELi64ELi64ELi4ES3_EELb0ELb0ELb0ELb0ELb1ELb0ELb1ELb1EEEvNS_16Flash_fwd_paramsE)
        .other          _ZN5flash24flash_fwd_splitkv_kernelI23Flash_fwd_kernel_traitsILi192ELi64ELi64ELi4ELb0ELb0EN7cutlass10bfloat16_tE19Flash_kernel_traitsILi192ELi64ELi64ELi4ES3_EELb0ELb0ELb0ELb0ELb1ELb0ELb1ELb1EEEvNS_16Flash_fwd_paramsE,@"STO_CUDA_ENTRY STV_DEFAULT"
_ZN5flash24flash_fwd_splitkv_kernelI23Flash_fwd_kernel_traitsILi192ELi64ELi64ELi4ELb0ELb0EN7cutlass10bfloat16_tE19Flash_kernel_traitsILi192ELi64ELi64ELi4ES3_EELb0ELb0ELb0ELb0ELb1ELb0ELb1ELb1EEEvNS_16Flash_fwd_paramsE:
.text._ZN5flash24flash_fwd_splitkv_kernelI23Flash_fwd_kernel_traitsILi192ELi64ELi64ELi4ELb0ELb0EN7cutlass10bfloat16_tE19Flash_kernel_traitsILi192ELi64ELi64ELi4ES3_EELb0ELb0ELb0ELb0ELb1ELb0ELb1ELb1EEEvNS_16Flash_fwd_paramsE:
[----:B------:R-:W-:Y:S02]  /*0000*/  MOV R1, c[0x0][0x28] ;  /* 0x00000a0000017a02 */ /* 0x000fe40000000f00 */
[----:B------:R-:W1:Y:S01]  /*0010*/  I2F.U32.RP R2, c[0x0][0x1c0] ;  /* 0x0000700000027b06 */ /* 0x000e620000209000 */
[----:B------:R-:W2:Y:S01]  /*0020*/  S2R R3, SR_CTAID.Z ;  /* 0x0000000000037919 */ /* 0x000ea20000002700 */
[----:B------:R-:W-:Y:S01]  /*0030*/  IMAD.MOV.U32 R4, RZ, RZ, RZ ;  /* 0x000000ffff047224 */ /* 0x000fe200078e00ff */
[----:B------:R-:W-:Y:S01]  /*0040*/  ISETP.NE.U32.AND P0, PT, RZ, c[0x0][0x1c0], PT ;  /* 0x00007000ff007a0c */ /* 0x000fe20003f05070 */
[----:B------:R-:W-:Y:S01]  /*0050*/  IMAD.MOV.U32 R17, RZ, RZ, -0x1 ;  /* 0xffffffffff117424 */ /* 0x000fe200078e00ff */
[----:B------:R-:W-:Y:S01]  /*0060*/  ISETP.NE.U32.AND P5, PT, RZ, c[0x0][0x250], PT ;  /* 0x00009400ff007a0c */ /* 0x000fe20003fa5070 */
[----:B------:R-:W-:-:S03]  /*0070*/  ULDC.64 UR6, c[0x0][0x118] ;  /* 0x0000460000067ab9 */ /* 0x000fc60000000a00 */
[----:B------:R-:W-:Y:S01]  /*0080*/  ISETP.NE.AND.EX P5, PT, RZ, c[0x0][0x254], PT, P5 ;  /* 0x00009500ff007a0c */ /* 0x000fe20003fa5350 */
[----:B-1----:R-:W1:Y:S02]  /*0090*/  MUFU.RCP R5, R2 ;  /* 0x0000000200057308 */ /* 0x002e640000001000 */
[----:B-1----:R-:W-:Y:S01]  /*00a0*/  IADD3 R5, R5, 0xffffffe, RZ ;  /* 0x0ffffffe05057810 */ /* 0x002fe20007ffe0ff */
[----:B------:R-:W1:Y:S05]  /*00b0*/  LDC.U8 R2, c[0x0][0x312] ;  /* 0x0000c480ff027b82 */ /* 0x000e6a0000000000 */
[----:B------:R-:W3:Y:S02]  /*00c0*/  F2I.FTZ.U32.TRUNC.NTZ R5, R5 ;  /* 0x0000000500057305 */ /* 0x000ee4000021f000 */
[----:B---3--:R-:W-:-:S04]  /*00d0*/  IMAD.MOV R0, RZ, RZ, -R5 ;  /* 0x000000ffff007224 */ /* 0x008fc800078e0a05 */
        /* <DEDUP_REMOVED lines=8> */
[----:B------:R-:W-:Y:S01]  /*0160*/  ISETP.GE.U32.AND P2, PT, R0, c[0x0][0x1c0], PT ;  /* 0x0000700000007a0c */ /* 0x000fe20003f46070 */
[----:B------:R-:W-:Y:S01]  /*0170*/  IMAD.MOV.U32 R0, RZ, RZ, 0x4 ;  /* 0x00000004ff007424 */ /* 0x000fe200078e00ff */
[----:B------:R-:W-:-:S04]  /*0180*/  ISETP.NE.U32.AND P1, PT, RZ, c[0x0][0x240], PT ;  /* 0x00009000ff007a0c */ /* 0x000fc80003f25070 */
[----:B------:R-:W-:-:S07]  /*0190*/  ISETP.NE.AND.EX P1, PT, RZ, c[0x0][0x244], PT, P1 ;  /* 0x00009100ff007a0c */ /* 0x000fce0003f25310 */
[----:B------:R-:W-:Y:S02]  /*01a0*/  @P2 IADD3 R209, R209, 0x1, RZ ;  /* 0x00000001d1d12810 */ /* 0x000fe40007ffe0ff */
[----:B------:R-:W-:Y:S01]  /*01b0*/  @!P0 LOP3.LUT R209, RZ, c[0x0][0x1c0], RZ, 0x33, !PT ;  /* 0x00007000ffd18a12 */ /* 0x000fe200078e33ff */
[----:B------:R-:W-:Y:S01]  /*01c0*/  IMAD.MOV.U32 R5, RZ, RZ, RZ ;  /* 0x000000ffff057224 */ /* 0x000fe200078e00ff */
[----:B-1----:R-:W-:Y:S02]  /*01d0*/  ISETP.NE.AND P2, PT, R2, RZ, PT ;  /* 0x000000ff0200720c */ /* 0x002fe40003f45270 */
[----:B------:R-:W-:Y:S01]  /*01e0*/  ISETP.EQ.U32.AND P0, PT, RZ, c[0x0][0x248], PT ;  /* 0x00009200ff007a0c */ /* 0x000fe20003f02070 */
[----:B------:R-:W-:-:S03]  /*01f0*/  IMAD.WIDE R8, R209, R0, c[0x0][0x240] ;  /* 0x00009000d1087625 */ /* 0x000fc600078e0200 */
[----:B------:R-:W-:Y:S01]  /*0200*/  ISETP.EQ.OR.EX P0, PT, RZ, c[0x0][0x24c], !P2, P0 ;  /* 0x00009300ff007a0c */ /* 0x000fe20005702700 */
[CC--:B------:R-:W-:Y:S01]  /*0210*/  IMAD.WIDE R144, R209.reuse, R0.reuse, c[0x0][0x250] ;  /* 0x00009400d1907625 */ /* 0x0c0fe200078e0200 */
[----:B------:R-:W2:Y:S04]  /*0220*/  @P1 LDG.E R17, [R8.64] ;  /* 0x0000000608111981 */ /* 0x000ea8000c1e1900 */
[----:B------:R-:W2:Y:S01]  /*0230*/  @P1 LDG.E R4, [R8.64+0x4] ;  /* 0x0000040608041981 */ /* 0x000ea2000c1e1900 */
[----:B------:R-:W-:Y:S01]  /*0240*/  MOV R10, 0xffffffff ;  /* 0xffffffff000a7802 */ /* 0x000fe20000000f00 */
[----:B------:R-:W-:Y:S02]  /*0250*/  IMAD.WIDE R6, R209, R0, c[0x0][0x248] ;  /* 0x00009200d1067625 */ /* 0x000fe400078e0200 */
[----:B------:R1:W5:Y:S04]  /*0260*/  @P5 LDG.E R5, [R144.64] ;  /* 0x0000000690055981 */ /* 0x000368000c1e1900 */
[----:B------:R1:W5:Y:S01]  /*0270*/  @!P0 LDG.E R10, [R6.64] ;  /* 0x00000006060a8981 */ /* 0x000362000c1e1900 */
[----:B------:R-:W-:Y:S01]  /*0280*/  ISETP.NE.U32.AND P0, PT, RZ, c[0x0][0x248], PT ;  /* 0x00009200ff007a0c */ /* 0x000fe20003f05070 */
[----:B------:R-:W-:-:S02]  /*0290*/  IMAD.MOV R140, RZ, RZ, -R209 ;  /* 0x000000ffff8c7224 */ /* 0x000fc400078e0ad1 */
[----:B------:R-:W3:Y:S01]  /*02a0*/  S2R R23, SR_CTAID.X ;  /* 0x0000000000177919 */ /* 0x000ee20000002500 */
[----:B------:R-:W-:Y:S01]  /*02b0*/  ISETP.NE.AND.EX P0, PT, RZ, c[0x0][0x24c], PT, P0 ;  /* 0x00009300ff007a0c */ /* 0x000fe20003f05300 */
[----:B------:R-:W-:Y:S02]  /*02c0*/  IMAD R140, R140, c[0x0][0x1c0], R3 ;  /* 0x000070008c8c7a24 */ /* 0x000fe400078e0203 */
[----:B------:R-:W4:Y:S04]  /*02d0*/  S2R R2, SR_CTAID.Y ;  /* 0x0000000000027919 */ /* 0x000f280000002600 */
[----:B------:R-:W1:Y:S01]  /*02e0*/  S2R R60, SR_TID.X ;  /* 0x00000000003c7919 */ /* 0x000e620000002100 */
[----:B--2---:R-:W-:Y:S01]  /*02f0*/  @P1 IADD3 R207, R4, -R17, RZ ;  /* 0x8000001104cf1210 */ /* 0x004fe20007ffe0ff */
[----:B------:R-:W-:-:S04]  /*0300*/  @!P1 IMAD.MOV.U32 R207, RZ, RZ, c[0x0][0x214] ;  /* 0x00008500ffcf9624 */ /* 0x000fc800078e00ff */
[----:B------:R-:W-:Y:S05]  /*0310*/  @!P0 BRA `(.L_x_4696) ;  /* 0x0000004000008947 */ /* 0x000fea0003800000 */
[----:B-1-34-:R-:W2:Y:S02]  /*0320*/  @P2 LDG.E R3, [R6.64+0x4] ;  /* 0x0000040606032981 */ /* 0x01aea4000c1e1900 */
[----:B--2--5:R-:W-:-:S06]  /*0330*/  @P2 IADD3 R4, R3, -R10, RZ ;  /* 0x8000000a03042210 */ /* 0x024fcc0007ffe0ff */
[----:B------:R1:W5:Y:S01]  /*0340*/  @!P2 LDG.E R4, [R6.64] ;  /* 0x000000060604a981 */ /* 0x000362000c1e1900 */
[----:B------:R-:W-:Y:S05]  /*0350*/  BRA `(.L_x_4697) ;  /* 0x0000001000007947 */ /* 0x000fea0003800000 */
.L_x_4696:
[----:B-1-34-:R-:W-:Y:S02]  /*0360*/  MOV R4, c[0x0][0x218] ;  /* 0x0000860000047a02 */ /* 0x01afe40000000f00 */
.L_x_4697:
[----:B------:R-:W-:-:S04]  /*0370*/  ISETP.NE.U32.AND P2, PT, RZ, c[0x0][0x258], PT ;  /* 0x00009600ff007a0c */ /* 0x000fc80003f45070 */
[----:B------:R-:W-:-:S13]  /*0380*/  ISETP.NE.AND.EX P2, PT, RZ, c[0x0][0x25c], PT, P2 ;  /* 0x00009700ff007a0c */ /* 0x000fda0003f45320 */
[----:B-1----:R-:W-:-:S06]  /*0390*/  @P2 IMAD.WIDE R6, R209, R0, c[0x0][0x258] ;  /* 0x00009600d1062625 */ /* 0x002fcc00078e0200 */
        /* <DEDUP_REMOVED lines=18> */
[----:B------:R-:W-:Y:S02]  /*04c0*/  IADD3 R7, R7, -0x1, RZ ;  /* 0xffffffff07077810 */ /* 0x000fe40007ffe0ff */
[----:B-1----:R-:W-:-:S04]  /*04d0*/  IADD3 R8, R8, 0xffffffe, RZ ;  /* 0x0ffffffe08087810 */ /* 0x002fc80007ffe0ff */
[----:B------:R-:W1:Y:S02]  /*04e0*/  F2I.FTZ.U32.TRUNC.NTZ R9, R8 ;  /* 0x0000000800097305 */ /* 0x000e64000021f000 */
[--C-:B-1----:R-:W-:Y:S02]  /*04f0*/  IMAD.MOV R3, RZ, RZ, -R9.reuse ;  /* 0x000000ffff037224 */ /* 0x102fe400078e0a09 */
        /* <DEDUP_REMOVED lines=29> */
[----:B------:R-:W-:Y:S01]  /*06d0*/  LOP3.LUT P6, RZ, R60, 0xf, RZ, 0xc0, !PT ;  /* 0x0000000f3cff7812 */ /* 0x000fe200078cc0ff */
[----:B------:R-:W-:Y:S01]  /*06e0*/  IMAD.IADD R207, R207, 0x1, -R70 ;  /* 0x00000001cfcf7824 */ /* 0x000fe200078e0a46 */
[----:B------:R-:W-:-:S04]  /*06f0*/  LEA.HI R0, R3, R60, RZ, 0x4 ;  /* 0x0000003c03007211 */ /* 0x000fc800078f20ff */
[----:B------:R-:W-:Y:S02]  /*0700*/  LOP3.LUT R3, R0, 0x3ffffff0, RZ, 0xc0, !PT ;  /* 0x3ffffff000037812 */ /* 0x000fe400078ec0ff */
[----:B------:R-:W-:-:S03]  /*0710*/  SHF.R.S32.HI R0, RZ, 0x4, R0 ;  /* 0x00000004ff007819 */ /* 0x000fc60000011400 */
[----:B------:R-:W-:Y:S01]  /*0720*/  IMAD.IADD R6, R60, 0x1, -R3 ;  /* 0x000000013c067824 */ /* 0x000fe200078e0a03 */
[C---:B------:R-:W-:Y:S01]  /*0730*/  ISETP.GE.AND P3, PT, R0.reuse, R207, PT ;  /* 0x000000cf0000720c */ /* 0x040fe20003f66270 */
[----:B------:R-:W-:Y:S01]  /*0740*/  IMAD R3, R209, c[0x0][0x1c0], R140 ;  /* 0x00007000d1037a24 */ /* 0x000fe200078e028c */
[----:B------:R-:W-:Y:S01]  /*0750*/  IADD3 R8, R0, 0x18, RZ ;  /* 0x0000001800087810 */ /* 0x000fe20007ffe0ff */
[----:B------:R-:W-:Y:S01]  /*0760*/  IMAD.SHL.U32 R6, R6, 0x4, RZ ;  /* 0x0000000406067824 */ /* 0x000fe200078e00ff */
[----:B------:R-:W-:Y:S01]  /*0770*/  IADD3 R10, R0, 0x38, RZ ;  /* 0x00000038000a7810 */ /* 0x000fe20007ffe0ff */
[----:B------:R-:W-:-:S03]  /*0780*/  IMAD R3, R3, c[0x0][0x214], R70 ;  /* 0x0000850003037a24 */ /* 0x000fc600078e0246 */
[----:B------:R-:W-:Y:S01]  /*0790*/  SHF.R.S32.HI R7, RZ, 0x1f, R6 ;  /* 0x0000001fff077819 */ /* 0x000fe20000011406 */
[----:B------:R-:W-:Y:S01]  /*07a0*/  IMAD R4, R3, c[0x0][0x22c], RZ ;  /* 0x00008b0003047a24 */ /* 0x000fe200078e02ff */
[----:B------:R-:W-:-:S03]  /*07b0*/  SHF.R.S32.HI R5, RZ, 0x1f, R3 ;  /* 0x0000001fff057819 */ /* 0x000fc60000011403 */
[----:B------:R-:W-:-:S05]  /*07c0*/  IMAD.WIDE R6, R0, 0xc0, R6 ;  /* 0x000000c000067825 */ /* 0x000fca00078e0206 */
        /* <DEDUP_REMOVED lines=70> */
.L_x_4698:
[----:B------:R-:W-:Y:S01]  /*0c30*/  ISETP.NE.U32.AND P1, PT, RZ, c[0x0][0x2c0], PT ;  /* 0x0000b000ff007a0c */ /* 0x000fe20003f25070 */
[--C-:B------:R-:W-:Y:S01]  /*0c40*/  IMAD.MOV.U32 R4, RZ, RZ, R209.reuse ;  /* 0x000000ffff047224 */ /* 0x100fe200078e00d1 */
[----:B------:R-:W-:Y:S02]  /*0c50*/  ISETP.NE.U32.AND P0, PT, RZ, c[0x0][0x2b8], PT ;  /* 0x0000ae00ff007a0c */ /* 0x000fe40003f05070 */
[----:B------:R-:W-:Y:S02]  /*0c60*/  ISETP.NE.AND.EX P1, PT, RZ, c[0x0][0x2c4], PT, P1 ;  /* 0x0000b100ff007a0c */ /* 0x000fe40003f25310 */
[----:B------:R-:W-:Y:S02]  /*0c70*/  ISETP.NE.AND.EX P0, PT, RZ, c[0x0][0x2bc], PT, P0 ;  /* 0x0000af00ff007a0c */ /* 0x000fe40003f05300 */
[----:B------:R-:W-:-:S09]  /*0c80*/  SHF.R.S32.HI R8, RZ, 0x1f, R209 ;  /* 0x0000001fff087819 */ /* 0x000fd200000114d1 */
[----:B------:R-:W-:Y:S02]  /*0c90*/  @P1 IMAD R2, R8, c[0x0][0x2c8], RZ ;  /* 0x0000b20008021a24 */ /* 0x000fe400078e02ff */
[----:B------:R-:W-:-:S04]  /*0ca0*/  @P1 IMAD.WIDE.U32 R6, R209, c[0x0][0x2c8], RZ ;  /* 0x0000b200d1061a25 */ /* 0x000fc800078e00ff */
[C---:B------:R-:W-:Y:S02]  /*0cb0*/  @P1 IMAD R2, R209.reuse, c[0x0][0x2cc], R2 ;  /* 0x0000b300d1021a24 */ /* 0x040fe400078e0202 */
[----:B------:R-:W-:Y:S01]  /*0cc0*/  @P0 IMAD.WIDE R12, R209, R0, c[0x0][0x2b8] ;  /* 0x0000ae00d10c0625 */ /* 0x000fe200078e0200 */
[----:B------:R-:W-:-:S03]  /*0cd0*/  CS2R R210, SRZ ;  /* 0x0000000000d27805 */ /* 0x000fc6000001ff00 */
[----:B------:R-:W-:Y:S01]  /*0ce0*/  @P1 IMAD.IADD R2, R7, 0x1, R2 ;  /* 0x0000000107021824 */ /* 0x000fe200078e0202 */
[----:B------:R1:W5:Y:S01]  /*0cf0*/  @P0 LDG.E R4, [R12.64] ;  /* 0x000000060c040981 */ /* 0x000362000c1e1900 */
[C---:B------:R-:W-:Y:S02]  /*0d00*/  @P1 LEA R210, P0, R6.reuse, c[0x0][0x2c0], 0x2 ;  /* 0x0000b00006d21a11 */ /* 0x040fe400078010ff */
[----:B------:R-:W-:Y:S02]  /*0d10*/  PLOP3.LUT P3, PT, PT, PT, PT, 0x8, 0x0 ;  /* 0x000000000000781c */ /* 0x000fe40003f6e170 */
        /* <DEDUP_REMOVED lines=10> */
[----:B------:R-:W1:Y:S02]  /*0dc0*/  F2I.FTZ.U32.TRUNC.NTZ R11, R10 ;  /* 0x0000000a000b7305 */ /* 0x000e64000021f000 */
[----:B-1---5:R-:W-:Y:S02]  /*0dd0*/  IMAD.MOV R4, RZ, RZ, -R11 ;  /* 0x000000ffff047224 */ /* 0x022fe400078e0a0b */
        /* <DEDUP_REMOVED lines=20> */
[----:B------:R-:W-:-:S03]  /*0f20*/  IMAD.MOV R7, RZ, RZ, -R7 ;  /* 0x000000ffff077224 */ /* 0x000fc600078e0a07 */
        /* <DEDUP_REMOVED lines=8> */
[----:B------:R-:W-:Y:S01]  /*0fb0*/  IMAD.HI.U32 R6, R11, R6, R10 ;  /* 0x000000060b067227 */ /* 0x000fe200078e000a */
[----:B------:R-:W-:-:S05]  /*0fc0*/  MOV R9, R3 ;  /* 0x0000000300097202 */ /* 0x000fca0000000f00 */
[----:B------:R-:W-:-:S04]  /*0fd0*/  IMAD.HI.U32 R3, R6, R9, RZ ;  /* 0x0000000906037227 */ /* 0x000fc800078e00ff */
[----:B------:R-:W-:-:S04]  /*0fe0*/  IMAD.MOV R6, RZ, RZ, -R3 ;  /* 0x000000ffff067224 */ /* 0x000fc800078e0a03 */
[----:B------:R-:W-:Y:S02]  /*0ff0*/  IMAD R6, R5, R6, R9 ;  /* 0x0000000605067224 */ /* 0x000fe400078e0209 */
[----:B------:R-:W-:-:S03]  /*1000*/  IMAD R9, R7, c[0x0][0x2d0], R2 ;  /* 0x0000b40007097a24 */ /* 0x000fc600078e0202 */
[----:B------:R-:W-:Y:S02]  /*1010*/  ISETP.GT.U32.AND P0, PT, R5, R6, PT ;  /* 0x000000060500720c */ /* 0x000fe40003f04070 */
[----:B------:R-:W-:-:S11]  /*1020*/  SHF.R.S32.HI R7, RZ, 0x1f, R9 ;  /* 0x0000001fff077819 */ /* 0x000fd60000011409 */
[-C--:B------:R-:W-:Y:S02]  /*1030*/  @!P0 IADD3 R6, R6, -R5.reuse, RZ ;  /* 0x8000000506068210 */ /* 0x080fe40007ffe0ff */
[----:B------:R-:W-:Y:S02]  /*1040*/  @!P0 IADD3 R3, R3, 0x1, RZ ;  /* 0x0000000103038810 */ /* 0x000fe40007ffe0ff */
[----:B------:R-:W-:Y:S01]  /*1050*/  ISETP.GE.U32.AND P1, PT, R6, R5, PT ;  /* 0x000000050600720c */ /* 0x000fe20003f26070 */
[----:B------:R-:W-:Y:S01]  /*1060*/  IMAD R6, R7, c[0x0][0x198], RZ ;  /* 0x0000660007067a24 */ /* 0x000fe200078e02ff */
[----:B------:R-:W-:-:S04]  /*1070*/  LOP3.LUT R5, R140, c[0x0][0x1c8], RZ, 0x3c, !PT ;  /* 0x000072008c057a12 */ /* 0x000fc800078e3cff */
[----:B------:R-:W-:-:S07]  /*1080*/  ISETP.GE.AND P0, PT, R5, RZ, PT ;  /* 0x000000ff0500720c */ /* 0x000fce0003f06270 */
[----:B------:R-:W-:Y:S02]  /*1090*/  @P1 IADD3 R3, R3, 0x1, RZ ;  /* 0x0000000103031810 */ /* 0x000fe40007ffe0ff */
[----:B------:R-:W-:-:S04]  /*10a0*/  ISETP.NE.AND P1, PT, RZ, c[0x0][0x1c8], PT ;  /* 0x00007200ff007a0c */ /* 0x000fc80003f25270 */
[----:B------:R-:W-:-:S09]  /*10b0*/  @!P0 IADD3 R3, -R3, RZ, RZ ;  /* 0x000000ff03038210 */ /* 0x000fd20007ffe1ff */
[----:B------:R-:W-:Y:S02]  /*10c0*/  @!P1 LOP3.LUT R3, RZ, c[0x0][0x1c8], RZ, 0x33, !PT ;  /* 0x00007200ff039a12 */ /* 0x000fe400078e33ff */
[----:B--2---:R-:W-:Y:S01]  /*10d0*/  SHF.R.S32.HI R13, RZ, 0x1f, R4 ;  /* 0x0000001fff0d7819 */ /* 0x004fe20000011404 */
[----:B------:R-:W-:-:S04]  /*10e0*/  IMAD.WIDE.U32 R10, R4, c[0x0][0x180], RZ ;  /* 0x00006000040a7a25 */ /* 0x000fc800078e00ff */
[C---:B------:R-:W-:Y:S02]  /*10f0*/  IMAD R5, R13.reuse, c[0x0][0x180], RZ ;  /* 0x000060000d057a24 */ /* 0x040fe400078e02ff */
[----:B------:R-:W-:Y:S02]  /*1100*/  IMAD R13, R13, c[0x0][0x188], RZ ;  /* 0x000062000d0d7a24 */ /* 0x000fe400078e02ff */
[C---:B------:R-:W-:Y:S02]  /*1110*/  IMAD R5, R4.reuse, c[0x0][0x184], R5 ;  /* 0x0000610004057a24 */ /* 0x040fe400078e0205 */
[----:B------:R-:W-:Y:S02]  /*1120*/  IMAD R13, R4, c[0x0][0x18c], R13 ;  /* 0x00006300040d7a24 */ /* 0x000fe400078e020d */
[----:B------:R-:W-:Y:S02]  /*1130*/  IMAD.IADD R11, R11, 0x1, R5 ;  /* 0x000000010b0b7824 */ /* 0x000fe400078e0205 */
[C---:B------:R-:W-:Y:S01]  /*1140*/  IMAD R5, R9.reuse, c[0x0][0x19c], R6 ;  /* 0x0000670009057a24 */ /* 0x040fe200078e0206 */
[----:B------:R-:W-:Y:S01]  /*1150*/  SHF.R.S32.HI R6, RZ, 0x1f, R3 ;  /* 0x0000001fff067819 */ /* 0x000fe20000011403 */
[----:B------:R-:W-:-:S04]  /*1160*/  IMAD.WIDE.U32 R14, R9, c[0x0][0x198], R10 ;  /* 0x00006600090e7a25 */ /* 0x000fc800078e000a */
[----:B------:R-:W-:Y:S01]  /*1170*/  IMAD R10, R6, c[0x0][0x1b0], RZ ;  /* 0x00006c00060a7a24 */ /* 0x000fe200078e02ff */
[----:B------:R-:W-:Y:S01]  /*1180*/  IADD3 R15, R15, R5, RZ ;  /* 0x000000050f0f7210 */ /* 0x000fe20007ffe0ff */
[----:B------:R-:W-:-:S04]  /*1190*/  IMAD.WIDE.U32 R20, R4, c[0x0][0x188], RZ ;  /* 0x0000620004147a25 */ /* 0x000fc800078e00ff */
[C---:B------:R-:W-:Y:S02]  /*11a0*/  IMAD R10, R3.reuse, c[0x0][0x1b4], R10 ;  /* 0x00006d00030a7a24 */ /* 0x040fe400078e020a */
[----:B------:R-:W-:-:S04]  /*11b0*/  IMAD.WIDE.U32 R138, R3, c[0x0][0x1b0], R14 ;  /* 0x00006c00038a7a25 */ /* 0x000fc800078e000e */
[----:B------:R-:W-:Y:S01]  /*11c0*/  IMAD.IADD R13, R21, 0x1, R13 ;  /* 0x00000001150d7824 */ /* 0x000fe200078e020d */
[----:B------:R-:W-:Y:S01]  /*11d0*/  IADD3 R11, R139, R10, RZ ;  /* 0x0000000a8b0b7210 */ /* 0x000fe20007ffe0ff */
[----:B------:R-:W-:Y:S05]  /*11e0*/  BRA `(.L_x_4700) ;  /* 0x0000043000007947 */ /* 0x000fea0003800000 */
.L_x_4699:
        /* <DEDUP_REMOVED lines=15> */
.L_x_4701:
[----:B------:R-:W-:Y:S01]  /*12e0*/  IABS R7, c[0x0][0x1c8] ;  /* 0x0000720000077a13 */ /* 0x000fe20000000000 */
[----:B------:R-:W-:Y:S02]  /*12f0*/  IMAD.MOV.U32 R12, RZ, RZ, RZ ;  /* 0x000000ffff0c7224 */ /* 0x000fe400078e00ff */
[----:B------:R-:W-:Y:S01]  /*1300*/  IMAD.MOV.U32 R15, RZ, RZ, R11 ;  /* 0x000000ffff0f7224 */ /* 0x000fe200078e000b */
[----:B------:R-:W1:Y:S08]  /*1310*/  I2F.RP R14, R7 ;  /* 0x00000007000e7306 */ /* 0x000e700000209400 */
[----:B-1----:R-:W1:Y:S02]  /*1320*/  MUFU.RCP R13, R14 ;  /* 0x0000000e000d7308 */ /* 0x002e640000001000 */
[----:B-1----:R-:W-:-:S02]  /*1330*/  IADD3 R13, R13, 0xffffffe, RZ ;  /* 0x0ffffffe0d0d7810 */ /* 0x002fc40007ffe0ff */
[----:B------:R-:W-:-:S04]  /*1340*/  MOV R14, R6 ;  /* 0x00000006000e7202 */ /* 0x000fc80000000f00 */
[----:B------:R-:W1:Y:S02]  /*1350*/  F2I.FTZ.U32.TRUNC.NTZ R13, R13 ;  /* 0x0000000d000d7305 */ /* 0x000e64000021f000 */
[----:B-1----:R-:W-:-:S04]  /*1360*/  IMAD.MOV R2, RZ, RZ, -R13 ;  /* 0x000000ffff027224 */ /* 0x002fc800078e0a0d */
[----:B------:R-:W-:Y:S01]  /*1370*/  IMAD R3, R2, R7, RZ ;  /* 0x0000000702037224 */ /* 0x000fe200078e02ff */
[----:B------:R-:W-:-:S03]  /*1380*/  IABS R2, R140 ;  /* 0x0000008c00027213 */ /* 0x000fc60000000000 */
[----:B------:R-:W-:Y:S01]  /*1390*/  IMAD.HI.U32 R12, R13, R3, R12 ;  /* 0x000000030d0c7227 */ /* 0x000fe200078e000c */
[----:B------:R-:W-:Y:S02]  /*13a0*/  MOV R9, R2 ;  /* 0x0000000200097202 */ /* 0x000fe40000000f00 */
[----:B------:R-:W-:-:S03]  /*13b0*/  @P4 IADD3 R13, R5, R10, RZ ;  /* 0x0000000a050d4210 */ /* 0x000fc60007ffe0ff */
[----:B------:R-:W-:-:S04]  /*13c0*/  IMAD.HI.U32 R3, R12, R9, RZ ;  /* 0x000000090c037227 */ /* 0x000fc800078e00ff */
[----:B------:R-:W-:Y:S02]  /*13d0*/  IMAD.MOV R2, RZ, RZ, -R3 ;  /* 0x000000ffff027224 */ /* 0x000fe400078e0a03 */
[----:B------:R-:W-:-:S04]  /*13e0*/  @P4 IMAD.WIDE.U32 R20, R13, c[0x0][0x1a0], RZ ;  /* 0x000068000d144a25 */ /* 0x000fc800078e00ff */
[----:B------:R-:W-:Y:S02]  /*13f0*/  IMAD R2, R7, R2, R9 ;  /* 0x0000000207027224 */ /* 0x000fe400078e0209 */
[----:B------:R-:W-:-:S03]  /*1400*/  @P4 IMAD R13, R13, c[0x0][0x1a4], R21 ;  /* 0x000069000d0d4a24 */ /* 0x000fc600078e0215 */
[----:B------:R-:W-:-:S13]  /*1410*/  ISETP.GT.U32.AND P0, PT, R7, R2, PT ;  /* 0x000000020700720c */ /* 0x000fda0003f04070 */
[-C--:B------:R-:W-:Y:S02]  /*1420*/  @!P0 IADD3 R2, R2, -R7.reuse, RZ ;  /* 0x8000000702028210 */ /* 0x080fe40007ffe0ff */
[----:B------:R-:W-:Y:S02]  /*1430*/  @!P0 IADD3 R3, R3, 0x1, RZ ;  /* 0x0000000103038810 */ /* 0x000fe40007ffe0ff */
[----:B------:R-:W-:Y:S02]  /*1440*/  ISETP.GE.U32.AND P2, PT, R2, R7, PT ;  /* 0x000000070200720c */ /* 0x000fe40003f46070 */
[----:B------:R-:W-:Y:S02]  /*1450*/  LOP3.LUT R2, R140, c[0x0][0x1c8], RZ, 0x3c, !PT ;  /* 0x000072008c027a12 */ /* 0x000fe400078e3cff */
[----:B------:R-:W-:Y:S02]  /*1460*/  ISETP.NE.AND P0, PT, RZ, c[0x0][0x1c8], PT ;  /* 0x00007200ff007a0c */ /* 0x000fe40003f05270 */
[----:B------:R-:W-:-:S02]  /*1470*/  ISETP.GE.AND P1, PT, R2, RZ, PT ;  /* 0x000000ff0200720c */ /* 0x000fc40003f26270 */
[----:B------:R-:W-:-:S04]  /*1480*/  LEA R2, R133, 0xffffffc0, 0x6 ;  /* 0xffffffc085027811 */ /* 0x000fc800078e30ff */
[----:B------:R-:W-:Y:S01]  /*1490*/  SHF.R.S32.HI R7, RZ, 0x1f, R2 ;  /* 0x0000001fff077819 */ /* 0x000fe20000011402 */
[----:B------:R-:W-:Y:S01]  /*14a0*/  IMAD.WIDE.U32 R14, R2, c[0x0][0x198], R14 ;  /* 0x00006600020e7a25 */ /* 0x000fe200078e000e */
[----:B------:R-:W-:-:S03]  /*14b0*/  @P2 IADD3 R3, R3, 0x1, RZ ;  /* 0x0000000103032810 */ /* 0x000fc60007ffe0ff */
[----:B------:R-:W-:Y:S02]  /*14c0*/  IMAD R9, R7, c[0x0][0x198], RZ ;  /* 0x0000660007097a24 */ /* 0x000fe400078e02ff */
[----:B------:R-:W-:Y:S01]  /*14d0*/  @!P1 IMAD.MOV R3, RZ, RZ, -R3 ;  /* 0x000000ffff039224 */ /* 0x000fe200078e0a03 */
[----:B------:R-:W-:Y:S01]  /*14e0*/  @!P0 LOP3.LUT R3, RZ, c[0x0][0x1c8], RZ, 0x33, !PT ;  /* 0x00007200ff038a12 */ /* 0x000fe200078e33ff */
[----:B------:R-:W-:-:S03]  /*14f0*/  IMAD R9, R2, c[0x0][0x19c], R9 ;  /* 0x0000670002097a24 */ /* 0x000fc600078e0209 */
[----:B------:R-:W-:Y:S01]  /*1500*/  SHF.R.S32.HI R6, RZ, 0x1f, R3 ;  /* 0x0000001fff067819 */ /* 0x000fe20000011403 */
[----:B------:R-:W-:Y:S02]  /*1510*/  IMAD.IADD R15, R15, 0x1, R9 ;  /* 0x000000010f0f7824 */ /* 0x000fe400078e0209 */
[----:B------:R-:W-:Y:S02]  /*1520*/  IMAD.MOV.U32 R9, RZ, RZ, R2 ;  /* 0x000000ffff097224 */ /* 0x000fe400078e0002 */
[----:B------:R-:W-:Y:S02]  /*1530*/  IMAD R10, R6, c[0x0][0x1b0], RZ ;  /* 0x00006c00060a7a24 */ /* 0x000fe400078e02ff */
[----:B------:R-:W-:-:S04]  /*1540*/  IMAD.WIDE.U32 R138, R3, c[0x0][0x1b0], R14 ;  /* 0x00006c00038a7a25 */ /* 0x000fc800078e000e */
[----:B------:R-:W-:-:S05]  /*1550*/  IMAD R11, R3, c[0x0][0x1b4], R10 ;  /* 0x00006d00030b7a24 */ /* 0x000fca00078e020a */
[----:B------:R-:W-:Y:S01]  /*1560*/  IADD3 R11, R139, R11, RZ ;  /* 0x0000000b8b0b7210 */ /* 0x000fe20007ffe0ff */
[----:B------:R-:W-:Y:S05]  /*1570*/  @P4 BRA `(.L_x_4700) ;  /* 0x000000a000004947 */ /* 0x000fea0003800000 */
[----:B------:R-:W-:Y:S01]  /*1580*/  SHF.R.S32.HI R12, RZ, 0x1f, R5 ;  /* 0x0000001fff0c7819 */ /* 0x000fe20000011405 */
[----:B------:R-:W-:Y:S01]  /*1590*/  IMAD.WIDE.U32 R14, R5, c[0x0][0x1a0], RZ ;  /* 0x00006800050e7a25 */ /* 0x000fe200078e00ff */
[----:B-----5:R-:W-:-:S03]  /*15a0*/  SHF.R.S32.HI R10, RZ, 0x1f, R4 ;  /* 0x0000001fff0a7819 */ /* 0x020fc60000011404 */
[----:B------:R-:W-:-:S04]  /*15b0*/  IMAD R12, R12, c[0x0][0x1a0], RZ ;  /* 0x000068000c0c7a24 */ /* 0x000fc800078e02ff */
[----:B------:R-:W-:Y:S02]  /*15c0*/  IMAD R12, R5, c[0x0][0x1a4], R12 ;  /* 0x00006900050c7a24 */ /* 0x000fe400078e020c */
[----:B------:R-:W-:-:S03]  /*15d0*/  IMAD R5, R10, c[0x0][0x188], RZ ;  /* 0x000062000a057a24 */ /* 0x000fc600078e02ff */
[----:B------:R-:W-:Y:S01]  /*15e0*/  IADD3 R15, R15, R12, RZ ;  /* 0x0000000c0f0f7210 */ /* 0x000fe20007ffe0ff */
[----:B------:R-:W-:-:S04]  /*15f0*/  IMAD R5, R4, c[0x0][0x18c], R5 ;  /* 0x0000630004057a24 */ /* 0x000fc800078e0205 */
[----:B------:R-:W-:-:S05]  /*1600*/  IMAD.WIDE.U32 R20, R4, c[0x0][0x188], R14 ;  /* 0x0000620004147a25 */ /* 0x000fca00078e000e */
[----:B------:R-:W-:Y:S02]  /*1610*/  IADD3 R13, R21, R5, RZ ;  /* 0x00000005150d7210 */ /* 0x000fe40007ffe0ff */
.L_x_4700:
[----:B------:R1:W5:Y:S01]  /*1620*/  @P5 LDG.E R5, [R144.64] ;  /* 0x0000000690055981 */ /* 0x000362000c1e1900 */
[----:B------:R-:W-:Y:S02]  /*1630*/  ISETP.NE.AND P0, PT, R17, -0x1, PT ;  /* 0xffffffff1100780c */ /* 0x000fe40003f05270 */
[----:B------:R-:W-:Y:S02]  /*1640*/  SHF.R.S32.HI R199, RZ, 0x1f, R60 ;  /* 0x0000001fffc77819 */ /* 0x000fe4000001143c */
[----:B------:R-:W-:Y:S02]  /*1650*/  MOV R68, c[0x0][0x230] ;  /* 0x00008c0000447a02 */ /* 0x000fe40000000f00 */
[----:B------:R-:W-:Y:S02]  /*1660*/  LEA.HI R142, R199, R60, RZ, 0x3 ;  /* 0x0000003cc78e7211 */ /* 0x000fe400078f18ff */
[----:B------:R-:W-:-:S04]  /*1670*/  MOV R149, c[0x0][0x198] ;  /* 0x0000660000957a02 */ /* 0x000fc80000000f00 */
[----:B------:R-:W-:Y:S01]  /*1680*/  SHF.L.U64.HI R54, R149, R0, c[0x0][0x19c] ;  /* 0x0000670095367619 */ /* 0x000fe20000010200 */
[----:B------:R-:W-:-:S04]  /*1690*/  @P0 IMAD.WIDE.U32 R14, R17, c[0x0][0x190], RZ ;  /* 0x00006400110e0a25 */ /* 0x000fc800078e00ff */
[----:B------:R-:W-:Y:S01]  /*16a0*/  @P0 IMAD R15, R17, c[0x0][0x194], R15 ;  /* 0x00006500110f0a24 */ /* 0x000fe200078e020f */
[----:B------:R-:W-:Y:S01]  /*16b0*/  LOP3.LUT R17, R142, 0xfffffff8, RZ, 0xc0, !PT ;  /* 0xfffffff88e117812 */ /* 0x000fe200078ec0ff */
[----:B------:R-:W-:Y:S01]  /*16c0*/  @!P0 IMAD.WIDE.U32 R18, R209, c[0x0][0x178], RZ ;  /* 0x00005e00d1128a25 */ /* 0x000fe200078e00ff */
[----:B------:R-:W-:-:S03]  /*16d0*/  SHF.R.S32.HI R142, RZ, 0x3, R142 ;  /* 0x00000003ff8e7819 */ /* 0x000fc6000001148e */
[----:B-----5:R-:W-:Y:S01]  /*16e0*/  @!P0 IMAD R4, R8, c[0x0][0x178], RZ ;  /* 0x00005e0008048a24 */ /* 0x020fe200078e02ff */
[----:B------:R-:W-:Y:S01]  /*16f0*/  SHF.R.S32.HI R143, RZ, 0x1f, R142 ;  /* 0x0000001fff8f7819 */ /* 0x000fe2000001148e */
[----:B------:R-:W-:Y:S02]  /*1700*/  IMAD.IADD R62, R60, 0x1, -R17 ;  /* 0x000000013c3e7824 */ /* 0x000fe400078e0a11 */
[----:B------:R-:W-:Y:S01]  /*1710*/  @P0 IMAD.MOV.U32 R10, RZ, RZ, R14 ;  /* 0x000000ffff0a0224 */ /* 0x000fe200078e000e */
[----:B------:R-:W-:Y:S01]  /*1720*/  @!P0 MOV R10, R18 ;  /* 0x00000012000a8202 */ /* 0x000fe20000000f00 */
[----:B------:R-:W-:Y:S01]  /*1730*/  @!P0 IMAD R4, R209, c[0x0][0x17c], R4 ;  /* 0x00005f00d1048a24 */ /* 0x000fe200078e0204 */
[----:B------:R-:W-:Y:S01]  /*1740*/  MOV R14, RZ ;  /* 0x000000ff000e7202 */ /* 0x000fe20000000f00 */
[----:B------:R-:W-:Y:S02]  /*1750*/  IMAD.SHL.U32 R18, R62, 0x8, RZ ;  /* 0x000000083e127824 */ /* 0x000fe400078e00ff */
[----:B------:R-:W-:-:S02]  /*1760*/  @!P0 IMAD.IADD R15, R19, 0x1, R4 ;  /* 0x00000001130f8824 */ /* 0x000fc400078e0204 */
[----:B------:R-:W-:Y:S01]  /*1770*/  IMAD.SHL.U32 R12, R142, 0x40, RZ ;  /* 0x000000408e0c7824 */ /* 0x000fe200078e00ff */
[----:B------:R-:W-:Y:S01]  /*1780*/  IADD3 R20, P0, R18, R20, RZ ;  /* 0x0000001412147210 */ /* 0x000fe20007f1e0ff */
[----:B------:R-:W-:Y:S01]  /*1790*/  IMAD R4, R6, c[0x0][0x1b8], RZ ;  /* 0x00006e0006047a24 */ /* 0x000fe200078e02ff */
[----:B------:R-:W-:Y:S01]  /*17a0*/  SHF.R.S32.HI R19, RZ, 0x1f, R18 ;  /* 0x0000001fff137819 */ /* 0x000fe20000011412 */
[----:B------:R-:W-:Y:S01]  /*17b0*/  IMAD.WIDE R22, R23, 0x40, R142 ;  /* 0x0000004017167825 */ /* 0x000fe200078e028e */
[----:B------:R-:W-:Y:S02]  /*17c0*/  LOP3.LUT R17, R12, 0x1c0, RZ, 0xc0, !PT ;  /* 0x000001c00c117812 */ /* 0x000fe400078ec0ff */
[----:B------:R-:W-:Y:S01]  /*17d0*/  IADD3 R12, P1, R18, R10, RZ ;  /* 0x0000000a120c7210 */ /* 0x000fe20007f3e0ff */
[----:B------:R-:W-:Y:S01]  /*17e0*/  IMAD.X R21, R19, 0x1, R13, P0 ;  /* 0x0000000113157824 */ /* 0x000fe200000e060d */
[----:B------:R-:W-:Y:S01]  /*17f0*/  IADD3 R9, P0, R142, R9, RZ ;  /* 0x000000098e097210 */ /* 0x000fe20007f1e0ff */
[----:B------:R-:W-:Y:S01]  /*1800*/  IMAD R4, R3, c[0x0][0x1bc], R4 ;  /* 0x00006f0003047a24 */ /* 0x000fe200078e0204 */
[----:B------:R-:W-:Y:S01]  /*1810*/  LOP3.LUT R10, R17, 0x38, R18, 0xf8, !PT ;  /* 0x00000038110a7812 */ /* 0x000fe200078ef812 */
[----:B------:R-:W-:Y:S01]  /*1820*/  IMAD.WIDE.U32 R20, R3, c[0x0][0x1b8], R20 ;  /* 0x00006e0003147a25 */ /* 0x000fe200078e0014 */
[----:B------:R-:W-:-:S02]  /*1830*/  IADD3.X R7, R143, R7, RZ, P0, !PT ;  /* 0x000000078f077210 */ /* 0x000fc400007fe4ff */
[----:B------:R-:W-:Y:S01]  /*1840*/  SHF.R.U32.HI R17, RZ, 0x3, R17 ;  /* 0x00000003ff117819 */ /* 0x000fe20000011611 */
[----:B------:R-:W-:Y:S02]  /*1850*/  IMAD.IADD R21, R21, 0x1, R4 ;  /* 0x0000000115157824 */ /* 0x000fe400078e0204 */
[----:B------:R-:W-:Y:S01]  /*1860*/  IMAD R4, R7, c[0x0][0x1a0], RZ ;  /* 0x0000680007047a24 */ /* 0x000fe200078e02ff */
[----:B------:R-:W-:Y:S01]  /*1870*/  LOP3.LUT R10, R10, R17, RZ, 0x3c, !PT ;  /* 0x000000110a0a7212 */ /* 0x000fe200078e3cff */
[----:B------:R-:W-:Y:S01]  /*1880*/  IMAD.WIDE.U32 R16, R9, c[0x0][0x1a0], R20 ;  /* 0x0000680009107a25 */ /* 0x000fe200078e0014 */
[----:B------:R-:W-:-:S03]  /*1890*/  SHF.R.S32.HI R7, RZ, 0x1f, R140 ;  /* 0x0000001fff077819 */ /* 0x000fc6000001148c */
[----:B------:R-:W-:Y:S01]  /*18a0*/  IMAD R4, R9, c[0x0][0x1a4], R4 ;  /* 0x0000690009047a24 */ /* 0x000fe200078e0204 */
[-C--:B------:R-:W-:Y:S01]  /*18b0*/  LEA.HI R9, R199, R60.reuse, RZ, 0x6 ;  /* 0x0000003cc7097211 */ /* 0x080fe200078f30ff */
[----:B------:R-:W-:Y:S01]  /*18c0*/  IMAD R7, R7, c[0x0][0x1a8], RZ ;  /* 0x00006a0007077a24 */ /* 0x000fe200078e02ff */
[----:B------:R-:W-:Y:S01]  /*18d0*/  LEA.HI R199, R199, R60, RZ, 0x4 ;  /* 0x0000003cc7c77211 */ /* 0x000fe200078f20ff */
[----:B------:R-:W-:Y:S01]  /*18e0*/  IMAD.IADD R95, R17, 0x1, R4 ;  /* 0x00000001115f7824 */ /* 0x000fe200078e0204 */
[----:B------:R-:W-:Y:S01]  /*18f0*/  SHF.R.S32.HI R4, RZ, 0x1f, R65 ;  /* 0x0000001fff047819 */ /* 0x000fe20000011441 */
[----:B------:R-:W-:Y:S01]  /*1900*/  IMAD.X R13, R19, 0x1, R15, P1 ;  /* 0x00000001130d7824 */ /* 0x000fe200008e060f */
[----:B------:R-:W-:Y:S01]  /*1910*/  IADD3 R138, P1, R18, R138, RZ ;  /* 0x0000008a128a7210 */ /* 0x000fe20007f3e0ff */
[----:B------:R-:W-:Y:S01]  /*1920*/  IMAD R137, R140, c[0x0][0x1ac], R7 ;  /* 0x00006b008c897a24 */ /* 0x000fe200078e0207 */
[----:B------:R-:W-:Y:S01]  /*1930*/  LEA.HI R7, R4, R65, RZ, 0x6 ;  /* 0x0000004104077211 */ /* 0x000fe200078f30ff */
[----:B------:R-:W-:Y:S01]  /*1940*/  IMAD R51, R143, c[0x0][0x198], RZ ;  /* 0x000066008f337a24 */ /* 0x000fe200078e02ff */
[----:B------:R-:W-:Y:S01]  /*1950*/  IADD3.X R139, R19, R11, RZ, P1, !PT ;  /* 0x0000000b138b7210 */ /* 0x000fe20000ffe4ff */
[----:B------:R-:W-:Y:S01]  /*1960*/  IMAD R15, R23, c[0x0][0x190], RZ ;  /* 0x00006400170f7a24 */ /* 0x000fe200078e02ff */
[----:B------:R-:W-:Y:S01]  /*1970*/  SHF.R.S32.HI R7, RZ, 0x6, R7 ;  /* 0x00000006ff077819 */ /* 0x000fe20000011407 */
[C---:B------:R-:W-:Y:S01]  /*1980*/  IMAD R51, R142.reuse, c[0x0][0x19c], R51 ;  /* 0x000067008e337a24 */ /* 0x040fe200078e0233 */
[----:B------:R-:W-:Y:S01]  /*1990*/  LOP3.LUT R11, R199, 0xfffffff0, RZ, 0xc0, !PT ;  /* 0xfffffff0c70b7812 */ /* 0x000fe200078ec0ff */
[----:B------:R-:W-:Y:S01]  /*19a0*/  IMAD.WIDE.U32 R138, R142, c[0x0][0x198], R138 ;  /* 0x000066008e8a7a25 */ /* 0x000fe200078e008a */
[----:B------:R-:W-:-:S02]  /*19b0*/  IMNMX R88, R200, R7, !PT ;  /* 0x00000007c8587217 */ /* 0x000fc40007800200 */
[----:B------:R-:W-:Y:S01]  /*19c0*/  LEA R94, P0, R16, c[0x0][0x170], 0x1 ;  /* 0x00005c00105e7a11 */ /* 0x000fe200078008ff */
[C---:B------:R-:W-:Y:S01]  /*19d0*/  IMAD R15, R22.reuse, c[0x0][0x194], R15 ;  /* 0x00006500160f7a24 */ /* 0x040fe200078e020f */
[----:B------:R-:W-:Y:S01]  /*19e0*/  ISETP.GT.AND P2, PT, R133, R88, PT ;  /* 0x000000588500720c */ /* 0x000fe20003f44270 */
[----:B------:R-:W-:Y:S01]  /*19f0*/  IMAD.WIDE.U32 R22, R22, c[0x0][0x190], R12 ;  /* 0x0000640016167a25 */ /* 0x000fe200078e000c */
[----:B------:R-:W-:Y:S02]  /*1a00*/  SHF.L.U64.HI R95, R16, 0x1, R95 ;  /* 0x00000001105f7819 */ /* 0x000fe4000001025f */
[C---:B------:R-:W-:Y:S01]  /*1a10*/  LEA R92, P1, R138.reuse, c[0x0][0x168], 0x1 ;  /* 0x00005a008a5c7a11 */ /* 0x040fe200078208ff */
[----:B------:R-:W-:Y:S01]  /*1a20*/  IMAD.IADD R51, R139, 0x1, R51 ;  /* 0x000000018b337824 */ /* 0x000fe200078e0233 */
[----:B------:R-:W-:Y:S01]  /*1a30*/  IADD3 R206, -R11, R60, RZ ;  /* 0x0000003c0bce7210 */ /* 0x000fe20007ffe1ff */
[----:B------:R-:W-:Y:S01]  /*1a40*/  IMAD.SHL.U32 R9, R9, 0x8, RZ ;  /* 0x0000000809097824 */ /* 0x000fe200078e00ff */
[----:B------:R-:W-:Y:S01]  /*1a50*/  IADD3.X R95, R95, c[0x0][0x174], RZ, P0, !PT ;  /* 0x00005d005f5f7a10 */ /* 0x000fe200007fe4ff */
[----:B------:R-:W-:Y:S01]  /*1a60*/  IMAD.IADD R23, R23, 0x1, R15 ;  /* 0x0000000117177824 */ /* 0x000fe200078e020f */
[----:B------:R-:W-:Y:S01]  /*1a70*/  SHF.L.U64.HI R91, R138, 0x1, R51 ;  /* 0x000000018a5b7819 */ /* 0x000fe20000010233 */
[----:B------:R-:W-:Y:S01]  /*1a80*/  IMAD.MOV.U32 R13, RZ, RZ, 0x2 ;  /* 0x00000002ff0d7424 */ /* 0x000fe200078e00ff */
[----:B------:R-:W-:Y:S01]  /*1a90*/  LOP3.LUT R136, R10, 0xfffffe00, R9, 0xf8, !PT ;  /* 0xfffffe000a887812 */ /* 0x000fe200078ef809 */
[----:B------:R-:W-:Y:S01]  /*1aa0*/  IMAD.MOV.U32 R15, RZ, RZ, c[0x0][0x230] ;  /* 0x00008c00ff0f7624 */ /* 0x000fe200078e00ff */
[----:B------:R-:W-:Y:S01]  /*1ab0*/  IADD3.X R91, R91, c[0x0][0x16c], RZ, P1, !PT ;  /* 0x00005b005b5b7a10 */ /* 0x000fe20000ffe4ff */
[----:B------:R-:W-:Y:S01]  /*1ac0*/  IMAD.MOV.U32 R9, RZ, RZ, c[0x0][0x1a0] ;  /* 0x00006800ff097624 */ /* 0x000fe200078e00ff */
[----:B------:R-:W-:Y:S01]  /*1ad0*/  SHF.R.S32.HI R63, RZ, 0x1f, R206 ;  /* 0x0000001fff3f7819 */ /* 0x000fe200000114ce */
[----:B------:R-:W-:Y:S01]  /*1ae0*/  IMAD.HI.U32 R68, R13, R68, R14 ;  /* 0x000000440d447227 */ /* 0x000fe200078e000e */
[----:B------:R-:W-:-:S02]  /*1af0*/  SHF.R.S32.HI R199, RZ, 0x4, R199 ;  /* 0x00000004ffc77819 */ /* 0x000fc400000114c7 */
[----:B------:R-:W-:Y:S01]  /*1b00*/  SHF.L.U64.HI R64, R9, R0, c[0x0][0x1a4] ;  /* 0x0000690009407619 */ /* 0x000fe20000010200 */
[----:B------:R-:W-:Y:S01]  /*1b10*/  IMAD.WIDE.U32 R140, R140, c[0x0][0x1a8], R22 ;  /* 0x00006a008c8c7a25 */ /* 0x000fe200078e0016 */
[----:B------:R-:W-:Y:S02]  /*1b20*/  SHF.R.S32.HI R69, RZ, 0x1, R68 ;  /* 0x00000001ff457819 */ /* 0x000fe40000011444 */
[----:B------:R-:W-:Y:S01]  /*1b30*/  LEA.HI R63, R63, R206, RZ, 0x3 ;  /* 0x000000ce3f3f7211 */ /* 0x000fe200078f18ff */
[----:B------:R-:W-:Y:S01]  /*1b40*/  IMAD.SHL.U32 R55, R149, 0x10, RZ ;  /* 0x0000001095377824 */ /* 0x000fe200078e00ff */
[----:B------:R-:W-:Y:S01]  /*1b50*/  MOV R202, R92 ;  /* 0x0000005c00ca7202 */ /* 0x000fe20000000f00 */
[----:B------:R-:W-:Y:S01]  /*1b60*/  IMAD.SHL.U32 R67, R9, 0x10, RZ ;  /* 0x0000001009437824 */ /* 0x000fe200078e00ff */
[----:B------:R-:W-:Y:S01]  /*1b70*/  MOV R204, R94 ;  /* 0x0000005e00cc7202 */ /* 0x000fe20000000f00 */
[----:B------:R-:W-:Y:S02]  /*1b80*/  IMAD.SHL.U32 R66, R62, 0x4, RZ ;  /* 0x000000043e427824 */ /* 0x000fe400078e00ff */
[----:B------:R-:W-:-:S02]  /*1b90*/  IMAD.IADD R137, R141, 0x1, R137 ;  /* 0x000000018d897824 */ /* 0x000fc400078e0289 */
[----:B------:R-:W-:Y:S02]  /*1ba0*/  IMAD.MOV.U32 R201, RZ, RZ, R91 ;  /* 0x000000ffffc97224 */ /* 0x000fe400078e005b */
[----:B------:R-:W-:Y:S02]  /*1bb0*/  IMAD.MOV.U32 R205, RZ, RZ, R95 ;  /* 0x000000ffffcd7224 */ /* 0x000fe400078e005f */
[----:B------:R-:W-:Y:S01]  /*1bc0*/  @!P5 IMAD.MOV.U32 R5, RZ, RZ, RZ ;  /* 0x000000ffff05d224 */ /* 0x000fe200078e00ff */
[----:B------:R-:W-:Y:S05]  /*1bd0*/  @!P2 BRA `(.L_x_4702) ;  /* 0x000080000000a947 */ /* 0x000fea0003800000 */
[----:B-1----:R-:W-:Y:S01]  /*1be0*/  IMAD R10, R8, c[0x0][0x280], RZ ;  /* 0x0000a000080a7a24 */ /* 0x002fe200078e02ff */
[----:B------:R-:W-:Y:S01]  /*1bf0*/  SHF.R.S32.HI R7, RZ, 0x1f, R2 ;  /* 0x0000001fff077819 */ /* 0x000fe20000011402 */
[C---:B------:R-:W-:Y:S01]  /*1c00*/  IMAD.WIDE.U32 R14, R209.reuse, c[0x0][0x280], R18 ;  /* 0x0000a000d10e7a25 */ /* 0x040fe200078e0012 */
[--C-:B------:R-:W-:Y:S01]  /*1c10*/  SHF.R.S32.HI R11, RZ, 0x1f, R65.reuse ;  /* 0x0000001fff0b7819 */ /* 0x100fe20000011441 */
[----:B------:R-:W-:Y:S01]  /*1c20*/  UMOV UR9, 0x20 ;  /* 0x0000002000097882 */ /* 0x000fe20000000000 */
[----:B------:R-:W-:Y:S01]  /*1c30*/  IADD3 R4, P1, P0, R2, R142, -R65 ;  /* 0x0000008e02047210 */ /* 0x000fe2000783e841 */
[----:B------:R-:W-:Y:S01]  /*1c40*/  IMAD R10, R209, c[0x0][0x284], R10 ;  /* 0x0000a100d10a7a24 */ /* 0x000fe200078e020a */
[----:B------:R-:W-:Y:S01]  /*1c50*/  IADD3 R107, P2, R55, R55, RZ ;  /* 0x00000037376b7210 */ /* 0x000fe20007f5e0ff */
[----:B------:R-:W-:Y:S01]  /*1c60*/  IMAD R8, R8, c[0x0][0x278], RZ ;  /* 0x00009e0008087a24 */ /* 0x000fe200078e02ff */
[----:B------:R-:W-:Y:S01]  /*1c70*/  IADD3.X R7, R7, R143, ~R11, P1, P0 ;  /* 0x0000008f07077210 */ /* 0x000fe20000fe0c0b */
[----:B------:R-:W-:Y:S01]  /*1c80*/  IMAD.IADD R15, R15, 0x1, R10 ;  /* 0x000000010f0f7824 */ /* 0x000fe200078e020a */
[----:B------:R-:W-:Y:S01]  /*1c90*/  ULDC.64 UR4, c[0x0][0x1a0] ;  /* 0x0000680000047ab9 */ /* 0x000fe20000000a00 */
[C---:B------:R-:W-:Y:S01]  /*1ca0*/  IMAD R8, R209.reuse, c[0x0][0x27c], R8 ;  /* 0x00009f00d1087a24 */ /* 0x040fe200078e0208 */
[----:B------:R-:W-:Y:S01]  /*1cb0*/  UIMAD UR8, UR9, UR5, URZ ;  /* 0x00000005090872a4 */ /* 0x000fe2000f8e023f */
[----:B------:R-:W-:Y:S01]  /*1cc0*/  IMAD.WIDE.U32 R10, R209, c[0x0][0x278], R18 ;  /* 0x00009e00d10a7a25 */ /* 0x000fe200078e0012 */
[----:B------:R-:W-:Y:S01]  /*1cd0*/  SHF.L.U32 R89, R69, 0x4, RZ ;  /* 0x0000000445597819 */ /* 0x000fe200000006ff */
[----:B------:R-:W-:Y:S01]  /*1ce0*/  ULDC UR10, c[0x0][0x19c] ;  /* 0x00006700000a7ab9 */ /* 0x000fe20000000800 */
[----:B------:R-:W-:Y:S01]  /*1cf0*/  IADD3 R135, R142, 0x10, RZ ;  /* 0x000000108e877810 */ /* 0x000fe20007ffe0ff */
[----:B------:R-:W-:Y:S01]  /*1d00*/  IMAD.WIDE.U32 R16, R9, 0x20, RZ ;  /* 0x0000002009107825 */ /* 0x000fe200078e00ff */
[C---:B------:R-:W-:Y:S01]  /*1d10*/  IADD3 R84, R89.reuse, 0x40, RZ ;  /* 0x0000004059547810 */ /* 0x040fe20007ffe0ff */
[----:B------:R-:W-:Y:S01]  /*1d20*/  UIMAD UR10, UR9, UR10, URZ ;  /* 0x0000000a090a72a4 */ /* 0x000fe2000f8e023f */
[----:B------:R-:W-:Y:S01]  /*1d30*/  IADD3 R80, R89, 0x80, RZ ;  /* 0x0000008059507810 */ /* 0x000fe20007ffe0ff */
[----:B------:R-:W-:Y:S01]  /*1d40*/  IMAD R9, R7, c[0x0][0x290], RZ ;  /* 0x0000a40007097a24 */ /* 0x000fe200078e02ff */
[----:B------:R-:W-:Y:S01]  /*1d50*/  IADD3 R122, R17, UR8, RZ ;  /* 0x00000008117a7c10 */ /* 0x000fe2000fffe0ff */
[----:B------:R-:W-:Y:S01]  /*1d60*/  IMAD.IADD R21, R11, 0x1, R8 ;  /* 0x000000010b157824 */ /* 0x000fe200078e0208 */
[----:B------:R-:W-:Y:S01]  /*1d70*/  UMOV UR8, 0x60 ;  /* 0x0000006000087882 */ /* 0x000fe20000000000 */
[----:B------:R-:W-:Y:S01]  /*1d80*/  IMAD R7, R7, c[0x0][0x288], RZ ;  /* 0x0000a20007077a24 */ /* 0x000fe200078e02ff */
[----:B------:R-:W-:Y:S01]  /*1d90*/  UIMAD UR11, UR8, UR5, URZ ;  /* 0x00000005080b72a4 */ /* 0x000fe2000f8e023f */
[----:B------:R-:W-:Y:S01]  /*1da0*/  IMAD.MOV.U32 R20, RZ, RZ, R10 ;  /* 0x000000ffff147224 */ /* 0x000fe200078e000a */
[----:B------:R-:W-:Y:S01]  /*1db0*/  UIMAD.WIDE.U32 UR12, UR8, UR4, URZ ;  /* 0x00000004080c72a5 */ /* 0x000fe2000f8e003f */
[C---:B------:R-:W-:Y:S01]  /*1dc0*/  IMAD R12, R4.reuse, c[0x0][0x294], R9 ;  /* 0x0000a500040c7a24 */ /* 0x040fe200078e0209 */
[----:B------:R-:W-:Y:S01]  /*1dd0*/  ULDC UR5, c[0x0][0x294] ;  /* 0x0000a50000057ab9 */ /* 0x000fe20000000800 */
[----:B------:R-:W-:Y:S01]  /*1de0*/  IMAD.WIDE.U32 R8, R4, c[0x0][0x290], R14 ;  /* 0x0000a40004087a25 */ /* 0x000fe200078e000e */
[----:B------:R-:W-:Y:S01]  /*1df0*/  UIMAD UR5, UR8, UR5, URZ ;  /* 0x00000005080572a4 */ /* 0x000fe2000f8e023f */
[----:B------:R-:W-:Y:S01]  /*1e00*/  SHF.L.U64.HI R122, R16, 0x1, R122 ;  /* 0x00000001107a7819 */ /* 0x000fe2000001027a */
[----:B------:R-:W-:Y:S01]  /*1e10*/  ULDC UR4, c[0x0][0x230] ;  /* 0x00008c0000047ab9 */ /* 0x000fe20000000800 */
[----:B------:R-:W-:Y:S01]  /*1e20*/  IMAD R10, R4, c[0x0][0x28c], R7 ;  /* 0x0000a300040a7a24 */ /* 0x000fe200078e0207 */
[----:B------:R-:W-:Y:S01]  /*1e30*/  IADD3 R134, R142, 0x20, RZ ;  /* 0x000000208e867810 */ /* 0x000fe20007ffe0ff */
[----:B------:R-:W-:Y:S01]  /*1e40*/  IMAD.WIDE.U32 R14, R4, c[0x0][0x288], R20 ;  /* 0x0000a200040e7a25 */ /* 0x000fe200078e0014 */
[C---:B------:R-:W-:Y:S01]  /*1e50*/  IADD3 R132, R142.reuse, 0x30, RZ ;  /* 0x000000308e847810 */ /* 0x040fe20007ffe0ff */
[----:B------:R-:W-:Y:S01]  /*1e60*/  UIADD3 UR11, UR13, UR11, URZ ;  /* 0x0000000b0d0b7290 */ /* 0x000fe2000fffe03f */
[----:B------:R-:W-:Y:S01]  /*1e70*/  SHF.R.S32.HI R87, RZ, 0x1f, R89 ;  /* 0x0000001fff577819 */ /* 0x000fe20000011459 */
[----:B------:R-:W-:Y:S01]  /*1e80*/  IMAD.IADD R2, R5, 0x1, R2 ;  /* 0x0000000105027824 */ /* 0x000fe200078e0202 */
[----:B------:R-:W-:Y:S01]  /*1e90*/  SHF.R.S32.HI R83, RZ, 0x1f, R84 ;  /* 0x0000001fff537819 */ /* 0x000fe20000011454 */
[----:B------:R-:W-:Y:S01]  /*1ea0*/  IMAD R4, R142, R69, R66 ;  /* 0x000000458e047224 */ /* 0x000fe200078e0242 */
[----:B------:R-:W-:Y:S01]  /*1eb0*/  SHF.R.S32.HI R79, RZ, 0x1f, R80 ;  /* 0x0000001fff4f7819 */ /* 0x000fe20000011450 */
[----:B------:R-:W-:Y:S01]  /*1ec0*/  IMAD.IADD R13, R9, 0x1, R12 ;  /* 0x00000001090d7824 */ /* 0x000fe200078e020c */
[----:B------:R-:W-:Y:S01]  /*1ed0*/  ULDC.U8 UR8, c[0x0][0x313] ;  /* 0x0000c4c000087ab9 */ /* 0x000fe20000000000 */
[----:B------:R-:W-:-:S02]  /*1ee0*/  IMAD.MOV.U32 R12, RZ, RZ, R8 ;  /* 0x000000ffff0c7224 */ /* 0x000fc400078e0008 */
[----:B------:R-:W-:Y:S01]  /*1ef0*/  IMAD.IADD R11, R15, 0x1, R10 ;  /* 0x000000010f0b7824 */ /* 0x000fe200078e020a */
[----:B------:R-:W-:Y:S01]  /*1f00*/  MOV R10, R14 ;  /* 0x0000000e000a7202 */ /* 0x000fe20000000f00 */
[----:B------:R-:W-:Y:S01]  /*1f10*/  IMAD R8, R6, c[0x0][0x2a0], RZ ;  /* 0x0000a80006087a24 */ /* 0x000fe200078e02ff */
[C---:B------:R-:W-:Y:S01]  /*1f20*/  IADD3 R15, R18.reuse, 0x40, RZ ;  /* 0x00000040120f7810 */ /* 0x040fe20007ffe0ff */
[----:B------:R-:W-:Y:S01]  /*1f30*/  IMAD R5, R69, R2, RZ ;  /* 0x0000000245057224 */ /* 0x000fe200078e02ff */
[----:B------:R-:W-:Y:S01]  /*1f40*/  IADD3 R14, R18, 0x80, RZ ;  /* 0x00000080120e7810 */ /* 0x000fe20007ffe0ff */
[----:B------:R-:W-:Y:S02]  /*1f50*/  IMAD R6, R6, c[0x0][0x298], RZ ;  /* 0x0000a60006067a24 */ /* 0x000fe400078e02ff */
[----:B------:R-:W-:Y:S01]  /*1f60*/  IMAD.IADD R2, R66, 0x1, R4 ;  /* 0x0000000142027824 */ /* 0x000fe200078e0204 */
[----:B------:R-:W-:Y:S01]  /*1f70*/  SHF.R.S32.HI R131, RZ, 0x1f, R5 ;  /* 0x0000001fff837819 */ /* 0x000fe20000011405 */
[----:B------:R-:W-:Y:S01]  /*1f80*/  IMAD.MOV.U32 R99, RZ, RZ, c[0x0][0x288] ;  /* 0x0000a200ff637624 */ /* 0x000fe200078e00ff */
[----:B------:R-:W-:Y:S01]  /*1f90*/  IADD3 R52, P1, R5, R4, RZ ;  /* 0x0000000405347210 */ /* 0x000fe20007f3e0ff */
[----:B------:R-:W-:Y:S01]  /*1fa0*/  IMAD R125, R3, c[0x0][0x2a4], R8 ;  /* 0x0000a900037d7a24 */ /* 0x000fe200078e0208 */
[----:B------:R-:W-:Y:S01]  /*1fb0*/  IADD3 R130, P0, R5, R2, RZ ;  /* 0x0000000205827210 */ /* 0x000fe20007f1e0ff */
[----:B------:R-:W-:Y:S01]  /*1fc0*/  IMAD.WIDE.U32 R8, R3, c[0x0][0x2a0], R12 ;  /* 0x0000a80003087a25 */ /* 0x000fe200078e000c */
[----:B------:R-:W-:-:S03]  /*1fd0*/  SHF.L.U64.HI R96, R99, R0, c[0x0][0x28c] ;  /* 0x0000a30063607619 */ /* 0x000fc60000010200 */
[C---:B------:R-:W-:Y:S02]  /*1fe0*/  IMAD R127, R3.reuse, c[0x0][0x29c], R6 ;  /* 0x0000a700037f7a24 */ /* 0x040fe400078e0206 */
[----:B------:R-:W-:Y:S01]  /*1ff0*/  IMAD.WIDE.U32 R6, R3, c[0x0][0x298], R10 ;  /* 0x0000a60003067a25 */ /* 0x000fe200078e000a */
[-C--:B------:R-:W-:Y:S02]  /*2000*/  LEA.HI.X.SX32 R3, R4, R131.reuse, 0x1, P1 ;  /* 0x0000008304037211 */ /* 0x080fe400008f0eff */
[----:B------:R-:W-:Y:S01]  /*2010*/  LEA.HI.X.SX32 R131, R2, R131, 0x1, P0 ;  /* 0x0000008302837211 */ /* 0x000fe200000f0eff */
[----:B------:R-:W-:Y:S01]  /*2020*/  IMAD.SHL.U32 R97, R99, 0x10, RZ ;  /* 0x0000001063617824 */ /* 0x000fe200078e00ff */
[----:B------:R-:W-:Y:S01]  /*2030*/  LEA R124, P1, R8, c[0x0][0x270], 0x1 ;  /* 0x00009c00087c7a11 */ /* 0x000fe200078208ff */
[----:B------:R-:W-:Y:S01]  /*2040*/  IMAD.IADD R125, R9, 0x1, R125 ;  /* 0x00000001097d7824 */ /* 0x000fe200078e027d */
[----:B------:R-:W-:Y:S01]  /*2050*/  LEA R126, P0, R6, c[0x0][0x268], 0x1 ;  /* 0x00009a00067e7a11 */ /* 0x000fe200078008ff */
[----:B------:R-:W-:Y:S01]  /*2060*/  IMAD.IADD R127, R7, 0x1, R127 ;  /* 0x00000001077f7824 */ /* 0x000fe200078e027f */
[----:B------:R-:W-:Y:S01]  /*2070*/  IADD3 R106, P5, R97, R97, RZ ;  /* 0x00000061616a7210 */ /* 0x000fe20007fbe0ff */
[----:B------:R-:W-:Y:S01]  /*2080*/  IMAD.MOV.U32 R146, RZ, RZ, c[0x0][0x290] ;  /* 0x0000a400ff927624 */ /* 0x000fe200078e00ff */
[----:B------:R-:W-:Y:S01]  /*2090*/  LEA.HI.X R125, R8, c[0x0][0x274], R125, 0x1, P1 ;  /* 0x00009d00087d7a11 */ /* 0x000fe200008f0c7d */
[----:B------:R-:W-:Y:S01]  /*20a0*/  IMAD.X R108, R54, 0x1, R54, P2 ;  /* 0x00000001366c7824 */ /* 0x000fe200010e0636 */
[----:B------:R-:W-:Y:S01]  /*20b0*/  LEA.HI.X R127, R6, c[0x0][0x26c], R127, 0x1, P0 ;  /* 0x00009b00067f7a11 */ /* 0x000fe200000f0c7f */
[----:B------:R-:W-:Y:S01]  /*20c0*/  IMAD.X R105, R96, 0x1, R96, P5 ;  /* 0x0000000160697824 */ /* 0x000fe200028e0660 */
[C---:B------:R-:W-:Y:S01]  /*20d0*/  IADD3 R103, P1, R107.reuse, 0x40, RZ ;  /* 0x000000406b677810 */ /* 0x040fe20007f3e0ff */
[----:B------:R-:W-:Y:S01]  /*20e0*/  IMAD.MOV.U32 R98, RZ, RZ, 0x5 ;  /* 0x00000005ff627424 */ /* 0x000fe200078e00ff */
[----:B------:R-:W-:Y:S01]  /*20f0*/  IADD3 R107, P0, R107, 0x80, RZ ;  /* 0x000000806b6b7810 */ /* 0x000fe20007f1e0ff */
[----:B------:R-:W-:Y:S01]  /*2100*/  IMAD.IADD R78, R89, 0x1, R84 ;  /* 0x00000001594e7824 */ /* 0x000fe200078e0254 */
[C---:B------:R-:W-:Y:S01]  /*2110*/  SHF.L.U64.HI R131, R130.reuse, 0x1, R131 ;  /* 0x0000000182837819 */ /* 0x040fe20000010283 */
[----:B------:R-:W-:Y:S01]  /*2120*/  IMAD.SHL.U32 R130, R130, 0x2, RZ ;  /* 0x0000000282827824 */ /* 0x000fe200078e00ff */
[----:B------:R-:W-:Y:S01]  /*2130*/  IADD3 R102, P4, R106, 0x40, RZ ;  /* 0x000000406a667810 */ /* 0x000fe20007f9e0ff */
[--C-:B------:R-:W-:Y:S01]  /*2140*/  IMAD.X R104, RZ, RZ, R108.reuse, P1 ;  /* 0x000000ffff687224 */ /* 0x100fe200008e066c */
[C---:B------:R-:W-:Y:S01]  /*2150*/  SHF.L.U64.HI R117, R146.reuse, R0, c[0x0][0x294] ;  /* 0x0000a50092757619 */ /* 0x040fe20000010200 */
[----:B------:R-:W-:Y:S01]  /*2160*/  IMAD.X R108, RZ, RZ, R108, P0 ;  /* 0x000000ffff6c7224 */ /* 0x000fe200000e066c */
[----:B------:R-:W-:Y:S01]  /*2170*/  IADD3 R111, P1, R55, R103, RZ ;  /* 0x00000067376f7210 */ /* 0x000fe20007f3e0ff */
[----:B------:R-:W-:Y:S01]  /*2180*/  IMAD.IADD R76, R89, 0x1, R80 ;  /* 0x00000001594c7824 */ /* 0x000fe200078e0250 */
[----:B------:R-:W-:Y:S01]  /*2190*/  IADD3.X R101, RZ, R105, RZ, P4, !PT ;  /* 0x00000069ff657210 */ /* 0x000fe200027fe4ff */
[----:B------:R-:W-:Y:S01]  /*21a0*/  IMAD.SHL.U32 R120, R146, 0x20, RZ ;  /* 0x0000002092787824 */ /* 0x000fe200078e00ff */
[----:B------:R-:W-:Y:S01]  /*21b0*/  IADD3 R115, P0, R55, R107, RZ ;  /* 0x0000006b37737210 */ /* 0x000fe20007f1e0ff */
[----:B------:R-:W-:Y:S01]  /*21c0*/  IMAD.X R112, R54, 0x1, R104, P1 ;  /* 0x0000000136707824 */ /* 0x000fe200008e0668 */
[----:B------:R-:W-:Y:S01]  /*21d0*/  SHF.L.U64.HI R0, R52, 0x1, R3 ;  /* 0x0000000134007819 */ /* 0x000fe20000010203 */
[----:B------:R-:W-:Y:S01]  /*21e0*/  IMAD.WIDE.U32 R148, R149, 0x20, RZ ;  /* 0x0000002095947825 */ /* 0x000fe200078e00ff */
[----:B------:R-:W-:-:S02]  /*21f0*/  IADD3 R106, P2, R106, 0x80, RZ ;  /* 0x000000806a6a7810 */ /* 0x000fc40007f5e0ff */
[----:B------:R-:W-:Y:S01]  /*2200*/  IADD3 R128, P4, R130, c[0x0][0x2b0], RZ ;  /* 0x0000ac0082807a10 */ /* 0x000fe20007f9e0ff */
[C---:B------:R-:W-:Y:S01]  /*2210*/  IMAD.SHL.U32 R86, R69.reuse, 0x20, RZ ;  /* 0x0000002045567824 */ /* 0x040fe200078e00ff */
[----:B------:R-:W-:Y:S01]  /*2220*/  SHF.L.U32 R52, R52, 0x1, RZ ;  /* 0x0000000134347819 */ /* 0x000fe200000006ff */
[----:B------:R-:W-:Y:S01]  /*2230*/  IMAD R82, R69, 0x30, RZ ;  /* 0x0000003045527824 */ /* 0x000fe200078e02ff */
[-C--:B------:R-:W-:Y:S01]  /*2240*/  SHF.L.U64.HI R119, R146, R98.reuse, c[0x0][0x294] ;  /* 0x0000a50092777619 */ /* 0x080fe20000010262 */
[----:B------:R-:W-:Y:S01]  /*2250*/  IMAD.X R116, R54, 0x1, R108, P0 ;  /* 0x0000000136747824 */ /* 0x000fe200000e066c */
[C---:B------:R-:W-:Y:S01]  /*2260*/  SHF.L.U32 R118, R146.reuse, 0x4, RZ ;  /* 0x0000000492767819 */ /* 0x040fe200000006ff */
[----:B------:R-:W-:Y:S01]  /*2270*/  IMAD.WIDE.U32 R146, R146, 0x60, RZ ;  /* 0x0000006092927825 */ /* 0x000fe200078e00ff */
[----:B------:R-:W-:Y:S02]  /*2280*/  IADD3.X R129, R131, c[0x0][0x2b4], RZ, P4, !PT ;  /* 0x0000ad0083817a10 */ /* 0x000fe400027fe4ff */
[----:B------:R-:W-:Y:S01]  /*2290*/  IADD3 R20, P1, R52, c[0x0][0x2b0], RZ ;  /* 0x0000ac0034147a10 */ /* 0x000fe20007f3e0ff */
[C---:B------:R-:W-:Y:S01]  /*22a0*/  IMAD.IADD R74, R89.reuse, 0x1, R78 ;  /* 0x00000001594a7824 */ /* 0x040fe200078e024e */
[-C--:B------:R-:W-:Y:S01]  /*22b0*/  IADD3 R110, P5, R102, R97.reuse, RZ ;  /* 0x00000061666e7210 */ /* 0x080fe20007fbe0ff */
[----:B------:R-:W-:Y:S01]  /*22c0*/  IMAD.IADD R72, R89, 0x1, R76 ;  /* 0x0000000159487824 */ /* 0x000fe200078e024c */
[----:B------:R-:W-:Y:S01]  /*22d0*/  IADD3 R114, P4, R106, R97, RZ ;  /* 0x000000616a727210 */ /* 0x000fe20007f9e0ff */
[----:B------:R-:W-:Y:S01]  /*22e0*/  IMAD.X R105, RZ, RZ, R105, P2 ;  /* 0x000000ffff697224 */ /* 0x000fe200010e0669 */
[----:B------:R-:W-:Y:S01]  /*22f0*/  IADD3 R130, P2, R130, c[0x0][0x2a8], RZ ;  /* 0x0000aa0082827a10 */ /* 0x000fe20007f5e0ff */
[----:B------:R-:W-:Y:S01]  /*2300*/  IMAD.MOV.U32 R90, RZ, RZ, c[0x0][0x290] ;  /* 0x0000a400ff5a7624 */ /* 0x000fe200078e00ff */
[----:B------:R-:W-:Y:S01]  /*2310*/  IADD3 R52, P0, R52, c[0x0][0x2a8], RZ ;  /* 0x0000aa0034347a10 */ /* 0x000fe20007f1e0ff */
[----:B------:R-:W-:Y:S01]  /*2320*/  IMAD.SHL.U32 R121, R16, 0x2, RZ ;  /* 0x0000000210797824 */ /* 0x000fe200078e00ff */
[C---:B------:R-:W-:Y:S01]  /*2330*/  SHF.L.U64.HI R98, R99.reuse, R98, c[0x0][0x28c] ;  /* 0x0000a30063627619 */ /* 0x040fe20000010262 */
[----:B------:R-:W-:Y:S01]  /*2340*/  IMAD.MOV.U32 R13, RZ, RZ, R133 ;  /* 0x000000ffff0d7224 */ /* 0x000fe200078e0085 */
[----:B------:R-:W-:Y:S01]  /*2350*/  SHF.L.U64.HI R119, R120, 0x1, R119 ;  /* 0x0000000178777819 */ /* 0x000fe20000010277 */
[----:B------:R-:W-:Y:S01]  /*2360*/  IMAD.SHL.U32 R99, R99, 0x20, RZ ;  /* 0x0000002063637824 */ /* 0x000fe200078e00ff */
[----:B------:R-:W-:Y:S01]  /*2370*/  SHF.L.U64.HI R117, R118, 0x1, R117 ;  /* 0x0000000176757819 */ /* 0x000fe20000010275 */
[----:B------:R-:W-:Y:S01]  /*2380*/  IMAD.SHL.U32 R120, R120, 0x2, RZ ;  /* 0x0000000278787824 */ /* 0x000fe200078e00ff */
[----:B------:R-:W-:Y:S01]  /*2390*/  SHF.R.S32.HI R85, RZ, 0x1f, R86 ;  /* 0x0000001fff557819 */ /* 0x000fe20000011456 */
[----:B------:R-:W-:Y:S01]  /*23a0*/  IMAD.SHL.U32 R118, R118, 0x2, RZ ;  /* 0x0000000276767824 */ /* 0x000fe200078e00ff */
[----:B------:R-:W-:Y:S01]  /*23b0*/  SHF.R.S32.HI R81, RZ, 0x1f, R82 ;  /* 0x0000001fff517819 */ /* 0x000fe20000011452 */
[--C-:B------:R-:W-:Y:S01]  /*23c0*/  IMAD.X R109, R101, 0x1, R96.reuse, P5 ;  /* 0x00000001656d7824 */ /* 0x100fe200028e0660 */
[----:B------:R-:W-:Y:S01]  /*23d0*/  IADD3 R100, R149, UR10, RZ ;  /* 0x0000000a95647c10 */ /* 0x000fe2000fffe0ff */
[----:B------:R-:W-:Y:S01]  /*23e0*/  IMAD.X R113, R105, 0x1, R96, P4 ;  /* 0x0000000169717824 */ /* 0x000fe200020e0660 */
[----:B------:R-:W-:Y:S01]  /*23f0*/  IADD3 R123, R147, UR5, RZ ;  /* 0x00000005937b7c10 */ /* 0x000fe2000fffe0ff */
[----:B------:R-:W-:Y:S01]  /*2400*/  IMAD.U32 R90, R90, -0x40, RZ ;  /* 0xffffffc05a5a7824 */ /* 0x000fe200078e00ff */
[----:B------:R-:W-:-:S02]  /*2410*/  SHF.R.S32.HI R77, RZ, 0x1f, R78 ;  /* 0x0000001fff4d7819 */ /* 0x000fc4000001144e */
[----:B------:R-:W-:Y:S02]  /*2420*/  SHF.R.S32.HI R75, RZ, 0x1f, R76 ;  /* 0x0000001fff4b7819 */ /* 0x000fe4000001144c */
[----:B------:R-:W-:Y:S02]  /*2430*/  SHF.R.S32.HI R73, RZ, 0x1f, R74 ;  /* 0x0000001fff497819 */ /* 0x000fe4000001144a */
[----:B------:R-:W-:Y:S02]  /*2440*/  SHF.R.S32.HI R71, RZ, 0x1f, R72 ;  /* 0x0000001fff477819 */ /* 0x000fe40000011448 */
[----:B------:R-:W-:Y:S02]  /*2450*/  IADD3.X R131, R131, c[0x0][0x2ac], RZ, P2, !PT ;  /* 0x0000ab0083837a10 */ /* 0x000fe400017fe4ff */
[C---:B------:R-:W-:Y:S02]  /*2460*/  IADD3.X R21, R0.reuse, c[0x0][0x2b4], RZ, P1, !PT ;  /* 0x0000ad0000157a10 */ /* 0x040fe40000ffe4ff */
[----:B------:R-:W-:-:S02]  /*2470*/  IADD3.X R53, R0, c[0x0][0x2ac], RZ, P0, !PT ;  /* 0x0000ab0000357a10 */ /* 0x000fc400007fe4ff */
.L_x_4748:
        /* <DEDUP_REMOVED lines=13> */
[----:B-12---:R-:W2:Y:S02]  /*2550*/  @P1 LDG.E.128 R24, [R124.64] ;  /* 0x000000067c181981 */ /* 0x006ea4000c1e1d00 */
        /* <DEDUP_REMOVED lines=179> */
.L_x_4706:
[----:B------:R-:W-:Y:S05]  /*3090*/  BSYNC B0 ;  /* 0x0000000000007941 */ /* 0x000fea0003800000 */
.L_x_4705:
[----:B------:R-:W-:Y:S01]  /*30a0*/  BSSY B0, `(.L_x_4707) ;  /* 0x0000093000007945 */ /* 0x000fe20003800000 */
[----:B------:R-:W-:-:S05]  /*30b0*/  @!P5 BRA `(.L_x_4708) ;  /* 0x000009100000d947 */ /* 0x000fca0003800000 */
[----:B------:R-:W-:Y:S02]  /*30c0*/  SHF.L.U32 R49, R89, 0x1, RZ ;  /* 0x0000000159317819 */ /* 0x000fe400000006ff */
[----:B------:R-:W-:Y:S02]  /*30d0*/  ISETP.GE.AND P0, PT, R18, UR4, PT ;  /* 0x0000000412007c0c */ /* 0x000fe4000bf06270 */
[----:B------:R-:W-:Y:S02]  /*30e0*/  LEA R46, P6, R97, R126, 0x1 ;  /* 0x0000007e612e7211 */ /* 0x000fe400078c08ff */
        /* <DEDUP_REMOVED lines=142> */
.L_x_4708:
[----:B------:R-:W-:Y:S05]  /*39d0*/  BSYNC B0 ;  /* 0x0000000000007941 */ /* 0x000fea0003800000 */
.L_x_4707:
[----:B------:R-:W-:Y:S01]  /*39e0*/  BSSY B0, `(.L_x_4709) ;  /* 0x000009b000007945 */ /* 0x000fe20003800000 */
[----:B------:R-:W-:-:S05]  /*39f0*/  @!P4 BRA `(.L_x_4710) ;  /* 0x000009900000c947 */ /* 0x000fca0003800000 */
[----:B------:R-:W-:Y:S01]  /*3a00*/  ISETP.GE.AND P0, PT, R18, UR4, PT ;  /* 0x0000000412007c0c */ /* 0x000fe2000bf06270 */
[C---:B------:R-:W-:Y:S01]  /*3a10*/  IMAD.SHL.U32 R47, R86.reuse, 0x2, RZ ;  /* 0x00000002562f7824 */ /* 0x040fe200078e00ff */
[C---:B------:R-:W-:Y:S02]  /*3a20*/  LEA R48, P5, R99.reuse, R126, 0x1 ;  /* 0x0000007e63307211 */ /* 0x040fe400078a08ff */
        /* <DEDUP_REMOVED lines=150> */
.L_x_4710:
[----:B------:R-:W-:Y:S05]  /*4390*/  BSYNC B0 ;  /* 0x0000000000007941 */ /* 0x000fea0003800000 */
.L_x_4709:
[----:B------:R-:W-:Y:S01]  /*43a0*/  BSSY B0, `(.L_x_4711) ;  /* 0x00000a0000007945 */ /* 0x000fe20003800000 */
[----:B------:R-:W-:-:S05]  /*43b0*/  @!P2 BRA `(.L_x_4712) ;  /* 0x000009e00000a947 */ /* 0x000fca0003800000 */
[----:B-1----:R-:W-:Y:S01]  /*43c0*/  IMAD.SHL.U32 R49, R82, 0x2, RZ ;  /* 0x0000000252317824 */ /* 0x002fe200078e00ff */
[----:B------:R-:W-:Y:S02]  /*43d0*/  MOV R45, 0x60 ;  /* 0x00000060002d7802 */ /* 0x000fe40000000f00 */
[----:B------:R-:W-:Y:S02]  /*43e0*/  ISETP.GE.AND P0, PT, R18, UR4, PT ;  /* 0x0000000412007c0c */ /* 0x000fe4000bf06270 */
[-C--:B------:R-:W-:Y:S01]  /*43f0*/  IADD3 R32, P1, R20, R49.reuse, RZ ;  /* 0x0000003114207210 */ /* 0x080fe20007f3e0ff */
[C---:B------:R-:W-:Y:S01]  /*4400*/  IMAD.WIDE.U32 R56, R45.reuse, c[0x0][0x288], R126 ;  /* 0x0000a2002d387a25 */ /* 0x040fe200078e007e */
        /* <DEDUP_REMOVED lines=153> */
.L_x_4712:
[----:B------:R-:W-:Y:S05]  /*4da0*/  BSYNC B0 ;  /* 0x0000000000007941 */ /* 0x000fea0003800000 */
.L_x_4711:
        /* <DEDUP_REMOVED lines=8> */
.L_x_4704:
        /* <DEDUP_REMOVED lines=85> */
.L_x_4717:
[----:B------:R-:W-:Y:S05]  /*5380*/  BSYNC B0 ;  /* 0x0000000000007941 */ /* 0x000fea0003800000 */
.L_x_4716:
        /* <DEDUP_REMOVED lines=25> */
[----:B------:R-:W-:Y:S01]  /*5520*/  MOV R151, RZ ;  /* 0x000000ff00977202 */ /* 0x000fe20000000f00 */
[----:B------:R-:W-:Y:S01]  /*5530*/  @P1 IMAD R151, RZ, RZ, -UR5 ;  /* 0x80000005ff971e24 */ /* 0x000fe2000f8e02ff */
[C---:B------:R-:W-:Y:S02]  /*5540*/  LEA R10, P0, R150.reuse, R156, 0x1 ;  /* 0x0000009c960a7211 */ /* 0x040fe400078008ff */
[----:B------:R-:W2:Y:S02]  /*5550*/  LDG.E.128 R152, [R152.64+0x80] ;  /* 0x0000800698987981 */ /* 0x000ea4000c1e1d00 */
[----:B------:R-:W-:Y:S02]  /*5560*/  LEA.HI.X.SX32 R11, R150, R157, 0x1, P0 ;  /* 0x0000009d960b7211 */ /* 0x000fe400000f0eff */
[C---:B------:R-:W-:Y:S04]  /*5570*/  LEA R42, P0, R151.reuse, R130, 0x1 ;  /* 0x00000082972a7211 */ /* 0x040fe800078008ff */
[----:B------:R-:W-:Y:S01]  /*5580*/  LEA.HI.X.SX32 R43, R151, R131, 0x1, P0 ;  /* 0x00000083972b7211 */ /* 0x000fe200000f0eff */
[----:B------:R3:W4:Y:S08]  /*5590*/  LDG.E.128 R24, [R10.64] ;  /* 0x000000060a187981 */ /* 0x000730000c1e1d00 */
        /* <DEDUP_REMOVED lines=53> */
.L_x_4719:
[----:B------:R-:W-:Y:S05]  /*58f0*/  BSYNC B0 ;  /* 0x0000000000007941 */ /* 0x000fea0003800000 */
.L_x_4718:
        /* <DEDUP_REMOVED lines=85> */
.L_x_4721:
[----:B------:R-:W-:Y:S05]  /*5e50*/  BSYNC B0 ;  /* 0x0000000000007941 */ /* 0x000fea0003800000 */
.L_x_4720:
[----:B-----5:R2:W-:Y:S02]  /*5e60*/  STG.E.128 [R92.64+0x100], R40 ;  /* 0x000100285c007986 */ /* 0x0205e4000c101d06 */
.L_x_4715:
[----:B------:R-:W-:Y:S05]  /*5e70*/  BSYNC B1 ;  /* 0x0000000000017941 */ /* 0x000fea0003800000 */
.L_x_4714:
        /* <DEDUP_REMOVED lines=90> */
.L_x_4725:
[----:B------:R-:W-:Y:S05]  /*6420*/  BSYNC B0 ;  /* 0x0000000000007941 */ /* 0x000fea0003800000 */
.L_x_4724:
        /* <DEDUP_REMOVED lines=91> */
.L_x_4727:
[----:B------:R-:W-:Y:S05]  /*69e0*/  BSYNC B0 ;  /* 0x0000000000007941 */ /* 0x000fea0003800000 */
.L_x_4726:
        /* <DEDUP_REMOVED lines=89> */
.L_x_4729:
[----:B------:R-:W-:Y:S05]  /*6f80*/  BSYNC B0 ;  /* 0x0000000000007941 */ /* 0x000fea0003800000 */
.L_x_4728:
[----:B-----5:R1:W-:Y:S02]  /*6f90*/  STG.E.128 [R150.64+0x100], R40 ;  /* 0x0001002896007986 */ /* 0x0203e4000c101d06 */
.L_x_4723:
[----:B------:R-:W-:Y:S05]  /*6fa0*/  BSYNC B1 ;  /* 0x0000000000017941 */ /* 0x000fea0003800000 */
.L_x_4722:
[----:B------:R-:W-:Y:S01]  /*6fb0*/  BSSY B1, `(.L_x_4730) ;  /* 0x0000116000017945 */ /* 0x000fe20003800000 */
[----:B------:R-:W-:-:S05]  /*6fc0*/  @!P4 BRA `(.L_x_4731) ;  /* 0x000011400000c947 */ /* 0x000fca0003800000 */
[C---:B--23--:R-:W-:Y:S01]  /*6fd0*/  LEA R156, P0, R99.reuse, R126, 0x1 ;  /* 0x0000007e639c7211 */ /* 0x04cfe200078008ff */
[----:B------:R-:W-:Y:S03]  /*6fe0*/  BSSY B0, `(.L_x_4732) ;  /* 0x0000057000007945 */ /* 0x000fe60003800000 */
[----:B------:R-:W-:Y:S02]  /*6ff0*/  LEA.HI.X R157, R99, R127, R98, 0x1, P0 ;  /* 0x0000007f639d7211 */ /* 0x000fe400000f0c62 */
[----:B------:R-:W-:Y:S03]  /*7000*/  ISETP.GE.AND P0, PT, R18, UR4, PT ;  /* 0x0000000412007c0c */ /* 0x000fe6000bf06270 */
[----:B-1----:R1:W5:Y:S10]  /*7010*/  LDG.E.128 R40, [R156.64] ;  /* 0x000000069c287981 */ /* 0x002374000c1e1d00 */
        /* <DEDUP_REMOVED lines=24> */
[----:B------:R-:W2:Y:S01]  /*71a0*/  LDG.E.128 R152, [R152.64] ;  /* 0x0000000698987981 */ /* 0x000ea2000c1e1d00 */
[----:B------:R-:W-:Y:S04]  /*71b0*/  IADD3 R93, P0, R86, R150, RZ ;  /* 0x00000096565d7210 */ /* 0x000fe80007f1e0ff */
[----:B------:R-:W-:Y:S02]  /*71c0*/  LEA.HI.X.SX32 R150, R150, R85, 0x1, P0 ;  /* 0x0000005596967211 */ /* 0x000fe400000f0eff */
[C---:B------:R-:W-:Y:S01]  /*71d0*/  LEA R46, P0, R93.reuse, R130, 0x1 ;  /* 0x000000825d2e7211 */ /* 0x040fe200078008ff */
[----:B------:R3:W4:Y:S03]  /*71e0*/  LDG.E.128 R24, [R10.64] ;  /* 0x000000060a187981 */ /* 0x000726000c1e1d00 */
        /* <DEDUP_REMOVED lines=54> */
.L_x_4733:
[----:B------:R-:W-:Y:S05]  /*7550*/  BSYNC B0 ;  /* 0x0000000000007941 */ /* 0x000fea0003800000 */
.L_x_4732:
        /* <DEDUP_REMOVED lines=91> */
.L_x_4735:
[----:B------:R-:W-:Y:S05]  /*7b10*/  BSYNC B0 ;  /* 0x0000000000007941 */ /* 0x000fea0003800000 */
.L_x_4734:
        /* <DEDUP_REMOVED lines=91> */
.L_x_4737:
[----:B------:R-:W-:Y:S05]  /*80d0*/  BSYNC B0 ;  /* 0x0000000000007941 */ /* 0x000fea0003800000 */
.L_x_4736:
[C---:B-1----:R-:W-:Y:S04]  /*80e0*/  LEA R2, P0, R107.reuse, R92, 0x1 ;  /* 0x0000005c6b027211 */ /* 0x042fe800078008ff */
[----:B------:R-:W-:Y:S05]  /*80f0*/  LEA.HI.X R3, R107, R91, R108, 0x1, P0 ;  /* 0x0000005b6b037211 */ /* 0x000fea00000f0c6c */
[----:B-----5:R1:W-:Y:S04]  /*8100*/  STG.E.128 [R2.64], R40 ;  /* 0x0000002802007986 */ /* 0x0203e8000c101d06 */
.L_x_4731:
[----:B------:R-:W-:Y:S05]  /*8110*/  BSYNC B1 ;  /* 0x0000000000017941 */ /* 0x000fea0003800000 */
.L_x_4730:
        /* <DEDUP_REMOVED lines=93> */
.L_x_4741:
[----:B------:R-:W-:Y:S05]  /*86f0*/  BSYNC B0 ;  /* 0x0000000000007941 */ /* 0x000fea0003800000 */
.L_x_4740:
        /* <DEDUP_REMOVED lines=93> */
.L_x_4743:
[----:B------:R-:W-:Y:S05]  /*8cd0*/  BSYNC B0 ;  /* 0x0000000000007941 */ /* 0x000fea0003800000 */
.L_x_4742:
        /* <DEDUP_REMOVED lines=92> */
.L_x_4745:
[----:B------:R-:W-:Y:S05]  /*92a0*/  BSYNC B0 ;  /* 0x0000000000007941 */ /* 0x000fea0003800000 */
.L_x_4744:
[C---:B-1----:R-:W-:Y:S04]  /*92b0*/  LEA R2, P0, R115.reuse, R92, 0x1 ;  /* 0x0000005c73027211 */ /* 0x042fe800078008ff */
[----:B------:R-:W-:Y:S05]  /*92c0*/  LEA.HI.X R3, R115, R91, R116, 0x1, P0 ;  /* 0x0000005b73037211 */ /* 0x000fea00000f0c74 */
[----:B-----5:R1:W-:Y:S04]  /*92d0*/  STG.E.128 [R2.64], R8 ;  /* 0x0000000802007986 */ /* 0x0203e8000c101d06 */
.L_x_4739:
[----:B------:R-:W-:Y:S05]  /*92e0*/  BSYNC B1 ;  /* 0x0000000000017941 */ /* 0x000fea0003800000 */
.L_x_4738:
        /* <DEDUP_REMOVED lines=8> */
.L_x_4703:
        /* <DEDUP_REMOVED lines=42> */
.L_x_4713:
        /* <DEDUP_REMOVED lines=80> */
.L_x_4746:
[----:B-12---:R-:W-:Y:S01]  /*9b10*/  MOV R93, R91 ;  /* 0x0000005b005d7202 */ /* 0x006fe20000000f00 */
[----:B------:R-:W-:Y:S02]  /*9b20*/  IMAD.MOV.U32 R2, RZ, RZ, c[0x0][0x1a0] ;  /* 0x00006800ff027624 */ /* 0x000fe400078e00ff */
[----:B------:R-:W-:Y:S03]  /*9b30*/  IMAD.MOV.U32 R0, RZ, RZ, c[0x0][0x198] ;  /* 0x00006600ff007624 */ /* 0x000fe600078e00ff */
[----:B------:R-:W-:Y:S01]  /*9b40*/  LEA R3, -R2, RZ, 0x6 ;  /* 0x000000ff02037211 */ /* 0x000fe200078e31ff */
[----:B----4-:R-:W-:Y:S03]  /*9b50*/  IMAD.U32 R5, R0, -0x40, RZ ;  /* 0xffffffc000057824 */ /* 0x010fe600078e00ff */
[----:B------:R-:W-:Y:S02]  /*9b60*/  LEA R94, P1, R3, R94, 0x1 ;  /* 0x0000005e035e7211 */ /* 0x000fe400078208ff */
[----:B------:R-:W-:Y:S02]  /*9b70*/  LEA R92, P0, R5, R92, 0x1 ;  /* 0x0000005c055c7211 */ /* 0x000fe400078008ff */
[----:B------:R-:W-:Y:S02]  /*9b80*/  LEA.HI.X.SX32 R95, R3, R95, 0x1, P1 ;  /* 0x0000005f035f7211 */ /* 0x000fe400008f0eff */
[----:B------:R-:W-:Y:S02]  /*9b90*/  LEA.HI.X.SX32 R91, R5, R93, 0x1, P0 ;  /* 0x0000005d055b7211 */ /* 0x000fe400000f0eff */
.L_x_4747:
[----:B------:R-:W-:Y:S04]  /*9ba0*/  IADD3 R13, R13, -0x1, RZ ;  /* 0xffffffff0d0d7810 */ /* 0x000fe80007ffe0ff */
[----:B------:R-:W-:Y:S11]  /*9bb0*/  ISETP.GT.AND P0, PT, R13, R88, PT ;  /* 0x000000580d00720c */ /* 0x000ff60003f04270 */
[----:B------:R-:W-:Y:S02]  /*9bc0*/  @!UPT UIADD3 URZ, URZ, URZ, URZ ;  /* 0x0000003f3f3ff290 */ /* 0x000fe4000fffe03f */
[----:B------:R-:W-:-:S05]  /*9bd0*/  @P0 BRA `(.L_x_4748) ;  /* 0xffff88a000000947 */ /* 0x000fca000383ffff */
.L_x_4702:
        /* <DEDUP_REMOVED lines=93> */
.L_x_4755:
[----:B------:R-:W-:Y:S05]  /*a1b0*/  BSYNC B0 ;  /* 0x0000000000007941 */ /* 0x000fea0003800000 */
.L_x_4754:
        /* <DEDUP_REMOVED lines=44> */
.L_x_4757:
[----:B------:R-:W-:Y:S05]  /*a480*/  BSYNC B0 ;  /* 0x0000000000007941 */ /* 0x000fea0003800000 */
.L_x_4756:
        /* <DEDUP_REMOVED lines=44> */
.L_x_4759:
[----:B------:R-:W-:Y:S05]  /*a750*/  BSYNC B0 ;  /* 0x0000000000007941 */ /* 0x000fea0003800000 */
.L_x_4758:
[----:B-----5:R4:W-:Y:S02]  /*a760*/  STS.128 [R213+0x4000], R12 ;  /* 0x0040000cd5007388 */ /* 0x0209e40000000c00 */
.L_x_4753:
[----:B------:R-:W-:Y:S05]  /*a770*/  BSYNC B1 ;  /* 0x0000000000017941 */ /* 0x000fea0003800000 */
.L_x_4752:
        /* <DEDUP_REMOVED lines=11> */
[C---:B-----5:R-:W-:Y:S01]  /*a830*/  SHF.L.U32 R2, R21.reuse, 0x10, RZ ;  /* 0x0000001015027819 */ /* 0x060fe200000006ff */
[----:B------:R-:W-:Y:S01]  /*a840*/  IMAD.U32 R17, R22, 0x10000, RZ ;  /* 0x0001000016117824 */ /* 0x000fe200078e00ff */
[----:B------:R-:W-:Y:S02]  /*a850*/  LOP3.LUT R0, R21, 0xffff0000, RZ, 0xc0, !PT ;  /* 0xffff000015007812 */ /* 0x000fe400078ec0ff */
[C---:B----4-:R-:W-:Y:S02]  /*a860*/  LOP3.LUT R14, R23.reuse, 0xffff0000, RZ, 0xc0, !PT ;  /* 0xffff0000170e7812 */ /* 0x050fe400078ec0ff */
[----:B------:R-:W-:-:S02]  /*a870*/  SHF.L.U32 R15, R23, 0x10, RZ ;  /* 0x00000010170f7819 */ /* 0x000fc400000006ff */
[----:B-1----:R-:W-:Y:S02]  /*a880*/  LOP3.LUT R31, R22, 0xffff0000, RZ, 0xc0, !PT ;  /* 0xffff0000161f7812 */ /* 0x002fe400078ec0ff */
[C---:B------:R-:W-:Y:S02]  /*a890*/  SHF.L.U32 R12, R20.reuse, 0x10, RZ ;  /* 0x00000010140c7819 */ /* 0x040fe400000006ff */
[----:B------:R-:W-:Y:S02]  /*a8a0*/  LOP3.LUT R20, R20, 0xffff0000, RZ, 0xc0, !PT ;  /* 0xffff000014147812 */ /* 0x000fe400078ec0ff */
[----:B--2---:R-:W-:Y:S02]  /*a8b0*/  LOP3.LUT R13, R4, 0xffff0000, RZ, 0xc0, !PT ;  /* 0xffff0000040d7812 */ /* 0x004fe400078ec0ff */
[----:B------:R-:W-:Y:S02]  /*a8c0*/  LOP3.LUT R21, R5, 0xffff0000, RZ, 0xc0, !PT ;  /* 0xffff000005157812 */ /* 0x000fe400078ec0ff */
[----:B---3--:R-:W-:Y:S01]  /*a8d0*/  LOP3.LUT R23, R6, 0xffff0000, RZ, 0xc0, !PT ;  /* 0xffff000006177812 */ /* 0x008fe200078ec0ff */
[----:B------:R-:W-:Y:S01]  /*a8e0*/  FMUL.FTZ R30, R13, R0 ;  /* 0x000000000d1e7220 */ /* 0x000fe20000410000 */
[----:B------:R-:W-:Y:S01]  /*a8f0*/  LOP3.LUT R22, R7, 0xffff0000, RZ, 0xc0, !PT ;  /* 0xffff000007167812 */ /* 0x000fe200078ec0ff */
[----:B------:R-:W-:-:S02]  /*a900*/  FMUL.FTZ R32, R13, R2 ;  /* 0x000000020d207220 */ /* 0x000fc40000410000 */
[----:B------:R-:W-:Y:S02]  /*a910*/  FMUL.FTZ R13, R21, R14 ;  /* 0x0000000e150d7220 */ /* 0x000fe40000410000 */
[----:B------:R-:W-:Y:S01]  /*a920*/  FFMA.FTZ R30, R23, R2, -R30 ;  /* 0x00000002171e7223 */ /* 0x000fe2000001081e */
[----:B------:R-:W-:Y:S01]  /*a930*/  SHF.L.U32 R2, R7, 0x10, RZ ;  /* 0x0000001007027819 */ /* 0x000fe200000006ff */
[-C--:B------:R-:W-:Y:S02]  /*a940*/  FMUL.FTZ R21, R21, R15.reuse ;  /* 0x0000000f15157220 */ /* 0x080fe40000410000 */
[----:B------:R-:W-:Y:S01]  /*a950*/  FFMA.FTZ R13, R22, R15, -R13 ;  /* 0x0000000f160d7223 */ /* 0x000fe2000001080d */
[----:B------:R-:W-:Y:S01]  /*a960*/  SHF.L.U32 R15, R4, 0x10, RZ ;  /* 0x00000010040f7819 */ /* 0x000fe200000006ff */
[----:B------:R-:W-:Y:S02]  /*a970*/  FFMA.FTZ R23, R23, R0, R32 ;  /* 0x0000000017177223 */ /* 0x000fe40000010020 */
[----:B------:R-:W-:Y:S01]  /*a980*/  IMAD.U32 R0, R5, 0x10000, RZ ;  /* 0x0001000005007824 */ /* 0x000fe200078e00ff */
[----:B------:R-:W-:Y:S01]  /*a990*/  SHF.L.U32 R5, R6, 0x10, RZ ;  /* 0x0000001006057819 */ /* 0x000fe200000006ff */
[----:B------:R-:W-:-:S02]  /*a9a0*/  FMUL.FTZ R4, R15, R20 ;  /* 0x000000140f047220 */ /* 0x000fc40000410000 */
[C---:B------:R-:W-:Y:S02]  /*a9b0*/  FMUL.FTZ R6, R0.reuse, R31 ;  /* 0x0000001f00067220 */ /* 0x040fe40000410000 */
[----:B------:R-:W-:Y:S02]  /*a9c0*/  FMUL.FTZ R15, R15, R12 ;  /* 0x0000000c0f0f7220 */ /* 0x000fe40000410000 */
[----:B------:R-:W-:Y:S02]  /*a9d0*/  FMUL.FTZ R0, R0, R17 ;  /* 0x0000001100007220 */ /* 0x000fe40000410000 */
[----:B------:R-:W-:Y:S01]  /*a9e0*/  FFMA.FTZ R14, R22, R14, R21 ;  /* 0x0000000e160e7223 */ /* 0x000fe20000010015 */
[----:B------:R-:W-:Y:S01]  /*a9f0*/  F2FP.BF16.PACK_AB R21, R23, R30 ;  /* 0x0000001e1715723e */ /* 0x000fe200000010ff */
[C---:B------:R-:W-:Y:S02]  /*aa00*/  FFMA.FTZ R4, R5.reuse, R12, -R4 ;  /* 0x0000000c05047223 */ /* 0x040fe40000010804 */
[----:B------:R-:W-:Y:S01]  /*aa10*/  FFMA.FTZ R15, R5, R20, R15 ;  /* 0x00000014050f7223 */ /* 0x000fe2000001000f */
[----:B------:R-:W-:Y:S01]  /*aa20*/  F2FP.BF16.PACK_AB R23, R14, R13 ;  /* 0x0000000d0e17723e */ /* 0x000fe200000010ff */
[----:B------:R-:W-:-:S02]  /*aa30*/  FFMA.FTZ R6, R2, R17, -R6 ;  /* 0x0000001102067223 */ /* 0x000fc40000010806 */
[----:B------:R-:W-:Y:S01]  /*aa40*/  FFMA.FTZ R31, R2, R31, R0 ;  /* 0x0000001f021f7223 */ /* 0x000fe20000010000 */
[----:B------:R-:W-:-:S04]  /*aa50*/  F2FP.BF16.PACK_AB R20, R15, R4 ;  /* 0x000000040f14723e */ /* 0x000fc800000010ff */
[----:B------:R-:W-:Y:S02]  /*aa60*/  F2FP.BF16.PACK_AB R22, R31, R6 ;  /* 0x000000061f16723e */ /* 0x000fe400000010ff */
.L_x_4763:
[----:B------:R-:W-:Y:S05]  /*aa70*/  BSYNC B0 ;  /* 0x0000000000007941 */ /* 0x000fea0003800000 */
.L_x_4762:
        /* <DEDUP_REMOVED lines=26> */
[----:B------:R-:W-:Y:S01]  /*ac20*/  FFMA.FTZ R23, R23, R0, R32 ;  /* 0x0000000017177223 */ /* 0x000fe20000010020 */
[----:B------:R-:W-:Y:S01]  /*ac30*/  SHF.L.U32 R6, R6, 0x10, RZ ;  /* 0x0000001006067819 */ /* 0x000fe200000006ff */
[----:B------:R-:W-:-:S02]  /*ac40*/  FMUL.FTZ R15, R14, R12 ;  /* 0x0000000c0e0f7220 */ /* 0x000fc40000410000 */
[----:B------:R-:W-:Y:S02]  /*ac50*/  FMUL.FTZ R33, R14, R17 ;  /* 0x000000110e217220 */ /* 0x000fe40000410000 */
[C---:B------:R-:W-:Y:S02]  /*ac60*/  FMUL.FTZ R0, R4.reuse, R21 ;  /* 0x0000001504007220 */ /* 0x040fe40000410000 */
[C---:B------:R-:W-:Y:S02]  /*ac70*/  FMUL.FTZ R2, R5.reuse, R31 ;  /* 0x0000001f05027220 */ /* 0x040fe40000410000 */
[----:B------:R-:W-:Y:S02]  /*ac80*/  FMUL.FTZ R4, R4, R13 ;  /* 0x0000000d04047220 */ /* 0x000fe40000410000 */
        /* <DEDUP_REMOVED lines=11> */
.L_x_4765:
[----:B------:R-:W-:Y:S05]  /*ad40*/  BSYNC B0 ;  /* 0x0000000000007941 */ /* 0x000fea0003800000 */
.L_x_4764:
        /* <DEDUP_REMOVED lines=8> */
[----:B-1---5:R-:W-:Y:S01]  /*add0*/  LOP3.LUT R14, R31, 0xffff0000, RZ, 0xc0, !PT ;  /* 0xffff00001f0e7812 */ /* 0x022fe200078ec0ff */
[----:B------:R-:W-:Y:S01]  /*ade0*/  IMAD.U32 R17, R30, 0x10000, RZ ;  /* 0x000100001e117824 */ /* 0x000fe200078e00ff */
[----:B------:R-:W-:Y:S02]  /*adf0*/  LOP3.LUT R0, R29, 0xffff0000, RZ, 0xc0, !PT ;  /* 0xffff00001d007812 */ /* 0x000fe400078ec0ff */
[----:B------:R-:W-:Y:S02]  /*ae00*/  SHF.L.U32 R15, R31, 0x10, RZ ;  /* 0x000000101f0f7819 */ /* 0x000fe400000006ff */
[----:B------:R-:W-:-:S02]  /*ae10*/  SHF.L.U32 R2, R29, 0x10, RZ ;  /* 0x000000101d027819 */ /* 0x000fc400000006ff */
[C---:B------:R-:W-:Y:S02]  /*ae20*/  SHF.L.U32 R12, R28.reuse, 0x10, RZ ;  /* 0x000000101c0c7819 */ /* 0x040fe400000006ff */
[----:B------:R-:W-:Y:S02]  /*ae30*/  LOP3.LUT R28, R28, 0xffff0000, RZ, 0xc0, !PT ;  /* 0xffff00001c1c7812 */ /* 0x000fe400078ec0ff */
[----:B------:R-:W-:Y:S02]  /*ae40*/  LOP3.LUT R30, R30, 0xffff0000, RZ, 0xc0, !PT ;  /* 0xffff00001e1e7812 */ /* 0x000fe400078ec0ff */
[C---:B---3--:R-:W-:Y:S01]  /*ae50*/  LOP3.LUT R20, R5.reuse, 0xffff0000, RZ, 0xc0, !PT ;  /* 0xffff000005147812 */ /* 0x048fe200078ec0ff */
[----:B------:R-:W-:Y:S01]  /*ae60*/  IMAD.U32 R5, R5, 0x10000, RZ ;  /* 0x0001000005057824 */ /* 0x000fe200078e00ff */
[----:B------:R-:W-:Y:S02]  /*ae70*/  LOP3.LUT R13, R4, 0xffff0000, RZ, 0xc0, !PT ;  /* 0xffff0000040d7812 */ /* 0x000fe400078ec0ff */
[----:B----4-:R-:W-:Y:S01]  /*ae80*/  LOP3.LUT R21, R7, 0xffff0000, RZ, 0xc0, !PT ;  /* 0xffff000007157812 */ /* 0x010fe200078ec0ff */
[----:B------:R-:W-:Y:S01]  /*ae90*/  FMUL.FTZ R32, R20, R14 ;  /* 0x0000000e14207220 */ /* 0x000fe20000410000 */
[----:B------:R-:W-:Y:S01]  /*aea0*/  LOP3.LUT R23, R6, 0xffff0000, RZ, 0xc0, !PT ;  /* 0xffff000006177812 */ /* 0x000fe200078ec0ff */
[----:B------:R-:W-:Y:S01]  /*aeb0*/  FMUL.FTZ R22, R13, R0 ;  /* 0x000000000d167220 */ /* 0x000fe20000410000 */
[----:B------:R-:W-:Y:S01]  /*aec0*/  SHF.L.U32 R7, R7, 0x10, RZ ;  /* 0x0000001007077819 */ /* 0x000fe200000006ff */
[----:B------:R-:W-:-:S02]  /*aed0*/  FMUL.FTZ R20, R20, R15 ;  /* 0x0000000f14147220 */ /* 0x000fc40000410000 */
[----:B------:R-:W-:Y:S01]  /*aee0*/  FFMA.FTZ R32, R21, R15, -R32 ;  /* 0x0000000f15207223 */ /* 0x000fe20000010820 */
[----:B------:R-:W-:Y:S01]  /*aef0*/  SHF.L.U32 R15, R4, 0x10, RZ ;  /* 0x00000010040f7819 */ /* 0x000fe200000006ff */
[-C--:B------:R-:W-:Y:S02]  /*af00*/  FMUL.FTZ R13, R13, R2.reuse ;  /* 0x000000020d0d7220 */ /* 0x080fe40000410000 */
[C---:B------:R-:W-:Y:S02]  /*af10*/  FFMA.FTZ R22, R23.reuse, R2, -R22 ;  /* 0x0000000217167223 */ /* 0x040fe40000010816 */
[----:B------:R-:W-:Y:S01]  /*af20*/  FFMA.FTZ R13, R23, R0, R13 ;  /* 0x00000000170d7223 */ /* 0x000fe2000001000d */
[----:B------:R-:W-:Y:S01]  /*af30*/  SHF.L.U32 R23, R6, 0x10, RZ ;  /* 0x0000001006177819 */ /* 0x000fe200000006ff */
[----:B------:R-:W-:Y:S02]  /*af40*/  FMUL.FTZ R0, R15, R28 ;  /* 0x0000001c0f007220 */ /* 0x000fe40000410000 */
[----:B------:R-:W-:Y:S01]  /*af50*/  FMUL.FTZ R2, R5, R30 ;  /* 0x0000001e05027220 */ /* 0x000fe20000410000 */
[----:B------:R-:W-:Y:S01]  /*af60*/  F2FP.BF16.PACK_AB R29, R13, R22 ;  /* 0x000000160d1d723e */ /* 0x000fe200000010ff */
[----:B------:R-:W-:-:S02]  /*af70*/  FMUL.FTZ R15, R15, R12 ;  /* 0x0000000c0f0f7220 */ /* 0x000fc40000410000 */
[-C--:B------:R-:W-:Y:S02]  /*af80*/  FMUL.FTZ R5, R5, R17.reuse ;  /* 0x0000001105057220 */ /* 0x080fe40000410000 */
[----:B------:R-:W-:Y:S02]  /*af90*/  FFMA.FTZ R21, R21, R14, R20 ;  /* 0x0000000e15157223 */ /* 0x000fe40000010014 */
[C---:B------:R-:W-:Y:S02]  /*afa0*/  FFMA.FTZ R0, R23.reuse, R12, -R0 ;  /* 0x0000000c17007223 */ /* 0x040fe40000010800 */
[----:B------:R-:W-:Y:S01]  /*afb0*/  FFMA.FTZ R15, R23, R28, R15 ;  /* 0x0000001c170f7223 */ /* 0x000fe2000001000f */
[----:B------:R-:W-:Y:S01]  /*afc0*/  F2FP.BF16.PACK_AB R31, R21, R32 ;  /* 0x00000020151f723e */ /* 0x000fe200000010ff */
[C---:B------:R-:W-:Y:S02]  /*afd0*/  FFMA.FTZ R2, R7.reuse, R17, -R2 ;  /* 0x0000001107027223 */ /* 0x040fe40000010802 */
[----:B------:R-:W-:Y:S01]  /*afe0*/  FFMA.FTZ R5, R7, R30, R5 ;  /* 0x0000001e07057223 */ /* 0x000fe20000010005 */
[----:B------:R-:W-:-:S04]  /*aff0*/  F2FP.BF16.PACK_AB R28, R15, R0 ;  /* 0x000000000f1c723e */ /* 0x000fc800000010ff */
[----:B------:R-:W-:Y:S02]  /*b000*/  F2FP.BF16.PACK_AB R30, R5, R2 ;  /* 0x00000002051e723e */ /* 0x000fe400000010ff */
.L_x_4767:
[----:B------:R-:W-:Y:S05]  /*b010*/  BSYNC B0 ;  /* 0x0000000000007941 */ /* 0x000fea0003800000 */
.L_x_4766:
[----:B-----5:R3:W-:Y:S02]  /*b020*/  STS.128 [R213+0x4800], R28 ;  /* 0x0048001cd5007388 */ /* 0x0207e40000000c00 */
.L_x_4761:
[----:B------:R-:W-:Y:S05]  /*b030*/  BSYNC B1 ;  /* 0x0000000000017941 */ /* 0x000fea0003800000 */
.L_x_4760:
        /* <DEDUP_REMOVED lines=11> */
[C---:B-----5:R-:W-:Y:S02]  /*b0f0*/  LOP3.LUT R2, R21.reuse, 0xffff0000, RZ, 0xc0, !PT ;  /* 0xffff000015027812 */ /* 0x060fe400078ec0ff */
[----:B-1--4-:R-:W-:Y:S02]  /*b100*/  SHF.L.U32 R12, R21, 0x10, RZ ;  /* 0x00000010150c7819 */ /* 0x012fe400000006ff */
[C---:B------:R-:W-:Y:S02]  /*b110*/  SHF.L.U32 R13, R20.reuse, 0x10, RZ ;  /* 0x00000010140d7819 */ /* 0x040fe400000006ff */
[----:B------:R-:W-:Y:S01]  /*b120*/  LOP3.LUT R21, R20, 0xffff0000, RZ, 0xc0, !PT ;  /* 0xffff000014157812 */ /* 0x000fe200078ec0ff */
[C---:B------:R-:W-:Y:S01]  /*b130*/  IMAD.U32 R20, R22.reuse, 0x10000, RZ ;  /* 0x0001000016147824 */ /* 0x040fe200078e00ff */
[----:B------:R-:W-:-:S02]  /*b140*/  LOP3.LUT R30, R22, 0xffff0000, RZ, 0xc0, !PT ;  /* 0xffff0000161e7812 */ /* 0x000fc400078ec0ff */
[C---:B------:R-:W-:Y:S02]  /*b150*/  LOP3.LUT R14, R23.reuse, 0xffff0000, RZ, 0xc0, !PT ;  /* 0xffff0000170e7812 */ /* 0x040fe400078ec0ff */
[----:B------:R-:W-:Y:S02]  /*b160*/  SHF.L.U32 R17, R23, 0x10, RZ ;  /* 0x0000001017117819 */ /* 0x000fe400000006ff */
[----:B--2---:R-:W-:Y:S02]  /*b170*/  LOP3.LUT R15, R4, 0xffff0000, RZ, 0xc0, !PT ;  /* 0xffff0000040f7812 */ /* 0x004fe400078ec0ff */
[----:B------:R-:W-:Y:S02]  /*b180*/  LOP3.LUT R22, R5, 0xffff0000, RZ, 0xc0, !PT ;  /* 0xffff000005167812 */ /* 0x000fe400078ec0ff */
[----:B---3--:R-:W-:Y:S01]  /*b190*/  LOP3.LUT R29, R6, 0xffff0000, RZ, 0xc0, !PT ;  /* 0xffff0000061d7812 */ /* 0x008fe200078ec0ff */
[C---:B------:R-:W-:Y:S01]  /*b1a0*/  FMUL.FTZ R28, R15.reuse, R2 ;  /* 0x000000020f1c7220 */ /* 0x040fe20000410000 */
[----:B------:R-:W-:Y:S01]  /*b1b0*/  SHF.L.U32 R4, R4, 0x10, RZ ;  /* 0x0000001004047819 */ /* 0x000fe200000006ff */
[-C--:B------:R-:W-:Y:S01]  /*b1c0*/  FMUL.FTZ R15, R15, R12.reuse ;  /* 0x0000000c0f0f7220 */ /* 0x080fe20000410000 */
[----:B------:R-:W-:Y:S01]  /*b1d0*/  SHF.L.U32 R5, R5, 0x10, RZ ;  /* 0x0000001005057819 */ /* 0x000fe200000006ff */
[----:B------:R-:W-:Y:S01]  /*b1e0*/  FFMA.FTZ R28, R29, R12, -R28 ;  /* 0x0000000c1d1c7223 */ /* 0x000fe2000001081c */
[----:B------:R-:W-:Y:S01]  /*b1f0*/  LOP3.LUT R23, R7, 0xffff0000, RZ, 0xc0, !PT ;  /* 0xffff000007177812 */ /* 0x000fe200078ec0ff */
[----:B------:R-:W-:Y:S01]  /*b200*/  FFMA.FTZ R15, R29, R2, R15 ;  /* 0x000000021d0f7223 */ /* 0x000fe2000001000f */
[----:B------:R-:W-:Y:S01]  /*b210*/  SHF.L.U32 R7, R7, 0x10, RZ ;  /* 0x0000001007077819 */ /* 0x000fe200000006ff */
[----:B------:R-:W-:-:S02]  /*b220*/  FMUL.FTZ R2, R4, R21 ;  /* 0x0000001504027220 */ /* 0x000fc40000410000 */
[----:B------:R-:W-:Y:S01]  /*b230*/  FMUL.FTZ R12, R4, R13 ;  /* 0x0000000d040c7220 */ /* 0x000fe20000410000 */
[----:B------:R-:W-:Y:S01]  /*b240*/  F2FP.BF16.PACK_AB R15, R15, R28 ;  /* 0x0000001c0f0f723e */ /* 0x000fe200000010ff */
[----:B------:R-:W-:Y:S02]  /*b250*/  FMUL.FTZ R32, R22, R14 ;  /* 0x0000000e16207220 */ /* 0x000fe40000410000 */
[----:B------:R-:W-:Y:S02]  /*b260*/  IMAD.U32 R6, R6, 0x10000, RZ ;  /* 0x0001000006067824 */ /* 0x000fe400078e00ff */
[C---:B------:R-:W-:Y:S02]  /*b270*/  FMUL.FTZ R4, R5.reuse, R30 ;  /* 0x0000001e05047220 */ /* 0x040fe40000410000 */
[----:B------:R-:W-:Y:S02]  /*b280*/  FMUL.FTZ R22, R22, R17 ;  /* 0x0000001116167220 */ /* 0x000fe40000410000 */
[----:B------:R-:W-:-:S02]  /*b290*/  FMUL.FTZ R5, R5, R20 ;  /* 0x0000001405057220 */ /* 0x000fc40000410000 */
[C---:B------:R-:W-:Y:S02]  /*b2a0*/  FFMA.FTZ R32, R23.reuse, R17, -R32 ;  /* 0x0000001117207223 */ /* 0x040fe40000010820 */
[C---:B------:R-:W-:Y:S02]  /*b2b0*/  FFMA.FTZ R2, R6.reuse, R13, -R2 ;  /* 0x0000000d06027223 */ /* 0x040fe40000010802 */
[----:B------:R-:W-:Y:S02]  /*b2c0*/  FFMA.FTZ R21, R6, R21, R12 ;  /* 0x0000001506157223 */ /* 0x000fe4000001000c */
[----:B------:R-:W-:Y:S02]  /*b2d0*/  FFMA.FTZ R23, R23, R14, R22 ;  /* 0x0000000e17177223 */ /* 0x000fe40000010016 */
[----:B------:R-:W-:Y:S01]  /*b2e0*/  FFMA.FTZ R4, R7, R20, -R4 ;  /* 0x0000001407047223 */ /* 0x000fe20000010804 */
[----:B------:R-:W-:Y:S01]  /*b2f0*/  F2FP.BF16.PACK_AB R20, R21, R2 ;  /* 0x000000021514723e */ /* 0x000fe200000010ff */
[----:B------:R-:W-:Y:S01]  /*b300*/  FFMA.FTZ R5, R7, R30, R5 ;  /* 0x0000001e07057223 */ /* 0x000fe20000010005 */
[----:B------:R-:W-:-:S02]  /*b310*/  F2FP.BF16.PACK_AB R23, R23, R32 ;  /* 0x000000201717723e */ /* 0x000fc400000010ff */
[----:B------:R-:W-:Y:S02]  /*b320*/  MOV R21, R15 ;  /* 0x0000000f00157202 */ /* 0x000fe40000000f00 */
[----:B------:R-:W-:Y:S02]  /*b330*/  F2FP.BF16.PACK_AB R22, R5, R4 ;  /* 0x000000040516723e */ /* 0x000fe400000010ff */
.L_x_4771:
[----:B------:R-:W-:Y:S05]  /*b340*/  BSYNC B0 ;  /* 0x0000000000007941 */ /* 0x000fea0003800000 */
.L_x_4770:
        /* <DEDUP_REMOVED lines=28> */
[----:B------:R-:W-:-:S02]  /*b510*/  FFMA.FTZ R29, R28, R17, -R29 ;  /* 0x000000111c1d7223 */ /* 0x000fc4000001081d */
        /* <DEDUP_REMOVED lines=9> */
[----:B------:R-:W-:Y:S02]  /*b5b0*/  FFMA.FTZ R2, R28, R2, R31 ;  /* 0x000000021c027223 */ /* 0x000fe4000001001f */
[----:B------:R-:W-:Y:S01]  /*b5c0*/  FFMA.FTZ R4, R7, R21, -R4 ;  /* 0x0000001507047223 */ /* 0x000fe20000010804 */
[----:B------:R-:W-:Y:S01]  /*b5d0*/  F2FP.BF16.PACK_AB R12, R17, R14 ;  /* 0x0000000e110c723e */ /* 0x000fe200000010ff */
[----:B------:R-:W-:Y:S01]  /*b5e0*/  FFMA.FTZ R5, R7, R30, R5 ;  /* 0x0000001e07057223 */ /* 0x000fe20000010005 */
[----:B------:R-:W-:-:S04]  /*b5f0*/  F2FP.BF16.PACK_AB R13, R2, R29 ;  /* 0x0000001d020d723e */ /* 0x000fc800000010ff */
[----:B------:R-:W-:Y:S02]  /*b600*/  F2FP.BF16.PACK_AB R14, R5, R4 ;  /* 0x00000004050e723e */ /* 0x000fe400000010ff */
.L_x_4773:
[----:B------:R-:W-:Y:S05]  /*b610*/  BSYNC B0 ;  /* 0x0000000000007941 */ /* 0x000fea0003800000 */
.L_x_4772:
        /* <DEDUP_REMOVED lines=8> */
[C---:B-----5:R-:W-:Y:S02]  /*b6a0*/  LOP3.LUT R2, R21.reuse, 0xffff0000, RZ, 0xc0, !PT ;  /* 0xffff000015027812 */ /* 0x060fe400078ec0ff */
[----:B-1----:R-:W-:Y:S02]  /*b6b0*/  SHF.L.U32 R12, R21, 0x10, RZ ;  /* 0x00000010150c7819 */ /* 0x002fe400000006ff */
[C---:B------:R-:W-:Y:S02]  /*b6c0*/  SHF.L.U32 R13, R20.reuse, 0x10, RZ ;  /* 0x00000010140d7819 */ /* 0x040fe400000006ff */
[----:B------:R-:W-:Y:S01]  /*b6d0*/  LOP3.LUT R21, R20, 0xffff0000, RZ, 0xc0, !PT ;  /* 0xffff000014157812 */ /* 0x000fe200078ec0ff */
[C---:B------:R-:W-:Y:S01]  /*b6e0*/  IMAD.U32 R20, R22.reuse, 0x10000, RZ ;  /* 0x0001000016147824 */ /* 0x040fe200078e00ff */
[----:B------:R-:W-:-:S02]  /*b6f0*/  LOP3.LUT R28, R22, 0xffff0000, RZ, 0xc0, !PT ;  /* 0xffff0000161c7812 */ /* 0x000fc400078ec0ff */
[C---:B------:R-:W-:Y:S02]  /*b700*/  LOP3.LUT R14, R23.reuse, 0xffff0000, RZ, 0xc0, !PT ;  /* 0xffff0000170e7812 */ /* 0x040fe400078ec0ff */
[----:B------:R-:W-:Y:S02]  /*b710*/  SHF.L.U32 R17, R23, 0x10, RZ ;  /* 0x0000001017117819 */ /* 0x000fe400000006ff */
[----:B----4-:R-:W-:Y:S02]  /*b720*/  LOP3.LUT R15, R4, 0xffff0000, RZ, 0xc0, !PT ;  /* 0xffff0000040f7812 */ /* 0x010fe400078ec0ff */
[----:B------:R-:W-:Y:S02]  /*b730*/  LOP3.LUT R22, R5, 0xffff0000, RZ, 0xc0, !PT ;  /* 0xffff000005167812 */ /* 0x000fe400078ec0ff */
[----:B--23--:R-:W-:Y:S01]  /*b740*/  LOP3.LUT R27, R6, 0xffff0000, RZ, 0xc0, !PT ;  /* 0xffff0000061b7812 */ /* 0x00cfe200078ec0ff */
        /* <DEDUP_REMOVED lines=26> */
.L_x_4775:
[----:B------:R-:W-:Y:S05]  /*b8f0*/  BSYNC B0 ;  /* 0x0000000000007941 */ /* 0x000fea0003800000 */
.L_x_4774:
[----:B-----5:R4:W-:Y:S02]  /*b900*/  STS.128 [R213+0x5000], R20 ;  /* 0x00500014d5007388 */ /* 0x0209e40000000c00 */
.L_x_4769:
[----:B------:R-:W-:Y:S05]  /*b910*/  BSYNC B1 ;  /* 0x0000000000017941 */ /* 0x000fea0003800000 */
.L_x_4768:
        /* <DEDUP_REMOVED lines=10> */
[----:B-----5:R-:W-:Y:S01]  /*b9c0*/  LOP3.LUT R6, R21, 0xffff0000, RZ, 0xc0, !PT ;  /* 0xffff000015067812 */ /* 0x020fe200078ec0ff */
[----:B------:R-:W-:Y:S01]  /*b9d0*/  IMAD.U32 R17, R22, 0x10000, RZ ;  /* 0x0001000016117824 */ /* 0x000fe200078e00ff */
[C---:B------:R-:W-:Y:S02]  /*b9e0*/  SHF.L.U32 R15, R23.reuse, 0x10, RZ ;  /* 0x00000010170f7819 */ /* 0x040fe400000006ff */
[----:B------:R-:W-:Y:S02]  /*b9f0*/  LOP3.LUT R14, R23, 0xffff0000, RZ, 0xc0, !PT ;  /* 0xffff0000170e7812 */ /* 0x000fe400078ec0ff */
[----:B------:R-:W-:-:S02]  /*ba00*/  SHF.L.U32 R7, R21, 0x10, RZ ;  /* 0x0000001015077819 */ /* 0x000fc400000006ff */
[C---:B------:R-:W-:Y:S02]  /*ba10*/  SHF.L.U32 R12, R20.reuse, 0x10, RZ ;  /* 0x00000010140c7819 */ /* 0x040fe400000006ff */
[----:B------:R-:W-:Y:S02]  /*ba20*/  LOP3.LUT R20, R20, 0xffff0000, RZ, 0xc0, !PT ;  /* 0xffff000014147812 */ /* 0x000fe400078ec0ff */
[----:B------:R-:W-:Y:S02]  /*ba30*/  LOP3.LUT R27, R22, 0xffff0000, RZ, 0xc0, !PT ;  /* 0xffff0000161b7812 */ /* 0x000fe400078ec0ff */
[----:B---3--:R-:W-:Y:S02]  /*ba40*/  LOP3.LUT R13, R2, 0xffff0000, RZ, 0xc0, !PT ;  /* 0xffff0000020d7812 */ /* 0x008fe400078ec0ff */
[----:B------:R-:W-:Y:S02]  /*ba50*/  LOP3.LUT R21, R3, 0xffff0000, RZ, 0xc0, !PT ;  /* 0xffff000003157812 */ /* 0x000fe400078ec0ff */
[----:B----4-:R-:W-:Y:S01]  /*ba60*/  LOP3.LUT R23, R4, 0xffff0000, RZ, 0xc0, !PT ;  /* 0xffff000004177812 */ /* 0x010fe200078ec0ff */
[----:B------:R-:W-:Y:S01]  /*ba70*/  FMUL.FTZ R28, R13, R6 ;  /* 0x000000060d1c7220 */ /* 0x000fe20000410000 */
[----:B------:R-:W-:Y:S01]  /*ba80*/  LOP3.LUT R22, R5, 0xffff0000, RZ, 0xc0, !PT ;  /* 0xffff000005167812 */ /* 0x000fe200078ec0ff */
[----:B------:R-:W-:-:S02]  /*ba90*/  FMUL.FTZ R29, R13, R7 ;  /* 0x000000070d1d7220 */ /* 0x000fc40000410000 */
[----:B------:R-:W-:Y:S01]  /*baa0*/  FFMA.FTZ R28, R23, R7, -R28 ;  /* 0x00000007171c7223 */ /* 0x000fe2000001081c */
[----:B------:R-:W-:Y:S01]  /*bab0*/  SHF.L.U32 R7, R2, 0x10, RZ ;  /* 0x0000001002077819 */ /* 0x000fe200000006ff */
[----:B------:R-:W-:Y:S01]  /*bac0*/  IMAD.U32 R2, R3, 0x10000, RZ ;  /* 0x0001000003027824 */ /* 0x000fe200078e00ff */
[----:B------:R-:W-:Y:S01]  /*bad0*/  SHF.L.U32 R3, R4, 0x10, RZ ;  /* 0x0000001004037819 */ /* 0x000fe200000006ff */
[----:B------:R-:W-:Y:S01]  /*bae0*/  FFMA.FTZ R29, R23, R6, R29 ;  /* 0x00000006171d7223 */ /* 0x000fe2000001001d */
[----:B------:R-:W-:Y:S01]  /*baf0*/  SHF.L.U32 R4, R5, 0x10, RZ ;  /* 0x0000001005047819 */ /* 0x000fe200000006ff */
[----:B------:R-:W-:Y:S02]  /*bb00*/  FMUL.FTZ R13, R21, R14 ;  /* 0x0000000e150d7220 */ /* 0x000fe40000410000 */
[----:B------:R-:W-:Y:S02]  /*bb10*/  FMUL.FTZ R5, R7, R20 ;  /* 0x0000001407057220 */ /* 0x000fe40000410000 */
[----:B------:R-:W-:-:S02]  /*bb20*/  FMUL.FTZ R6, R2, R27 ;  /* 0x0000001b02067220 */ /* 0x000fc40000410000 */
[----:B------:R-:W-:Y:S02]  /*bb30*/  FMUL.FTZ R21, R21, R15 ;  /* 0x0000000f15157220 */ /* 0x000fe40000410000 */
[----:B------:R-:W-:Y:S02]  /*bb40*/  FMUL.FTZ R7, R7, R12 ;  /* 0x0000000c07077220 */ /* 0x000fe40000410000 */
[----:B------:R-:W-:Y:S02]  /*bb50*/  FMUL.FTZ R2, R2, R17 ;  /* 0x0000001102027220 */ /* 0x000fe40000410000 */
[C---:B------:R-:W-:Y:S02]  /*bb60*/  FFMA.FTZ R13, R22.reuse, R15, -R13 ;  /* 0x0000000f160d7223 */ /* 0x040fe4000001080d */
[----:B------:R-:W-:Y:S01]  /*bb70*/  FFMA.FTZ R14, R22, R14, R21 ;  /* 0x0000000e160e7223 */ /* 0x000fe20000010015 */
[----:B------:R-:W-:Y:S01]  /*bb80*/  F2FP.BF16.PACK_AB R21, R29, R28 ;  /* 0x0000001c1d15723e */ /* 0x000fe200000010ff */
[----:B------:R-:W-:-:S02]  /*bb90*/  FFMA.FTZ R5, R3, R12, -R5 ;  /* 0x0000000c03057223 */ /* 0x000fc40000010805 */
[----:B------:R-:W-:Y:S01]  /*bba0*/  FFMA.FTZ R20, R3, R20, R7 ;  /* 0x0000001403147223 */ /* 0x000fe20000010007 */
[----:B------:R-:W-:Y:S01]  /*bbb0*/  F2FP.BF16.PACK_AB R23, R14, R13 ;  /* 0x0000000d0e17723e */ /* 0x000fe200000010ff */
[C---:B------:R-:W-:Y:S02]  /*bbc0*/  FFMA.FTZ R6, R4.reuse, R17, -R6 ;  /* 0x0000001104067223 */ /* 0x040fe40000010806 */
[----:B------:R-:W-:Y:S01]  /*bbd0*/  FFMA.FTZ R27, R4, R27, R2 ;  /* 0x0000001b041b7223 */ /* 0x000fe20000010002 */
[----:B------:R-:W-:-:S04]  /*bbe0*/  F2FP.BF16.PACK_AB R20, R20, R5 ;  /* 0x000000051414723e */ /* 0x000fc800000010ff */
[----:B------:R-:W-:Y:S02]  /*bbf0*/  F2FP.BF16.PACK_AB R22, R27, R6 ;  /* 0x000000061b16723e */ /* 0x000fe400000010ff */
.L_x_4778:
[----:B------:R-:W-:Y:S05]  /*bc00*/  BSYNC B0 ;  /* 0x0000000000007941 */ /* 0x000fea0003800000 */
.L_x_4777:
        /* <DEDUP_REMOVED lines=20> */
[----:B------:R-:W-:Y:S01]  /*bd50*/  FMUL.FTZ R28, R12, R6 ;  /* 0x000000060c1c7220 */ /* 0x000fe20000410000 */
[----:B------:R-:W-:Y:S01]  /*bd60*/  SHF.L.U32 R2, R2, 0x10, RZ ;  /* 0x0000001002027819 */ /* 0x000fe200000006ff */
[----:B------:R-:W-:Y:S01]  /*bd70*/  FMUL.FTZ R29, R12, R7 ;  /* 0x000000070c1d7220 */ /* 0x000fe20000410000 */
[C---:B------:R-:W-:Y:S01]  /*bd80*/  LOP3.LUT R22, R5.reuse, 0xffff0000, RZ, 0xc0, !PT ;  /* 0xffff000005167812 */ /* 0x040fe200078ec0ff */
[C---:B------:R-:W-:Y:S01]  /*bd90*/  FMUL.FTZ R12, R14.reuse, R15 ;  /* 0x0000000f0e0c7220 */ /* 0x040fe20000410000 */
[----:B------:R-:W-:Y:S01]  /*bda0*/  SHF.L.U32 R5, R5, 0x10, RZ ;  /* 0x0000001005057819 */ /* 0x000fe200000006ff */
[----:B------:R-:W-:Y:S01]  /*bdb0*/  FMUL.FTZ R14, R14, R17 ;  /* 0x000000110e0e7220 */ /* 0x000fe20000410000 */
[----:B------:R-:W-:Y:S01]  /*bdc0*/  SHF.L.U32 R4, R4, 0x10, RZ ;  /* 0x0000001004047819 */ /* 0x000fe200000006ff */
[----:B------:R-:W-:-:S02]  /*bdd0*/  FFMA.FTZ R28, R23, R7, -R28 ;  /* 0x00000007171c7223 */ /* 0x000fc4000001081c */
[----:B------:R-:W-:Y:S02]  /*bde0*/  FFMA.FTZ R29, R23, R6, R29 ;  /* 0x00000006171d7223 */ /* 0x000fe4000001001d */
[C---:B------:R-:W-:Y:S02]  /*bdf0*/  FMUL.FTZ R6, R2.reuse, R21 ;  /* 0x0000001502067220 */ /* 0x040fe40000410000 */
[----:B------:R-:W-:Y:S02]  /*be00*/  FMUL.FTZ R7, R2, R13 ;  /* 0x0000000d02077220 */ /* 0x000fe40000410000 */
[----:B------:R-:W-:Y:S02]  /*be10*/  FFMA.FTZ R15, R22, R15, R14 ;  /* 0x0000000f160f7223 */ /* 0x000fe4000001000e */
[C---:B------:R-:W-:Y:S02]  /*be20*/  FMUL.FTZ R2, R3.reuse, R27 ;  /* 0x0000001b03027220 */ /* 0x040fe40000410000 */
[----:B------:R-:W-:-:S02]  /*be30*/  FMUL.FTZ R14, R3, R20 ;  /* 0x00000014030e7220 */ /* 0x000fc40000410000 */
[----:B------:R-:W-:Y:S02]  /*be40*/  FFMA.FTZ R12, R22, R17, -R12 ;  /* 0x00000011160c7223 */ /* 0x000fe4000001080c */
[----:B------:R-:W-:Y:S02]  /*be50*/  FFMA.FTZ R2, R5, R20, -R2 ;  /* 0x0000001405027223 */ /* 0x000fe40000010802 */
[C---:B------:R-:W-:Y:S01]  /*be60*/  FFMA.FTZ R6, R4.reuse, R13, -R6 ;  /* 0x0000000d04067223 */ /* 0x040fe20000010806 */
[----:B------:R-:W-:Y:S01]  /*be70*/  F2FP.BF16.PACK_AB R15, R15, R12 ;  /* 0x0000000c0f0f723e */ /* 0x000fe200000010ff */
[----:B------:R-:W-:Y:S01]  /*be80*/  FFMA.FTZ R7, R4, R21, R7 ;  /* 0x0000001504077223 */ /* 0x000fe20000010007 */
[----:B------:R-:W-:Y:S01]  /*be90*/  F2FP.BF16.PACK_AB R13, R29, R28 ;  /* 0x0000001c1d0d723e */ /* 0x000fe200000010ff */
[----:B------:R-:W-:-:S03]  /*bea0*/  FFMA.FTZ R5, R5, R27, R14 ;  /* 0x0000001b05057223 */ /* 0x000fc6000001000e */
[----:B------:R-:W-:Y:S02]  /*beb0*/  F2FP.BF16.PACK_AB R12, R7, R6 ;  /* 0x00000006070c723e */ /* 0x000fe400000010ff */
[----:B------:R-:W-:Y:S02]  /*bec0*/  F2FP.BF16.PACK_AB R14, R5, R2 ;  /* 0x00000002050e723e */ /* 0x000fe400000010ff */
.L_x_4780:
[----:B------:R-:W-:Y:S05]  /*bed0*/  BSYNC B0 ;  /* 0x0000000000007941 */ /* 0x000fea0003800000 */
.L_x_4779:
        /* <DEDUP_REMOVED lines=8> */
[C---:B-----5:R-:W-:Y:S01]  /*bf60*/  LOP3.LUT R6, R21.reuse, 0xffff0000, RZ, 0xc0, !PT ;  /* 0xffff000015067812 */ /* 0x060fe200078ec0ff */
[----:B------:R-:W-:Y:S01]  /*bf70*/  IMAD.U32 R17, R22, 0x10000, RZ ;  /* 0x0001000016117824 */ /* 0x000fe200078e00ff */
[----:B------:R-:W-:Y:S02]  /*bf80*/  SHF.L.U32 R7, R21, 0x10, RZ ;  /* 0x0000001015077819 */ /* 0x000fe400000006ff */
[C---:B---3--:R-:W-:Y:S02]  /*bf90*/  SHF.L.U32 R12, R20.reuse, 0x10, RZ ;  /* 0x00000010140c7819 */ /* 0x048fe400000006ff */
[----:B------:R-:W-:-:S02]  /*bfa0*/  LOP3.LUT R20, R20, 0xffff0000, RZ, 0xc0, !PT ;  /* 0xffff000014147812 */ /* 0x000fc400078ec0ff */
[C---:B------:R-:W-:Y:S02]  /*bfb0*/  LOP3.LUT R14, R23.reuse, 0xffff0000, RZ, 0xc0, !PT ;  /* 0xffff0000170e7812 */ /* 0x040fe400078ec0ff */
[----:B------:R-:W-:Y:S02]  /*bfc0*/  LOP3.LUT R22, R22, 0xffff0000, RZ, 0xc0, !PT ;  /* 0xffff000016167812 */ /* 0x000fe400078ec0ff */
[----:B------:R-:W-:Y:S02]  /*bfd0*/  SHF.L.U32 R15, R23, 0x10, RZ ;  /* 0x00000010170f7819 */ /* 0x000fe400000006ff */
[----:B----4-:R-:W-:Y:S02]  /*bfe0*/  LOP3.LUT R13, R2, 0xffff0000, RZ, 0xc0, !PT ;  /* 0xffff0000020d7812 */ /* 0x010fe400078ec0ff */
[C---:B------:R-:W-:Y:S01]  /*bff0*/  LOP3.LUT R8, R3.reuse, 0xffff0000, RZ, 0xc0, !PT ;  /* 0xffff000003087812 */ /* 0x040fe200078ec0ff */
[----:B------:R-:W-:Y:S01]  /*c000*/  IMAD.U32 R3, R3, 0x10000, RZ ;  /* 0x0001000003037824 */ /* 0x000fe200078e00ff */
[----:B--2---:R-:W-:Y:S01]  /*c010*/  LOP3.LUT R10, R4, 0xffff0000, RZ, 0xc0, !PT ;  /* 0xffff0000040a7812 */ /* 0x004fe200078ec0ff */
[-C--:B------:R-:W-:Y:S01]  /*c020*/  FMUL.FTZ R11, R13, R6.reuse ;  /* 0x000000060d0b7220 */ /* 0x080fe20000410000 */
[----:B------:R-:W-:Y:S01]  /*c030*/  LOP3.LUT R9, R5, 0xffff0000, RZ, 0xc0, !PT ;  /* 0xffff000005097812 */ /* 0x000fe200078ec0ff */
[-C--:B------:R-:W-:Y:S01]  /*c040*/  FMUL.FTZ R13, R13, R7.reuse ;  /* 0x000000070d0d7220 */ /* 0x080fe20000410000 */
[----:B------:R-:W-:Y:S01]  /*c050*/  SHF.L.U32 R5, R5, 0x10, RZ ;  /* 0x0000001005057819 */ /* 0x000fe200000006ff */
[----:B------:R-:W-:Y:S01]  /*c060*/  FFMA.FTZ R11, R10, R7, -R11 ;  /* 0x000000070a0b7223 */ /* 0x000fe2000001080b */
[----:B------:R-:W-:Y:S01]  /*c070*/  SHF.L.U32 R7, R2, 0x10, RZ ;  /* 0x0000001002077819 */ /* 0x000fe200000006ff */
[----:B------:R-:W-:Y:S01]  /*c080*/  FFMA.FTZ R6, R10, R6, R13 ;  /* 0x000000060a067223 */ /* 0x000fe2000001000d */
[----:B------:R-:W-:Y:S01]  /*c090*/  SHF.L.U32 R13, R4, 0x10, RZ ;  /* 0x00000010040d7819 */ /* 0x000fe200000006ff */
[----:B------:R-:W-:-:S02]  /*c0a0*/  FMUL.FTZ R18, R8, R14 ;  /* 0x0000000e08127220 */ /* 0x000fc40000410000 */
[----:B------:R-:W-:Y:S01]  /*c0b0*/  FMUL.FTZ R2, R7, R20 ;  /* 0x0000001407027220 */ /* 0x000fe20000410000 */
[----:B------:R-:W-:Y:S01]  /*c0c0*/  F2FP.BF16.PACK_AB R21, R6, R11 ;  /* 0x0000000b0615723e */ /* 0x000fe200000010ff */
[----:B------:R-:W-:Y:S02]  /*c0d0*/  FMUL.FTZ R4, R3, R22 ;  /* 0x0000001603047220 */ /* 0x000fe40000410000 */
[----:B------:R-:W-:Y:S02]  /*c0e0*/  FMUL.FTZ R8, R8, R15 ;  /* 0x0000000f08087220 */ /* 0x000fe40000410000 */
[----:B------:R-:W-:Y:S02]  /*c0f0*/  FMUL.FTZ R7, R7, R12 ;  /* 0x0000000c07077220 */ /* 0x000fe40000410000 */
[----:B------:R-:W-:Y:S02]  /*c100*/  FMUL.FTZ R3, R3, R17 ;  /* 0x0000001103037220 */ /* 0x000fe40000410000 */
[----:B------:R-:W-:-:S02]  /*c110*/  FFMA.FTZ R18, R9, R15, -R18 ;  /* 0x0000000f09127223 */ /* 0x000fc40000010812 */
        /* <DEDUP_REMOVED lines=8> */
.L_x_4782:
[----:B------:R-:W-:Y:S05]  /*c1a0*/  BSYNC B0 ;  /* 0x0000000000007941 */ /* 0x000fea0003800000 */
.L_x_4781:
[----:B-----5:R4:W-:Y:S01]  /*c1b0*/  STS.128 [R213+0x5800], R20 ;  /* 0x00580014d5007388 */ /* 0x0209e20000000c00 */
[----:B------:R-:W-:Y:S05]  /*c1c0*/  BRA `(.L_x_4776) ;  /* 0x0000472000007947 */ /* 0x000fea0003800000 */
.L_x_4751:
        /* <DEDUP_REMOVED lines=89> */
.L_x_4786:
[----:B------:R-:W-:Y:S05]  /*c760*/  BSYNC B0 ;  /* 0x0000000000007941 */ /* 0x000fea0003800000 */
.L_x_4785:
        /* <DEDUP_REMOVED lines=39> */
[C---:B------:R-:W-:Y:S01]  /*c9e0*/  IMAD.U32 R9, R11.reuse, 0x10000, RZ ;  /* 0x000100000b097824 */ /* 0x040fe200078e00ff */
[----:B------:R-:W-:Y:S01]  /*c9f0*/  LOP3.LUT R38, R11, 0xffff0000, RZ, 0xc0, !PT ;  /* 0xffff00000b267812 */ /* 0x000fe200078ec0ff */
[----:B------:R-:W-:Y:S01]  /*ca00*/  IMAD.U32 R36, R10, 0x10000, RZ ;  /* 0x000100000a247824 */ /* 0x000fe200078e00ff */
[----:B------:R-:W-:-:S02]  /*ca10*/  LOP3.LUT R8, R8, 0xffff0000, RZ, 0xc0, !PT ;  /* 0xffff000008087812 */ /* 0x000fc400078ec0ff */
[C---:B----4-:R-:W-:Y:S02]  /*ca20*/  SHF.L.U32 R39, R12.reuse, 0x10, RZ ;  /* 0x000000100c277819 */ /* 0x050fe400000006ff */
[----:B------:R-:W-:Y:S01]  /*ca30*/  LOP3.LUT R11, R12, 0xffff0000, RZ, 0xc0, !PT ;  /* 0xffff00000c0b7812 */ /* 0x000fe200078ec0ff */
[C---:B------:R-:W-:Y:S01]  /*ca40*/  IMAD.U32 R12, R13.reuse, 0x10000, RZ ;  /* 0x000100000d0c7824 */ /* 0x040fe200078e00ff */
[----:B--2---:R-:W-:Y:S01]  /*ca50*/  LOP3.LUT R40, R13, 0xffff0000, RZ, 0xc0, !PT ;  /* 0xffff00000d287812 */ /* 0x004fe200078ec0ff */
[----:B------:R-:W-:Y:S01]  /*ca60*/  @!P0 FADD.FTZ R39, -R39, -RZ ;  /* 0x800000ff27278221 */ /* 0x000fe20000010100 */
[----:B------:R-:W-:Y:S01]  /*ca70*/  SHF.L.U32 R41, R14, 0x10, RZ ;  /* 0x000000100e297819 */ /* 0x000fe200000006ff */
[----:B------:R-:W-:Y:S01]  /*ca80*/  @!P0 FADD.FTZ R12, -R12, -RZ ;  /* 0x800000ff0c0c8221 */ /* 0x000fe20000010100 */
[----:B------:R-:W-:Y:S01]  /*ca90*/  LOP3.LUT R13, R14, 0xffff0000, RZ, 0xc0, !PT ;  /* 0xffff00000e0d7812 */ /* 0x000fe200078ec0ff */
[C---:B------:R-:W-:Y:S01]  /*caa0*/  IMAD.U32 R14, R15.reuse, 0x10000, RZ ;  /* 0x000100000f0e7824 */ /* 0x040fe200078e00ff */
[----:B------:R-:W-:Y:S01]  /*cab0*/  LOP3.LUT R15, R15, 0xffff0000, RZ, 0xc0, !PT ;  /* 0xffff00000f0f7812 */ /* 0x000fe200078ec0ff */
[----:B------:R-:W-:Y:S01]  /*cac0*/  @!P0 FADD.FTZ R11, -R11, -RZ ;  /* 0x800000ff0b0b8221 */ /* 0x000fe20000010100 */
[----:B------:R-:W-:Y:S01]  /*cad0*/  LOP3.LUT R10, R10, 0xffff0000, RZ, 0xc0, !PT ;  /* 0xffff00000a0a7812 */ /* 0x000fe200078ec0ff */
[----:B------:R-:W-:-:S02]  /*cae0*/  @!P0 FADD.FTZ R14, -R14, -RZ ;  /* 0x800000ff0e0e8221 */ /* 0x000fc40000010100 */
[----:B------:R-:W-:Y:S02]  /*caf0*/  @!P0 FADD.FTZ R40, -R40, -RZ ;  /* 0x800000ff28288221 */ /* 0x000fe40000010100 */
[----:B------:R-:W-:Y:S02]  /*cb00*/  @!P0 FADD.FTZ R15, -R15, -RZ ;  /* 0x800000ff0f0f8221 */ /* 0x000fe40000010100 */
[----:B------:R-:W-:Y:S02]  /*cb10*/  FMUL.FTZ R12, R7, R12 ;  /* 0x0000000c070c7220 */ /* 0x000fe40000410000 */
[----:B------:R-:W-:Y:S02]  /*cb20*/  @!P0 FADD.FTZ R13, -R13, -RZ ;  /* 0x800000ff0d0d8221 */ /* 0x000fe40000010100 */
[C---:B-----5:R-:W-:Y:S01]  /*cb30*/  IMAD.U32 R7, R21.reuse, 0x10000, RZ ;  /* 0x0001000015077824 */ /* 0x060fe200078e00ff */
[----:B------:R-:W-:Y:S01]  /*cb40*/  LOP3.LUT R21, R21, 0xffff0000, RZ, 0xc0, !PT ;  /* 0xffff000015157812 */ /* 0x000fe200078ec0ff */
[----:B------:R-:W-:Y:S01]  /*cb50*/  FMUL.FTZ R11, R8, R11 ;  /* 0x0000000b080b7220 */ /* 0x000fe20000410000 */
[C---:B------:R-:W-:Y:S01]  /*cb60*/  LOP3.LUT R8, R20.reuse, 0xffff0000, RZ, 0xc0, !PT ;  /* 0xffff000014087812 */ /* 0x040fe200078ec0ff */
[----:B------:R-:W-:Y:S01]  /*cb70*/  FMUL.FTZ R14, R9, R14 ;  /* 0x0000000e090e7220 */ /* 0x000fe20000410000 */
[----:B------:R-:W-:Y:S01]  /*cb80*/  SHF.L.U32 R9, R20, 0x10, RZ ;  /* 0x0000001014097819 */ /* 0x000fe200000006ff */
[----:B------:R-:W-:Y:S01]  /*cb90*/  FMUL.FTZ R37, R37, R40 ;  /* 0x0000002825257220 */ /* 0x000fe20000410000 */
[----:B------:R-:W-:Y:S01]  /*cba0*/  SHF.L.U32 R20, R22, 0x10, RZ ;  /* 0x0000001016147819 */ /* 0x000fe200000006ff */
[----:B------:R-:W-:-:S02]  /*cbb0*/  @!P0 FADD.FTZ R41, -R41, -RZ ;  /* 0x800000ff29298221 */ /* 0x000fc40000010100 */
[----:B------:R-:W-:Y:S01]  /*cbc0*/  FMUL.FTZ R38, R38, R15 ;  /* 0x0000000f26267220 */ /* 0x000fe20000410000 */
[----:B------:R-:W-:Y:S01]  /*cbd0*/  LOP3.LUT R15, R22, 0xffff0000, RZ, 0xc0, !PT ;  /* 0xffff0000160f7812 */ /* 0x000fe200078ec0ff */
[----:B------:R-:W-:Y:S01]  /*cbe0*/  FMUL.FTZ R13, R10, R13 ;  /* 0x0000000d0a0d7220 */ /* 0x000fe20000410000 */
[C---:B------:R-:W-:Y:S01]  /*cbf0*/  LOP3.LUT R22, R23.reuse, 0xffff0000, RZ, 0xc0, !PT ;  /* 0xffff000017167812 */ /* 0x040fe200078ec0ff */
        /* <DEDUP_REMOVED lines=16> */
.L_x_4788:
[----:B------:R-:W-:Y:S05]  /*cd00*/  BSYNC B0 ;  /* 0x0000000000007941 */ /* 0x000fea0003800000 */
.L_x_4787:
[----:B------:R4:W5:Y:S01]  /*cd10*/  LDG.E.128 R20, [R30.64+0x100] ;  /* 0x000100061e147981 */ /* 0x000962000c1e1d00 */
[----:B------:R-:W-:Y:S01]  /*cd20*/  IADD3 R0, R18, 0x80, RZ ;  /* 0x0000008012007810 */ /* 0x000fe20007ffe0ff */
        /* <DEDUP_REMOVED lines=14> */
[----:B---3--:R-:W-:Y:S02]  /*ce10*/  LEA.HI.X.SX32 R9, R4, R17, 0x1, P1 ;  /* 0x0000001104097211 */ /* 0x008fe400008f0eff */
        /* <DEDUP_REMOVED lines=71> */
.L_x_4790:
[----:B------:R-:W-:Y:S05]  /*d290*/  BSYNC B0 ;  /* 0x0000000000007941 */ /* 0x000fea0003800000 */
.L_x_4789:
[----:B-----5:R1:W-:Y:S02]  /*d2a0*/  STS.128 [R213+0x4000], R20 ;  /* 0x00400014d5007388 */ /* 0x0203e40000000c00 */
.L_x_4784:
[----:B------:R-:W-:Y:S05]  /*d2b0*/  BSYNC B1 ;  /* 0x0000000000017941 */ /* 0x000fea0003800000 */
.L_x_4783:
        /* <DEDUP_REMOVED lines=91> */
.L_x_4794:
[----:B------:R-:W-:Y:S05]  /*d870*/  BSYNC B0 ;  /* 0x0000000000007941 */ /* 0x000fea0003800000 */
.L_x_4793:
        /* <DEDUP_REMOVED lines=88> */
.L_x_4796:
[----:B------:R-:W-:Y:S05]  /*de00*/  BSYNC B0 ;  /* 0x0000000000007941 */ /* 0x000fea0003800000 */
.L_x_4795:
        /* <DEDUP_REMOVED lines=88> */
.L_x_4798:
[----:B------:R-:W-:Y:S05]  /*e390*/  BSYNC B0 ;  /* 0x0000000000007941 */ /* 0x000fea0003800000 */
.L_x_4797:
[----:B-----5:R1:W-:Y:S02]  /*e3a0*/  STS.128 [R213+0x4800], R20 ;  /* 0x00480014d5007388 */ /* 0x0203e40000000c00 */
.L_x_4792:
[----:B------:R-:W-:Y:S05]  /*e3b0*/  BSYNC B1 ;  /* 0x0000000000017941 */ /* 0x000fea0003800000 */
.L_x_4791:
        /* <DEDUP_REMOVED lines=92> */
.L_x_4802:
[----:B------:R-:W-:Y:S05]  /*e980*/  BSYNC B0 ;  /* 0x0000000000007941 */ /* 0x000fea0003800000 */
.L_x_4801:
        /* <DEDUP_REMOVED lines=90> */
.L_x_4804:
[----:B------:R-:W-:Y:S05]  /*ef30*/  BSYNC B0 ;  /* 0x0000000000007941 */ /* 0x000fea0003800000 */
.L_x_4803:
        /* <DEDUP_REMOVED lines=89> */
.L_x_4806:
[----:B------:R-:W-:Y:S05]  /*f4d0*/  BSYNC B0 ;  /* 0x0000000000007941 */ /* 0x000fea0003800000 */
.L_x_4805:
[----:B-----5:R1:W-:Y:S02]  /*f4e0*/  STS.128 [R213+0x5000], R20 ;  /* 0x00500014d5007388 */ /* 0x0203e40000000c00 */
.L_x_4800:
[----:B------:R-:W-:Y:S05]  /*f4f0*/  BSYNC B1 ;  /* 0x0000000000017941 */ /* 0x000fea0003800000 */
.L_x_4799:
        /* <DEDUP_REMOVED lines=92> */
.L_x_4808:
[----:B------:R-:W-:Y:S05]  /*fac0*/  BSYNC B0 ;  /* 0x0000000000007941 */ /* 0x000fea0003800000 */
.L_x_4807:
        /* <DEDUP_REMOVED lines=89> */
.L_x_4810:
[----:B------:R-:W-:Y:S05]  /*10060*/  BSYNC B0 ;  /* 0x0000000000007941 */ /* 0x000fea0003800000 */
.L_x_4809:
        /* <DEDUP_REMOVED lines=26> */
[----:B---3--:R-:W-:-:S04]  /*10210*/  LEA R20, P1, R2, c[0x0][0x2a8], 0x1 ;  /* 0x0000aa0002147a11 */ /* 0x008fc800078208ff */
[----:B------:R-:W-:-:S06]  /*10220*/  LEA.HI.X R21, R2, c[0x0][0x2ac], R3, 0x1, P1 ;  /* 0x0000ab0002157a11 */ /* 0x000fcc00008f0c03 */
[----:B------:R-:W3:Y:S01]  /*10230*/  LDG.E.128 R20, [R20.64] ;  /* 0x0000000614147981 */ /* 0x000ee2000c1e1d00 */
[C---:B-----5:R-:W-:Y:S01]  /*10240*/  LOP3.LUT R2, R5.reuse, 0xffff0000, RZ, 0xc0, !PT ;  /* 0xffff000005027812 */ /* 0x060fe200078ec0ff */
[----:B------:R-:W-:Y:S01]  /*10250*/  IMAD.U32 R19, R5, 0x10000, RZ ;  /* 0x0001000005137824 */ /* 0x000fe200078e00ff */
[----:B------:R-:W-:Y:S01]  /*10260*/  SHF.L.U32 R18, R6, 0x10, RZ ;  /* 0x0000001006127819 */ /* 0x000fe200000006ff */
[----:B------:R-:W-:Y:S01]  /*10270*/  IMAD.U32 R17, R4, 0x10000, RZ ;  /* 0x0001000004117824 */ /* 0x000fe200078e00ff */
[----:B------:R-:W-:Y:S01]  /*10280*/  LOP3.LUT R5, R6, 0xffff0000, RZ, 0xc0, !PT ;  /* 0xffff000006057812 */ /* 0x000fe200078ec0ff */
[C---:B-1----:R-:W-:Y:S01]  /*10290*/  IMAD.U32 R25, R7.reuse, 0x10000, RZ ;  /* 0x0001000007197824 */ /* 0x042fe200078e00ff */
[----:B------:R-:W-:Y:S02]  /*102a0*/  LOP3.LUT R3, R4, 0xffff0000, RZ, 0xc0, !PT ;  /* 0xffff000004037812 */ /* 0x000fe400078ec0ff */
[----:B------:R-:W-:Y:S02]  /*102b0*/  LOP3.LUT R4, R7, 0xffff0000, RZ, 0xc0, !PT ;  /* 0xffff000007047812 */ /* 0x000fe400078ec0ff */
[C---:B----4-:R-:W-:Y:S01]  /*102c0*/  SHF.L.U32 R6, R9.reuse, 0x10, RZ ;  /* 0x0000001009067819 */ /* 0x050fe200000006ff */
[----:B------:R-:W-:Y:S01]  /*102d0*/  IMAD.U32 R27, R10, 0x10000, RZ ;  /* 0x000100000a1b7824 */ /* 0x000fe200078e00ff */
[----:B------:R-:W-:Y:S01]  /*102e0*/  LOP3.LUT R28, R9, 0xffff0000, RZ, 0xc0, !PT ;  /* 0xffff0000091c7812 */ /* 0x000fe200078ec0ff */
[----:B------:R-:W-:Y:S01]  /*102f0*/  IMAD.U32 R24, R8, 0x10000, RZ ;  /* 0x0001000008187824 */ /* 0x000fe200078e00ff */
[----:B------:R-:W-:-:S02]  /*10300*/  LOP3.LUT R9, R10, 0xffff0000, RZ, 0xc0, !PT ;  /* 0xffff00000a097812 */ /* 0x000fc400078ec0ff */
[----:B------:R-:W-:Y:S01]  /*10310*/  LOP3.LUT R7, R8, 0xffff0000, RZ, 0xc0, !PT ;  /* 0xffff000008077812 */ /* 0x000fe200078ec0ff */
[C---:B------:R-:W-:Y:S01]  /*10320*/  IMAD.U32 R8, R11.reuse, 0x10000, RZ ;  /* 0x000100000b087824 */ /* 0x040fe200078e00ff */
[----:B------:R-:W-:Y:S02]  /*10330*/  LOP3.LUT R30, R11, 0xffff0000, RZ, 0xc0, !PT ;  /* 0xffff00000b1e7812 */ /* 0x000fe400078ec0ff */
[C---:B--2---:R-:W-:Y:S01]  /*10340*/  LOP3.LUT R10, R12.reuse, 0xffff0000, RZ, 0xc0, !PT ;  /* 0xffff00000c0a7812 */ /* 0x044fe200078ec0ff */
[C---:B------:R-:W-:Y:S01]  /*10350*/  IMAD.U32 R11, R13.reuse, 0x10000, RZ ;  /* 0x000100000d0b7824 */ /* 0x040fe200078e00ff */
[----:B------:R-:W-:Y:S01]  /*10360*/  SHF.L.U32 R29, R12, 0x10, RZ ;  /* 0x000000100c1d7819 */ /* 0x000fe200000006ff */
        /* <DEDUP_REMOVED lines=9> */
[----:B------:R-:W-:Y:S02]  /*10400*/  FMUL.FTZ R10, R7, R10 ;  /* 0x0000000a070a7220 */ /* 0x000fe40000410000 */
[----:B------:R-:W-:Y:S01]  /*10410*/  @!P0 FADD.FTZ R32, -R32, -RZ ;  /* 0x800000ff20208221 */ /* 0x000fe20000010100 */
[C---:B---3--:R-:W-:Y:S01]  /*10420*/  SHF.L.U32 R7, R21.reuse, 0x10, RZ ;  /* 0x0000001015077819 */ /* 0x048fe200000006ff */
[----:B------:R-:W-:Y:S01]  /*10430*/  FMUL.FTZ R6, R6, R11 ;  /* 0x0000000b06067220 */ /* 0x000fe20000410000 */
[----:B------:R-:W-:Y:S01]  /*10440*/  LOP3.LUT R21, R21, 0xffff0000, RZ, 0xc0, !PT ;  /* 0xffff000015157812 */ /* 0x000fe200078ec0ff */
[----:B------:R-:W-:Y:S01]  /*10450*/  FMUL.FTZ R31, R28, R31 ;  /* 0x0000001f1c1f7220 */ /* 0x000fe20000410000 */
[----:B------:R-:W-:Y:S01]  /*10460*/  LOP3.LUT R14, R22, 0xffff0000, RZ, 0xc0, !PT ;  /* 0xffff0000160e7812 */ /* 0x000fe200078ec0ff */
[----:B------:R-:W-:Y:S02]  /*10470*/  @!P0 FADD.FTZ R13, -R13, -RZ ;  /* 0x800000ff0d0d8221 */ /* 0x000fe40000010100 */
[----:B------:R-:W-:Y:S01]  /*10480*/  FMUL.FTZ R12, R9, R12 ;  /* 0x0000000c090c7220 */ /* 0x000fe20000410000 */
[C---:B------:R-:W-:Y:S01]  /*10490*/  LOP3.LUT R9, R20.reuse, 0xffff0000, RZ, 0xc0, !PT ;  /* 0xffff000014097812 */ /* 0x040fe200078ec0ff */
[----:B------:R-:W-:-:S02]  /*104a0*/  IMAD.U32 R11, R20, 0x10000, RZ ;  /* 0x00010000140b7824 */ /* 0x000fc400078e00ff */
[----:B------:R-:W-:Y:S02]  /*104b0*/  @!P0 FADD.FTZ R29, -R29, -RZ ;  /* 0x800000ff1d1d8221 */ /* 0x000fe40000010100 */
[----:B------:R-:W-:Y:S02]  /*104c0*/  @!P0 FADD.FTZ R15, -R15, -RZ ;  /* 0x800000ff0f0f8221 */ /* 0x000fe40000010100 */
[----:B------:R-:W-:Y:S02]  /*104d0*/  FMUL.FTZ R27, R27, R32 ;  /* 0x000000201b1b7220 */ /* 0x000fe40000410000 */
[----:B------:R-:W-:Y:S01]  /*104e0*/  IMAD.U32 R20, R22, 0x10000, RZ ;  /* 0x0001000016147824 */ /* 0x000fe200078e00ff */
[C---:B------:R-:W-:Y:S01]  /*104f0*/  LOP3.LUT R22, R23.reuse, 0xffff0000, RZ, 0xc0, !PT ;  /* 0xffff000017167812 */ /* 0x040fe200078ec0ff */
[----:B------:R-:W-:Y:S01]  /*10500*/  FMUL.FTZ R8, R8, R13 ;  /* 0x0000000d08087220 */ /* 0x000fe20000410000 */
[----:B------:R-:W-:Y:S01]  /*10510*/  SHF.L.U32 R13, R23, 0x10, RZ ;  /* 0x00000010170d7819 */ /* 0x000fe200000006ff */
[----:B------:R-:W-:-:S02]  /*10520*/  FFMA.FTZ R6, R19, R7, R6 ;  /* 0x0000000713067223 */ /* 0x000fc40000010006 */
[----:B------:R-:W-:Y:S02]  /*10530*/  FFMA.FTZ R21, R2, R21, R31 ;  /* 0x0000001502157223 */ /* 0x000fe4000001001f */
[----:B------:R-:W-:Y:S02]  /*10540*/  FMUL.FTZ R24, R24, R29 ;  /* 0x0000001d18187220 */ /* 0x000fe40000410000 */
[----:B------:R-:W-:Y:S01]  /*10550*/  FMUL.FTZ R15, R30, R15 ;  /* 0x0000000f1e0f7220 */ /* 0x000fe20000410000 */
[----:B------:R-:W-:Y:S01]  /*10560*/  F2FP.BF16.PACK_AB R6, R21, R6 ;  /* 0x000000061506723e */ /* 0x000fe200000010ff */
        /* <DEDUP_REMOVED lines=8> */
[----:B------:R-:W-:Y:S01]  /*105f0*/  IMAD.MOV.U32 R5, RZ, RZ, R6 ;  /* 0x000000ffff057224 */ /* 0x000fe200078e0006 */
[----:B------:R-:W-:Y:S02]  /*10600*/  MOV R6, R18 ;  /* 0x0000001200067202 */ /* 0x000fe40000000f00 */
[----:B------:R-:W-:Y:S02]  /*10610*/  F2FP.BF16.PACK_AB R7, R15, R8 ;  /* 0x000000080f07723e */ /* 0x000fe400000010ff */
.L_x_4812:
[----:B------:R-:W-:Y:S05]  /*10620*/  BSYNC B0 ;  /* 0x0000000000007941 */ /* 0x000fea0003800000 */
.L_x_4811:
[----:B-----5:R4:W-:Y:S01]  /*10630*/  STS.128 [R213+0x5800], R4 ;  /* 0x00580004d5007388 */ /* 0x0209e20000000c00 */
[----:B------:R-:W-:Y:S05]  /*10640*/  BRA `(.L_x_4776) ;  /* 0x000002a000007947 */ /* 0x000fea0003800000 */
.L_x_4750:
[----:B------:R-:W-:Y:S01]  /*10650*/  IMAD.IADD R9, R207, 0x1, -R70 ;  /* 0x00000001cf097824 */ /* 0x000fe200078e0a46 */
[----:B------:R-:W-:-:S02]  /*10660*/  IADD3 R16, R142, 0x10, RZ ;  /* 0x000000108e107810 */ /* 0x000fc40007ffe0ff */
[----:B------:R-:W-:Y:S02]  /*10670*/  IADD3 R26, R142, 0x30, RZ ;  /* 0x000000308e1a7810 */ /* 0x000fe40007ffe0ff */
[-C--:B------:R-:W-:Y:S02]  /*10680*/  ISETP.GE.AND P5, PT, R16, R9.reuse, PT ;  /* 0x000000091000720c */ /* 0x080fe40003fa6270 */
[CC--:B------:R-:W-:Y:S02]  /*10690*/  ISETP.GE.AND P6, PT, R142.reuse, R9.reuse, PT ;  /* 0x000000098e00720c */ /* 0x0c0fe40003fc6270 */
        /* <DEDUP_REMOVED lines=37> */
.L_x_4776:
[----:B------:R-:W-:Y:S05]  /*108f0*/  BSYNC B2 ;  /* 0x0000000000027941 */ /* 0x000fea0003800000 */
.L_x_4749:
[----:B------:R-:W-:Y:S01]  /*10900*/  IADD3 R3, R133, -0x1, RZ ;  /* 0xffffffff85037810 */ /* 0x000fe20007ffe0ff */
[----:B------:R-:W-:-:S02]  /*10910*/  IMAD.SHL.U32 R197, R142, 0x8, RZ ;  /* 0x000000088ec57824 */ /* 0x000fc400078e00ff */
[----:B------:R-:W-:Y:S02]  /*10920*/  IMAD.SHL.U32 R49, R63, 0x40, RZ ;  /* 0x000000403f317824 */ /* 0x000fe400078e00ff */
[----:B------:R-:W-:-:S03]  /*10930*/  IMAD.SHL.U32 R2, R3, 0x40, RZ ;  /* 0x0000004003027824 */ /* 0x000fc600078e00ff */
[----:B------:R-:W-:Y:S01]  /*10940*/  LOP3.LUT R49, R49, 0xfffffe00, RZ, 0xc0, !PT ;  /* 0xfffffe0031317812 */ /* 0x000fe200078ec0ff */
[----:B-1--4-:R-:W-:-:S05]  /*10950*/  IMAD.IADD R5, R61, 0x1, -R2 ;  /* 0x000000013d057824 */ /* 0x012fca00078e0a02 */
[-C--:B------:R-:W-:Y:S02]  /*10960*/  ISETP.GE.AND P6, PT, R142, R5.reuse, PT ;  /* 0x000000058e00720c */ /* 0x080fe40003fc6270 */
[-C--:B------:R-:W-:Y:S02]  /*10970*/  ISETP.GE.AND P1, PT, R16, R5.reuse, PT ;  /* 0x000000051000720c */ /* 0x080fe40003f26270 */
[-C--:B------:R-:W-:Y:S02]  /*10980*/  ISETP.GE.AND P0, PT, R0, R5.reuse, PT ;  /* 0x000000050000720c */ /* 0x080fe40003f06270 */
[----:B------:R-:W-:-:S07]  /*10990*/  ISETP.GE.AND P4, PT, R16, R5, PT ;  /* 0x000000051000720c */ /* 0x000fce0003f86270 */
[----:B------:R-:W-:Y:S02]  /*109a0*/  @!P6 IMAD.MOV.U32 R203, RZ, RZ, R201 ;  /* 0x000000ffffcbe224 */ /* 0x000fe400078e00c9 */
[CC--:B------:R-:W-:Y:S02]  /*109b0*/  @!P1 LEA R10, P2, R55.reuse, R202.reuse, 0x1 ;  /* 0x000000ca370a9211 */ /* 0x0c0fe400078408ff */
[----:B------:R-:W-:Y:S01]  /*109c0*/  @!P0 IMAD.MOV.U32 R4, RZ, RZ, c[0x0][0x198] ;  /* 0x00006600ff048624 */ /* 0x000fe200078e00ff */
[----:B------:R-:W-:Y:S01]  /*109d0*/  @!PT LDS RZ, [RZ] ;  /* 0x00000000fffff984 */ /* 0x000fe20000000800 */
[----:B------:R-:W-:Y:S01]  /*109e0*/  @!PT LDS RZ, [RZ] ;  /* 0x00000000fffff984 */ /* 0x000fe20000000800 */
[----:B------:R-:W-:Y:S01]  /*109f0*/  @!PT LDS RZ, [RZ] ;  /* 0x00000000fffff984 */ /* 0x000fe20000000800 */
[----:B------:R1:W-:Y:S01]  /*10a00*/  @!P6 LDGSTS.E.BYPASS.LTC128B.128 [R213+0x6000], [R202.64] ;  /* 0x06000000cad5efae */ /* 0x0003e2000b901d46 */
[----:B------:R-:W-:Y:S01]  /*10a10*/  @!P1 LEA.HI.X R11, R55, R201, R54, 0x1, P2 ;  /* 0x000000c9370b9211 */ /* 0x000fe200010f0c36 */
[----:B------:R-:W-:Y:S01]  /*10a20*/  @!P0 IMAD.MOV.U32 R6, RZ, RZ, c[0x0][0x19c] ;  /* 0x00006700ff068624 */ /* 0x000fe200078e00ff */
[----:B------:R-:W-:Y:S01]  /*10a30*/  ISETP.GE.AND P2, PT, R0, R5, PT ;  /* 0x000000050000720c */ /* 0x000fe20003f46270 */
[----:B------:R1:W-:Y:S01]  /*10a40*/  @!P6 LDGSTS.E.BYPASS.LTC128B.128 [R213+0x8000], [R202.64+0x80] ;  /* 0x08000080cad5efae */ /* 0x0003e2000b901d46 */
[----:B------:R-:W-:Y:S01]  /*10a50*/  @!P0 LEA R8, P5, R4, R202, 0x6 ;  /* 0x000000ca04088211 */ /* 0x000fe200078a30ff */
[----:B------:R-:W-:-:S02]  /*10a60*/  IMAD.SHL.U32 R0, R62, 0x40, RZ ;  /* 0x000000403e007824 */ /* 0x000fc400078e00ff */
[----:B------:R1:W-:Y:S01]  /*10a70*/  @!P6 LDGSTS.E.BYPASS.LTC128B.128 [R213+0xa000], [R202.64+0x100] ;  /* 0x0a000100cad5efae */ /* 0x0003e2000b901d46 */
[----:B------:R-:W-:Y:S02]  /*10a80*/  ISETP.GE.AND P6, PT, R26, R5, PT ;  /* 0x000000051a00720c */ /* 0x000fe40003fc6270 */
[----:B------:R-:W-:Y:S01]  /*10a90*/  @!P0 LEA.HI.X R9, R4, R201, R6, 0x6, P5 ;  /* 0x000000c904098211 */ /* 0x000fe200028f3406 */
[----:B------:R4:W-:Y:S01]  /*10aa0*/  @!P1 LDGSTS.E.BYPASS.LTC128B.128 [R213+0x6800], [R10.64] ;  /* 0x068000000ad59fae */ /* 0x0009e2000b901d46 */
[----:B------:R-:W-:Y:S02]  /*10ab0*/  LOP3.LUT R4, R0, 0x1c0, RZ, 0xc0, !PT ;  /* 0x000001c000047812 */ /* 0x000fe400078ec0ff */
[-C--:B------:R-:W-:Y:S01]  /*10ac0*/  ISETP.GE.AND P5, PT, R142, R5.reuse, PT ;  /* 0x000000058e00720c */ /* 0x080fe20003fa6270 */
[----:B------:R4:W-:Y:S01]  /*10ad0*/  @!P1 LDGSTS.E.BYPASS.LTC128B.128 [R213+0x8800], [R10.64+0x80] ;  /* 0x088000800ad59fae */ /* 0x0009e2000b901d46 */
[----:B------:R-:W-:Y:S02]  /*10ae0*/  LOP3.LUT R197, R4, 0x8, R197, 0xf8, !PT ;  /* 0x0000000804c57812 */ /* 0x000fe400078ef8c5 */
[----:B------:R-:W-:Y:S01]  /*10af0*/  SHF.R.U32.HI R4, RZ, 0x3, R4 ;  /* 0x00000003ff047819 */ /* 0x000fe20000011604 */
[----:B------:R4:W-:Y:S01]  /*10b00*/  @!P1 LDGSTS.E.BYPASS.LTC128B.128 [R213+0xa800], [R10.64+0x100] ;  /* 0x0a8001000ad59fae */ /* 0x0009e2000b901d46 */
[----:B------:R-:W-:Y:S01]  /*10b10*/  ISETP.GE.AND P1, PT, R26, R5, PT ;  /* 0x000000051a00720c */ /* 0x000fe20003f26270 */
[----:B------:R-:W-:Y:S01]  /*10b20*/  @!P6 IMAD.MOV.U32 R6, RZ, RZ, c[0x0][0x198] ;  /* 0x00006600ff06e624 */ /* 0x000fe200078e00ff */
[----:B------:R-:W-:Y:S01]  /*10b30*/  LOP3.LUT R197, R197, R4, RZ, 0x3c, !PT ;  /* 0x00000004c5c57212 */ /* 0x000fe200078e3cff */
[----:B------:R-:W-:Y:S01]  /*10b40*/  @!P6 IMAD.MOV.U32 R0, RZ, RZ, c[0x0][0x19c] ;  /* 0x00006700ff00e624 */ /* 0x000fe200078e00ff */
[----:B------:R5:W-:Y:S01]  /*10b50*/  @!P0 LDGSTS.E.BYPASS.LTC128B.128 [R213+0x7000], [R8.64] ;  /* 0x0700000008d58fae */ /* 0x000be2000b901d46 */
[----:B------:R-:W-:-:S02]  /*10b60*/  LEA.HI R4, R199, R199, RZ, 0x1 ;  /* 0x000000c7c7047211 */ /* 0x000fc400078f08ff */
[----:B------:R-:W-:Y:S01]  /*10b70*/  @!P6 IMAD R0, R0, 0x60, RZ ;  /* 0x000000600000e824 */ /* 0x000fe200078e02ff */
[----:B------:R5:W-:Y:S01]  /*10b80*/  @!P0 LDGSTS.E.BYPASS.LTC128B.128 [R213+0x9000], [R8.64+0x80] ;  /* 0x0900008008d58fae */ /* 0x000be2000b901d46 */
[----:B------:R-:W-:Y:S02]  /*10b90*/  LOP3.LUT R5, R63, 0xfffffff8, RZ, 0xc0, !PT ;  /* 0xfffffff83f057812 */ /* 0x000fe400078ec0ff */
[----:B------:R-:W-:Y:S01]  /*10ba0*/  LOP3.LUT R4, R4, 0xfffffffe, RZ, 0xc0, !PT ;  /* 0xfffffffe04047812 */ /* 0x000fe200078ec0ff */
[----:B------:R5:W-:Y:S01]  /*10bb0*/  @!P0 LDGSTS.E.BYPASS.LTC128B.128 [R213+0xb000], [R8.64+0x100] ;  /* 0x0b00010008d58fae */ /* 0x000be2000b901d46 */
[----:B---3--:R-:W-:Y:S01]  /*10bc0*/  @!P4 LEA R12, P0, R67, R204, 0x1 ;  /* 0x000000cc430cc211 */ /* 0x008fe200078008ff */
[----:B-1----:R-:W-:Y:S02]  /*10bd0*/  @!P6 IMAD.MOV.U32 R203, RZ, RZ, R201 ;  /* 0x000000ffffcbe224 */ /* 0x002fe400078e00c9 */
[----:B------:R-:W-:Y:S01]  /*10be0*/  IMAD.IADD R4, R199, 0x1, -R4 ;  /* 0x00000001c7047824 */ /* 0x000fe200078e0a04 */
[----:B------:R-:W-:Y:S01]  /*10bf0*/  @!P4 LEA.HI.X R13, R67, R205, R64, 0x1, P0 ;  /* 0x000000cd430dc211 */ /* 0x000fe200000f0c40 */
[----:B------:R-:W-:-:S04]  /*10c00*/  @!P6 IMAD.WIDE.U32 R6, R6, 0x60, R202 ;  /* 0x000000600606e825 */ /* 0x000fc800078e00ca */
[----:B------:R-:W-:Y:S02]  /*10c10*/  @!P6 IMAD.IADD R17, R7, 0x1, R0 ;  /* 0x000000010711e824 */ /* 0x000fe400078e0200 */
[----:B------:R-:W-:Y:S02]  /*10c20*/  @!P6 IMAD.MOV.U32 R16, RZ, RZ, R6 ;  /* 0x000000ffff10e224 */ /* 0x000fe400078e0006 */
[----:B------:R-:W-:Y:S01]  /*10c30*/  IMAD.IADD R0, R206, 0x1, -R5 ;  /* 0x00000001ce007824 */ /* 0x000fe200078e0a05 */
[----:B------:R-:W-:Y:S01]  /*10c40*/  SHF.R.S32.HI R5, RZ, 0x1f, R60 ;  /* 0x0000001fff057819 */ /* 0x000fe2000001143c */
[----:B------:R-:W-:Y:S01]  /*10c50*/  IMAD R197, R4, 0x200, R197 ;  /* 0x0000020004c57824 */ /* 0x000fe200078e02c5 */
[----:B------:R1:W-:Y:S01]  /*10c60*/  @!P6 LDGSTS.E.BYPASS.LTC128B.128 [R213+0x7800], [R16.64] ;  /* 0x0780000010d5efae */ /* 0x0003e2000b901d46 */
[----:B----4-:R-:W-:Y:S01]  /*10c70*/  IMAD.SHL.U32 R11, R0, 0x40, RZ ;  /* 0x00000040000b7824 */ /* 0x010fe200078e00ff */
[----:B------:R-:W-:Y:S01]  /*10c80*/  LEA.HI R5, R5, R60, RZ, 0x5 ;  /* 0x0000003c05057211 */ /* 0x000fe200078f28ff */
[----:B------:R-:W-:Y:S01]  /*10c90*/  IMAD.SHL.U32 R4, R4, 0x8, RZ ;  /* 0x0000000804047824 */ /* 0x000fe200078e00ff */
[----:B------:R1:W-:Y:S01]  /*10ca0*/  @!P6 LDGSTS.E.BYPASS.LTC128B.128 [R213+0x9800], [R16.64+0x80] ;  /* 0x0980008010d5efae */ /* 0x0003e2000b901d46 */
[----:B------:R-:W-:Y:S01]  /*10cb0*/  @!P2 IMAD.MOV.U32 R6, RZ, RZ, c[0x0][0x1a0] ;  /* 0x00006800ff06a624 */ /* 0x000fe200078e00ff */
[----:B------:R-:W-:Y:S01]  /*10cc0*/  LOP3.LUT R11, R11, 0x1c0, RZ, 0xc0, !PT ;  /* 0x000001c00b0b7812 */ /* 0x000fe200078ec0ff */
[----:B------:R-:W-:Y:S01]  /*10cd0*/  @!P2 IMAD.MOV.U32 R7, RZ, RZ, c[0x0][0x1a4] ;  /* 0x00006900ff07a624 */ /* 0x000fe200078e00ff */
[----:B------:R1:W-:Y:S01]  /*10ce0*/  @!P6 LDGSTS.E.BYPASS.LTC128B.128 [R213+0xb800], [R16.64+0x100] ;  /* 0x0b80010010d5efae */ /* 0x0003e2000b901d46 */
[----:B------:R-:W-:Y:S01]  /*10cf0*/  @!P1 IMAD.MOV.U32 R14, RZ, RZ, c[0x0][0x1a0] ;  /* 0x00006800ff0e9624 */ /* 0x000fe200078e00ff */
[----:B------:R-:W-:Y:S01]  /*10d00*/  LOP3.LUT R4, R11, 0x8, R4, 0xf8, !PT ;  /* 0x000000080b047812 */ /* 0x000fe200078ef804 */
[----:B-----5:R-:W-:Y:S01]  /*10d10*/  @!P1 IMAD.MOV.U32 R8, RZ, RZ, c[0x0][0x1a4] ;  /* 0x00006900ff089624 */ /* 0x020fe200078e00ff */
[----:B------:R-:W0:Y:S01]  /*10d20*/  LDGDEPBAR ;  /* 0x00000000000079af */ /* 0x000e220000000000 */
[----:B------:R-:W-:Y:S01]  /*10d30*/  SHF.R.U32.HI R11, RZ, 0x3, R11 ;  /* 0x00000003ff0b7819 */ /* 0x000fe2000001160b */
[----:B------:R-:W-:Y:S01]  /*10d40*/  @!P1 IMAD.WIDE.U32 R14, R14, 0x60, R204 ;  /* 0x000000600e0e9825 */ /* 0x000fe200078e00cc */
[----:B------:R-:W-:-:S02]  /*10d50*/  @!P2 LEA R10, P0, R6, R204, 0x6 ;  /* 0x000000cc060aa211 */ /* 0x000fc400078030ff */
[----:B------:R-:W-:Y:S01]  /*10d60*/  LOP3.LUT R4, R4, R11, RZ, 0x3c, !PT ;  /* 0x0000000b04047212 */ /* 0x000fe200078e3cff */
[----:B------:R-:W-:Y:S01]  /*10d70*/  @!P1 IMAD R8, R8, 0x60, RZ ;  /* 0x0000006008089824 */ /* 0x000fe200078e02ff */
[----:B------:R-:W-:Y:S01]  /*10d80*/  @!P2 LEA.HI.X R11, R6, R205, R7, 0x6, P0 ;  /* 0x000000cd060ba211 */ /* 0x000fe200000f3407 */
[----:B------:R-:W-:Y:S01]  /*10d90*/  IMAD.SHL.U32 R197, R197, 0x2, RZ ;  /* 0x00000002c5c57824 */ /* 0x000fe200078e00ff */
[----:B------:R-:W-:Y:S01]  /*10da0*/  SHF.R.S32.HI R6, RZ, 0x5, R5 ;  /* 0x00000005ff067819 */ /* 0x000fe20000011405 */
[----:B------:R-:W-:Y:S02]  /*10db0*/  @!P1 IMAD.IADD R9, R15, 0x1, R8 ;  /* 0x000000010f099824 */ /* 0x000fe400078e0208 */
[----:B------:R-:W-:Y:S01]  /*10dc0*/  @!P1 IMAD.MOV.U32 R8, RZ, RZ, R14 ;  /* 0x000000ffff089224 */ /* 0x000fe200078e000e */
[----:B------:R-:W-:Y:S01]  /*10dd0*/  IADD3 R195, R197, 0x6020, RZ ;  /* 0x00006020c5c37810 */ /* 0x000fe20007ffe0ff */
[----:B------:R-:W-:Y:S02]  /*10de0*/  IMAD R5, R6, 0x400, R49 ;  /* 0x0000040006057824 */ /* 0x000fe400078e0231 */
[----:B------:R-:W-:-:S02]  /*10df0*/  IMAD.MOV.U32 R7, RZ, RZ, 0x10 ;  /* 0x00000010ff077424 */ /* 0x000fc400078e00ff */
[----:B------:R-:W-:Y:S02]  /*10e00*/  IMAD.IADD R198, R4, 0x1, R5 ;  /* 0x0000000104c67824 */ /* 0x000fe400078e0205 */
[----:B------:R-:W-:Y:S02]  /*10e10*/  IMAD.MOV.U32 R5, RZ, RZ, 0x20 ;  /* 0x00000020ff057424 */ /* 0x000fe400078e00ff */
[----:B------:R-:W-:Y:S01]  /*10e20*/  IMAD.SHL.U32 R198, R198, 0x2, RZ ;  /* 0x00000002c6c67824 */ /* 0x000fe200078e00ff */
[----:B------:R-:W-:-:S04]  /*10e30*/  DEPBAR.LE SB0, 0x0 ;  /* 0x000080000000791a */ /* 0x000fc80000000000 */
[----:B------:R-:W-:Y:S01]  /*10e40*/  BAR.SYNC.DEFER_BLOCKING 0x0 ;  /* 0x0000000000007b1d */ /* 0x000fe20000010000 */
[----:B------:R-:W-:-:S05]  /*10e50*/  IMAD.SHL.U32 R60, R60, 0x2, RZ ;  /* 0x000000023c3c7824 */ /* 0x000fca00078e00ff */
        /* <DEDUP_REMOVED lines=40> */
[----:B------:R-:W2:Y:S01]  /*110e0*/  LDSM.16.M88.4 R24, [R197+0x6000] ;  /* 0x00600000c518783b */ /* 0x000ea20000000200 */
[----:B------:R-:W-:Y:S02]  /*110f0*/  SEL R5, R5, 0xffffffe0, !P2 ;  /* 0xffffffe005057807 */ /* 0x000fe40005000000 */
[----:B------:R-:W-:Y:S01]  /*11100*/  R2P PR, R62, 0x6 ;  /* 0x000000063e007804 */ /* 0x000fe20000000000 */
[----:B-1----:R-:W1:Y:S01]  /*11110*/  LDSM.16.M88.4 R16, [R197+0x6800] ;  /* 0x00680000c510783b */ /* 0x002e620000000200 */
[--C-:B------:R-:W-:Y:S01]  /*11120*/  IMAD R196, R7, 0x2, R198.reuse ;  /* 0x0000000207c47824 */ /* 0x100fe200078e02c6 */
[----:B------:R-:W-:Y:S01]  /*11130*/  ISETP.GT.AND P0, PT, R3, R200, PT ;  /* 0x000000c80300720c */ /* 0x000fe20003f04270 */
[C---:B------:R-:W-:Y:S01]  /*11140*/  IMAD R194, R5.reuse, 0x2, R198 ;  /* 0x0000000205c27824 */ /* 0x040fe200078e02c6 */
[----:B------:R-:W1:Y:S01]  /*11150*/  LDSM.16.M88.4 R72, [R197+0x7000] ;  /* 0x00700000c548783b */ /* 0x000e620000000200 */
[----:B------:R-:W-:-:S03]  /*11160*/  IMAD R193, R5, 0x2, R196 ;  /* 0x0000000205c17824 */ /* 0x000fc600078e02c4 */
[----:B------:R-:W1:Y:S04]  /*11170*/  LDSM.16.M88.4 R32, [R197+0x7800] ;  /* 0x00780000c520783b */ /* 0x000e680000000200 */
[----:B------:R-:W-:Y:S01]  /*11180*/  @P1 IADD3 R195, R0, -0x20, RZ ;  /* 0xffffffe000c31810 */ /* 0x000fe20007ffe0ff */
[----:B------:R-:W-:Y:S01]  /*11190*/  IMAD.MOV.U32 R0, RZ, RZ, 0x40 ;  /* 0x00000040ff007424 */ /* 0x000fe200078e00ff */
[----:B------:R-:W-:Y:S02]  /*111a0*/  LDSM.16.M88.4 R64, [R194] ;  /* 0x00000000c240783b */ /* 0x000fe40000000200 */
[----:B------:R-:W-:Y:S02]  /*111b0*/  IADD3 R187, R195, 0x800, RZ ;  /* 0x00000800c3bb7810 */ /* 0x000fe40007ffe0ff */
[----:B-----5:R-:W-:Y:S01]  /*111c0*/  LDSM.16.M88.4 R8, [R196] ;  /* 0x00000000c408783b */ /* 0x020fe20000000200 */
[----:B------:R-:W-:-:S02]  /*111d0*/  SEL R0, R0, 0xffffffc0, !P2 ;  /* 0xffffffc000007807 */ /* 0x000fc40005000000 */
[C---:B------:R-:W-:Y:S01]  /*111e0*/  IADD3 R186, R195.reuse, 0x1000, RZ ;  /* 0x00001000c3ba7810 */ /* 0x040fe20007ffe0ff */
[----:B------:R-:W5:Y:S01]  /*111f0*/  LDSM.16.M88.4 R36, [R195] ;  /* 0x00000000c324783b */ /* 0x000f620000000200 */
[----:B------:R-:W-:Y:S01]  /*11200*/  IADD3 R185, R195, 0x1800, RZ ;  /* 0x00001800c3b97810 */ /* 0x000fe20007ffe0ff */
[----:B------:R-:W-:Y:S01]  /*11210*/  IMAD.IADD R191, R197, 0x1, R0 ;  /* 0x00000001c5bf7824 */ /* 0x000fe200078e0200 */
[C---:B------:R-:W-:Y:S01]  /*11220*/  IADD3 R183, R195.reuse, 0x2000, RZ ;  /* 0x00002000c3b77810 */ /* 0x040fe20007ffe0ff */
[----:B----4-:R-:W4:Y:S01]  /*11230*/  LDSM.16.M88.4 R12, [R195+0x800] ;  /* 0x00080000c30c783b */ /* 0x010f220000000200 */
[----:B------:R-:W-:Y:S01]  /*11240*/  IMAD.IADD R184, R0, 0x1, R195 ;  /* 0x0000000100b87824 */ /* 0x000fe200078e02c3 */
[C---:B------:R-:W-:Y:S02]  /*11250*/  IADD3 R182, R195.reuse, 0x2800, RZ ;  /* 0x00002800c3b67810 */ /* 0x040fe40007ffe0ff */
[----:B--2---:R-:W2:Y:S01]  /*11260*/  LDSM.16.M88.4 R40, [R195+0x1000] ;  /* 0x00100000c328783b */ /* 0x004ea20000000200 */
[----:B------:R-:W-:-:S02]  /*11270*/  IADD3 R181, R195, 0x3000, RZ ;  /* 0x00003000c3b57810 */ /* 0x000fc40007ffe0ff */
[C---:B------:R-:W-:Y:S01]  /*11280*/  IADD3 R180, R195.reuse, 0x3800, RZ ;  /* 0x00003800c3b47810 */ /* 0x040fe20007ffe0ff */
[----:B------:R-:W-:Y:S01]  /*11290*/  LDSM.16.M88.4 R84, [R191+0x6800] ;  /* 0x00680000bf54783b */ /* 0x000fe20000000200 */
[C---:B------:R-:W-:Y:S01]  /*112a0*/  IADD3 R179, R195.reuse, 0x4000, RZ ;  /* 0x00004000c3b37810 */ /* 0x040fe20007ffe0ff */
[C---:B------:R-:W-:Y:S01]  /*112b0*/  HMMA.16816.F32.BF16 R28, R56.reuse, R24, RZ ;  /* 0x00000018381c723c */ /* 0x040fe200000418ff */
[C---:B------:R-:W-:Y:S01]  /*112c0*/  IADD3 R178, R195.reuse, 0x4800, RZ ;  /* 0x00004800c3b27810 */ /* 0x040fe20007ffe0ff */
[----:B------:R-:W-:Y:S01]  /*112d0*/  LDSM.16.M88.4 R80, [R191+0x7800] ;  /* 0x00780000bf50783b */ /* 0x000fe20000000200 */
[C---:B------:R-:W-:Y:S02]  /*112e0*/  IADD3 R177, R195.reuse, 0x5000, RZ ;  /* 0x00005000c3b17810 */ /* 0x040fe40007ffe0ff */
[----:B------:R-:W-:Y:S01]  /*112f0*/  IADD3 R176, R195, 0x5800, RZ ;  /* 0x00005800c3b07810 */ /* 0x000fe20007ffe0ff */
[----:B------:R-:W-:Y:S02]  /*11300*/  LDSM.16.M88.4 R44, [R184+0x800] ;  /* 0x00080000b82c783b */ /* 0x000fe40000000200 */
[C---:B------:R-:W-:Y:S02]  /*11310*/  HMMA.16816.F32.BF16 R24, R56.reuse, R26, RZ ;  /* 0x0000001a3818723c */ /* 0x040fe400000418ff */
[----:B------:R-:W-:Y:S04]  /*11320*/  LDSM.16.M88.4 R88, [R198+0x2000] ;  /* 0x00200000c658783b */ /* 0x000fe80000000200 */
[----:B------:R-:W0:Y:S02]  /*11330*/  LDGDEPBAR ;  /* 0x00000000000079af */ /* 0x000e240000000000 */
[C---:B-1----:R-:W-:Y:S08]  /*11340*/  HMMA.16816.F32.BF16 R20, R56.reuse, R16, RZ ;  /* 0x000000103814723c */ /* 0x042ff000000418ff */
[C---:B------:R-:W-:Y:S08]  /*11350*/  HMMA.16816.F32.BF16 R76, R56.reuse, R72, RZ ;  /* 0x00000048384c723c */ /* 0x040ff000000418ff */
[C---:B------:R-:W-:Y:S08]  /*11360*/  HMMA.16816.F32.BF16 R16, R56.reuse, R18, RZ ;  /* 0x000000123810723c */ /* 0x040ff000000418ff */
[C---:B------:R-:W-:Y:S08]  /*11370*/  HMMA.16816.F32.BF16 R72, R56.reuse, R74, RZ ;  /* 0x0000004a3848723c */ /* 0x040ff000000418ff */
[C---:B------:R-:W-:Y:S08]  /*11380*/  HMMA.16816.F32.BF16 R68, R56.reuse, R32, RZ ;  /* 0x000000203844723c */ /* 0x040ff000000418ff */
[----:B------:R-:W-:Y:S01]  /*11390*/  HMMA.16816.F32.BF16 R56, R56, R34, RZ ;  /* 0x000000223838723c */ /* 0x000fe200000418ff */
[----:B------:R-:W1:Y:S07]  /*113a0*/  LDSM.16.M88.4 R32, [R195+0x1800] ;  /* 0x00180000c320783b */ /* 0x000e6e0000000200 */
[C---:B-----5:R-:W-:Y:S08]  /*113b0*/  HMMA.16816.F32.BF16 R28, R8.reuse, R36, R28 ;  /* 0x00000024081c723c */ /* 0x060ff0000004181c */
[C---:B------:R-:W-:Y:S01]  /*113c0*/  HMMA.16816.F32.BF16 R24, R8.reuse, R38, R24 ;  /* 0x000000260818723c */ /* 0x040fe20000041818 */
[----:B------:R-:W5:Y:S07]  /*113d0*/  LDSM.16.M88.4 R36, [R191+0x6000] ;  /* 0x00600000bf24783b */ /* 0x000f6e0000000200 */
[C---:B----4-:R-:W-:Y:S08]  /*113e0*/  HMMA.16816.F32.BF16 R20, R8.reuse, R12, R20 ;  /* 0x0000000c0814723c */ /* 0x050ff00000041814 */
[C---:B------:R-:W-:Y:S01]  /*113f0*/  HMMA.16816.F32.BF16 R16, R8.reuse, R14, R16 ;  /* 0x0000000e0810723c */ /* 0x040fe20000041810 */
[----:B------:R-:W4:Y:S07]  /*11400*/  LDSM.16.M88.4 R12, [R191+0x7000] ;  /* 0x00700000bf0c783b */ /* 0x000f2e0000000200 */
[C---:B--2---:R-:W-:Y:S08]  /*11410*/  HMMA.16816.F32.BF16 R76, R8.reuse, R40, R76 ;  /* 0x00000028084c723c */ /* 0x044ff0000004184c */
[C---:B------:R-:W-:Y:S01]  /*11420*/  HMMA.16816.F32.BF16 R72, R8.reuse, R42, R72 ;  /* 0x0000002a0848723c */ /* 0x040fe20000041848 */
[----:B------:R-:W-:Y:S07]  /*11430*/  LDSM.16.M88.4 R40, [R184+0x1000] ;  /* 0x00100000b828783b */ /* 0x000fee0000000200 */
[C---:B-1----:R-:W-:Y:S08]  /*11440*/  HMMA.16816.F32.BF16 R68, R8.reuse, R32, R68 ;  /* 0x000000200844723c */ /* 0x042ff00000041844 */
[----:B------:R-:W-:Y:S01]  /*11450*/  HMMA.16816.F32.BF16 R56, R8, R34, R56 ;  /* 0x000000220838723c */ /* 0x000fe20000041838 */
[----:B------:R-:W-:Y:S04]  /*11460*/  LDSM.16.M88.4 R32, [R193] ;  /* 0x00000000c120783b */ /* 0x000fe80000000200 */
[----:B------:R-:W1:Y:S03]  /*11470*/  LDSM.16.M88.4 R8, [R184] ;  /* 0x00000000b808783b */ /* 0x000e660000000200 */
[C---:B-----5:R-:W-:Y:S08]  /*11480*/  HMMA.16816.F32.BF16 R28, R64.reuse, R36, R28 ;  /* 0x00000024401c723c */ /* 0x060ff0000004181c */
[C---:B------:R-:W-:Y:S01]  /*11490*/  HMMA.16816.F32.BF16 R24, R64.reuse, R38, R24 ;  /* 0x000000264018723c */ /* 0x040fe20000041818 */
[----:B------:R-:W2:Y:S07]  /*114a0*/  LDSM.16.M88.4 R36, [R184+0x1800] ;  /* 0x00180000b824783b */ /* 0x000eae0000000200 */
[C---:B------:R-:W-:Y:S08]  /*114b0*/  HMMA.16816.F32.BF16 R20, R64.reuse, R84, R20 ;  /* 0x000000544014723c */ /* 0x040ff00000041814 */
[C---:B------:R-:W-:Y:S01]  /*114c0*/  HMMA.16816.F32.BF16 R16, R64.reuse, R86, R16 ;  /* 0x000000564010723c */ /* 0x040fe20000041810 */
[----:B------:R-:W-:Y:S07]  /*114d0*/  LDSM.16.M88.4 R84, [R197+0x9000] ;  /* 0x00900000c554783b */ /* 0x000fee0000000200 */
[C---:B----4-:R-:W-:Y:S08]  /*114e0*/  HMMA.16816.F32.BF16 R76, R64.reuse, R12, R76 ;  /* 0x0000000c404c723c */ /* 0x050ff0000004184c */
[----:B------:R-:W-:Y:S01]  /*114f0*/  HMMA.16816.F32.BF16 R72, R64, R14, R72 ;  /* 0x0000000e4048723c */ /* 0x000fe20000041848 */
[----:B------:R-:W4:Y:S07]  /*11500*/  LDSM.16.M88.4 R12, [R197+0x8000] ;  /* 0x00800000c50c783b */ /* 0x000f2e0000000200 */
[C---:B-1----:R-:W-:Y:S08]  /*11510*/  HMMA.16816.F32.BF16 R28, R32.reuse, R8, R28 ;  /* 0x00000008201c723c */ /* 0x042ff0000004181c */
[----:B------:R-:W-:Y:S01]  /*11520*/  HMMA.16816.F32.BF16 R24, R32, R10, R24 ;  /* 0x0000000a2018723c */ /* 0x000fe20000041818 */
[----:B------:R-:W1:Y:S07]  /*11530*/  LDSM.16.M88.4 R8, [R197+0x8800] ;  /* 0x00880000c508783b */ /* 0x000e6e0000000200 */
[C---:B------:R-:W-:Y:S08]  /*11540*/  HMMA.16816.F32.BF16 R68, R64.reuse, R80, R68 ;  /* 0x000000504044723c */ /* 0x040ff00000041844 */
[----:B------:R-:W-:Y:S01]  /*11550*/  HMMA.16816.F32.BF16 R64, R64, R82, R56 ;  /* 0x000000524040723c */ /* 0x000fe20000041838 */
[----:B------:R-:W5:Y:S04]  /*11560*/  LDSM.16.M88.4 R80, [R197+0x9800] ;  /* 0x00980000c550783b */ /* 0x000f680000000200 */
[----:B------:R-:W-:Y:S03]  /*11570*/  LDSM.16.M88.4 R56, [R196+0x2000] ;  /* 0x00200000c438783b */ /* 0x000fe60000000200 */
[C---:B------:R-:W-:Y:S08]  /*11580*/  HMMA.16816.F32.BF16 R20, R32.reuse, R44, R20 ;  /* 0x0000002c2014723c */ /* 0x040ff00000041814 */
[C---:B------:R-:W-:Y:S01]  /*11590*/  HMMA.16816.F32.BF16 R16, R32.reuse, R46, R16 ;  /* 0x0000002e2010723c */ /* 0x040fe20000041810 */
[----:B------:R-:W1:Y:S07]  /*115a0*/  LDSM.16.M88.4 R44, [R195+0x2000] ;  /* 0x00200000c32c783b */ /* 0x000e6e0000000200 */
[C---:B------:R-:W-:Y:S08]  /*115b0*/  HMMA.16816.F32.BF16 R76, R32.reuse, R40, R76 ;  /* 0x00000028204c723c */ /* 0x040ff0000004184c */
[C---:B------:R-:W-:Y:S01]  /*115c0*/  HMMA.16816.F32.BF16 R72, R32.reuse, R42, R72 ;  /* 0x0000002a2048723c */ /* 0x040fe20000041848 */
[----:B------:R-:W3:Y:S07]  /*115d0*/  LDSM.16.M88.4 R40, [R195+0x2800] ;  /* 0x00280000c328783b */ /* 0x000eee0000000200 */
[C---:B--2---:R-:W-:Y:S08]  /*115e0*/  HMMA.16816.F32.BF16 R68, R32.reuse, R36, R68 ;  /* 0x000000242044723c */ /* 0x044ff00000041844 */
[----:B------:R-:W-:Y:S01]  /*115f0*/  HMMA.16816.F32.BF16 R64, R32, R38, R64 ;  /* 0x000000262040723c */ /* 0x000fe20000041840 */
[----:B------:R-:W2:Y:S04]  /*11600*/  LDSM.16.M88.4 R36, [R195+0x3000] ;  /* 0x00300000c324783b */ /* 0x000ea80000000200 */
[----:B------:R-:W2:Y:S03]  /*11610*/  LDSM.16.M88.4 R32, [R195+0x3800] ;  /* 0x00380000c320783b */ /* 0x000ea60000000200 */
[C---:B----4-:R-:W-:Y:S08]  /*11620*/  HMMA.16816.F32.BF16 R28, R88.reuse, R12, R28 ;  /* 0x0000000c581c723c */ /* 0x050ff0000004181c */
[C---:B------:R-:W-:Y:S01]  /*11630*/  HMMA.16816.F32.BF16 R24, R88.reuse, R14, R24 ;  /* 0x0000000e5818723c */ /* 0x040fe20000041818 */
[----:B------:R-:W-:Y:S07]  /*11640*/  LDSM.16.M88.4 R12, [R194+0x2000] ;  /* 0x00200000c20c783b */ /* 0x000fee0000000200 */
[C---:B-1----:R-:W-:Y:S08]  /*11650*/  HMMA.16816.F32.BF16 R20, R88.reuse, R8, R20 ;  /* 0x000000085814723c */ /* 0x042ff00000041814 */
[C---:B------:R-:W-:Y:S01]  /*11660*/  HMMA.16816.F32.BF16 R16, R88.reuse, R10, R16 ;  /* 0x0000000a5810723c */ /* 0x040fe20000041810 */
[----:B------:R-:W1:Y:S07]  /*11670*/  LDSM.16.M88.4 R8, [R191+0x8000] ;  /* 0x00800000bf08783b */ /* 0x000e6e0000000200 */
[C---:B------:R-:W-:Y:S08]  /*11680*/  HMMA.16816.F32.BF16 R76, R88.reuse, R84, R76 ;  /* 0x00000054584c723c */ /* 0x040ff0000004184c */
[C---:B------:R-:W-:Y:S01]  /*11690*/  HMMA.16816.F32.BF16 R72, R88.reuse, R86, R72 ;  /* 0x000000565848723c */ /* 0x040fe20000041848 */
[----:B------:R-:W-:Y:S07]  /*116a0*/  LDSM.16.M88.4 R84, [R198+0x4000] ;  /* 0x00400000c654783b */ /* 0x000fee0000000200 */
[C---:B-----5:R-:W-:Y:S08]  /*116b0*/  HMMA.16816.F32.BF16 R68, R88.reuse, R80, R68 ;  /* 0x000000505844723c */ /* 0x060ff00000041844 */
[----:B------:R-:W-:Y:S01]  /*116c0*/  HMMA.16816.F32.BF16 R64, R88, R82, R64 ;  /* 0x000000525840723c */ /* 0x000fe20000041840 */
[----:B------:R-:W-:Y:S07]  /*116d0*/  LDSM.16.M88.4 R80, [R191+0x9000] ;  /* 0x00900000bf50783b */ /* 0x000fee0000000200 */
[C---:B------:R-:W-:Y:S08]  /*116e0*/  HMMA.16816.F32.BF16 R28, R56.reuse, R44, R28 ;  /* 0x0000002c381c723c */ /* 0x040ff0000004181c */
[C---:B------:R-:W-:Y:S01]  /*116f0*/  HMMA.16816.F32.BF16 R24, R56.reuse, R46, R24 ;  /* 0x0000002e3818723c */ /* 0x040fe20000041818 */
[----:B------:R-:W4:Y:S07]  /*11700*/  LDSM.16.M88.4 R44, [R191+0x8800] ;  /* 0x00880000bf2c783b */ /* 0x000f2e0000000200 */
[C---:B---3--:R-:W-:Y:S08]  /*11710*/  HMMA.16816.F32.BF16 R20, R56.reuse, R40, R20 ;  /* 0x000000283814723c */ /* 0x048ff00000041814 */
[C---:B------:R-:W-:Y:S01]  /*11720*/  HMMA.16816.F32.BF16 R16, R56.reuse, R42, R16 ;  /* 0x0000002a3810723c */ /* 0x040fe20000041810 */
[----:B------:R-:W3:Y:S07]  /*11730*/  LDSM.16.M88.4 R40, [R191+0x9800] ;  /* 0x00980000bf28783b */ /* 0x000eee0000000200 */
[C---:B--2---:R-:W-:Y:S08]  /*11740*/  HMMA.16816.F32.BF16 R76, R56.reuse, R36, R76 ;  /* 0x00000024384c723c */ /* 0x044ff0000004184c */
[C---:B------:R-:W-:Y:S01]  /*11750*/  HMMA.16816.F32.BF16 R72, R56.reuse, R38, R72 ;  /* 0x000000263848723c */ /* 0x040fe20000041848 */
        /* <DEDUP_REMOVED lines=8> */
[C---:B----4-:R-:W-:Y:S08]  /*117e0*/  HMMA.16816.F32.BF16 R20, R12.reuse, R44, R20 ;  /* 0x0000002c0c14723c */ /* 0x050ff00000041814 */
[C---:B------:R-:W-:Y:S01]  /*117f0*/  HMMA.16816.F32.BF16 R16, R12.reuse, R46, R16 ;  /* 0x0000002e0c10723c */ /* 0x040fe20000041810 */
[----:B------:R-:W4:Y:S07]  /*11800*/  LDSM.16.M88.4 R44, [R184+0x3800] ;  /* 0x00380000b82c783b */ /* 0x000f2e0000000200 */
[C---:B------:R-:W-:Y:S08]  /*11810*/  HMMA.16816.F32.BF16 R76, R12.reuse, R80, R76 ;  /* 0x000000500c4c723c */ /* 0x040ff0000004184c */
[C---:B------:R-:W-:Y:S01]  /*11820*/  HMMA.16816.F32.BF16 R72, R12.reuse, R82, R72 ;  /* 0x000000520c48723c */ /* 0x040fe20000041848 */
[----:B------:R-:W-:Y:S07]  /*11830*/  LDSM.16.M88.4 R80, [R197+0xa000] ;  /* 0x00a00000c550783b */ /* 0x000fee0000000200 */
[C---:B---3--:R-:W-:Y:S01]  /*11840*/  HMMA.16816.F32.BF16 R88, R12.reuse, R40, R68 ;  /* 0x000000280c58723c */ /* 0x048fe20000041844 */
[----:B------:R-:W3:Y:S07]  /*11850*/  LDSM.16.M88.4 R68, [R197+0xa800] ;  /* 0x00a80000c544783b */ /* 0x000eee0000000200 */
[----:B------:R-:W-:Y:S01]  /*11860*/  HMMA.16816.F32.BF16 R64, R12, R42, R64 ;  /* 0x0000002a0c40723c */ /* 0x000fe20000041840 */
[----:B------:R-:W5:Y:S04]  /*11870*/  LDSM.16.M88.4 R12, [R197+0xb000] ;  /* 0x00b00000c50c783b */ /* 0x000f680000000200 */
[----:B------:R-:W-:Y:S03]  /*11880*/  LDSM.16.M88.4 R40, [R196+0x4000] ;  /* 0x00400000c428783b */ /* 0x000fe60000000200 */
[C---:B--2---:R-:W-:Y:S08]  /*11890*/  HMMA.16816.F32.BF16 R20, R56.reuse, R32, R20 ;  /* 0x000000203814723c */ /* 0x044ff00000041814 */
[C---:B------:R-:W-:Y:S01]  /*118a0*/  HMMA.16816.F32.BF16 R16, R56.reuse, R34, R16 ;  /* 0x000000223810723c */ /* 0x040fe20000041810 */
[----:B------:R-:W-:Y:S07]  /*118b0*/  LDSM.16.M88.4 R32, [R197+0xb800] ;  /* 0x00b80000c520783b */ /* 0x000fee0000000200 */
[C---:B-1----:R-:W-:Y:S08]  /*118c0*/  HMMA.16816.F32.BF16 R76, R56.reuse, R8, R76 ;  /* 0x00000008384c723c */ /* 0x042ff0000004184c */
[C---:B------:R-:W-:Y:S01]  /*118d0*/  HMMA.16816.F32.BF16 R72, R56.reuse, R10, R72 ;  /* 0x0000000a3848723c */ /* 0x040fe20000041848 */
[----:B------:R-:W1:Y:S07]  /*118e0*/  LDSM.16.M88.4 R8, [R195+0x4800] ;  /* 0x00480000c308783b */ /* 0x000e6e0000000200 */
[C---:B------:R-:W-:Y:S08]  /*118f0*/  HMMA.16816.F32.BF16 R28, R56.reuse, R36, R28 ;  /* 0x00000024381c723c */ /* 0x040ff0000004181c */
[C---:B------:R-:W-:Y:S01]  /*11900*/  HMMA.16816.F32.BF16 R24, R56.reuse, R38, R24 ;  /* 0x000000263818723c */ /* 0x040fe20000041818 */
[----:B------:R-:W2:Y:S07]  /*11910*/  LDSM.16.M88.4 R36, [R195+0x4000] ;  /* 0x00400000c324783b */ /* 0x000eae0000000200 */
[C---:B----4-:R-:W-:Y:S08]  /*11920*/  HMMA.16816.F32.BF16 R88, R56.reuse, R44, R88 ;  /* 0x0000002c3858723c */ /* 0x050ff00000041858 */
[----:B------:R-:W-:Y:S01]  /*11930*/  HMMA.16816.F32.BF16 R64, R56, R46, R64 ;  /* 0x0000002e3840723c */ /* 0x000fe20000041840 */
[----:B------:R-:W4:Y:S04]  /*11940*/  LDSM.16.M88.4 R44, [R195+0x5000] ;  /* 0x00500000c32c783b */ /* 0x000f280000000200 */
[----:B------:R-:W1:Y:S03]  /*11950*/  LDSM.16.M88.4 R56, [R195+0x5800] ;  /* 0x00580000c338783b */ /* 0x000e660000000200 */
[C---:B---3--:R-:W-:Y:S08]  /*11960*/  HMMA.16816.F32.BF16 R20, R84.reuse, R68, R20 ;  /* 0x000000445414723c */ /* 0x048ff00000041814 */
[C---:B------:R-:W-:Y:S01]  /*11970*/  HMMA.16816.F32.BF16 R16, R84.reuse, R70, R16 ;  /* 0x000000465410723c */ /* 0x040fe20000041810 */
[----:B------:R-:W-:Y:S07]  /*11980*/  LDSM.16.M88.4 R68, [R194+0x4000] ;  /* 0x00400000c244783b */ /* 0x000fee0000000200 */
[C---:B------:R-:W-:Y:S08]  /*11990*/  HMMA.16816.F32.BF16 R28, R84.reuse, R80, R28 ;  /* 0x00000050541c723c */ /* 0x040ff0000004181c */
[C---:B------:R-:W-:Y:S01]  /*119a0*/  HMMA.16816.F32.BF16 R24, R84.reuse, R82, R24 ;  /* 0x000000525418723c */ /* 0x040fe20000041818 */
[----:B------:R-:W-:Y:S07]  /*119b0*/  LDSM.16.M88.4 R80, [R193+0x4000] ;  /* 0x00400000c150783b */ /* 0x000fee0000000200 */
[C---:B-----5:R-:W-:Y:S08]  /*119c0*/  HMMA.16816.F32.BF16 R76, R84.reuse, R12, R76 ;  /* 0x0000000c544c723c */ /* 0x060ff0000004184c */
[----:B------:R-:W-:Y:S01]  /*119d0*/  HMMA.16816.F32.BF16 R72, R84, R14, R72 ;  /* 0x0000000e5448723c */ /* 0x000fe20000041848 */
[----:B------:R-:W3:Y:S07]  /*119e0*/  LDSM.16.M88.4 R12, [R191+0xa000] ;  /* 0x00a00000bf0c783b */ /* 0x000eee0000000200 */
[C---:B-1----:R-:W-:Y:S08]  /*119f0*/  HMMA.16816.F32.BF16 R20, R40.reuse, R8, R20 ;  /* 0x000000082814723c */ /* 0x042ff00000041814 */
[----:B------:R-:W-:Y:S01]  /*11a00*/  HMMA.16816.F32.BF16 R16, R40, R10, R16 ;  /* 0x0000000a2810723c */ /* 0x000fe20000041810 */
[----:B------:R-:W1:Y:S07]  /*11a10*/  LDSM.16.M88.4 R8, [R191+0xb000] ;  /* 0x00b00000bf08783b */ /* 0x000e6e0000000200 */
[C---:B------:R-:W-:Y:S08]  /*11a20*/  HMMA.16816.F32.BF16 R88, R84.reuse, R32, R88 ;  /* 0x000000205458723c */ /* 0x040ff00000041858 */
[----:B------:R-:W-:Y:S01]  /*11a30*/  HMMA.16816.F32.BF16 R64, R84, R34, R64 ;  /* 0x000000225440723c */ /* 0x000fe20000041840 */
[----:B------:R-:W5:Y:S07]  /*11a40*/  LDSM.16.M88.4 R32, [R191+0xa800] ;  /* 0x00a80000bf20783b */ /* 0x000f6e0000000200 */
[C---:B--2---:R-:W-:Y:S08]  /*11a50*/  HMMA.16816.F32.BF16 R28, R40.reuse, R36, R28 ;  /* 0x00000024281c723c */ /* 0x044ff0000004181c */
[C---:B------:R-:W-:Y:S01]  /*11a60*/  HMMA.16816.F32.BF16 R24, R40.reuse, R38, R24 ;  /* 0x000000262818723c */ /* 0x040fe20000041818 */
[----:B------:R-:W-:Y:S07]  /*11a70*/  LDSM.16.M88.4 R36, [R191+0xb800] ;  /* 0x00b80000bf24783b */ /* 0x000fee0000000200 */
[C---:B----4-:R-:W-:Y:S08]  /*11a80*/  HMMA.16816.F32.BF16 R76, R40.reuse, R44, R76 ;  /* 0x0000002c284c723c */ /* 0x050ff0000004184c */
[C---:B------:R-:W-:Y:S01]  /*11a90*/  HMMA.16816.F32.BF16 R72, R40.reuse, R46, R72 ;  /* 0x0000002e2848723c */ /* 0x040fe20000041848 */
[----:B------:R-:W2:Y:S07]  /*11aa0*/  LDSM.16.M88.4 R44, [R184+0x4000] ;  /* 0x00400000b82c783b */ /* 0x000eae0000000200 */
[C---:B------:R-:W-:Y:S08]  /*11ab0*/  HMMA.16816.F32.BF16 R88, R40.reuse, R56, R88 ;  /* 0x000000382858723c */ /* 0x040ff00000041858 */
[----:B------:R-:W-:Y:S01]  /*11ac0*/  HMMA.16816.F32.BF16 R64, R40, R58, R64 ;  /* 0x0000003a2840723c */ /* 0x000fe20000041840 */
[----:B------:R-:W4:Y:S07]  /*11ad0*/  LDSM.16.M88.4 R40, [R184+0x4800] ;  /* 0x00480000b828783b */ /* 0x000f2e0000000200 */
[C---:B---3--:R-:W-:Y:S07]  /*11ae0*/  HMMA.16816.F32.BF16 R28, R68.reuse, R12, R28 ;  /* 0x0000000c441c723c */ /* 0x048fee000004181c */
[----:B------:R-:W-:Y:S01]  /*11af0*/  LOP3.LUT R13, R60, 0x6, RZ, 0xc0, !PT ;  /* 0x000000063c0d7812 */ /* 0x000fe200078ec0ff */
[----:B------:R-:W-:Y:S04]  /*11b00*/  HMMA.16816.F32.BF16 R24, R68, R14, R24 ;  /* 0x0000000e4418723c */ /* 0x000fe80000041818 */
[----:B------:R-:W-:-:S02]  /*11b10*/  IMAD.IADD R0, R2, 0x1, R13 ;  /* 0x0000000102007824 */ /* 0x000fc400078e020d */
[----:B------:R-:W-:Y:S02]  /*11b20*/  LDSM.16.M88.4 R12, [R184+0x5800] ;  /* 0x00580000b80c783b */ /* 0x000fe40000000200 */
[C---:B-1----:R-:W-:Y:S01]  /*11b30*/  HMMA.16816.F32.BF16 R76, R68.reuse, R8, R76 ;  /* 0x00000008444c723c */ /* 0x042fe2000004184c */
[C---:B------:R-:W-:Y:S02]  /*11b40*/  IADD3 R6, R0.reuse, 0x10, RZ ;  /* 0x0000001000067810 */ /* 0x040fe40007ffe0ff */
[-C--:B------:R-:W-:Y:S02]  /*11b50*/  ISETP.GE.AND P1, PT, R0, R61.reuse, PT ;  /* 0x0000003d0000720c */ /* 0x080fe40003f26270 */
[----:B------:R-:W-:Y:S02]  /*11b60*/  ISETP.GE.AND P2, PT, R6, R61, PT ;  /* 0x0000003d0600720c */ /* 0x000fe40003f46270 */
[----:B------:R-:W-:Y:S01]  /*11b70*/  IADD3 R6, R0, 0x18, RZ ;  /* 0x0000001800067810 */ /* 0x000fe20007ffe0ff */
[----:B------:R-:W-:Y:S01]  /*11b80*/  HMMA.16816.F32.BF16 R72, R68, R10, R72 ;  /* 0x0000000a4448723c */ /* 0x000fe20000041848 */
[----:B------:R-:W1:Y:S01]  /*11b90*/  LDSM.16.M88.4 R8, [R184+0x5000] ;  /* 0x00500000b808783b */ /* 0x000e620000000200 */
[----:B------:R-:W-:-:S06]  /*11ba0*/  DEPBAR.LE SB0, 0x0 ;  /* 0x000080000000791a */ /* 0x000fcc0000000000 */
[C---:B-----5:R-:W-:Y:S07]  /*11bb0*/  HMMA.16816.F32.BF16 R20, R68.reuse, R32, R20 ;  /* 0x000000204414723c */ /* 0x060fee0000041814 */
[----:B------:R-:W-:Y:S01]  /*11bc0*/  IADD3 R32, R0, 0x9, RZ ;  /* 0x0000000900207810 */ /* 0x000fe20007ffe0ff */
[----:B------:R-:W-:Y:S03]  /*11bd0*/  HMMA.16816.F32.BF16 R16, R68, R34, R16 ;  /* 0x000000224410723c */ /* 0x000fe60000041810 */
[----:B------:R-:W-:-:S02]  /*11be0*/  ISETP.GE.AND P4, PT, R32, R61, PT ;  /* 0x0000003d2000720c */ /* 0x000fc40003f86270 */
[C---:B------:R-:W-:Y:S02]  /*11bf0*/  IADD3 R32, R0.reuse, 0x11, RZ ;  /* 0x0000001100207810 */ /* 0x040fe40007ffe0ff */
[----:B------:R-:W-:Y:S01]  /*11c00*/  IADD3 R34, R0, 0x8, RZ ;  /* 0x0000000800227810 */ /* 0x000fe20007ffe0ff */
[----:B--2---:R-:W-:Y:S03]  /*11c10*/  HMMA.16816.F32.BF16 R28, R80, R44, R28 ;  /* 0x0000002c501c723c */ /* 0x004fe6000004181c */
[----:B------:R-:W-:-:S05]  /*11c20*/  ISETP.GE.AND P5, PT, R34, R61, PT ;  /* 0x0000003d2200720c */ /* 0x000fca0003fa6270 */
[C---:B------:R-:W-:Y:S08]  /*11c30*/  HMMA.16816.F32.BF16 R24, R80.reuse, R46, R24 ;  /* 0x0000002e5018723c */ /* 0x040ff00000041818 */
[----:B----4-:R-:W-:Y:S08]  /*11c40*/  HMMA.16816.F32.BF16 R20, R80, R40, R20 ;  /* 0x000000285014723c */ /* 0x010ff00000041814 */
[----:B------:R-:W-:Y:S01]  /*11c50*/  HMMA.16816.F32.BF16 R88, R68, R36, R88 ;  /* 0x000000244458723c */ /* 0x000fe20000041858 */
[----:B------:R-:W-:-:S02]  /*11c60*/  FSEL R3, R28, -INF , !P1 ;  /* 0xff8000001c037808 */ /* 0x000fc40004800000 */
[----:B------:R-:W-:Y:S02]  /*11c70*/  FSEL R30, R30, -INF , !P1 ;  /* 0xff8000001e1e7808 */ /* 0x000fe40004800000 */
[-C--:B------:R-:W-:Y:S02]  /*11c80*/  ISETP.GE.AND P1, PT, R32, R61.reuse, PT ;  /* 0x0000003d2000720c */ /* 0x080fe40003f26270 */
[----:B------:R-:W-:Y:S01]  /*11c90*/  IADD3 R36, R0, 0x1, RZ ;  /* 0x0000000100247810 */ /* 0x000fe20007ffe0ff */
[----:B------:R-:W-:Y:S01]  /*11ca0*/  HMMA.16816.F32.BF16 R64, R68, R38, R64 ;  /* 0x000000264440723c */ /* 0x000fe20000041840 */
[----:B------:R-:W-:Y:S02]  /*11cb0*/  FSEL R26, R26, -INF , !P5 ;  /* 0xff8000001a1a7808 */ /* 0x000fe40006800000 */
[----:B------:R-:W-:Y:S02]  /*11cc0*/  ISETP.GE.AND P6, PT, R36, R61, PT ;  /* 0x0000003d2400720c */ /* 0x000fe40003fc6270 */
[----:B------:R-:W-:-:S02]  /*11cd0*/  FSEL R25, R25, -INF , !P4 ;  /* 0xff80000019197808 */ /* 0x000fc40006000000 */
[----:B------:R-:W-:Y:S01]  /*11ce0*/  FSEL R28, R31, -INF , !P6 ;  /* 0xff8000001f1c7808 */ /* 0x000fe20007000000 */
[C---:B------:R-:W-:Y:S01]  /*11cf0*/  HMMA.16816.F32.BF16 R16, R80.reuse, R42, R16 ;  /* 0x0000002a5010723c */ /* 0x040fe20000041810 */
[----:B------:R-:W-:Y:S02]  /*11d00*/  FSEL R29, R29, -INF , !P6 ;  /* 0xff8000001d1d7808 */ /* 0x000fe40007000000 */
[-C--:B------:R-:W-:Y:S02]  /*11d10*/  ISETP.GE.AND P6, PT, R6, R61.reuse, PT ;  /* 0x0000003d0600720c */ /* 0x080fe40003fc6270 */
[----:B------:R-:W-:Y:S02]  /*11d20*/  IADD3 R6, R0, 0x19, RZ ;  /* 0x0000001900067810 */ /* 0x000fe40007ffe0ff */
[----:B------:R-:W-:Y:S01]  /*11d30*/  FSEL R31, R24, -INF , !P5 ;  /* 0xff800000181f7808 */ /* 0x000fe20006800000 */
[----:B-1----:R-:W-:Y:S01]  /*11d40*/  HMMA.16816.F32.BF16 R76, R80, R8, R76 ;  /* 0x00000008504c723c */ /* 0x002fe2000004184c */
[----:B------:R-:W-:-:S02]  /*11d50*/  ISETP.GE.AND P5, PT, R6, R61, PT ;  /* 0x0000003d0600720c */ /* 0x000fc40003fa6270 */
[----:B------:R-:W-:Y:S02]  /*11d60*/  FSEL R6, R27, -INF , !P4 ;  /* 0xff8000001b067808 */ /* 0x000fe40006000000 */
[----:B------:R-:W-:Y:S02]  /*11d70*/  FSEL R22, R22, -INF , !P2 ;  /* 0xff80000016167808 */ /* 0x000fe40005000000 */
[----:B------:R-:W-:Y:S01]  /*11d80*/  IADD3 R8, R0, 0x20, RZ ;  /* 0x0000002000087810 */ /* 0x000fe20007ffe0ff */
[----:B------:R-:W-:Y:S01]  /*11d90*/  HMMA.16816.F32.BF16 R72, R80, R10, R72 ;  /* 0x0000000a5048723c */ /* 0x000fe20000041848 */
[----:B------:R-:W-:Y:S02]  /*11da0*/  FSEL R21, R21, -INF , !P1 ;  /* 0xff80000015157808 */ /* 0x000fe40004800000 */
[----:B------:R-:W-:Y:S02]  /*11db0*/  ISETP.GE.AND P4, PT, R8, R61, PT ;  /* 0x0000003d0800720c */ /* 0x000fe40003f86270 */
[----:B------:R-:W-:-:S02]  /*11dc0*/  IADD3 R8, R0, 0x28, RZ ;  /* 0x0000002800087810 */ /* 0x000fc40007ffe0ff */
[----:B------:R-:W-:Y:S01]  /*11dd0*/  IADD3 R10, R0, 0x21, RZ ;  /* 0x00000021000a7810 */ /* 0x000fe20007ffe0ff */
[C---:B------:R-:W-:Y:S01]  /*11de0*/  HMMA.16816.F32.BF16 R88, R80.reuse, R12, R88 ;  /* 0x0000000c5058723c */ /* 0x040fe20000041858 */
[----:B------:R-:W-:Y:S02]  /*11df0*/  FSEL R11, R20, -INF , !P2 ;  /* 0xff800000140b7808 */ /* 0x000fe40005000000 */
[-C--:B------:R-:W-:Y:S02]  /*11e00*/  ISETP.GE.AND P2, PT, R10, R61.reuse, PT ;  /* 0x0000003d0a00720c */ /* 0x080fe40003f46270 */
[----:B------:R-:W-:Y:S02]  /*11e10*/  FSEL R10, R23, -INF , !P1 ;  /* 0xff800000170a7808 */ /* 0x000fe40004800000 */
[----:B------:R-:W-:Y:S01]  /*11e20*/  ISETP.GE.AND P1, PT, R8, R61, PT ;  /* 0x0000003d0800720c */ /* 0x000fe20003f26270 */
[----:B------:R-:W-:Y:S01]  /*11e30*/  HMMA.16816.F32.BF16 R64, R80, R14, R64 ;  /* 0x0000000e5040723c */ /* 0x000fe20000041840 */
[----:B------:R-:W-:-:S02]  /*11e40*/  IADD3 R8, R0, 0x29, RZ ;  /* 0x0000002900087810 */ /* 0x000fc40007ffe0ff */
[----:B------:R-:W-:Y:S02]  /*11e50*/  IADD3 R12, R0, 0x30, RZ ;  /* 0x00000030000c7810 */ /* 0x000fe40007ffe0ff */
[----:B------:R-:W-:Y:S02]  /*11e60*/  FSEL R18, R18, -INF , !P6 ;  /* 0xff80000012127808 */ /* 0x000fe40007000000 */
[----:B------:R-:W-:Y:S02]  /*11e70*/  FSEL R9, R16, -INF , !P6 ;  /* 0xff80000010097808 */ /* 0x000fe40007000000 */
[----:B------:R-:W-:Y:S02]  /*11e80*/  ISETP.GE.AND P6, PT, R8, R61, PT ;  /* 0x0000003d0800720c */ /* 0x000fe40003fc6270 */
        /* <DEDUP_REMOVED lines=8> */
[----:B------:R-:W-:Y:S02]  /*11f10*/  IADD3 R0, R0, 0x39, RZ ;  /* 0x0000003900007810 */ /* 0x000fe40007ffe0ff */
[----:B------:R-:W-:Y:S02]  /*11f20*/  FSEL R170, R79, -INF , !P2 ;  /* 0xff8000004faa7808 */ /* 0x000fe40005000000 */
[----:B------:R-:W-:Y:S02]  /*11f30*/  FSEL R159, R77, -INF , !P2 ;  /* 0xff8000004d9f7808 */ /* 0x000fe40005000000 */
[----:B------:R-:W-:Y:S02]  /*11f40*/  FSEL R164, R74, -INF , !P1 ;  /* 0xff8000004aa47808 */ /* 0x000fe40004800000 */
[----:B------:R-:W-:Y:S02]  /*11f50*/  FSEL R165, R72, -INF , !P1 ;  /* 0xff80000048a57808 */ /* 0x000fe40004800000 */
[----:B------:R-:W-:-:S02]  /*11f60*/  ISETP.GE.AND P2, PT, R12, R61, PT ;  /* 0x0000003d0c00720c */ /* 0x000fc40003f46270 */
[----:B------:R-:W-:Y:S02]  /*11f70*/  ISETP.GE.AND P1, PT, R0, R61, PT ;  /* 0x0000003d0000720c */ /* 0x000fe40003f26270 */
[----:B------:R-:W-:Y:S02]  /*11f80*/  LOP3.LUT R0, R4, R49, RZ, 0xfc, !PT ;  /* 0x0000003104007212 */ /* 0x000fe400078efcff */
        /* <DEDUP_REMOVED lines=71> */
.L_x_4814:
[----:B------:R-:W-:-:S05]  /*12400*/  IMAD.MOV.U32 R13, RZ, RZ, c[0x0][0x198] ;  /* 0x00006600ff0d7624 */ /* 0x000fca00078e00ff */
[----:B------:R-:W-:-:S04]  /*12410*/  LEA R13, -R13, RZ, 0x6 ;  /* 0x000000ff0d0d7211 */ /* 0x000fc800078e31ff */
[----:B------:R-:W-:Y:S02]  /*12420*/  SHF.R.S32.HI R2, RZ, 0x1f, R13 ;  /* 0x0000001fff027819 */ /* 0x000fe4000001140d */
.L_x_4815:
        /* <DEDUP_REMOVED lines=41> */
.L_x_4813:
[----:B-1----:R-:W-:Y:S02]  /*126c0*/  FMNMX.FTZ R12, R3, R29, !PT ;  /* 0x0000001d030c7209 */ /* 0x002fe40007810000 */
        /* <DEDUP_REMOVED lines=50> */
[C---:B------:R-:W-:Y:S01]  /*129f0*/  FSETP.NEU.FTZ.AND P1, PT, R132.reuse, -INF , PT ;  /* 0xff8000008400780b */ /* 0x040fe20003f3d000 */
[----:B------:R-:W-:Y:S02]  /*12a00*/  FMUL.FTZ R166, R132, c[0x0][0x23c] ;  /* 0x00008f0084a67a20 */ /* 0x000fe40000410000 */
[----:B------:R-:W1:Y:S03]  /*12a10*/  LDSM.16.MT88.4 R112, [R189+0x10000] ;  /* 0x01000000bd70783b */ /* 0x000e660000004200 */
        /* <DEDUP_REMOVED lines=16> */
[----:B------:R-:W2:Y:S01]  /*12b20*/  MUFU.EX2 R150, R150 ;  /* 0x0000009600967308 */ /* 0x000ea20000000800 */
[--C-:B------:R-:W-:Y:S02]  /*12b30*/  FFMA.FTZ R152, R30, c[0x0][0x23c], -R163.reuse ;  /* 0x00008f001e987a23 */ /* 0x100fe400000108a3 */
[--C-:B------:R-:W-:Y:S02]  /*12b40*/  FFMA.FTZ R155, R28, c[0x0][0x23c], -R163.reuse ;  /* 0x00008f001c9b7a23 */ /* 0x100fe400000108a3 */
[--C-:B------:R-:W-:Y:S01]  /*12b50*/  FFMA.FTZ R157, R26, c[0x0][0x23c], -R163.reuse ;  /* 0x00008f001a9d7a23 */ /* 0x100fe200000108a3 */
[----:B------:R-:W-:Y:S01]  /*12b60*/  LDSM.16.MT88.4 R28, [R188+0xc800] ;  /* 0x00c80000bc1c783b */ /* 0x000fe20000004200 */
[--C-:B------:R-:W-:Y:S01]  /*12b70*/  FFMA.FTZ R148, R6, c[0x0][0x23c], -R163.reuse ;  /* 0x00008f0006947a23 */ /* 0x100fe200000108a3 */
[----:B------:R-:W-:Y:S01]  /*12b80*/  MUFU.EX2 R151, R151 ;  /* 0x0000009700977308 */ /* 0x000fe20000000800 */
[--C-:B------:R-:W-:Y:S01]  /*12b90*/  FFMA.FTZ R134, R10, c[0x0][0x23c], -R163.reuse ;  /* 0x00008f000a867a23 */ /* 0x100fe200000108a3 */
[----:B------:R-:W1:Y:S01]  /*12ba0*/  LDSM.16.MT88.4 R4, [R188+0x10000] ;  /* 0x01000000bc04783b */ /* 0x000e620000004200 */
[----:B------:R-:W-:-:S02]  /*12bb0*/  FFMA.FTZ R135, R18, c[0x0][0x23c], -R163 ;  /* 0x00008f0012877a23 */ /* 0x000fc400000108a3 */
[--C-:B------:R-:W-:Y:S01]  /*12bc0*/  FFMA.FTZ R0, R8, c[0x0][0x23c], -R163.reuse ;  /* 0x00008f0008007a23 */ /* 0x100fe200000108a3 */
[----:B------:R-:W-:Y:S01]  /*12bd0*/  LDSM.16.MT88.4 R16, [R189+0xe800] ;  /* 0x00e80000bd10783b */ /* 0x000fe20000004200 */
[--C-:B------:R-:W-:Y:S01]  /*12be0*/  FFMA.FTZ R144, R21, c[0x0][0x23c], -R166.reuse ;  /* 0x00008f0015907a23 */ /* 0x100fe200000108a6 */
[----:B------:R-:W3:Y:S01]  /*12bf0*/  MUFU.EX2 R146, R146 ;  /* 0x0000009200927308 */ /* 0x000ee20000000800 */
[----:B--2---:R-:W-:Y:S01]  /*12c00*/  F2FP.BF16.PACK_AB R116, R150, R153 ;  /* 0x000000999674723e */ /* 0x004fe200000010ff */
[----:B------:R-:W2:Y:S01]  /*12c10*/  LDSM.16.MT88.4 R8, [R192+0xe800] ;  /* 0x00e80000c008783b */ /* 0x000ea20000004200 */
[----:B------:R-:W-:Y:S02]  /*12c20*/  FFMA.FTZ R147, R22, c[0x0][0x23c], -R163 ;  /* 0x00008f0016937a23 */ /* 0x000fe400000108a3 */
[--C-:B------:R-:W-:Y:S01]  /*12c30*/  FFMA.FTZ R154, R167, c[0x0][0x23c], -R166.reuse ;  /* 0x00008f00a79a7a23 */ /* 0x100fe200000108a6 */
[----:B------:R-:W1:Y:S01]  /*12c40*/  LDSM.16.MT88.4 R20, [R192+0xc800] ;  /* 0x00c80000c014783b */ /* 0x000e620000004200 */
[--C-:B------:R-:W-:Y:S01]  /*12c50*/  FFMA.FTZ R156, R165, c[0x0][0x23c], -R166.reuse ;  /* 0x00008f00a59c7a23 */ /* 0x100fe200000108a6 */
[----:B------:R-:W-:Y:S01]  /*12c60*/  MUFU.EX2 R152, R152 ;  /* 0x0000009800987308 */ /* 0x000fe20000000800 */
[--C-:B------:R-:W-:Y:S01]  /*12c70*/  FFMA.FTZ R159, R159, c[0x0][0x23c], -R166.reuse ;  /* 0x00008f009f9f7a23 */ /* 0x100fe200000108a6 */
[----:B------:R-:W-:Y:S01]  /*12c80*/  LDSM.16.MT88.4 R24, [R190+0xe800] ;  /* 0x00e80000be18783b */ /* 0x000fe20000004200 */
[----:B------:R-:W-:-:S02]  /*12c90*/  FFMA.FTZ R161, R161, c[0x0][0x23c], -R166 ;  /* 0x00008f00a1a17a23 */ /* 0x000fc400000108a6 */
[--C-:B------:R-:W-:Y:S02]  /*12ca0*/  FFMA.FTZ R160, R160, c[0x0][0x23c], -R163.reuse ;  /* 0x00008f00a0a07a23 */ /* 0x100fe400000108a3 */
[--C-:B------:R-:W-:Y:S01]  /*12cb0*/  FFMA.FTZ R165, R170, c[0x0][0x23c], -R163.reuse ;  /* 0x00008f00aaa57a23 */ /* 0x100fe200000108a3 */
[----:B------:R-:W4:Y:S01]  /*12cc0*/  MUFU.EX2 R155, R155 ;  /* 0x0000009b009b7308 */ /* 0x000f220000000800 */
[----:B---3--:R-:W-:Y:S01]  /*12cd0*/  F2FP.BF16.PACK_AB R118, R146, R151 ;  /* 0x000000979276723e */ /* 0x008fe200000010ff */
[--C-:B------:R-:W-:Y:S02]  /*12ce0*/  FFMA.FTZ R164, R164, c[0x0][0x23c], -R163.reuse ;  /* 0x00008f00a4a47a23 */ /* 0x100fe400000108a3 */
[----:B------:R-:W-:Y:S02]  /*12cf0*/  FFMA.FTZ R167, R168, c[0x0][0x23c], -R163 ;  /* 0x00008f00a8a77a23 */ /* 0x000fe400000108a3 */
[--C-:B------:R-:W-:Y:S02]  /*12d00*/  FFMA.FTZ R168, R171, c[0x0][0x23c], -R166.reuse ;  /* 0x00008f00aba87a23 */ /* 0x100fe400000108a6 */
[----:B------:R-:W-:Y:S01]  /*12d10*/  MUFU.EX2 R157, R157 ;  /* 0x0000009d009d7308 */ /* 0x000fe20000000800 */
[----:B------:R-:W-:-:S02]  /*12d20*/  FFMA.FTZ R169, R169, c[0x0][0x23c], -R166 ;  /* 0x00008f00a9a97a23 */ /* 0x000fc400000108a6 */
[--C-:B------:R-:W-:Y:S02]  /*12d30*/  FFMA.FTZ R170, R143, c[0x0][0x23c], -R166.reuse ;  /* 0x00008f008faa7a23 */ /* 0x100fe400000108a6 */
[----:B------:R-:W-:Y:S02]  /*12d40*/  FFMA.FTZ R219, R141, c[0x0][0x23c], -R166 ;  /* 0x00008f008ddb7a23 */ /* 0x000fe400000108a6 */
[--C-:B------:R-:W-:Y:S01]  /*12d50*/  FFMA.FTZ R162, R162, c[0x0][0x23c], -R163.reuse ;  /* 0x00008f00a2a27a23 */ /* 0x100fe200000108a3 */
[----:B------:R-:W3:Y:S01]  /*12d60*/  MUFU.EX2 R148, R148 ;  /* 0x0000009400947308 */ /* 0x000ee20000000800 */
[----:B----4-:R-:W-:Y:S01]  /*12d70*/  F2FP.BF16.PACK_AB R117, R155, R152 ;  /* 0x000000989b75723e */ /* 0x010fe200000010ff */
[--C-:B------:R-:W-:Y:S02]  /*12d80*/  FFMA.FTZ R171, R142, c[0x0][0x23c], -R163.reuse ;  /* 0x00008f008eab7a23 */ /* 0x100fe400000108a3 */
[--C-:B------:R-:W-:Y:S02]  /*12d90*/  FFMA.FTZ R166, R140, c[0x0][0x23c], -R163.reuse ;  /* 0x00008f008ca67a23 */ /* 0x100fe400000108a3 */
[----:B------:R-:W-:Y:S01]  /*12da0*/  FFMA.FTZ R217, R158, c[0x0][0x23c], -R163 ;  /* 0x00008f009ed97a23 */ /* 0x000fe200000108a3 */
[----:B------:R-:W-:Y:S01]  /*12db0*/  LDSM.16.MT88.4 R140, [R190+0xd800] ;  /* 0x00d80000be8c783b */ /* 0x000fe20000004200 */
[----:B------:R-:W-:Y:S01]  /*12dc0*/  MUFU.EX2 R149, R149 ;  /* 0x0000009500957308 */ /* 0x000fe20000000800 */
[----:B------:R-:W-:-:S02]  /*12dd0*/  FADD.FTZ R150, R153, R150 ;  /* 0x0000009699967221 */ /* 0x000fc40000010000 */
[----:B------:R-:W-:Y:S02]  /*12de0*/  FADD.FTZ R152, R152, R155 ;  /* 0x0000009b98987221 */ /* 0x000fe40000010000 */
[----:B------:R-:W-:Y:S01]  /*12df0*/  FADD.FTZ R151, R151, R150 ;  /* 0x0000009697977221 */ /* 0x000fe20000010000 */
[----:B---3--:R-:W-:Y:S02]  /*12e00*/  F2FP.BF16.PACK_AB R119, R148, R157 ;  /* 0x0000009d9477723e */ /* 0x008fe400000010ff */
        /* <DEDUP_REMOVED lines=199> */
.L_x_4820:
        /* <DEDUP_REMOVED lines=64> */
.L_x_4817:
        /* <DEDUP_REMOVED lines=249> */
.L_x_4819:
        /* <DEDUP_REMOVED lines=27> */
.L_x_4818:
        /* <DEDUP_REMOVED lines=410> */
.L_x_4816:
        /* <DEDUP_REMOVED lines=131> */
[----:B------:R-:W2:Y:S01]  /*17190*/  S2R R7, SR_CTAID.Z ;  /* 0x0000000000077919 */ /* 0x000ea20000002700 */
        /* <DEDUP_REMOVED lines=29> */
[----:B-1----:R-:W-:-:S03]  /*17370*/  @P3 FMUL.FTZ R2, R2, 0.69314718246459960938 ;  /* 0x3f31721802023820 */ /* 0x002fc60000410000 */
[----:B------:R-:W-:Y:S02]  /*17380*/  SEL R15, R6, 0xffffff80, !P2 ;  /* 0xffffff80060f7807 */ /* 0x000fe40005000000 */
[----:B------:R-:W1:Y:S02]  /*17390*/  S2R R6, SR_CTAID.Y ;  /* 0x0000000000067919 */ /* 0x000e640000002600 */
[-C--:B------:R-:W-:Y:S02]  /*173a0*/  IADD3 R8, R8, R15.reuse, RZ ;  /* 0x0000000f08087210 */ /* 0x080fe40007ffe0ff */
[----:B------:R-:W-:Y:S02]  /*173b0*/  IADD3 R16, R15, R12, RZ ;  /* 0x0000000c0f107210 */ /* 0x000fe40007ffe0ff */
[-C--:B------:R-:W-:Y:S01]  /*173c0*/  IADD3 R17, R13, R15.reuse, RZ ;  /* 0x0000000f0d117210 */ /* 0x080fe20007ffe0ff */
[----:B------:R-:W-:Y:S01]  /*173d0*/  STS.64 [R8], R48 ;  /* 0x0000003008007388 */ /* 0x000fe20000000a00 */
[----:B------:R-:W-:-:S03]  /*173e0*/  IADD3 R15, R14, R15, RZ ;  /* 0x0000000f0e0f7210 */ /* 0x000fc60007ffe0ff */
[----:B------:R-:W-:Y:S04]  /*173f0*/  STS.64 [R8+0x800], R50 ;  /* 0x0008003208007388 */ /* 0x000fe80000000a00 */
[----:B------:R-:W-:Y:S04]  /*17400*/  STS.64 [R16], R52 ;  /* 0x0000003410007388 */ /* 0x000fe80000000a00 */
[----:B------:R-:W-:Y:S04]  /*17410*/  STS.64 [R16+0x800], R54 ;  /* 0x0008003610007388 */ /* 0x000fe80000000a00 */
[----:B------:R-:W-:Y:S01]  /*17420*/  STS.64 [R17], R56 ;  /* 0x0000003811007388 */ /* 0x000fe20000000a00 */
[----:B-1----:R-:W-:-:S03]  /*17430*/  IMAD R6, R6, c[0x0][0x210], R209 ;  /* 0x0000840006067a24 */ /* 0x002fc600078e02d1 */
        /* <DEDUP_REMOVED lines=27> */
[----:B-1----:R-:W-:-:S03]  /*175f0*/  LOP3.LUT R11, R9, 0xffffffe0, RZ, 0xc0, !PT ;  /* 0xffffffe0090b7812 */ /* 0x002fc600078ec0ff */
[----:B------:R1:W-:Y:S01]  /*17600*/  STS.64 [R8+0x8000], R108 ;  /* 0x0080006c08007388 */ /* 0x0003e20000000a00 */
[----:B------:R-:W-:Y:S02]  /*17610*/  SHF.R.S32.HI R9, RZ, 0x1f, R10 ;  /* 0x0000001fff097819 */ /* 0x000fe4000001140a */
[----:B------:R-:W-:Y:S01]  /*17620*/  IADD3 R11, -R11, R0, RZ ;  /* 0x000000000b0b7210 */ /* 0x000fe20007ffe1ff */
[----:B------:R3:W-:Y:S01]  /*17630*/  STS.64 [R8+0x8800], R110 ;  /* 0x0088006e08007388 */ /* 0x0007e20000000a00 */
[-C--:B------:R-:W-:Y:S02]  /*17640*/  LEA.HI R9, R9, R10.reuse, RZ, 0x2 ;  /* 0x0000000a09097211 */ /* 0x080fe400078f10ff */
[----:B------:R-:W-:Y:S01]  /*17650*/  LOP3.LUT P0, RZ, R11, 0x3, RZ, 0xc0, !PT ;  /* 0x000000030bff7812 */ /* 0x000fe2000780c0ff */
[----:B------:R-:W-:Y:S01]  /*17660*/  STS.64 [R16+0x8000], R112 ;  /* 0x0080007010007388 */ /* 0x000fe20000000a00 */
[----:B------:R-:W-:Y:S02]  /*17670*/  SHF.R.S32.HI R0, RZ, 0x1f, R11 ;  /* 0x0000001fff007819 */ /* 0x000fe4000001140b */
[----:B------:R-:W-:Y:S01]  /*17680*/  LOP3.LUT R9, R9, 0xffffffc, RZ, 0xc0, !PT ;  /* 0x0ffffffc09097812 */ /* 0x000fe200078ec0ff */
[----:B------:R-:W-:Y:S01]  /*17690*/  STS.64 [R16+0x8800], R114 ;  /* 0x0088007210007388 */ /* 0x000fe20000000a00 */
[----:B------:R-:W-:Y:S01]  /*176a0*/  LEA.HI R0, R0, R11, RZ, 0x2 ;  /* 0x0000000b00007211 */ /* 0x000fe200078f10ff */
[----:B------:R-:W-:Y:S01]  /*176b0*/  @P4 FMUL.FTZ R11, R4, 0.69314718246459960938 ;  /* 0x3f317218040b4820 */ /* 0x000fe20000410000 */
[----:B------:R-:W-:Y:S01]  /*176c0*/  IADD3 R9, -R9, R10, RZ ;  /* 0x0000000a09097210 */ /* 0x000fe20007ffe1ff */
[----:B------:R-:W-:Y:S01]  /*176d0*/  STS.64 [R17+0x8000], R120 ;  /* 0x0080007811007388 */ /* 0x000fe20000000a00 */
[----:B------:R-:W-:-:S02]  /*176e0*/  SHF.R.S32.HI R0, RZ, 0x2, R0 ;  /* 0x00000002ff007819 */ /* 0x000fc40000011400 */
[----:B------:R-:W-:Y:S01]  /*176f0*/  MOV R10, 0xff800000 ;  /* 0xff800000000a7802 */ /* 0x000fe20000000f00 */
[----:B------:R-:W-:Y:S01]  /*17700*/  STS.64 [R17+0x8800], R122 ;  /* 0x0088007a11007388 */ /* 0x000fe20000000a00 */
[----:B------:R-:W-:Y:S01]  /*17710*/  @P3 FFMA.FTZ R10, R3, c[0x0][0x238], R2 ;  /* 0x00008e00030a3a23 */ /* 0x000fe20000010002 */
[----:B------:R-:W-:Y:S02]  /*17720*/  LEA R9, R9, R0, 0x4 ;  /* 0x0000000009097211 */ /* 0x000fe400078e20ff */
[----:B------:R-:W-:Y:S01]  /*17730*/  STS.64 [R15+0x8000], R116 ;  /* 0x008000740f007388 */ /* 0x000fe20000000a00 */
[----:B-1----:R-:W-:-:S03]  /*17740*/  IADD3 R108, -R209, RZ, RZ ;  /* 0x000000ffd16c7210 */ /* 0x002fc60007ffe1ff */
[----:B------:R-:W-:Y:S04]  /*17750*/  STS.64 [R15+0x8800], R118 ;  /* 0x008800760f007388 */ /* 0x000fe80000000a00 */
[----:B------:R-:W-:Y:S01]  /*17760*/  BAR.SYNC.DEFER_BLOCKING 0x0 ;  /* 0x0000000000007b1d */ /* 0x000fe20000010000 */
[----:B--2---:R-:W-:-:S04]  /*17770*/  IMAD R7, R108, c[0x0][0x1c0], R7 ;  /* 0x000070006c077a24 */ /* 0x004fc800078e0207 */
[----:B------:R-:W-:Y:S01]  /*17780*/  IMAD R6, R6, c[0x0][0x1c0], R7 ;  /* 0x0000700006067a24 */ /* 0x000fe200078e0207 */
[----:B---3--:R-:W1:Y:S01]  /*17790*/  S2R R8, SR_CTAID.X ;  /* 0x0000000000087919 */ /* 0x008e620000002500 */
[----:B------:R-:W-:Y:S01]  /*177a0*/  MOV R7, 0xff800000 ;  /* 0xff80000000077802 */ /* 0x000fe20000000f00 */
[----:B------:R-:W-:Y:S02]  /*177b0*/  @P4 FFMA.FTZ R7, R132, c[0x0][0x238], R11 ;  /* 0x00008e0084074a23 */ /* 0x000fe4000001000b */
[----:B------:R-:W2:Y:S04]  /*177c0*/  LDS.128 R100, [R5.X4] ;  /* 0x0000000005647984 */ /* 0x000ea80000004c00 */
        /* <DEDUP_REMOVED lines=18> */
[----:B------:R-:W2:Y:S04]  /*178f0*/  LDS.128 R24, [R5.X4+0x9800] ;  /* 0x0098000005187984 */ /* 0x000ea80000004c00 */
[----:B------:R-:W2:Y:S04]  /*17900*/  LDS.128 R20, [R5.X4+0xa000] ;  /* 0x00a0000005147984 */ /* 0x000ea80000004c00 */
[----:B------:R-:W2:Y:S04]  /*17910*/  LDS.128 R16, [R5.X4+0xa800] ;  /* 0x00a8000005107984 */ /* 0x000ea80000004c00 */
[----:B------:R-:W2:Y:S04]  /*17920*/  LDS.128 R12, [R5.X4+0xb000] ;  /* 0x00b00000050c7984 */ /* 0x000ea80000004c00 */
[----:B------:R1:W2:Y:S02]  /*17930*/  LDS.128 R104, [R5.X4+0xb800] ;  /* 0x00b8000005687984 */ /* 0x0002a40000004c00 */
[----:B-1----:R-:W-:-:S05]  /*17940*/  SHF.L.U32 R5, R8, 0x6, RZ ;  /* 0x0000000608057819 */ /* 0x002fca00000006ff */
[----:B------:R-:W-:Y:S01]  /*17950*/  IMAD R5, R6, c[0x0][0x214], R5 ;  /* 0x0000850006057a24 */ /* 0x000fe200078e0205 */
[----:B------:R-:W-:Y:S05]  /*17960*/  @P0 BRA `(.L_x_4822) ;  /* 0x000000b000000947 */ /* 0x000fea0003800000 */
[----:B---34-:R-:W-:Y:S01]  /*17970*/  IMAD R0, R8, -0x40, R207 ;  /* 0xffffffc008007824 */ /* 0x018fe200078e02cf */
[----:B------:R-:W-:Y:S02]  /*17980*/  IADD3 R3, R9, 0x8, RZ ;  /* 0x0000000809037810 */ /* 0x000fe40007ffe0ff */
[----:B------:R-:W-:Y:S02]  /*17990*/  SHF.R.S32.HI R4, RZ, 0x1f, R9 ;  /* 0x0000001fff047819 */ /* 0x000fe40000011409 */
[----:B------:R-:W-:Y:S02]  /*179a0*/  IADD3 R2, P0, R5, R9, RZ ;  /* 0x0000000905027210 */ /* 0x000fe40007f1e0ff */
[-C--:B------:R-:W-:Y:S02]  /*179b0*/  ISETP.GE.AND P2, PT, R9, R0.reuse, PT ;  /* 0x000000000900720c */ /* 0x080fe40003f46270 */
[----:B------:R-:W-:-:S02]  /*179c0*/  ISETP.GE.AND P1, PT, R3, R0, PT ;  /* 0x000000000300720c */ /* 0x000fc40003f26270 */
[----:B------:R-:W-:Y:S02]  /*179d0*/  LEA.HI.X.SX32 R3, R5, R4, 0x1, P0 ;  /* 0x0000000405037211 */ /* 0x000fe400000f0eff */
[----:B------:R-:W-:-:S04]  /*179e0*/  LEA R108, P0, R2, c[0x0][0x208], 0x2 ;  /* 0x00008200026c7a11 */ /* 0x000fc800078010ff */
[----:B------:R-:W-:-:S05]  /*179f0*/  LEA.HI.X R109, R2, c[0x0][0x20c], R3, 0x2, P0 ;  /* 0x00008300026d7a11 */ /* 0x000fca00000f1403 */
[----:B------:R1:W-:Y:S04]  /*17a00*/  @!P2 STG.E [R108.64], R7 ;  /* 0x000000076c00a986 */ /* 0x0003e8000c101906 */
[----:B------:R1:W-:Y:S02]  /*17a10*/  @!P1 STG.E [R108.64+0x20], R10 ;  /* 0x0000200a6c009986 */ /* 0x0003e4000c101906 */
.L_x_4822:
[----:B---34-:R-:W-:Y:S05]  /*17a20*/  BSYNC B0 ;  /* 0x0000000000007941 */ /* 0x018fea0003800000 */
.L_x_4821:
[----:B------:R-:W-:Y:S01]  /*17a30*/  IMAD.SHL.U32 R2, R206, 0x4, RZ ;  /* 0x00000004ce027824 */ /* 0x000fe200078e00ff */
[----:B------:R-:W-:Y:S01]  /*17a40*/  IADD3 R4, R199, 0x10, RZ ;  /* 0x00000010c7047810 */ /* 0x000fe20007ffe0ff */
[----:B------:R-:W-:Y:S02]  /*17a50*/  IMAD R5, R5, c[0x0][0x22c], RZ ;  /* 0x00008b0005057a24 */ /* 0x000fe400078e02ff */
[----:B------:R-:W-:Y:S01]  /*17a60*/  IMAD R207, R8, -0x40, R207 ;  /* 0xffffffc008cf7824 */ /* 0x000fe200078e02cf */
[----:B------:R-:W-:-:S04]  /*17a70*/  SHF.R.S32.HI R3, RZ, 0x1f, R2 ;  /* 0x0000001fff037819 */ /* 0x000fc80000011402 */
[-C--:B------:R-:W-:Y:S01]  /*17a80*/  ISETP.GE.AND P4, PT, R4, R207.reuse, PT ;  /* 0x000000cf0400720c */ /* 0x080fe20003f86270 */
[C---:B------:R-:W-:Y:S01]  /*17a90*/  IMAD.WIDE R2, R199.reuse, 0xc0, R2 ;  /* 0x000000c0c7027825 */ /* 0x040fe200078e0202 */
[C---:B------:R-:W-:Y:S02]  /*17aa0*/  IADD3 R4, R199.reuse, 0x18, RZ ;  /* 0x00000018c7047810 */ /* 0x040fe40007ffe0ff */
[----:B------:R-:W-:Y:S02]  /*17ab0*/  ISETP.GE.AND P6, PT, R199, R207, PT ;  /* 0x000000cfc700720c */ /* 0x000fe40003fc6270 */
[----:B------:R-:W-:Y:S02]  /*17ac0*/  IADD3 R0, P0, R5, R2, RZ ;  /* 0x0000000205007210 */ /* 0x000fe40007f1e0ff */
[----:B------:R-:W-:Y:S02]  /*17ad0*/  IADD3 R2, R199, 0x8, RZ ;  /* 0x00000008c7027810 */ /* 0x000fe40007ffe0ff */
[----:B------:R-:W-:-:S02]  /*17ae0*/  LEA.HI.X.SX32 R5, R5, R3, 0x1, P0 ;  /* 0x0000000305057211 */ /* 0x000fc400000f0eff */
[----:B------:R-:W-:Y:S02]  /*17af0*/  LEA R6, P0, R0, c[0x0][0x1d8], 0x2 ;  /* 0x0000760000067a11 */ /* 0x000fe400078010ff */
[-C--:B------:R-:W-:Y:S02]  /*17b00*/  ISETP.GE.AND P5, PT, R2, R207.reuse, PT ;  /* 0x000000cf0200720c */ /* 0x080fe40003fa6270 */
[----:B-1----:R-:W-:Y:S02]  /*17b10*/  LEA.HI.X R7, R0, c[0x0][0x1dc], R5, 0x2, P0 ;  /* 0x0000770000077a11 */ /* 0x002fe400000f1405 */
[C---:B------:R-:W-:Y:S02]  /*17b20*/  IADD3 R0, R199.reuse, 0x30, RZ ;  /* 0x00000030c7007810 */ /* 0x040fe40007ffe0ff */
[----:B------:R-:W-:Y:S01]  /*17b30*/  IADD3 R3, R199, 0x20, RZ ;  /* 0x00000020c7037810 */ /* 0x000fe20007ffe0ff */
[----:B------:R1:W-:Y:S01]  /*17b40*/  @!P6 STG.E.128 [R6.64+0x100], R68 ;  /* 0x000100440600e986 */ /* 0x0003e2000c101d06 */
[----:B------:R-:W-:-:S02]  /*17b50*/  ISETP.GE.AND P0, PT, R0, R207, PT ;  /* 0x000000cf0000720c */ /* 0x000fc40003f06270 */
[C---:B------:R-:W-:Y:S01]  /*17b60*/  IADD3 R2, R199.reuse, 0x28, RZ ;  /* 0x00000028c7027810 */ /* 0x040fe20007ffe0ff */
[----:B------:R1:W-:Y:S01]  /*17b70*/  @!P6 STG.E.128 [R6.64+0x200], R36 ;  /* 0x000200240600e986 */ /* 0x0003e2000c101d06 */
[----:B------:R-:W-:Y:S02]  /*17b80*/  IADD3 R0, R199, 0x38, RZ ;  /* 0x00000038c7007810 */ /* 0x000fe40007ffe0ff */
[-C--:B------:R-:W-:Y:S01]  /*17b90*/  ISETP.GE.AND P3, PT, R4, R207.reuse, PT ;  /* 0x000000cf0400720c */ /* 0x080fe20003f66270 */
[----:B------:R1:W-:Y:S01]  /*17ba0*/  @!P5 STG.E.128 [R6.64+0x1800], R96 ;  /* 0x001800600600d986 */ /* 0x0003e2000c101d06 */
[-C--:B------:R-:W-:Y:S02]  /*17bb0*/  ISETP.GE.AND P2, PT, R3, R207.reuse, PT ;  /* 0x000000cf0300720c */ /* 0x080fe40003f46270 */
[-C--:B------:R-:W-:Y:S01]  /*17bc0*/  ISETP.GE.AND P1, PT, R2, R207.reuse, PT ;  /* 0x000000cf0200720c */ /* 0x080fe20003f26270 */
[----:B------:R1:W-:Y:S04]  /*17bd0*/  @!P5 STG.E.128 [R6.64+0x1900], R64 ;  /* 0x001900400600d986 */ /* 0x0003e8000c101d06 */
[----:B------:R1:W-:Y:S04]  /*17be0*/  @!P0 STG.E.128 [R6.64+0x9000], R76 ;  /* 0x0090004c06008986 */ /* 0x0003e8000c101d06 */
[----:B------:R1:W-:Y:S04]  /*17bf0*/  @!P0 STG.E.128 [R6.64+0x9100], R44 ;  /* 0x0091002c06008986 */ /* 0x0003e8000c101d06 */
[----:B--2---:R1:W-:Y:S01]  /*17c00*/  @!P0 STG.E.128 [R6.64+0x9200], R12 ;  /* 0x0092000c06008986 */ /* 0x0043e2000c101d06 */
        /* <DEDUP_REMOVED lines=21> */
.L_x_4823:
        /* <DEDUP_REMOVED lines=10> */
.L_x_7864:


//--------------------- .text._ZN5flash24flash_fwd_splitkv_kernelI23Flash_fwd_kernel_traitsILi192ELi64ELi64ELi4ELb0ELb0EN7cutlass10bfloat16_tE19Flash_kernel_traitsILi192ELi64ELi64ELi4ES3_EELb0ELb0ELb0ELb0ELb1ELb1ELb1ELb1EEEvNS_16Flash_fwd_paramsE --------------------------
	.section	.text._ZN5flash24flash_fwd_splitkv_kernelI23Flash_fwd_kernel_traitsILi192ELi64ELi64ELi4ELb0ELb0EN7cutlass10bfloat16_tE19Flash_kernel_traitsILi192ELi64ELi64ELi4ES3_EELb0ELb0ELb0ELb0ELb1ELb1ELb1ELb1EEEvNS_16Flash_fwd_paramsE,"ax",@progbits
	.sectioninfo	@"SHI_REGISTERS=242"
	.align	128
        .global         _ZN5flash24flash_fwd_splitkv_kernelI23Flash_fwd_kernel_traitsILi192ELi64ELi64ELi4ELb0ELb0EN7cutlass10bfloat16_tE19Flash_kernel_traitsILi192ELi64ELi64ELi4ES3_EELb0ELb0ELb0ELb0ELb1ELb1ELb1ELb1EEEvNS_16Flash_fwd_paramsE
        .type           _ZN5flash24flash_fwd_splitkv_kernelI23Flash_fwd_kernel_traitsILi192ELi64ELi64ELi4ELb0ELb0EN7cutlass10bfloat16_tE19Flash_kernel_traitsILi192ELi64ELi64ELi4ES3_EELb0ELb0ELb0ELb0ELb1ELb1ELb1ELb1EEEvNS_16Flash_fwd_paramsE,@function
        .size           _ZN5flash24flash_fwd_splitkv_kernelI23Flash_fwd_kernel_traitsILi192ELi64ELi64ELi4ELb0ELb0EN7cutlass10bfloat16_tE19Flash_kernel_traitsILi192ELi64ELi64ELi4ES3_EELb0ELb0ELb0ELb0ELb1ELb1ELb1ELb1EEEvNS_16Flash_fwd_paramsE,(.L_x_7865 - _ZN5flash24flash_fwd_splitkv_kernelI23Flash_fwd_kernel_traitsILi192ELi64ELi64ELi4ELb0ELb0EN7cutlass10bfloat16_tE19Flash_kernel_traitsILi192ELi64ELi64ELi4ES3_EELb0ELb0ELb0ELb0ELb1ELb1ELb1ELb1EEEvNS_16Flash_fwd_paramsE)
        .other          _ZN5flash24flash_fwd_splitkv_kernelI23Flash_fwd_kernel_traitsILi192ELi64ELi64ELi4ELb0ELb0EN7cutlass10bfloat16_tE19Flash_kernel_traitsILi192ELi64ELi64ELi4ES3_EELb0ELb0ELb0ELb0ELb1ELb1ELb1ELb1EEEvNS_16Flash_fwd_paramsE,@"STO_CUDA_ENTRY STV_DEFAULT"
_ZN5flash24flash_fwd_splitkv_kernelI23Flash_fwd_kernel_traitsILi192ELi64ELi64ELi4ELb0ELb0EN7cutlass10bfloat16_tE19Flash_kernel_traitsILi192ELi64ELi64ELi4ES3_EELb0ELb0ELb0ELb0ELb1ELb1ELb1ELb1EEEvNS_16Flash_fwd_paramsE:
.text._ZN5flash24flash_fwd_splitkv_kernelI23Flash_fwd_kernel_traitsILi192ELi64ELi64ELi4ELb0ELb0EN7cutlass10bfloat16_tE19Flash_kernel_traitsILi192ELi64ELi64ELi4ES3_EELb0ELb0ELb0ELb0ELb1ELb1ELb1ELb1EEEvNS_16Flash_fwd_paramsE:
        /* <DEDUP_REMOVED lines=54> */
.L_x_4824:
[----:B-1-34-:R-:W-:Y:S02]  /*0360*/  MOV R4, c[0x0][0x218] ;  /* 0x0000860000047a02 */ /* 0x01afe40000000f00 */
.L_x_4825:
        /* <DEDUP_REMOVED lines=140> */
.L_x_4826:
        /* <DEDUP_REMOVED lines=92> */
.L_x_4827:
        /* <DEDUP_REMOVED lines=15> */
.L_x_4829:
        /* <DEDUP_REMOVED lines=52> */
.L_x_4828:
        /* <DEDUP_REMOVED lines=230> */
.L_x_4876:
        /* <DEDUP_REMOVED lines=193> */
.L_x_4834:
[----:B------:R-:W-:Y:S05]  /*3090*/  BSYNC B0 ;  /* 0x0000000000007941 */ /* 0x000fea0003800000 */
.L_x_4833:
        /* <DEDUP_REMOVED lines=147> */
.L_x_4836:
[----:B------:R-:W-:Y:S05]  /*39d0*/  BSYNC B0 ;  /* 0x0000000000007941 */ /* 0x000fea0003800000 */
.L_x_4835:
        /* <DEDUP_REMOVED lines=155> */
.L_x_4838:
[----:B------:R-:W-:Y:S05]  /*4390*/  BSYNC B0 ;  /* 0x0000000000007941 */ /* 0x000fea0003800000 */
.L_x_4837:
        /* <DEDUP_REMOVED lines=160> */
.L_x_4840:
[----:B------:R-:W-:Y:S05]  /*4da0*/  BSYNC B0 ;  /* 0x0000000000007941 */ /* 0x000fea0003800000 */
.L_x_4839:
        /* <DEDUP_REMOVED lines=8> */
.L_x_4832:
        /* <DEDUP_REMOVED lines=85> */
.L_x_4845:
[----:B------:R-:W-:Y:S05]  /*5380*/  BSYNC B0 ;  /* 0x0000000000007941 */ /* 0x000fea0003800000 */
.L_x_4844:
        /* <DEDUP_REMOVED lines=86> */
.L_x_4847:
[----:B------:R-:W-:Y:S05]  /*58f0*/  BSYNC B0 ;  /* 0x0000000000007941 */ /* 0x000fea0003800000 */
.L_x_4846:
        /* <DEDUP_REMOVED lines=85> */
.L_x_4849:
[----:B------:R-:W-:Y:S05]  /*5e50*/  BSYNC B0 ;  /* 0x0000000000007941 */ /* 0x000fea0003800000 */
.L_x_4848:
[----:B-----5:R2:W-:Y:S02]  /*5e60*/  STG.E.128 [R92.64+0x100], R40 ;  /* 0x000100285c007986 */ /* 0x0205e4000c101d06 */
.L_x_4843:
[----:B------:R-:W-:Y:S05]  /*5e70*/  BSYNC B1 ;  /* 0x0000000000017941 */ /* 0x000fea0003800000 */
.L_x_4842:
        /* <DEDUP_REMOVED lines=90> */
.L_x_4853:
[----:B------:R-:W-:Y:S05]  /*6420*/  BSYNC B0 ;  /* 0x0000000000007941 */ /* 0x000fea0003800000 */
.L_x_4852:
        /* <DEDUP_REMOVED lines=91> */
.L_x_4855:
[----:B------:R-:W-:Y:S05]  /*69e0*/  BSYNC B0 ;  /* 0x0000000000007941 */ /* 0x000fea0003800000 */
.L_x_4854:
        /* <DEDUP_REMOVED lines=89> */
.L_x_4857:
[----:B------:R-:W-:Y:S05]  /*6f80*/  BSYNC B0 ;  /* 0x0000000000007941 */ /* 0x000fea0003800000 */
.L_x_4856:
[----:B-----5:R1:W-:Y:S02]  /*6f90*/  STG.E.128 [R150.64+0x100], R40 ;  /* 0x0001002896007986 */ /* 0x0203e4000c101d06 */
.L_x_4851:
[----:B------:R-:W-:Y:S05]  /*6fa0*/  BSYNC B1 ;  /* 0x0000000000017941 */ /* 0x000fea0003800000 */
.L_x_4850:
        /* <DEDUP_REMOVED lines=90> */
.L_x_4861:
[----:B------:R-:W-:Y:S05]  /*7550*/  BSYNC B0 ;  /* 0x0000000000007941 */ /* 0x000fea0003800000 */
.L_x_4860:
        /* <DEDUP_REMOVED lines=91> */
.L_x_4863:
[----:B------:R-:W-:Y:S05]  /*7b10*/  BSYNC B0 ;  /* 0x0000000000007941 */ /* 0x000fea0003800000 */
.L_x_4862:
        /* <DEDUP_REMOVED lines=91> */
.L_x_4865:
[----:B------:R-:W-:Y:S05]  /*80d0*/  BSYNC B0 ;  /* 0x0000000000007941 */ /* 0x000fea0003800000 */
.L_x_4864:
[C---:B-1----:R-:W-:Y:S04]  /*80e0*/  LEA R2, P0, R107.reuse, R92, 0x1 ;  /* 0x0000005c6b027211 */ /* 0x042fe800078008ff */
[----:B------:R-:W-:Y:S05]  /*80f0*/  LEA.HI.X R3, R107, R91, R108, 0x1, P0 ;  /* 0x0000005b6b037211 */ /* 0x000fea00000f0c6c */
[----:B-----5:R1:W-:Y:S04]  /*8100*/  STG.E.128 [R2.64], R40 ;  /* 0x0000002802007986 */ /* 0x0203e8000c101d06 */
.L_x_4859:
[----:B------:R-:W-:Y:S05]  /*8110*/  BSYNC B1 ;  /* 0x0000000000017941 */ /* 0x000fea0003800000 */
.L_x_4858:
        /* <DEDUP_REMOVED lines=93> */
.L_x_4869:
[----:B------:R-:W-:Y:S05]  /*86f0*/  BSYNC B0 ;  /* 0x0000000000007941 */ /* 0x000fea0003800000 */
.L_x_4868:
        /* <DEDUP_REMOVED lines=93> */
.L_x_4871:
[----:B------:R-:W-:Y:S05]  /*8cd0*/  BSYNC B0 ;  /* 0x0000000000007941 */ /* 0x000fea0003800000 */
.L_x_4870:
        /* <DEDUP_REMOVED lines=92> */
.L_x_4873:
[----:B------:R-:W-:Y:S05]  /*92a0*/  BSYNC B0 ;  /* 0x0000000000007941 */ /* 0x000fea0003800000 */
.L_x_4872:
[C---:B-1----:R-:W-:Y:S04]  /*92b0*/  LEA R2, P0, R115.reuse, R92, 0x1 ;  /* 0x0000005c73027211 */ /* 0x042fe800078008ff */
[----:B------:R-:W-:Y:S05]  /*92c0*/  LEA.HI.X R3, R115, R91, R116, 0x1, P0 ;  /* 0x0000005b73037211 */ /* 0x000fea00000f0c74 */
[----:B-----5:R1:W-:Y:S04]  /*92d0*/  STG.E.128 [R2.64], R8 ;  /* 0x0000000802007986 */ /* 0x0203e8000c101d06 */
.L_x_4867:
[----:B------:R-:W-:Y:S05]  /*92e0*/  BSYNC B1 ;  /* 0x0000000000017941 */ /* 0x000fea0003800000 */
.L_x_4866:
        /* <DEDUP_REMOVED lines=8> */
.L_x_4831:
        /* <DEDUP_REMOVED lines=42> */
.L_x_4841:
        /* <DEDUP_REMOVED lines=80> */
.L_x_4874:
        /* <DEDUP_REMOVED lines=9> */
.L_x_4875:
[----:B------:R-:W-:Y:S04]  /*9ba0*/  IADD3 R13, R13, -0x1, RZ ;  /* 0xffffffff0d0d7810 */ /* 0x000fe80007ffe0ff */
[----:B------:R-:W-:Y:S11]  /*9bb0*/  ISETP.GT.AND P0, PT, R13, R88, PT ;  /* 0x000000580d00720c */ /* 0x000ff60003f04270 */
[----:B------:R-:W-:Y:S02]  /*9bc0*/  @!UPT UIADD3 URZ, URZ, URZ, URZ ;  /* 0x0000003f3f3ff290 */ /* 0x000fe4000fffe03f */
[----:B------:R-:W-:-:S05]  /*9bd0*/  @P0 BRA `(.L_x_4876) ;  /* 0xffff88a000000947 */ /* 0x000fca000383ffff */
.L_x_4830:
        /* <DEDUP_REMOVED lines=93> */
.L_x_4883:
[----:B------:R-:W-:Y:S05]  /*a1b0*/  BSYNC B0 ;  /* 0x0000000000007941 */ /* 0x000fea0003800000 */
.L_x_4882:
        /* <DEDUP_REMOVED lines=44> */
.L_x_4885:
[----:B------:R-:W-:Y:S05]  /*a480*/  BSYNC B0 ;  /* 0x0000000000007941 */ /* 0x000fea0003800000 */
.L_x_4884:
        /* <DEDUP_REMOVED lines=44> */
.L_x_4887:
[----:B------:R-:W-:Y:S05]  /*a750*/  BSYNC B0 ;  /* 0x0000000000007941 */ /* 0x000fea0003800000 */
.L_x_4886:
[----:B-----5:R4:W-:Y:S02]  /*a760*/  STS.128 [R221+0x4000], R12 ;  /* 0x0040000cdd007388 */ /* 0x0209e40000000c00 */
.L_x_4881:
[----:B------:R-:W-:Y:S05]  /*a770*/  BSYNC B1 ;  /* 0x0000000000017941 */ /* 0x000fea0003800000 */
.L_x_4880:
        /* <DEDUP_REMOVED lines=47> */
.L_x_4891:
[----:B------:R-:W-:Y:S05]  /*aa70*/  BSYNC B0 ;  /* 0x0000000000007941 */ /* 0x000fea0003800000 */
.L_x_4890:
        /* <DEDUP_REMOVED lines=44> */
.L_x_4893:
[----:B------:R-:W-:Y:S05]  /*ad40*/  BSYNC B0 ;  /* 0x0000000000007941 */ /* 0x000fea0003800000 */
.L_x_4892:
        /* <DEDUP_REMOVED lines=44> */
.L_x_4895:
[----:B------:R-:W-:Y:S05]  /*b010*/  BSYNC B0 ;  /* 0x0000000000007941 */ /* 0x000fea0003800000 */
.L_x_4894:
[----:B-----5:R3:W-:Y:S02]  /*b020*/  STS.128 [R221+0x4800], R28 ;  /* 0x0048001cdd007388 */ /* 0x0207e40000000c00 */
.L_x_4889:
[----:B------:R-:W-:Y:S05]  /*b030*/  BSYNC B1 ;  /* 0x0000000000017941 */ /* 0x000fea0003800000 */
.L_x_4888:
        /* <DEDUP_REMOVED lines=48> */
.L_x_4899:
[----:B------:R-:W-:Y:S05]  /*b340*/  BSYNC B0 ;  /* 0x0000000000007941 */ /* 0x000fea0003800000 */
.L_x_4898:
        /* <DEDUP_REMOVED lines=44> */
.L_x_4901:
[----:B------:R-:W-:Y:S05]  /*b610*/  BSYNC B0 ;  /* 0x0000000000007941 */ /* 0x000fea0003800000 */
.L_x_4900:
        /* <DEDUP_REMOVED lines=45> */
.L_x_4903:
[----:B------:R-:W-:Y:S05]  /*b8f0*/  BSYNC B0 ;  /* 0x0000000000007941 */ /* 0x000fea0003800000 */
.L_x_4902:
[----:B-----5:R4:W-:Y:S02]  /*b900*/  STS.128 [R221+0x5000], R20 ;  /* 0x00500014dd007388 */ /* 0x0209e40000000c00 */
.L_x_4897:
[----:B------:R-:W-:Y:S05]  /*b910*/  BSYNC B1 ;  /* 0x0000000000017941 */ /* 0x000fea0003800000 */
.L_x_4896:
        /* <DEDUP_REMOVED lines=46> */
.L_x_4906:
[----:B------:R-:W-:Y:S05]  /*bc00*/  BSYNC B0 ;  /* 0x0000000000007941 */ /* 0x000fea0003800000 */
.L_x_4905:
        /* <DEDUP_REMOVED lines=44> */
.L_x_4908:
[----:B------:R-:W-:Y:S05]  /*bed0*/  BSYNC B0 ;  /* 0x0000000000007941 */ /* 0x000fea0003800000 */
.L_x_4907:
        /* <DEDUP_REMOVED lines=44> */
.L_x_4910:
[----:B------:R-:W-:Y:S05]  /*c1a0*/  BSYNC B0 ;  /* 0x0000000000007941 */ /* 0x000fea0003800000 */
.L_x_4909:
[----:B-----5:R4:W-:Y:S01]  /*c1b0*/  STS.128 [R221+0x5800], R20 ;  /* 0x00580014dd007388 */ /* 0x0209e20000000c00 */
[----:B------:R-:W-:Y:S05]  /*c1c0*/  BRA `(.L_x_4904) ;  /* 0x0000472000007947 */ /* 0x000fea0003800000 */
.L_x_4879:
        /* <DEDUP_REMOVED lines=89> */
.L_x_4914:
[----:B------:R-:W-:Y:S05]  /*c760*/  BSYNC B0 ;  /* 0x0000000000007941 */ /* 0x000fea0003800000 */
.L_x_4913:
        /* <DEDUP_REMOVED lines=89> */
.L_x_4916:
[----:B------:R-:W-:Y:S05]  /*cd00*/  BSYNC B0 ;  /* 0x0000000000007941 */ /* 0x000fea0003800000 */
.L_x_4915:
        /* <DEDUP_REMOVED lines=88> */
.L_x_4918:
[----:B------:R-:W-:Y:S05]  /*d290*/  BSYNC B0 ;  /* 0x0000000000007941 */ /* 0x000fea0003800000 */
.L_x_4917:
[----:B-----5:R1:W-:Y:S02]  /*d2a0*/  STS.128 [R221+0x4000], R20 ;  /* 0x00400014dd007388 */ /* 0x0203e40000000c00 */
.L_x_4912:
[----:B------:R-:W-:Y:S05]  /*d2b0*/  BSYNC B1 ;  /* 0x0000000000017941 */ /* 0x000fea0003800000 */
.L_x_4911:
        /* <DEDUP_REMOVED lines=91> */
.L_x_4922:
[----:B------:R-:W-:Y:S05]  /*d870*/  BSYNC B0 ;  /* 0x0000000000007941 */ /* 0x000fea0003800000 */
.L_x_4921:
        /* <DEDUP_REMOVED lines=88> */
.L_x_4924:
[----:B------:R-:W-:Y:S05]  /*de00*/  BSYNC B0 ;  /* 0x0000000000007941 */ /* 0x000fea0003800000 */
.L_x_4923:
        /* <DEDUP_REMOVED lines=88> */
.L_x_4926:
[----:B------:R-:W-:Y:S05]  /*e390*/  BSYNC B0 ;  /* 0x0000000000007941 */ /* 0x000fea0003800000 */
.L_x_4925:
[----:B-----5:R1:W-:Y:S02]  /*e3a0*/  STS.128 [R221+0x4800], R20 ;  /* 0x00480014dd007388 */ /* 0x0203e40000000c00 */
.L_x_4920:
[----:B------:R-:W-:Y:S05]  /*e3b0*/  BSYNC B1 ;  /* 0x0000000000017941 */ /* 0x000fea0003800000 */
.L_x_4919:
        /* <DEDUP_REMOVED lines=92> */
.L_x_4930:
[----:B------:R-:W-:Y:S05]  /*e980*/  BSYNC B0 ;  /* 0x0000000000007941 */ /* 0x000fea0003800000 */
.L_x_4929:
        /* <DEDUP_REMOVED lines=90> */
.L_x_4932:
[----:B------:R-:W-:Y:S05]  /*ef30*/  BSYNC B0 ;  /* 0x0000000000007941 */ /* 0x000fea0003800000 */
.L_x_4931:
        /* <DEDUP_REMOVED lines=89> */
.L_x_4934:
[----:B------:R-:W-:Y:S05]  /*f4d0*/  BSYNC B0 ;  /* 0x0000000000007941 */ /* 0x000fea0003800000 */
.L_x_4933:
[----:B-----5:R1:W-:Y:S02]  /*f4e0*/  STS.128 [R221+0x5000], R20 ;  /* 0x00500014dd007388 */ /* 0x0203e40000000c00 */
.L_x_4928:
[----:B------:R-:W-:Y:S05]  /*f4f0*/  BSYNC B1 ;  /* 0x0000000000017941 */ /* 0x000fea0003800000 */
.L_x_4927:
        /* <DEDUP_REMOVED lines=92> */
.L_x_4936:
[----:B------:R-:W-:Y:S05]  /*fac0*/  BSYNC B0 ;  /* 0x0000000000007941 */ /* 0x000fea0003800000 */
.L_x_4935:
        /* <DEDUP_REMOVED lines=89> */
.L_x_4938:
[----:B------:R-:W-:Y:S05]  /*10060*/  BSYNC B0 ;  /* 0x0000000000007941 */ /* 0x000fea0003800000 */
.L_x_4937:
        /* <DEDUP_REMOVED lines=91> */
.L_x_4940:
[----:B------:R-:W-:Y:S05]  /*10620*/  BSYNC B0 ;  /* 0x0000000000007941 */ /* 0x000fea0003800000 */
.L_x_4939:
[----:B-----5:R4:W-:Y:S01]  /*10630*/  STS.128 [R221+0x5800], R4 ;  /* 0x00580004dd007388 */ /* 0x0209e20000000c00 */
[----:B------:R-:W-:Y:S05]  /*10640*/  BRA `(.L_x_4904) ;  /* 0x000002a000007947 */ /* 0x000fea0003800000 */
.L_x_4878:
        /* <DEDUP_REMOVED lines=42> */
.L_x_4904:
[----:B------:R-:W-:Y:S05]  /*108f0*/  BSYNC B2 ;  /* 0x0000000000027941 */ /* 0x000fea0003800000 */
.L_x_4877:
        /* <DEDUP_REMOVED lines=75> */
[----:B------:R-:W-:Y:S01]  /*10db0*/  @!P1 IMAD.IADD R9, R15, 0x1, R8 ;  /* 0x000000010f099824 */ /* 0x000fe200078e0208 */
[----:B------:R-:W-:Y:S01]  /*10dc0*/  LOP3.LUT R200, R4, R49, RZ, 0xfc, !PT ;  /* 0x0000003104c87212 */ /* 0x000fe200078efcff */
        /* <DEDUP_REMOVED lines=50> */
[----:B-1----:R-:W1:Y:S01]  /*110f0*/  LDSM.16.M88.4 R16, [R205+0x6000] ;  /* 0x00600000cd10783b */ /* 0x002e620000000200 */
[----:B------:R-:W-:Y:S02]  /*11100*/  SEL R5, R5, 0xffffffe0, !P2 ;  /* 0xffffffe005057807 */ /* 0x000fe40005000000 */
[----:B------:R-:W-:Y:S01]  /*11110*/  R2P PR, R62, 0x6 ;  /* 0x000000063e007804 */ /* 0x000fe20000000000 */
[----:B------:R-:W2:Y:S01]  /*11120*/  LDSM.16.M88.4 R44, [R205+0x6800] ;  /* 0x00680000cd2c783b */ /* 0x000ea20000000200 */
[--C-:B------:R-:W-:Y:S01]  /*11130*/  IMAD R204, R7, 0x2, R206.reuse ;  /* 0x0000000207cc7824 */ /* 0x100fe200078e02ce */
[----:B------:R-:W-:Y:S01]  /*11140*/  ISETP.GT.AND P0, PT, R3, R208, PT ;  /* 0x000000d00300720c */ /* 0x000fe20003f04270 */
        /* <DEDUP_REMOVED lines=8> */
[----:B------:R-:W3:Y:S01]  /*111d0*/  LDSM.16.M88.4 R24, [R203] ;  /* 0x00000000cb18783b */ /* 0x000ee20000000200 */
[----:B------:R-:W-:-:S02]  /*111e0*/  IADD3 R194, R203, 0x1000, RZ ;  /* 0x00001000cbc27810 */ /* 0x000fc40007ffe0ff */
[----:B------:R-:W-:Y:S01]  /*111f0*/  SEL R0, R0, 0xffffffc0, !P2 ;  /* 0xffffffc000007807 */ /* 0x000fe20005000000 */
[----:B----4-:R-:W4:Y:S01]  /*11200*/  LDSM.16.M88.4 R12, [R203+0x800] ;  /* 0x00080000cb0c783b */ /* 0x010f220000000200 */
[C---:B------:R-:W-:Y:S02]  /*11210*/  IADD3 R193, R203.reuse, 0x1800, RZ ;  /* 0x00001800cbc17810 */ /* 0x040fe40007ffe0ff */
[----:B------:R-:W-:Y:S01]  /*11220*/  IADD3 R191, R203, 0x2000, RZ ;  /* 0x00002000cbbf7810 */ /* 0x000fe20007ffe0ff */
[----:B------:R-:W-:Y:S01]  /*11230*/  IMAD.IADD R199, R205, 0x1, R0 ;  /* 0x00000001cdc77824 */ /* 0x000fe200078e0200 */
[----:B------:R-:W-:Y:S01]  /*11240*/  LDSM.16.M88.4 R88, [R202] ;  /* 0x00000000ca58783b */ /* 0x000fe20000000200 */
[----:B------:R-:W-:Y:S01]  /*11250*/  IMAD.IADD R192, R0, 0x1, R203 ;  /* 0x0000000100c07824 */ /* 0x000fe200078e02cb */
[C---:B------:R-:W-:Y:S02]  /*11260*/  IADD3 R190, R203.reuse, 0x2800, RZ ;  /* 0x00002800cbbe7810 */ /* 0x040fe40007ffe0ff */
[----:B------:R-:W4:Y:S01]  /*11270*/  LDSM.16.M88.4 R36, [R199+0x6000] ;  /* 0x00600000c724783b */ /* 0x000f220000000200 */
[----:B------:R-:W-:-:S02]  /*11280*/  IADD3 R189, R203, 0x3000, RZ ;  /* 0x00003000cbbd7810 */ /* 0x000fc40007ffe0ff */
[C---:B------:R-:W-:Y:S01]  /*11290*/  IADD3 R188, R203.reuse, 0x3800, RZ ;  /* 0x00003800cbbc7810 */ /* 0x040fe20007ffe0ff */
[----:B------:R-:W4:Y:S01]  /*112a0*/  LDSM.16.M88.4 R28, [R203+0x1000] ;  /* 0x00100000cb1c783b */ /* 0x000f220000000200 */
[C---:B------:R-:W-:Y:S01]  /*112b0*/  IADD3 R187, R203.reuse, 0x4000, RZ ;  /* 0x00004000cbbb7810 */ /* 0x040fe20007ffe0ff */
[C---:B-1----:R-:W-:Y:S01]  /*112c0*/  HMMA.16816.F32.BF16 R20, R64.reuse, R16, RZ ;  /* 0x000000104014723c */ /* 0x042fe200000418ff */
[C---:B------:R-:W-:Y:S01]  /*112d0*/  IADD3 R186, R203.reuse, 0x4800, RZ ;  /* 0x00004800cbba7810 */ /* 0x040fe20007ffe0ff */
[----:B------:R-:W1:Y:S01]  /*112e0*/  LDSM.16.M88.4 R84, [R203+0x1800] ;  /* 0x00180000cb54783b */ /* 0x000e620000000200 */
[C---:B------:R-:W-:Y:S02]  /*112f0*/  IADD3 R185, R203.reuse, 0x5000, RZ ;  /* 0x00005000cbb97810 */ /* 0x040fe40007ffe0ff */
[----:B------:R-:W-:Y:S01]  /*11300*/  IADD3 R184, R203, 0x5800, RZ ;  /* 0x00005800cbb87810 */ /* 0x000fe20007ffe0ff */
[----:B-----5:R-:W5:Y:S02]  /*11310*/  LDSM.16.M88.4 R8, [R199+0x6800] ;  /* 0x00680000c708783b */ /* 0x020f640000000200 */
[C---:B------:R-:W-:Y:S02]  /*11320*/  HMMA.16816.F32.BF16 R16, R64.reuse, R18, RZ ;  /* 0x000000124010723c */ /* 0x040fe400000418ff */
[----:B--2---:R-:W-:Y:S04]  /*11330*/  LDSM.16.M88.4 R40, [R199+0x7000] ;  /* 0x00700000c728783b */ /* 0x004fe80000000200 */
[----:B------:R-:W-:Y:S02]  /*11340*/  LDSM.16.M88.4 R92, [R199+0x7800] ;  /* 0x00780000c75c783b */ /* 0x000fe40000000200 */
[C---:B------:R-:W-:Y:S02]  /*11350*/  HMMA.16816.F32.BF16 R32, R64.reuse, R44, RZ ;  /* 0x0000002c4020723c */ /* 0x040fe400000418ff */
[----:B------:R-:W-:Y:S04]  /*11360*/  LDSM.16.M88.4 R104, [R192+0x2800] ;  /* 0x00280000c068783b */ /* 0x000fe80000000200 */
[----:B------:R-:W-:Y:S02]  /*11370*/  LDSM.16.M88.4 R96, [R205+0xa800] ;  /* 0x00a80000cd60783b */ /* 0x000fe40000000200 */
[----:B------:R-:W-:Y:S02]  /*11380*/  HMMA.16816.F32.BF16 R44, R64, R46, RZ ;  /* 0x0000002e402c723c */ /* 0x000fe400000418ff */
[----:B------:R-:W-:Y:S04]  /*11390*/  LDSM.16.M88.4 R100, [R199+0x9800] ;  /* 0x00980000c764783b */ /* 0x000fe80000000200 */
[----:B------:R-:W0:Y:S02]  /*113a0*/  LDGDEPBAR ;  /* 0x00000000000079af */ /* 0x000e240000000000 */
        /* <DEDUP_REMOVED lines=8> */
[C---:B----4-:R-:W-:Y:S08]  /*11430*/  HMMA.16816.F32.BF16 R32, R56.reuse, R12, R32 ;  /* 0x0000000c3820723c */ /* 0x050ff00000041820 */
        /* <DEDUP_REMOVED lines=8> */
[C---:B-1----:R-:W-:Y:S08]  /*114c0*/  HMMA.16816.F32.BF16 R68, R56.reuse, R84, R68 ;  /* 0x000000543844723c */ /* 0x042ff00000041844 */
[----:B------:R-:W-:Y:S01]  /*114d0*/  HMMA.16816.F32.BF16 R64, R56, R86, R64 ;  /* 0x000000563840723c */ /* 0x000fe20000041840 */
[----:B------:R-:W1:Y:S04]  /*114e0*/  LDSM.16.M88.4 R56, [R206+0x2000] ;  /* 0x00200000ce38783b */ /* 0x000e680000000200 */
[----:B------:R-:W-:Y:S03]  /*114f0*/  LDSM.16.M88.4 R84, [R192+0x1800] ;  /* 0x00180000c054783b */ /* 0x000fe60000000200 */
[C---:B-----5:R-:W-:Y:S08]  /*11500*/  HMMA.16816.F32.BF16 R32, R88.reuse, R8, R32 ;  /* 0x000000085820723c */ /* 0x060ff00000041820 */
        /* <DEDUP_REMOVED lines=8> */
[C---:B---3--:R-:W-:Y:S08]  /*11590*/  HMMA.16816.F32.BF16 R32, R80.reuse, R12, R32 ;  /* 0x0000000c5020723c */ /* 0x048ff00000041820 */
[----:B------:R-:W-:Y:S01]  /*115a0*/  HMMA.16816.F32.BF16 R44, R80, R14, R44 ;  /* 0x0000000e502c723c */ /* 0x000fe2000004182c */
[----:B------:R-:W2:Y:S07]  /*115b0*/  LDSM.16.M88.4 R12, [R204+0x2000] ;  /* 0x00200000cc0c783b */ /* 0x000eae0000000200 */
[C---:B------:R-:W-:Y:S08]  /*115c0*/  HMMA.16816.F32.BF16 R68, R88.reuse, R92, R68 ;  /* 0x0000005c5844723c */ /* 0x040ff00000041844 */
[----:B------:R-:W-:Y:S01]  /*115d0*/  HMMA.16816.F32.BF16 R88, R88, R94, R64 ;  /* 0x0000005e5858723c */ /* 0x000fe20000041840 */
[----:B------:R-:W3:Y:S04]  /*115e0*/  LDSM.16.M88.4 R64, [R205+0x9800] ;  /* 0x00980000cd40783b */ /* 0x000ee80000000200 */
[----:B------:R-:W-:Y:S03]  /*115f0*/  LDSM.16.M88.4 R92, [R202+0x2000] ;  /* 0x00200000ca5c783b */ /* 0x000fe60000000200 */
[C---:B-1----:R-:W-:Y:S08]  /*11600*/  HMMA.16816.F32.BF16 R20, R56.reuse, R36, R20 ;  /* 0x000000243814723c */ /* 0x042ff00000041814 */
[----:B------:R-:W-:Y:S01]  /*11610*/  HMMA.16816.F32.BF16 R16, R56, R38, R16 ;  /* 0x000000263810723c */ /* 0x000fe20000041810 */
[----:B------:R-:W-:Y:S07]  /*11620*/  LDSM.16.M88.4 R36, [R199+0x8000] ;  /* 0x00800000c724783b */ /* 0x000fee0000000200 */
[C---:B------:R-:W-:Y:S08]  /*11630*/  HMMA.16816.F32.BF16 R76, R80.reuse, R28, R76 ;  /* 0x0000001c504c723c */ /* 0x040ff0000004184c */
[----:B------:R-:W-:Y:S01]  /*11640*/  HMMA.16816.F32.BF16 R72, R80, R30, R72 ;  /* 0x0000001e5048723c */ /* 0x000fe20000041848 */
[----:B------:R-:W1:Y:S07]  /*11650*/  LDSM.16.M88.4 R28, [R203+0x2800] ;  /* 0x00280000cb1c783b */ /* 0x000e6e0000000200 */
[C---:B----4-:R-:W-:Y:S08]  /*11660*/  HMMA.16816.F32.BF16 R32, R56.reuse, R8, R32 ;  /* 0x000000083820723c */ /* 0x050ff00000041820 */
[----:B------:R-:W-:Y:S01]  /*11670*/  HMMA.16816.F32.BF16 R44, R56, R10, R44 ;  /* 0x0000000a382c723c */ /* 0x000fe2000004182c */
[----:B------:R-:W4:Y:S07]  /*11680*/  LDSM.16.M88.4 R8, [R203+0x3000] ;  /* 0x00300000cb08783b */ /* 0x000f2e0000000200 */
[C---:B------:R-:W-:Y:S08]  /*11690*/  HMMA.16816.F32.BF16 R68, R80.reuse, R84, R68 ;  /* 0x000000545044723c */ /* 0x040ff00000041844 */
[----:B------:R-:W-:Y:S01]  /*116a0*/  HMMA.16816.F32.BF16 R88, R80, R86, R88 ;  /* 0x000000565058723c */ /* 0x000fe20000041858 */
[----:B------:R-:W-:Y:S04]  /*116b0*/  LDSM.16.M88.4 R84, [R201+0x2000] ;  /* 0x00200000c954783b */ /* 0x000fe80000000200 */
[----:B------:R-:W-:Y:S03]  /*116c0*/  LDSM.16.M88.4 R80, [R192+0x3000] ;  /* 0x00300000c050783b */ /* 0x000fe60000000200 */
[C---:B--2---:R-:W-:Y:S08]  /*116d0*/  HMMA.16816.F32.BF16 R20, R12.reuse, R24, R20 ;  /* 0x000000180c14723c */ /* 0x044ff00000041814 */
[----:B------:R-:W-:Y:S01]  /*116e0*/  HMMA.16816.F32.BF16 R16, R12, R26, R16 ;  /* 0x0000001a0c10723c */ /* 0x000fe20000041810 */
[----:B------:R-:W-:Y:S07]  /*116f0*/  LDSM.16.M88.4 R24, [R192+0x2000] ;  /* 0x00200000c018783b */ /* 0x000fee0000000200 */
[C---:B------:R-:W-:Y:S08]  /*11700*/  HMMA.16816.F32.BF16 R76, R56.reuse, R40, R76 ;  /* 0x00000028384c723c */ /* 0x040ff0000004184c */
[C---:B------:R-:W-:Y:S01]  /*11710*/  HMMA.16816.F32.BF16 R72, R56.reuse, R42, R72 ;  /* 0x0000002a3848723c */ /* 0x040fe20000041848 */
[----:B------:R-:W2:Y:S07]  /*11720*/  LDSM.16.M88.4 R40, [R203+0x3800] ;  /* 0x00380000cb28783b */ /* 0x000eae0000000200 */
[C---:B---3--:R-:W-:Y:S08]  /*11730*/  HMMA.16816.F32.BF16 R68, R56.reuse, R64, R68 ;  /* 0x000000403844723c */ /* 0x048ff00000041844 */
[----:B------:R-:W-:Y:S01]  /*11740*/  HMMA.16816.F32.BF16 R88, R56, R66, R88 ;  /* 0x000000423858723c */ /* 0x000fe20000041858 */
[----:B------:R-:W-:Y:S04]  /*11750*/  LDSM.16.M88.4 R64, [R206+0x4000] ;  /* 0x00400000ce40783b */ /* 0x000fe80000000200 */
[----:B------:R-:W-:Y:S03]  /*11760*/  LDSM.16.M88.4 R56, [R203+0x4000] ;  /* 0x00400000cb38783b */ /* 0x000fe60000000200 */
[C---:B-1----:R-:W-:Y:S08]  /*11770*/  HMMA.16816.F32.BF16 R32, R12.reuse, R28, R32 ;  /* 0x0000001c0c20723c */ /* 0x042ff00000041820 */
[----:B------:R-:W-:Y:S01]  /*11780*/  HMMA.16816.F32.BF16 R44, R12, R30, R44 ;  /* 0x0000001e0c2c723c */ /* 0x000fe2000004182c */
[----:B------:R-:W1:Y:S07]  /*11790*/  LDSM.16.M88.4 R28, [R199+0x8800] ;  /* 0x00880000c71c783b */ /* 0x000e6e0000000200 */
[C---:B------:R-:W-:Y:S08]  /*117a0*/  HMMA.16816.F32.BF16 R20, R92.reuse, R36, R20 ;  /* 0x000000245c14723c */ /* 0x040ff00000041814 */
[----:B------:R-:W-:Y:S01]  /*117b0*/  HMMA.16816.F32.BF16 R16, R92, R38, R16 ;  /* 0x000000265c10723c */ /* 0x000fe20000041810 */
[----:B------:R-:W-:Y:S07]  /*117c0*/  LDSM.16.M88.4 R36, [R203+0x4800] ;  /* 0x00480000cb24783b */ /* 0x000fee0000000200 */
[C---:B----4-:R-:W-:Y:S08]  /*117d0*/  HMMA.16816.F32.BF16 R76, R12.reuse, R8, R76 ;  /* 0x000000080c4c723c */ /* 0x050ff0000004184c */
[C---:B------:R-:W-:Y:S01]  /*117e0*/  HMMA.16816.F32.BF16 R72, R12.reuse, R10, R72 ;  /* 0x0000000a0c48723c */ /* 0x040fe20000041848 */
[----:B------:R-:W3:Y:S07]  /*117f0*/  LDSM.16.M88.4 R8, [R205+0xa000] ;  /* 0x00a00000cd08783b */ /* 0x000eee0000000200 */
[C---:B--2---:R-:W-:Y:S08]  /*11800*/  HMMA.16816.F32.BF16 R68, R12.reuse, R40, R68 ;  /* 0x000000280c44723c */ /* 0x044ff00000041844 */
[----:B------:R-:W-:Y:S01]  /*11810*/  HMMA.16816.F32.BF16 R88, R12, R42, R88 ;  /* 0x0000002a0c58723c */ /* 0x000fe20000041858 */
[----:B------:R-:W2:Y:S04]  /*11820*/  LDSM.16.M88.4 R12, [R199+0x9000] ;  /* 0x00900000c70c783b */ /* 0x000ea80000000200 */
[----:B------:R-:W4:Y:S03]  /*11830*/  LDSM.16.M88.4 R40, [R204+0x4000] ;  /* 0x00400000cc28783b */ /* 0x000f260000000200 */
[C---:B------:R-:W-:Y:S08]  /*11840*/  HMMA.16816.F32.BF16 R20, R84.reuse, R24, R20 ;  /* 0x000000185414723c */ /* 0x040ff00000041814 */
[----:B------:R-:W-:Y:S01]  /*11850*/  HMMA.16816.F32.BF16 R16, R84, R26, R16 ;  /* 0x0000001a5410723c */ /* 0x000fe20000041810 */
[----:B------:R-:W-:Y:S07]  /*11860*/  LDSM.16.M88.4 R24, [R199+0xa000] ;  /* 0x00a00000c718783b */ /* 0x000fee0000000200 */
[C---:B-1----:R-:W-:Y:S08]  /*11870*/  HMMA.16816.F32.BF16 R32, R92.reuse, R28, R32 ;  /* 0x0000001c5c20723c */ /* 0x042ff00000041820 */
[----:B------:R-:W-:Y:S01]  /*11880*/  HMMA.16816.F32.BF16 R44, R92, R30, R44 ;  /* 0x0000001e5c2c723c */ /* 0x000fe2000004182c */
[----:B------:R-:W1:Y:S07]  /*11890*/  LDSM.16.M88.4 R28, [R202+0x4000] ;  /* 0x00400000ca1c783b */ /* 0x000e6e0000000200 */
[C---:B---3--:R-:W-:Y:S08]  /*118a0*/  HMMA.16816.F32.BF16 R20, R64.reuse, R8, R20 ;  /* 0x000000084014723c */ /* 0x048ff00000041814 */
[----:B------:R-:W-:Y:S01]  /*118b0*/  HMMA.16816.F32.BF16 R16, R64, R10, R16 ;  /* 0x0000000a4010723c */ /* 0x000fe20000041810 */
[----:B------:R-:W-:Y:S07]  /*118c0*/  LDSM.16.M88.4 R8, [R192+0x4000] ;  /* 0x00400000c008783b */ /* 0x000fee0000000200 */
[C---:B--2---:R-:W-:Y:S08]  /*118d0*/  HMMA.16816.F32.BF16 R76, R92.reuse, R12, R76 ;  /* 0x0000000c5c4c723c */ /* 0x044ff0000004184c */
[----:B------:R-:W-:Y:S01]  /*118e0*/  HMMA.16816.F32.BF16 R72, R92, R14, R72 ;  /* 0x0000000e5c48723c */ /* 0x000fe20000041848 */
[----:B------:R-:W-:Y:S07]  /*118f0*/  LDSM.16.M88.4 R12, [R201+0x4000] ;  /* 0x00400000c90c783b */ /* 0x000fee0000000200 */
[C---:B------:R-:W-:Y:S08]  /*11900*/  HMMA.16816.F32.BF16 R32, R84.reuse, R104, R32 ;  /* 0x000000685420723c */ /* 0x040ff00000041820 */
[----:B------:R-:W-:Y:S08]  /*11910*/  HMMA.16816.F32.BF16 R44, R84, R106, R44 ;  /* 0x0000006a542c723c */ /* 0x000ff0000004182c */
[C---:B----4-:R-:W-:Y:S08]  /*11920*/  HMMA.16816.F32.BF16 R20, R40.reuse, R56, R20 ;  /* 0x000000382814723c */ /* 0x050ff00000041814 */
[----:B------:R-:W-:Y:S01]  /*11930*/  HMMA.16816.F32.BF16 R16, R40, R58, R16 ;  /* 0x0000003a2810723c */ /* 0x000fe20000041810 */
[----:B------:R-:W2:Y:S07]  /*11940*/  LDSM.16.M88.4 R56, [R205+0xb000] ;  /* 0x00b00000cd38783b */ /* 0x000eae0000000200 */
[----:B------:R-:W-:Y:S08]  /*11950*/  HMMA.16816.F32.BF16 R76, R84, R80, R76 ;  /* 0x00000050544c723c */ /* 0x000ff0000004184c */
[C---:B------:R-:W-:Y:S08]  /*11960*/  HMMA.16816.F32.BF16 R32, R64.reuse, R96, R32 ;  /* 0x000000604020723c */ /* 0x040ff00000041820 */
[----:B------:R-:W-:Y:S01]  /*11970*/  HMMA.16816.F32.BF16 R44, R64, R98, R44 ;  /* 0x00000062402c723c */ /* 0x000fe2000004182c */
[----:B------:R-:W3:Y:S07]  /*11980*/  LDSM.16.M88.4 R96, [R192+0x3800] ;  /* 0x00380000c060783b */ /* 0x000eee0000000200 */
[----:B------:R-:W-:Y:S01]  /*11990*/  HMMA.16816.F32.BF16 R80, R84, R82, R72 ;  /* 0x000000525450723c */ /* 0x000fe20000041848 */
[----:B------:R-:W-:Y:S07]  /*119a0*/  LDSM.16.M88.4 R72, [R192+0x4800] ;  /* 0x00480000c048783b */ /* 0x000fee0000000200 */
[C---:B-1----:R-:W-:Y:S08]  /*119b0*/  HMMA.16816.F32.BF16 R20, R28.reuse, R24, R20 ;  /* 0x000000181c14723c */ /* 0x042ff00000041814 */
[----:B------:R-:W-:Y:S01]  /*119c0*/  HMMA.16816.F32.BF16 R16, R28, R26, R16 ;  /* 0x0000001a1c10723c */ /* 0x000fe20000041810 */
[----:B------:R-:W1:Y:S07]  /*119d0*/  LDSM.16.M88.4 R24, [R203+0x5000] ;  /* 0x00500000cb18783b */ /* 0x000e6e0000000200 */
[----:B------:R-:W-:Y:S08]  /*119e0*/  HMMA.16816.F32.BF16 R68, R92, R100, R68 ;  /* 0x000000645c44723c */ /* 0x000ff00000041844 */
[----:B------:R-:W-:Y:S08]  /*119f0*/  HMMA.16816.F32.BF16 R32, R40, R36, R32 ;  /* 0x000000242820723c */ /* 0x000ff00000041820 */
[----:B--2---:R-:W-:Y:S08]  /*11a00*/  HMMA.16816.F32.BF16 R76, R64, R56, R76 ;  /* 0x00000038404c723c */ /* 0x004ff0000004184c */
[----:B------:R-:W-:Y:S01]  /*11a10*/  HMMA.16816.F32.BF16 R44, R40, R38, R44 ;  /* 0x00000026282c723c */ /* 0x000fe2000004182c */
[----:B------:R-:W2:Y:S07]  /*11a20*/  LDSM.16.M88.4 R36, [R205+0xb800] ;  /* 0x00b80000cd24783b */ /* 0x000eae0000000200 */
[----:B------:R-:W-:Y:S08]  /*11a30*/  HMMA.16816.F32.BF16 R80, R64, R58, R80 ;  /* 0x0000003a4050723c */ /* 0x000ff00000041850 */
[----:B------:R-:W-:Y:S01]  /*11a40*/  HMMA.16816.F32.BF16 R92, R92, R102, R88 ;  /* 0x000000665c5c723c */ /* 0x000fe20000041858 */
[----:B------:R-:W4:Y:S07]  /*11a50*/  LDSM.16.M88.4 R88, [R199+0xa800] ;  /* 0x00a80000c758783b */ /* 0x000f2e0000000200 */
[----:B---3--:R-:W-:Y:S08]  /*11a60*/  HMMA.16816.F32.BF16 R68, R84, R96, R68 ;  /* 0x000000605444723c */ /* 0x008ff00000041844 */
[----:B------:R-:W-:Y:S08]  /*11a70*/  HMMA.16816.F32.BF16 R16, R12, R10, R16 ;  /* 0x0000000a0c10723c */ /* 0x000ff00000041810 */
[C---:B-1----:R-:W-:Y:S08]  /*11a80*/  HMMA.16816.F32.BF16 R76, R40.reuse, R24, R76 ;  /* 0x00000018284c723c */ /* 0x042ff0000004184c */
[----:B------:R-:W-:Y:S01]  /*11a90*/  HMMA.16816.F32.BF16 R80, R40, R26, R80 ;  /* 0x0000001a2850723c */ /* 0x000fe20000041850 */
[----:B------:R-:W1:Y:S07]  /*11aa0*/  LDSM.16.M88.4 R24, [R203+0x5800] ;  /* 0x00580000cb18783b */ /* 0x000e6e0000000200 */
[----:B------:R-:W-:Y:S01]  /*11ab0*/  HMMA.16816.F32.BF16 R20, R12, R8, R20 ;  /* 0x000000080c14723c */ /* 0x000fe20000041814 */
[----:B------:R-:W3:Y:S01]  /*11ac0*/  LDSM.16.M88.4 R8, [R199+0xb000] ;  /* 0x00b00000c708783b */ /* 0x000ee20000000200 */
[----:B------:R-:W-:-:S02]  /*11ad0*/  FMUL.FTZ R16, R16, c[0x0][0x2ec] ;  /* 0x0000bb0010107a20 */ /* 0x000fc40000410000 */
[----:B------:R-:W-:Y:S02]  /*11ae0*/  FMUL.FTZ R17, R17, c[0x0][0x2ec] ;  /* 0x0000bb0011117a20 */ /* 0x000fe40000410000 */
[----:B------:R-:W-:Y:S01]  /*11af0*/  FMUL.FTZ R18, R18, c[0x0][0x2ec] ;  /* 0x0000bb0012127a20 */ /* 0x000fe20000410000 */
[----:B------:R-:W-:Y:S01]  /*11b00*/  MUFU.TANH R52, R16 ;  /* 0x0000001000347308 */ /* 0x000fe20000002400 */
[----:B------:R-:W-:Y:S01]  /*11b10*/  HMMA.16816.F32.BF16 R92, R84, R98, R92 ;  /* 0x00000062545c723c */ /* 0x000fe2000004185c */
[----:B------:R-:W-:-:S06]  /*11b20*/  FMUL.FTZ R57, R19, c[0x0][0x2ec] ;  /* 0x0000bb0013397a20 */ /* 0x000fcc0000410000 */
[----:B------:R-:W-:Y:S01]  /*11b30*/  MUFU.TANH R53, R17 ;  /* 0x0000001100357308 */ /* 0x000fe20000002400 */
[----:B--2---:R-:W-:Y:S07]  /*11b40*/  HMMA.16816.F32.BF16 R68, R64, R36, R68 ;  /* 0x000000244044723c */ /* 0x004fee0000041844 */
[----:B------:R2:W-:Y:S01]  /*11b50*/  MUFU.TANH R56, R18 ;  /* 0x0000001200387308 */ /* 0x0005e20000002400 */
[----:B------:R-:W-:Y:S01]  /*11b60*/  FMUL.FTZ R0, R20, c[0x0][0x2ec] ;  /* 0x0000bb0014007a20 */ /* 0x000fe20000410000 */
[----:B----4-:R-:W-:Y:S01]  /*11b70*/  HMMA.16816.F32.BF16 R32, R28, R88, R32 ;  /* 0x000000581c20723c */ /* 0x010fe20000041820 */
[----:B------:R-:W-:-:S02]  /*11b80*/  FMUL.FTZ R6, R21, c[0x0][0x2ec] ;  /* 0x0000bb0015067a20 */ /* 0x000fc40000410000 */
[----:B------:R-:W-:Y:S02]  /*11b90*/  FMUL.FTZ R48, R22, c[0x0][0x2ec] ;  /* 0x0000bb0016307a20 */ /* 0x000fe40000410000 */
[----:B------:R-:W-:Y:S01]  /*11ba0*/  FMUL.FTZ R50, R23, c[0x0][0x2ec] ;  /* 0x0000bb0017327a20 */ /* 0x000fe20000410000 */
[----:B------:R-:W4:Y:S01]  /*11bb0*/  MUFU.TANH R0, R0 ;  /* 0x0000000000007308 */ /* 0x000f220000002400 */
[----:B------:R-:W-:Y:S01]  /*11bc0*/  LDSM.16.M88.4 R20, [R192+0x5000] ;  /* 0x00500000c014783b */ /* 0x000fe20000000200 */
[----:B------:R-:W-:Y:S03]  /*11bd0*/  HMMA.16816.F32.BF16 R92, R64, R38, R92 ;  /* 0x00000026405c723c */ /* 0x000fe6000004185c */
[----:B--2---:R-:W2:Y:S03]  /*11be0*/  LDSM.16.M88.4 R16, [R199+0xb800] ;  /* 0x00b80000c710783b */ /* 0x004ea60000000200 */
[----:B------:R-:W-:Y:S02]  /*11bf0*/  MUFU.TANH R6, R6 ;  /* 0x0000000600067308 */ /* 0x000fe40000002400 */
[----:B-1----:R-:W-:Y:S06]  /*11c00*/  HMMA.16816.F32.BF16 R68, R40, R24, R68 ;  /* 0x000000182844723c */ /* 0x002fec0000041844 */
[----:B------:R-:W1:Y:S02]  /*11c10*/  MUFU.TANH R50, R50 ;  /* 0x0000003200327308 */ /* 0x000e640000002400 */
[C---:B---3--:R-:W-:Y:S06]  /*11c20*/  HMMA.16816.F32.BF16 R76, R28.reuse, R8, R76 ;  /* 0x000000081c4c723c */ /* 0x048fec000004184c */
[----:B------:R-:W3:Y:S02]  /*11c30*/  MUFU.TANH R57, R57 ;  /* 0x0000003900397308 */ /* 0x000ee40000002400 */
[----:B------:R-:W-:Y:S01]  /*11c40*/  HMMA.16816.F32.BF16 R80, R28, R10, R80 ;  /* 0x0000000a1c50723c */ /* 0x000fe20000041850 */
[----:B------:R-:W5:Y:S01]  /*11c50*/  LDSM.16.M88.4 R8, [R192+0x5800] ;  /* 0x00580000c008783b */ /* 0x000f620000000200 */
[----:B------:R-:W-:-:S04]  /*11c60*/  DEPBAR.LE SB0, 0x0 ;  /* 0x000080000000791a */ /* 0x000fc80000000000 */
[----:B------:R-:W1:Y:S02]  /*11c70*/  MUFU.TANH R48, R48 ;  /* 0x0000003000307308 */ /* 0x000e640000002400 */
[----:B------:R-:W-:Y:S08]  /*11c80*/  HMMA.16816.F32.BF16 R92, R40, R26, R92 ;  /* 0x0000001a285c723c */ /* 0x000ff0000004185c */
[C---:B------:R-:W-:Y:S08]  /*11c90*/  HMMA.16816.F32.BF16 R44, R28.reuse, R90, R44 ;  /* 0x0000005a1c2c723c */ /* 0x040ff0000004182c */
[----:B--2---:R-:W-:Y:S08]  /*11ca0*/  HMMA.16816.F32.BF16 R68, R28, R16, R68 ;  /* 0x000000101c44723c */ /* 0x004ff00000041844 */
[----:B------:R-:W-:Y:S08]  /*11cb0*/  HMMA.16816.F32.BF16 R32, R12, R72, R32 ;  /* 0x000000480c20723c */ /* 0x000ff00000041820 */
[----:B------:R-:W-:Y:S08]  /*11cc0*/  HMMA.16816.F32.BF16 R92, R28, R18, R92 ;  /* 0x000000121c5c723c */ /* 0x000ff0000004185c */
[C---:B------:R-:W-:Y:S08]  /*11cd0*/  HMMA.16816.F32.BF16 R44, R12.reuse, R74, R44 ;  /* 0x0000004a0c2c723c */ /* 0x040ff0000004182c */
[----:B-----5:R-:W-:Y:S01]  /*11ce0*/  HMMA.16816.F32.BF16 R68, R12, R8, R68 ;  /* 0x000000080c44723c */ /* 0x020fe20000041844 */
[----:B------:R-:W-:-:S02]  /*11cf0*/  FMUL.FTZ R32, R32, c[0x0][0x2ec] ;  /* 0x0000bb0020207a20 */ /* 0x000fc40000410000 */
[----:B------:R-:W-:Y:S02]  /*11d00*/  FMUL.FTZ R34, R34, c[0x0][0x2ec] ;  /* 0x0000bb0022227a20 */ /* 0x000fe40000410000 */
[----:B------:R-:W-:Y:S02]  /*11d10*/  FMUL.FTZ R33, R33, c[0x0][0x2ec] ;  /* 0x0000bb0021217a20 */ /* 0x000fe40000410000 */
[----:B------:R-:W-:Y:S01]  /*11d20*/  LOP3.LUT R9, R60, 0x6, RZ, 0xc0, !PT ;  /* 0x000000063c097812 */ /* 0x000fe200078ec0ff */
[C---:B------:R-:W-:Y:S01]  /*11d30*/  HMMA.16816.F32.BF16 R80, R12.reuse, R22, R80 ;  /* 0x000000160c50723c */ /* 0x040fe20000041850 */
[----:B------:R-:W-:Y:S01]  /*11d40*/  FMUL.FTZ R35, R35, c[0x0][0x2ec] ;  /* 0x0000bb0023237a20 */ /* 0x000fe20000410000 */
[----:B------:R-:W-:Y:S05]  /*11d50*/  MUFU.TANH R32, R32 ;  /* 0x0000002000207308 */ /* 0x000fea0000002400 */
[----:B------:R-:W-:Y:S01]  /*11d60*/  IMAD.IADD R22, R2, 0x1, R9 ;  /* 0x0000000102167824 */ /* 0x000fe200078e0209 */
[----:B------:R-:W-:Y:S01]  /*11d70*/  HMMA.16816.F32.BF16 R76, R12, R20, R76 ;  /* 0x000000140c4c723c */ /* 0x000fe2000004184c */
[----:B------:R-:W-:Y:S01]  /*11d80*/  FMUL.FTZ R25, R46, c[0x0][0x2ec] ;  /* 0x0000bb002e197a20 */ /* 0x000fe20000410000 */
[----:B------:R-:W2:Y:S01]  /*11d90*/  MUFU.TANH R34, R34 ;  /* 0x0000002200227308 */ /* 0x000ea20000002400 */
[----:B------:R-:W-:Y:S01]  /*11da0*/  FMUL.FTZ R24, R47, c[0x0][0x2ec] ;  /* 0x0000bb002f187a20 */ /* 0x000fe20000410000 */
[----:B------:R-:W-:-:S02]  /*11db0*/  IADD3 R16, R22, 0x8, RZ ;  /* 0x0000000816107810 */ /* 0x000fc40007ffe0ff */
[----:B------:R-:W-:Y:S01]  /*11dc0*/  IADD3 R8, R22, 0x1, RZ ;  /* 0x0000000116087810 */ /* 0x000fe20007ffe0ff */
[----:B------:R-:W-:Y:S01]  /*11dd0*/  FMUL.FTZ R20, R44, c[0x0][0x2ec] ;  /* 0x0000bb002c147a20 */ /* 0x000fe20000410000 */
[-C--:B------:R-:W-:Y:S01]  /*11de0*/  ISETP.GE.AND P1, PT, R22, R61.reuse, PT ;  /* 0x0000003d1600720c */ /* 0x080fe20003f26270 */
[----:B------:R-:W-:Y:S01]  /*11df0*/  HMMA.16816.F32.BF16 R92, R12, R10, R92 ;  /* 0x0000000a0c5c723c */ /* 0x000fe2000004185c */
[-C--:B------:R-:W-:Y:S01]  /*11e00*/  ISETP.GE.AND P5, PT, R16, R61.reuse, PT ;  /* 0x0000003d1000720c */ /* 0x080fe20003fa6270 */
[----:B------:R-:W-:Y:S01]  /*11e10*/  MUFU.TANH R33, R33 ;  /* 0x0000002100217308 */ /* 0x000fe20000002400 */
[----:B------:R-:W-:Y:S01]  /*11e20*/  IADD3 R16, R22, 0x10, RZ ;  /* 0x0000001016107810 */ /* 0x000fe20007ffe0ff */
[----:B------:R-:W-:Y:S01]  /*11e30*/  FMUL.FTZ R21, R45, c[0x0][0x2ec] ;  /* 0x0000bb002d157a20 */ /* 0x000fe20000410000 */
[-C--:B------:R-:W-:Y:S01]  /*11e40*/  ISETP.GE.AND P6, PT, R8, R61.reuse, PT ;  /* 0x0000003d0800720c */ /* 0x080fe20003fc6270 */
[----:B------:R-:W-:Y:S01]  /*11e50*/  FMUL.FTZ R68, R68, c[0x0][0x2ec] ;  /* 0x0000bb0044447a20 */ /* 0x000fe20000410000 */
[----:B----4-:R-:W-:Y:S01]  /*11e60*/  FSEL R3, R0, -INF , !P1 ;  /* 0xff80000000037808 */ /* 0x010fe20004800000 */
[----:B------:R-:W-:Y:S01]  /*11e70*/  FMUL.FTZ R80, R80, c[0x0][0x2ec] ;  /* 0x0000bb0050507a20 */ /* 0x000fe20000410000 */
[----:B------:R-:W-:Y:S01]  /*11e80*/  IADD3 R0, R22, 0x18, RZ ;  /* 0x0000001816007810 */ /* 0x000fe20007ffe0ff */
[----:B------:R-:W4:Y:S01]  /*11e90*/  MUFU.TANH R35, R35 ;  /* 0x0000002300237308 */ /* 0x000f220000002400 */
[-C--:B------:R-:W-:Y:S01]  /*11ea0*/  ISETP.GE.AND P2, PT, R16, R61.reuse, PT ;  /* 0x0000003d1000720c */ /* 0x080fe20003f46270 */
[----:B------:R-:W-:Y:S01]  /*11eb0*/  FMUL.FTZ R82, R82, c[0x0][0x2ec] ;  /* 0x0000bb0052527a20 */ /* 0x000fe20000410000 */
[----:B-1----:R-:W-:Y:S01]  /*11ec0*/  FSEL R50, R50, -INF , !P6 ;  /* 0xff80000032327808 */ /* 0x002fe20007000000 */
[----:B------:R-:W-:Y:S01]  /*11ed0*/  FMUL.FTZ R81, R81, c[0x0][0x2ec] ;  /* 0x0000bb0051517a20 */ /* 0x000fe20000410000 */
[----:B------:R-:W-:Y:S01]  /*11ee0*/  FSEL R16, R6, -INF , !P6 ;  /* 0xff80000006107808 */ /* 0x000fe20007000000 */
[----:B------:R-:W-:Y:S01]  /*11ef0*/  FMUL.FTZ R76, R76, c[0x0][0x2ec] ;  /* 0x0000bb004c4c7a20 */ /* 0x000fe20000410000 */
[-C--:B------:R-:W-:Y:S01]  /*11f00*/  ISETP.GE.AND P6, PT, R0, R61.reuse, PT ;  /* 0x0000003d0000720c */ /* 0x080fe20003fc6270 */
[----:B------:R-:W-:Y:S01]  /*11f10*/  MUFU.TANH R20, R20 ;  /* 0x0000001400147308 */ /* 0x000fe20000002400 */
[----:B------:R-:W-:Y:S01]  /*11f20*/  IADD3 R8, R22, 0x9, RZ ;  /* 0x0000000916087810 */ /* 0x000fe20007ffe0ff */
[----:B------:R-:W-:Y:S01]  /*11f30*/  FMUL.FTZ R78, R78, c[0x0][0x2ec] ;  /* 0x0000bb004e4e7a20 */ /* 0x000fe20000410000 */
[----:B------:R-:W-:Y:S01]  /*11f40*/  IADD3 R0, R22, 0x19, RZ ;  /* 0x0000001916007810 */ /* 0x000fe20007ffe0ff */
[----:B------:R-:W-:Y:S01]  /*11f50*/  FMUL.FTZ R77, R77, c[0x0][0x2ec] ;  /* 0x0000bb004d4d7a20 */ /* 0x000fe20000410000 */
[----:B------:R-:W-:Y:S01]  /*11f60*/  FSEL R56, R56, -INF , !P5 ;  /* 0xff80000038387808 */ /* 0x000fe20006800000 */
[----:B------:R-:W-:Y:S01]  /*11f70*/  FMUL.FTZ R79, R79, c[0x0][0x2ec] ;  /* 0x0000bb004f4f7a20 */ /* 0x000fe20000410000 */
[----:B------:R-:W-:Y:S01]  /*11f80*/  FSEL R17, R52, -INF , !P5 ;  /* 0xff80000034117808 */ /* 0x000fe20006800000 */
[----:B------:R-:W1:Y:S01]  /*11f90*/  MUFU.TANH R25, R25 ;  /* 0x0000001900197308 */ /* 0x000e620000002400 */
[-C--:B------:R-:W-:Y:S01]  /*11fa0*/  ISETP.GE.AND P4, PT, R8, R61.reuse, PT ;  /* 0x0000003d0800720c */ /* 0x080fe20003f86270 */
[----:B------:R-:W-:Y:S01]  /*11fb0*/  FMUL.FTZ R83, R83, c[0x0][0x2ec] ;  /* 0x0000bb0053537a20 */ /* 0x000fe20000410000 */
[-C--:B------:R-:W-:Y:S01]  /*11fc0*/  ISETP.GE.AND P5, PT, R0, R61.reuse, PT ;  /* 0x0000003d0000720c */ /* 0x080fe20003fa6270 */
[----:B------:R-:W-:Y:S01]  /*11fd0*/  FMUL.FTZ R70, R70, c[0x0][0x2ec] ;  /* 0x0000bb0046467a20 */ /* 0x000fe20000410000 */
[----:B------:R-:W-:Y:S01]  /*11fe0*/  IADD3 R0, R22, 0x20, RZ ;  /* 0x0000002016007810 */ /* 0x000fe20007ffe0ff */
[----:B------:R-:W-:Y:S01]  /*11ff0*/  FMUL.FTZ R69, R69, c[0x0][0x2ec] ;  /* 0x0000bb0045457a20 */ /* 0x000fe20000410000 */
[----:B---3--:R-:W-:Y:S01]  /*12000*/  FSEL R6, R57, -INF , !P4 ;  /* 0xff80000039067808 */ /* 0x008fe20006000000 */
[----:B------:R-:W-:Y:S01]  /*12010*/  MUFU.TANH R21, R21 ;  /* 0x0000001500157308 */ /* 0x000fe20000002400 */
[----:B------:R-:W-:Y:S01]  /*12020*/  FSEL R53, R53, -INF , !P4 ;  /* 0xff80000035357808 */ /* 0x000fe20006000000 */
[----:B------:R-:W-:Y:S01]  /*12030*/  FMUL.FTZ R71, R71, c[0x0][0x2ec] ;  /* 0x0000bb0047477a20 */ /* 0x000fe20000410000 */
[----:B------:R-:W-:Y:S01]  /*12040*/  ISETP.GE.AND P4, PT, R0, R61, PT ;  /* 0x0000003d0000720c */ /* 0x000fe20003f86270 */
[----:B------:R-:W-:Y:S01]  /*12050*/  FMUL.FTZ R92, R92, c[0x0][0x2ec] ;  /* 0x0000bb005c5c7a20 */ /* 0x000fe20000410000 */
[----:B------:R-:W-:Y:S01]  /*12060*/  IADD3 R8, R22, 0x11, RZ ;  /* 0x0000001116087810 */ /* 0x000fe20007ffe0ff */
[----:B------:R-:W-:Y:S01]  /*12070*/  FMUL.FTZ R94, R94, c[0x0][0x2ec] ;  /* 0x0000bb005e5e7a20 */ /* 0x000fe20000410000 */
[----:B------:R-:W-:Y:S01]  /*12080*/  IADD3 R0, R22, 0x21, RZ ;  /* 0x0000002116007810 */ /* 0x000fe20007ffe0ff */
[----:B------:R-:W3:Y:S01]  /*12090*/  MUFU.TANH R24, R24 ;  /* 0x0000001800187308 */ /* 0x000ee20000002400 */
[----:B------:R-:W-:Y:S01]  /*120a0*/  FSEL R48, R48, -INF , !P1 ;  /* 0xff80000030307808 */ /* 0x000fe20004800000 */
[----:B------:R-:W-:Y:S01]  /*120b0*/  FMUL.FTZ R93, R93, c[0x0][0x2ec] ;  /* 0x0000bb005d5d7a20 */ /* 0x000fe20000410000 */
[----:B--2---:R-:W-:Y:S01]  /*120c0*/  FSEL R12, R34, -INF , !P2 ;  /* 0xff800000220c7808 */ /* 0x004fe20005000000 */
[----:B------:R-:W-:Y:S01]  /*120d0*/  FMUL.FTZ R95, R95, c[0x0][0x2ec] ;  /* 0x0000bb005f5f7a20 */ /* 0x000fe20000410000 */
[----:B------:R-:W-:-:S02]  /*120e0*/  FSEL R15, R32, -INF , !P2 ;  /* 0xff800000200f7808 */ /* 0x000fc40005000000 */
[-C--:B------:R-:W-:Y:S01]  /*120f0*/  ISETP.GE.AND P1, PT, R8, R61.reuse, PT ;  /* 0x0000003d0800720c */ /* 0x080fe20003f26270 */
[----:B------:R-:W-:Y:S01]  /*12100*/  MUFU.TANH R167, R76 ;  /* 0x0000004c00a77308 */ /* 0x000fe20000002400 */
[-C--:B------:R-:W-:Y:S02]  /*12110*/  ISETP.GE.AND P2, PT, R0, R61.reuse, PT ;  /* 0x0000003d0000720c */ /* 0x080fe40003f46270 */
[----:B------:R-:W-:Y:S02]  /*12120*/  IADD3 R0, R22, 0x28, RZ ;  /* 0x0000002816007810 */ /* 0x000fe40007ffe0ff */
[----:B----4-:R-:W-:Y:S02]  /*12130*/  FSEL R10, R35, -INF , !P1 ;  /* 0xff800000230a7808 */ /* 0x010fe40004800000 */
[----:B------:R-:W-:Y:S01]  /*12140*/  FSEL R13, R33, -INF , !P1 ;  /* 0xff800000210d7808 */ /* 0x000fe20004800000 */
[----:B------:R-:W2:Y:S01]  /*12150*/  MUFU.TANH R160, R78 ;  /* 0x0000004e00a07308 */ /* 0x000ea20000002400 */
[----:B------:R-:W-:-:S02]  /*12160*/  ISETP.GE.AND P1, PT, R0, R61, PT ;  /* 0x0000003d0000720c */ /* 0x000fc40003f26270 */
[C---:B------:R-:W-:Y:S02]  /*12170*/  IADD3 R0, R22.reuse, 0x29, RZ ;  /* 0x0000002916007810 */ /* 0x040fe40007ffe0ff */
[----:B------:R-:W-:Y:S02]  /*12180*/  IADD3 R14, R22, 0x30, RZ ;  /* 0x00000030160e7810 */ /* 0x000fe40007ffe0ff */
[----:B-1----:R-:W-:Y:S01]  /*12190*/  FSEL R8, R25, -INF , !P6 ;  /* 0xff80000019087808 */ /* 0x002fe20007000000 */
[----:B------:R-:W1:Y:S01]  /*121a0*/  MUFU.TANH R159, R77 ;  /* 0x0000004d009f7308 */ /* 0x000e620000002400 */
[----:B------:R-:W-:Y:S02]  /*121b0*/  FSEL R11, R20, -INF , !P6 ;  /* 0xff800000140b7808 */ /* 0x000fe40007000000 */
[----:B------:R-:W-:Y:S02]  /*121c0*/  ISETP.GE.AND P6, PT, R0, R61, PT ;  /* 0x0000003d0000720c */ /* 0x000fe40003fc6270 */
[----:B---3--:R-:W-:-:S02]  /*121d0*/  FSEL R0, R24, -INF , !P5 ;  /* 0xff80000018007808 */ /* 0x008fc40006800000 */
[----:B------:R-:W-:Y:S01]  /*121e0*/  FSEL R9, R21, -INF , !P5 ;  /* 0xff80000015097808 */ /* 0x000fe20006800000 */
[----:B------:R-:W3:Y:S01]  /*121f0*/  MUFU.TANH R170, R79 ;  /* 0x0000004f00aa7308 */ /* 0x000ee20000002400 */
[-C--:B------:R-:W-:Y:S02]  /*12200*/  ISETP.GE.AND P5, PT, R14, R61.reuse, PT ;  /* 0x0000003d0e00720c */ /* 0x080fe40003fa6270 */
[----:B------:R-:W-:Y:S02]  /*12210*/  IADD3 R14, R22, 0x31, RZ ;  /* 0x00000031160e7810 */ /* 0x000fe40007ffe0ff */
[----:B--2---:R-:W-:Y:S02]  /*12220*/  FSEL R160, R160, -INF , !P4 ;  /* 0xff800000a0a07808 */ /* 0x004fe40006000000 */
[----:B------:R-:W-:Y:S01]  /*12230*/  FSEL R167, R167, -INF , !P4 ;  /* 0xff800000a7a77808 */ /* 0x000fe20006000000 */
[----:B------:R-:W2:Y:S01]  /*12240*/  MUFU.TANH R165, R80 ;  /* 0x0000005000a57308 */ /* 0x000ea20000002400 */
[----:B------:R-:W-:-:S02]  /*12250*/  ISETP.GE.AND P4, PT, R14, R61, PT ;  /* 0x0000003d0e00720c */ /* 0x000fc40003f86270 */
[C---:B------:R-:W-:Y:S02]  /*12260*/  IADD3 R14, R22.reuse, 0x38, RZ ;  /* 0x00000038160e7810 */ /* 0x040fe40007ffe0ff */
[----:B------:R-:W-:Y:S02]  /*12270*/  IADD3 R22, R22, 0x39, RZ ;  /* 0x0000003916167810 */ /* 0x000fe40007ffe0ff */
[----:B-1----:R-:W-:Y:S01]  /*12280*/  FSEL R159, R159, -INF , !P2 ;  /* 0xff8000009f9f7808 */ /* 0x002fe20005000000 */
[----:B------:R-:W1:Y:S01]  /*12290*/  MUFU.TANH R164, R82 ;  /* 0x0000005200a47308 */ /* 0x000e620000002400 */
[----:B---3--:R-:W-:Y:S02]  /*122a0*/  FSEL R170, R170, -INF , !P2 ;  /* 0xff800000aaaa7808 */ /* 0x008fe40005000000 */
[----:B------:R-:W-:-:S05]  /*122b0*/  ISETP.GE.AND P2, PT, R14, R61, PT ;  /* 0x0000003d0e00720c */ /* 0x000fca0003f46270 */
        /* <DEDUP_REMOVED lines=84> */
.L_x_4942:
[----:B------:R-:W-:-:S05]  /*12800*/  IMAD.MOV.U32 R19, RZ, RZ, c[0x0][0x198] ;  /* 0x00006600ff137624 */ /* 0x000fca00078e00ff */
[----:B------:R-:W-:-:S04]  /*12810*/  LEA R19, -R19, RZ, 0x6 ;  /* 0x000000ff13137211 */ /* 0x000fc800078e31ff */
[----:B------:R-:W-:Y:S02]  /*12820*/  SHF.R.S32.HI R2, RZ, 0x1f, R19 ;  /* 0x0000001fff027819 */ /* 0x000fe40000011413 */
.L_x_4943:
        /* <DEDUP_REMOVED lines=41> */
.L_x_4941:
        /* <DEDUP_REMOVED lines=68> */
[--C-:B------:R-:W-:Y:S01]  /*12f00*/  FFMA.FTZ R2, R9, c[0x0][0x23c], -R166.reuse ;  /* 0x00008f0009027a23 */ /* 0x100fe200000108a6 */
[----:B------:R-:W-:Y:S01]  /*12f10*/  LDSM.16.MT88.4 R24, [R198+0xe800] ;  /* 0x00e80000c618783b */ /* 0x000fe20000004200 */
[----:B------:R-:W-:Y:S01]  /*12f20*/  FFMA.FTZ R149, R15, c[0x0][0x23c], -R166 ;  /* 0x00008f000f957a23 */ /* 0x000fe200000108a6 */
[----:B------:R-:W1:Y:S01]  /*12f30*/  MUFU.EX2 R150, R150 ;  /* 0x0000009600967308 */ /* 0x000e620000000800 */
[----:B------:R-:W-:-:S02]  /*12f40*/  FFMA.FTZ R157, R56, c[0x0][0x23c], -R163 ;  /* 0x00008f00389d7a23 */ /* 0x000fc400000108a3 */
[----:B------:R-:W2:Y:S01]  /*12f50*/  LDSM.16.MT88.4 R56, [R197+0xe000] ;  /* 0x00e00000c538783b */ /* 0x000ea20000004200 */
[--C-:B------:R-:W-:Y:S02]  /*12f60*/  FFMA.FTZ R152, R48, c[0x0][0x23c], -R163.reuse ;  /* 0x00008f0030987a23 */ /* 0x100fe400000108a3 */
[--C-:B------:R-:W-:Y:S02]  /*12f70*/  FFMA.FTZ R155, R50, c[0x0][0x23c], -R163.reuse ;  /* 0x00008f00329b7a23 */ /* 0x100fe400000108a3 */
[--C-:B------:R-:W-:Y:S01]  /*12f80*/  FFMA.FTZ R148, R6, c[0x0][0x23c], -R163.reuse ;  /* 0x00008f0006947a23 */ /* 0x100fe200000108a3 */
[----:B------:R-:W3:Y:S01]  /*12f90*/  LDSM.16.MT88.4 R48, [R198+0xe000] ;  /* 0x00e00000c630783b */ /* 0x000ee20000004200 */
[----:B------:R-:W-:Y:S01]  /*12fa0*/  MUFU.EX2 R151, R151 ;  /* 0x0000009700977308 */ /* 0x000fe20000000800 */
[--C-:B------:R-:W-:Y:S02]  /*12fb0*/  FFMA.FTZ R134, R10, c[0x0][0x23c], -R163.reuse ;  /* 0x00008f000a867a23 */ /* 0x100fe400000108a3 */
[----:B------:R-:W4:Y:S01]  /*12fc0*/  LDSM.16.MT88.4 R4, [R196+0x10000] ;  /* 0x01000000c404783b */ /* 0x000f220000004200 */
[----:B------:R-:W-:Y:S01]  /*12fd0*/  FFMA.FTZ R135, R8, c[0x0][0x23c], -R163 ;  /* 0x00008f0008877a23 */ /* 0x000fe200000108a3 */
[----:B-1----:R-:W-:-:S02]  /*12fe0*/  F2FP.BF16.PACK_AB R96, R150, R153 ;  /* 0x000000999660723e */ /* 0x002fc400000010ff */
[----:B------:R-:W1:Y:S01]  /*12ff0*/  LDSM.16.MT88.4 R8, [R200+0xe800] ;  /* 0x00e80000c808783b */ /* 0x000e620000004200 */
[----:B------:R-:W5:Y:S01]  /*13000*/  MUFU.EX2 R146, R146 ;  /* 0x0000009200927308 */ /* 0x000f620000000800 */
[--C-:B------:R-:W-:Y:S02]  /*13010*/  FFMA.FTZ R144, R13, c[0x0][0x23c], -R166.reuse ;  /* 0x00008f000d907a23 */ /* 0x100fe400000108a6 */
[--C-:B------:R-:W-:Y:S02]  /*13020*/  FFMA.FTZ R147, R12, c[0x0][0x23c], -R163.reuse ;  /* 0x00008f000c937a23 */ /* 0x100fe400000108a3 */
[----:B------:R-:W-:Y:S01]  /*13030*/  FFMA.FTZ R0, R0, c[0x0][0x23c], -R163 ;  /* 0x00008f0000007a23 */ /* 0x000fe200000108a3 */
[----:B------:R-:W1:Y:S01]  /*13040*/  LDSM.16.MT88.4 R12, [R196+0xe800] ;  /* 0x00e80000c40c783b */ /* 0x000e620000004200 */
[--C-:B------:R-:W-:Y:S01]  /*13050*/  FFMA.FTZ R154, R167, c[0x0][0x23c], -R166.reuse ;  /* 0x00008f00a79a7a23 */ /* 0x100fe200000108a6 */
[----:B------:R-:W-:Y:S01]  /*13060*/  MUFU.EX2 R152, R152 ;  /* 0x0000009800987308 */ /* 0x000fe20000000800 */
[----:B------:R-:W-:-:S02]  /*13070*/  FFMA.FTZ R156, R165, c[0x0][0x23c], -R166 ;  /* 0x00008f00a59c7a23 */ /* 0x000fc400000108a6 */
[--C-:B------:R-:W-:Y:S02]  /*13080*/  FFMA.FTZ R159, R159, c[0x0][0x23c], -R166.reuse ;  /* 0x00008f009f9f7a23 */ /* 0x100fe400000108a6 */
[----:B------:R-:W-:Y:S02]  /*13090*/  FFMA.FTZ R161, R161, c[0x0][0x23c], -R166 ;  /* 0x00008f00a1a17a23 */ /* 0x000fe400000108a6 */
[--C-:B------:R-:W-:Y:S01]  /*130a0*/  FFMA.FTZ R160, R160, c[0x0][0x23c], -R163.reuse ;  /* 0x00008f00a0a07a23 */ /* 0x100fe200000108a3 */
[----:B------:R-:W2:Y:S01]  /*130b0*/  MUFU.EX2 R155, R155 ;  /* 0x0000009b009b7308 */ /* 0x000ea20000000800 */
[----:B-----5:R-:W-:Y:S01]  /*130c0*/  F2FP.BF16.PACK_AB R98, R146, R151 ;  /* 0x000000979262723e */ /* 0x020fe200000010ff */
[--C-:B------:R-:W-:Y:S02]  /*130d0*/  FFMA.FTZ R165, R170, c[0x0][0x23c], -R163.reuse ;  /* 0x00008f00aaa57a23 */ /* 0x100fe400000108a3 */
[--C-:B------:R-:W-:Y:S02]  /*130e0*/  FFMA.FTZ R164, R164, c[0x0][0x23c], -R163.reuse ;  /* 0x00008f00a4a47a23 */ /* 0x100fe400000108a3 */
[----:B------:R-:W-:-:S02]  /*130f0*/  FFMA.FTZ R167, R168, c[0x0][0x23c], -R163 ;  /* 0x00008f00a8a77a23 */ /* 0x000fc400000108a3 */
[----:B------:R-:W-:Y:S01]  /*13100*/  MUFU.EX2 R157, R157 ;  /* 0x0000009d009d7308 */ /* 0x000fe20000000800 */
[--C-:B------:R-:W-:Y:S02]  /*13110*/  FFMA.FTZ R168, R171, c[0x0][0x23c], -R166.reuse ;  /* 0x00008f00aba87a23 */ /* 0x100fe400000108a6 */
[--C-:B------:R-:W-:Y:S02]  /*13120*/  FFMA.FTZ R169, R169, c[0x0][0x23c], -R166.reuse ;  /* 0x00008f00a9a97a23 */ /* 0x100fe400000108a6 */
[--C-:B------:R-:W-:Y:S02]  /*13130*/  FFMA.FTZ R170, R143, c[0x0][0x23c], -R166.reuse ;  /* 0x00008f008faa7a23 */ /* 0x100fe400000108a6 */
[----:B------:R-:W-:Y:S01]  /*13140*/  FFMA.FTZ R227, R141, c[0x0][0x23c], -R166 ;  /* 0x00008f008de37a23 */ /* 0x000fe200000108a6 */
[----:B------:R-:W5:Y:S01]  /*13150*/  MUFU.EX2 R148, R148 ;  /* 0x0000009400947308 */ /* 0x000f620000000800 */
        /* <DEDUP_REMOVED lines=10> */
[----:B-----5:R-:W-:Y:S01]  /*13200*/  F2FP.BF16.PACK_AB R99, R148, R157 ;  /* 0x0000009d9463723e */ /* 0x020fe200000010ff */
        /* <DEDUP_REMOVED lines=20> */
[C---:B---3--:R-:W-:Y:S02]  /*13350*/  HMMA.16816.F32.BF16 R44, R96.reuse, R48, RZ ;  /* 0x00000030602c723c */ /* 0x048fe400000418ff */
        /* <DEDUP_REMOVED lines=79> */
[----:B---3--:R-:W-:Y:S01]  /*13850*/  F2FP.BF16.PACK_AB R5, R165, R160 ;  /* 0x000000a0a505723e */ /* 0x008fe200000010ff */
        /* <DEDUP_REMOVED lines=98> */
.L_x_4948:
        /* <DEDUP_REMOVED lines=64> */
.L_x_4945:
        /* <DEDUP_REMOVED lines=313> */
.L_x_4947:
        /* <DEDUP_REMOVED lines=27> */
.L_x_4946:
        /* <DEDUP_REMOVED lines=57> */
[----:B------:R-:W-:Y:S01]  /*15b50*/  ISETP.GT.AND P0, PT, R223, R208, PT ;  /* 0x000000d0df00720c */ /* 0x000fe20003f04270 */
        /* <DEDUP_REMOVED lines=352> */
.L_x_4944:
        /* <DEDUP_REMOVED lines=202> */
[----:B------:R-:W-:Y:S01]  /*17e00*/  STS.64 [R8+0x8000], R84 ;  /* 0x0080005408007388 */ /* 0x000fe20000000a00 */
        /* <DEDUP_REMOVED lines=18> */
[----:B------:R3:W-:Y:S04]  /*17f30*/  STS.64 [R15+0x8000], R96 ;  /* 0x008000600f007388 */ /* 0x0007e80000000a00 */
[----:B------:R-:W-:Y:S04]  /*17f40*/  STS.64 [R15+0x8800], R98 ;  /* 0x008800620f007388 */ /* 0x000fe80000000a00 */
[----:B------:R-:W-:Y:S06]  /*17f50*/  BAR.SYNC.DEFER_BLOCKING 0x0 ;  /* 0x0000000000007b1d */ /* 0x000fec0000010000 */
[----:B-1----:R-:W1:Y:S01]  /*17f60*/  S2R R8, SR_CTAID.X ;  /* 0x0000000000087919 */ /* 0x002e620000002500 */
[----:B---3--:R-:W-:-:S05]  /*17f70*/  IADD3 R96, -R217, RZ, RZ ;  /* 0x000000ffd9607210 */ /* 0x008fca0007ffe1ff */
[----:B--2---:R-:W-:Y:S01]  /*17f80*/  IMAD R7, R96, c[0x0][0x1c0], R7 ;  /* 0x0000700060077a24 */ /* 0x004fe200078e0207 */
[----:B------:R-:W2:Y:S03]  /*17f90*/  LDS.128 R108, [R5.X4] ;  /* 0x00000000056c7984 */ /* 0x000ea60000004c00 */
[----:B------:R-:W-:Y:S01]  /*17fa0*/  IMAD R6, R6, c[0x0][0x1c0], R7 ;  /* 0x0000700006067a24 */ /* 0x000fe200078e0207 */
[----:B------:R-:W3:Y:S01]  /*17fb0*/  LDS.128 R104, [R5.X4+0x800] ;  /* 0x0008000005687984 */ /* 0x000ee20000004c00 */
[----:B------:R-:W-:Y:S01]  /*17fc0*/  MOV R7, 0xff800000 ;  /* 0xff80000000077802 */ /* 0x000fe20000000f00 */
[----:B------:R-:W-:Y:S02]  /*17fd0*/  @P4 FFMA.FTZ R7, R132, c[0x0][0x238], R11 ;  /* 0x00008e0084074a23 */ /* 0x000fe4000001000b */
        /* <DEDUP_REMOVED lines=36> */
.L_x_4950:
[----:B---34-:R-:W-:Y:S05]  /*18220*/  BSYNC B0 ;  /* 0x0000000000007941 */ /* 0x018fea0003800000 */
.L_x_4949:
        /* <DEDUP_REMOVED lines=51> */
.L_x_4951:
        /* <DEDUP_REMOVED lines=10> */
.L_x_7865:


//--------------------- .text._ZN5flash24flash_fwd_splitkv_kernelI23Flash_fwd_kernel_traitsILi192ELi64ELi64ELi4ELb0ELb0EN7cutlass10bfloat16_tE19Flash_kernel_traitsILi192ELi64ELi64ELi4ES3_EELb0ELb0ELb1ELb0ELb0ELb0ELb1ELb1EEEvNS_16Flash_fwd_paramsE --------------------------
	.section	.text._ZN5flash24flash_fwd_splitkv_kernelI23Flash_fwd_kernel_traitsILi192ELi64ELi64ELi4ELb0ELb0EN7cutlass10bfloat16_tE19Flash_kernel_traitsILi192ELi64ELi64ELi4ES3_EELb0ELb0ELb1ELb0ELb0ELb0ELb1ELb1EEEvNS_16Flash_fwd_paramsE,"ax",@progbits
	.sectioninfo	@"SHI_REGISTERS=230"
	.align	128
        .global         _ZN5flash24flash_fwd_splitkv_kernelI23Flash_fwd_kernel_traitsILi192ELi64ELi64ELi4ELb0ELb0EN7cutlass10bfloat16_tE19Flash_kernel_traitsILi192ELi64ELi64ELi4ES3_EELb0ELb0ELb1ELb0ELb0ELb0ELb1ELb1EEEvNS_16Flash_fwd_paramsE
        .type           _ZN5flash24flash_fwd_splitkv_kernelI23Flash_fwd_kernel_traitsILi192ELi64ELi64ELi4ELb0ELb0EN7cutlass10bfloat16_tE19Flash_kernel_traitsILi192ELi64ELi64ELi4ES3_EELb0ELb0ELb1ELb0ELb0ELb0ELb1ELb1EEEvNS_16Flash_fwd_paramsE,@function
        .size           _ZN5flash24flash_fwd_splitkv_kernelI23Flash_fwd_kernel_traitsILi192ELi64ELi64ELi4ELb0ELb0EN7cutlass10bfloat16_tE19Flash_kernel_traitsILi192ELi64ELi64ELi4ES3_EELb0ELb0ELb1ELb0ELb0ELb0ELb1ELb1EEEvNS_16Flash_fwd_paramsE,(.L_x_7803 - _ZN5flash24flash_fwd_splitkv_kernelI23Flash_fwd_kernel_traitsILi192ELi64ELi64ELi4ELb0ELb0EN7cutlass10bfloat16_tE19Flash_kernel_traitsILi192ELi64ELi64ELi4ES3_EELb0ELb0ELb1ELb0ELb0ELb0ELb1ELb1EEEvNS_16Flash_fwd_paramsE)
        .other          _ZN5flash24flash_fwd_splitkv_kernelI23Flash_fwd_kernel_traitsILi192ELi64ELi64ELi4ELb0ELb0EN7cutlass10bfloat16_tE19Flash_kernel_traitsILi192ELi64ELi64ELi4ES3_EELb0ELb0ELb1ELb0ELb0ELb0ELb1ELb1EEEvNS_16Flash_fwd_paramsE,@"STO_CUDA_ENTRY STV_DEFAULT"
_ZN5flash24flash_fwd_splitkv_kernelI23Flash_fwd_kernel_traitsILi192ELi64ELi64ELi4ELb0ELb0EN7cutlass10bfloat16_tE19Flash_kernel_traitsILi192ELi64ELi64ELi4ES3_EELb0ELb0ELb1ELb0ELb0ELb0ELb1ELb1EEEvNS_16Flash_fwd_paramsE:
.text._ZN5flash24flash_fwd_splitkv_kernelI23Flash_fwd_kernel_traitsILi192ELi64ELi64ELi4ELb0ELb0EN7cutlass10bfloat16_tE19Flash_kernel_traitsILi192ELi64ELi64ELi4ES3_EELb0ELb0ELb1ELb0ELb0ELb0ELb1ELb1EEEvNS_16Flash_fwd_paramsE:
[----:B------:R-:W-:Y:S02]  /*0000*/  MOV R1, c[0x0][0x28] ;  /* 0x00000a0000017a02 */ /* 0x000fe40000000f00 */
[----:B------:R-:W1:Y:S01]  /*0010*/  I2F.U32.RP R4, c[0x0][0x1c0] ;  /* 0x0000700000047b06 */ /* 0x000e620000209000 */
[----:B------:R-:W2:Y:S01]  /*0020*/  S2R R210, SR_CTAID.Z ;  /* 0x0000000000d27919 */ /* 0x000ea20000002700 */
[----:B------:R-:W-:Y:S01]  /*0030*/  ISETP.NE.U32.AND P0, PT, RZ, c[0x0][0x1c0], PT ;  /* 0x00007000ff007a0c */ /* 0x000fe20003f05070 */
[----:B------:R-:W3:Y:S01]  /*0040*/  S2UR UR8, SR_CTAID.Y ;  /* 0x00000000000879c3 */ /* 0x000ee20000002600 */
[----:B------:R-:W-:Y:S01]  /*0050*/  ULDC.64 UR4, c[0x0][0x40] ;  /* 0x0000100000047ab9 */ /* 0x000fe20000000a00 */
[----:B------:R-:W4:Y:S01]  /*0060*/  S2R R207, SR_CTAID.X ;  /* 0x0000000000cf7919 */ /* 0x000f220000002500 */
[----:B------:R-:W-:Y:S01]  /*0070*/  BSSY B4, `(.L_x_4952) ;  /* 0x0000017000047945 */ /* 0x000fe20003800000 */
[----:B------:R-:W-:Y:S01]  /*0080*/  UIADD3 UR4, UP0, UR4, 0x160, URZ ;  /* 0x0000016004047890 */ /* 0x000fe2000ff1e03f */
[----:B------:R-:W-:-:S03]  /*0090*/  MOV R206, 0x1e0 ;  /* 0x000001e000ce7802 */ /* 0x000fc60000000f00 */
[----:B------:R-:W-:Y:S01]  /*00a0*/  UIADD3.X UR5, URZ, UR5, URZ, UP0, !UPT ;  /* 0x000000053f057290 */ /* 0x000fe200087fe43f */
[----:B-1----:R-:W1:Y:S02]  /*00b0*/  MUFU.RCP R2, R4 ;  /* 0x0000000400027308 */ /* 0x002e640000001000 */
[----:B-1----:R-:W-:-:S06]  /*00c0*/  IADD3 R2, R2, 0xffffffe, RZ ;  /* 0x0ffffffe02027810 */ /* 0x002fcc0007ffe0ff */
[----:B------:R-:W1:Y:S02]  /*00d0*/  F2I.FTZ.U32.TRUNC.NTZ R3, R2 ;  /* 0x0000000200037305 */ /* 0x000e64000021f000 */
[----:B-1----:R-:W-:Y:S02]  /*00e0*/  IMAD.MOV R0, RZ, RZ, -R3 ;  /* 0x000000ffff007224 */ /* 0x002fe400078e0a03 */
[----:B------:R-:W-:Y:S02]  /*00f0*/  IMAD.MOV.U32 R2, RZ, RZ, RZ ;  /* 0x000000ffff027224 */ /* 0x000fe400078e00ff */
        /* <DEDUP_REMOVED lines=13> */
[----:B---34-:R-:W-:Y:S05]  /*01d0*/  CALL.REL.NOINC `($_ZN5flash24flash_fwd_splitkv_kernelI23Flash_fwd_kernel_traitsILi192ELi64ELi64ELi4ELb0ELb0EN7cutlass10bfloat16_tE19Flash_kernel_traitsILi192ELi64ELi64ELi4ES3_EELb0ELb0ELb1ELb0ELb0ELb0ELb1ELb1EEEvNS_16Flash_fwd_paramsE$_ZN5flash30compute_attn_1rowblock_splitkvI23Flash_fwd_kernel_traitsILi192ELi64ELi64ELi4ELb0ELb0EN7cutlass10bfloat16_tE19Flash_kernel_traitsILi192ELi64ELi64ELi4ES3_EELb0ELb0ELb1ELb0ELb0ELb0ELb1ELb1ENS_16Flash_fwd_paramsEEEvRKT8_iiiii) ;  /* 0x0000002000007944 */ /* 0x018fea0003c00000 */
[----:B------:R-:W-:Y:S05]  /*01e0*/  BSYNC B4 ;  /* 0x0000000000047941 */ /* 0x000fea0003800000 */
.L_x_4952:
[----:B------:R-:W-:Y:S05]  /*01f0*/  EXIT ;  /* 0x000000000000794d */ /* 0x000fea0003800000 */
        .type           $_ZN5flash24flash_fwd_splitkv_kernelI23Flash_fwd_kernel_traitsILi192ELi64ELi64ELi4ELb0ELb0EN7cutlass10bfloat16_tE19Flash_kernel_traitsILi192ELi64ELi64ELi4ES3_EELb0ELb0ELb1ELb0ELb0ELb0ELb1ELb1EEEvNS_16Flash_fwd_paramsE$_ZN5flash30compute_attn_1rowblock_splitkvI23Flash_fwd_kernel_traitsILi192ELi64ELi64ELi4ELb0ELb0EN7cutlass10bfloat16_tE19Flash_kernel_traitsILi192ELi64ELi64ELi4ES3_EELb0ELb0ELb1ELb0ELb0ELb0ELb1ELb1ENS_16Flash_fwd_paramsEEEvRKT8_iiiii,@function
        .size           $_ZN5flash24flash_fwd_splitkv_kernelI23Flash_fwd_kernel_traitsILi192ELi64ELi64ELi4ELb0ELb0EN7cutlass10bfloat16_tE19Flash_kernel_traitsILi192ELi64ELi64ELi4ES3_EELb0ELb0ELb1ELb0ELb0ELb0ELb1ELb1EEEvNS_16Flash_fwd_paramsE$_ZN5flash30compute_attn_1rowblock_splitkvI23Flash_fwd_kernel_traitsILi192ELi64ELi64ELi4ELb0ELb0EN7cutlass10bfloat16_tE19Flash_kernel_traitsILi192ELi64ELi64ELi4ES3_EELb0ELb0ELb1ELb0ELb0ELb0ELb1ELb1ENS_16Flash_fwd_paramsEEEvRKT8_iiiii,($__internal_24_$__cuda_sm70_shflsync_bfly_p - $_ZN5flash24flash_fwd_splitkv_kernelI23Flash_fwd_kernel_traitsILi192ELi64ELi64ELi4ELb0ELb0EN7cutlass10bfloat16_tE19Flash_kernel_traitsILi192ELi64ELi64ELi4ES3_EELb0ELb0ELb1ELb0ELb0ELb0ELb1ELb1EEEvNS_16Flash_fwd_paramsE$_ZN5flash30compute_attn_1rowblock_splitkvI23Flash_fwd_kernel_traitsILi192ELi64ELi64ELi4ELb0ELb0EN7cutlass10bfloat16_tE19Flash_kernel_traitsILi192ELi64ELi64ELi4ES3_EELb0ELb0ELb1ELb0ELb0ELb0ELb1ELb1ENS_16Flash_fwd_paramsEEEvRKT8_iiiii)
$_ZN5flash24flash_fwd_splitkv_kernelI23Flash_fwd_kernel_traitsILi192ELi64ELi64ELi4ELb0ELb0EN7cutlass10bfloat16_tE19Flash_kernel_traitsILi192ELi64ELi64ELi4ES3_EELb0ELb0ELb1ELb0ELb0ELb0ELb1ELb1EEEvNS_16Flash_fwd_paramsE$_ZN5flash30compute_attn_1rowblock_splitkvI23Flash_fwd_kernel_traitsILi192ELi64ELi64ELi4ELb0ELb0EN7cutlass10bfloat16_tE19Flash_kernel_traitsILi192ELi64ELi64ELi4ES3_EELb0ELb0ELb1ELb0ELb0ELb0ELb1ELb1ENS_16Flash_fwd_paramsEEEvRKT8_iiiii:
        /* <DEDUP_REMOVED lines=20> */
.L_x_4954:
[----:B------:R-:W-:Y:S05]  /*0340*/  BSYNC B0 ;  /* 0x0000000000007941 */ /* 0x000fea0003800000 */
.L_x_4953:
        /* <DEDUP_REMOVED lines=17> */
.L_x_4956:
[----:B------:R4:W5:Y:S02]  /*0460*/  LD.E R73, [R12.64+0xb8] ;  /* 0x0000b8060c497980 */ /* 0x000964000c101900 */
.L_x_4957:
[----:B------:R-:W-:Y:S05]  /*0470*/  BSYNC B0 ;  /* 0x0000000000007941 */ /* 0x000fea0003800000 */
.L_x_4955:
[----:B--2-4-:R-:W2:Y:S01]  /*0480*/  LD.E.64 R2, [R12.64+0xf8] ;  /* 0x0000f8060c027980 */ /* 0x014ea2000c101b00 */
        /* <DEDUP_REMOVED lines=9> */
.L_x_4959:
[----:B------:R-:W2:Y:S01]  /*0520*/  LD.E.64 R2, [R12.64+0x108] ;  /* 0x000108060c027980 */ /* 0x000ea2000c101b00 */
[----:B------:R-:W-:Y:S01]  /*0530*/  BSSY B0, `(.L_x_4961) ;  /* 0x0000006000007945 */ /* 0x000fe20003800000 */
[----:B------:R-:W-:Y:S01]  /*0540*/  IMAD.MOV.U32 R0, RZ, RZ, RZ ;  /* 0x000000ffff007224 */ /* 0x000fe200078e00ff */
[----:B--2---:R-:W-:-:S04]  /*0550*/  ISETP.NE.U32.AND P0, PT, R2, RZ, PT ;  /* 0x000000ff0200720c */ /* 0x004fc80003f05070 */
[----:B------:R-:W-:-:S13]  /*0560*/  ISETP.NE.AND.EX P0, PT, R3, RZ, PT, P0 ;  /* 0x000000ff0300720c */ /* 0x000fda0003f05300 */
[----:B------:R-:W-:Y:S05]  /*0570*/  @!P0 BRA `(.L_x_4962) ;  /* 0x0000001000008947 */ /* 0x000fea0003800000 */
[----:B------:R2:W5:Y:S02]  /*0580*/  LD.E R0, [R12.64+0xbc] ;  /* 0x0000bc060c007980 */ /* 0x000564000c101900 */
.L_x_4962:
[----:B------:R-:W-:Y:S05]  /*0590*/  BSYNC B0 ;  /* 0x0000000000007941 */ /* 0x000fea0003800000 */
.L_x_4961:
[----:B-----5:R-:W-:Y:S02]  /*05a0*/  IADD3 R137, R73, R0, RZ ;  /* 0x0000000049897210 */ /* 0x020fe40007ffe0ff */
.L_x_4960:
[----:B------:R-:W-:Y:S05]  /*05b0*/  BSYNC B1 ;  /* 0x0000000000017941 */ /* 0x000fea0003800000 */
.L_x_4958:
[----:B------:R-:W-:Y:S01]  /*05c0*/  IMAD.SHL.U32 R71, R207, 0x40, RZ ;  /* 0x00000040cf477824 */ /* 0x000fe200078e00ff */
[----:B------:R-:W-:Y:S01]  /*05d0*/  MOV R2, R206 ;  /* 0x000000ce00027202 */ /* 0x000fe20000000f00 */
[----:B------:R-:W-:-:S03]  /*05e0*/  IMAD.MOV.U32 R3, RZ, RZ, 0x0 ;  /* 0x00000000ff037424 */ /* 0x000fc600078e00ff */
[----:B------:R-:W-:-:S13]  /*05f0*/  ISETP.GT.AND P0, PT, R208, R71, PT ;  /* 0x00000047d000720c */ /* 0x000fda0003f04270 */
[----:B------:R-:W-:Y:S05]  /*0600*/  @!P0 RET.REL.NODEC R2 `(_ZN5flash24flash_fwd_splitkv_kernelI23Flash_fwd_kernel_traitsILi192ELi64ELi64ELi4ELb0ELb0EN7cutlass10bfloat16_tE19Flash_kernel_traitsILi192ELi64ELi64ELi4ES3_EELb0ELb0ELb1ELb0ELb0ELb0ELb1ELb1EEEvNS_16Flash_fwd_paramsE) ;  /* 0xfffff9f002008950 */ /* 0x000fea0003c3ffff */
[----:B------:R-:W4:Y:S01]  /*0610*/  LD.E R3, [R12.64+0xb8] ;  /* 0x0000b8060c037980 */ /* 0x000f22000c101900 */
[----:B------:R-:W-:Y:S02]  /*0620*/  IABS R5, c[0x0][0x10] ;  /* 0x0000040000057a13 */ /* 0x000fe40000000000 */
[----:B------:R-:W-:Y:S01]  /*0630*/  IABS R0, c[0x0][0x10] ;  /* 0x0000040000007a13 */ /* 0x000fe20000000000 */
[----:B------:R-:W1:Y:S02]  /*0640*/  S2R R56, SR_TID.X ;  /* 0x0000000000387919 */ /* 0x000e640000002100 */
[----:B-1----:R-:W1:Y:S02]  /*0650*/  I2F.RP R7, R5 ;  /* 0x0000000500077306 */ /* 0x002e640000209400 */
[----:B------:R-:W-:-:S06]  /*0660*/  IMAD.MOV R0, RZ, RZ, -R0 ;  /* 0x000000ffff007224 */ /* 0x000fcc00078e0a00 */
[----:B-1----:R-:W1:Y:S02]  /*0670*/  MUFU.RCP R8, R7 ;  /* 0x0000000700087308 */ /* 0x002e640000001000 */
[----:B-1----:R-:W-:-:S06]  /*0680*/  IADD3 R8, R8, 0xffffffe, RZ ;  /* 0x0ffffffe08087810 */ /* 0x002fcc0007ffe0ff */
[----:B------:R-:W1:Y:S02]  /*0690*/  F2I.FTZ.U32.TRUNC.NTZ R9, R8 ;  /* 0x0000000800097305 */ /* 0x000e64000021f000 */
[----:B-1----:R-:W-:Y:S02]  /*06a0*/  IMAD.MOV R2, RZ, RZ, -R9 ;  /* 0x000000ffff027224 */ /* 0x002fe400078e0a09 */
[----:B------:R-:W-:Y:S01]  /*06b0*/  IMAD.MOV.U32 R8, RZ, RZ, RZ ;  /* 0x000000ffff087224 */ /* 0x000fe200078e00ff */
[----:B----4-:R-:W-:-:S04]  /*06c0*/  IADD3 R3, R3, 0x3f, RZ ;  /* 0x0000003f03037810 */ /* 0x010fc80007ffe0ff */
        /* <DEDUP_REMOVED lines=29> */
[----:B------:R-:W4:Y:S04]  /*08a0*/  LD.E.64 R2, [R12.64+0xb0] ;  /* 0x0000b0060c027980 */ /* 0x000f28000c101b00 */
[----:B--2---:R-:W2:Y:S04]  /*08b0*/  LD.E R7, [R12.64+0x60] ;  /* 0x000060060c077980 */ /* 0x004ea8000c101900 */
[----:B---3--:R-:W3:Y:S04]  /*08c0*/  LD.E R8, [R12.64+0xcc] ;  /* 0x0000cc060c087980 */ /* 0x008ee8000c101900 */
[----:B------:R1:W3:Y:S01]  /*08d0*/  LD.E.64 R10, [R12.64+0x78] ;  /* 0x000078060c0a7980 */ /* 0x0002e2000c101b00 */
[----:B------:R-:W-:-:S03]  /*08e0*/  SHF.R.S32.HI R9, RZ, 0x1f, R56 ;  /* 0x0000001fff097819 */ /* 0x000fc60000011438 */
[----:B------:R1:W5:Y:S01]  /*08f0*/  LD.E R0, [R12.64+0xc0] ;  /* 0x0000c0060c007980 */ /* 0x000362000c101900 */
[----:B------:R-:W-:-:S03]  /*0900*/  LEA.HI R9, R9, R56, RZ, 0x4 ;  /* 0x0000003809097211 */ /* 0x000fc600078f20ff */
[----:B------:R1:W5:Y:S01]  /*0910*/  LD.E.64 R4, [R12.64+0xa8] ;  /* 0x0000a8060c047980 */ /* 0x000362000c101b00 */
[----:B------:R-:W-:Y:S01]  /*0920*/  LOP3.LUT R15, R9, 0xfffffff0, RZ, 0xc0, !PT ;  /* 0xfffffff0090f7812 */ /* 0x000fe200078ec0ff */
[----:B------:R-:W-:Y:S04]  /*0930*/  BSSY B0, `(.L_x_4964) ;  /* 0x0000019000007945 */ /* 0x000fe80003800000 */
[----:B------:R-:W-:-:S04]  /*0940*/  IMAD.IADD R56, R56, 0x1, -R15 ;  /* 0x0000000138387824 */ /* 0x000fc800078e0a0f */
[----:B------:R-:W-:Y:S02]  /*0950*/  IMAD.SHL.U32 R6, R56, 0x4, RZ ;  /* 0x0000000438067824 */ /* 0x000fe400078e00ff */
[----:B----4-:R-:W-:-:S04]  /*0960*/  IMAD R2, R2, UR8, R209 ;  /* 0x0000000802027c24 */ /* 0x010fc8000f8e02d1 */
[----:B--2---:R-:W-:Y:S01]  /*0970*/  IMAD R2, R2, R7, R210 ;  /* 0x0000000702027224 */ /* 0x004fe200078e02d2 */
[----:B------:R-:W-:-:S03]  /*0980*/  SHF.R.S32.HI R7, RZ, 0x1f, R6 ;  /* 0x0000001fff077819 */ /* 0x000fc60000011406 */
[----:B------:R-:W-:Y:S01]  /*0990*/  IMAD R3, R3, R2, R71 ;  /* 0x0000000203037224 */ /* 0x000fe200078e0247 */
[----:B------:R-:W-:Y:S01]  /*09a0*/  SHF.R.S32.HI R2, RZ, 0x4, R9 ;  /* 0x00000004ff027819 */ /* 0x000fe20000011409 */
[----:B------:R-:W-:Y:S02]  /*09b0*/  IMAD.IADD R71, R208, 0x1, -R71 ;  /* 0x00000001d0477824 */ /* 0x000fe400078e0a47 */
[----:B---3--:R-:W-:Y:S02]  /*09c0*/  IMAD R8, R3, R8, RZ ;  /* 0x0000000803087224 */ /* 0x008fe400078e02ff */
[C---:B-1----:R-:W-:Y:S01]  /*09d0*/  IMAD.WIDE R12, R2.reuse, 0xc0, R6 ;  /* 0x000000c0020c7825 */ /* 0x042fe200078e0206 */
[----:B------:R-:W-:-:S04]  /*09e0*/  ISETP.GE.AND P1, PT, R2, R71, PT ;  /* 0x000000470200720c */ /* 0x000fc80003f26270 */
[----:B------:R-:W-:-:S04]  /*09f0*/  IADD3 R9, P0, R8, R12, RZ ;  /* 0x0000000c08097210 */ /* 0x000fc80007f1e0ff */
[----:B------:R-:W-:Y:S02]  /*0a00*/  LEA.HI.X.SX32 R8, R8, R13, 0x1, P0 ;  /* 0x0000000d08087211 */ /* 0x000fe400000f0eff */
[----:B------:R-:W-:-:S04]  /*0a10*/  LEA R22, P0, R9, R10, 0x2 ;  /* 0x0000000a09167211 */ /* 0x000fc800078010ff */
[----:B------:R-:W-:Y:S02]  /*0a20*/  LEA.HI.X R23, R9, R11, R8, 0x2, P0 ;  /* 0x0000000b09177211 */ /* 0x000fe400000f1408 */
[C---:B------:R-:W-:Y:S02]  /*0a30*/  IADD3 R11, R6.reuse, 0x40, RZ ;  /* 0x00000040060b7810 */ /* 0x040fe40007ffe0ff */
[----:B------:R-:W-:Y:S01]  /*0a40*/  IADD3 R9, R6, 0x80, RZ ;  /* 0x0000008006097810 */ /* 0x000fe20007ffe0ff */
[----:B------:R-:W-:Y:S05]  /*0a50*/  @P1 BRA `(.L_x_4965) ;  /* 0x0000006000001947 */ /* 0x000fea0003800000 */
[-C--:B-----5:R-:W-:Y:S02]  /*0a60*/  ISETP.GE.AND P2, PT, R6, R0.reuse, PT ;  /* 0x000000000600720c */ /* 0x0a0fe40003f46270 */
[-C--:B------:R-:W-:Y:S02]  /*0a70*/  ISETP.GE.AND P1, PT, R11, R0.reuse, PT ;  /* 0x000000000b00720c */ /* 0x080fe40003f26270 */
[----:B------:R-:W-:-:S09]  /*0a80*/  ISETP.GE.AND P0, PT, R9, R0, PT ;  /* 0x000000000900720c */ /* 0x000fd20003f06270 */
[----:B------:R1:W-:Y:S04]  /*0a90*/  @!P2 ST.E.128 [R22.64], RZ ;  /* 0x000000ff1600a985 */ /* 0x0003e8000c101d06 */
[----:B------:R1:W-:Y:S04]  /*0aa0*/  @!P1 ST.E.128 [R22.64+0x100], RZ ;  /* 0x000100ff16009985 */ /* 0x0003e8000c101d06 */
[----:B------:R1:W-:Y:S02]  /*0ab0*/  @!P0 ST.E.128 [R22.64+0x200], RZ ;  /* 0x000200ff16008985 */ /* 0x0003e4000c101d06 */
.L_x_4965:
[----:B------:R-:W-:Y:S05]  /*0ac0*/  BSYNC B0 ;  /* 0x0000000000007941 */ /* 0x000fea0003800000 */
.L_x_4964:
        /* <DEDUP_REMOVED lines=10> */
.L_x_4967:
[----:B------:R-:W-:Y:S05]  /*0b70*/  BSYNC B0 ;  /* 0x0000000000007941 */ /* 0x000fea0003800000 */
.L_x_4966:
        /* <DEDUP_REMOVED lines=10> */
.L_x_4969:
[----:B------:R-:W-:Y:S05]  /*0c20*/  BSYNC B0 ;  /* 0x0000000000007941 */ /* 0x000fea0003800000 */
.L_x_4968:
        /* <DEDUP_REMOVED lines=10> */
.L_x_4971:
[----:B------:R-:W-:Y:S05]  /*0cd0*/  BSYNC B0 ;  /* 0x0000000000007941 */ /* 0x000fea0003800000 */
.L_x_4970:
        /* <DEDUP_REMOVED lines=10> */
.L_x_4973:
[----:B------:R-:W-:Y:S05]  /*0d80*/  BSYNC B0 ;  /* 0x0000000000007941 */ /* 0x000fea0003800000 */
.L_x_4972:
        /* <DEDUP_REMOVED lines=10> */
.L_x_4975:
[----:B------:R-:W-:Y:S05]  /*0e30*/  BSYNC B0 ;  /* 0x0000000000007941 */ /* 0x000fea0003800000 */
.L_x_4974:
        /* <DEDUP_REMOVED lines=10> */
.L_x_4977:
[----:B------:R-:W-:Y:S05]  /*0ee0*/  BSYNC B0 ;  /* 0x0000000000007941 */ /* 0x000fea0003800000 */
.L_x_4976:
        /* <DEDUP_REMOVED lines=10> */
.L_x_4979:
[----:B------:R-:W-:Y:S05]  /*0f90*/  BSYNC B0 ;  /* 0x0000000000007941 */ /* 0x000fea0003800000 */
.L_x_4978:
        /* <DEDUP_REMOVED lines=29> */
[----:B------:R-:W-:Y:S05]  /*1170*/  @P6 RET.REL.NODEC R206 `(_ZN5flash24flash_fwd_splitkv_kernelI23Flash_fwd_kernel_traitsILi192ELi64ELi64ELi4ELb0ELb0EN7cutlass10bfloat16_tE19Flash_kernel_traitsILi192ELi64ELi64ELi4ES3_EELb0ELb0ELb1ELb0ELb0ELb0ELb1ELb1EEEvNS_16Flash_fwd_paramsE) ;  /* 0xffffee80ce006950 */ /* 0x000fea0003c3ffff */
[----:B-1----:R-:W-:Y:S02]  /*1180*/  MOV R5, 0xff800000 ;  /* 0xff80000000057802 */ /* 0x002fe40000000f00 */
[----:B------:R-:W-:-:S03]  /*1190*/  MOV R207, 0x0 ;  /* 0x0000000000cf7802 */ /* 0x000fc60000000f00 */
[----:B------:R1:W-:Y:S01]  /*11a0*/  ST.E [R2.64+0xe0], R5 ;  /* 0x0000e00502007985 */ /* 0x0003e2000c101906 */
[----:B------:R-:W-:Y:S05]  /*11b0*/  RET.REL.NODEC R206 `(_ZN5flash24flash_fwd_splitkv_kernelI23Flash_fwd_kernel_traitsILi192ELi64ELi64ELi4ELb0ELb0EN7cutlass10bfloat16_tE19Flash_kernel_traitsILi192ELi64ELi64ELi4ES3_EELb0ELb0ELb1ELb0ELb0ELb0ELb1ELb1EEEvNS_16Flash_fwd_paramsE) ;  /* 0xffffee40ce007950 */ /* 0x000fea0003c3ffff */
.L_x_4963:
[----:B------:R-:W4:Y:S04]  /*11c0*/  LD.E.64 R6, [R12.64+0x160] ;  /* 0x000160060c067980 */ /* 0x000f28000c101b00 */
[----:B--2---:R-:W2:Y:S01]  /*11d0*/  LD.E.64 R16, [R12.64+0x158] ;  /* 0x000158060c107980 */ /* 0x004ea2000c101b00 */
[----:B----4-:R-:W-:-:S04]  /*11e0*/  ISETP.NE.U32.AND P1, PT, R6, RZ, PT ;  /* 0x000000ff0600720c */ /* 0x010fc80003f25070 */
[----:B------:R-:W-:-:S13]  /*11f0*/  ISETP.NE.AND.EX P1, PT, R7, RZ, PT, P1 ;  /* 0x000000ff0700720c */ /* 0x000fda0003f25310 */
[----:B------:R-:W4:Y:S01]  /*1200*/  @P1 LD.E.64 R8, [R12.64+0x168] ;  /* 0x000168060c081980 */ /* 0x000f22000c101b00 */
[----:B--2---:R-:W-:Y:S01]  /*1210*/  ISETP.NE.U32.AND P0, PT, R16, RZ, PT ;  /* 0x000000ff1000720c */ /* 0x004fe20003f05070 */
[----:B------:R-:W-:-:S03]  /*1220*/  IMAD.MOV.U32 R11, RZ, RZ, R209 ;  /* 0x000000ffff0b7224 */ /* 0x000fc600078e00d1 */
[----:B------:R-:W-:Y:S02]  /*1230*/  ISETP.NE.AND.EX P0, PT, R17, RZ, PT, P0 ;  /* 0x000000ff1100720c */ /* 0x000fe40003f05300 */
[----:B------:R-:W-:Y:S01]  /*1240*/  @P1 SHF.R.S32.HI R5, RZ, 0x1f, R209 ;  /* 0x0000001fff051819 */ /* 0x000fe200000114d1 */
[----:B------:R-:W-:-:S10]  /*1250*/  CS2R R212, SRZ ;  /* 0x0000000000d47805 */ /* 0x000fd4000001ff00 */
[----:B------:R-:W-:-:S05]  /*1260*/  @P0 IMAD.WIDE R16, R209, 0x4, R16 ;  /* 0x00000004d1100825 */ /* 0x000fca00078e0210 */
[----:B------:R1:W5:Y:S01]  /*1270*/  @P0 LD.E R11, [R16.64] ;  /* 0x00000006100b0980 */ /* 0x000362000c101900 */
[----:B------:R-:W-:Y:S01]  /*1280*/  BSSY B0, `(.L_x_4980) ;  /* 0x00000af000007945 */ /* 0x000fe20003800000 */
[-C--:B----4-:R-:W-:Y:S02]  /*1290*/  @P1 IMAD R0, R9, R209.reuse, RZ ;  /* 0x000000d109001224 */ /* 0x090fe400078e02ff */
        /* <DEDUP_REMOVED lines=11> */
[----:B---3--:R-:W3:Y:S01]  /*1350*/  LD.E.64 R18, [R12.64+0x20] ;  /* 0x000020060c127980 */ /* 0x008ee2000c101b00 */
[----:B------:R-:W-:-:S03]  /*1360*/  IABS R2, R5 ;  /* 0x0000000500027213 */ /* 0x000fc60000000000 */
[----:B------:R-:W3:Y:S04]  /*1370*/  LD.E.64 R66, [R12.64+0x38] ;  /* 0x000038060c427980 */ /* 0x000ee8000c101b00 */
[----:B------:R-:W3:Y:S04]  /*1380*/  LD.E.64 R16, [R12.64+0x50] ;  /* 0x000050060c107980 */ /* 0x000ee8000c101b00 */
[----:B------:R1:W5:Y:S04]  /*1390*/  LD.E.64 R28, [R12.64+0x58] ;  /* 0x000058060c1c7980 */ /* 0x000368000c101b00 */
[----:B------:R1:W5:Y:S01]  /*13a0*/  LD.E.64 R64, [R12.64+0x40] ;  /* 0x000040060c407980 */ /* 0x000362000c101b00 */
[----:B--2---:R-:W-:-:S04]  /*13b0*/  IABS R7, R6 ;  /* 0x0000000600077213 */ /* 0x004fc80000000000 */
[----:B------:R-:W2:Y:S08]  /*13c0*/  I2F.RP R8, R7 ;  /* 0x0000000700087306 */ /* 0x000eb00000209400 */
[----:B--2---:R-:W2:Y:S02]  /*13d0*/  MUFU.RCP R10, R8 ;  /* 0x00000008000a7308 */ /* 0x004ea40000001000 */
[----:B--2---:R-:W-:-:S06]  /*13e0*/  IADD3 R10, R10, 0xffffffe, RZ ;  /* 0x0ffffffe0a0a7810 */ /* 0x004fcc0007ffe0ff */
[----:B-----5:R-:W2:Y:S02]  /*13f0*/  F2I.FTZ.U32.TRUNC.NTZ R11, R10 ;  /* 0x0000000a000b7305 */ /* 0x020ea4000021f000 */
        /* <DEDUP_REMOVED lines=19> */
[----:B------:R-:W-:-:S05]  /*1530*/  IMAD.WIDE R22, R9, 0x4, R212 ;  /* 0x0000000409167825 */ /* 0x000fca00078e02d4 */
[----:B------:R1:W2:Y:S01]  /*1540*/  LD.E R2, [R22.64] ;  /* 0x0000000616027980 */ /* 0x0002a2000c101900 */
[----:B----4-:R-:W-:-:S04]  /*1550*/  IABS R8, R3 ;  /* 0x0000000300087213 */ /* 0x010fc80000000000 */
[----:B------:R-:W4:Y:S08]  /*1560*/  I2F.RP R20, R8 ;  /* 0x0000000800147306 */ /* 0x000f300000209400 */
[----:B----4-:R-:W4:Y:S02]  /*1570*/  MUFU.RCP R15, R20 ;  /* 0x00000014000f7308 */ /* 0x010f240000001000 */
[----:B----4-:R-:W-:-:S06]  /*1580*/  IADD3 R15, R15, 0xffffffe, RZ ;  /* 0x0ffffffe0f0f7810 */ /* 0x010fcc0007ffe0ff */
[----:B-1----:R-:W1:Y:S01]  /*1590*/  F2I.FTZ.U32.TRUNC.NTZ R23, R15 ;  /* 0x0000000f00177305 */ /* 0x002e62000021f000 */
[----:B------:R-:W-:Y:S01]  /*15a0*/  IMAD.MOV.U32 R22, RZ, RZ, RZ ;  /* 0x000000ffff167224 */ /* 0x000fe200078e00ff */
[----:B------:R-:W-:Y:S02]  /*15b0*/  IABS R7, R210 ;  /* 0x000000d200077213 */ /* 0x000fe40000000000 */
[----:B-1----:R-:W-:-:S05]  /*15c0*/  IADD3 R0, RZ, -R23, RZ ;  /* 0x80000017ff007210 */ /* 0x002fca0007ffe0ff */
        /* <DEDUP_REMOVED lines=16> */
[----:B---3--:R-:W-:Y:S01]  /*16d0*/  IMAD R6, R67, R9, RZ ;  /* 0x0000000943067224 */ /* 0x008fe200078e02ff */
[----:B------:R-:W-:-:S04]  /*16e0*/  SHF.R.S32.HI R23, RZ, 0x1f, R9 ;  /* 0x0000001fff177819 */ /* 0x000fc80000011409 */
[----:B------:R-:W-:Y:S02]  /*16f0*/  @!P0 IMAD.MOV R15, RZ, RZ, -R15 ;  /* 0x000000ffff0f8224 */ /* 0x000fe400078e0a0f */
[----:B------:R-:W-:Y:S01]  /*1700*/  IMAD R6, R66, R23, R6 ;  /* 0x0000001742067224 */ /* 0x000fe200078e0206 */
[----:B------:R-:W-:-:S04]  /*1710*/  @!P1 LOP3.LUT R15, RZ, R3, RZ, 0x33, !PT ;  /* 0x00000003ff0f9212 */ /* 0x000fc800078e33ff */
[----:B------:R-:W-:Y:S02]  /*1720*/  SHF.R.S32.HI R14, RZ, 0x1f, R15 ;  /* 0x0000001fff0e7819 */ /* 0x000fe4000001140f */
[----:B--2---:R-:W-:Y:S01]  /*1730*/  SHF.R.S32.HI R0, RZ, 0x1f, R2 ;  /* 0x0000001fff007819 */ /* 0x004fe20000011402 */
[----:B------:R-:W-:-:S04]  /*1740*/  IMAD R7, R19, R2, RZ ;  /* 0x0000000213077224 */ /* 0x000fc800078e02ff */
[C---:B------:R-:W-:Y:S02]  /*1750*/  IMAD R7, R18.reuse, R0, R7 ;  /* 0x0000000012077224 */ /* 0x040fe400078e0207 */
[----:B------:R-:W-:-:S05]  /*1760*/  IMAD.WIDE.U32 R18, R18, R2, RZ ;  /* 0x0000000212127225 */ /* 0x000fca00078e00ff */
[----:B------:R-:W-:-:S05]  /*1770*/  IADD3 R19, R19, R7, RZ ;  /* 0x0000000713137210 */ /* 0x000fca0007ffe0ff */
[----:B------:R-:W-:-:S04]  /*1780*/  IMAD.WIDE.U32 R18, R9, R66, R18 ;  /* 0x0000004209127225 */ /* 0x000fc800078e0012 */
[----:B------:R-:W-:Y:S01]  /*1790*/  IMAD R3, R11, R2, RZ ;  /* 0x000000020b037224 */ /* 0x000fe200078e02ff */
        /* <DEDUP_REMOVED lines=11> */
.L_x_4981:
        /* <DEDUP_REMOVED lines=8> */
[----:B------:R-:W-:-:S02]  /*18d0*/  IMAD.MOV.U32 R22, RZ, RZ, RZ ;  /* 0x000000ffff167224 */ /* 0x000fc400078e00ff */
[----:B------:R-:W-:Y:S01]  /*18e0*/  @P3 IMAD.IADD R8, R14, 0x1, R15 ;  /* 0x000000010e083824 */ /* 0x000fe200078e020f */
        /* <DEDUP_REMOVED lines=21> */
[----:B---3--:R-:W-:-:S03]  /*1a40*/  @!P3 IMAD R5, R21, R11, RZ ;  /* 0x0000000b1505b224 */ /* 0x008fc600078e02ff */
[----:B------:R-:W-:Y:S01]  /*1a50*/  ISETP.GE.U32.AND P2, PT, R0, R3, PT ;  /* 0x000000030000720c */ /* 0x000fe20003f46070 */
[----:B------:R-:W-:Y:S01]  /*1a60*/  @P3 IMAD.WIDE.U32 R24, R66, R8, RZ ;  /* 0x0000000842183225 */ /* 0x000fe200078e00ff */
[----:B------:R-:W-:-:S03]  /*1a70*/  LOP3.LUT R0, R210, R7, RZ, 0x3c, !PT ;  /* 0x00000007d2007212 */ /* 0x000fc600078e3cff */
[C---:B------:R-:W-:Y:S02]  /*1a80*/  @!P3 IMAD R5, R20.reuse, R6, R5 ;  /* 0x000000061405b224 */ /* 0x040fe400078e0205 */
        /* <DEDUP_REMOVED lines=46> */
.L_x_4982:
[----:B-1----:R-:W-:Y:S05]  /*1d70*/  BSYNC B0 ;  /* 0x0000000000007941 */ /* 0x002fea0003800000 */
.L_x_4980:
        /* <DEDUP_REMOVED lines=30> */
[----:B------:R-:W-:Y:S01]  /*1f60*/  SHF.R.S32.HI R17, RZ, 0x1f, R16 ;  /* 0x0000001fff117819 */ /* 0x000fe20000011410 */
[----:B------:R-:W-:Y:S02]  /*1f70*/  IMAD R8, R23, R64, RZ ;  /* 0x0000004017087224 */ /* 0x000fe400078e02ff */
[----:B------:R-:W-:Y:S02]  /*1f80*/  IMAD.IADD R19, R6, 0x1, -R19 ;  /* 0x0000000106137824 */ /* 0x000fe400078e0a13 */
[----:B------:R-:W-:Y:S02]  /*1f90*/  IMAD.X R23, R17, 0x1, R11, P0 ;  /* 0x0000000111177824 */ /* 0x000fe400000e060b */
[----:B------:R-:W-:-:S02]  /*1fa0*/  IMAD.SHL.U32 R11, R19, 0x40, RZ ;  /* 0x00000040130b7824 */ /* 0x000fc400078e00ff */
[C---:B------:R-:W-:Y:S02]  /*1fb0*/  IMAD R8, R9.reuse, R65, R8 ;  /* 0x0000004109087224 */ /* 0x040fe400078e0208 */
[----:B------:R-:W-:Y:S01]  /*1fc0*/  IMAD.WIDE.U32 R22, R9, R64, R22 ;  /* 0x0000004009167225 */ /* 0x000fe200078e0016 */
[----:B------:R-:W-:-:S03]  /*1fd0*/  LOP3.LUT R9, R11, 0x1c0, RZ, 0xc0, !PT ;  /* 0x000001c00b097812 */ /* 0x000fc600078ec0ff */
[----:B------:R-:W-:Y:S01]  /*1fe0*/  IMAD.SHL.U32 R6, R72, 0x8, RZ ;  /* 0x0000000848067824 */ /* 0x000fe200078e00ff */
[C---:B------:R-:W-:Y:S02]  /*1ff0*/  LOP3.LUT P1, RZ, R19.reuse, 0x4, RZ, 0xc0, !PT ;  /* 0x0000000413ff7812 */ /* 0x040fe4000782c0ff */
[----:B------:R-:W-:Y:S02]  /*2000*/  LOP3.LUT P0, RZ, R19, 0x2, RZ, 0xc0, !PT ;  /* 0x0000000213ff7812 */ /* 0x000fe4000780c0ff */
[----:B------:R-:W-:Y:S02]  /*2010*/  LOP3.LUT R6, R9, 0x8, R6, 0xf8, !PT ;  /* 0x0000000809067812 */ /* 0x000fe400078ef806 */
[----:B------:R-:W-:Y:S02]  /*2020*/  SHF.R.U32.HI R9, RZ, 0x3, R9 ;  /* 0x00000003ff097819 */ /* 0x000fe40000011609 */
[----:B------:R-:W-:Y:S02]  /*2030*/  SHF.R.S32.HI R74, RZ, 0x1f, R209 ;  /* 0x0000001fff4a7819 */ /* 0x000fe400000114d1 */
[----:B------:R-:W-:Y:S01]  /*2040*/  LOP3.LUT R54, R6, R9, RZ, 0x3c, !PT ;  /* 0x0000000906367212 */ /* 0x000fe200078e3cff */
[----:B------:R-:W-:-:S02]  /*2050*/  IMAD.IADD R23, R23, 0x1, R8 ;  /* 0x0000000117177824 */ /* 0x000fc400078e0208 */
[----:B------:R-:W-:Y:S01]  /*2060*/  IMAD R11, R29, R15, RZ ;  /* 0x0000000f1d0b7224 */ /* 0x000fe200078e02ff */
[----:B------:R-:W-:-:S03]  /*2070*/  SHF.R.S32.HI R173, RZ, 0x1f, R210 ;  /* 0x0000001fffad7819 */ /* 0x000fc600000114d2 */
[----:B------:R-:W-:Y:S01]  /*2080*/  IMAD R164, R14, R28, R11 ;  /* 0x0000001c0ea47224 */ /* 0x000fe200078e020b */
[----:B------:R-:W-:Y:S02]  /*2090*/  LOP3.LUT R10, R21, R10, RZ, 0x3c, !PT ;  /* 0x0000000a150a7212 */ /* 0x000fe400078e3cff */
[----:B------:R-:W-:-:S05]  /*20a0*/  LEA.HI R21, R7, R56, RZ, 0x6 ;  /* 0x0000003807157211 */ /* 0x000fca00078f30ff */
[----:B------:R-:W-:-:S05]  /*20b0*/  IMAD.SHL.U32 R21, R21, 0x8, RZ ;  /* 0x0000000815157824 */ /* 0x000fca00078e00ff */
[----:B------:R-:W-:Y:S02]  /*20c0*/  LOP3.LUT R156, R10, 0xfffffe00, R21, 0xf8, !PT ;  /* 0xfffffe000a9c7812 */ /* 0x000fe400078ef815 */
[----:B------:R-:W-:Y:S01]  /*20d0*/  IADD3 R10, R16, 0x80, RZ ;  /* 0x00000080100a7810 */ /* 0x000fe20007ffe0ff */
[----:B------:R-:W-:Y:S01]  /*20e0*/  IMAD.WIDE.U32 R22, R15, R28, R22 ;  /* 0x0000001c0f167225 */ /* 0x000fe200078e0016 */
[----:B------:R-:W-:-:S03]  /*20f0*/  SHF.R.S32.HI R169, RZ, 0x1f, R168 ;  /* 0x0000001fffa97819 */ /* 0x000fc600000114a8 */
[----:B------:R-:W-:Y:S02]  /*2100*/  IMAD.IADD R165, R23, 0x1, R164 ;  /* 0x0000000117a57824 */ /* 0x000fe400078e02a4 */
[----:B------:R-:W-:Y:S01]  /*2110*/  IMAD.WIDE R174, R207, 0x40, R168 ;  /* 0x00000040cfae7825 */ /* 0x000fe200078e02a8 */
[----:B------:R-:W-:-:S03]  /*2120*/  LEA.HI R7, R7, R56, RZ, 0x5 ;  /* 0x0000003807077211 */ /* 0x000fc600078f28ff */
[----:B------:R-:W-:Y:S02]  /*2130*/  IMAD.MOV.U32 R164, RZ, RZ, R22 ;  /* 0x000000ffffa47224 */ /* 0x000fe400078e0016 */
[-C--:B------:R-:W-:Y:S02]  /*2140*/  IMAD R157, R67, R168.reuse, RZ ;  /* 0x000000a8439d7224 */ /* 0x080fe400078e02ff */
[----:B------:R-:W-:Y:S02]  /*2150*/  IMAD R167, R65, R168, RZ ;  /* 0x000000a841a77224 */ /* 0x000fe400078e02ff */
[C---:B------:R-:W-:Y:S02]  /*2160*/  IMAD R157, R169.reuse, R66, R157 ;  /* 0x00000042a99d7224 */ /* 0x040fe400078e029d */
[-C--:B------:R-:W-:Y:S02]  /*2170*/  IMAD R167, R169, R64.reuse, R167 ;  /* 0x00000040a9a77224 */ /* 0x080fe400078e02a7 */
[----:B------:R-:W-:Y:S01]  /*2180*/  IMAD.WIDE.U32 R164, R168, R64, R164 ;  /* 0x00000040a8a47225 */ /* 0x000fe200078e00a4 */
[----:B------:R-:W-:-:S02]  /*2190*/  SHF.R.S32.HI R69, RZ, 0x5, R7 ;  /* 0x00000005ff457819 */ /* 0x000fc40000011407 */
[----:B------:R-:W-:Y:S01]  /*21a0*/  LOP3.LUT R7, R7, 0xffffffe0, RZ, 0xc0, !PT ;  /* 0xffffffe007077812 */ /* 0x000fe200078ec0ff */
        /* <DEDUP_REMOVED lines=8> */
[----:B------:R-:W-:Y:S01]  /*2230*/  IMAD.IADD R68, R56, 0x1, -R7 ;  /* 0x0000000138447824 */ /* 0x000fe200078e0a07 */
[----:B------:R-:W-:Y:S01]  /*2240*/  SEL R55, R55, 0xffffffe0, !P1 ;  /* 0xffffffe037377807 */ /* 0x000fe20004800000 */
[----:B------:R-:W-:-:S02]  /*2250*/  IMAD.SHL.U32 R75, R70, 0x4, RZ ;  /* 0x00000004464b7824 */ /* 0x000fc400078e00ff */
[----:B--2---:R-:W-:-:S04]  /*2260*/  @P3 IMAD.WIDE.U32 R30, R178, R4, RZ ;  /* 0x00000004b21e3225 */ /* 0x004fc800078e00ff */
[----:B------:R-:W-:Y:S02]  /*2270*/  @P3 IMAD R9, R179, R4, RZ ;  /* 0x00000004b3093224 */ /* 0x000fe400078e02ff */
[----:B---3--:R-:W-:-:S04]  /*2280*/  @!P3 IMAD R19, R27, R209, RZ ;  /* 0x000000d11b13b224 */ /* 0x008fc800078e02ff */
[C---:B------:R-:W-:Y:S02]  /*2290*/  @!P3 IMAD R4, R26.reuse, R74, R19 ;  /* 0x0000004a1a04b224 */ /* 0x040fe400078e0213 */
[----:B------:R-:W-:-:S04]  /*22a0*/  @!P3 IMAD.WIDE.U32 R26, R26, R209, RZ ;  /* 0x000000d11a1ab225 */ /* 0x000fc800078e00ff */
[----:B------:R-:W-:Y:S02]  /*22b0*/  @P3 IMAD.MOV.U32 R6, RZ, RZ, R30 ;  /* 0x000000ffff063224 */ /* 0x000fe400078e001e */
[----:B------:R-:W-:Y:S02]  /*22c0*/  @!P3 IMAD.MOV.U32 R6, RZ, RZ, R26 ;  /* 0x000000ffff06b224 */ /* 0x000fe400078e001a */
[----:B------:R-:W-:Y:S02]  /*22d0*/  @P3 IMAD.IADD R9, R31, 0x1, R9 ;  /* 0x000000011f093824 */ /* 0x000fe400078e0209 */
[----:B------:R-:W-:Y:S01]  /*22e0*/  @!P3 IMAD.IADD R9, R27, 0x1, R4 ;  /* 0x000000011b09b824 */ /* 0x000fe200078e0204 */
[----:B------:R-:W-:Y:S01]  /*22f0*/  IADD3 R8, P2, R16, R6, RZ ;  /* 0x0000000610087210 */ /* 0x000fe20007f5e0ff */
[----:B------:R-:W-:Y:S02]  /*2300*/  IMAD R11, R25, R210, RZ ;  /* 0x000000d2190b7224 */ /* 0x000fe400078e02ff */
[----:B------:R-:W-:-:S02]  /*2310*/  IMAD.SHL.U32 R19, R0, 0x40, RZ ;  /* 0x0000004000137824 */ /* 0x000fc400078e00ff */
[----:B------:R-:W-:Y:S02]  /*2320*/  IMAD.X R9, R17, 0x1, R9, P2 ;  /* 0x0000000111097824 */ /* 0x000fe400010e0609 */
[----:B------:R-:W-:Y:S02]  /*2330*/  IMAD R0, R24, R173, R11 ;  /* 0x000000ad18007224 */ /* 0x000fe400078e020b */
[----:B------:R-:W-:Y:S01]  /*2340*/  IMAD.WIDE.U32 R24, R210, R24, R8 ;  /* 0x00000018d2187225 */ /* 0x000fe200078e0008 */
[----:B------:R-:W-:-:S03]  /*2350*/  IADD3 R11, R16, 0x40, RZ ;  /* 0x00000040100b7810 */ /* 0x000fc60007ffe0ff */
[----:B------:R-:W-:Y:S01]  /*2360*/  IMAD.IADD R25, R25, 0x1, R0 ;  /* 0x0000000119197824 */ /* 0x000fe200078e0200 */
[----:B------:R-:W-:Y:S02]  /*2370*/  SHF.R.S32.HI R0, RZ, 0x1f, R73 ;  /* 0x0000001fff007819 */ /* 0x000fe40000011449 */
[----:B----4-:R-:W-:Y:S02]  /*2380*/  ISETP.GE.AND P2, PT, R11, R77, PT ;  /* 0x0000004d0b00720c */ /* 0x010fe40003f46270 */
[----:B------:R-:W-:Y:S02]  /*2390*/  LEA.HI R0, R0, R73, RZ, 0x6 ;  /* 0x0000004900007211 */ /* 0x000fe400078f30ff */
[----:B------:R-:W-:Y:S02]  /*23a0*/  SEL R9, RZ, 0xffffffff, P2 ;  /* 0xffffffffff097807 */ /* 0x000fe40001000000 */
[----:B------:R-:W-:Y:S02]  /*23b0*/  ISETP.GE.AND P2, PT, R10, R77, PT ;  /* 0x0000004d0a00720c */ /* 0x000fe40003f46270 */
[----:B------:R-:W-:-:S02]  /*23c0*/  SHF.R.S32.HI R0, RZ, 0x6, R0 ;  /* 0x00000006ff007819 */ /* 0x000fc40000011400 */
[----:B------:R-:W-:Y:S02]  /*23d0*/  SEL R76, RZ, 0x4, P2 ;  /* 0x00000004ff4c7807 */ /* 0x000fe40001000000 */
[----:B------:R-:W-:Y:S02]  /*23e0*/  IMNMX R95, R203, R0, !PT ;  /* 0x00000000cb5f7217 */ /* 0x000fe40007800200 */
[----:B------:R-:W-:Y:S01]  /*23f0*/  IADD3 R158, P2, R16, R2, RZ ;  /* 0x00000002109e7210 */ /* 0x000fe20007f5e0ff */
[----:B------:R-:W-:Y:S01]  /*2400*/  @!P4 IMAD.MOV.U32 R20, RZ, RZ, RZ ;  /* 0x000000ffff14c224 */ /* 0x000fe200078e00ff */
[----:B------:R-:W-:Y:S02]  /*2410*/  ISETP.GT.AND P4, PT, R134, R95, PT ;  /* 0x0000005f8600720c */ /* 0x000fe40003f84270 */
[----:B------:R-:W-:Y:S01]  /*2420*/  ISETP.GE.AND P3, PT, R16, R77, PT ;  /* 0x0000004d1000720c */ /* 0x000fe20003f66270 */
[----:B------:R-:W-:Y:S02]  /*2430*/  IMAD.X R159, R17, 0x1, R3, P2 ;  /* 0x00000001119f7824 */ /* 0x000fe400010e0603 */
[----:B------:R-:W-:Y:S01]  /*2440*/  IMAD.SHL.U32 R9, R9, 0x2, RZ ;  /* 0x0000000209097824 */ /* 0x000fe200078e00ff */
[----:B------:R-:W-:Y:S01]  /*2450*/  SEL R4, RZ, 0x1, P3 ;  /* 0x00000001ff047807 */ /* 0x000fe20001800000 */
[----:B------:R-:W-:-:S02]  /*2460*/  IMAD R177, R175, R178, RZ ;  /* 0x000000b2afb17224 */ /* 0x000fc400078e02ff */
[----:B------:R-:W-:Y:S01]  /*2470*/  IMAD.WIDE.U32 R158, R168, R66, R158 ;  /* 0x00000042a89e7225 */ /* 0x000fe200078e009e */
[----:B------:R-:W-:Y:S02]  /*2480*/  LOP3.LUT R9, R9, 0x2, R4, 0xe2, !PT ;  /* 0x0000000209097812 */ /* 0x000fe400078ee204 */
[----:B------:R-:W-:Y:S01]  /*2490*/  LEA R160, P2, R164, R170, 0x1 ;  /* 0x000000aaa4a07211 */ /* 0x000fe200078408ff */
[----:B------:R-:W-:Y:S01]  /*24a0*/  IMAD R177, R174, R179, R177 ;  /* 0x000000b3aeb17224 */ /* 0x000fe200078e02b1 */
[----:B------:R-:W-:Y:S01]  /*24b0*/  LEA R204, P3, R158, R162, 0x1 ;  /* 0x000000a29ecc7211 */ /* 0x000fe200078608ff */
[----:B------:R-:W-:Y:S02]  /*24c0*/  IMAD.IADD R157, R159, 0x1, R157 ;  /* 0x000000019f9d7824 */ /* 0x000fe400078e029d */
[----:B------:R-:W-:Y:S01]  /*24d0*/  IMAD.WIDE.U32 R174, R174, R178, R24 ;  /* 0x000000b2aeae7225 */ /* 0x000fe200078e0018 */
[----:B------:R-:W-:Y:S02]  /*24e0*/  LOP3.LUT R54, R54, 0xfffffe00, R19, 0xf8, !PT ;  /* 0xfffffe0036367812 */ /* 0x000fe400078ef813 */
[----:B------:R-:W-:Y:S01]  /*24f0*/  LOP3.LUT R76, R9, R76, RZ, 0xfc, !PT ;  /* 0x0000004c094c7212 */ /* 0x000fe200078efcff */
[----:B------:R-:W-:Y:S01]  /*2500*/  IMAD.IADD R177, R175, 0x1, R177 ;  /* 0x00000001afb17824 */ /* 0x000fe200078e02b1 */
[----:B------:R-:W-:-:S02]  /*2510*/  LEA.HI.X R205, R158, R163, R157, 0x1, P3 ;  /* 0x000000a39ecd7211 */ /* 0x000fc400018f0c9d */
        /* <DEDUP_REMOVED lines=16> */
[C---:B------:R-:W-:Y:S01]  /*2620*/  IMAD.WIDE.U32 R182, R64.reuse, 0x60, RZ ;  /* 0x0000006040b67825 */ /* 0x040fe200078e00ff */
[----:B------:R-:W-:-:S02]  /*2630*/  SHF.L.U64.HI R80, R64, 0x5, R65 ;  /* 0x0000000540507819 */ /* 0x000fc40000010241 */
[----:B------:R-:W-:Y:S01]  /*2640*/  LOP3.LUT R154, R150, 0x1, RZ, 0xc0, !PT ;  /* 0x00000001969a7812 */ /* 0x000fe200078ec0ff */
[----:B------:R-:W-:Y:S01]  /*2650*/  IMAD.SHL.U32 R79, R64, 0x20, RZ ;  /* 0x00000020404f7824 */ /* 0x000fe200078e00ff */
[----:B------:R-:W-:Y:S01]  /*2660*/  LOP3.LUT R152, R150, 0x2, RZ, 0xc0, !PT ;  /* 0x0000000296987812 */ /* 0x000fe200078ec0ff */
[----:B------:R-:W-:Y:S01]  /*2670*/  IMAD.SHL.U32 R93, R66, 0x20, RZ ;  /* 0x00000020425d7824 */ /* 0x000fe200078e00ff */
[C---:B------:R-:W-:Y:S01]  /*2680*/  IADD3 R153, R168.reuse, 0x10, RZ ;  /* 0x00000010a8997810 */ /* 0x040fe20007ffe0ff */
[----:B------:R-:W-:Y:S01]  /*2690*/  IMAD.MOV.U32 R126, RZ, RZ, R204 ;  /* 0x000000ffff7e7224 */ /* 0x000fe200078e00cc */
[C---:B------:R-:W-:Y:S01]  /*26a0*/  SHF.L.U64.HI R80, R79.reuse, 0x1, R80 ;  /* 0x000000014f507819 */ /* 0x040fe20000010250 */
        /* <DEDUP_REMOVED lines=55> */
[----:B------:R-:W-:Y:S02]  /*2a20*/  IMAD.IADD R117, R15, 0x1, R117 ;  /* 0x000000010f757824 */ /* 0x000fe400078e0275 */
[----:B------:R-:W-:Y:S01]  /*2a30*/  IMAD.IADD R4, R75, 0x1, R0 ;  /* 0x000000014b047824 */ /* 0x000fe200078e0200 */
[----:B------:R-:W-:Y:S01]  /*2a40*/  LEA.HI.X R121, R18, R25, R121, 0x1, P0 ;  /* 0x0000001912797211 */ /* 0x000fe200000f0c79 */
[----:B------:R-:W-:Y:S01]  /*2a50*/  IMAD.SHL.U32 R155, R147, 0x10, RZ ;  /* 0x00000010939b7824 */ /* 0x000fe200078e00ff */
[----:B------:R-:W-:Y:S01]  /*2a60*/  LEA.HI.X.SX32 R0, R0, R125, 0x1, P3 ;  /* 0x0000007d00007211 */ /* 0x000fe200018f0eff */
[----:B------:R-:W-:Y:S01]  /*2a70*/  IMAD.SHL.U32 R97, R186, 0x10, RZ ;  /* 0x00000010ba617824 */ /* 0x000fe200078e00ff */
[C---:B------:R-:W-:Y:S01]  /*2a80*/  SHF.L.U32 R18, R3.reuse, 0x1, RZ ;  /* 0x0000000103127819 */ /* 0x040fe200000006ff */
[----:B------:R-:W-:Y:S01]  /*2a90*/  IMAD.SHL.U32 R113, R184, 0x10, RZ ;  /* 0x00000010b8717824 */ /* 0x000fe200078e00ff */
[----:B------:R-:W-:Y:S01]  /*2aa0*/  LEA.HI.X R117, R14, R23, R117, 0x1, P1 ;  /* 0x000000170e757211 */ /* 0x000fe200008f0c75 */
[----:B------:R-:W-:Y:S01]  /*2ab0*/  IMAD.SHL.U32 R115, R184, 0x20, RZ ;  /* 0x00000020b8737824 */ /* 0x000fe200078e00ff */
[----:B------:R-:W-:Y:S01]  /*2ac0*/  SHF.L.U64.HI R0, R3, 0x1, R0 ;  /* 0x0000000103007819 */ /* 0x000fe20000010200 */
[----:B------:R-:W-:Y:S01]  /*2ad0*/  IMAD R3, R65, 0x60, RZ ;  /* 0x0000006041037824 */ /* 0x000fe200078e02ff */
[----:B------:R-:W-:Y:S01]  /*2ae0*/  IADD3 R58, P1, R8, R18, RZ ;  /* 0x00000012083a7210 */ /* 0x000fe20007f3e0ff */
[----:B------:R-:W-:Y:S01]  /*2af0*/  IMAD.SHL.U32 R148, R147, 0x20, RZ ;  /* 0x0000002093947824 */ /* 0x000fe200078e00ff */
[----:B------:R-:W-:Y:S01]  /*2b00*/  IADD3 R2, P2, R5, R4, RZ ;  /* 0x0000000405027210 */ /* 0x000fe20007f5e0ff */
[----:B------:R-:W-:Y:S01]  /*2b10*/  IMAD.IADD R78, R183, 0x1, R3 ;  /* 0x00000001b74e7824 */ /* 0x000fe200078e0203 */
        /* <DEDUP_REMOVED lines=21> */
[C---:B------:R-:W-:Y:S02]  /*2c70*/  IADD3 R146, R155.reuse, 0x40, RZ ;  /* 0x000000409b927810 */ /* 0x040fe40007ffe0ff */
[----:B------:R-:W-:Y:S01]  /*2c80*/  IADD3 R145, R155, 0x80, RZ ;  /* 0x000000809b917810 */ /* 0x000fe20007ffe0ff */
[----:B------:R-:W-:Y:S01]  /*2c90*/  IMAD.X R85, R87, 0x1, R202, P0 ;  /* 0x0000000157557824 */ /* 0x000fe200000e06ca */
[-C--:B------:R-:W-:Y:S01]  /*2ca0*/  IADD3 R84, P2, R90, R201.reuse, RZ ;  /* 0x000000c95a547210 */ /* 0x080fe20007f5e0ff */
[C---:B------:R-:W-:Y:S01]  /*2cb0*/  IMAD.IADD R144, R155.reuse, 0x1, R146 ;  /* 0x000000019b907824 */ /* 0x040fe200078e0292 */
        /* <DEDUP_REMOVED lines=32> */
.L_x_5077:
        /* <DEDUP_REMOVED lines=19> */
.L_x_4985:
[----:B------:R-:W-:Y:S05]  /*2ff0*/  BSYNC B0 ;  /* 0x0000000000007941 */ /* 0x000fea0003800000 */
.L_x_4984:
        /* <DEDUP_REMOVED lines=18> */
.L_x_4987:
[----:B------:R-:W-:Y:S05]  /*3120*/  BSYNC B0 ;  /* 0x0000000000007941 */ /* 0x000fea0003800000 */
.L_x_4986:
        /* <DEDUP_REMOVED lines=18> */
.L_x_4989:
[----:B------:R-:W-:Y:S05]  /*3250*/  BSYNC B0 ;  /* 0x0000000000007941 */ /* 0x000fea0003800000 */
.L_x_4988:
        /* <DEDUP_REMOVED lines=18> */
.L_x_4991:
[----:B------:R-:W-:Y:S05]  /*3380*/  BSYNC B0 ;  /* 0x0000000000007941 */ /* 0x000fea0003800000 */
.L_x_4990:
        /* <DEDUP_REMOVED lines=65> */
.L_x_4998:
[----:B------:R-:W-:Y:S05]  /*37a0*/  BSYNC B0 ;  /* 0x0000000000007941 */ /* 0x000fea0003800000 */
.L_x_4997:
        /* <DEDUP_REMOVED lines=50> */
.L_x_5000:
[----:B------:R-:W-:Y:S05]  /*3ad0*/  BSYNC B0 ;  /* 0x0000000000007941 */ /* 0x000fea0003800000 */
.L_x_4999:
        /* <DEDUP_REMOVED lines=49> */
.L_x_4996:
[----:B------:R-:W-:Y:S05]  /*3df0*/  BSYNC B1 ;  /* 0x0000000000017941 */ /* 0x000fea0003800000 */
.L_x_4995:
        /* <DEDUP_REMOVED lines=63> */
.L_x_5004:
[----:B------:R-:W-:Y:S05]  /*41f0*/  BSYNC B0 ;  /* 0x0000000000007941 */ /* 0x000fea0003800000 */
.L_x_5003:
        /* <DEDUP_REMOVED lines=53> */
.L_x_5006:
[----:B------:R-:W-:Y:S05]  /*4550*/  BSYNC B0 ;  /* 0x0000000000007941 */ /* 0x000fea0003800000 */
.L_x_5005:
        /* <DEDUP_REMOVED lines=52> */
.L_x_5002:
[----:B------:R-:W-:Y:S05]  /*48a0*/  BSYNC B1 ;  /* 0x0000000000017941 */ /* 0x000fea0003800000 */
.L_x_5001:
        /* <DEDUP_REMOVED lines=63> */
.L_x_5010:
[----:B------:R-:W-:Y:S05]  /*4ca0*/  BSYNC B0 ;  /* 0x0000000000007941 */ /* 0x000fea0003800000 */
.L_x_5009:
        /* <DEDUP_REMOVED lines=53> */
.L_x_5012:
[----:B------:R-:W-:Y:S05]  /*5000*/  BSYNC B0 ;  /* 0x0000000000007941 */ /* 0x000fea0003800000 */
.L_x_5011:
        /* <DEDUP_REMOVED lines=52> */
.L_x_5008:
[----:B------:R-:W-:Y:S05]  /*5350*/  BSYNC B1 ;  /* 0x0000000000017941 */ /* 0x000fea0003800000 */
.L_x_5007:
        /* <DEDUP_REMOVED lines=65> */
.L_x_5016:
[----:B------:R-:W-:Y:S05]  /*5770*/  BSYNC B0 ;  /* 0x0000000000007941 */ /* 0x000fea0003800000 */
.L_x_5015:
        /* <DEDUP_REMOVED lines=53> */
.L_x_5018:
[----:B------:R-:W-:Y:S05]  /*5ad0*/  BSYNC B0 ;  /* 0x0000000000007941 */ /* 0x000fea0003800000 */
.L_x_5017:
        /* <DEDUP_REMOVED lines=52> */
.L_x_5014:
[----:B------:R-:W-:Y:S05]  /*5e20*/  BSYNC B1 ;  /* 0x0000000000017941 */ /* 0x000fea0003800000 */
.L_x_5013:
[----:B------:R-:W2:Y:S02]  /*5e30*/  LD.E R3, [R12.64+0xd0] ;  /* 0x0000d0060c037980 */ /* 0x000ea4000c101900 */
[----:B--2---:R-:W-:Y:S05]  /*5e40*/  IMAD.U32 R3, R3, -0x20, RZ ;  /* 0xffffffe003037824 */ /* 0x004fea00078e00ff */
[C---:B------:R-:W-:Y:S02]  /*5e50*/  LEA R18, P1, R3.reuse, R18, 0x1 ;  /* 0x0000001203127211 */ /* 0x040fe400078208ff */
[C---:B------:R-:W-:Y:S02]  /*5e60*/  LEA R58, P0, R3.reuse, R58, 0x1 ;  /* 0x0000003a033a7211 */ /* 0x040fe400078008ff */
[C---:B------:R-:W-:Y:S02]  /*5e70*/  LEA.HI.X.SX32 R19, R3.reuse, R19, 0x1, P1 ;  /* 0x0000001303137211 */ /* 0x040fe400008f0eff */
[----:B------:R-:W-:Y:S01]  /*5e80*/  LEA.HI.X.SX32 R59, R3, R59, 0x1, P0 ;  /* 0x0000003b033b7211 */ /* 0x000fe200000f0eff */
[----:B------:R-:W-:-:S05]  /*5e90*/  BRA `(.L_x_5019) ;  /* 0x00004ec000007947 */ /* 0x000fca0003800000 */
.L_x_4994:
        /* <DEDUP_REMOVED lines=89> */
.L_x_5025:
[----:B------:R-:W-:Y:S05]  /*6430*/  BSYNC B0 ;  /* 0x0000000000007941 */ /* 0x000fea0003800000 */
.L_x_5024:
[----:B-----5:R2:W-:Y:S02]  /*6440*/  ST.E.128 [R126.64], R48 ;  /* 0x000000307e007985 */ /* 0x0205e4000c101d06 */
.L_x_5023:
[----:B------:R-:W-:Y:S05]  /*6450*/  BSYNC B1 ;  /* 0x0000000000017941 */ /* 0x000fea0003800000 */
.L_x_5022:
        /* <DEDUP_REMOVED lines=87> */
.L_x_5029:
[----:B------:R-:W-:Y:S05]  /*69d0*/  BSYNC B0 ;  /* 0x0000000000007941 */ /* 0x000fea0003800000 */
.L_x_5028:
[----:B-----5:R3:W-:Y:S02]  /*69e0*/  ST.E.128 [R126.64+0x80], R48 ;  /* 0x000080307e007985 */ /* 0x0207e4000c101d06 */
.L_x_5027:
[----:B------:R-:W-:Y:S05]  /*69f0*/  BSYNC B1 ;  /* 0x0000000000017941 */ /* 0x000fea0003800000 */
.L_x_5026:
        /* <DEDUP_REMOVED lines=86> */
.L_x_5031:
[----:B------:R-:W-:Y:S05]  /*6f60*/  BSYNC B0 ;  /* 0x0000000000007941 */ /* 0x000fea0003800000 */
.L_x_5030:
[----:B-----5:R3:W-:Y:S02]  /*6f70*/  ST.E.128 [R126.64+0x100], R48 ;  /* 0x000100307e007985 */ /* 0x0207e4000c101d06 */
.L_x_5021:
[----:B------:R-:W-:Y:S05]  /*6f80*/  BSYNC B2 ;  /* 0x0000000000027941 */ /* 0x000fea0003800000 */
.L_x_5020:
        /* <DEDUP_REMOVED lines=97> */
.L_x_5037:
[----:B------:R-:W-:Y:S05]  /*75a0*/  BSYNC B0 ;  /* 0x0000000000007941 */ /* 0x000fea0003800000 */
.L_x_5036:
[C---:B------:R-:W-:Y:S04]  /*75b0*/  LEA R2, P0, R201.reuse, R126, 0x1 ;  /* 0x0000007ec9027211 */ /* 0x040fe800078008ff */
[----:B------:R-:W-:Y:S05]  /*75c0*/  LEA.HI.X R3, R201, R127, R202, 0x1, P0 ;  /* 0x0000007fc9037211 */ /* 0x000fea00000f0cca */
[----:B-----5:R3:W-:Y:S04]  /*75d0*/  ST.E.128 [R2.64], R48 ;  /* 0x0000003002007985 */ /* 0x0207e8000c101d06 */
.L_x_5035:
[----:B------:R-:W-:Y:S05]  /*75e0*/  BSYNC B1 ;  /* 0x0000000000017941 */ /* 0x000fea0003800000 */
.L_x_5034:
        /* <DEDUP_REMOVED lines=28> */
[----:B--2---:R-:W-:Y:S01]  /*77b0*/  LEA.HI.X.SX32 R192, R189, R138, 0x1, P2 ;  /* 0x0000008abdc07211 */ /* 0x004fe200010f0eff */
[----:B------:R-:W-:Y:S01]  /*77c0*/  IMAD.MOV.U32 R189, RZ, RZ, RZ ;  /* 0x000000ffffbd7224 */ /* 0x000fe200078e00ff */
[C---:B------:R-:W-:Y:S01]  /*77d0*/  LEA R194, P0, R53.reuse, R122, 0x1 ;  /* 0x0000007a35c27211 */ /* 0x040fe200078008ff */
        /* <DEDUP_REMOVED lines=61> */
.L_x_5041:
[----:B------:R-:W-:Y:S05]  /*7bb0*/  BSYNC B0 ;  /* 0x0000000000007941 */ /* 0x000fea0003800000 */
.L_x_5040:
[C---:B------:R-:W-:Y:S04]  /*7bc0*/  LEA R2, P0, R92.reuse, R126, 0x1 ;  /* 0x0000007e5c027211 */ /* 0x040fe800078008ff */
[----:B------:R-:W-:Y:S05]  /*7bd0*/  LEA.HI.X R3, R92, R127, R91, 0x1, P0 ;  /* 0x0000007f5c037211 */ /* 0x000fea00000f0c5b */
[----:B-----5:R3:W-:Y:S04]  /*7be0*/  ST.E.128 [R2.64], R48 ;  /* 0x0000003002007985 */ /* 0x0207e8000c101d06 */
.L_x_5039:
[----:B------:R-:W-:Y:S05]  /*7bf0*/  BSYNC B1 ;  /* 0x0000000000017941 */ /* 0x000fea0003800000 */
.L_x_5038:
        /* <DEDUP_REMOVED lines=91> */
.L_x_5043:
[----:B------:R-:W-:Y:S05]  /*81b0*/  BSYNC B0 ;  /* 0x0000000000007941 */ /* 0x000fea0003800000 */
.L_x_5042:
[C---:B------:R-:W-:Y:S04]  /*81c0*/  LEA R2, P0, R88.reuse, R126, 0x1 ;  /* 0x0000007e58027211 */ /* 0x040fe800078008ff */
[----:B------:R-:W-:Y:S05]  /*81d0*/  LEA.HI.X R3, R88, R127, R87, 0x1, P0 ;  /* 0x0000007f58037211 */ /* 0x000fea00000f0c57 */
[----:B-----5:R3:W-:Y:S04]  /*81e0*/  ST.E.128 [R2.64], R48 ;  /* 0x0000003002007985 */ /* 0x0207e8000c101d06 */
.L_x_5033:
[----:B------:R-:W-:Y:S05]  /*81f0*/  BSYNC B2 ;  /* 0x0000000000027941 */ /* 0x000fea0003800000 */
.L_x_5032:
        /* <DEDUP_REMOVED lines=97> */
.L_x_5049:
[----:B------:R-:W-:Y:S05]  /*8810*/  BSYNC B0 ;  /* 0x0000000000007941 */ /* 0x000fea0003800000 */
.L_x_5048:
[C---:B------:R-:W-:Y:S04]  /*8820*/  LEA R2, P0, R93.reuse, R126, 0x1 ;  /* 0x0000007e5d027211 */ /* 0x040fe800078008ff */
[----:B------:R-:W-:Y:S05]  /*8830*/  LEA.HI.X R3, R93, R127, R94, 0x1, P0 ;  /* 0x0000007f5d037211 */ /* 0x000fea00000f0c5e */
[----:B-----5:R3:W-:Y:S04]  /*8840*/  ST.E.128 [R2.64], R48 ;  /* 0x0000003002007985 */ /* 0x0207e8000c101d06 */
.L_x_5047:
[----:B------:R-:W-:Y:S05]  /*8850*/  BSYNC B1 ;  /* 0x0000000000017941 */ /* 0x000fea0003800000 */
.L_x_5046:
        /* <DEDUP_REMOVED lines=92> */
.L_x_5053:
[----:B------:R-:W-:Y:S05]  /*8e20*/  BSYNC B0 ;  /* 0x0000000000007941 */ /* 0x000fea0003800000 */
.L_x_5052:
[C---:B------:R-:W-:Y:S04]  /*8e30*/  LEA R2, P0, R90.reuse, R126, 0x1 ;  /* 0x0000007e5a027211 */ /* 0x040fe800078008ff */
[----:B------:R-:W-:Y:S05]  /*8e40*/  LEA.HI.X R3, R90, R127, R89, 0x1, P0 ;  /* 0x0000007f5a037211 */ /* 0x000fea00000f0c59 */
[----:B-----5:R3:W-:Y:S04]  /*8e50*/  ST.E.128 [R2.64], R48 ;  /* 0x0000003002007985 */ /* 0x0207e8000c101d06 */
.L_x_5051:
[----:B------:R-:W-:Y:S05]  /*8e60*/  BSYNC B1 ;  /* 0x0000000000017941 */ /* 0x000fea0003800000 */
.L_x_5050:
        /* <DEDUP_REMOVED lines=91> */
.L_x_5055:
[----:B------:R-:W-:Y:S05]  /*9420*/  BSYNC B0 ;  /* 0x0000000000007941 */ /* 0x000fea0003800000 */
.L_x_5054:
[C---:B------:R-:W-:Y:S04]  /*9430*/  LEA R2, P0, R86.reuse, R126, 0x1 ;  /* 0x0000007e56027211 */ /* 0x040fe800078008ff */
[----:B------:R-:W-:Y:S05]  /*9440*/  LEA.HI.X R3, R86, R127, R85, 0x1, P0 ;  /* 0x0000007f56037211 */ /* 0x000fea00000f0c55 */
[----:B-----5:R3:W-:Y:S04]  /*9450*/  ST.E.128 [R2.64], R48 ;  /* 0x0000003002007985 */ /* 0x0207e8000c101d06 */
.L_x_5045:
[----:B------:R-:W-:Y:S05]  /*9460*/  BSYNC B2 ;  /* 0x0000000000027941 */ /* 0x000fea0003800000 */
.L_x_5044:
        /* <DEDUP_REMOVED lines=9> */
[----:B--2---:R-:W-:Y:S01]  /*9500*/  IMAD.WIDE.U32 R192, R186, 0x60, R120 ;  /* 0x00000060bac07825 */ /* 0x004fe200078e0078 */
[----:B------:R-:W-:Y:S01]  /*9510*/  ISETP.GE.AND P0, PT, R16, R21, PT ;  /* 0x000000151000720c */ /* 0x000fe20003f06270 */
[----:B------:R-:W-:Y:S02]  /*9520*/  BSSY B0, `(.L_x_5060) ;  /* 0x0000057000007945 */ /* 0x000fe40003800000 */
[----:B------:R-:W-:Y:S05]  /*9530*/  IMAD R0, R187, 0x60, RZ ;  /* 0x00000060bb007824 */ /* 0x000fea00078e02ff */
[----:B------:R-:W-:Y:S05]  /*9540*/  IADD3 R193, R193, R0, RZ ;  /* 0x00000000c1c17210 */ /* 0x000fea0007ffe0ff */
[----:B---3--:R2:W5:Y:S01]  /*9550*/  LD.E.128 R48, [R192.64] ;  /* 0x00000006c0307980 */ /* 0x008562000c101d00 */
        /* <DEDUP_REMOVED lines=83> */
.L_x_5061:
[----:B------:R-:W-:Y:S05]  /*9a90*/  BSYNC B0 ;  /* 0x0000000000007941 */ /* 0x000fea0003800000 */
.L_x_5060:
[----:B------:R-:W-:Y:S02]  /*9aa0*/  IMAD R0, R67, 0x60, RZ ;  /* 0x0000006043007824 */ /* 0x000fe400078e02ff */
[----:B------:R-:W-:Y:S05]  /*9ab0*/  IMAD.WIDE.U32 R2, R66, 0x60, R126 ;  /* 0x0000006042027825 */ /* 0x000fea00078e007e */
[----:B------:R-:W-:Y:S05]  /*9ac0*/  IADD3 R3, R3, R0, RZ ;  /* 0x0000000003037210 */ /* 0x000fea0007ffe0ff */
[----:B-----5:R3:W-:Y:S02]  /*9ad0*/  ST.E.128 [R2.64], R48 ;  /* 0x0000003002007985 */ /* 0x0207e4000c101d06 */
.L_x_5059:
[----:B------:R-:W-:Y:S05]  /*9ae0*/  BSYNC B1 ;  /* 0x0000000000017941 */ /* 0x000fea0003800000 */
.L_x_5058:
        /* <DEDUP_REMOVED lines=92> */
.L_x_5065:
[----:B------:R-:W-:Y:S05]  /*a0b0*/  BSYNC B0 ;  /* 0x0000000000007941 */ /* 0x000fea0003800000 */
.L_x_5064:
[C---:B------:R-:W-:Y:S04]  /*a0c0*/  LEA R2, P0, R84.reuse, R126, 0x1 ;  /* 0x0000007e54027211 */ /* 0x040fe800078008ff */
[----:B------:R-:W-:Y:S05]  /*a0d0*/  LEA.HI.X R3, R84, R127, R83, 0x1, P0 ;  /* 0x0000007f54037211 */ /* 0x000fea00000f0c53 */
[----:B-----5:R3:W-:Y:S04]  /*a0e0*/  ST.E.128 [R2.64], R48 ;  /* 0x0000003002007985 */ /* 0x0207e8000c101d06 */
.L_x_5063:
[----:B------:R-:W-:Y:S05]  /*a0f0*/  BSYNC B1 ;  /* 0x0000000000017941 */ /* 0x000fea0003800000 */
.L_x_5062:
        /* <DEDUP_REMOVED lines=29> */
[----:B------:R-:W-:Y:S02]  /*a2d0*/  LEA R194, P0, R189, R122, 0x1 ;  /* 0x0000007abdc27211 */ /* 0x000fe400078008ff */
[----:B------:R-:W-:Y:S01]  /*a2e0*/  @P1 IADD3 R192, -R119, RZ, RZ ;  /* 0x000000ff77c01210 */ /* 0x000fe20007ffe1ff */
[----:B------:R-:W2:Y:S01]  /*a2f0*/  LD.E.128 R20, [R20.64] ;  /* 0x0000000614147980 */ /* 0x000ea2000c101d00 */
[----:B------:R-:W-:Y:S02]  /*a300*/  LEA.HI.X R195, R189, R123, R188, 0x1, P0 ;  /* 0x0000007bbdc37211 */ /* 0x000fe400000f0cbc */
[----:B------:R-:W-:Y:S04]  /*a310*/  IADD3 R119, P0, R141, R192, RZ ;  /* 0x000000c08d777210 */ /* 0x000fe80007f1e0ff */
[----:B------:R-:W-:Y:S01]  /*a320*/  LEA.HI.X.SX32 R192, R192, R130, 0x1, P0 ;  /* 0x00000082c0c07211 */ /* 0x000fe200000f0eff */
[----:B------:R-:W3:Y:S01]  /*a330*/  LD.E.128 R188, [R194.64] ;  /* 0x00000006c2bc7980 */ /* 0x000ee2000c101d00 */
        /* <DEDUP_REMOVED lines=21> */
[C---:B----4-:R-:W-:Y:S01]  /*a490*/  LOP3.LUT R38, R60.reuse, 0xffff0000, RZ, 0xc0, !PT ;  /* 0xffff00003c267812 */ /* 0x050fe200078ec0ff */
[----:B------:R-:W-:Y:S01]  /*a4a0*/  IMAD.U32 R36, R60, 0x10000, RZ ;  /* 0x000100003c247824 */ /* 0x000fe200078e00ff */
[----:B------:R-:W-:Y:S01]  /*a4b0*/  SHF.L.U32 R23, R191, 0x10, RZ ;  /* 0x00000010bf177819 */ /* 0x000fe200000006ff */
        /* <DEDUP_REMOVED lines=31> */
.L_x_5067:
[----:B------:R-:W-:Y:S05]  /*a6b0*/  BSYNC B0 ;  /* 0x0000000000007941 */ /* 0x000fea0003800000 */
.L_x_5066:
[C---:B------:R-:W-:Y:S04]  /*a6c0*/  LEA R2, P0, R82.reuse, R126, 0x1 ;  /* 0x0000007e52027211 */ /* 0x040fe800078008ff */
[----:B------:R-:W-:Y:S05]  /*a6d0*/  LEA.HI.X R3, R82, R127, R81, 0x1, P0 ;  /* 0x0000007f52037211 */ /* 0x000fea00000f0c51 */
[----:B-----5:R3:W-:Y:S04]  /*a6e0*/  ST.E.128 [R2.64], R48 ;  /* 0x0000003002007985 */ /* 0x0207e8000c101d06 */
.L_x_5057:
[----:B------:R-:W-:Y:S05]  /*a6f0*/  BSYNC B2 ;  /* 0x0000000000027941 */ /* 0x000fea0003800000 */
.L_x_5056:
[----:B---3--:R-:W3:Y:S02]  /*a700*/  LD.E R3, [R12.64+0xd0] ;  /* 0x0000d0060c037980 */ /* 0x008ee4000c101900 */
[----:B---3--:R-:W-:Y:S05]  /*a710*/  IMAD.U32 R3, R3, -0x20, RZ ;  /* 0xffffffe003037824 */ /* 0x008fea00078e00ff */
[C---:B------:R-:W-:Y:S02]  /*a720*/  LEA R124, P1, R3.reuse, R124, 0x1 ;  /* 0x0000007c037c7211 */ /* 0x040fe400078208ff */
[C---:B------:R-:W-:Y:S02]  /*a730*/  LEA R122, P0, R3.reuse, R122, 0x1 ;  /* 0x0000007a037a7211 */ /* 0x040fe400078008ff */
[C---:B------:R-:W-:Y:S02]  /*a740*/  LEA.HI.X.SX32 R125, R3.reuse, R125, 0x1, P1 ;  /* 0x0000007d037d7211 */ /* 0x040fe400008f0eff */
[----:B------:R-:W-:Y:S01]  /*a750*/  LEA.HI.X.SX32 R123, R3, R123, 0x1, P0 ;  /* 0x0000007b037b7211 */ /* 0x000fe200000f0eff */
[----:B------:R-:W-:-:S05]  /*a760*/  BRA `(.L_x_5019) ;  /* 0x000005f000007947 */ /* 0x000fca0003800000 */
.L_x_4993:
        /* <DEDUP_REMOVED lines=11> */
.L_x_5069:
[----:B------:R-:W-:Y:S05]  /*a820*/  BSYNC B0 ;  /* 0x0000000000007941 */ /* 0x000fea0003800000 */
.L_x_5068:
        /* <DEDUP_REMOVED lines=27> */
.L_x_5071:
[----:B------:R-:W-:Y:S05]  /*a9e0*/  BSYNC B0 ;  /* 0x0000000000007941 */ /* 0x000fea0003800000 */
.L_x_5070:
        /* <DEDUP_REMOVED lines=27> */
.L_x_5073:
[----:B------:R-:W-:Y:S05]  /*aba0*/  BSYNC B0 ;  /* 0x0000000000007941 */ /* 0x000fea0003800000 */
.L_x_5072:
        /* <DEDUP_REMOVED lines=27> */
.L_x_5019:
[----:B------:R-:W-:Y:S05]  /*ad60*/  BSYNC B3 ;  /* 0x0000000000037941 */ /* 0x000fea0003800000 */
.L_x_4992:
        /* <DEDUP_REMOVED lines=89> */
.L_x_5075:
        /* <DEDUP_REMOVED lines=8> */
.L_x_5076:
[----:B------:R-:W-:Y:S05]  /*b380*/  BSYNC B0 ;  /* 0x0000000000007941 */ /* 0x000fea0003800000 */
.L_x_5074:
[----:B------:R-:W-:Y:S04]  /*b390*/  IADD3 R9, R9, -0x1, RZ ;  /* 0xffffffff09097810 */ /* 0x000fe80007ffe0ff */
[----:B------:R-:W-:Y:S11]  /*b3a0*/  ISETP.GT.AND P0, PT, R9, R95, PT ;  /* 0x0000005f0900720c */ /* 0x000ff60003f04270 */
[----:B------:R-:W-:Y:S02]  /*b3b0*/  @!UPT UIADD3 URZ, URZ, URZ, URZ ;  /* 0x0000003f3f3ff290 */ /* 0x000fe4000fffe03f */
[----:B------:R-:W-:-:S05]  /*b3c0*/  @P0 BRA `(.L_x_5077) ;  /* 0xffff7af000000947 */ /* 0x000fca000383ffff */
.L_x_4983:
        /* <DEDUP_REMOVED lines=106> */
.L_x_5086:
[----:B------:R-:W-:Y:S05]  /*ba70*/  BSYNC B0 ;  /* 0x0000000000007941 */ /* 0x000fea0003800000 */
.L_x_5085:
[----:B-----5:R3:W-:Y:S02]  /*ba80*/  STS.128 [R211], R20 ;  /* 0x00000014d3007388 */ /* 0x0207e40000000c00 */
.L_x_5084:
[----:B------:R-:W-:Y:S05]  /*ba90*/  BSYNC B1 ;  /* 0x0000000000017941 */ /* 0x000fea0003800000 */
.L_x_5083:
        /* <DEDUP_REMOVED lines=47> */
.L_x_5090:
[----:B------:R-:W-:Y:S05]  /*bd90*/  BSYNC B0 ;  /* 0x0000000000007941 */ /* 0x000fea0003800000 */
.L_x_5089:
[----:B-----5:R1:W-:Y:S02]  /*bda0*/  STS.128 [R211+0x2000], R20 ;  /* 0x00200014d3007388 */ /* 0x0203e40000000c00 */
.L_x_5088:
[----:B------:R-:W-:Y:S05]  /*bdb0*/  BSYNC B1 ;  /* 0x0000000000017941 */ /* 0x000fea0003800000 */
.L_x_5087:
        /* <DEDUP_REMOVED lines=46> */
.L_x_5092:
[----:B------:R-:W-:Y:S05]  /*c0a0*/  BSYNC B0 ;  /* 0x0000000000007941 */ /* 0x000fea0003800000 */
.L_x_5091:
[----:B-----5:R3:W-:Y:S02]  /*c0b0*/  STS.128 [R211+0x4000], R20 ;  /* 0x00400014d3007388 */ /* 0x0207e40000000c00 */
.L_x_5082:
[----:B------:R-:W-:Y:S05]  /*c0c0*/  BSYNC B2 ;  /* 0x0000000000027941 */ /* 0x000fea0003800000 */
.L_x_5081:
        /* <DEDUP_REMOVED lines=52> */
.L_x_5098:
[----:B------:R-:W-:Y:S05]  /*c410*/  BSYNC B0 ;  /* 0x0000000000007941 */ /* 0x000fea0003800000 */
.L_x_5097:
[----:B-----5:R3:W-:Y:S02]  /*c420*/  STS.128 [R211+0x800], R20 ;  /* 0x00080014d3007388 */ /* 0x0207e40000000c00 */
.L_x_5096:
[----:B------:R-:W-:Y:S05]  /*c430*/  BSYNC B1 ;  /* 0x0000000000017941 */ /* 0x000fea0003800000 */
.L_x_5095:
        /* <DEDUP_REMOVED lines=47> */
.L_x_5102:
[----:B------:R-:W-:Y:S05]  /*c730*/  BSYNC B0 ;  /* 0x0000000000007941 */ /* 0x000fea0003800000 */
.L_x_5101:
[----:B-----5:R3:W-:Y:S02]  /*c740*/  STS.128 [R211+0x2800], R20 ;  /* 0x00280014d3007388 */ /* 0x0207e40000000c00 */
.L_x_5100:
[----:B------:R-:W-:Y:S05]  /*c750*/  BSYNC B1 ;  /* 0x0000000000017941 */ /* 0x000fea0003800000 */
.L_x_5099:
        /* <DEDUP_REMOVED lines=45> */
.L_x_5104:
[----:B------:R-:W-:Y:S05]  /*ca30*/  BSYNC B0 ;  /* 0x0000000000007941 */ /* 0x000fea0003800000 */
.L_x_5103:
[----:B-----5:R1:W-:Y:S02]  /*ca40*/  STS.128 [R211+0x4800], R40 ;  /* 0x00480028d3007388 */ /* 0x0203e40000000c00 */
.L_x_5094:
[----:B------:R-:W-:Y:S05]  /*ca50*/  BSYNC B2 ;  /* 0x0000000000027941 */ /* 0x000fea0003800000 */
.L_x_5093:
        /* <DEDUP_REMOVED lines=53> */
.L_x_5110:
[----:B------:R-:W-:Y:S05]  /*cdb0*/  BSYNC B0 ;  /* 0x0000000000007941 */ /* 0x000fea0003800000 */
.L_x_5109:
[----:B-----5:R3:W-:Y:S02]  /*cdc0*/  STS.128 [R211+0x1000], R20 ;  /* 0x00100014d3007388 */ /* 0x0207e40000000c00 */
.L_x_5108:
[----:B------:R-:W-:Y:S05]  /*cdd0*/  BSYNC B1 ;  /* 0x0000000000017941 */ /* 0x000fea0003800000 */
.L_x_5107:
        /* <DEDUP_REMOVED lines=48> */
.L_x_5114:
[----:B------:R-:W-:Y:S05]  /*d0e0*/  BSYNC B0 ;  /* 0x0000000000007941 */ /* 0x000fea0003800000 */
.L_x_5113:
[----:B-----5:R3:W-:Y:S02]  /*d0f0*/  STS.128 [R211+0x3000], R20 ;  /* 0x00300014d3007388 */ /* 0x0207e40000000c00 */
.L_x_5112:
[----:B------:R-:W-:Y:S05]  /*d100*/  BSYNC B1 ;  /* 0x0000000000017941 */ /* 0x000fea0003800000 */
.L_x_5111:
        /* <DEDUP_REMOVED lines=45> */
.L_x_5116:
[----:B------:R-:W-:Y:S05]  /*d3e0*/  BSYNC B0 ;  /* 0x0000000000007941 */ /* 0x000fea0003800000 */
.L_x_5115:
[----:B-----5:R1:W-:Y:S02]  /*d3f0*/  STS.128 [R211+0x5000], R36 ;  /* 0x00500024d3007388 */ /* 0x0203e40000000c00 */
.L_x_5106:
[----:B------:R-:W-:Y:S05]  /*d400*/  BSYNC B2 ;  /* 0x0000000000027941 */ /* 0x000fea0003800000 */
.L_x_5105:
        /* <DEDUP_REMOVED lines=50> */
.L_x_5121:
[----:B------:R-:W-:Y:S05]  /*d730*/  BSYNC B0 ;  /* 0x0000000000007941 */ /* 0x000fea0003800000 */
.L_x_5120:
[----:B-----5:R1:W-:Y:S02]  /*d740*/  STS.128 [R211+0x1800], R20 ;  /* 0x00180014d3007388 */ /* 0x0203e40000000c00 */
.L_x_5119:
[----:B------:R-:W-:Y:S05]  /*d750*/  BSYNC B1 ;  /* 0x0000000000017941 */ /* 0x000fea0003800000 */
.L_x_5118:
        /* <DEDUP_REMOVED lines=38> */
[C---:B------:R-:W-:Y:S01]  /*d9c0*/  FFMA.FTZ R0, R14.reuse, R21, -R0 ;  /* 0x000000150e007223 */ /* 0x040fe20000010800 */
[----:B------:R-:W-:Y:S01]  /*d9d0*/  F2FP.BF16.PACK_AB R21, R11, R16 ;  /* 0x000000100b15723e */ /* 0x000fe200000010ff */
[----:B------:R-:W-:Y:S01]  /*d9e0*/  FFMA.FTZ R17, R14, R17, R30 ;  /* 0x000000110e117223 */ /* 0x000fe2000001001e */
[----:B------:R-:W-:Y:S01]  /*d9f0*/  F2FP.BF16.PACK_AB R23, R28, R31 ;  /* 0x0000001f1c17723e */ /* 0x000fe200000010ff */
[----:B------:R-:W-:-:S02]  /*da00*/  FFMA.FTZ R2, R29, R5, -R2 ;  /* 0x000000051d027223 */ /* 0x000fc40000010802 */
[----:B------:R-:W-:Y:S01]  /*da10*/  FFMA.FTZ R3, R29, R3, R22 ;  /* 0x000000031d037223 */ /* 0x000fe20000010016 */
[----:B------:R-:W-:-:S04]  /*da20*/  F2FP.BF16.PACK_AB R20, R17, R0 ;  /* 0x000000001114723e */ /* 0x000fc800000010ff */
[----:B------:R-:W-:Y:S02]  /*da30*/  F2FP.BF16.PACK_AB R22, R3, R2 ;  /* 0x000000020316723e */ /* 0x000fe400000010ff */
.L_x_5125:
[----:B------:R-:W-:Y:S05]  /*da40*/  BSYNC B0 ;  /* 0x0000000000007941 */ /* 0x000fea0003800000 */
.L_x_5124:
[----:B-----5:R3:W-:Y:S02]  /*da50*/  STS.128 [R211+0x3800], R20 ;  /* 0x00380014d3007388 */ /* 0x0207e40000000c00 */
.L_x_5123:
[----:B------:R-:W-:Y:S05]  /*da60*/  BSYNC B1 ;  /* 0x0000000000017941 */ /* 0x000fea0003800000 */
.L_x_5122:
        /* <DEDUP_REMOVED lines=45> */
.L_x_5127:
[----:B------:R-:W-:Y:S05]  /*dd40*/  BSYNC B0 ;  /* 0x0000000000007941 */ /* 0x000fea0003800000 */
.L_x_5126:
[----:B-----5:R1:W-:Y:S01]  /*dd50*/  STS.128 [R211+0x5800], R16 ;  /* 0x00580010d3007388 */ /* 0x0203e20000000c00 */
[----:B------:R-:W-:Y:S05]  /*dd60*/  BRA `(.L_x_5117) ;  /* 0x00004c0000007947 */ /* 0x000fea0003800000 */
.L_x_5080:
        /* <DEDUP_REMOVED lines=89> */
.L_x_5133:
[----:B------:R-:W-:Y:S05]  /*e300*/  BSYNC B0 ;  /* 0x0000000000007941 */ /* 0x000fea0003800000 */
.L_x_5132:
[----:B-----5:R3:W-:Y:S02]  /*e310*/  STS.128 [R211], R32 ;  /* 0x00000020d3007388 */ /* 0x0207e40000000c00 */
.L_x_5131:
[----:B------:R-:W-:Y:S05]  /*e320*/  BSYNC B1 ;  /* 0x0000000000017941 */ /* 0x000fea0003800000 */
.L_x_5130:
        /* <DEDUP_REMOVED lines=87> */
.L_x_5137:
[----:B------:R-:W-:Y:S05]  /*e8a0*/  BSYNC B0 ;  /* 0x0000000000007941 */ /* 0x000fea0003800000 */
.L_x_5136:
[----:B-----5:R1:W-:Y:S02]  /*e8b0*/  STS.128 [R211+0x2000], R32 ;  /* 0x00200020d3007388 */ /* 0x0203e40000000c00 */
.L_x_5135:
[----:B------:R-:W-:Y:S05]  /*e8c0*/  BSYNC B1 ;  /* 0x0000000000017941 */ /* 0x000fea0003800000 */
.L_x_5134:
        /* <DEDUP_REMOVED lines=86> */
.L_x_5139:
[----:B------:R-:W-:Y:S05]  /*ee30*/  BSYNC B0 ;  /* 0x0000000000007941 */ /* 0x000fea0003800000 */
.L_x_5138:
[----:B-----5:R3:W-:Y:S02]  /*ee40*/  STS.128 [R211+0x4000], R32 ;  /* 0x00400020d3007388 */ /* 0x0207e40000000c00 */
.L_x_5129:
[----:B------:R-:W-:Y:S05]  /*ee50*/  BSYNC B2 ;  /* 0x0000000000027941 */ /* 0x000fea0003800000 */
.L_x_5128:
        /* <DEDUP_REMOVED lines=92> */
.L_x_5145:
[----:B------:R-:W-:Y:S05]  /*f420*/  BSYNC B0 ;  /* 0x0000000000007941 */ /* 0x000fea0003800000 */
.L_x_5144:
[----:B-----5:R3:W-:Y:S02]  /*f430*/  STS.128 [R211+0x800], R32 ;  /* 0x00080020d3007388 */ /* 0x0207e40000000c00 */
.L_x_5143:
[----:B------:R-:W-:Y:S05]  /*f440*/  BSYNC B1 ;  /* 0x0000000000017941 */ /* 0x000fea0003800000 */
.L_x_5142:
        /* <DEDUP_REMOVED lines=87> */
.L_x_5149:
[----:B------:R-:W-:Y:S05]  /*f9c0*/  BSYNC B0 ;  /* 0x0000000000007941 */ /* 0x000fea0003800000 */
.L_x_5148:
[----:B-----5:R3:W-:Y:S02]  /*f9d0*/  STS.128 [R211+0x2800], R32 ;  /* 0x00280020d3007388 */ /* 0x0207e40000000c00 */
.L_x_5147:
[----:B------:R-:W-:Y:S05]  /*f9e0*/  BSYNC B1 ;  /* 0x0000000000017941 */ /* 0x000fea0003800000 */
.L_x_5146:
        /* <DEDUP_REMOVED lines=86> */
.L_x_5151:
[----:B------:R-:W-:Y:S05]  /*ff50*/  BSYNC B0 ;  /* 0x0000000000007941 */ /* 0x000fea0003800000 */
.L_x_5150:
[----:B-----5:R3:W-:Y:S02]  /*ff60*/  STS.128 [R211+0x4800], R32 ;  /* 0x00480020d3007388 */ /* 0x0207e40000000c00 */
.L_x_5141:
[----:B------:R-:W-:Y:S05]  /*ff70*/  BSYNC B2 ;  /* 0x0000000000027941 */ /* 0x000fea0003800000 */
.L_x_5140:
        /* <DEDUP_REMOVED lines=92> */
.L_x_5157:
[----:B------:R-:W-:Y:S05]  /*10540*/  BSYNC B0 ;  /* 0x0000000000007941 */ /* 0x000fea0003800000 */
.L_x_5156:
[----:B-----5:R3:W-:Y:S02]  /*10550*/  STS.128 [R211+0x1000], R32 ;  /* 0x00100020d3007388 */ /* 0x0207e40000000c00 */
.L_x_5155:
[----:B------:R-:W-:Y:S05]  /*10560*/  BSYNC B1 ;  /* 0x0000000000017941 */ /* 0x000fea0003800000 */
.L_x_5154:
        /* <DEDUP_REMOVED lines=87> */
.L_x_5161:
[----:B------:R-:W-:Y:S05]  /*10ae0*/  BSYNC B0 ;  /* 0x0000000000007941 */ /* 0x000fea0003800000 */
.L_x_5160:
[----:B-----5:R3:W-:Y:S02]  /*10af0*/  STS.128 [R211+0x3000], R32 ;  /* 0x00300020d3007388 */ /* 0x0207e40000000c00 */
.L_x_5159:
[----:B------:R-:W-:Y:S05]  /*10b00*/  BSYNC B1 ;  /* 0x0000000000017941 */ /* 0x000fea0003800000 */
.L_x_5158:
        /* <DEDUP_REMOVED lines=86> */
.L_x_5163:
[----:B------:R-:W-:Y:S05]  /*11070*/  BSYNC B0 ;  /* 0x0000000000007941 */ /* 0x000fea0003800000 */
.L_x_5162:
[----:B-----5:R3:W-:Y:S02]  /*11080*/  STS.128 [R211+0x5000], R32 ;  /* 0x00500020d3007388 */ /* 0x0207e40000000c00 */
.L_x_5153:
[----:B------:R-:W-:Y:S05]  /*11090*/  BSYNC B2 ;  /* 0x0000000000027941 */ /* 0x000fea0003800000 */
.L_x_5152:
        /* <DEDUP_REMOVED lines=92> */
.L_x_5167:
[----:B------:R-:W-:Y:S05]  /*11660*/  BSYNC B0 ;  /* 0x0000000000007941 */ /* 0x000fea0003800000 */
.L_x_5166:
[----:B-----5:R1:W-:Y:S02]  /*11670*/  STS.128 [R211+0x1800], R20 ;  /* 0x00180014d3007388 */ /* 0x0203e40000000c00 */
.L_x_5165:
[----:B------:R-:W-:Y:S05]  /*11680*/  BSYNC B1 ;  /* 0x0000000000017941 */ /* 0x000fea0003800000 */
.L_x_5164:
        /* <DEDUP_REMOVED lines=60> */
[----:B------:R-:W-:Y:S01]  /*11a50*/  LOP3.LUT R27, R32, 0xffff0000, RZ, 0xc0, !PT ;  /* 0xffff0000201b7812 */ /* 0x000fe200078ec0ff */
[----:B------:R-:W-:Y:S01]  /*11a60*/  FMUL.FTZ R21, R21, R26 ;  /* 0x0000001a15157220 */ /* 0x000fe20000410000 */
[C---:B------:R-:W-:Y:S01]  /*11a70*/  SHF.L.U32 R26, R33.reuse, 0x10, RZ ;  /* 0x00000010211a7819 */ /* 0x040fe200000006ff */
        /* <DEDUP_REMOVED lines=24> */
.L_x_5171:
[----:B------:R-:W-:Y:S05]  /*11c00*/  BSYNC B0 ;  /* 0x0000000000007941 */ /* 0x000fea0003800000 */
.L_x_5170:
[----:B-----5:R1:W-:Y:S02]  /*11c10*/  STS.128 [R211+0x3800], R20 ;  /* 0x00380014d3007388 */ /* 0x0203e40000000c00 */
.L_x_5169:
[----:B------:R-:W-:Y:S05]  /*11c20*/  BSYNC B1 ;  /* 0x0000000000017941 */ /* 0x000fea0003800000 */
.L_x_5168:
        /* <DEDUP_REMOVED lines=89> */
.L_x_5173:
[----:B------:R-:W-:Y:S05]  /*121c0*/  BSYNC B0 ;  /* 0x0000000000007941 */ /* 0x000fea0003800000 */
.L_x_5172:
[----:B-----5:R1:W-:Y:S01]  /*121d0*/  STS.128 [R211+0x5800], R20 ;  /* 0x00580014d3007388 */ /* 0x0203e20000000c00 */
[----:B------:R-:W-:Y:S05]  /*121e0*/  BRA `(.L_x_5117) ;  /* 0x0000078000007947 */ /* 0x000fea0003800000 */
.L_x_5079:
        /* <DEDUP_REMOVED lines=29> */
.L_x_5175:
[----:B------:R-:W-:Y:S05]  /*123c0*/  BSYNC B0 ;  /* 0x0000000000007941 */ /* 0x000fea0003800000 */
.L_x_5174:
        /* <DEDUP_REMOVED lines=29> */
.L_x_5177:
[----:B------:R-:W-:Y:S05]  /*125a0*/  BSYNC B0 ;  /* 0x0000000000007941 */ /* 0x000fea0003800000 */
.L_x_5176:
        /* <DEDUP_REMOVED lines=29> */
.L_x_5179:
[----:B------:R-:W-:Y:S05]  /*12780*/  BSYNC B0 ;  /* 0x0000000000007941 */ /* 0x000fea0003800000 */
.L_x_5178:
        /* <DEDUP_REMOVED lines=30> */
.L_x_5117:
[----:B------:R-:W-:Y:S05]  /*12970*/  BSYNC B3 ;  /* 0x0000000000037941 */ /* 0x000fea0003800000 */
.L_x_5078:
[----:B------:R-:W-:Y:S01]  /*12980*/  IADD3 R52, R134, -0x1, RZ ;  /* 0xffffffff86347810 */ /* 0x000fe20007ffe0ff */
[----:B------:R-:W-:Y:S01]  /*12990*/  BSSY B0, `(.L_x_5180) ;  /* 0x000001c000007945 */ /* 0x000fe20003800000 */
[----:B------:R-:W-:-:S03]  /*129a0*/  LOP3.LUT R214, R76, 0xff, RZ, 0xc0, !PT ;  /* 0x000000ff4cd67812 */ /* 0x000fc600078ec0ff */
[----:B-1----:R-:W-:-:S04]  /*129b0*/  IMAD.SHL.U32 R14, R52, 0x40, RZ ;  /* 0x00000040340e7824 */ /* 0x002fc800078e00ff */
[----:B--2---:R-:W-:-:S05]  /*129c0*/  IMAD.IADD R3, R137, 0x1, -R14 ;  /* 0x0000000189037824 */ /* 0x004fca00078e0a0e */
        /* <DEDUP_REMOVED lines=23> */
.L_x_5182:
[----:B------:R2:W-:Y:S02]  /*12b40*/  STS.128 [R211+0xa000], RZ ;  /* 0x00a000ffd3007388 */ /* 0x0005e40000000c00 */
.L_x_5181:
[----:B------:R-:W-:Y:S05]  /*12b50*/  BSYNC B0 ;  /* 0x0000000000007941 */ /* 0x000fea0003800000 */
.L_x_5180:
        /* <DEDUP_REMOVED lines=31> */
.L_x_5185:
[----:B------:R1:W-:Y:S02]  /*12d50*/  STS.128 [R211+0xa800], RZ ;  /* 0x00a800ffd3007388 */ /* 0x0003e40000000c00 */
.L_x_5184:
[----:B------:R-:W-:Y:S05]  /*12d60*/  BSYNC B0 ;  /* 0x0000000000007941 */ /* 0x000fea0003800000 */
.L_x_5183:
        /* <DEDUP_REMOVED lines=33> */
.L_x_5188:
[----:B------:R1:W-:Y:S02]  /*12f80*/  STS.128 [R211+0xb000], RZ ;  /* 0x00b000ffd3007388 */ /* 0x0003e40000000c00 */
.L_x_5187:
[----:B------:R-:W-:Y:S05]  /*12f90*/  BSYNC B0 ;  /* 0x0000000000007941 */ /* 0x000fea0003800000 */
.L_x_5186:
        /* <DEDUP_REMOVED lines=11> */
[-C--:B---3--:R-:W-:Y:S02]  /*13050*/  @P2 LEA R18, P4, R4, R162.reuse, 0x1 ;  /* 0x000000a204122211 */ /* 0x088fe400078808ff */
        /* <DEDUP_REMOVED lines=21> */
.L_x_5190:
[----:B------:R-:W-:Y:S05]  /*131b0*/  BSYNC B0 ;  /* 0x0000000000007941 */ /* 0x000fea0003800000 */
.L_x_5189:
[----:B-12---:R-:W2:Y:S04]  /*131c0*/  LD.E.64 R4, [R12.64+0x1c0] ;  /* 0x0001c0060c047980 */ /* 0x006ea8000c101b00 */
[----:B---3--:R-:W3:Y:S01]  /*131d0*/  LD.E.64 R10, [R12.64+0x1b8] ;  /* 0x0001b8060c0a7980 */ /* 0x008ee2000c101b00 */
[----:B------:R-:W-:-:S03]  /*131e0*/  MOV R172, R210 ;  /* 0x000000d200ac7202 */ /* 0x000fc60000000f00 */
[----:B----4-:R-:W4:Y:S04]  /*131f0*/  LD.E R2, [R12.64+0xd8] ;  /* 0x0000d8060c027980 */ /* 0x010f28000c101900 */
[----:B------:R-:W0:Y:S01]  /*13200*/  LDGDEPBAR ;  /* 0x00000000000079af */ /* 0x000e220000000000 */
[----:B--2---:R-:W-:Y:S02]  /*13210*/  IMAD R5, R5, R209, RZ ;  /* 0x000000d105057224 */ /* 0x004fe400078e02ff */
[----:B------:R-:W-:-:S04]  /*13220*/  IMAD.WIDE.U32 R16, R209, R4, R172 ;  /* 0x00000004d1107225 */ /* 0x000fc800078e00ac */
[----:B------:R-:W-:Y:S01]  /*13230*/  IMAD R5, R4, R74, R5 ;  /* 0x0000004a04057224 */ /* 0x000fe200078e0205 */
[----:B---3--:R-:W-:-:S04]  /*13240*/  LEA R10, P0, R16, R10, 0x2 ;  /* 0x0000000a100a7211 */ /* 0x008fc800078010ff */
[----:B------:R-:W-:-:S04]  /*13250*/  IADD3 R5, R17, R5, RZ ;  /* 0x0000000511057210 */ /* 0x000fc80007ffe0ff */
[----:B------:R-:W-:-:S05]  /*13260*/  LEA.HI.X R11, R16, R11, R5, 0x2, P0 ;  /* 0x0000000b100b7211 */ /* 0x000fca00000f1405 */
[----:B------:R-:W2:Y:S01]  /*13270*/  LD.E R0, [R10.64] ;  /* 0x000000060a007980 */ /* 0x000ea2000c101900 */
[----:B------:R-:W-:-:S04]  /*13280*/  DEPBAR.LE SB0, 0x0 ;  /* 0x000080000000791a */ /* 0x000fc80000000000 */
[----:B------:R-:W-:Y:S01]  /*13290*/  BAR.SYNC.DEFER_BLOCKING 0x0 ;  /* 0x0000000000007b1d */ /* 0x000fe20000010000 */
[----:B------:R-:W-:-:S05]  /*132a0*/  ISETP.GE.AND P0, PT, R168, R3, PT ;  /* 0x00000003a800720c */ /* 0x000fca0003f06270 */
[----:B----4-:R-:W2:Y:S01]  /*132b0*/  MUFU.RCP R5, R2 ;  /* 0x0000000200057308 */ /* 0x010ea20000001000 */
        /* <DEDUP_REMOVED lines=27> */
.L_x_5193:
[----:B------:R2:W-:Y:S02]  /*13470*/  STS.128 [R211+0x10000], RZ ;  /* 0x010000ffd3007388 */ /* 0x0005e40000000c00 */
.L_x_5192:
[----:B-1----:R-:W-:Y:S05]  /*13480*/  BSYNC B0 ;  /* 0x0000000000007941 */ /* 0x002fea0003800000 */
.L_x_5191:
        /* <DEDUP_REMOVED lines=34> */
.L_x_5196:
[----:B------:R4:W-:Y:S02]  /*136b0*/  STS.128 [R211+0x10800], RZ ;  /* 0x010800ffd3007388 */ /* 0x0009e40000000c00 */
.L_x_5195:
[----:B------:R-:W-:Y:S05]  /*136c0*/  BSYNC B0 ;  /* 0x0000000000007941 */ /* 0x000fea0003800000 */
.L_x_5194:
        /* <DEDUP_REMOVED lines=11> */
[C-C-:B----4-:R-:W-:Y:S02]  /*13780*/  SHF.L.U64.HI R4, R64.reuse, 0x5, R65.reuse ;  /* 0x0000000540047819 */ /* 0x150fe40000010241 */
        /* <DEDUP_REMOVED lines=24> */
.L_x_5199:
[----:B------:R4:W-:Y:S02]  /*13910*/  STS.128 [R211+0x11000], RZ ;  /* 0x011000ffd3007388 */ /* 0x0009e40000000c00 */
.L_x_5198:
[----:B------:R-:W-:Y:S05]  /*13920*/  BSYNC B0 ;  /* 0x0000000000007941 */ /* 0x000fea0003800000 */
.L_x_5197:
[----:B------:R-:W-:Y:S01]  /*13930*/  ISETP.GE.AND P0, PT, R36, R3, PT ;  /* 0x000000032400720c */ /* 0x000fe20003f06270 */
[----:B------:R-:W-:-:S12]  /*13940*/  BSSY B0, `(.L_x_5200) ;  /* 0x0000023000007945 */ /* 0x000fd80003800000 */
        /* <DEDUP_REMOVED lines=13> */
[----:B----4-:R-:W-:Y:S02]  /*13a20*/  @!P3 IMAD.WIDE.U32 R4, R64, 0x60, R160 ;  /* 0x000000604004b825 */ /* 0x010fe400078e00a0 */
        /* <DEDUP_REMOVED lines=20> */
.L_x_5201:
[----:B------:R-:W-:Y:S05]  /*13b70*/  BSYNC B0 ;  /* 0x0000000000007941 */ /* 0x000fea0003800000 */
.L_x_5200:
[C---:B----4-:R-:W-:Y:S01]  /*13b80*/  IMAD.SHL.U32 R2, R70.reuse, 0x40, RZ ;  /* 0x0000004046027824 */ /* 0x050fe200078e00ff */
[----:B------:R-:W-:Y:S01]  /*13b90*/  R2P PR, R70, 0x6 ;  /* 0x0000000646007804 */ /* 0x000fe20000000000 */
[----:B------:R-:W-:Y:S01]  /*13ba0*/  IMAD.SHL.U32 R168, R168, 0x8, RZ ;  /* 0x00000008a8a87824 */ /* 0x000fe200078e00ff */
[----:B------:R-:W0:Y:S01]  /*13bb0*/  LDGDEPBAR ;  /* 0x00000000000079af */ /* 0x000e220000000000 */
[----:B------:R-:W-:Y:S01]  /*13bc0*/  IMAD R194, R69, 0x400, R54 ;  /* 0x0000040045c27824 */ /* 0x000fe200078e0236 */
[----:B------:R-:W-:Y:S01]  /*13bd0*/  LOP3.LUT R3, R2, 0x1c0, RZ, 0xc0, !PT ;  /* 0x000001c002037812 */ /* 0x000fe200078ec0ff */
[----:B------:R-:W-:Y:S01]  /*13be0*/  BSSY B1, `(.L_x_5202) ;  /* 0x0000169000017945 */ /* 0x000fe20003800000 */
[----:B------:R-:W-:Y:S01]  /*13bf0*/  ISETP.GT.AND P4, PT, R52, R203, PT ;  /* 0x000000cb3400720c */ /* 0x000fe20003f84270 */
        /* <DEDUP_REMOVED lines=8> */
[----:B------:R-:W-:Y:S01]  /*13c80*/  LDSM.16.M88.4 R64, [R192] ;  /* 0x00000000c040783b */ /* 0x000fe20000000200 */
[----:B------:R-:W-:Y:S02]  /*13c90*/  SHF.R.S32.HI R3, RZ, 0x1f, R68 ;  /* 0x0000001fff037819 */ /* 0x000fe40000011444 */
[----:B------:R-:W-:Y:S01]  /*13ca0*/  IMAD R193, R72, 0x200, R193 ;  /* 0x0000020048c17824 */ /* 0x000fe200078e02c1 */
[----:B------:R-:W-:Y:S01]  /*13cb0*/  LDSM.16.M88.4 R80, [R189] ;  /* 0x00000000bd50783b */ /* 0x000fe20000000200 */
[----:B------:R-:W-:-:S02]  /*13cc0*/  LEA.HI R68, R3, R68, RZ, 0x2 ;  /* 0x0000004403447211 */ /* 0x000fc400078f10ff */
[----:B------:R-:W-:Y:S01]  /*13cd0*/  IMAD.SHL.U32 R193, R193, 0x2, RZ ;  /* 0x00000002c1c17824 */ /* 0x000fe200078e00ff */
[----:B------:R-:W-:Y:S02]  /*13ce0*/  LOP3.LUT R15, R56, 0x3, RZ, 0xc0, !PT ;  /* 0x00000003380f7812 */ /* 0x000fe400078ec0ff */
[----:B------:R-:W-:Y:S02]  /*13cf0*/  SHF.R.S32.HI R68, RZ, 0x2, R68 ;  /* 0x00000002ff447819 */ /* 0x000fe40000011444 */
[----:B------:R-:W4:Y:S01]  /*13d00*/  LDSM.16.M88.4 R44, [R193+0x6000] ;  /* 0x00600000c12c783b */ /* 0x000f220000000200 */
[C---:B------:R-:W-:Y:S02]  /*13d10*/  IADD3 R2, R193.reuse, 0x6000, RZ ;  /* 0x00006000c1027810 */ /* 0x040fe40007ffe0ff */
[----:B------:R-:W-:Y:S01]  /*13d20*/  IADD3 R191, R193, 0x6020, RZ ;  /* 0x00006020c1bf7810 */ /* 0x000fe20007ffe0ff */
[----:B-----5:R-:W1:Y:S01]  /*13d30*/  LDSM.16.M88.4 R20, [R193+0x6800] ;  /* 0x00680000c114783b */ /* 0x020e620000000200 */
[----:B------:R-:W-:Y:S01]  /*13d40*/  @P1 IADD3 R191, R2, -0x20, RZ ;  /* 0xffffffe002bf1810 */ /* 0x000fe20007ffe0ff */
[----:B------:R-:W-:-:S02]  /*13d50*/  IMAD.MOV.U32 R2, RZ, RZ, 0x40 ;  /* 0x00000040ff027424 */ /* 0x000fc400078e00ff */
[----:B---3--:R-:W3:Y:S01]  /*13d60*/  LDSM.16.M88.4 R8, [R193+0x7000] ;  /* 0x00700000c108783b */ /* 0x008ee20000000200 */
[C---:B------:R-:W-:Y:S02]  /*13d70*/  IADD3 R187, R191.reuse, 0x800, RZ ;  /* 0x00000800bfbb7810 */ /* 0x040fe40007ffe0ff */
[----:B------:R-:W-:Y:S01]  /*13d80*/  SEL R2, R2, 0xffffffc0, !P2 ;  /* 0xffffffc002027807 */ /* 0x000fe20005000000 */
[----:B------:R-:W2:Y:S01]  /*13d90*/  LDSM.16.M88.4 R40, [R193+0x7800] ;  /* 0x00780000c128783b */ /* 0x000ea20000000200 */
[C---:B------:R-:W-:Y:S02]  /*13da0*/  IADD3 R186, R191.reuse, 0x1000, RZ ;  /* 0x00001000bfba7810 */ /* 0x040fe40007ffe0ff */
[----:B------:R-:W-:Y:S01]  /*13db0*/  IADD3 R185, R191, 0x1800, RZ ;  /* 0x00001800bfb97810 */ /* 0x000fe20007ffe0ff */
[----:B------:R-:W2:Y:S01]  /*13dc0*/  LDSM.16.M88.4 R36, [R191] ;  /* 0x00000000bf24783b */ /* 0x000ea20000000200 */
[----:B------:R-:W-:Y:S01]  /*13dd0*/  IMAD.IADD R188, R193, 0x1, R2 ;  /* 0x00000001c1bc7824 */ /* 0x000fe200078e0202 */
[----:B------:R-:W-:Y:S01]  /*13de0*/  IADD3 R183, R191, 0x2000, RZ ;  /* 0x00002000bfb77810 */ /* 0x000fe20007ffe0ff */
[----:B------:R-:W-:Y:S01]  /*13df0*/  IMAD.IADD R184, R2, 0x1, R191 ;  /* 0x0000000102b87824 */ /* 0x000fe200078e02bf */
[----:B------:R-:W2:Y:S01]  /*13e00*/  LDSM.16.M88.4 R32, [R191+0x800] ;  /* 0x00080000bf20783b */ /* 0x000ea20000000200 */
[----:B------:R-:W-:Y:S01]  /*13e10*/  IMAD R2, R69, 0x10, R68 ;  /* 0x0000001045027824 */ /* 0x000fe200078e0244 */
[----:B------:R-:W-:-:S02]  /*13e20*/  IADD3 R182, R191, 0x2800, RZ ;  /* 0x00002800bfb67810 */ /* 0x000fc40007ffe0ff */
[----:B------:R-:W2:Y:S01]  /*13e30*/  LDSM.16.M88.4 R28, [R191+0x1000] ;  /* 0x00100000bf1c783b */ /* 0x000ea20000000200 */
[----:B------:R-:W-:Y:S01]  /*13e40*/  IMAD.IADD R2, R71, 0x1, R2 ;  /* 0x0000000147027824 */ /* 0x000fe200078e0202 */
[C---:B------:R-:W-:Y:S02]  /*13e50*/  IADD3 R181, R191.reuse, 0x3000, RZ ;  /* 0x00003000bfb57810 */ /* 0x040fe40007ffe0ff */
[----:B------:R-:W2:Y:S01]  /*13e60*/  LDSM.16.M88.4 R72, [R191+0x1800] ;  /* 0x00180000bf48783b */ /* 0x000ea20000000200 */
[C---:B------:R-:W-:Y:S02]  /*13e70*/  IADD3 R180, R191.reuse, 0x3800, RZ ;  /* 0x00003800bfb47810 */ /* 0x040fe40007ffe0ff */
[C---:B------:R-:W-:Y:S01]  /*13e80*/  IADD3 R179, R191.reuse, 0x4000, RZ ;  /* 0x00004000bfb37810 */ /* 0x040fe20007ffe0ff */
[----:B------:R-:W-:Y:S01]  /*13e90*/  LDSM.16.M88.4 R60, [R188+0x6000] ;  /* 0x00600000bc3c783b */ /* 0x000fe20000000200 */
[C---:B------:R-:W-:Y:S02]  /*13ea0*/  IADD3 R178, R191.reuse, 0x4800, RZ ;  /* 0x00004800bfb27810 */ /* 0x040fe40007ffe0ff */
[C---:B------:R-:W-:Y:S01]  /*13eb0*/  IADD3 R177, R191.reuse, 0x5000, RZ ;  /* 0x00005000bfb17810 */ /* 0x040fe20007ffe0ff */
[----:B------:R-:W-:Y:S01]  /*13ec0*/  LDSM.16.M88.4 R76, [R184] ;  /* 0x00000000b84c783b */ /* 0x000fe20000000200 */
[----:B------:R-:W-:Y:S01]  /*13ed0*/  IADD3 R176, R191, 0x5800, RZ ;  /* 0x00005800bfb07810 */ /* 0x000fe20007ffe0ff */
[C---:B----4-:R-:W-:Y:S08]  /*13ee0*/  HMMA.16816.F32.BF16 R48, R84.reuse, R44, RZ ;  /* 0x0000002c5430723c */ /* 0x050ff000000418ff */
[C---:B-1----:R-:W-:Y:S08]  /*13ef0*/  HMMA.16816.F32.BF16 R24, R84.reuse, R20, RZ ;  /* 0x000000145418723c */ /* 0x042ff000000418ff */
[C---:B------:R-:W-:Y:S08]  /*13f00*/  HMMA.16816.F32.BF16 R44, R84.reuse, R46, RZ ;  /* 0x0000002e542c723c */ /* 0x040ff000000418ff */
[C---:B------:R-:W-:Y:S08]  /*13f10*/  HMMA.16816.F32.BF16 R20, R84.reuse, R22, RZ ;  /* 0x000000165414723c */ /* 0x040ff000000418ff */
[C---:B---3--:R-:W-:Y:S08]  /*13f20*/  HMMA.16816.F32.BF16 R16, R84.reuse, R8, RZ ;  /* 0x000000085410723c */ /* 0x048ff000000418ff */
[C---:B------:R-:W-:Y:S08]  /*13f30*/  HMMA.16816.F32.BF16 R8, R84.reuse, R10, RZ ;  /* 0x0000000a5408723c */ /* 0x040ff000000418ff */
[C---:B--2---:R-:W-:Y:S08]  /*13f40*/  HMMA.16816.F32.BF16 R4, R84.reuse, R40, RZ ;  /* 0x000000285404723c */ /* 0x044ff000000418ff */
        /* <DEDUP_REMOVED lines=10> */
[----:B------:R-:W4:Y:S07]  /*13ff0*/  LDSM.16.M88.4 R28, [R188+0x7800] ;  /* 0x00780000bc1c783b */ /* 0x000f2e0000000200 */
[C---:B------:R-:W-:Y:S08]  /*14000*/  HMMA.16816.F32.BF16 R4, R64.reuse, R72, R4 ;  /* 0x000000484004723c */ /* 0x040ff00000041804 */
[----:B------:R-:W-:Y:S01]  /*14010*/  HMMA.16816.F32.BF16 R84, R64, R74, R84 ;  /* 0x0000004a4054723c */ /* 0x000fe20000041854 */
[----:B------:R-:W4:Y:S04]  /*14020*/  LDSM.16.M88.4 R72, [R184+0x800] ;  /* 0x00080000b848783b */ /* 0x000f280000000200 */
[----:B------:R-:W4:Y:S03]  /*14030*/  LDSM.16.M88.4 R64, [R184+0x1000] ;  /* 0x00100000b840783b */ /* 0x000f260000000200 */
[C---:B-1----:R-:W-:Y:S08]  /*14040*/  HMMA.16816.F32.BF16 R48, R40.reuse, R60, R48 ;  /* 0x0000003c2830723c */ /* 0x042ff00000041830 */
[C---:B------:R-:W-:Y:S01]  /*14050*/  HMMA.16816.F32.BF16 R44, R40.reuse, R62, R44 ;  /* 0x0000003e282c723c */ /* 0x040fe2000004182c */
[----:B------:R-:W1:Y:S07]  /*14060*/  LDSM.16.M88.4 R60, [R184+0x1800] ;  /* 0x00180000b83c783b */ /* 0x000e6e0000000200 */
[C---:B--2---:R-:W-:Y:S08]  /*14070*/  HMMA.16816.F32.BF16 R24, R40.reuse, R36, R24 ;  /* 0x000000242818723c */ /* 0x044ff00000041818 */
        /* <DEDUP_REMOVED lines=9> */
[C---:B------:R-:W-:Y:S08]  /*14110*/  HMMA.16816.F32.BF16 R24, R80.reuse, R72, R24 ;  /* 0x000000485018723c */ /* 0x040ff00000041818 */
[C---:B------:R-:W-:Y:S01]  /*14120*/  HMMA.16816.F32.BF16 R20, R80.reuse, R74, R20 ;  /* 0x0000004a5014723c */ /* 0x040fe20000041814 */
[----:B------:R-:W-:Y:S07]  /*14130*/  LDSM.16.M88.4 R72, [R191+0x2000] ;  /* 0x00200000bf48783b */ /* 0x000fee0000000200 */
[C---:B------:R-:W-:Y:S08]  /*14140*/  HMMA.16816.F32.BF16 R16, R80.reuse, R64, R16 ;  /* 0x000000405010723c */ /* 0x040ff00000041810 */
[C---:B------:R-:W-:Y:S01]  /*14150*/  HMMA.16816.F32.BF16 R8, R80.reuse, R66, R8 ;  /* 0x000000425008723c */ /* 0x040fe20000041808 */
[----:B------:R-:W3:Y:S07]  /*14160*/  LDSM.16.M88.4 R64, [R193+0x9800] ;  /* 0x00980000c140783b */ /* 0x000eee0000000200 */
[C---:B------:R-:W-:Y:S08]  /*14170*/  HMMA.16816.F32.BF16 R48, R80.reuse, R76, R48 ;  /* 0x0000004c5030723c */ /* 0x040ff00000041830 */
[C---:B------:R-:W-:Y:S01]  /*14180*/  HMMA.16816.F32.BF16 R44, R80.reuse, R78, R44 ;  /* 0x0000004e502c723c */ /* 0x040fe2000004182c */
[----:B------:R-:W-:Y:S07]  /*14190*/  LDSM.16.M88.4 R76, [R192+0x2000] ;  /* 0x00200000c04c783b */ /* 0x000fee0000000200 */
        /* <DEDUP_REMOVED lines=8> */
[C---:B----4-:R-:W-:Y:S08]  /*14220*/  HMMA.16816.F32.BF16 R48, R32.reuse, R28, R48 ;  /* 0x0000001c2030723c */ /* 0x050ff00000041830 */
[C---:B------:R-:W-:Y:S01]  /*14230*/  HMMA.16816.F32.BF16 R44, R32.reuse, R30, R44 ;  /* 0x0000001e202c723c */ /* 0x040fe2000004182c */
[----:B------:R-:W-:Y:S07]  /*14240*/  LDSM.16.M88.4 R28, [R190+0x2000] ;  /* 0x00200000be1c783b */ /* 0x000fee0000000200 */
        /* <DEDUP_REMOVED lines=10> */
[C---:B------:R-:W-:Y:S01]  /*142f0*/  HMMA.16816.F32.BF16 R44, R76.reuse, R74, R44 ;  /* 0x0000004a4c2c723c */ /* 0x040fe2000004182c */
[----:B------:R-:W4:Y:S07]  /*14300*/  LDSM.16.M88.4 R72, [R188+0x9800] ;  /* 0x00980000bc48783b */ /* 0x000f2e0000000200 */
[C---:B--2---:R-:W-:Y:S08]  /*14310*/  HMMA.16816.F32.BF16 R4, R76.reuse, R36, R4 ;  /* 0x000000244c04723c */ /* 0x044ff00000041804 */
[C---:B------:R-:W-:Y:S01]  /*14320*/  HMMA.16816.F32.BF16 R84, R76.reuse, R38, R84 ;  /* 0x000000264c54723c */ /* 0x040fe20000041854 */
[----:B------:R-:W2:Y:S07]  /*14330*/  LDSM.16.M88.4 R36, [R184+0x2800] ;  /* 0x00280000b824783b */ /* 0x000eae0000000200 */
[C---:B------:R-:W-:Y:S08]  /*14340*/  HMMA.16816.F32.BF16 R16, R76.reuse, R80, R16 ;  /* 0x000000504c10723c */ /* 0x040ff00000041810 */
[----:B------:R-:W-:Y:S01]  /*14350*/  HMMA.16816.F32.BF16 R80, R76, R82, R40 ;  /* 0x000000524c50723c */ /* 0x000fe20000041828 */
[----:B------:R-:W2:Y:S04]  /*14360*/  LDSM.16.M88.4 R40, [R184+0x2000] ;  /* 0x00200000b828783b */ /* 0x000ea80000000200 */
[----:B------:R-:W2:Y:S03]  /*14370*/  LDSM.16.M88.4 R76, [R184+0x3000] ;  /* 0x00300000b84c783b */ /* 0x000ea60000000200 */
[C---:B---3--:R-:W-:Y:S08]  /*14380*/  HMMA.16816.F32.BF16 R24, R28.reuse, R32, R24 ;  /* 0x000000201c18723c */ /* 0x048ff00000041818 */
[C---:B------:R-:W-:Y:S01]  /*14390*/  HMMA.16816.F32.BF16 R20, R28.reuse, R34, R20 ;  /* 0x000000221c14723c */ /* 0x040fe20000041814 */
[----:B------:R-:W-:Y:S07]  /*143a0*/  LDSM.16.M88.4 R32, [R194+0x4000] ;  /* 0x00400000c220783b */ /* 0x000fee0000000200 */
[C---:B------:R-:W-:Y:S08]  /*143b0*/  HMMA.16816.F32.BF16 R48, R28.reuse, R8, R48 ;  /* 0x000000081c30723c */ /* 0x040ff00000041830 */
[C---:B------:R-:W-:Y:S01]  /*143c0*/  HMMA.16816.F32.BF16 R44, R28.reuse, R10, R44 ;  /* 0x0000000a1c2c723c */ /* 0x040fe2000004182c */
[----:B------:R-:W3:Y:S07]  /*143d0*/  LDSM.16.M88.4 R8, [R184+0x3800] ;  /* 0x00380000b808783b */ /* 0x000eee0000000200 */
[C---:B-1----:R-:W-:Y:S08]  /*143e0*/  HMMA.16816.F32.BF16 R16, R28.reuse, R60, R16 ;  /* 0x0000003c1c10723c */ /* 0x042ff00000041810 */
[C---:B------:R-:W-:Y:S01]  /*143f0*/  HMMA.16816.F32.BF16 R80, R28.reuse, R62, R80 ;  /* 0x0000003e1c50723c */ /* 0x040fe20000041850 */
[----:B------:R-:W-:Y:S07]  /*14400*/  LDSM.16.M88.4 R60, [R193+0xb800] ;  /* 0x00b80000c13c783b */ /* 0x000fee0000000200 */
[C---:B----4-:R-:W-:Y:S08]  /*14410*/  HMMA.16816.F32.BF16 R4, R28.reuse, R72, R4 ;  /* 0x000000481c04723c */ /* 0x050ff00000041804 */
[----:B------:R-:W-:Y:S01]  /*14420*/  HMMA.16816.F32.BF16 R84, R28, R74, R84 ;  /* 0x0000004a1c54723c */ /* 0x000fe20000041854 */
[----:B------:R-:W1:Y:S04]  /*14430*/  LDSM.16.M88.4 R28, [R193+0xa000] ;  /* 0x00a00000c11c783b */ /* 0x000e680000000200 */
[----:B------:R-:W-:Y:S03]  /*14440*/  LDSM.16.M88.4 R72, [R189+0x4000] ;  /* 0x00400000bd48783b */ /* 0x000fe60000000200 */
[C---:B--2---:R-:W-:Y:S08]  /*14450*/  HMMA.16816.F32.BF16 R24, R64.reuse, R36, R24 ;  /* 0x000000244018723c */ /* 0x044ff00000041818 */
[C---:B------:R-:W-:Y:S01]  /*14460*/  HMMA.16816.F32.BF16 R20, R64.reuse, R38, R20 ;  /* 0x000000264014723c */ /* 0x040fe20000041814 */
[----:B------:R-:W2:Y:S07]  /*14470*/  LDSM.16.M88.4 R36, [R193+0xa800] ;  /* 0x00a80000c124783b */ /* 0x000eae0000000200 */
[C---:B------:R-:W-:Y:S08]  /*14480*/  HMMA.16816.F32.BF16 R48, R64.reuse, R40, R48 ;  /* 0x000000284030723c */ /* 0x040ff00000041830 */
[C---:B------:R-:W-:Y:S01]  /*14490*/  HMMA.16816.F32.BF16 R44, R64.reuse, R42, R44 ;  /* 0x0000002a402c723c */ /* 0x040fe2000004182c */
[----:B------:R-:W4:Y:S07]  /*144a0*/  LDSM.16.M88.4 R40, [R193+0xb000] ;  /* 0x00b00000c128783b */ /* 0x000f2e0000000200 */
        /* <DEDUP_REMOVED lines=12> */
[C---:B----4-:R-:W-:Y:S08]  /*14570*/  HMMA.16816.F32.BF16 R16, R32.reuse, R40, R16 ;  /* 0x000000282010723c */ /* 0x050ff00000041810 */
[C---:B------:R-:W-:Y:S01]  /*14580*/  HMMA.16816.F32.BF16 R80, R32.reuse, R42, R80 ;  /* 0x0000002a2050723c */ /* 0x040fe20000041850 */
[----:B------:R-:W4:Y:S07]  /*14590*/  LDSM.16.M88.4 R40, [R191+0x5800] ;  /* 0x00580000bf28783b */ /* 0x000f2e0000000200 */
[C---:B------:R-:W-:Y:S08]  /*145a0*/  HMMA.16816.F32.BF16 R4, R32.reuse, R60, R4 ;  /* 0x0000003c2004723c */ /* 0x040ff00000041804 */
[----:B------:R-:W-:Y:S01]  /*145b0*/  HMMA.16816.F32.BF16 R84, R32, R62, R84 ;  /* 0x0000003e2054723c */ /* 0x000fe20000041854 */
[----:B------:R-:W-:Y:S04]  /*145c0*/  LDSM.16.M88.4 R32, [R190+0x4000] ;  /* 0x00400000be20783b */ /* 0x000fe80000000200 */
[----:B------:R-:W-:Y:S03]  /*145d0*/  LDSM.16.M88.4 R60, [R188+0xa800] ;  /* 0x00a80000bc3c783b */ /* 0x000fe60000000200 */
[C---:B---3--:R-:W-:Y:S08]  /*145e0*/  HMMA.16816.F32.BF16 R48, R64.reuse, R8, R48 ;  /* 0x000000084030723c */ /* 0x048ff00000041830 */
[C---:B------:R-:W-:Y:S01]  /*145f0*/  HMMA.16816.F32.BF16 R44, R64.reuse, R10, R44 ;  /* 0x0000000a402c723c */ /* 0x040fe2000004182c */
[----:B------:R-:W3:Y:S07]  /*14600*/  LDSM.16.M88.4 R8, [R188+0xa000] ;  /* 0x00a00000bc08783b */ /* 0x000eee0000000200 */
[C---:B-1----:R-:W-:Y:S08]  /*14610*/  HMMA.16816.F32.BF16 R24, R64.reuse, R28, R24 ;  /* 0x0000001c4018723c */ /* 0x042ff00000041818 */
[C---:B------:R-:W-:Y:S01]  /*14620*/  HMMA.16816.F32.BF16 R20, R64.reuse, R30, R20 ;  /* 0x0000001e4014723c */ /* 0x040fe20000041814 */
[----:B------:R-:W1:Y:S07]  /*14630*/  LDSM.16.M88.4 R28, [R188+0xb000] ;  /* 0x00b00000bc1c783b */ /* 0x000e6e0000000200 */
[C---:B--2---:R-:W-:Y:S08]  /*14640*/  HMMA.16816.F32.BF16 R16, R64.reuse, R36, R16 ;  /* 0x000000244010723c */ /* 0x044ff00000041810 */
[C---:B------:R-:W-:Y:S01]  /*14650*/  HMMA.16816.F32.BF16 R80, R64.reuse, R38, R80 ;  /* 0x000000264050723c */ /* 0x040fe20000041850 */
[----:B------:R-:W2:Y:S07]  /*14660*/  LDSM.16.M88.4 R36, [R188+0xb800] ;  /* 0x00b80000bc24783b */ /* 0x000eae0000000200 */
[C---:B----4-:R-:W-:Y:S01]  /*14670*/  HMMA.16816.F32.BF16 R76, R64.reuse, R40, R4 ;  /* 0x00000028404c723c */ /* 0x050fe20000041804 */
[----:B------:R-:W4:Y:S07]  /*14680*/  LDSM.16.M88.4 R4, [R184+0x4000] ;  /* 0x00400000b804783b */ /* 0x000f2e0000000200 */
[----:B------:R-:W-:Y:S01]  /*14690*/  HMMA.16816.F32.BF16 R84, R64, R42, R84 ;  /* 0x0000002a4054723c */ /* 0x000fe20000041854 */
[----:B------:R-:W2:Y:S04]  /*146a0*/  LDSM.16.M88.4 R40, [R184+0x4800] ;  /* 0x00480000b828783b */ /* 0x000ea80000000200 */
[----:B------:R-:W2:Y:S03]  /*146b0*/  LDSM.16.M88.4 R64, [R184+0x5000] ;  /* 0x00500000b840783b */ /* 0x000ea60000000200 */
[C---:B---3--:R-:W-:Y:S08]  /*146c0*/  HMMA.16816.F32.BF16 R48, R32.reuse, R8, R48 ;  /* 0x000000082030723c */ /* 0x048ff00000041830 */
[----:B------:R-:W-:Y:S01]  /*146d0*/  HMMA.16816.F32.BF16 R44, R32, R10, R44 ;  /* 0x0000000a202c723c */ /* 0x000fe2000004182c */
[----:B------:R-:W3:Y:S01]  /*146e0*/  LDSM.16.M88.4 R8, [R184+0x5800] ;  /* 0x00580000b808783b */ /* 0x000ee20000000200 */
[----:B------:R-:W-:-:S06]  /*146f0*/  DEPBAR.LE SB0, 0x0 ;  /* 0x000080000000791a */ /* 0x000fcc0000000000 */
[C---:B------:R-:W-:Y:S08]  /*14700*/  HMMA.16816.F32.BF16 R24, R32.reuse, R60, R24 ;  /* 0x0000003c2018723c */ /* 0x040ff00000041818 */
[C---:B------:R-:W-:Y:S08]  /*14710*/  HMMA.16816.F32.BF16 R20, R32.reuse, R62, R20 ;  /* 0x0000003e2014723c */ /* 0x040ff00000041814 */
[C---:B-1----:R-:W-:Y:S08]  /*14720*/  HMMA.16816.F32.BF16 R16, R32.reuse, R28, R16 ;  /* 0x0000001c2010723c */ /* 0x042ff00000041810 */
[C---:B------:R-:W-:Y:S08]  /*14730*/  HMMA.16816.F32.BF16 R80, R32.reuse, R30, R80 ;  /* 0x0000001e2050723c */ /* 0x040ff00000041850 */
[C---:B--2---:R-:W-:Y:S08]  /*14740*/  HMMA.16816.F32.BF16 R76, R32.reuse, R36, R76 ;  /* 0x00000024204c723c */ /* 0x044ff0000004184c */
[----:B------:R-:W-:Y:S08]  /*14750*/  HMMA.16816.F32.BF16 R84, R32, R38, R84 ;  /* 0x000000262054723c */ /* 0x000ff00000041854 */
[C---:B----4-:R-:W-:Y:S08]  /*14760*/  HMMA.16816.F32.BF16 R48, R72.reuse, R4, R48 ;  /* 0x000000044830723c */ /* 0x050ff00000041830 */
[C---:B------:R-:W-:Y:S08]  /*14770*/  HMMA.16816.F32.BF16 R44, R72.reuse, R6, R44 ;  /* 0x00000006482c723c */ /* 0x040ff0000004182c */
[C---:B------:R-:W-:Y:S08]  /*14780*/  HMMA.16816.F32.BF16 R24, R72.reuse, R40, R24 ;  /* 0x000000284818723c */ /* 0x040ff00000041818 */
[C---:B------:R-:W-:Y:S08]  /*14790*/  HMMA.16816.F32.BF16 R20, R72.reuse, R42, R20 ;  /* 0x0000002a4814723c */ /* 0x040ff00000041814 */
[C---:B------:R-:W-:Y:S08]  /*147a0*/  HMMA.16816.F32.BF16 R16, R72.reuse, R64, R16 ;  /* 0x000000404810723c */ /* 0x040ff00000041810 */
[C---:B------:R-:W-:Y:S08]  /*147b0*/  HMMA.16816.F32.BF16 R80, R72.reuse, R66, R80 ;  /* 0x000000424850723c */ /* 0x040ff00000041850 */
[C---:B---3--:R-:W-:Y:S08]  /*147c0*/  HMMA.16816.F32.BF16 R76, R72.reuse, R8, R76 ;  /* 0x00000008484c723c */ /* 0x048ff0000004184c */
[----:B------:R-:W-:Y:S01]  /*147d0*/  HMMA.16816.F32.BF16 R84, R72, R10, R84 ;  /* 0x0000000a4854723c */ /* 0x000fe20000041854 */
[----:B------:R-:W-:Y:S06]  /*147e0*/  BAR.SYNC.DEFER_BLOCKING 0x0 ;  /* 0x0000000000007b1d */ /* 0x000fec0000010000 */
[----:B------:R-:W-:Y:S01]  /*147f0*/  @!UPT UIADD3 URZ, URZ, URZ, URZ ;  /* 0x0000003f3f3ff290 */ /* 0x000fe2000fffe03f */
[----:B------:R-:W-:Y:S11]  /*14800*/  @!P4 BRA `(.L_x_5203) ;  /* 0x00000a600000c947 */ /* 0x000ff60003800000 */
[----:B------:R-:W-:Y:S01]  /*14810*/  ISETP.NE.U32.AND P0, PT, R212, RZ, PT ;  /* 0x000000ffd400720c */ /* 0x000fe20003f05070 */
[----:B------:R-:W-:Y:S03]  /*14820*/  BSSY B0, `(.L_x_5204) ;  /* 0x0000042000007945 */ /* 0x000fe60003800000 */
[----:B------:R-:W-:-:S13]  /*14830*/  ISETP.NE.AND.EX P0, PT, R213, RZ, PT, P0 ;  /* 0x000000ffd500720c */ /* 0x000fda0003f05300 */
[----:B------:R-:W-:Y:S05]  /*14840*/  @!P0 BRA `(.L_x_5205) ;  /* 0x000003c000008947 */ /* 0x000fea0003800000 */
[----:B------:R-:W2:Y:S01]  /*14850*/  LD.E R11, [R12.64+0x170] ;  /* 0x000170060c0b7980 */ /* 0x000ea2000c101900 */
[----:B------:R-:W-:Y:S02]  /*14860*/  IADD3 R8, R14, -0x40, RZ ;  /* 0xffffffc00e087810 */ /* 0x000fe40007ffe0ff */
        /* <DEDUP_REMOVED lines=58> */
.L_x_5205:
[----:B------:R-:W2:Y:S02]  /*14c10*/  LD.E R4, [R12.64+0x38] ;  /* 0x000038060c047980 */ /* 0x000ea4000c101900 */
[----:B--2---:R-:W-:-:S04]  /*14c20*/  LEA R4, -R4, RZ, 0x6 ;  /* 0x000000ff04047211 */ /* 0x004fc800078e31ff */
[----:B------:R-:W-:Y:S02]  /*14c30*/  SHF.R.S32.HI R3, RZ, 0x1f, R4 ;  /* 0x0000001fff037819 */ /* 0x000fe40000011404 */
.L_x_5206:
[----:B------:R-:W-:Y:S05]  /*14c40*/  BSYNC B0 ;  /* 0x0000000000007941 */ /* 0x000fea0003800000 */
.L_x_5204:
        /* <DEDUP_REMOVED lines=98> */
.L_x_5203:
[----:B------:R-:W-:Y:S05]  /*15270*/  BSYNC B1 ;  /* 0x0000000000017941 */ /* 0x000fea0003800000 */
.L_x_5202:
[----:B------:R2:W3:Y:S01]  /*15280*/  LD.E R166, [R12.64+0xdc] ;  /* 0x0000dc060ca67980 */ /* 0x0004e2000c101900 */
[----:B------:R-:W-:Y:S01]  /*15290*/  IMAD R3, R15, 0x2, R14 ;  /* 0x000000020f037824 */ /* 0x000fe200078e020e */
[----:B-1----:R-:W-:-:S04]  /*152a0*/  IADD3 R32, R137, R2, -R208 ;  /* 0x0000000289207210 */ /* 0x002fc80007ffe8d0 */
[C---:B------:R-:W-:Y:S01]  /*152b0*/  IADD3 R53, R3.reuse, 0x10, RZ ;  /* 0x0000001003357810 */ /* 0x040fe20007ffe0ff */
[C---:B------:R-:W-:Y:S01]  /*152c0*/  IMAD.IADD R63, R32.reuse, 0x1, -R3 ;  /* 0x00000001203f7824 */ /* 0x040fe200078e0a03 */
[C---:B------:R-:W-:Y:S02]  /*152d0*/  IADD3 R29, R3.reuse, 0x1, RZ ;  /* 0x00000001031d7810 */ /* 0x040fe40007ffe0ff */
[C---:B------:R-:W-:Y:S01]  /*152e0*/  IADD3 R61, R3.reuse, 0x8, RZ ;  /* 0x00000008033d7810 */ /* 0x040fe20007ffe0ff */
[C---:B------:R-:W-:Y:S01]  /*152f0*/  IMAD.IADD R4, R32.reuse, 0x1, -R53 ;  /* 0x0000000120047824 */ /* 0x040fe200078e0a35 */
[----:B------:R-:W-:Y:S01]  /*15300*/  IADD3 R59, R3, 0x9, RZ ;  /* 0x00000009033b7810 */ /* 0x000fe20007ffe0ff */
[C---:B------:R-:W-:Y:S01]  /*15310*/  IMAD.IADD R14, R32.reuse, 0x1, -R29 ;  /* 0x00000001200e7824 */ /* 0x040fe200078e0a1d */
[----:B------:R-:W-:Y:S01]  /*15320*/  IABS R63, R63 ;  /* 0x0000003f003f7213 */ /* 0x000fe20000000000 */
[C---:B------:R-:W-:Y:S01]  /*15330*/  IMAD.IADD R15, R32.reuse, 0x1, -R61 ;  /* 0x00000001200f7824 */ /* 0x040fe200078e0a3d */
[----:B------:R-:W-:Y:S01]  /*15340*/  IABS R4, R4 ;  /* 0x0000000400047213 */ /* 0x000fe20000000000 */
[----:B------:R-:W-:Y:S01]  /*15350*/  IMAD.IADD R6, R32, 0x1, -R59 ;  /* 0x0000000120067824 */ /* 0x000fe200078e0a3b */
[----:B------:R-:W-:-:S02]  /*15360*/  ISETP.GE.AND P2, PT, R29, R137, PT ;  /* 0x000000891d00720c */ /* 0x000fc40003f46270 */
[----:B------:R1:W-:Y:S01]  /*15370*/  I2F R37, R4 ;  /* 0x0000000400257306 */ /* 0x0003e20000201400 */
[----:B------:R-:W-:Y:S02]  /*15380*/  IABS R15, R15 ;  /* 0x0000000f000f7213 */ /* 0x000fe40000000000 */
[----:B------:R-:W-:Y:S02]  /*15390*/  IABS R6, R6 ;  /* 0x0000000600067213 */ /* 0x000fe40000000000 */
[----:B------:R-:W-:Y:S02]  /*153a0*/  IABS R14, R14 ;  /* 0x0000000e000e7213 */ /* 0x000fe40000000000 */
[----:B------:R-:W-:Y:S01]  /*153b0*/  IADD3 R43, R3, 0x11, RZ ;  /* 0x00000011032b7810 */ /* 0x000fe20007ffe0ff */
[----:B------:R-:W-:Y:S01]  /*153c0*/  I2F R15, R15 ;  /* 0x0000000f000f7306 */ /* 0x000fe20000201400 */
[----:B-1----:R-:W-:-:S07]  /*153d0*/  IADD3 R4, R32, 0x8, RZ ;  /* 0x0000000820047810 */ /* 0x002fce0007ffe0ff */
[----:B------:R-:W-:Y:S01]  /*153e0*/  I2F R63, R63 ;  /* 0x0000003f003f7306 */ /* 0x000fe20000201400 */
[C---:B--2---:R-:W-:Y:S02]  /*153f0*/  IMAD.IADD R12, R4.reuse, 0x1, -R29 ;  /* 0x00000001040c7824 */ /* 0x044fe400078e0a1d */
[C---:B------:R-:W-:Y:S02]  /*15400*/  IMAD.IADD R36, R4.reuse, 0x1, -R61 ;  /* 0x0000000104247824 */ /* 0x040fe400078e0a3d */
[C---:B------:R-:W-:Y:S01]  /*15410*/  IMAD.IADD R13, R4.reuse, 0x1, -R3 ;  /* 0x00000001040d7824 */ /* 0x040fe200078e0a03 */
[----:B------:R-:W-:Y:S02]  /*15420*/  IABS R12, R12 ;  /* 0x0000000c000c7213 */ /* 0x000fe40000000000 */
[----:B------:R-:W-:Y:S01]  /*15430*/  I2F R6, R6 ;  /* 0x0000000600067306 */ /* 0x000fe20000201400 */
[----:B------:R-:W-:Y:S01]  /*15440*/  IABS R36, R36 ;  /* 0x0000002400247213 */ /* 0x000fe20000000000 */
[C---:B------:R-:W-:Y:S01]  /*15450*/  IMAD.IADD R28, R4.reuse, 0x1, -R59 ;  /* 0x00000001041c7824 */ /* 0x040fe200078e0a3b */
[----:B------:R-:W-:Y:S01]  /*15460*/  IABS R13, R13 ;  /* 0x0000000d000d7213 */ /* 0x000fe20000000000 */
[----:B------:R-:W-:-:S04]  /*15470*/  IMAD.IADD R38, R4, 0x1, -R53 ;  /* 0x0000000104267824 */ /* 0x000fc800078e0a35 */
[----:B------:R-:W1:Y:S01]  /*15480*/  I2F R12, R12 ;  /* 0x0000000c000c7306 */ /* 0x000e620000201400 */
[----:B------:R-:W-:-:S07]  /*15490*/  IABS R28, R28 ;  /* 0x0000001c001c7213 */ /* 0x000fce0000000000 */
[----:B------:R2:W4:Y:S01]  /*154a0*/  I2F R29, R36 ;  /* 0x00000024001d7306 */ /* 0x0005220000201400 */
[----:B------:R-:W-:-:S07]  /*154b0*/  IABS R40, R38 ;  /* 0x0000002600287213 */ /* 0x000fce0000000000 */
[----:B------:R-:W5:Y:S01]  /*154c0*/  I2F R13, R13 ;  /* 0x0000000d000d7306 */ /* 0x000f620000201400 */
[----:B------:R-:W-:Y:S01]  /*154d0*/  IMAD.IADD R10, R32, 0x1, -R43 ;  /* 0x00000001200a7824 */ /* 0x000fe200078e0a2b */
[----:B------:R-:W-:-:S06]  /*154e0*/  IADD3 R41, R3, 0x18, RZ ;  /* 0x0000001803297810 */ /* 0x000fcc0007ffe0ff */
[----:B------:R-:W5:Y:S01]  /*154f0*/  I2F R38, R28 ;  /* 0x0000001c00267306 */ /* 0x000f620000201400 */
[----:B--2---:R-:W-:Y:S01]  /*15500*/  IMAD.IADD R36, R4, 0x1, -R43 ;  /* 0x0000000104247824 */ /* 0x004fe200078e0a2b */
[----:B------:R-:W-:-:S06]  /*15510*/  IADD3 R39, R3, 0x19, RZ ;  /* 0x0000001903277810 */ /* 0x000fcc0007ffe0ff */
[----:B------:R-:W2:Y:S01]  /*15520*/  I2F R14, R14 ;  /* 0x0000000e000e7306 */ /* 0x000ea20000201400 */
[----:B------:R-:W-:Y:S01]  /*15530*/  ISETP.GE.AND P5, PT, R43, R137, PT ;  /* 0x000000892b00720c */ /* 0x000fe20003fa6270 */
[C---:B-1----:R-:W-:Y:S01]  /*15540*/  FFMA.FTZ R12, -R0.reuse, R12, R51 ;  /* 0x0000000c000c7223 */ /* 0x042fe20000010133 */
[----:B------:R-:W-:Y:S01]  /*15550*/  IABS R10, R10 ;  /* 0x0000000a000a7213 */ /* 0x000fe20000000000 */
[C---:B------:R-:W-:Y:S01]  /*15560*/  FFMA.FTZ R44, -R0.reuse, R15, R44 ;  /* 0x0000000f002c7223 */ /* 0x040fe2000001012c */
[----:B------:R-:W-:Y:S01]  /*15570*/  IADD3 R7, R3, 0x20, RZ ;  /* 0x0000002003077810 */ /* 0x000fe20007ffe0ff */
[----:B----4-:R-:W-:Y:S01]  /*15580*/  FFMA.FTZ R29, -R0, R29, R46 ;  /* 0x0000001d001d7223 */ /* 0x010fe2000001012e */
[----:B------:R-:W-:Y:S01]  /*15590*/  ISETP.GE.AND P1, PT, R61, R137, PT ;  /* 0x000000893d00720c */ /* 0x000fe20003f26270 */
[----:B------:R-:W1:Y:S01]  /*155a0*/  I2F R43, R40 ;  /* 0x00000028002b7306 */ /* 0x000e620000201400 */
[----:B------:R-:W-:Y:S01]  /*155b0*/  IABS R36, R36 ;  /* 0x0000002400247213 */ /* 0x000fe20000000000 */
[C---:B------:R-:W-:Y:S01]  /*155c0*/  IMAD.IADD R35, R32.reuse, 0x1, -R41 ;  /* 0x0000000120237824 */ /* 0x040fe200078e0a29 */
[----:B------:R-:W-:Y:S01]  /*155d0*/  IADD3 R11, R3, 0x21, RZ ;  /* 0x00000021030b7810 */ /* 0x000fe20007ffe0ff */
[----:B------:R-:W-:Y:S01]  /*155e0*/  IMAD.IADD R34, R32, 0x1, -R39 ;  /* 0x0000000120227824 */ /* 0x000fe200078e0a27 */
[----:B------:R-:W-:Y:S01]  /*155f0*/  FSEL R15, R12, -INF , !P2 ;  /* 0xff8000000c0f7808 */ /* 0x000fe20005000000 */
[----:B------:R-:W-:Y:S01]  /*15600*/  FFMA.FTZ R48, -R0, R63, R48 ;  /* 0x0000003f00307223 */ /* 0x000fe20000010130 */
[----:B------:R-:W-:Y:S01]  /*15610*/  FSEL R12, R44, -INF , !P1 ;  /* 0xff8000002c0c7808 */ /* 0x000fe20004800000 */
[----:B-----5:R-:W-:Y:S01]  /*15620*/  FFMA.FTZ R13, -R0, R13, R50 ;  /* 0x0000000d000d7223 */ /* 0x020fe20000010132 */
[----:B------:R-:W-:Y:S01]  /*15630*/  FSEL R29, R29, -INF , !P1 ;  /* 0xff8000001d1d7808 */ /* 0x000fe20004800000 */
[--C-:B------:R-:W-:Y:S01]  /*15640*/  IMAD.IADD R33, R32, 0x1, -R7.reuse ;  /* 0x0000000120217824 */ /* 0x100fe200078e0a07 */
[-C--:B------:R-:W-:Y:S01]  /*15650*/  ISETP.GE.AND P3, PT, R3, R137.reuse, PT ;  /* 0x000000890300720c */ /* 0x080fe20003f66270 */
[----:B------:R-:W4:Y:S01]  /*15660*/  I2F R10, R10 ;  /* 0x0000000a000a7306 */ /* 0x000f220000201400 */
[----:B------:R-:W-:Y:S01]  /*15670*/  ISETP.GE.AND P1, PT, R7, R137, PT ;  /* 0x000000890700720c */ /* 0x000fe20003f26270 */
[----:B------:R-:W-:Y:S01]  /*15680*/  IMAD.IADD R7, R4, 0x1, -R7 ;  /* 0x0000000104077824 */ /* 0x000fe200078e0a07 */
[----:B------:R-:W-:Y:S01]  /*15690*/  IABS R35, R35 ;  /* 0x0000002300237213 */ /* 0x000fe20000000000 */
[C---:B------:R-:W-:Y:S01]  /*156a0*/  FFMA.FTZ R6, -R0.reuse, R6, R45 ;  /* 0x0000000600067223 */ /* 0x040fe2000001012d */
[----:B------:R-:W-:Y:S01]  /*156b0*/  IABS R34, R34 ;  /* 0x0000002200227213 */ /* 0x000fe20000000000 */
[----:B------:R-:W-:-:S02]  /*156c0*/  FFMA.FTZ R38, -R0, R38, R47 ;  /* 0x0000002600267223 */ /* 0x000fc4000001012f */
[----:B------:R-:W5:Y:S01]  /*156d0*/  I2F R36, R36 ;  /* 0x0000002400247306 */ /* 0x000f620000201400 */
[----:B------:R-:W-:Y:S01]  /*156e0*/  IMAD.IADD R8, R32, 0x1, -R11 ;  /* 0x0000000120087824 */ /* 0x000fe200078e0a0b */
[----:B------:R-:W-:Y:S01]  /*156f0*/  ISETP.GE.AND P0, PT, R59, R137, PT ;  /* 0x000000893b00720c */ /* 0x000fe20003f06270 */
[----:B--2---:R-:W-:Y:S01]  /*15700*/  FFMA.FTZ R49, -R0, R14, R49 ;  /* 0x0000000e00317223 */ /* 0x004fe20000010131 */
[----:B------:R-:W-:Y:S02]  /*15710*/  FSEL R14, R48, -INF , !P3 ;  /* 0xff800000300e7808 */ /* 0x000fe40005800000 */
[----:B------:R-:W-:Y:S01]  /*15720*/  FSEL R28, R13, -INF , !P3 ;  /* 0xff8000000d1c7808 */ /* 0x000fe20005800000 */
[----:B------:R-:W-:Y:S01]  /*15730*/  FFMA.FTZ R42, -R0, R37, R24 ;  /* 0x00000025002a7223 */ /* 0x000fe20000010118 */
[----:B------:R-:W-:Y:S01]  /*15740*/  ISETP.GE.AND P3, PT, R41, R137, PT ;  /* 0x000000892900720c */ /* 0x000fe20003f66270 */
[----:B------:R-:W-:Y:S01]  /*15750*/  IMAD.IADD R41, R4, 0x1, -R41 ;  /* 0x0000000104297824 */ /* 0x000fe200078e0a29 */
[----:B------:R-:W-:Y:S01]  /*15760*/  IABS R44, R7 ;  /* 0x00000007002c7213 */ /* 0x000fe20000000000 */
[----:B------:R-:W2:Y:S01]  /*15770*/  I2F R35, R35 ;  /* 0x0000002300237306 */ /* 0x000ea20000201400 */
[----:B------:R-:W-:-:S02]  /*15780*/  FSEL R7, R6, -INF , !P0 ;  /* 0xff80000006077808 */ /* 0x000fc40004000000 */
[----:B------:R-:W-:Y:S02]  /*15790*/  FSEL R24, R38, -INF , !P0 ;  /* 0xff80000026187808 */ /* 0x000fe40004000000 */
[----:B------:R-:W-:Y:S02]  /*157a0*/  IABS R8, R8 ;  /* 0x0000000800087213 */ /* 0x000fe40000000000 */
[----:B------:R-:W-:Y:S01]  /*157b0*/  FSEL R13, R49, -INF , !P2 ;  /* 0xff800000310d7808 */ /* 0x000fe20005000000 */
[----:B------:R-:W2:Y:S01]  /*157c0*/  I2F R34, R34 ;  /* 0x0000002200227306 */ /* 0x000ea20000201400 */
[-C--:B------:R-:W-:Y:S01]  /*157d0*/  ISETP.GE.AND P0, PT, R11, R137.reuse, PT ;  /* 0x000000890b00720c */ /* 0x080fe20003f06270 */
[C---:B------:R-:W-:Y:S01]  /*157e0*/  IMAD.IADD R11, R4.reuse, 0x1, -R11 ;  /* 0x00000001040b7824 */ /* 0x040fe200078e0a0b */
[----:B------:R-:W-:Y:S01]  /*157f0*/  ISETP.GE.AND P2, PT, R39, R137, PT ;  /* 0x000000892700720c */ /* 0x000fe20003f46270 */
[----:B------:R-:W-:Y:S01]  /*15800*/  IMAD.IADD R39, R4, 0x1, -R39 ;  /* 0x0000000104277824 */ /* 0x000fe200078e0a27 */
[----:B------:R-:W-:Y:S01]  /*15810*/  IADD3 R5, R3, 0x28, RZ ;  /* 0x0000002803057810 */ /* 0x000fe20007ffe0ff */
[----:B-1----:R-:W-:Y:S01]  /*15820*/  FFMA.FTZ R6, -R0, R43, R26 ;  /* 0x0000002b00067223 */ /* 0x002fe2000001011a */
[----:B------:R-:W-:-:S02]  /*15830*/  ISETP.GE.AND P6, PT, R53, R137, PT ;  /* 0x000000893500720c */ /* 0x000fc40003fc6270 */
[----:B------:R-:W-:Y:S01]  /*15840*/  IABS R41, R41 ;  /* 0x0000002900297213 */ /* 0x000fe20000000000 */
[----:B------:R-:W1:Y:S01]  /*15850*/  I2F R8, R8 ;  /* 0x0000000800087306 */ /* 0x000e620000201400 */
[----:B------:R-:W-:Y:S01]  /*15860*/  IABS R26, R11 ;  /* 0x0000000b001a7213 */ /* 0x000fe20000000000 */
[--C-:B------:R-:W-:Y:S01]  /*15870*/  IMAD.IADD R31, R32, 0x1, -R5.reuse ;  /* 0x00000001201f7824 */ /* 0x100fe200078e0a05 */
[----:B------:R-:W-:Y:S01]  /*15880*/  IABS R40, R39 ;  /* 0x0000002700287213 */ /* 0x000fe20000000000 */
[----:B------:R-:W-:Y:S01]  /*15890*/  IMAD.IADD R38, R4, 0x1, -R5 ;  /* 0x0000000104267824 */ /* 0x000fe200078e0a05 */
[----:B------:R-:W-:Y:S02]  /*158a0*/  FSEL R11, R42, -INF , !P6 ;  /* 0xff8000002a0b7808 */ /* 0x000fe40007000000 */
[----:B------:R-:W-:Y:S01]  /*158b0*/  FSEL R6, R6, -INF , !P6 ;  /* 0xff80000006067808 */ /* 0x000fe20007000000 */
[----:B------:R-:W-:Y:S01]  /*158c0*/  I2F R39, R41 ;  /* 0x0000002900277306 */ /* 0x000fe20000201400 */
[----:B------:R-:W-:Y:S01]  /*158d0*/  ISETP.GE.AND P6, PT, R5, R137, PT ;  /* 0x000000890500720c */ /* 0x000fe20003fc6270 */
[C---:B----4-:R-:W-:Y:S01]  /*158e0*/  FFMA.FTZ R10, -R0.reuse, R10, R25 ;  /* 0x0000000a000a7223 */ /* 0x050fe20000010119 */
[----:B------:R-:W-:Y:S01]  /*158f0*/  IABS R33, R33 ;  /* 0x0000002100217213 */ /* 0x000fe20000000000 */
[----:B-----5:R-:W-:Y:S01]  /*15900*/  FFMA.FTZ R5, -R0, R36, R27 ;  /* 0x0000002400057223 */ /* 0x020fe2000001011b */
[----:B------:R-:W-:-:S03]  /*15910*/  IADD3 R9, R3, 0x29, RZ ;  /* 0x0000002903097810 */ /* 0x000fc60007ffe0ff */
[----:B------:R-:W4:Y:S01]  /*15920*/  I2F R41, R44 ;  /* 0x0000002c00297306 */ /* 0x000f220000201400 */
[----:B------:R-:W-:Y:S01]  /*15930*/  IADD3 R27, R3, 0x30, RZ ;  /* 0x00000030031b7810 */ /* 0x000fe20007ffe0ff */
[--C-:B------:R-:W-:Y:S01]  /*15940*/  IMAD.IADD R30, R32, 0x1, -R9.reuse ;  /* 0x00000001201e7824 */ /* 0x100fe200078e0a09 */
[----:B------:R-:W-:Y:S01]  /*15950*/  FSEL R10, R10, -INF , !P5 ;  /* 0xff8000000a0a7808 */ /* 0x000fe20006800000 */
[----:B------:R-:W-:Y:S01]  /*15960*/  IMAD.IADD R36, R4, 0x1, -R9 ;  /* 0x0000000104247824 */ /* 0x000fe200078e0a09 */
[----:B------:R-:W-:-:S03]  /*15970*/  FSEL R5, R5, -INF , !P5 ;  /* 0xff80000005057808 */ /* 0x000fc60006800000 */
[----:B------:R-:W5:Y:S01]  /*15980*/  I2F R37, R40 ;  /* 0x0000002800257306 */ /* 0x000f620000201400 */
[----:B------:R-:W-:Y:S01]  /*15990*/  ISETP.GE.AND P5, PT, R9, R137, PT ;  /* 0x000000890900720c */ /* 0x000fe20003fa6270 */
[C---:B--2---:R-:W-:Y:S02]  /*159a0*/  FFMA.FTZ R9, -R0.reuse, R35, R20 ;  /* 0x0000002300097223 */ /* 0x044fe40000010114 */
[----:B------:R-:W-:Y:S01]  /*159b0*/  FFMA.FTZ R34, -R0, R34, R21 ;  /* 0x0000002200227223 */ /* 0x000fe20000010115 */
[C---:B------:R-:W-:Y:S01]  /*159c0*/  IADD3 R21, R3.reuse, 0x31, RZ ;  /* 0x0000003103157810 */ /* 0x040fe20007ffe0ff */
[----:B------:R-:W-:Y:S02]  /*159d0*/  IMAD.IADD R20, R4, 0x1, -R27 ;  /* 0x0000000104147824 */ /* 0x000fe400078e0a1b */
[----:B------:R-:W2:Y:S01]  /*159e0*/  I2F R33, R33 ;  /* 0x0000002100217306 */ /* 0x000ea20000201400 */
[----:B-1----:R-:W-:Y:S02]  /*159f0*/  FFMA.FTZ R17, -R0, R8, R17 ;  /* 0x0000000800117223 */ /* 0x002fe40000010111 */
[----:B------:R-:W-:Y:S01]  /*15a00*/  IABS R20, R20 ;  /* 0x0000001400147213 */ /* 0x000fe20000000000 */
[----:B------:R-:W-:Y:S01]  /*15a10*/  IMAD.IADD R8, R4, 0x1, -R21 ;  /* 0x0000000104087824 */ /* 0x000fe200078e0a15 */
[----:B------:R-:W-:Y:S01]  /*15a20*/  IABS R25, R38 ;  /* 0x0000002600197213 */ /* 0x000fe20000000000 */
[C---:B----4-:R-:W-:Y:S01]  /*15a30*/  FFMA.FTZ R18, -R0.reuse, R41, R18 ;  /* 0x0000002900127223 */ /* 0x050fe20000010112 */
[----:B------:R-:W-:Y:S01]  /*15a40*/  IABS R36, R36 ;  /* 0x0000002400247213 */ /* 0x000fe20000000000 */
[----:B------:R-:W-:Y:S01]  /*15a50*/  IMAD.MOV.U32 R38, RZ, RZ, R20 ;  /* 0x000000ffff267224 */ /* 0x000fe200078e0014 */
[----:B------:R-:W-:Y:S01]  /*15a60*/  IABS R8, R8 ;  /* 0x0000000800087213 */ /* 0x000fe20000000000 */
[C---:B-----5:R-:W-:Y:S01]  /*15a70*/  FFMA.FTZ R20, -R0.reuse, R37, R23 ;  /* 0x0000002500147223 */ /* 0x060fe20000010117 */
[----:B------:R-:W1:Y:S01]  /*15a80*/  I2F R26, R26 ;  /* 0x0000001a001a7306 */ /* 0x000e620000201400 */
[C---:B------:R-:W-:Y:S01]  /*15a90*/  IADD3 R35, R3.reuse, 0x38, RZ ;  /* 0x0000003803237810 */ /* 0x040fe20007ffe0ff */
[----:B------:R-:W-:Y:S01]  /*15aa0*/  FFMA.FTZ R22, -R0, R39, R22 ;  /* 0x0000002700167223 */ /* 0x000fe20000010116 */
[----:B------:R-:W-:-:S02]  /*15ab0*/  IADD3 R37, R3, 0x39, RZ ;  /* 0x0000003903257810 */ /* 0x000fc40007ffe0ff */
[----:B------:R-:W-:Y:S01]  /*15ac0*/  FSEL R159, R18, -INF , !P1 ;  /* 0xff800000129f7808 */ /* 0x000fe20004800000 */
[----:B--2---:R-:W-:Y:S01]  /*15ad0*/  FFMA.FTZ R33, -R0, R33, R16 ;  /* 0x0000002100217223 */ /* 0x004fe20000010110 */
[----:B------:R-:W-:Y:S01]  /*15ae0*/  FMNMX.FTZ R18, R28, R15, !PT ;  /* 0x0000000f1c127209 */ /* 0x000fe20007810000 */
[----:B------:R2:W-:Y:S01]  /*15af0*/  I2F R16, R36 ;  /* 0x0000002400107306 */ /* 0x0005e20000201400 */
[----:B------:R-:W-:Y:S01]  /*15b00*/  IMAD.IADD R3, R4, 0x1, -R35 ;  /* 0x0000000104037824 */ /* 0x000fe200078e0a23 */
[----:B------:R-:W-:Y:S02]  /*15b10*/  FSEL R169, R17, -INF , !P0 ;  /* 0xff80000011a97808 */ /* 0x000fe40004000000 */
[----:B------:R-:W-:Y:S02]  /*15b20*/  FSEL R9, R9, -INF , !P3 ;  /* 0xff80000009097808 */ /* 0x000fe40005800000 */
[----:B------:R-:W-:Y:S02]  /*15b30*/  FMNMX.FTZ R17, R29, R18, !PT ;  /* 0x000000121d117209 */ /* 0x000fe40007810000 */
[----:B------:R-:W4:Y:S02]  /*15b40*/  I2F R25, R25 ;  /* 0x0000001900197306 */ /* 0x000f240000201400 */
[----:B------:R-:W-:Y:S01]  /*15b50*/  FMNMX.FTZ R17, R24, R17, !PT ;  /* 0x0000001118117209 */ /* 0x000fe20007810000 */
[----:B--2---:R-:W-:-:S02]  /*15b60*/  IMAD.MOV.U32 R36, RZ, RZ, R8 ;  /* 0x000000ffff247224 */ /* 0x004fc400078e0008 */
[----:B------:R-:W-:Y:S01]  /*15b70*/  IMAD.IADD R8, R4, 0x1, -R37 ;  /* 0x0000000104087824 */ /* 0x000fe200078e0a25 */
[----:B------:R-:W-:Y:S02]  /*15b80*/  FSEL R4, R22, -INF , !P3 ;  /* 0xff80000016047808 */ /* 0x000fe40005800000 */
[----:B------:R-:W-:Y:S01]  /*15b90*/  ISETP.GE.AND P3, PT, R27, R137, PT ;  /* 0x000000891b00720c */ /* 0x000fe20003f66270 */
[----:B------:R-:W-:Y:S01]  /*15ba0*/  IMAD.IADD R27, R32, 0x1, -R27 ;  /* 0x00000001201b7824 */ /* 0x000fe200078e0a1b */
[----:B------:R-:W-:Y:S01]  /*15bb0*/  FMNMX.FTZ R18, R6, R17, !PT ;  /* 0x0000001106127209 */ /* 0x000fe20007810000 */
[----:B-1----:R-:W-:-:S03]  /*15bc0*/  FFMA.FTZ R26, -R0, R26, R19 ;  /* 0x0000001a001a7223 */ /* 0x002fc60000010113 */
[----:B------:R-:W-:Y:S01]  /*15bd0*/  IABS R27, R27 ;  /* 0x0000001b001b7213 */ /* 0x000fe20000000000 */
[----:B------:R-:W1:Y:S01]  /*15be0*/  I2F R23, R38 ;  /* 0x0000002600177306 */ /* 0x000e620000201400 */
[----:B------:R-:W-:Y:S02]  /*15bf0*/  IABS R3, R3 ;  /* 0x0000000300037213 */ /* 0x000fe40000000000 */
[----:B------:R-:W-:Y:S01]  /*15c00*/  FSEL R168, R33, -INF , !P1 ;  /* 0xff80000021a87808 */ /* 0x000fe20004800000 */
[----:B------:R-:W-:Y:S01]  /*15c10*/  IMAD.MOV.U32 R17, RZ, RZ, R27 ;  /* 0x000000ffff117224 */ /* 0x000fe200078e001b */
[----:B------:R-:W-:Y:S02]  /*15c20*/  FMNMX.FTZ R33, R5, R18, !PT ;  /* 0x0000001205217209 */ /* 0x000fe40007810000 */
[----:B------:R-:W-:Y:S01]  /*15c30*/  FMNMX.FTZ R27, R14, R13, !PT ;  /* 0x0000000d0e1b7209 */ /* 0x000fe20007810000 */
[----:B------:R-:W-:Y:S01]  /*15c40*/  IMAD.MOV.U32 R39, RZ, RZ, R3 ;  /* 0x000000ffff277224 */ /* 0x000fe200078e0003 */
[----:B------:R-:W-:-:S02]  /*15c50*/  FSEL R164, R26, -INF , !P0 ;  /* 0xff8000001aa47808 */ /* 0x000fc40004000000 */
[----:B------:R-:W-:Y:S02]  /*15c60*/  FSEL R3, R20, -INF , !P2 ;  /* 0xff80000014037808 */ /* 0x000fe40005000000 */
[----:B------:R-:W-:Y:S01]  /*15c70*/  FMNMX.FTZ R26, R4, R33, !PT ;  /* 0x00000021041a7209 */ /* 0x000fe20007810000 */
[----:B------:R-:W2:Y:S01]  /*15c80*/  I2F R19, R36 ;  /* 0x0000002400137306 */ /* 0x000ea20000201400 */
[----:B------:R-:W-:Y:S02]  /*15c90*/  FMNMX.FTZ R20, R12, R27, !PT ;  /* 0x0000001b0c147209 */ /* 0x000fe40007810000 */
[----:B------:R-:W-:Y:S02]  /*15ca0*/  IABS R31, R31 ;  /* 0x0000001f001f7213 */ /* 0x000fe40000000000 */
[----:B------:R-:W-:Y:S01]  /*15cb0*/  FMNMX.FTZ R26, R3, R26, !PT ;  /* 0x0000001a031a7209 */ /* 0x000fe20007810000 */
[----:B----4-:R-:W-:Y:S01]  /*15cc0*/  FFMA.FTZ R25, -R0, R25, R82 ;  /* 0x0000001900197223 */ /* 0x010fe20000010152 */
[----:B------:R-:W-:Y:S01]  /*15cd0*/  FMNMX.FTZ R20, R7, R20, !PT ;  /* 0x0000001407147209 */ /* 0x000fe20007810000 */
[----:B------:R-:W4:Y:S01]  /*15ce0*/  I2F R39, R39 ;  /* 0x0000002700277306 */ /* 0x000f220000201400 */
[----:B------:R-:W-:-:S02]  /*15cf0*/  IABS R30, R30 ;  /* 0x0000001e001e7213 */ /* 0x000fc40000000000 */
[----:B------:R-:W-:Y:S02]  /*15d00*/  IABS R22, R8 ;  /* 0x0000000800167213 */ /* 0x000fe40000000000 */
[----:B------:R-:W-:Y:S02]  /*15d10*/  FSEL R8, R34, -INF , !P2 ;  /* 0xff80000022087808 */ /* 0x000fe40005000000 */
[----:B------:R-:W-:Y:S01]  /*15d20*/  ISETP.GE.AND P2, PT, R21, R137, PT ;  /* 0x000000891500720c */ /* 0x000fe20003f46270 */
[----:B------:R-:W5:Y:S01]  /*15d30*/  I2F R31, R31 ;  /* 0x0000001f001f7306 */ /* 0x000f620000201400 */
[----:B------:R-:W-:Y:S01]  /*15d40*/  FMNMX.FTZ R33, R159, R26, !PT ;  /* 0x0000001a9f217209 */ /* 0x000fe20007810000 */
[----:B------:R-:W-:Y:S01]  /*15d50*/  IMAD.IADD R21, R32, 0x1, -R21 ;  /* 0x0000000120157824 */ /* 0x000fe200078e0a15 */
[----:B------:R-:W-:Y:S01]  /*15d60*/  FMNMX.FTZ R27, R11, R20, !PT ;  /* 0x000000140b1b7209 */ /* 0x000fe20007810000 */
[C---:B------:R-:W-:Y:S01]  /*15d70*/  FFMA.FTZ R16, -R0.reuse, R16, R83 ;  /* 0x0000001000107223 */ /* 0x040fe20000010153 */
[----:B------:R-:W-:Y:S01]  /*15d80*/  FSEL R162, R25, -INF , !P6 ;  /* 0xff80000019a27808 */ /* 0x000fe20007000000 */
[----:B-1----:R-:W-:Y:S01]  /*15d90*/  FFMA.FTZ R23, -R0, R23, R78 ;  /* 0x0000001700177223 */ /* 0x002fe2000001014e */
[----:B------:R-:W-:Y:S01]  /*15da0*/  ISETP.GE.AND P1, PT, R35, R137, PT ;  /* 0x000000892300720c */ /* 0x000fe20003f26270 */
[----:B------:R-:W1:Y:S01]  /*15db0*/  I2F R30, R30 ;  /* 0x0000001e001e7306 */ /* 0x000e620000201400 */
[----:B------:R-:W-:Y:S01]  /*15dc0*/  FMNMX.FTZ R25, R164, R33, !PT ;  /* 0x00000021a4197209 */ /* 0x000fe20007810000 */
[----:B------:R-:W-:Y:S01]  /*15dd0*/  IMAD.IADD R35, R32, 0x1, -R35 ;  /* 0x0000000120237824 */ /* 0x000fe200078e0a23 */
[----:B------:R-:W-:-:S02]  /*15de0*/  FMNMX.FTZ R20, R10, R27, !PT ;  /* 0x0000001b0a147209 */ /* 0x000fc40007810000 */
[----:B------:R-:W-:Y:S02]  /*15df0*/  IABS R18, R21 ;  /* 0x0000001500127213 */ /* 0x000fe40000000000 */
[----:B------:R-:W-:Y:S01]  /*15e00*/  FSEL R163, R16, -INF , !P5 ;  /* 0xff80000010a37808 */ /* 0x000fe20006800000 */
[----:B------:R-:W1:Y:S01]  /*15e10*/  I2F R17, R17 ;  /* 0x0000001100117306 */ /* 0x000e620000201400 */
[----:B------:R-:W-:Y:S02]  /*15e20*/  FMNMX.FTZ R16, R162, R25, !PT ;  /* 0x00000019a2107209 */ /* 0x000fe40007810000 */
[----:B------:R-:W-:Y:S01]  /*15e30*/  FSEL R175, R23, -INF , !P3 ;  /* 0xff80000017af7808 */ /* 0x000fe20005800000 */
[----:B------:R-:W-:Y:S01]  /*15e40*/  IMAD.IADD R32, R32, 0x1, -R37 ;  /* 0x0000000120207824 */ /* 0x000fe200078e0a25 */
[----:B------:R-:W-:Y:S01]  /*15e50*/  FMNMX.FTZ R23, R9, R20, !PT ;  /* 0x0000001409177209 */ /* 0x000fe20007810000 */
[----:B--2---:R-:W-:Y:S01]  /*15e60*/  FFMA.FTZ R19, -R0, R19, R79 ;  /* 0x0000001300137223 */ /* 0x004fe2000001014f */
[----:B------:R-:W-:Y:S01]  /*15e70*/  IABS R21, R35 ;  /* 0x0000002300157213 */ /* 0x000fe20000000000 */
[----:B------:R-:W2:Y:S01]  /*15e80*/  I2F R18, R18 ;  /* 0x0000001200127306 */ /* 0x000ea20000201400 */
[----:B------:R-:W-:-:S02]  /*15e90*/  FMNMX.FTZ R16, R163, R16, !PT ;  /* 0x00000010a3107209 */ /* 0x000fc40007810000 */
[----:B------:R-:W-:Y:S01]  /*15ea0*/  FMNMX.FTZ R23, R8, R23, !PT ;  /* 0x0000001708177209 */ /* 0x000fe20007810000 */
[C---:B----4-:R-:W-:Y:S01]  /*15eb0*/  FFMA.FTZ R39, -R0.reuse, R39, R86 ;  /* 0x0000002700277223 */ /* 0x050fe20000010156 */
[----:B------:R-:W-:Y:S01]  /*15ec0*/  IABS R32, R32 ;  /* 0x0000002000207213 */ /* 0x000fe20000000000 */
[----:B-----5:R-:W-:Y:S01]  /*15ed0*/  FFMA.FTZ R31, -R0, R31, R80 ;  /* 0x0000001f001f7223 */ /* 0x020fe20000010150 */
[----:B------:R-:W-:Y:S01]  /*15ee0*/  FSEL R174, R19, -INF , !P2 ;  /* 0xff80000013ae7808 */ /* 0x000fe20005000000 */
[----:B------:R-:W4:Y:S01]  /*15ef0*/  I2F R22, R22 ;  /* 0x0000001600167306 */ /* 0x000f220000201400 */
[----:B------:R-:W-:Y:S02]  /*15f00*/  FMNMX.FTZ R19, R175, R16, !PT ;  /* 0x00000010af137209 */ /* 0x000fe40007810000 */
[----:B------:R-:W-:Y:S01]  /*15f10*/  FMNMX.FTZ R26, R168, R23, !PT ;  /* 0x00000017a81a7209 */ /* 0x000fe20007810000 */
[----:B-1----:R-:W-:-:S04]  /*15f20*/  FFMA.FTZ R30, -R0, R30, R81 ;  /* 0x0000001e001e7223 */ /* 0x002fc80000010151 */
[----:B------:R-:W1:Y:S01]  /*15f30*/  I2F R21, R21 ;  /* 0x0000001500157306 */ /* 0x000e620000201400 */
[----:B------:R-:W-:Y:S02]  /*15f40*/  FSEL R173, R39, -INF , !P1 ;  /* 0xff80000027ad7808 */ /* 0x000fe40004800000 */
[----:B------:R-:W-:Y:S02]  /*15f50*/  FMNMX.FTZ R20, R174, R19, !PT ;  /* 0x00000013ae147209 */ /* 0x000fe40007810000 */
[----:B------:R-:W-:-:S03]  /*15f60*/  FSEL R170, R31, -INF , !P6 ;  /* 0xff8000001faa7808 */ /* 0x000fc60007000000 */
[----:B------:R-:W5:Y:S01]  /*15f70*/  I2F R16, R32 ;  /* 0x0000002000107306 */ /* 0x000f620000201400 */
[----:B------:R-:W-:Y:S01]  /*15f80*/  FMNMX.FTZ R19, R169, R26, !PT ;  /* 0x0000001aa9137209 */ /* 0x000fe20007810000 */
[----:B------:R-:W-:Y:S01]  /*15f90*/  FFMA.FTZ R76, -R0, R17, R76 ;  /* 0x00000011004c7223 */ /* 0x000fe2000001014c */
[----:B------:R-:W-:Y:S02]  /*15fa0*/  FMNMX.FTZ R23, R173, R20, !PT ;  /* 0x00000014ad177209 */ /* 0x000fe40007810000 */
[----:B------:R-:W-:Y:S02]  /*15fb0*/  FSEL R171, R30, -INF , !P5 ;  /* 0xff8000001eab7808 */ /* 0x000fe40006800000 */
[----:B------:R-:W-:Y:S01]  /*15fc0*/  FMNMX.FTZ R20, R170, R19, !PT ;  /* 0x00000013aa147209 */ /* 0x000fe20007810000 */
[----:B--2---:R-:W-:Y:S01]  /*15fd0*/  FFMA.FTZ R77, -R0, R18, R77 ;  /* 0x00000012004d7223 */ /* 0x004fe2000001014d */
[----:B------:R-:W-:Y:S02]  /*15fe0*/  FSEL R146, R76, -INF , !P3 ;  /* 0xff8000004c927808 */ /* 0x000fe40005800000 */
[----:B------:R-:W-:Y:S01]  /*15ff0*/  FMNMX.FTZ R19, R171, R20, !PT ;  /* 0x00000014ab137209 */ /* 0x000fe20007810000 */
[C---:B----4-:R-:W-:Y:S01]  /*16000*/  FFMA.FTZ R22, -R0.reuse, R22, R87 ;  /* 0x0000001600167223 */ /* 0x050fe20000010157 */
[----:B------:R-:W-:Y:S01]  /*16010*/  ISETP.GE.AND P0, PT, R37, R137, PT ;  /* 0x000000892500720c */ /* 0x000fe20003f06270 */
[----:B-1----:R-:W-:Y:S01]  /*16020*/  FFMA.FTZ R21, -R0, R21, R84 ;  /* 0x0000001500157223 */ /* 0x002fe20000010154 */
[----:B------:R-:W-:-:S02]  /*16030*/  FSEL R145, R77, -INF , !P2 ;  /* 0xff8000004d917808 */ /* 0x000fc40005000000 */
[----:B------:R-:W-:Y:S01]  /*16040*/  FMNMX.FTZ R20, R146, R19, !PT ;  /* 0x0000001392147209 */ /* 0x000fe20007810000 */
[----:B-----5:R-:W-:Y:S01]  /*16050*/  FFMA.FTZ R16, -R0, R16, R85 ;  /* 0x0000001000107223 */ /* 0x020fe20000010155 */
[----:B------:R-:W-:Y:S02]  /*16060*/  FSEL R172, R22, -INF , !P0 ;  /* 0xff80000016ac7808 */ /* 0x000fe40004000000 */
[----:B------:R-:W-:Y:S02]  /*16070*/  FSEL R144, R21, -INF , !P1 ;  /* 0xff80000015907808 */ /* 0x000fe40004800000 */
[----:B------:R-:W-:Y:S02]  /*16080*/  FMNMX.FTZ R19, R145, R20, !PT ;  /* 0x0000001491137209 */ /* 0x000fe40007810000 */
[----:B------:R-:W-:Y:S02]  /*16090*/  FMNMX.FTZ R17, R172, R23, !PT ;  /* 0x00000017ac117209 */ /* 0x000fe40007810000 */
[----:B------:R-:W-:-:S02]  /*160a0*/  FSEL R167, R16, -INF , !P0 ;  /* 0xff80000010a77808 */ /* 0x000fc40004000000 */
        /* <DEDUP_REMOVED lines=8> */
[----:B------:R-:W-:-:S04]  /*16130*/  IMAD.SHL.U32 R198, R54, 0x2, RZ ;  /* 0x0000000236c67824 */ /* 0x000fc800078e00ff */
[----:B------:R-:W-:Y:S01]  /*16140*/  IMAD R196, R55, 0x2, R198 ;  /* 0x0000000237c47824 */ /* 0x000fe200078e02c6 */
[----:B------:R-:W4:Y:S04]  /*16150*/  LDSM.16.MT88.4 R64, [R198+0xe000] ;  /* 0x00e00000c640783b */ /* 0x000f280000004200 */
[----:B------:R-:W5:Y:S01]  /*16160*/  LDSM.16.MT88.4 R80, [R196+0xe000] ;  /* 0x00e00000c450783b */ /* 0x000f620000004200 */
[----:B-1----:R-:W-:Y:S02]  /*16170*/  FMNMX.FTZ R132, R17, R132, !PT ;  /* 0x0000008411847209 */ /* 0x002fe40007810000 */
[----:B--2---:R-:W-:-:S03]  /*16180*/  FMNMX.FTZ R133, R16, R133, !PT ;  /* 0x0000008510857209 */ /* 0x004fc60007810000 */
[----:B---3--:R-:W-:Y:S01]  /*16190*/  FMUL.FTZ R147, R166, R132 ;  /* 0x00000084a6937220 */ /* 0x008fe20000410000 */
[----:B------:R-:W-:Y:S01]  /*161a0*/  FSETP.NEU.FTZ.AND P0, PT, R132, -INF , PT ;  /* 0xff8000008400780b */ /* 0x000fe20003f1d000 */
[----:B------:R-:W-:Y:S01]  /*161b0*/  IMAD R197, R57, 0x2, R198 ;  /* 0x0000000239c57824 */ /* 0x000fe200078e02c6 */
[----:B------:R-:W1:Y:S01]  /*161c0*/  LDSM.16.MT88.4 R124, [R198+0xc000] ;  /* 0x00c00000c67c783b */ /* 0x000e620000004200 */
[----:B------:R-:W-:Y:S01]  /*161d0*/  FMUL.FTZ R165, R166, R133 ;  /* 0x00000085a6a57220 */ /* 0x000fe20000410000 */
[----:B------:R-:W-:Y:S02]  /*161e0*/  FSEL R147, R147, RZ, P0 ;  /* 0x000000ff93937208 */ /* 0x000fe40000000000 */
[----:B------:R-:W-:Y:S01]  /*161f0*/  FSETP.NEU.FTZ.AND P0, PT, R133, -INF , PT ;  /* 0xff8000008500780b */ /* 0x000fe20003f1d000 */
[----:B------:R-:W-:Y:S01]  /*16200*/  IMAD R195, R55, 0x2, R197 ;  /* 0x0000000237c37824 */ /* 0x000fe200078e02c5 */
[----:B------:R-:W2:Y:S02]  /*16210*/  LDSM.16.MT88.4 R40, [R197+0xc000] ;  /* 0x00c00000c528783b */ /* 0x000ea40000004200 */
[----:B------:R-:W-:Y:S01]  /*16220*/  FSEL R165, R165, RZ, P0 ;  /* 0x000000ffa5a57208 */ /* 0x000fe20000000000 */
[-CC-:B------:R-:W-:Y:S01]  /*16230*/  FFMA.FTZ R155, R28, R166.reuse, -R147.reuse ;  /* 0x000000a61c9b7223 */ /* 0x180fe20000010893 */
[----:B------:R-:W3:Y:S01]  /*16240*/  LDSM.16.MT88.4 R48, [R196+0xc000] ;  /* 0x00c00000c430783b */ /* 0x000ee20000004200 */
[----:B------:R-:W-:-:S02]  /*16250*/  FFMA.FTZ R154, R15, R166, -R147 ;  /* 0x000000a60f9a7223 */ /* 0x000fc40000010893 */
[-CC-:B------:R-:W-:Y:S01]  /*16260*/  FFMA.FTZ R153, R29, R166.reuse, -R147.reuse ;  /* 0x000000a61d997223 */ /* 0x180fe20000010893 */
[----:B------:R-:W1:Y:S01]  /*16270*/  LDSM.16.MT88.4 R56, [R195+0xc000] ;  /* 0x00c00000c338783b */ /* 0x000e620000004200 */
[-C--:B------:R-:W-:Y:S02]  /*16280*/  FFMA.FTZ R148, R24, R166.reuse, -R147 ;  /* 0x000000a618947223 */ /* 0x080fe40000010893 */
[-CC-:B------:R-:W-:Y:S01]  /*16290*/  FFMA.FTZ R156, R14, R166.reuse, -R165.reuse ;  /* 0x000000a60e9c7223 */ /* 0x180fe200000108a5 */
[----:B------:R-:W1:Y:S01]  /*162a0*/  LDSM.16.MT88.4 R72, [R197+0xe000] ;  /* 0x00e00000c548783b */ /* 0x000e620000004200 */
[-CC-:B------:R-:W-:Y:S02]  /*162b0*/  FFMA.FTZ R157, R13, R166.reuse, -R165.reuse ;  /* 0x000000a60d9d7223 */ /* 0x180fe400000108a5 */
[-CC-:B------:R-:W-:Y:S01]  /*162c0*/  FFMA.FTZ R158, R12, R166.reuse, -R165.reuse ;  /* 0x000000a60c9e7223 */ /* 0x180fe200000108a5 */
[----:B------:R-:W1:Y:S01]  /*162d0*/  LDSM.16.MT88.4 R88, [R195+0xe000] ;  /* 0x00e00000c358783b */ /* 0x000e620000004200 */
[----:B------:R-:W-:-:S02]  /*162e0*/  FFMA.FTZ R151, R7, R166, -R165 ;  /* 0x000000a607977223 */ /* 0x000fc400000108a5 */
[-CC-:B------:R-:W-:Y:S01]  /*162f0*/  FFMA.FTZ R149, R6, R166.reuse, -R147.reuse ;  /* 0x000000a606957223 */ /* 0x180fe20000010893 */
[----:B------:R-:W1:Y:S01]  /*16300*/  LDSM.16.MT88.4 R96, [R198+0x10000] ;  /* 0x01000000c660783b */ /* 0x000e620000004200 */
[-CC-:B------:R-:W-:Y:S02]  /*16310*/  FFMA.FTZ R138, R5, R166.reuse, -R147.reuse ;  /* 0x000000a6058a7223 */ /* 0x180fe40000010893 */
[-C--:B------:R-:W-:Y:S01]  /*16320*/  FFMA.FTZ R136, R4, R166.reuse, -R147 ;  /* 0x000000a604887223 */ /* 0x080fe20000010893 */
[----:B------:R-:W1:Y:S01]  /*16330*/  LDSM.16.MT88.4 R104, [R197+0x10000] ;  /* 0x01000000c568783b */ /* 0x000e620000004200 */
[----:B------:R-:W-:Y:S03]  /*16340*/  MUFU.EX2 R155, R155 ;  /* 0x0000009b009b7308 */ /* 0x000fe60000000800 */
[----:B------:R-:W1:Y:S04]  /*16350*/  LDSM.16.MT88.4 R120, [R196+0x10000] ;  /* 0x01000000c478783b */ /* 0x000e680000004200 */
[----:B------:R-:W1:Y:S01]  /*16360*/  LDSM.16.MT88.4 R4, [R195+0x10000] ;  /* 0x01000000c304783b */ /* 0x000e620000004200 */
[----:B------:R-:W1:Y:S01]  /*16370*/  MUFU.EX2 R154, R154 ;  /* 0x0000009a009a7308 */ /* 0x000e620000000800 */
[----:B------:R-:W-:-:S02]  /*16380*/  FFMA.FTZ R152, R11, R166, -R165 ;  /* 0x000000a60b987223 */ /* 0x000fc400000108a5 */
[-CC-:B------:R-:W-:Y:S01]  /*16390*/  FFMA.FTZ R139, R10, R166.reuse, -R165.reuse ;  /* 0x000000a60a8b7223 */ /* 0x180fe200000108a5 */
[----:B------:R-:W-:Y:S04]  /*163a0*/  LDSM.16.MT88.4 R16, [R196+0xe800] ;  /* 0x00e80000c410783b */ /* 0x000fe80000004200 */
[----:B------:R-:W-:Y:S01]  /*163b0*/  MUFU.EX2 R153, R153 ;  /* 0x0000009900997308 */ /* 0x000fe20000000800 */
[-CC-:B------:R-:W-:Y:S01]  /*163c0*/  FFMA.FTZ R150, R9, R166.reuse, -R165.reuse ;  /* 0x000000a609967223 */ /* 0x180fe200000108a5 */
[----:B------:R-:W-:Y:S01]  /*163d0*/  LDSM.16.MT88.4 R20, [R198+0xc800] ;  /* 0x00c80000c614783b */ /* 0x000fe20000004200 */
[----:B------:R-:W-:-:S03]  /*163e0*/  FFMA.FTZ R135, R8, R166, -R165 ;  /* 0x000000a608877223 */ /* 0x000fc600000108a5 */
[----:B------:R-:W2:Y:S02]  /*163f0*/  LDSM.16.MT88.4 R8, [R198+0xe800] ;  /* 0x00e80000c608783b */ /* 0x000ea40000004200 */
[----:B------:R-:W1:Y:S01]  /*16400*/  MUFU.EX2 R148, R148 ;  /* 0x0000009400947308 */ /* 0x000e620000000800 */
[----:B------:R-:W-:Y:S01]  /*16410*/  FFMA.FTZ R3, R3, R166, -R147 ;  /* 0x000000a603037223 */ /* 0x000fe20000010893 */
[----:B------:R-:W2:Y:S04]  /*16420*/  LDSM.16.MT88.4 R12, [R195+0xe800] ;  /* 0x00e80000c30c783b */ /* 0x000ea80000004200 */
[----:B------:R-:W-:Y:S02]  /*16430*/  LDSM.16.MT88.4 R140, [R197+0xc800] ;  /* 0x00c80000c58c783b */ /* 0x000fe40000004200 */
[----:B------:R-:W-:Y:S02]  /*16440*/  MUFU.EX2 R156, R156 ;  /* 0x0000009c009c7308 */ /* 0x000fe40000000800 */
[----:B------:R-:W-:Y:S04]  /*16450*/  LDSM.16.MT88.4 R32, [R196+0xc800] ;  /* 0x00c80000c420783b */ /* 0x000fe80000004200 */
[----:B------:R-:W-:Y:S02]  /*16460*/  LDSM.16.MT88.4 R28, [R195+0xc800] ;  /* 0x00c80000c31c783b */ /* 0x000fe40000004200 */
[----:B------:R-:W1:Y:S02]  /*16470*/  MUFU.EX2 R157, R157 ;  /* 0x0000009d009d7308 */ /* 0x000e640000000800 */
[----:B------:R-:W-:Y:S06]  /*16480*/  LDSM.16.MT88.4 R24, [R197+0xe800] ;  /* 0x00e80000c518783b */ /* 0x000fec0000004200 */
[----:B------:R-:W-:Y:S08]  /*16490*/  MUFU.EX2 R158, R158 ;  /* 0x0000009e009e7308 */ /* 0x000ff00000000800 */
[----:B------:R-:W2:Y:S01]  /*164a0*/  MUFU.EX2 R151, R151 ;  /* 0x0000009700977308 */ /* 0x000ea20000000800 */
[----:B-1----:R-:W-:-:S02]  /*164b0*/  F2FP.BF16.PACK_AB R113, R154, R155 ;  /* 0x0000009b9a71723e */ /* 0x002fc400000010ff */
[----:B------:R-:W-:Y:S02]  /*164c0*/  F2FP.BF16.PACK_AB R115, R148, R153 ;  /* 0x000000999473723e */ /* 0x000fe400000010ff */
[----:B------:R-:W-:Y:S02]  /*164d0*/  F2FP.BF16.PACK_AB R112, R157, R156 ;  /* 0x0000009c9d70723e */ /* 0x000fe400000010ff */
[----:B--2---:R-:W-:Y:S01]  /*164e0*/  F2FP.BF16.PACK_AB R114, R151, R158 ;  /* 0x0000009e9772723e */ /* 0x004fe200000010ff */
[----:B------:R-:W-:Y:S06]  /*164f0*/  MUFU.EX2 R149, R149 ;  /* 0x0000009500957308 */ /* 0x000fec0000000800 */
[C---:B----4-:R-:W-:Y:S02]  /*16500*/  HMMA.16816.F32.BF16 R60, R112.reuse, R64, RZ ;  /* 0x00000040703c723c */ /* 0x050fe400000418ff */
[----:B------:R-:W1:Y:S06]  /*16510*/  MUFU.EX2 R138, R138 ;  /* 0x0000008a008a7308 */ /* 0x000e6c0000000800 */
[C---:B-----5:R-:W-:Y:S02]  /*16520*/  HMMA.16816.F32.BF16 R76, R112.reuse, R80, RZ ;  /* 0x00000050704c723c */ /* 0x060fe400000418ff */
[----:B------:R-:W-:Y:S06]  /*16530*/  MUFU.EX2 R136, R136 ;  /* 0x0000008800887308 */ /* 0x000fec0000000800 */
[C---:B------:R-:W-:Y:S02]  /*16540*/  HMMA.16816.F32.BF16 R64, R112.reuse, R66, RZ ;  /* 0x000000427040723c */ /* 0x040fe400000418ff */
[----:B------:R-:W-:Y:S06]  /*16550*/  MUFU.EX2 R3, R3 ;  /* 0x0000000300037308 */ /* 0x000fec0000000800 */
[C---:B------:R-:W-:Y:S02]  /*16560*/  HMMA.16816.F32.BF16 R80, R112.reuse, R82, RZ ;  /* 0x000000527050723c */ /* 0x040fe400000418ff */
[----:B------:R-:W-:Y:S08]  /*16570*/  MUFU.EX2 R152, R152 ;  /* 0x0000009800987308 */ /* 0x000ff00000000800 */
[----:B------:R-:W2:Y:S08]  /*16580*/  MUFU.EX2 R139, R139 ;  /* 0x0000008b008b7308 */ /* 0x000eb00000000800 */
[----:B------:R-:W-:Y:S08]  /*16590*/  MUFU.EX2 R150, R150 ;  /* 0x0000009600967308 */ /* 0x000ff00000000800 */
[----:B------:R-:W4:Y:S01]  /*165a0*/  MUFU.EX2 R135, R135 ;  /* 0x0000008700877308 */ /* 0x000f220000000800 */
[C---:B------:R-:W-:Y:S08]  /*165b0*/  HMMA.16816.F32.BF16 R128, R112.reuse, R124, RZ ;  /* 0x0000007c7080723c */ /* 0x040ff000000418ff */
[C---:B------:R-:W-:Y:S08]  /*165c0*/  HMMA.16816.F32.BF16 R36, R112.reuse, R40, RZ ;  /* 0x000000287024723c */ /* 0x040ff000000418ff */
[C---:B---3--:R-:W-:Y:S08]  /*165d0*/  HMMA.16816.F32.BF16 R44, R112.reuse, R48, RZ ;  /* 0x00000030702c723c */ /* 0x048ff000000418ff */
[C---:B------:R-:W-:Y:S08]  /*165e0*/  HMMA.16816.F32.BF16 R52, R112.reuse, R56, RZ ;  /* 0x000000387034723c */ /* 0x040ff000000418ff */
        /* <DEDUP_REMOVED lines=14> */
[C---:B------:R-:W-:Y:S07]  /*166d0*/  HMMA.16816.F32.BF16 R116, R112.reuse, R4, RZ ;  /* 0x000000047074723c */ /* 0x040fee00000418ff */
[----:B-1----:R-:W-:Y:S01]  /*166e0*/  F2FP.BF16.PACK_AB R5, R138, R149 ;  /* 0x000000958a05723e */ /* 0x002fe200000010ff */
[----:B------:R-:W-:Y:S01]  /*166f0*/  HMMA.16816.F32.BF16 R112, R112, R6, RZ ;  /* 0x000000067070723c */ /* 0x000fe200000418ff */
[----:B--2---:R-:W-:-:S06]  /*16700*/  F2FP.BF16.PACK_AB R4, R139, R152 ;  /* 0x000000988b04723e */ /* 0x004fcc00000010ff */
[----:B------:R-:W-:Y:S02]  /*16710*/  F2FP.BF16.PACK_AB R7, R3, R136 ;  /* 0x000000880307723e */ /* 0x000fe400000010ff */
[----:B----4-:R-:W-:-:S07]  /*16720*/  F2FP.BF16.PACK_AB R6, R135, R150 ;  /* 0x000000968706723e */ /* 0x010fce00000010ff */
[C---:B------:R-:W-:Y:S08]  /*16730*/  HMMA.16816.F32.BF16 R60, R4.reuse, R8, R60 ;  /* 0x00000008043c723c */ /* 0x040ff0000004183c */
        /* <DEDUP_REMOVED lines=15> */
[----:B------:R-:W-:Y:S01]  /*16830*/  HMMA.16816.F32.BF16 R120, R4, R18, R120 ;  /* 0x000000120478723c */ /* 0x000fe20000041878 */
[----:B------:R-:W2:Y:S01]  /*16840*/  LDSM.16.MT88.4 R16, [R197+0xd000] ;  /* 0x00d00000c510783b */ /* 0x000ea20000004200 */
[----:B------:R-:W-:-:S02]  /*16850*/  FFMA.FTZ R159, R159, R166, -R147 ;  /* 0x000000a69f9f7223 */ /* 0x000fc40000010893 */
[-CC-:B------:R-:W-:Y:S02]  /*16860*/  FFMA.FTZ R164, R164, R166.reuse, -R147.reuse ;  /* 0x000000a6a4a47223 */ /* 0x180fe40000010893 */
[-CC-:B------:R-:W-:Y:S02]  /*16870*/  FFMA.FTZ R162, R162, R166.reuse, -R147.reuse ;  /* 0x000000a6a2a27223 */ /* 0x180fe40000010893 */
[-C--:B------:R-:W-:Y:S02]  /*16880*/  FFMA.FTZ R163, R163, R166.reuse, -R147 ;  /* 0x000000a6a3a37223 */ /* 0x080fe40000010893 */
[-CC-:B------:R-:W-:Y:S02]  /*16890*/  FFMA.FTZ R168, R168, R166.reuse, -R165.reuse ;  /* 0x000000a6a8a87223 */ /* 0x180fe400000108a5 */
[-CC-:B------:R-:W-:Y:S02]  /*168a0*/  FFMA.FTZ R169, R169, R166.reuse, -R165.reuse ;  /* 0x000000a6a9a97223 */ /* 0x180fe400000108a5 */
[----:B------:R-:W-:-:S02]  /*168b0*/  FFMA.FTZ R170, R170, R166, -R165 ;  /* 0x000000a6aaaa7223 */ /* 0x000fc400000108a5 */
[-C--:B------:R-:W-:Y:S01]  /*168c0*/  FFMA.FTZ R171, R171, R166.reuse, -R165 ;  /* 0x000000a6abab7223 */ /* 0x080fe200000108a5 */
[C---:B------:R-:W-:Y:S01]  /*168d0*/  HMMA.16816.F32.BF16 R36, R4.reuse, R140, R36 ;  /* 0x0000008c0424723c */ /* 0x040fe20000041824 */
[----:B------:R-:W-:Y:S07]  /*168e0*/  MUFU.EX2 R159, R159 ;  /* 0x0000009f009f7308 */ /* 0x000fee0000000800 */
[C---:B------:R-:W-:Y:S01]  /*168f0*/  HMMA.16816.F32.BF16 R40, R4.reuse, R142, R40 ;  /* 0x0000008e0428723c */ /* 0x040fe20000041828 */
[----:B------:R-:W5:Y:S01]  /*16900*/  MUFU.EX2 R164, R164 ;  /* 0x000000a400a47308 */ /* 0x000f620000000800 */
[----:B------:R-:W-:Y:S01]  /*16910*/  FFMA.FTZ R175, R175, R166, -R147 ;  /* 0x000000a6afaf7223 */ /* 0x000fe20000010893 */
[----:B------:R-:W-:Y:S06]  /*16920*/  LDSM.16.MT88.4 R140, [R196+0xd800] ;  /* 0x00d80000c48c783b */ /* 0x000fec0000004200 */
[----:B------:R-:W-:Y:S08]  /*16930*/  MUFU.EX2 R162, R162 ;  /* 0x000000a200a27308 */ /* 0x000ff00000000800 */
[----:B------:R-:W1:Y:S08]  /*16940*/  MUFU.EX2 R163, R163 ;  /* 0x000000a300a37308 */ /* 0x000e700000000800 */
[----:B------:R-:W-:Y:S08]  /*16950*/  MUFU.EX2 R168, R168 ;  /* 0x000000a800a87308 */ /* 0x000ff00000000800 */
[----:B------:R-:W1:Y:S08]  /*16960*/  MUFU.EX2 R169, R169 ;  /* 0x000000a900a97308 */ /* 0x000e700000000800 */
[----:B------:R-:W-:Y:S08]  /*16970*/  MUFU.EX2 R170, R170 ;  /* 0x000000aa00aa7308 */ /* 0x000ff00000000800 */
[----:B------:R-:W1:Y:S01]  /*16980*/  MUFU.EX2 R171, R171 ;  /* 0x000000ab00ab7308 */ /* 0x000e620000000800 */
        /* <DEDUP_REMOVED lines=15> */
[----:B-----5:R-:W-:-:S02]  /*16a80*/  F2FP.BF16.PACK_AB R5, R164, R159 ;  /* 0x0000009fa405723e */ /* 0x020fc400000010ff */
[----:B-1----:R-:W-:Y:S02]  /*16a90*/  F2FP.BF16.PACK_AB R7, R163, R162 ;  /* 0x000000a2a307723e */ /* 0x002fe400000010ff */
[----:B------:R-:W-:Y:S02]  /*16aa0*/  F2FP.BF16.PACK_AB R4, R169, R168 ;  /* 0x000000a8a904723e */ /* 0x000fe400000010ff */
[----:B------:R-:W-:-:S07]  /*16ab0*/  F2FP.BF16.PACK_AB R6, R171, R170 ;  /* 0x000000aaab06723e */ /* 0x000fce00000010ff */
        /* <DEDUP_REMOVED lines=26> */
[-C--:B------:R-:W-:Y:S02]  /*16c60*/  FFMA.FTZ R172, R172, R166.reuse, -R147 ;  /* 0x000000a6acac7223 */ /* 0x080fe40000010893 */
[-CC-:B------:R-:W-:Y:S02]  /*16c70*/  FFMA.FTZ R215, R146, R166.reuse, -R165.reuse ;  /* 0x000000a692d77223 */ /* 0x180fe400000108a5 */
[-CC-:B------:R-:W-:Y:S02]  /*16c80*/  FFMA.FTZ R216, R145, R166.reuse, -R165.reuse ;  /* 0x000000a691d87223 */ /* 0x180fe400000108a5 */
[-CC-:B------:R-:W-:Y:S02]  /*16c90*/  FFMA.FTZ R217, R144, R166.reuse, -R165.reuse ;  /* 0x000000a690d97223 */ /* 0x180fe400000108a5 */
[----:B------:R-:W-:Y:S01]  /*16ca0*/  FFMA.FTZ R218, R167, R166, -R165 ;  /* 0x000000a6a7da7223 */ /* 0x000fe200000108a5 */
[C---:B------:R-:W-:Y:S01]  /*16cb0*/  HMMA.16816.F32.BF16 R92, R4.reuse, R20, R92 ;  /* 0x00000014045c723c */ /* 0x040fe2000004185c */
[----:B------:R-:W-:Y:S01]  /*16cc0*/  MUFU.EX2 R175, R175 ;  /* 0x000000af00af7308 */ /* 0x000fe20000000800 */
[----:B------:R-:W-:Y:S01]  /*16cd0*/  FADD.FTZ R154, R155, R154 ;  /* 0x0000009a9b9a7221 */ /* 0x000fe20000010000 */
[----:B------:R-:W4:Y:S05]  /*16ce0*/  LDSM.16.MT88.4 R144, [R197+0xd800] ;  /* 0x00d80000c590783b */ /* 0x000f2a0000004200 */
[C---:B------:R-:W-:Y:S01]  /*16cf0*/  HMMA.16816.F32.BF16 R96, R4.reuse, R22, R96 ;  /* 0x000000160460723c */ /* 0x040fe20000041860 */
[----:B------:R-:W5:Y:S08]  /*16d00*/  MUFU.EX2 R174, R174 ;  /* 0x000000ae00ae7308 */ /* 0x000f700000000800 */
[----:B------:R-:W-:Y:S08]  /*16d10*/  MUFU.EX2 R173, R173 ;  /* 0x000000ad00ad7308 */ /* 0x000ff00000000800 */
[----:B------:R-:W1:Y:S08]  /*16d20*/  MUFU.EX2 R172, R172 ;  /* 0x000000ac00ac7308 */ /* 0x000e700000000800 */
[----:B------:R-:W-:Y:S08]  /*16d30*/  MUFU.EX2 R215, R215 ;  /* 0x000000d700d77308 */ /* 0x000ff00000000800 */
[----:B------:R-:W1:Y:S08]  /*16d40*/  MUFU.EX2 R216, R216 ;  /* 0x000000d800d87308 */ /* 0x000e700000000800 */
[----:B------:R-:W-:Y:S08]  /*16d50*/  MUFU.EX2 R217, R217 ;  /* 0x000000d900d97308 */ /* 0x000ff00000000800 */
[----:B------:R-:W1:Y:S01]  /*16d60*/  MUFU.EX2 R218, R218 ;  /* 0x000000da00da7308 */ /* 0x000e620000000800 */
[----:B------:R-:W-:Y:S01]  /*16d70*/  FADD.FTZ R157, R156, R157 ;  /* 0x0000009d9c9d7221 */ /* 0x000fe20000010000 */
[----:B------:R-:W-:Y:S01]  /*16d80*/  HMMA.16816.F32.BF16 R44, R4, R32, R44 ;  /* 0x00000020042c723c */ /* 0x000fe2000004182c */
[----:B------:R-:W-:Y:S01]  /*16d90*/  FADD.FTZ R153, R153, R154 ;  /* 0x0000009a99997221 */ /* 0x000fe20000010000 */
[----:B------:R-:W-:Y:S01]  /*16da0*/  LDSM.16.MT88.4 R20, [R195+0xf800] ;  /* 0x00f80000c314783b */ /* 0x000fe20000004200 */
[----:B------:R-:W-:-:S05]  /*16db0*/  FADD.FTZ R158, R158, R157 ;  /* 0x0000009d9e9e7221 */ /* 0x000fca0000010000 */
[----:B------:R-:W-:Y:S01]  /*16dc0*/  HMMA.16816.F32.BF16 R48, R4, R34, R48 ;  /* 0x000000220430723c */ /* 0x000fe20000041830 */
[----:B------:R-:W-:Y:S01]  /*16dd0*/  FADD.FTZ R148, R148, R153 ;  /* 0x0000009994947221 */ /* 0x000fe20000010000 */
[----:B------:R-:W2:Y:S01]  /*16de0*/  LDSM.16.MT88.4 R32, [R195+0xd800] ;  /* 0x00d80000c320783b */ /* 0x000ea20000004200 */
[----:B------:R-:W-:-:S05]  /*16df0*/  FADD.FTZ R151, R151, R158 ;  /* 0x0000009e97977221 */ /* 0x000fca0000010000 */
[C---:B------:R-:W-:Y:S08]  /*16e00*/  HMMA.16816.F32.BF16 R52, R4.reuse, R28, R52 ;  /* 0x0000001c0434723c */ /* 0x040ff00000041834 */
[C---:B------:R-:W-:Y:S08]  /*16e10*/  HMMA.16816.F32.BF16 R56, R4.reuse, R30, R56 ;  /* 0x0000001e0438723c */ /* 0x040ff00000041838 */
[C---:B------:R-:W-:Y:S08]  /*16e20*/  HMMA.16816.F32.BF16 R68, R4.reuse, R24, R68 ;  /* 0x000000180444723c */ /* 0x040ff00000041844 */
[----:B------:R-:W-:Y:S01]  /*16e30*/  HMMA.16816.F32.BF16 R72, R4, R26, R72 ;  /* 0x0000001a0448723c */ /* 0x000fe20000041848 */
[----:B------:R-:W-:Y:S01]  /*16e40*/  FADD.FTZ R149, R149, R148 ;  /* 0x0000009495957221 */ /* 0x000fe20000010000 */
[----:B------:R-:W2:Y:S01]  /*16e50*/  LDSM.16.MT88.4 R28, [R197+0xf800] ;  /* 0x00f80000c51c783b */ /* 0x000ea20000004200 */
[----:B------:R-:W-:-:S03]  /*16e60*/  FADD.FTZ R152, R152, R151 ;  /* 0x0000009798987221 */ /* 0x000fc60000010000 */
[----:B------:R-:W2:Y:S01]  /*16e70*/  LDSM.16.MT88.4 R24, [R196+0xf800] ;  /* 0x00f80000c418783b */ /* 0x000ea20000004200 */
[----:B-----5:R-:W-:Y:S02]  /*16e80*/  F2FP.BF16.PACK_AB R5, R174, R175 ;  /* 0x000000afae05723e */ /* 0x020fe400000010ff */
[----:B-1----:R-:W-:Y:S02]  /*16e90*/  F2FP.BF16.PACK_AB R7, R172, R173 ;  /* 0x000000adac07723e */ /* 0x002fe400000010ff */
[----:B------:R-:W-:Y:S02]  /*16ea0*/  F2FP.BF16.PACK_AB R4, R216, R215 ;  /* 0x000000d7d804723e */ /* 0x000fe400000010ff */
[----:B------:R-:W-:Y:S01]  /*16eb0*/  F2FP.BF16.PACK_AB R6, R218, R217 ;  /* 0x000000d9da06723e */ /* 0x000fe200000010ff */
[----:B------:R-:W-:Y:S02]  /*16ec0*/  FADD.FTZ R149, R138, R149 ;  /* 0x000000958a957221 */ /* 0x000fe40000010000 */
[----:B------:R-:W-:-:S04]  /*16ed0*/  FADD.FTZ R139, R139, R152 ;  /* 0x000000988b8b7221 */ /* 0x000fc80000010000 */
[C---:B---3--:R-:W-:Y:S08]  /*16ee0*/  HMMA.16816.F32.BF16 R128, R4.reuse, R12, R128 ;  /* 0x0000000c0480723c */ /* 0x048ff00000041880 */
[C---:B------:R-:W-:Y:S01]  /*16ef0*/  HMMA.16816.F32.BF16 R124, R4.reuse, R14, R124 ;  /* 0x0000000e047c723c */ /* 0x040fe2000004187c */
[----:B------:R-:W1:Y:S07]  /*16f00*/  LDSM.16.MT88.4 R12, [R197+0x11800] ;  /* 0x01180000c50c783b */ /* 0x000e6e0000004200 */
[C---:B------:R-:W-:Y:S08]  /*16f10*/  HMMA.16816.F32.BF16 R60, R4.reuse, R8, R60 ;  /* 0x00000008043c723c */ /* 0x040ff0000004183c */
[C---:B------:R-:W-:Y:S01]  /*16f20*/  HMMA.16816.F32.BF16 R64, R4.reuse, R10, R64 ;  /* 0x0000000a0440723c */ /* 0x040fe20000041840 */
[----:B------:R-:W3:Y:S07]  /*16f30*/  LDSM.16.MT88.4 R8, [R196+0x11800] ;  /* 0x01180000c408783b */ /* 0x000eee0000004200 */
[C---:B--2---:R-:W-:Y:S08]  /*16f40*/  HMMA.16816.F32.BF16 R92, R4.reuse, R16, R92 ;  /* 0x00000010045c723c */ /* 0x044ff0000004185c */
[----:B------:R-:W-:Y:S01]  /*16f50*/  HMMA.16816.F32.BF16 R96, R4, R18, R96 ;  /* 0x000000120460723c */ /* 0x000fe20000041860 */
[----:B------:R-:W2:Y:S01]  /*16f60*/  LDSM.16.MT88.4 R16, [R195+0x11800] ;  /* 0x01180000c310783b */ /* 0x000ea20000004200 */
[----:B------:R-:W-:-:S02]  /*16f70*/  FADD.FTZ R136, R136, R149 ;  /* 0x0000009588887221 */ /* 0x000fc40000010000 */
[----:B------:R-:W-:Y:S02]  /*16f80*/  FADD.FTZ R150, R150, R139 ;  /* 0x0000008b96967221 */ /* 0x000fe40000010000 */
[----:B------:R-:W-:Y:S02]  /*16f90*/  FADD.FTZ R136, R3, R136 ;  /* 0x0000008803887221 */ /* 0x000fe40000010000 */
[----:B------:R-:W-:Y:S02]  /*16fa0*/  FADD.FTZ R135, R135, R150 ;  /* 0x0000009687877221 */ /* 0x000fe40000010000 */
[----:B------:R-:W-:Y:S02]  /*16fb0*/  FADD.FTZ R159, R159, R136 ;  /* 0x000000889f9f7221 */ /* 0x000fe40000010000 */
[----:B------:R-:W-:Y:S02]  /*16fc0*/  FADD.FTZ R168, R168, R135 ;  /* 0x00000087a8a87221 */ /* 0x000fe40000010000 */
        /* <DEDUP_REMOVED lines=9> */
[----:B------:R-:W-:Y:S01]  /*17060*/  FADD.FTZ R216, R216, R215 ;  /* 0x000000d7d8d87221 */ /* 0x000fe20000010000 */
[----:B----4-:R-:W-:Y:S01]  /*17070*/  HMMA.16816.F32.BF16 R36, R4, R144, R36 ;  /* 0x000000900424723c */ /* 0x010fe20000041824 */
[----:B------:R-:W-:Y:S02]  /*17080*/  FADD.FTZ R173, R173, R174 ;  /* 0x000000aeadad7221 */ /* 0x000fe40000010000 */
[----:B------:R-:W-:Y:S02]  /*17090*/  FADD.FTZ R3, R217, R216 ;  /* 0x000000d8d9037221 */ /* 0x000fe40000010000 */
[----:B------:R-:W-:-:S03]  /*170a0*/  FADD.FTZ R217, R172, R173 ;  /* 0x000000adacd97221 */ /* 0x000fc60000010000 */
[----:B------:R-:W-:Y:S01]  /*170b0*/  HMMA.16816.F32.BF16 R40, R4, R146, R40 ;  /* 0x000000920428723c */ /* 0x000fe20000041828 */
[----:B------:R-:W-:-:S07]  /*170c0*/  FADD.FTZ R218, R218, R3 ;  /* 0x00000003dada7221 */ /* 0x000fce0000010000 */
        /* <DEDUP_REMOVED lines=24> */
.L_x_5216:
        /* <DEDUP_REMOVED lines=75> */
.L_x_5209:
[----:B------:R-:W-:Y:S02]  /*17700*/  ULDC.64 UR4, c[0x0][0x118] ;  /* 0x0000460000047ab9 */ /* 0x000fe40000000a00 */
[----:B------:R-:W2:Y:S02]  /*17710*/  LD.E R10, [R132.64+0x40] ;  /* 0x00004004840a7980 */ /* 0x000ea4000c101900 */
[----:B--2---:R-:W-:Y:S04]  /*17720*/  LEA R10, -R10, RZ, 0x6 ;  /* 0x000000ff0a0a7211 */ /* 0x004fe800078e31ff */
[----:B------:R-:W-:Y:S02]  /*17730*/  SHF.R.S32.HI R5, RZ, 0x1f, R10 ;  /* 0x0000001fff057819 */ /* 0x000fe4000001140a */
.L_x_5210:
[----:B------:R-:W-:Y:S05]  /*17740*/  BSYNC B0 ;  /* 0x0000000000007941 */ /* 0x000fea0003800000 */
.L_x_5208:
        /* <DEDUP_REMOVED lines=322> */
.L_x_5214:
[----:B------:R-:W-:Y:S02]  /*18b70*/  ULDC.64 UR4, c[0x0][0x118] ;  /* 0x0000460000047ab9 */ /* 0x000fe40000000a00 */
[----:B------:R-:W2:Y:S02]  /*18b80*/  LD.E R142, [R132.64+0x38] ;  /* 0x00003804848e7980 */ /* 0x000ea4000c101900 */
[----:B--2---:R-:W-:Y:S04]  /*18b90*/  LEA R142, -R142, RZ, 0x6 ;  /* 0x000000ff8e8e7211 */ /* 0x004fe800078e31ff */
[----:B------:R-:W-:Y:S02]  /*18ba0*/  SHF.R.S32.HI R137, RZ, 0x1f, R142 ;  /* 0x0000001fff897819 */ /* 0x000fe4000001148e */
.L_x_5215:
[----:B------:R-:W-:Y:S05]  /*18bb0*/  BSYNC B0 ;  /* 0x0000000000007941 */ /* 0x000fea0003800000 */
.L_x_5213:
        /* <DEDUP_REMOVED lines=90> */
.L_x_5212:
[----:B------:R-:W-:Y:S05]  /*19160*/  BSYNC B1 ;  /* 0x0000000000017941 */ /* 0x000fea0003800000 */
.L_x_5211:
        /* <DEDUP_REMOVED lines=165> */
[----:B------:R-:W-:Y:S01]  /*19bc0*/  ISETP.GT.AND P0, PT, R216, R203, PT ;  /* 0x000000cbd800720c */ /* 0x000fe20003f04270 */
        /* <DEDUP_REMOVED lines=349> */
.L_x_5207:
        /* <DEDUP_REMOVED lines=11> */
.L_x_5235:
[----:B---3--:R-:W-:Y:S01]  /*1b250*/  FADD.FTZ R9, R10, R218 ;  /* 0x000000da0a097221 */ /* 0x008fe20000010000 */
[----:B------:R-:W-:Y:S05]  /*1b260*/  BRA.DIV ~URZ, `(.L_x_5218) ;  /* 0x000019327f007947 */ /* 0x000fea000b800000 */
[----:B------:R-:W3:Y:S04]  /*1b270*/  SHFL.BFLY PT, R6, R217, 0x2, 0x1f ;  /* 0x0c401f00d9067f89 */ /* 0x000ee800000e0000 */
[----:B------:R-:W4:Y:S01]  /*1b280*/  SHFL.BFLY PT, R4, R9, 0x1, 0x1f ;  /* 0x0c201f0009047f89 */ /* 0x000f2200000e0000 */
[----:B---3--:R-:W-:Y:S02]  /*1b290*/  FADD.FTZ R11, R6, R217 ;  /* 0x000000d9060b7221 */ /* 0x008fe40000010000 */
[----:B----4-:R-:W-:-:S03]  /*1b2a0*/  FADD.FTZ R4, R9, R4 ;  /* 0x0000000409047221 */ /* 0x010fc60000010000 */
[----:B------:R3:W4:Y:S04]  /*1b2b0*/  SHFL.BFLY PT, R10, R11, 0x1, 0x1f ;  /* 0x0c201f000b0a7f89 */ /* 0x00072800000e0000 */
.L_x_5236:
[----:B------:R-:W1:Y:S01]  /*1b2c0*/  S2R R8, SR_TID.X ;  /* 0x0000000000087919 */ /* 0x000e620000002100 */
[----:B----4-:R-:W-:-:S03]  /*1b2d0*/  FADD.FTZ R5, R10, R11 ;  /* 0x0000000b0a057221 */ /* 0x010fc60000010000 */
[----:B------:R-:W-:Y:S01]  /*1b2e0*/  BAR.SYNC.DEFER_BLOCKING 0x0 ;  /* 0x0000000000007b1d */ /* 0x000fe20000010000 */
[----:B------:R-:W-:Y:S02]  /*1b2f0*/  FSETP.NE.FTZ.AND P4, PT, R4, RZ, PT ;  /* 0x000000ff0400720b */ /* 0x000fe40003f95000 */
[----:B------:R-:W-:Y:S02]  /*1b300*/  FSETP.NE.FTZ.AND P3, PT, R5, RZ, PT ;  /* 0x000000ff0500720b */ /* 0x000fe40003f75000 */
[----:B------:R-:W-:Y:S01]  /*1b310*/  MOV R7, 0x3f800000 ;  /* 0x3f80000000077802 */ /* 0x000fe20000000f00 */
[----:B------:R-:W-:Y:S01]  /*1b320*/  ULDC.64 UR4, c[0x0][0x118] ;  /* 0x0000460000047ab9 */ /* 0x000fe20000000a00 */
[----:B------:R-:W-:-:S07]  /*1b330*/  MOV R6, 0x3f800000 ;  /* 0x3f80000000067802 */ /* 0x000fce0000000f00 */
[----:B------:R-:W4:Y:S01]  /*1b340*/  @P4 MUFU.RCP R7, R4 ;  /* 0x0000000400074308 */ /* 0x000f220000001000 */
[----:B-1----:R-:W-:-:S07]  /*1b350*/  SHF.R.S32.HI R9, RZ, 0x1f, R8 ;  /* 0x0000001fff097819 */ /* 0x002fce0000011408 */
[----:B------:R-:W1:Y:S01]  /*1b360*/  @P3 MUFU.RCP R6, R5 ;  /* 0x0000000500063308 */ /* 0x000e620000001000 */
[----:B------:R-:W-:-:S04]  /*1b370*/  LEA.HI R10, R9, R8, RZ, 0x2 ;  /* 0x00000008090a7211 */ /* 0x000fc800078f10ff */
[--C-:B------:R-:W-:Y:S02]  /*1b380*/  SHF.R.S32.HI R12, RZ, 0x2, R10.reuse ;  /* 0x00000002ff0c7819 */ /* 0x100fe4000001140a */
[----:B---3--:R-:W-:Y:S01]  /*1b390*/  SHF.R.S32.HI R11, RZ, 0x1f, R10 ;  /* 0x0000001fff0b7819 */ /* 0x008fe2000001140a */
[C---:B----4-:R-:W-:Y:S01]  /*1b3a0*/  FMUL.FTZ R128, R7.reuse, R128 ;  /* 0x0000008007807220 */ /* 0x050fe20000410000 */
        /* <DEDUP_REMOVED lines=67> */
[C---:B-1----:R-:W-:Y:S02]  /*1b7e0*/  FMUL.FTZ R131, R6.reuse, R131 ;  /* 0x0000008306837220 */ /* 0x042fe40000410000 */
        /* <DEDUP_REMOVED lines=11> */
[----:B------:R1:W-:Y:S01]  /*1b8a0*/  STS.64 [R14], R124 ;  /* 0x0000007c0e007388 */ /* 0x0003e20000000a00 */
        /* <DEDUP_REMOVED lines=45> */
[----:B------:R-:W-:-:S04]  /*1bb80*/  MOV R6, 0x80 ;  /* 0x0000008000067802 */ /* 0x000fc80000000f00 */
[----:B------:R-:W-:-:S04]  /*1bb90*/  SEL R17, R6, 0xffffff80, !P2 ;  /* 0xffffff8006117807 */ /* 0x000fc80005000000 */
        /* <DEDUP_REMOVED lines=38> */
[----:B------:R4:W-:Y:S04]  /*1be00*/  STS.64 [R18+0x8000], R120 ;  /* 0x0080007812007388 */ /* 0x0009e80000000a00 */
[----:B------:R-:W-:Y:S04]  /*1be10*/  STS.64 [R18+0x8800], R122 ;  /* 0x0088007a12007388 */ /* 0x000fe80000000a00 */
[----:B------:R-:W-:Y:S04]  /*1be20*/  STS.64 [R19+0x8000], R116 ;  /* 0x0080007413007388 */ /* 0x000fe80000000a00 */
[----:B------:R-:W-:Y:S04]  /*1be30*/  STS.64 [R19+0x8800], R118 ;  /* 0x0088007613007388 */ /* 0x000fe80000000a00 */
[----:B------:R4:W-:Y:S04]  /*1be40*/  STS.64 [R17+0x8000], R112 ;  /* 0x0080007011007388 */ /* 0x0009e80000000a00 */
[----:B------:R-:W-:Y:S04]  /*1be50*/  STS.64 [R17+0x8800], R114 ;  /* 0x0088007211007388 */ /* 0x000fe80000000a00 */
[----:B------:R-:W2:Y:S04]  /*1be60*/  LD.E.64 R6, [R2.64+0xb0] ;  /* 0x0000b00402067980 */ /* 0x000ea8000c101b00 */
[----:B-1----:R-:W2:Y:S04]  /*1be70*/  LD.E R125, [R2.64+0x60] ;  /* 0x00006004027d7980 */ /* 0x002ea8000c101900 */
[----:B---3--:R-:W1:Y:S01]  /*1be80*/  S2R R109, SR_TID.X ;  /* 0x00000000006d7919 */ /* 0x008e620000002100 */
[----:B------:R-:W-:-:S03]  /*1be90*/  LEA.HI R13, R9, R8, RZ, 0x4 ;  /* 0x00000008090d7211 */ /* 0x000fc600078f20ff */
[----:B------:R3:W5:Y:S01]  /*1bea0*/  LD.E R124, [R2.64+0xcc] ;  /* 0x0000cc04027c7980 */ /* 0x000762000c101900 */
[----:B------:R-:W-:-:S03]  /*1beb0*/  LOP3.LUT R13, R13, 0xfffffff0, RZ, 0xc0, !PT ;  /* 0xfffffff00d0d7812 */ /* 0x000fc600078ec0ff */
[----:B------:R3:W5:Y:S01]  /*1bec0*/  LD.E.64 R126, [R2.64+0x78] ;  /* 0x00007804027e7980 */ /* 0x000762000c101b00 */
[----:B----4-:R-:W-:-:S03]  /*1bed0*/  IADD3 R110, -R13, R8, RZ ;  /* 0x000000080d6e7210 */ /* 0x010fc60007ffe1ff */
[----:B------:R3:W5:Y:S01]  /*1bee0*/  LD.E.64 R120, [R2.64+0xa8] ;  /* 0x0000a80402787980 */ /* 0x000762000c101b00 */
[----:B------:R-:W-:Y:S01]  /*1bef0*/  LEA.HI R13, R110, R110, RZ, 0x1 ;  /* 0x0000006e6e0d7211 */ /* 0x000fe200078f08ff */
[----:B------:R-:W4:Y:S01]  /*1bf00*/  @P4 MUFU.LG2 R4, R4 ;  /* 0x0000000400044308 */ /* 0x000f220000000c00 */
[----:B------:R-:W-:Y:S01]  /*1bf10*/  LOP3.LUT R11, R11, 0xffffffe0, RZ, 0xc0, !PT ;  /* 0xffffffe00b0b7812 */ /* 0x000fe200078ec0ff */
[----:B------:R-:W-:Y:S01]  /*1bf20*/  BSSY B0, `(.L_x_5219) ;  /* 0x000004d000007945 */ /* 0x000fe20003800000 */
[C---:B------:R-:W-:Y:S02]  /*1bf30*/  SHF.L.U32 R15, R13.reuse, 0x2, RZ ;  /* 0x000000020d0f7819 */ /* 0x040fe400000006ff */
[----:B------:R-:W-:Y:S02]  /*1bf40*/  LOP3.LUT R13, R13, 0xffffffe, RZ, 0xc0, !PT ;  /* 0x0ffffffe0d0d7812 */ /* 0x000fe400078ec0ff */
[----:B------:R-:W-:Y:S01]  /*1bf50*/  IADD3 R8, -R11, R8, RZ ;  /* 0x000000080b087210 */ /* 0x000fe20007ffe1ff */
[----:B------:R-:W3:Y:S01]  /*1bf60*/  @P3 MUFU.LG2 R5, R5 ;  /* 0x0000000500053308 */ /* 0x000ee20000000c00 */
[----:B------:R-:W-:-:S02]  /*1bf70*/  SHF.R.S32.HI R111, RZ, 0x1f, R10 ;  /* 0x0000001fff6f7819 */ /* 0x000fc4000001140a */
[----:B-1----:R-:W-:Y:S02]  /*1bf80*/  SHF.R.S32.HI R108, RZ, 0x1f, R109 ;  /* 0x0000001fff6c7819 */ /* 0x002fe4000001146d */
[----:B------:R-:W-:Y:S02]  /*1bf90*/  IADD3 R13, R110, -R13, RZ ;  /* 0x8000000d6e0d7210 */ /* 0x000fe40007ffe0ff */
[-C--:B------:R-:W-:Y:S01]  /*1bfa0*/  LEA.HI R9, R108, R109.reuse, RZ, 0x4 ;  /* 0x0000006d6c097211 */ /* 0x080fe200078f20ff */
[----:B----4-:R-:W-:Y:S01]  /*1bfb0*/  @P4 FMUL.FTZ R4, R4, 0.69314718246459960938 ;  /* 0x3f31721804044820 */ /* 0x010fe20000410000 */
[----:B------:R-:W-:Y:S02]  /*1bfc0*/  LEA.HI R108, R108, R109, RZ, 0x5 ;  /* 0x0000006d6c6c7211 */ /* 0x000fe400078f28ff */
[----:B------:R-:W-:Y:S02]  /*1bfd0*/  SHF.R.S32.HI R9, RZ, 0x4, R9 ;  /* 0x00000004ff097819 */ /* 0x000fe40000011409 */
[----:B------:R-:W-:-:S02]  /*1bfe0*/  LOP3.LUT R108, R108, 0xffffffe0, RZ, 0xc0, !PT ;  /* 0xffffffe06c6c7812 */ /* 0x000fc400078ec0ff */
[----:B------:R-:W-:Y:S01]  /*1bff0*/  SHF.L.U32 R12, R9, 0x6, RZ ;  /* 0x00000006090c7819 */ /* 0x000fe200000006ff */
[----:B---3--:R-:W-:Y:S01]  /*1c000*/  @P3 FMUL.FTZ R5, R5, 0.69314718246459960938 ;  /* 0x3f31721805053820 */ /* 0x008fe20000410000 */
[----:B------:R-:W-:Y:S02]  /*1c010*/  IADD3 R108, -R108, R109, RZ ;  /* 0x0000006d6c6c7210 */ /* 0x000fe40007ffe1ff */
[----:B------:R-:W-:Y:S01]  /*1c020*/  LOP3.LUT R12, R12, 0x1c0, RZ, 0xc0, !PT ;  /* 0x000001c00c0c7812 */ /* 0x000fe200078ec0ff */
[----:B------:R-:W-:Y:S01]  /*1c030*/  BAR.SYNC.DEFER_BLOCKING 0x0 ;  /* 0x0000000000007b1d */ /* 0x000fe20000010000 */
[----:B------:R-:W-:Y:S02]  /*1c040*/  LOP3.LUT P0, RZ, R8, 0x3, RZ, 0xc0, !PT ;  /* 0x0000000308ff7812 */ /* 0x000fe4000780c0ff */
[----:B------:R-:W-:Y:S02]  /*1c050*/  LOP3.LUT R15, R12, 0x38, R15, 0xf8, !PT ;  /* 0x000000380c0f7812 */ /* 0x000fe400078ef80f */
[----:B------:R-:W-:-:S02]  /*1c060*/  SHF.R.U32.HI R12, RZ, 0x3, R12 ;  /* 0x00000003ff0c7819 */ /* 0x000fc4000001160c */
[----:B------:R-:W-:Y:S02]  /*1c070*/  LEA.HI R111, R111, R10, RZ, 0x2 ;  /* 0x0000000a6f6f7211 */ /* 0x000fe400078f10ff */
[----:B------:R-:W-:Y:S02]  /*1c080*/  LOP3.LUT R12, R15, R12, RZ, 0x3c, !PT ;  /* 0x0000000c0f0c7212 */ /* 0x000fe400078e3cff */
[----:B------:R-:W-:Y:S02]  /*1c090*/  SHF.R.S32.HI R11, RZ, 0x1f, R108 ;  /* 0x0000001fff0b7819 */ /* 0x000fe4000001146c */
[----:B------:R-:W-:Y:S02]  /*1c0a0*/  LEA R112, R13, R12, 0x2 ;  /* 0x0000000c0d707211 */ /* 0x000fe400078e10ff */
[----:B------:R-:W-:Y:S02]  /*1c0b0*/  LOP3.LUT R111, R111, 0xffffffc, RZ, 0xc0, !PT ;  /* 0x0ffffffc6f6f7812 */ /* 0x000fe400078ec0ff */
[----:B------:R-:W-:-:S02]  /*1c0c0*/  LEA.HI R11, R11, R108, RZ, 0x2 ;  /* 0x0000006c0b0b7211 */ /* 0x000fc400078f10ff */
[----:B------:R-:W-:Y:S02]  /*1c0d0*/  SHF.L.U32 R8, R207, 0x6, RZ ;  /* 0x00000006cf087819 */ /* 0x000fe400000006ff */
[----:B------:R-:W-:Y:S02]  /*1c0e0*/  IADD3 R111, R10, -R111, RZ ;  /* 0x8000006f0a6f7210 */ /* 0x000fe40007ffe0ff */
[----:B------:R-:W-:Y:S01]  /*1c0f0*/  MOV R10, 0xff800000 ;  /* 0xff800000000a7802 */ /* 0x000fe20000000f00 */
[----:B------:R-:W1:Y:S01]  /*1c100*/  LDS.128 R104, [R112.X4] ;  /* 0x0000000070687984 */ /* 0x000e620000004c00 */
[----:B------:R-:W-:Y:S01]  /*1c110*/  MOV R108, 0xff800000 ;  /* 0xff800000006c7802 */ /* 0x000fe20000000f00 */
[-C--:B-----5:R-:W-:Y:S02]  /*1c120*/  @P4 FFMA.FTZ R10, R133, R0.reuse, R4 ;  /* 0x00000000850a4223 */ /* 0x0a0fe40000010004 */
[----:B------:R-:W3:Y:S01]  /*1c130*/  LDS.128 R100, [R112.X4+0x800] ;  /* 0x0008000070647984 */ /* 0x000ee20000004c00 */
[----:B------:R-:W-:-:S03]  /*1c140*/  @P3 FFMA.FTZ R108, R132, R0, R5 ;  /* 0x00000000846c3223 */ /* 0x000fc60000010005 */
        /* <DEDUP_REMOVED lines=22> */
[----:B---3--:R-:W-:-:S02]  /*1c2b0*/  SHF.L.U32 R112, R110, 0x2, RZ ;  /* 0x000000026e707819 */ /* 0x008fc400000006ff */
[----:B------:R-:W-:Y:S02]  /*1c2c0*/  SHF.R.S32.HI R110, RZ, 0x2, R11 ;  /* 0x00000002ff6e7819 */ /* 0x000fe4000001140b */
[----:B------:R-:W-:Y:S02]  /*1c2d0*/  SHF.R.S32.HI R113, RZ, 0x1f, R112 ;  /* 0x0000001fff717819 */ /* 0x000fe40000011470 */
[----:B------:R-:W-:Y:S01]  /*1c2e0*/  LEA R110, R111, R110, 0x4 ;  /* 0x0000006e6f6e7211 */ /* 0x000fe200078e20ff */
[----:B--2---:R-:W-:-:S04]  /*1c2f0*/  IMAD R6, R6, UR8, R209 ;  /* 0x0000000806067c24 */ /* 0x004fc8000f8e02d1 */
[----:B------:R-:W-:-:S04]  /*1c300*/  IMAD R6, R6, R125, R210 ;  /* 0x0000007d06067224 */ /* 0x000fc800078e02d2 */
[----:B------:R-:W-:Y:S01]  /*1c310*/  IMAD R11, R7, R6, R8 ;  /* 0x00000006070b7224 */ /* 0x000fe200078e0208 */
[----:B------:R-:W-:Y:S05]  /*1c320*/  @P0 BRA `(.L_x_5220) ;  /* 0x000000c000000947 */ /* 0x000fea0003800000 */
[----:B-1--4-:R-:W-:Y:S01]  /*1c330*/  IMAD R5, R207, -0x40, R208 ;  /* 0xffffffc0cf057824 */ /* 0x012fe200078e02d0 */
[C---:B------:R-:W-:Y:S01]  /*1c340*/  IADD3 R4, R110.reuse, 0x8, RZ ;  /* 0x000000086e047810 */ /* 0x040fe20007ffe0ff */
        /* <DEDUP_REMOVED lines=10> */
.L_x_5220:
[----:B-1--4-:R-:W-:Y:S05]  /*1c3f0*/  BSYNC B0 ;  /* 0x0000000000007941 */ /* 0x012fea0003800000 */
.L_x_5219:
        /* <DEDUP_REMOVED lines=9> */
[----:B------:R-:W-:-:S04]  /*1c490*/  LEA R6, P0, R0, R126, 0x2 ;  /* 0x0000007e00067211 */ /* 0x000fc800078010ff */
[----:B------:R-:W-:Y:S02]  /*1c4a0*/  LEA.HI.X R7, R0, R127, R5, 0x2, P0 ;  /* 0x0000007f00077211 */ /* 0x000fe400000f1405 */
[----:B------:R-:W-:Y:S01]  /*1c4b0*/  IADD3 R5, R112, 0x40, RZ ;  /* 0x0000004070057810 */ /* 0x000fe20007ffe0ff */
[----:B------:R-:W-:Y:S05]  /*1c4c0*/  @P1 BRA `(.L_x_5222) ;  /* 0x0000009000001947 */ /* 0x000fea0003800000 */
[C---:B-1----:R-:W-:Y:S01]  /*1c4d0*/  IADD3 R3, R5.reuse, 0x40, RZ ;  /* 0x0000004005037810 */ /* 0x042fe20007ffe0ff */
[----:B------:R-:W-:Y:S01]  /*1c4e0*/  ULDC.64 UR4, c[0x0][0x118] ;  /* 0x0000460000047ab9 */ /* 0x000fe20000000a00 */
[-C--:B-----5:R-:W-:Y:S02]  /*1c4f0*/  ISETP.GE.AND P1, PT, R5, R2.reuse, PT ;  /* 0x000000020500720c */ /* 0x0a0fe40003f26270 */
[-C--:B------:R-:W-:Y:S02]  /*1c500*/  ISETP.GE.AND P2, PT, R112, R2.reuse, PT ;  /* 0x000000027000720c */ /* 0x080fe40003f46270 */
[----:B------:R-:W-:-:S09]  /*1c510*/  ISETP.GE.AND P0, PT, R3, R2, PT ;  /* 0x000000020300720c */ /* 0x000fd20003f06270 */
[----:B------:R1:W-:Y:S04]  /*1c520*/  @!P1 ST.E.128 [R6.64+0x100], R72 ;  /* 0x0001004806009985 */ /* 0x0003e8000c101d04 */
[----:B------:R1:W-:Y:S04]  /*1c530*/  @!P2 ST.E.64 [R6.64], R104 ;  /* 0x000000680600a985 */ /* 0x0003e8000c101b04 */
[----:B------:R1:W-:Y:S04]  /*1c540*/  @!P2 ST.E.64 [R6.64+0x8], R106 ;  /* 0x0000086a0600a985 */ /* 0x0003e8000c101b04 */
[----:B------:R1:W-:Y:S02]  /*1c550*/  @!P0 ST.E.128 [R6.64+0x200], R40 ;  /* 0x0002002806008985 */ /* 0x0003e4000c101d04 */
.L_x_5222:
[----:B------:R-:W-:Y:S05]  /*1c560*/  BSYNC B0 ;  /* 0x0000000000007941 */ /* 0x000fea0003800000 */
.L_x_5221:
[----:B-1----:R-:W-:Y:S01]  /*1c570*/  IADD3 R3, R9, 0x8, RZ ;  /* 0x0000000809037810 */ /* 0x002fe20007ffe0ff */
[----:B------:R-:W-:Y:S03]  /*1c580*/  BSSY B0, `(.L_x_5223) ;  /* 0x000000b000007945 */ /* 0x000fe60003800000 */
[----:B------:R-:W-:-:S13]  /*1c590*/  ISETP.GE.AND P0, PT, R3, R208, PT ;  /* 0x000000d00300720c */ /* 0x000fda0003f06270 */
[----:B------:R-:W-:Y:S05]  /*1c5a0*/  @P0 BRA `(.L_x_5224) ;  /* 0x0000008000000947 */ /* 0x000fea0003800000 */
[C---:B------:R-:W-:Y:S01]  /*1c5b0*/  IADD3 R3, R5.reuse, 0x40, RZ ;  /* 0x0000004005037810 */ /* 0x040fe20007ffe0ff */
[----:B------:R-:W-:Y:S01]  /*1c5c0*/  ULDC.64 UR4, c[0x0][0x118] ;  /* 0x0000460000047ab9 */ /* 0x000fe20000000a00 */
[-C--:B-----5:R-:W-:Y:S02]  /*1c5d0*/  ISETP.GE.AND P2, PT, R112, R2.reuse, PT ;  /* 0x000000027000720c */ /* 0x0a0fe40003f46270 */
[-C--:B------:R-:W-:Y:S02]  /*1c5e0*/  ISETP.GE.AND P1, PT, R5, R2.reuse, PT ;  /* 0x000000020500720c */ /* 0x080fe40003f26270 */
[----:B------:R-:W-:-:S09]  /*1c5f0*/  ISETP.GE.AND P0, PT, R3, R2, PT ;  /* 0x000000020300720c */ /* 0x000fd20003f06270 */
[----:B------:R1:W-:Y:S04]  /*1c600*/  @!P2 ST.E.128 [R6.64+0x1800], R100 ;  /* 0x001800640600a985 */ /* 0x0003e8000c101d04 */
[----:B------:R1:W-:Y:S04]  /*1c610*/  @!P1 ST.E.128 [R6.64+0x1900], R68 ;  /* 0x0019004406009985 */ /* 0x0003e8000c101d04 */
[----:B------:R1:W-:Y:S02]  /*1c620*/  @!P0 ST.E.128 [R6.64+0x1a00], R36 ;  /* 0x001a002406008985 */ /* 0x0003e4000c101d04 */
.L_x_5224:
[----:B------:R-:W-:Y:S05]  /*1c630*/  BSYNC B0 ;  /* 0x0000000000007941 */ /* 0x000fea0003800000 */
.L_x_5223:
[----:B------:R-:W-:Y:S01]  /*1c640*/  IADD3 R3, R9, 0x10, RZ ;  /* 0x0000001009037810 */ /* 0x000fe20007ffe0ff */
        /* <DEDUP_REMOVED lines=11> */
.L_x_5226:
[----:B------:R-:W-:Y:S05]  /*1c700*/  BSYNC B0 ;  /* 0x0000000000007941 */ /* 0x000fea0003800000 */
.L_x_5225:
        /* <DEDUP_REMOVED lines=12> */
.L_x_5228:
[----:B------:R-:W-:Y:S05]  /*1c7d0*/  BSYNC B0 ;  /* 0x0000000000007941 */ /* 0x000fea0003800000 */
.L_x_5227:
        /* <DEDUP_REMOVED lines=12> */
.L_x_5230:
[----:B------:R-:W-:Y:S05]  /*1c8a0*/  BSYNC B0 ;  /* 0x0000000000007941 */ /* 0x000fea0003800000 */
.L_x_5229:
        /* <DEDUP_REMOVED lines=12> */
.L_x_5232:
[----:B------:R-:W-:Y:S05]  /*1c970*/  BSYNC B0 ;  /* 0x0000000000007941 */ /* 0x000fea0003800000 */
.L_x_5231:
        /* <DEDUP_REMOVED lines=12> */
.L_x_5234:
[----:B------:R-:W-:Y:S05]  /*1ca40*/  BSYNC B0 ;  /* 0x0000000000007941 */ /* 0x000fea0003800000 */
.L_x_5233:
[----:B------:R-:W-:Y:S01]  /*1ca50*/  IADD3 R9, R9, 0x38, RZ ;  /* 0x0000003809097810 */ /* 0x000fe20007ffe0ff */
[----:B------:R-:W-:-:S03]  /*1ca60*/  IMAD.MOV.U32 R207, RZ, RZ, 0x0 ;  /* 0x00000000ffcf7424 */ /* 0x000fc600078e00ff */
[----:B------:R-:W-:-:S13]  /*1ca70*/  ISETP.GE.AND P0, PT, R9, R208, PT ;  /* 0x000000d00900720c */ /* 0x000fda0003f06270 */
[----:B------:R-:W-:Y:S05]  /*1ca80*/  @P0 RET.REL.NODEC R206 `(_ZN5flash24flash_fwd_splitkv_kernelI23Flash_fwd_kernel_traitsILi192ELi64ELi64ELi4ELb0ELb0EN7cutlass10bfloat16_tE19Flash_kernel_traitsILi192ELi64ELi64ELi4ES3_EELb0ELb0ELb1ELb0ELb0ELb0ELb1ELb1EEEvNS_16Flash_fwd_paramsE) ;  /* 0xfffe3570ce000950 */ /* 0x000fea0003c3ffff */
        /* <DEDUP_REMOVED lines=8> */
[----:B------:R-:W-:Y:S05]  /*1cb10*/  @P0 RET.REL.NODEC R206 `(_ZN5flash24flash_fwd_splitkv_kernelI23Flash_fwd_kernel_traitsILi192ELi64ELi64ELi4ELb0ELb0EN7cutlass10bfloat16_tE19Flash_kernel_traitsILi192ELi64ELi64ELi4ES3_EELb0ELb0ELb1ELb0ELb0ELb0ELb1ELb1EEEvNS_16Flash_fwd_paramsE) ;  /* 0xfffe34e0ce000950 */ /* 0x000fea0003c3ffff */
[----:B------:R-:W-:Y:S01]  /*1cb20*/  MOV R207, 0x0 ;  /* 0x0000000000cf7802 */ /* 0x000fe20000000f00 */
[----:B------:R-:W-:-:S02]  /*1cb30*/  ULDC.64 UR4, c[0x0][0x118] ;  /* 0x0000460000047ab9 */ /* 0x000fc40000000a00 */
[----:B------:R1:W-:Y:S01]  /*1cb40*/  ST.E.128 [R6.64+0xaa00], R12 ;  /* 0x00aa000c06007985 */ /* 0x0003e2000c101d04 */
[----:B------:R-:W-:Y:S05]  /*1cb50*/  RET.REL.NODEC R206 `(_ZN5flash24flash_fwd_splitkv_kernelI23Flash_fwd_kernel_traitsILi192ELi64ELi64ELi4ELb0ELb0EN7cutlass10bfloat16_tE19Flash_kernel_traitsILi192ELi64ELi64ELi4ES3_EELb0ELb0ELb1ELb0ELb0ELb0ELb1ELb1EEEvNS_16Flash_fwd_paramsE) ;  /* 0xfffe34a0ce007950 */ /* 0x000fea0003c3ffff */
.L_x_5217:
[----:B------:R-:W-:Y:S02]  /*1cb60*/  MOV R7, 0x2 ;  /* 0x0000000200077802 */ /* 0x000fe40000000f00 */
[----:B------:R-:W-:Y:S02]  /*1cb70*/  MOV R6, 0x1cb90 ;  /* 0x0001cb9000067802 */ /* 0x000fe40000000f00 */
[----:B-1---5:R-:W-:Y:S05]  /*1cb80*/  CALL.REL.NOINC `($__internal_24_$__cuda_sm70_shflsync_bfly_p) ;  /* 0x0000010000007944 */ /* 0x022fea0003c00000 */
[----:B-12---:R-:W-:Y:S05]  /*1cb90*/  BRA `(.L_x_5235) ;  /* 0xffffe6b000007947 */ /* 0x006fea000383ffff */
.L_x_5218:
[----:B--2---:R-:W-:Y:S01]  /*1cba0*/  IMAD.MOV.U32 R218, RZ, RZ, R9 ;  /* 0x000000ffffda7224 */ /* 0x004fe200078e0009 */
[----:B------:R-:W-:Y:S02]  /*1cbb0*/  MOV R7, 0x1 ;  /* 0x0000000100077802 */ /* 0x000fe40000000f00 */
[----:B------:R-:W-:Y:S02]  /*1cbc0*/  MOV R6, 0x1cbe0 ;  /* 0x0001cbe000067802 */ /* 0x000fe40000000f00 */
[----:B-1---5:R-:W-:Y:S05]  /*1cbd0*/  CALL.REL.NOINC `($__internal_24_$__cuda_sm70_shflsync_bfly_p) ;  /* 0x000000b000007944 */ /* 0x022fea0003c00000 */
[----:B--2---:R-:W-:Y:S01]  /*1cbe0*/  FADD.FTZ R4, R9, R10 ;  /* 0x0000000a09047221 */ /* 0x004fe20000010000 */
[----:B-1----:R-:W-:Y:S02]  /*1cbf0*/  MOV R218, R217 ;  /* 0x000000d900da7202 */ /* 0x002fe40000000f00 */
[----:B------:R-:W-:Y:S02]  /*1cc00*/  MOV R7, 0x2 ;  /* 0x0000000200077802 */ /* 0x000fe40000000f00 */
[----:B------:R-:W-:-:S02]  /*1cc10*/  MOV R6, 0x1cc30 ;  /* 0x0001cc3000067802 */ /* 0x000fc40000000f00 */
[----:B------:R-:W-:Y:S05]  /*1cc20*/  CALL.REL.NOINC `($__internal_24_$__cuda_sm70_shflsync_bfly_p) ;  /* 0x0000006000007944 */ /* 0x000fea0003c00000 */
[----:B--2---:R-:W-:Y:S01]  /*1cc30*/  FADD.FTZ R11, R217, R10 ;  /* 0x0000000ad90b7221 */ /* 0x004fe20000010000 */
[----:B-1----:R-:W-:-:S02]  /*1cc40*/  MOV R7, 0x1 ;  /* 0x0000000100077802 */ /* 0x002fc40000000f00 */
[----:B------:R-:W-:Y:S02]  /*1cc50*/  MOV R6, 0x1cc80 ;  /* 0x0001cc8000067802 */ /* 0x000fe40000000f00 */
[----:B------:R-:W-:Y:S02]  /*1cc60*/  MOV R218, R11 ;  /* 0x0000000b00da7202 */ /* 0x000fe40000000f00 */
[----:B------:R-:W-:Y:S05]  /*1cc70*/  CALL.REL.NOINC `($__internal_24_$__cuda_sm70_shflsync_bfly_p) ;  /* 0x0000001000007944 */ /* 0x000fea0003c00000 */
[----:B-12---:R-:W-:Y:S05]  /*1cc80*/  BRA `(.L_x_5236) ;  /* 0xffffe63000007947 */ /* 0x006fea000383ffff */
        .weak           $__internal_24_$__cuda_sm70_shflsync_bfly_p
        .type           $__internal_24_$__cuda_sm70_shflsync_bfly_p,@function
        .size           $__internal_24_$__cuda_sm70_shflsync_bfly_p,(.L_x_7803 - $__internal_24_$__cuda_sm70_shflsync_bfly_p)
$__internal_24_$__cuda_sm70_shflsync_bfly_p:
[----:B------:R-:W-:Y:S01]  /*1cc90*/  MOV R12, R6 ;  /* 0x00000006000c7202 */ /* 0x000fe20000000f00 */
[----:B------:R-:W-:Y:S04]  /*1cca0*/  WARPSYNC R5 ;  /* 0x0000000500007348 */ /* 0x000fe80003800000 */
[----:B------:R-:W-:Y:S01]  /*1ccb0*/  MOV R13, 0x0 ;  /* 0x00000000000d7802 */ /* 0x000fe20000000f00 */
[----:B------:R1:W2:Y:S03]  /*1ccc0*/  SHFL.BFLY PT, R10, R218, R7, R8 ;  /* 0x0c000007da0a7389 */ /* 0x0002a600000e0008 */
[----:B------:R-:W-:Y:S05]  /*1ccd0*/  RET.REL.NODEC R12 `(_ZN5flash24flash_fwd_splitkv_kernelI23Flash_fwd_kernel_traitsILi192ELi64ELi64ELi4ELb0ELb0EN7cutlass10bfloat16_tE19Flash_kernel_traitsILi192ELi64ELi64ELi4ES3_EELb0ELb0ELb1ELb0ELb0ELb0ELb1ELb1EEEvNS_16Flash_fwd_paramsE) ;  /* 0xfffe33200c007950 */ /* 0x000fea0003c3ffff */
.L_x_5237:
        /* <DEDUP_REMOVED lines=10> */
.L_x_7803:


//--------------------- .text._ZN5flash24flash_fwd_splitkv_kernelI23Flash_fwd_kernel_traitsILi192ELi64ELi64ELi4ELb0ELb0EN7cutlass10bfloat16_tE19Flash_kernel_traitsILi192ELi64ELi64ELi4ES3_EELb0ELb0ELb1ELb0ELb0ELb1ELb1ELb1EEEvNS_16Flash_fwd_paramsE --------------------------
	.section	.text._ZN5flash24flash_fwd_splitkv_kernelI23Flash_fwd_kernel_traitsILi192ELi64ELi64ELi4ELb0ELb0EN7cutlass10bfloat16_tE19Flash_kernel_traitsILi192ELi64ELi64ELi4ES3_EELb0ELb0ELb1ELb0ELb0ELb1ELb1ELb1EEEvNS_16Flash_fwd_paramsE,"ax",@progbits
	.sectioninfo	@"SHI_REGISTERS=246"
	.align	128
        .global         _ZN5flash24flash_fwd_splitkv_kernelI23Flash_fwd_kernel_traitsILi192ELi64ELi64ELi4ELb0ELb0EN7cutlass10bfloat16_tE19Flash_kernel_traitsILi192ELi64ELi64ELi4ES3_EELb0ELb0ELb1ELb0ELb0ELb1ELb1ELb1EEEvNS_16Flash_fwd_paramsE
        .type           _ZN5flash24flash_fwd_splitkv_kernelI23Flash_fwd_kernel_traitsILi192ELi64ELi64ELi4ELb0ELb0EN7cutlass10bfloat16_tE19Flash_kernel_traitsILi192ELi64ELi64ELi4ES3_EELb0ELb0ELb1ELb0ELb0ELb1ELb1ELb1EEEvNS_16Flash_fwd_paramsE,@function
        .size           _ZN5flash24flash_fwd_splitkv_kernelI23Flash_fwd_kernel_traitsILi192ELi64ELi64ELi4ELb0ELb0EN7cutlass10bfloat16_tE19Flash_kernel_traitsILi192ELi64ELi64ELi4ES3_EELb0ELb0ELb1ELb0ELb0ELb1ELb1ELb1EEEvNS_16Flash_fwd_paramsE,(.L_x_7805 - _ZN5flash24flash_fwd_splitkv_kernelI23Flash_fwd_kernel_traitsILi192ELi64ELi64ELi4ELb0ELb0EN7cutlass10bfloat16_tE19Flash_kernel_traitsILi192ELi64ELi64ELi4ES3_EELb0ELb0ELb1ELb0ELb0ELb1ELb1ELb1EEEvNS_16Flash_fwd_paramsE)
        .other          _ZN5flash24flash_fwd_splitkv_kernelI23Flash_fwd_kernel_traitsILi192ELi64ELi64ELi4ELb0ELb0EN7cutlass10bfloat16_tE19Flash_kernel_traitsILi192ELi64ELi64ELi4ES3_EELb0ELb0ELb1ELb0ELb0ELb1ELb1ELb1EEEvNS_16Flash_fwd_paramsE,@"STO_CUDA_ENTRY STV_DEFAULT"
_ZN5flash24flash_fwd_splitkv_kernelI23Flash_fwd_kernel_traitsILi192ELi64ELi64ELi4ELb0ELb0EN7cutlass10bfloat16_tE19Flash_kernel_traitsILi192ELi64ELi64ELi4ES3_EELb0ELb0ELb1ELb0ELb0ELb1ELb1ELb1EEEvNS_16Flash_fwd_paramsE:
.text._ZN5flash24flash_fwd_splitkv_kernelI23Flash_fwd_kernel_traitsILi192ELi64ELi64ELi4ELb0ELb0EN7cutlass10bfloat16_tE19Flash_kernel_traitsILi192ELi64ELi64ELi4ES3_EELb0ELb0ELb1ELb0ELb0ELb1ELb1ELb1EEEvNS_16Flash_fwd_paramsE:
        /* <DEDUP_REMOVED lines=29> */
[----:B---34-:R-:W-:Y:S05]  /*01d0*/  CALL.REL.NOINC `($_ZN5flash24flash_fwd_splitkv_kernelI23Flash_fwd_kernel_traitsILi192ELi64ELi64ELi4ELb0ELb0EN7cutlass10bfloat16_tE19Flash_kernel_traitsILi192ELi64ELi64ELi4ES3_EELb0ELb0ELb1ELb0ELb0ELb1ELb1ELb1EEEvNS_16Flash_fwd_paramsE$_ZN5flash30compute_attn_1rowblock_splitkvI23Flash_fwd_kernel_traitsILi192ELi64ELi64ELi4ELb0ELb0EN7cutlass10bfloat16_tE19Flash_kernel_traitsILi192ELi64ELi64ELi4ES3_EELb0ELb0ELb1ELb0ELb0ELb1ELb1ELb1ENS_16Flash_fwd_paramsEEEvRKT8_iiiii) ;  /* 0x0000002000007944 */ /* 0x018fea0003c00000 */
[----:B------:R-:W-:Y:S05]  /*01e0*/  BSYNC B4 ;  /* 0x0000000000047941 */ /* 0x000fea0003800000 */
.L_x_5238:
[----:B------:R-:W-:Y:S05]  /*01f0*/  EXIT ;  /* 0x000000000000794d */ /* 0x000fea0003800000 */
        .type           $_ZN5flash24flash_fwd_splitkv_kernelI23Flash_fwd_kernel_traitsILi192ELi64ELi64ELi4ELb0ELb0EN7cutlass10bfloat16_tE19Flash_kernel_traitsILi192ELi64ELi64ELi4ES3_EELb0ELb0ELb1ELb0ELb0ELb1ELb1ELb1EEEvNS_16Flash_fwd_paramsE$_ZN5flash30compute_attn_1rowblock_splitkvI23Flash_fwd_kernel_traitsILi192ELi64ELi64ELi4ELb0ELb0EN7cutlass10bfloat16_tE19Flash_kernel_traitsILi192ELi64ELi64ELi4ES3_EELb0ELb0ELb1ELb0ELb0ELb1ELb1ELb1ENS_16Flash_fwd_paramsEEEvRKT8_iiiii,@function
        .size           $_ZN5flash24flash_fwd_splitkv_kernelI23Flash_fwd_kernel_traitsILi192ELi64ELi64ELi4ELb0ELb0EN7cutlass10bfloat16_tE19Flash_kernel_traitsILi192ELi64ELi64ELi4ES3_EELb0ELb0ELb1ELb0ELb0ELb1ELb1ELb1EEEvNS_16Flash_fwd_paramsE$_ZN5flash30compute_attn_1rowblock_splitkvI23Flash_fwd_kernel_traitsILi192ELi64ELi64ELi4ELb0ELb0EN7cutlass10bfloat16_tE19Flash_kernel_traitsILi192ELi64ELi64ELi4ES3_EELb0ELb0ELb1ELb0ELb0ELb1ELb1ELb1ENS_16Flash_fwd_paramsEEEvRKT8_iiiii,($__internal_25_$__cuda_sm70_shflsync_bfly_p - $_ZN5flash24flash_fwd_splitkv_kernelI23Flash_fwd_kernel_traitsILi192ELi64ELi64ELi4ELb0ELb0EN7cutlass10bfloat16_tE19Flash_kernel_traitsILi192ELi64ELi64ELi4ES3_EELb0ELb0ELb1ELb0ELb0ELb1ELb1ELb1EEEvNS_16Flash_fwd_paramsE$_ZN5flash30compute_attn_1rowblock_splitkvI23Flash_fwd_kernel_traitsILi192ELi64ELi64ELi4ELb0ELb0EN7cutlass10bfloat16_tE19Flash_kernel_traitsILi192ELi64ELi64ELi4ES3_EELb0ELb0ELb1ELb0ELb0ELb1ELb1ELb1ENS_16Flash_fwd_paramsEEEvRKT8_iiiii)
$_ZN5flash24flash_fwd_splitkv_kernelI23Flash_fwd_kernel_traitsILi192ELi64ELi64ELi4ELb0ELb0EN7cutlass10bfloat16_tE19Flash_kernel_traitsILi192ELi64ELi64ELi4ES3_EELb0ELb0ELb1ELb0ELb0ELb1ELb1ELb1EEEvNS_16Flash_fwd_paramsE$_ZN5flash30compute_attn_1rowblock_splitkvI23Flash_fwd_kernel_traitsILi192ELi64ELi64ELi4ELb0ELb0EN7cutlass10bfloat16_tE19Flash_kernel_traitsILi192ELi64ELi64ELi4ES3_EELb0ELb0ELb1ELb0ELb0ELb1ELb1ELb1ENS_16Flash_fwd_paramsEEEvRKT8_iiiii:
        /* <DEDUP_REMOVED lines=20> */
.L_x_5240:
[----:B------:R-:W-:Y:S05]  /*0340*/  BSYNC B0 ;  /* 0x0000000000007941 */ /* 0x000fea0003800000 */
.L_x_5239:
        /* <DEDUP_REMOVED lines=17> */
.L_x_5242:
[----:B------:R4:W5:Y:S02]  /*0460*/  LD.E R73, [R12.64+0xb8] ;  /* 0x0000b8060c497980 */ /* 0x000964000c101900 */
.L_x_5243:
[----:B------:R-:W-:Y:S05]  /*0470*/  BSYNC B0 ;  /* 0x0000000000007941 */ /* 0x000fea0003800000 */
.L_x_5241:
        /* <DEDUP_REMOVED lines=10> */
.L_x_5245:
[----:B------:R-:W2:Y:S01]  /*0520*/  LD.E.64 R2, [R12.64+0x108] ;  /* 0x000108060c027980 */ /* 0x000ea2000c101b00 */
[----:B------:R-:W-:Y:S01]  /*0530*/  BSSY B0, `(.L_x_5247) ;  /* 0x0000006000007945 */ /* 0x000fe20003800000 */
[----:B------:R-:W-:Y:S01]  /*0540*/  IMAD.MOV.U32 R0, RZ, RZ, RZ ;  /* 0x000000ffff007224 */ /* 0x000fe200078e00ff */
[----:B--2---:R-:W-:-:S04]  /*0550*/  ISETP.NE.U32.AND P0, PT, R2, RZ, PT ;  /* 0x000000ff0200720c */ /* 0x004fc80003f05070 */
[----:B------:R-:W-:-:S13]  /*0560*/  ISETP.NE.AND.EX P0, PT, R3, RZ, PT, P0 ;  /* 0x000000ff0300720c */ /* 0x000fda0003f05300 */
[----:B------:R-:W-:Y:S05]  /*0570*/  @!P0 BRA `(.L_x_5248) ;  /* 0x0000001000008947 */ /* 0x000fea0003800000 */
[----:B------:R2:W5:Y:S02]  /*0580*/  LD.E R0, [R12.64+0xbc] ;  /* 0x0000bc060c007980 */ /* 0x000564000c101900 */
.L_x_5248:
[----:B------:R-:W-:Y:S05]  /*0590*/  BSYNC B0 ;  /* 0x0000000000007941 */ /* 0x000fea0003800000 */
.L_x_5247:
[----:B-----5:R-:W-:Y:S02]  /*05a0*/  IADD3 R135, R73, R0, RZ ;  /* 0x0000000049877210 */ /* 0x020fe40007ffe0ff */
.L_x_5246:
[----:B------:R-:W-:Y:S05]  /*05b0*/  BSYNC B1 ;  /* 0x0000000000017941 */ /* 0x000fea0003800000 */
.L_x_5244:
[----:B------:R-:W-:Y:S01]  /*05c0*/  IMAD.SHL.U32 R71, R219, 0x40, RZ ;  /* 0x00000040db477824 */ /* 0x000fe200078e00ff */
[----:B------:R-:W-:Y:S01]  /*05d0*/  MOV R2, R218 ;  /* 0x000000da00027202 */ /* 0x000fe20000000f00 */
[----:B------:R-:W-:-:S03]  /*05e0*/  IMAD.MOV.U32 R3, RZ, RZ, 0x0 ;  /* 0x00000000ff037424 */ /* 0x000fc600078e00ff */
[----:B------:R-:W-:-:S13]  /*05f0*/  ISETP.GT.AND P0, PT, R220, R71, PT ;  /* 0x00000047dc00720c */ /* 0x000fda0003f04270 */
[----:B------:R-:W-:Y:S05]  /*0600*/  @!P0 RET.REL.NODEC R2 `(_ZN5flash24flash_fwd_splitkv_kernelI23Flash_fwd_kernel_traitsILi192ELi64ELi64ELi4ELb0ELb0EN7cutlass10bfloat16_tE19Flash_kernel_traitsILi192ELi64ELi64ELi4ES3_EELb0ELb0ELb1ELb0ELb0ELb1ELb1ELb1EEEvNS_16Flash_fwd_paramsE) ;  /* 0xfffff9f002008950 */ /* 0x000fea0003c3ffff */
        /* <DEDUP_REMOVED lines=75> */
.L_x_5251:
[----:B------:R-:W-:Y:S05]  /*0ac0*/  BSYNC B0 ;  /* 0x0000000000007941 */ /* 0x000fea0003800000 */
.L_x_5250:
        /* <DEDUP_REMOVED lines=10> */
.L_x_5253:
[----:B------:R-:W-:Y:S05]  /*0b70*/  BSYNC B0 ;  /* 0x0000000000007941 */ /* 0x000fea0003800000 */
.L_x_5252:
        /* <DEDUP_REMOVED lines=10> */
.L_x_5255:
[----:B------:R-:W-:Y:S05]  /*0c20*/  BSYNC B0 ;  /* 0x0000000000007941 */ /* 0x000fea0003800000 */
.L_x_5254:
        /* <DEDUP_REMOVED lines=10> */
.L_x_5257:
[----:B------:R-:W-:Y:S05]  /*0cd0*/  BSYNC B0 ;  /* 0x0000000000007941 */ /* 0x000fea0003800000 */
.L_x_5256:
        /* <DEDUP_REMOVED lines=10> */
.L_x_5259:
[----:B------:R-:W-:Y:S05]  /*0d80*/  BSYNC B0 ;  /* 0x0000000000007941 */ /* 0x000fea0003800000 */
.L_x_5258:
        /* <DEDUP_REMOVED lines=10> */
.L_x_5261:
[----:B------:R-:W-:Y:S05]  /*0e30*/  BSYNC B0 ;  /* 0x0000000000007941 */ /* 0x000fea0003800000 */
.L_x_5260:
        /* <DEDUP_REMOVED lines=10> */
.L_x_5263:
[----:B------:R-:W-:Y:S05]  /*0ee0*/  BSYNC B0 ;  /* 0x0000000000007941 */ /* 0x000fea0003800000 */
.L_x_5262:
        /* <DEDUP_REMOVED lines=10> */
.L_x_5265:
[----:B------:R-:W-:Y:S05]  /*0f90*/  BSYNC B0 ;  /* 0x0000000000007941 */ /* 0x000fea0003800000 */
.L_x_5264:
        /* <DEDUP_REMOVED lines=29> */
[----:B------:R-:W-:Y:S05]  /*1170*/  @P6 RET.REL.NODEC R218 `(_ZN5flash24flash_fwd_splitkv_kernelI23Flash_fwd_kernel_traitsILi192ELi64ELi64ELi4ELb0ELb0EN7cutlass10bfloat16_tE19Flash_kernel_traitsILi192ELi64ELi64ELi4ES3_EELb0ELb0ELb1ELb0ELb0ELb1ELb1ELb1EEEvNS_16Flash_fwd_paramsE) ;  /* 0xffffee80da006950 */ /* 0x000fea0003c3ffff */
[----:B-1----:R-:W-:Y:S02]  /*1180*/  MOV R5, 0xff800000 ;  /* 0xff80000000057802 */ /* 0x002fe40000000f00 */
[----:B------:R-:W-:-:S03]  /*1190*/  MOV R219, 0x0 ;  /* 0x0000000000db7802 */ /* 0x000fc60000000f00 */
[----:B------:R1:W-:Y:S01]  /*11a0*/  ST.E [R2.64+0xe0], R5 ;  /* 0x0000e00502007985 */ /* 0x0003e2000c101906 */
[----:B------:R-:W-:Y:S05]  /*11b0*/  RET.REL.NODEC R218 `(_ZN5flash24flash_fwd_splitkv_kernelI23Flash_fwd_kernel_traitsILi192ELi64ELi64ELi4ELb0ELb0EN7cutlass10bfloat16_tE19Flash_kernel_traitsILi192ELi64ELi64ELi4ES3_EELb0ELb0ELb1ELb0ELb0ELb1ELb1ELb1EEEvNS_16Flash_fwd_paramsE) ;  /* 0xffffee40da007950 */ /* 0x000fea0003c3ffff */
.L_x_5249:
        /* <DEDUP_REMOVED lines=105> */
.L_x_5267:
        /* <DEDUP_REMOVED lines=82> */
.L_x_5268:
[----:B-1----:R-:W-:Y:S05]  /*1d70*/  BSYNC B0 ;  /* 0x0000000000007941 */ /* 0x002fea0003800000 */
.L_x_5266:
        /* <DEDUP_REMOVED lines=49> */
[----:B------:R-:W-:Y:S02]  /*2090*/  LEA.HI R155, R7, R56, RZ, 0x6 ;  /* 0x00000038079b7211 */ /* 0x000fe400078f30ff */
[----:B------:R-:W-:-:S03]  /*20a0*/  LOP3.LUT R10, R21, R10, RZ, 0x3c, !PT ;  /* 0x0000000a150a7212 */ /* 0x000fc600078e3cff */
        /* <DEDUP_REMOVED lines=85> */
[----:B------:R-:W-:Y:S01]  /*2600*/  IMAD.WIDE.U32 R184, R64, 0x60, RZ ;  /* 0x0000006040b87825 */ /* 0x000fe200078e00ff */
[----:B------:R-:W-:-:S02]  /*2610*/  LOP3.LUT R150, R76, 0xffff, RZ, 0xc0, !PT ;  /* 0x0000ffff4c967812 */ /* 0x000fc400078ec0ff */
        /* <DEDUP_REMOVED lines=50> */
[----:B-----5:R-:W-:Y:S02]  /*2940*/  IMAD.IADD R5, R20, 0x1, R5 ;  /* 0x0000000114057824 */ /* 0x020fe400078e0205 */
        /* <DEDUP_REMOVED lines=87> */
.L_x_5363:
        /* <DEDUP_REMOVED lines=19> */
.L_x_5271:
[----:B------:R-:W-:Y:S05]  /*2ff0*/  BSYNC B0 ;  /* 0x0000000000007941 */ /* 0x000fea0003800000 */
.L_x_5270:
        /* <DEDUP_REMOVED lines=18> */
.L_x_5273:
[----:B------:R-:W-:Y:S05]  /*3120*/  BSYNC B0 ;  /* 0x0000000000007941 */ /* 0x000fea0003800000 */
.L_x_5272:
        /* <DEDUP_REMOVED lines=18> */
.L_x_5275:
[----:B------:R-:W-:Y:S05]  /*3250*/  BSYNC B0 ;  /* 0x0000000000007941 */ /* 0x000fea0003800000 */
.L_x_5274:
        /* <DEDUP_REMOVED lines=18> */
.L_x_5277:
[----:B------:R-:W-:Y:S05]  /*3380*/  BSYNC B0 ;  /* 0x0000000000007941 */ /* 0x000fea0003800000 */
.L_x_5276:
        /* <DEDUP_REMOVED lines=65> */
.L_x_5284:
[----:B------:R-:W-:Y:S05]  /*37a0*/  BSYNC B0 ;  /* 0x0000000000007941 */ /* 0x000fea0003800000 */
.L_x_5283:
        /* <DEDUP_REMOVED lines=50> */
.L_x_5286:
[----:B------:R-:W-:Y:S05]  /*3ad0*/  BSYNC B0 ;  /* 0x0000000000007941 */ /* 0x000fea0003800000 */
.L_x_5285:
        /* <DEDUP_REMOVED lines=49> */
.L_x_5282:
[----:B------:R-:W-:Y:S05]  /*3df0*/  BSYNC B1 ;  /* 0x0000000000017941 */ /* 0x000fea0003800000 */
.L_x_5281:
        /* <DEDUP_REMOVED lines=63> */
.L_x_5290:
[----:B------:R-:W-:Y:S05]  /*41f0*/  BSYNC B0 ;  /* 0x0000000000007941 */ /* 0x000fea0003800000 */
.L_x_5289:
        /* <DEDUP_REMOVED lines=53> */
.L_x_5292:
[----:B------:R-:W-:Y:S05]  /*4550*/  BSYNC B0 ;  /* 0x0000000000007941 */ /* 0x000fea0003800000 */
.L_x_5291:
        /* <DEDUP_REMOVED lines=52> */
.L_x_5288:
[----:B------:R-:W-:Y:S05]  /*48a0*/  BSYNC B1 ;  /* 0x0000000000017941 */ /* 0x000fea0003800000 */
.L_x_5287:
        /* <DEDUP_REMOVED lines=63> */
.L_x_5296:
[----:B------:R-:W-:Y:S05]  /*4ca0*/  BSYNC B0 ;  /* 0x0000000000007941 */ /* 0x000fea0003800000 */
.L_x_5295:
        /* <DEDUP_REMOVED lines=53> */
.L_x_5298:
[----:B------:R-:W-:Y:S05]  /*5000*/  BSYNC B0 ;  /* 0x0000000000007941 */ /* 0x000fea0003800000 */
.L_x_5297:
        /* <DEDUP_REMOVED lines=52> */
.L_x_5294:
[----:B------:R-:W-:Y:S05]  /*5350*/  BSYNC B1 ;  /* 0x0000000000017941 */ /* 0x000fea0003800000 */
.L_x_5293:
        /* <DEDUP_REMOVED lines=65> */
.L_x_5302:
[----:B------:R-:W-:Y:S05]  /*5770*/  BSYNC B0 ;  /* 0x0000000000007941 */ /* 0x000fea0003800000 */
.L_x_5301:
        /* <DEDUP_REMOVED lines=53> */
.L_x_5304:
[----:B------:R-:W-:Y:S05]  /*5ad0*/  BSYNC B0 ;  /* 0x0000000000007941 */ /* 0x000fea0003800000 */
.L_x_5303:
        /* <DEDUP_REMOVED lines=52> */
.L_x_5300:
[----:B------:R-:W-:Y:S05]  /*5e20*/  BSYNC B1 ;  /* 0x0000000000017941 */ /* 0x000fea0003800000 */
.L_x_5299:
[----:B------:R-:W2:Y:S02]  /*5e30*/  LD.E R3, [R12.64+0xd0] ;  /* 0x0000d0060c037980 */ /* 0x000ea4000c101900 */
[----:B--2---:R-:W-:Y:S05]  /*5e40*/  IMAD.U32 R3, R3, -0x20, RZ ;  /* 0xffffffe003037824 */ /* 0x004fea00078e00ff */
[C---:B------:R-:W-:Y:S02]  /*5e50*/  LEA R18, P1, R3.reuse, R18, 0x1 ;  /* 0x0000001203127211 */ /* 0x040fe400078208ff */
[C---:B------:R-:W-:Y:S02]  /*5e60*/  LEA R58, P0, R3.reuse, R58, 0x1 ;  /* 0x0000003a033a7211 */ /* 0x040fe400078008ff */
[C---:B------:R-:W-:Y:S02]  /*5e70*/  LEA.HI.X.SX32 R19, R3.reuse, R19, 0x1, P1 ;  /* 0x0000001303137211 */ /* 0x040fe400008f0eff */
[----:B------:R-:W-:Y:S01]  /*5e80*/  LEA.HI.X.SX32 R59, R3, R59, 0x1, P0 ;  /* 0x0000003b033b7211 */ /* 0x000fe200000f0eff */
[----:B------:R-:W-:-:S05]  /*5e90*/  BRA `(.L_x_5305) ;  /* 0x00004ec000007947 */ /* 0x000fca0003800000 */
.L_x_5280:
        /* <DEDUP_REMOVED lines=89> */
.L_x_5311:
[----:B------:R-:W-:Y:S05]  /*6430*/  BSYNC B0 ;  /* 0x0000000000007941 */ /* 0x000fea0003800000 */
.L_x_5310:
[----:B-----5:R2:W-:Y:S02]  /*6440*/  ST.E.128 [R126.64], R48 ;  /* 0x000000307e007985 */ /* 0x0205e4000c101d06 */
.L_x_5309:
[----:B------:R-:W-:Y:S05]  /*6450*/  BSYNC B1 ;  /* 0x0000000000017941 */ /* 0x000fea0003800000 */
.L_x_5308:
        /* <DEDUP_REMOVED lines=87> */
.L_x_5315:
[----:B------:R-:W-:Y:S05]  /*69d0*/  BSYNC B0 ;  /* 0x0000000000007941 */ /* 0x000fea0003800000 */
.L_x_5314:
[----:B-----5:R3:W-:Y:S02]  /*69e0*/  ST.E.128 [R126.64+0x80], R48 ;  /* 0x000080307e007985 */ /* 0x0207e4000c101d06 */
.L_x_5313:
[----:B------:R-:W-:Y:S05]  /*69f0*/  BSYNC B1 ;  /* 0x0000000000017941 */ /* 0x000fea0003800000 */
.L_x_5312:
        /* <DEDUP_REMOVED lines=86> */
.L_x_5317:
[----:B------:R-:W-:Y:S05]  /*6f60*/  BSYNC B0 ;  /* 0x0000000000007941 */ /* 0x000fea0003800000 */
.L_x_5316:
[----:B-----5:R3:W-:Y:S02]  /*6f70*/  ST.E.128 [R126.64+0x100], R48 ;  /* 0x000100307e007985 */ /* 0x0207e4000c101d06 */
.L_x_5307:
[----:B------:R-:W-:Y:S05]  /*6f80*/  BSYNC B2 ;  /* 0x0000000000027941 */ /* 0x000fea0003800000 */
.L_x_5306:
        /* <DEDUP_REMOVED lines=31> */
[C---:B------:R-:W-:Y:S02]  /*7180*/  IADD3 R157, P2, R156.reuse, R191, RZ ;  /* 0x000000bf9c9d7210 */ /* 0x040fe40007f5e0ff */
[----:B------:R-:W-:Y:S02]  /*7190*/  LEA.HI.X.SX32 R23, R193, R195, 0x1, P0 ;  /* 0x000000c3c1177211 */ /* 0x000fe400000f0eff */
[----:B------:R-:W-:Y:S02]  /*71a0*/  LEA R196, P0, R157, R122, 0x1 ;  /* 0x0000007a9dc47211 */ /* 0x000fe400078008ff */
[-C--:B--2---:R-:W-:Y:S01]  /*71b0*/  LEA.HI.X.SX32 R194, R191, R140.reuse, 0x1, P2 ;  /* 0x0000008cbfc27211 */ /* 0x084fe200010f0eff */
        /* <DEDUP_REMOVED lines=62> */
.L_x_5323:
[----:B------:R-:W-:Y:S05]  /*75a0*/  BSYNC B0 ;  /* 0x0000000000007941 */ /* 0x000fea0003800000 */
.L_x_5322:
[C---:B------:R-:W-:Y:S04]  /*75b0*/  LEA R2, P0, R213.reuse, R126, 0x1 ;  /* 0x0000007ed5027211 */ /* 0x040fe800078008ff */
[----:B------:R-:W-:Y:S05]  /*75c0*/  LEA.HI.X R3, R213, R127, R214, 0x1, P0 ;  /* 0x0000007fd5037211 */ /* 0x000fea00000f0cd6 */
[----:B-----5:R3:W-:Y:S04]  /*75d0*/  ST.E.128 [R2.64], R48 ;  /* 0x0000003002007985 */ /* 0x0207e8000c101d06 */
.L_x_5321:
[----:B------:R-:W-:Y:S05]  /*75e0*/  BSYNC B1 ;  /* 0x0000000000017941 */ /* 0x000fea0003800000 */
.L_x_5320:
        /* <DEDUP_REMOVED lines=92> */
.L_x_5327:
[----:B------:R-:W-:Y:S05]  /*7bb0*/  BSYNC B0 ;  /* 0x0000000000007941 */ /* 0x000fea0003800000 */
.L_x_5326:
[C---:B------:R-:W-:Y:S04]  /*7bc0*/  LEA R2, P0, R92.reuse, R126, 0x1 ;  /* 0x0000007e5c027211 */ /* 0x040fe800078008ff */
[----:B------:R-:W-:Y:S05]  /*7bd0*/  LEA.HI.X R3, R92, R127, R91, 0x1, P0 ;  /* 0x0000007f5c037211 */ /* 0x000fea00000f0c5b */
[----:B-----5:R3:W-:Y:S04]  /*7be0*/  ST.E.128 [R2.64], R48 ;  /* 0x0000003002007985 */ /* 0x0207e8000c101d06 */
.L_x_5325:
[----:B------:R-:W-:Y:S05]  /*7bf0*/  BSYNC B1 ;  /* 0x0000000000017941 */ /* 0x000fea0003800000 */
.L_x_5324:
        /* <DEDUP_REMOVED lines=91> */
.L_x_5329:
[----:B------:R-:W-:Y:S05]  /*81b0*/  BSYNC B0 ;  /* 0x0000000000007941 */ /* 0x000fea0003800000 */
.L_x_5328:
[C---:B------:R-:W-:Y:S04]  /*81c0*/  LEA R2, P0, R88.reuse, R126, 0x1 ;  /* 0x0000007e58027211 */ /* 0x040fe800078008ff */
[----:B------:R-:W-:Y:S05]  /*81d0*/  LEA.HI.X R3, R88, R127, R87, 0x1, P0 ;  /* 0x0000007f58037211 */ /* 0x000fea00000f0c57 */
[----:B-----5:R3:W-:Y:S04]  /*81e0*/  ST.E.128 [R2.64], R48 ;  /* 0x0000003002007985 */ /* 0x0207e8000c101d06 */
.L_x_5319:
[----:B------:R-:W-:Y:S05]  /*81f0*/  BSYNC B2 ;  /* 0x0000000000027941 */ /* 0x000fea0003800000 */
.L_x_5318:
        /* <DEDUP_REMOVED lines=97> */
.L_x_5335:
[----:B------:R-:W-:Y:S05]  /*8810*/  BSYNC B0 ;  /* 0x0000000000007941 */ /* 0x000fea0003800000 */
.L_x_5334:
[C---:B------:R-:W-:Y:S04]  /*8820*/  LEA R2, P0, R93.reuse, R126, 0x1 ;  /* 0x0000007e5d027211 */ /* 0x040fe800078008ff */
[----:B------:R-:W-:Y:S05]  /*8830*/  LEA.HI.X R3, R93, R127, R94, 0x1, P0 ;  /* 0x0000007f5d037211 */ /* 0x000fea00000f0c5e */
[----:B-----5:R3:W-:Y:S04]  /*8840*/  ST.E.128 [R2.64], R48 ;  /* 0x0000003002007985 */ /* 0x0207e8000c101d06 */
.L_x_5333:
[----:B------:R-:W-:Y:S05]  /*8850*/  BSYNC B1 ;  /* 0x0000000000017941 */ /* 0x000fea0003800000 */
.L_x_5332:
        /* <DEDUP_REMOVED lines=92> */
.L_x_5339:
[----:B------:R-:W-:Y:S05]  /*8e20*/  BSYNC B0 ;  /* 0x0000000000007941 */ /* 0x000fea0003800000 */
.L_x_5338:
[C---:B------:R-:W-:Y:S04]  /*8e30*/  LEA R2, P0, R90.reuse, R126, 0x1 ;  /* 0x0000007e5a027211 */ /* 0x040fe800078008ff */
[----:B------:R-:W-:Y:S05]  /*8e40*/  LEA.HI.X R3, R90, R127, R89, 0x1, P0 ;  /* 0x0000007f5a037211 */ /* 0x000fea00000f0c59 */
[----:B-----5:R3:W-:Y:S04]  /*8e50*/  ST.E.128 [R2.64], R48 ;  /* 0x0000003002007985 */ /* 0x0207e8000c101d06 */
.L_x_5337:
[----:B------:R-:W-:Y:S05]  /*8e60*/  BSYNC B1 ;  /* 0x0000000000017941 */ /* 0x000fea0003800000 */
.L_x_5336:
        /* <DEDUP_REMOVED lines=91> */
.L_x_5341:
[----:B------:R-:W-:Y:S05]  /*9420*/  BSYNC B0 ;  /* 0x0000000000007941 */ /* 0x000fea0003800000 */
.L_x_5340:
[C---:B------:R-:W-:Y:S04]  /*9430*/  LEA R2, P0, R86.reuse, R126, 0x1 ;  /* 0x0000007e56027211 */ /* 0x040fe800078008ff */
[----:B------:R-:W-:Y:S05]  /*9440*/  LEA.HI.X R3, R86, R127, R85, 0x1, P0 ;  /* 0x0000007f56037211 */ /* 0x000fea00000f0c55 */
[----:B-----5:R3:W-:Y:S04]  /*9450*/  ST.E.128 [R2.64], R48 ;  /* 0x0000003002007985 */ /* 0x0207e8000c101d06 */
.L_x_5331:
[----:B------:R-:W-:Y:S05]  /*9460*/  BSYNC B2 ;  /* 0x0000000000027941 */ /* 0x000fea0003800000 */
.L_x_5330:
        /* <DEDUP_REMOVED lines=98> */
.L_x_5347:
[----:B------:R-:W-:Y:S05]  /*9a90*/  BSYNC B0 ;  /* 0x0000000000007941 */ /* 0x000fea0003800000 */
.L_x_5346:
[----:B------:R-:W-:Y:S02]  /*9aa0*/  IMAD R0, R67, 0x60, RZ ;  /* 0x0000006043007824 */ /* 0x000fe400078e02ff */
[----:B------:R-:W-:Y:S05]  /*9ab0*/  IMAD.WIDE.U32 R2, R66, 0x60, R126 ;  /* 0x0000006042027825 */ /* 0x000fea00078e007e */
[----:B------:R-:W-:Y:S05]  /*9ac0*/  IADD3 R3, R3, R0, RZ ;  /* 0x0000000003037210 */ /* 0x000fea0007ffe0ff */
[----:B-----5:R3:W-:Y:S02]  /*9ad0*/  ST.E.128 [R2.64], R48 ;  /* 0x0000003002007985 */ /* 0x0207e4000c101d06 */
.L_x_5345:
[----:B------:R-:W-:Y:S05]  /*9ae0*/  BSYNC B1 ;  /* 0x0000000000017941 */ /* 0x000fea0003800000 */
.L_x_5344:
        /* <DEDUP_REMOVED lines=92> */
.L_x_5351:
[----:B------:R-:W-:Y:S05]  /*a0b0*/  BSYNC B0 ;  /* 0x0000000000007941 */ /* 0x000fea0003800000 */
.L_x_5350:
[C---:B------:R-:W-:Y:S04]  /*a0c0*/  LEA R2, P0, R84.reuse, R126, 0x1 ;  /* 0x0000007e54027211 */ /* 0x040fe800078008ff */
[----:B------:R-:W-:Y:S05]  /*a0d0*/  LEA.HI.X R3, R84, R127, R83, 0x1, P0 ;  /* 0x0000007f54037211 */ /* 0x000fea00000f0c53 */
[----:B-----5:R3:W-:Y:S04]  /*a0e0*/  ST.E.128 [R2.64], R48 ;  /* 0x0000003002007985 */ /* 0x0207e8000c101d06 */
.L_x_5349:
[----:B------:R-:W-:Y:S05]  /*a0f0*/  BSYNC B1 ;  /* 0x0000000000017941 */ /* 0x000fea0003800000 */
.L_x_5348:
        /* <DEDUP_REMOVED lines=27> */
[C---:B--2---:R-:W-:Y:S02]  /*a2b0*/  LEA R192, P0, R157.reuse, R122, 0x1 ;  /* 0x0000007a9dc07211 */ /* 0x044fe400078008ff */
[----:B------:R-:W-:Y:S02]  /*a2c0*/  LEA.HI.X.SX32 R190, R190, R130, 0x1, P2 ;  /* 0x00000082bebe7211 */ /* 0x000fe400010f0eff */
        /* <DEDUP_REMOVED lines=62> */
.L_x_5353:
[----:B------:R-:W-:Y:S05]  /*a6b0*/  BSYNC B0 ;  /* 0x0000000000007941 */ /* 0x000fea0003800000 */
.L_x_5352:
[C---:B------:R-:W-:Y:S04]  /*a6c0*/  LEA R2, P0, R82.reuse, R126, 0x1 ;  /* 0x0000007e52027211 */ /* 0x040fe800078008ff */
[----:B------:R-:W-:Y:S05]  /*a6d0*/  LEA.HI.X R3, R82, R127, R81, 0x1, P0 ;  /* 0x0000007f52037211 */ /* 0x000fea00000f0c51 */
[----:B-----5:R3:W-:Y:S04]  /*a6e0*/  ST.E.128 [R2.64], R48 ;  /* 0x0000003002007985 */ /* 0x0207e8000c101d06 */
.L_x_5343:
[----:B------:R-:W-:Y:S05]  /*a6f0*/  BSYNC B2 ;  /* 0x0000000000027941 */ /* 0x000fea0003800000 */
.L_x_5342:
[----:B---3--:R-:W3:Y:S02]  /*a700*/  LD.E R3, [R12.64+0xd0] ;  /* 0x0000d0060c037980 */ /* 0x008ee4000c101900 */
[----:B---3--:R-:W-:Y:S05]  /*a710*/  IMAD.U32 R3, R3, -0x20, RZ ;  /* 0xffffffe003037824 */ /* 0x008fea00078e00ff */
[C---:B------:R-:W-:Y:S02]  /*a720*/  LEA R124, P1, R3.reuse, R124, 0x1 ;  /* 0x0000007c037c7211 */ /* 0x040fe400078208ff */
[C---:B------:R-:W-:Y:S02]  /*a730*/  LEA R122, P0, R3.reuse, R122, 0x1 ;  /* 0x0000007a037a7211 */ /* 0x040fe400078008ff */
[C---:B------:R-:W-:Y:S02]  /*a740*/  LEA.HI.X.SX32 R125, R3.reuse, R125, 0x1, P1 ;  /* 0x0000007d037d7211 */ /* 0x040fe400008f0eff */
[----:B------:R-:W-:Y:S01]  /*a750*/  LEA.HI.X.SX32 R123, R3, R123, 0x1, P0 ;  /* 0x0000007b037b7211 */ /* 0x000fe200000f0eff */
[----:B------:R-:W-:-:S05]  /*a760*/  BRA `(.L_x_5305) ;  /* 0x000005f000007947 */ /* 0x000fca0003800000 */
.L_x_5279:
        /* <DEDUP_REMOVED lines=11> */
.L_x_5355:
[----:B------:R-:W-:Y:S05]  /*a820*/  BSYNC B0 ;  /* 0x0000000000007941 */ /* 0x000fea0003800000 */
.L_x_5354:
        /* <DEDUP_REMOVED lines=27> */
.L_x_5357:
[----:B------:R-:W-:Y:S05]  /*a9e0*/  BSYNC B0 ;  /* 0x0000000000007941 */ /* 0x000fea0003800000 */
.L_x_5356:
        /* <DEDUP_REMOVED lines=27> */
.L_x_5359:
[----:B------:R-:W-:Y:S05]  /*aba0*/  BSYNC B0 ;  /* 0x0000000000007941 */ /* 0x000fea0003800000 */
.L_x_5358:
        /* <DEDUP_REMOVED lines=27> */
.L_x_5305:
[----:B------:R-:W-:Y:S05]  /*ad60*/  BSYNC B3 ;  /* 0x0000000000037941 */ /* 0x000fea0003800000 */
.L_x_5278:
        /* <DEDUP_REMOVED lines=89> */
.L_x_5361:
        /* <DEDUP_REMOVED lines=8> */
.L_x_5362:
[----:B------:R-:W-:Y:S05]  /*b380*/  BSYNC B0 ;  /* 0x0000000000007941 */ /* 0x000fea0003800000 */
.L_x_5360:
[----:B------:R-:W-:Y:S04]  /*b390*/  IADD3 R9, R9, -0x1, RZ ;  /* 0xffffffff09097810 */ /* 0x000fe80007ffe0ff */
[----:B------:R-:W-:Y:S11]  /*b3a0*/  ISETP.GT.AND P0, PT, R9, R95, PT ;  /* 0x0000005f0900720c */ /* 0x000ff60003f04270 */
[----:B------:R-:W-:Y:S02]  /*b3b0*/  @!UPT UIADD3 URZ, URZ, URZ, URZ ;  /* 0x0000003f3f3ff290 */ /* 0x000fe4000fffe03f */
[----:B------:R-:W-:-:S05]  /*b3c0*/  @P0 BRA `(.L_x_5363) ;  /* 0xffff7af000000947 */ /* 0x000fca000383ffff */
.L_x_5269:
        /* <DEDUP_REMOVED lines=106> */
.L_x_5372:
[----:B------:R-:W-:Y:S05]  /*ba70*/  BSYNC B0 ;  /* 0x0000000000007941 */ /* 0x000fea0003800000 */
.L_x_5371:
[----:B-----5:R3:W-:Y:S02]  /*ba80*/  STS.128 [R223], R20 ;  /* 0x00000014df007388 */ /* 0x0207e40000000c00 */
.L_x_5370:
[----:B------:R-:W-:Y:S05]  /*ba90*/  BSYNC B1 ;  /* 0x0000000000017941 */ /* 0x000fea0003800000 */
.L_x_5369:
        /* <DEDUP_REMOVED lines=47> */
.L_x_5376:
[----:B------:R-:W-:Y:S05]  /*bd90*/  BSYNC B0 ;  /* 0x0000000000007941 */ /* 0x000fea0003800000 */
.L_x_5375:
[----:B-----5:R1:W-:Y:S02]  /*bda0*/  STS.128 [R223+0x2000], R20 ;  /* 0x00200014df007388 */ /* 0x0203e40000000c00 */
.L_x_5374:
[----:B------:R-:W-:Y:S05]  /*bdb0*/  BSYNC B1 ;  /* 0x0000000000017941 */ /* 0x000fea0003800000 */
.L_x_5373:
        /* <DEDUP_REMOVED lines=46> */
.L_x_5378:
[----:B------:R-:W-:Y:S05]  /*c0a0*/  BSYNC B0 ;  /* 0x0000000000007941 */ /* 0x000fea0003800000 */
.L_x_5377:
[----:B-----5:R3:W-:Y:S02]  /*c0b0*/  STS.128 [R223+0x4000], R20 ;  /* 0x00400014df007388 */ /* 0x0207e40000000c00 */
.L_x_5368:
[----:B------:R-:W-:Y:S05]  /*c0c0*/  BSYNC B2 ;  /* 0x0000000000027941 */ /* 0x000fea0003800000 */
.L_x_5367:
        /* <DEDUP_REMOVED lines=52> */
.L_x_5384:
[----:B------:R-:W-:Y:S05]  /*c410*/  BSYNC B0 ;  /* 0x0000000000007941 */ /* 0x000fea0003800000 */
.L_x_5383:
[----:B-----5:R3:W-:Y:S02]  /*c420*/  STS.128 [R223+0x800], R20 ;  /* 0x00080014df007388 */ /* 0x0207e40000000c00 */
.L_x_5382:
[----:B------:R-:W-:Y:S05]  /*c430*/  BSYNC B1 ;  /* 0x0000000000017941 */ /* 0x000fea0003800000 */
.L_x_5381:
        /* <DEDUP_REMOVED lines=47> */
.L_x_5388:
[----:B------:R-:W-:Y:S05]  /*c730*/  BSYNC B0 ;  /* 0x0000000000007941 */ /* 0x000fea0003800000 */
.L_x_5387:
[----:B-----5:R3:W-:Y:S02]  /*c740*/  STS.128 [R223+0x2800], R20 ;  /* 0x00280014df007388 */ /* 0x0207e40000000c00 */
.L_x_5386:
[----:B------:R-:W-:Y:S05]  /*c750*/  BSYNC B1 ;  /* 0x0000000000017941 */ /* 0x000fea0003800000 */
.L_x_5385:
        /* <DEDUP_REMOVED lines=45> */
.L_x_5390:
[----:B------:R-:W-:Y:S05]  /*ca30*/  BSYNC B0 ;  /* 0x0000000000007941 */ /* 0x000fea0003800000 */
.L_x_5389:
[----:B-----5:R1:W-:Y:S02]  /*ca40*/  STS.128 [R223+0x4800], R40 ;  /* 0x00480028df007388 */ /* 0x0203e40000000c00 */
.L_x_5380:
[----:B------:R-:W-:Y:S05]  /*ca50*/  BSYNC B2 ;  /* 0x0000000000027941 */ /* 0x000fea0003800000 */
.L_x_5379:
        /* <DEDUP_REMOVED lines=53> */
.L_x_5396:
[----:B------:R-:W-:Y:S05]  /*cdb0*/  BSYNC B0 ;  /* 0x0000000000007941 */ /* 0x000fea0003800000 */
.L_x_5395:
[----:B-----5:R3:W-:Y:S02]  /*cdc0*/  STS.128 [R223+0x1000], R20 ;  /* 0x00100014df007388 */ /* 0x0207e40000000c00 */
.L_x_5394:
[----:B------:R-:W-:Y:S05]  /*cdd0*/  BSYNC B1 ;  /* 0x0000000000017941 */ /* 0x000fea0003800000 */
.L_x_5393:
        /* <DEDUP_REMOVED lines=48> */
.L_x_5400:
[----:B------:R-:W-:Y:S05]  /*d0e0*/  BSYNC B0 ;  /* 0x0000000000007941 */ /* 0x000fea0003800000 */
.L_x_5399:
[----:B-----5:R3:W-:Y:S02]  /*d0f0*/  STS.128 [R223+0x3000], R20 ;  /* 0x00300014df007388 */ /* 0x0207e40000000c00 */
.L_x_5398:
[----:B------:R-:W-:Y:S05]  /*d100*/  BSYNC B1 ;  /* 0x0000000000017941 */ /* 0x000fea0003800000 */
.L_x_5397:
        /* <DEDUP_REMOVED lines=45> */
.L_x_5402:
[----:B------:R-:W-:Y:S05]  /*d3e0*/  BSYNC B0 ;  /* 0x0000000000007941 */ /* 0x000fea0003800000 */
.L_x_5401:
[----:B-----5:R1:W-:Y:S02]  /*d3f0*/  STS.128 [R223+0x5000], R36 ;  /* 0x00500024df007388 */ /* 0x0203e40000000c00 */
.L_x_5392:
[----:B------:R-:W-:Y:S05]  /*d400*/  BSYNC B2 ;  /* 0x0000000000027941 */ /* 0x000fea0003800000 */
.L_x_5391:
        /* <DEDUP_REMOVED lines=50> */
.L_x_5407:
[----:B------:R-:W-:Y:S05]  /*d730*/  BSYNC B0 ;  /* 0x0000000000007941 */ /* 0x000fea0003800000 */
.L_x_5406:
[----:B-----5:R1:W-:Y:S02]  /*d740*/  STS.128 [R223+0x1800], R20 ;  /* 0x00180014df007388 */ /* 0x0203e40000000c00 */
.L_x_5405:
[----:B------:R-:W-:Y:S05]  /*d750*/  BSYNC B1 ;  /* 0x0000000000017941 */ /* 0x000fea0003800000 */
.L_x_5404:
        /* <DEDUP_REMOVED lines=46> */
.L_x_5411:
[----:B------:R-:W-:Y:S05]  /*da40*/  BSYNC B0 ;  /* 0x0000000000007941 */ /* 0x000fea0003800000 */
.L_x_5410:
[----:B-----5:R3:W-:Y:S02]  /*da50*/  STS.128 [R223+0x3800], R20 ;  /* 0x00380014df007388 */ /* 0x0207e40000000c00 */
.L_x_5409:
[----:B------:R-:W-:Y:S05]  /*da60*/  BSYNC B1 ;  /* 0x0000000000017941 */ /* 0x000fea0003800000 */
.L_x_5408:
        /* <DEDUP_REMOVED lines=45> */
.L_x_5413:
[----:B------:R-:W-:Y:S05]  /*dd40*/  BSYNC B0 ;  /* 0x0000000000007941 */ /* 0x000fea0003800000 */
.L_x_5412:
[----:B-----5:R1:W-:Y:S01]  /*dd50*/  STS.128 [R223+0x5800], R16 ;  /* 0x00580010df007388 */ /* 0x0203e20000000c00 */
[----:B------:R-:W-:Y:S05]  /*dd60*/  BRA `(.L_x_5403) ;  /* 0x00004c0000007947 */ /* 0x000fea0003800000 */
.L_x_5366:
        /* <DEDUP_REMOVED lines=89> */
.L_x_5419:
[----:B------:R-:W-:Y:S05]  /*e300*/  BSYNC B0 ;  /* 0x0000000000007941 */ /* 0x000fea0003800000 */
.L_x_5418:
[----:B-----5:R3:W-:Y:S02]  /*e310*/  STS.128 [R223], R32 ;  /* 0x00000020df007388 */ /* 0x0207e40000000c00 */
.L_x_5417:
[----:B------:R-:W-:Y:S05]  /*e320*/  BSYNC B1 ;  /* 0x0000000000017941 */ /* 0x000fea0003800000 */
.L_x_5416:
        /* <DEDUP_REMOVED lines=87> */
.L_x_5423:
[----:B------:R-:W-:Y:S05]  /*e8a0*/  BSYNC B0 ;  /* 0x0000000000007941 */ /* 0x000fea0003800000 */
.L_x_5422:
[----:B-----5:R1:W-:Y:S02]  /*e8b0*/  STS.128 [R223+0x2000], R32 ;  /* 0x00200020df007388 */ /* 0x0203e40000000c00 */
.L_x_5421:
[----:B------:R-:W-:Y:S05]  /*e8c0*/  BSYNC B1 ;  /* 0x0000000000017941 */ /* 0x000fea0003800000 */
.L_x_5420:
        /* <DEDUP_REMOVED lines=86> */
.L_x_5425:
[----:B------:R-:W-:Y:S05]  /*ee30*/  BSYNC B0 ;  /* 0x0000000000007941 */ /* 0x000fea0003800000 */
.L_x_5424:
[----:B-----5:R3:W-:Y:S02]  /*ee40*/  STS.128 [R223+0x4000], R32 ;  /* 0x00400020df007388 */ /* 0x0207e40000000c00 */
.L_x_5415:
[----:B------:R-:W-:Y:S05]  /*ee50*/  BSYNC B2 ;  /* 0x0000000000027941 */ /* 0x000fea0003800000 */
.L_x_5414:
        /* <DEDUP_REMOVED lines=92> */
.L_x_5431:
[----:B------:R-:W-:Y:S05]  /*f420*/  BSYNC B0 ;  /* 0x0000000000007941 */ /* 0x000fea0003800000 */
.L_x_5430:
[----:B-----5:R3:W-:Y:S02]  /*f430*/  STS.128 [R223+0x800], R32 ;  /* 0x00080020df007388 */ /* 0x0207e40000000c00 */
.L_x_5429:
[----:B------:R-:W-:Y:S05]  /*f440*/  BSYNC B1 ;  /* 0x0000000000017941 */ /* 0x000fea0003800000 */
.L_x_5428:
        /* <DEDUP_REMOVED lines=87> */
.L_x_5435:
[----:B------:R-:W-:Y:S05]  /*f9c0*/  BSYNC B0 ;  /* 0x0000000000007941 */ /* 0x000fea0003800000 */
.L_x_5434:
[----:B-----5:R3:W-:Y:S02]  /*f9d0*/  STS.128 [R223+0x2800], R32 ;  /* 0x00280020df007388 */ /* 0x0207e40000000c00 */
.L_x_5433:
[----:B------:R-:W-:Y:S05]  /*f9e0*/  BSYNC B1 ;  /* 0x0000000000017941 */ /* 0x000fea0003800000 */
.L_x_5432:
        /* <DEDUP_REMOVED lines=86> */
.L_x_5437:
[----:B------:R-:W-:Y:S05]  /*ff50*/  BSYNC B0 ;  /* 0x0000000000007941 */ /* 0x000fea0003800000 */
.L_x_5436:
[----:B-----5:R3:W-:Y:S02]  /*ff60*/  STS.128 [R223+0x4800], R32 ;  /* 0x00480020df007388 */ /* 0x0207e40000000c00 */
.L_x_5427:
[----:B------:R-:W-:Y:S05]  /*ff70*/  BSYNC B2 ;  /* 0x0000000000027941 */ /* 0x000fea0003800000 */
.L_x_5426:
        /* <DEDUP_REMOVED lines=92> */
.L_x_5443:
[----:B------:R-:W-:Y:S05]  /*10540*/  BSYNC B0 ;  /* 0x0000000000007941 */ /* 0x000fea0003800000 */
.L_x_5442:
[----:B-----5:R3:W-:Y:S02]  /*10550*/  STS.128 [R223+0x1000], R32 ;  /* 0x00100020df007388 */ /* 0x0207e40000000c00 */
.L_x_5441:
[----:B------:R-:W-:Y:S05]  /*10560*/  BSYNC B1 ;  /* 0x0000000000017941 */ /* 0x000fea0003800000 */
.L_x_5440:
        /* <DEDUP_REMOVED lines=87> */
.L_x_5447:
[----:B------:R-:W-:Y:S05]  /*10ae0*/  BSYNC B0 ;  /* 0x0000000000007941 */ /* 0x000fea0003800000 */
.L_x_5446:
[----:B-----5:R3:W-:Y:S02]  /*10af0*/  STS.128 [R223+0x3000], R32 ;  /* 0x00300020df007388 */ /* 0x0207e40000000c00 */
.L_x_5445:
[----:B------:R-:W-:Y:S05]  /*10b00*/  BSYNC B1 ;  /* 0x0000000000017941 */ /* 0x000fea0003800000 */
.L_x_5444:
        /* <DEDUP_REMOVED lines=86> */
.L_x_5449:
[----:B------:R-:W-:Y:S05]  /*11070*/  BSYNC B0 ;  /* 0x0000000000007941 */ /* 0x000fea0003800000 */
.L_x_5448:
[----:B-----5:R3:W-:Y:S02]  /*11080*/  STS.128 [R223+0x5000], R32 ;  /* 0x00500020df007388 */ /* 0x0207e40000000c00 */
.L_x_5439:
[----:B------:R-:W-:Y:S05]  /*11090*/  BSYNC B2 ;  /* 0x0000000000027941 */ /* 0x000fea0003800000 */
.L_x_5438:
        /* <DEDUP_REMOVED lines=92> */
.L_x_5453:
[----:B------:R-:W-:Y:S05]  /*11660*/  BSYNC B0 ;  /* 0x0000000000007941 */ /* 0x000fea0003800000 */
.L_x_5452:
[----:B-----5:R1:W-:Y:S02]  /*11670*/  STS.128 [R223+0x1800], R20 ;  /* 0x00180014df007388 */ /* 0x0203e40000000c00 */
.L_x_5451:
[----:B------:R-:W-:Y:S05]  /*11680*/  BSYNC B1 ;  /* 0x0000000000017941 */ /* 0x000fea0003800000 */
.L_x_5450:
        /* <DEDUP_REMOVED lines=87> */
.L_x_5457:
[----:B------:R-:W-:Y:S05]  /*11c00*/  BSYNC B0 ;  /* 0x0000000000007941 */ /* 0x000fea0003800000 */
.L_x_5456:
[----:B-----5:R1:W-:Y:S02]  /*11c10*/  STS.128 [R223+0x3800], R20 ;  /* 0x00380014df007388 */ /* 0x0203e40000000c00 */
.L_x_5455:
[----:B------:R-:W-:Y:S05]  /*11c20*/  BSYNC B1 ;  /* 0x0000000000017941 */ /* 0x000fea0003800000 */
.L_x_5454:
        /* <DEDUP_REMOVED lines=89> */
.L_x_5459:
[----:B------:R-:W-:Y:S05]  /*121c0*/  BSYNC B0 ;  /* 0x0000000000007941 */ /* 0x000fea0003800000 */
.L_x_5458:
[----:B-----5:R1:W-:Y:S01]  /*121d0*/  STS.128 [R223+0x5800], R20 ;  /* 0x00580014df007388 */ /* 0x0203e20000000c00 */
[----:B------:R-:W-:Y:S05]  /*121e0*/  BRA `(.L_x_5403) ;  /* 0x0000078000007947 */ /* 0x000fea0003800000 */
.L_x_5365:
        /* <DEDUP_REMOVED lines=29> */
.L_x_5461:
[----:B------:R-:W-:Y:S05]  /*123c0*/  BSYNC B0 ;  /* 0x0000000000007941 */ /* 0x000fea0003800000 */
.L_x_5460:
        /* <DEDUP_REMOVED lines=29> */
.L_x_5463:
[----:B------:R-:W-:Y:S05]  /*125a0*/  BSYNC B0 ;  /* 0x0000000000007941 */ /* 0x000fea0003800000 */
.L_x_5462:
        /* <DEDUP_REMOVED lines=29> */
.L_x_5465:
[----:B------:R-:W-:Y:S05]  /*12780*/  BSYNC B0 ;  /* 0x0000000000007941 */ /* 0x000fea0003800000 */
.L_x_5464:
        /* <DEDUP_REMOVED lines=30> */
.L_x_5403:
[----:B------:R-:W-:Y:S05]  /*12970*/  BSYNC B3 ;  /* 0x0000000000037941 */ /* 0x000fea0003800000 */
.L_x_5364:
        /* <DEDUP_REMOVED lines=28> */
.L_x_5468:
[----:B------:R2:W-:Y:S02]  /*12b40*/  STS.128 [R223+0xa000], RZ ;  /* 0x00a000ffdf007388 */ /* 0x0005e40000000c00 */
.L_x_5467:
[----:B------:R-:W-:Y:S05]  /*12b50*/  BSYNC B0 ;  /* 0x0000000000007941 */ /* 0x000fea0003800000 */
.L_x_5466:
        /* <DEDUP_REMOVED lines=31> */
.L_x_5471:
[----:B------:R1:W-:Y:S02]  /*12d50*/  STS.128 [R223+0xa800], RZ ;  /* 0x00a800ffdf007388 */ /* 0x0003e40000000c00 */
.L_x_5470:
[----:B------:R-:W-:Y:S05]  /*12d60*/  BSYNC B0 ;  /* 0x0000000000007941 */ /* 0x000fea0003800000 */
.L_x_5469:
        /* <DEDUP_REMOVED lines=33> */
.L_x_5474:
[----:B------:R1:W-:Y:S02]  /*12f80*/  STS.128 [R223+0xb000], RZ ;  /* 0x00b000ffdf007388 */ /* 0x0003e40000000c00 */
.L_x_5473:
[----:B------:R-:W-:Y:S05]  /*12f90*/  BSYNC B0 ;  /* 0x0000000000007941 */ /* 0x000fea0003800000 */
.L_x_5472:
        /* <DEDUP_REMOVED lines=33> */
.L_x_5476:
[----:B------:R-:W-:Y:S05]  /*131b0*/  BSYNC B0 ;  /* 0x0000000000007941 */ /* 0x000fea0003800000 */
.L_x_5475:
        /* <DEDUP_REMOVED lines=43> */
.L_x_5479:
[----:B------:R2:W-:Y:S02]  /*13470*/  STS.128 [R223+0x10000], RZ ;  /* 0x010000ffdf007388 */ /* 0x0005e40000000c00 */
.L_x_5478:
[----:B-1----:R-:W-:Y:S05]  /*13480*/  BSYNC B0 ;  /* 0x0000000000007941 */ /* 0x002fea0003800000 */
.L_x_5477:
        /* <DEDUP_REMOVED lines=34> */
.L_x_5482:
[----:B------:R4:W-:Y:S02]  /*136b0*/  STS.128 [R223+0x10800], RZ ;  /* 0x010800ffdf007388 */ /* 0x0009e40000000c00 */
.L_x_5481:
[----:B------:R-:W-:Y:S05]  /*136c0*/  BSYNC B0 ;  /* 0x0000000000007941 */ /* 0x000fea0003800000 */
.L_x_5480:
        /* <DEDUP_REMOVED lines=36> */
.L_x_5485:
[----:B------:R4:W-:Y:S02]  /*13910*/  STS.128 [R223+0x11000], RZ ;  /* 0x011000ffdf007388 */ /* 0x0009e40000000c00 */
.L_x_5484:
[----:B------:R-:W-:Y:S05]  /*13920*/  BSYNC B0 ;  /* 0x0000000000007941 */ /* 0x000fea0003800000 */
.L_x_5483:
        /* <DEDUP_REMOVED lines=36> */
.L_x_5487:
[----:B------:R-:W-:Y:S05]  /*13b70*/  BSYNC B0 ;  /* 0x0000000000007941 */ /* 0x000fea0003800000 */
.L_x_5486:
[----:B----4-:R-:W-:Y:S01]  /*13b80*/  SHF.L.U32 R2, R70, 0x6, RZ ;  /* 0x0000000646027819 */ /* 0x010fe200000006ff */
[----:B------:R-:W0:Y:S01]  /*13b90*/  LDGDEPBAR ;  /* 0x00000000000079af */ /* 0x000e220000000000 */
[----:B------:R-:W-:-:S02]  /*13ba0*/  SHF.L.U32 R170, R170, 0x3, RZ ;  /* 0x00000003aaaa7819 */ /* 0x000fc400000006ff */
[----:B------:R-:W-:Y:S02]  /*13bb0*/  LOP3.LUT R3, R2, 0x1c0, RZ, 0xc0, !PT ;  /* 0x000001c002037812 */ /* 0x000fe400078ec0ff */
[----:B------:R-:W-:Y:S02]  /*13bc0*/  LEA R206, R69, R54, 0xa ;  /* 0x0000003645ce7211 */ /* 0x000fe400078e50ff */
[----:B------:R-:W-:Y:S02]  /*13bd0*/  LOP3.LUT R170, R3, 0x8, R170, 0xf8, !PT ;  /* 0x0000000803aa7812 */ /* 0x000fe400078ef8aa */
[----:B------:R-:W-:Y:S02]  /*13be0*/  SHF.R.U32.HI R205, RZ, 0x3, R3 ;  /* 0x00000003ffcd7819 */ /* 0x000fe40000011603 */
[----:B------:R-:W-:Y:S01]  /*13bf0*/  SHF.L.U32 R206, R206, 0x1, RZ ;  /* 0x00000001cece7819 */ /* 0x000fe200000006ff */
[----:B------:R-:W4:Y:S01]  /*13c00*/  LD.E R3, [R12.64+0x18c] ;  /* 0x00018c060c037980 */ /* 0x000f22000c101900 */
[----:B------:R-:W-:-:S02]  /*13c10*/  LOP3.LUT R205, R170, R205, RZ, 0x3c, !PT ;  /* 0x000000cdaacd7212 */ /* 0x000fc400078e3cff */
[----:B------:R-:W-:Y:S01]  /*13c20*/  R2P PR, R70, 0x6 ;  /* 0x0000000646007804 */ /* 0x000fe20000000000 */
[----:B------:R-:W-:Y:S01]  /*13c30*/  LDSM.16.M88.4 R40, [R206] ;  /* 0x00000000ce28783b */ /* 0x000fe20000000200 */
[----:B------:R-:W-:Y:S02]  /*13c40*/  IMAD R204, R57, 0x2, R206 ;  /* 0x0000000239cc7824 */ /* 0x000fe400078e02ce */
[----:B------:R-:W-:-:S03]  /*13c50*/  IMAD R205, R72, 0x200, R205 ;  /* 0x0000020048cd7824 */ /* 0x000fc600078e02cd */
[----:B------:R-:W-:Y:S02]  /*13c60*/  LDSM.16.M88.4 R60, [R204] ;  /* 0x00000000cc3c783b */ /* 0x000fe40000000200 */
[----:B------:R-:W-:-:S04]  /*13c70*/  SHF.L.U32 R205, R205, 0x1, RZ ;  /* 0x00000001cdcd7819 */ /* 0x000fc800000006ff */
[C---:B------:R-:W-:Y:S01]  /*13c80*/  IADD3 R2, R205.reuse, 0x6000, RZ ;  /* 0x00006000cd027810 */ /* 0x040fe20007ffe0ff */
[----:B---3--:R-:W3:Y:S01]  /*13c90*/  LDSM.16.M88.4 R16, [R205+0x6000] ;  /* 0x00600000cd10783b */ /* 0x008ee20000000200 */
[----:B------:R-:W-:Y:S02]  /*13ca0*/  IADD3 R203, R205, 0x6020, RZ ;  /* 0x00006020cdcb7810 */ /* 0x000fe40007ffe0ff */
[----:B------:R-:W-:Y:S01]  /*13cb0*/  @P1 IADD3 R203, R2, -0x20, RZ ;  /* 0xffffffe002cb1810 */ /* 0x000fe20007ffe0ff */
[----:B------:R-:W1:Y:S04]  /*13cc0*/  LDSM.16.M88.4 R4, [R205+0x6800] ;  /* 0x00680000cd04783b */ /* 0x000e680000000200 */
[----:B------:R-:W2:Y:S04]  /*13cd0*/  LDSM.16.M88.4 R84, [R205+0x7000] ;  /* 0x00700000cd54783b */ /* 0x000ea80000000200 */
[----:B------:R-:W1:Y:S04]  /*13ce0*/  LDSM.16.M88.4 R76, [R203] ;  /* 0x00000000cb4c783b */ /* 0x000e680000000200 */
[----:B------:R-:W1:Y:S04]  /*13cf0*/  LDSM.16.M88.4 R80, [R205+0x7800] ;  /* 0x00780000cd50783b */ /* 0x000e680000000200 */
[----:B------:R-:W2:Y:S01]  /*13d00*/  LDSM.16.M88.4 R72, [R203+0x800] ;  /* 0x00080000cb48783b */ /* 0x000ea20000000200 */
[----:B------:R-:W-:-:S03]  /*13d10*/  MOV R2, 0x40 ;  /* 0x0000004000027802 */ /* 0x000fc60000000f00 */
[----:B------:R-:W2:Y:S01]  /*13d20*/  LDSM.16.M88.4 R64, [R203+0x1000] ;  /* 0x00100000cb40783b */ /* 0x000ea20000000200 */
[----:B------:R-:W-:Y:S02]  /*13d30*/  SEL R2, R2, 0xffffffc0, !P2 ;  /* 0xffffffc002027807 */ /* 0x000fe40005000000 */
[----:B------:R-:W-:Y:S01]  /*13d40*/  LEA R202, R55, R206, 0x1 ;  /* 0x000000ce37ca7211 */ /* 0x000fe200078e08ff */
[----:B------:R-:W-:Y:S01]  /*13d50*/  LDSM.16.M88.4 R48, [R203+0x1800] ;  /* 0x00180000cb30783b */ /* 0x000fe20000000200 */
[----:B------:R-:W-:-:S03]  /*13d60*/  IADD3 R200, R205, R2, RZ ;  /* 0x00000002cdc87210 */ /* 0x000fc60007ffe0ff */
[----:B------:R-:W-:Y:S04]  /*13d70*/  LDSM.16.M88.4 R36, [R202] ;  /* 0x00000000ca24783b */ /* 0x000fe80000000200 */
[----:B------:R-:W2:Y:S01]  /*13d80*/  LDSM.16.M88.4 R32, [R200+0x6000] ;  /* 0x00600000c820783b */ /* 0x000ea20000000200 */
[C---:B---3-5:R-:W-:Y:S03]  /*13d90*/  HMMA.16816.F32.BF16 R20, R40.reuse, R16, RZ ;  /* 0x000000102814723c */ /* 0x068fe600000418ff */
[----:B------:R-:W3:Y:S04]  /*13da0*/  LDSM.16.M88.4 R28, [R200+0x6800] ;  /* 0x00680000c81c783b */ /* 0x000ee80000000200 */
[----:B------:R-:W3:Y:S01]  /*13db0*/  LDSM.16.M88.4 R24, [R200+0x7000] ;  /* 0x00700000c818783b */ /* 0x000ee20000000200 */
[----:B------:R-:W-:Y:S01]  /*13dc0*/  HMMA.16816.F32.BF16 R16, R40, R18, RZ ;  /* 0x000000122810723c */ /* 0x000fe200000418ff */
[----:B------:R-:W-:-:S02]  /*13dd0*/  IMAD R201, R55, 0x2, R204 ;  /* 0x0000000237c97824 */ /* 0x000fc400078e02cc */
[----:B------:R-:W-:Y:S05]  /*13de0*/  LDSM.16.M88.4 R96, [R205+0xb800] ;  /* 0x00b80000cd60783b */ /* 0x000fea0000000200 */
[C---:B-1----:R-:W-:Y:S08]  /*13df0*/  HMMA.16816.F32.BF16 R8, R40.reuse, R4, RZ ;  /* 0x000000042808723c */ /* 0x042ff000000418ff */
[C---:B--2---:R-:W-:Y:S01]  /*13e00*/  HMMA.16816.F32.BF16 R88, R40.reuse, R84, RZ ;  /* 0x000000542858723c */ /* 0x044fe200000418ff */
[----:B------:R-:W-:Y:S01]  /*13e10*/  IADD3 R196, R2, R203, RZ ;  /* 0x000000cb02c47210 */ /* 0x000fe20007ffe0ff */
[----:B------:R-:W-:Y:S06]  /*13e20*/  LDSM.16.M88.4 R92, [R200+0x7800] ;  /* 0x00780000c85c783b */ /* 0x000fec0000000200 */
[C---:B------:R-:W-:Y:S08]  /*13e30*/  HMMA.16816.F32.BF16 R4, R40.reuse, R6, RZ ;  /* 0x000000062804723c */ /* 0x040ff000000418ff */
[----:B------:R-:W-:Y:S08]  /*13e40*/  HMMA.16816.F32.BF16 R84, R40, R86, RZ ;  /* 0x000000562854723c */ /* 0x000ff000000418ff */
[C---:B------:R-:W-:Y:S08]  /*13e50*/  HMMA.16816.F32.BF16 R20, R60.reuse, R76, R20 ;  /* 0x0000004c3c14723c */ /* 0x040ff00000041814 */
[----:B------:R-:W-:Y:S01]  /*13e60*/  HMMA.16816.F32.BF16 R16, R60, R78, R16 ;  /* 0x0000004e3c10723c */ /* 0x000fe20000041810 */
[----:B------:R-:W-:Y:S07]  /*13e70*/  LDSM.16.M88.4 R76, [R196] ;  /* 0x00000000c44c783b */ /* 0x000fee0000000200 */
[C---:B------:R-:W-:Y:S08]  /*13e80*/  HMMA.16816.F32.BF16 R44, R40.reuse, R80, RZ ;  /* 0x00000050282c723c */ /* 0x040ff000000418ff */
[----:B------:R-:W-:Y:S01]  /*13e90*/  HMMA.16816.F32.BF16 R40, R40, R82, RZ ;  /* 0x000000522828723c */ /* 0x000fe200000418ff */
[----:B------:R-:W1:Y:S07]  /*13ea0*/  LDSM.16.M88.4 R80, [R201] ;  /* 0x00000000c950783b */ /* 0x000e6e0000000200 */
[C---:B------:R-:W-:Y:S08]  /*13eb0*/  HMMA.16816.F32.BF16 R8, R60.reuse, R72, R8 ;  /* 0x000000483c08723c */ /* 0x040ff00000041808 */
[C---:B------:R-:W-:Y:S01]  /*13ec0*/  HMMA.16816.F32.BF16 R4, R60.reuse, R74, R4 ;  /* 0x0000004a3c04723c */ /* 0x040fe20000041804 */
[----:B------:R-:W2:Y:S07]  /*13ed0*/  LDSM.16.M88.4 R72, [R196+0x800] ;  /* 0x00080000c448783b */ /* 0x000eae0000000200 */
[C---:B------:R-:W-:Y:S08]  /*13ee0*/  HMMA.16816.F32.BF16 R88, R60.reuse, R64, R88 ;  /* 0x000000403c58723c */ /* 0x040ff00000041858 */
[----:B------:R-:W-:Y:S01]  /*13ef0*/  HMMA.16816.F32.BF16 R84, R60, R66, R84 ;  /* 0x000000423c54723c */ /* 0x000fe20000041854 */
[----:B------:R-:W1:Y:S07]  /*13f00*/  LDSM.16.M88.4 R64, [R196+0x1000] ;  /* 0x00100000c440783b */ /* 0x000e6e0000000200 */
[C---:B------:R-:W-:Y:S08]  /*13f10*/  HMMA.16816.F32.BF16 R20, R36.reuse, R32, R20 ;  /* 0x000000202414723c */ /* 0x040ff00000041814 */
[----:B------:R-:W-:Y:S01]  /*13f20*/  HMMA.16816.F32.BF16 R16, R36, R34, R16 ;  /* 0x000000222410723c */ /* 0x000fe20000041810 */
        /* <DEDUP_REMOVED lines=18> */
[C---:B--2---:R-:W-:Y:S08]  /*14050*/  HMMA.16816.F32.BF16 R8, R80.reuse, R72, R8 ;  /* 0x000000485008723c */ /* 0x044ff00000041808 */
[C---:B------:R-:W-:Y:S01]  /*14060*/  HMMA.16816.F32.BF16 R4, R80.reuse, R74, R4 ;  /* 0x0000004a5004723c */ /* 0x040fe20000041804 */
[----:B------:R-:W1:Y:S07]  /*14070*/  LDSM.16.M88.4 R72, [R203+0x2000] ;  /* 0x00200000cb48783b */ /* 0x000e6e0000000200 */
[C---:B------:R-:W-:Y:S08]  /*14080*/  HMMA.16816.F32.BF16 R88, R80.reuse, R64, R88 ;  /* 0x000000405058723c */ /* 0x040ff00000041858 */
[----:B------:R-:W-:Y:S01]  /*14090*/  HMMA.16816.F32.BF16 R84, R80, R66, R84 ;  /* 0x000000425054723c */ /* 0x000fe20000041854 */
[----:B------:R-:W2:Y:S07]  /*140a0*/  LDSM.16.M88.4 R64, [R203+0x3000] ;  /* 0x00300000cb40783b */ /* 0x000eae0000000200 */
        /* <DEDUP_REMOVED lines=12> */
[----:B------:R-:W-:Y:S07]  /*14170*/  LDSM.16.M88.4 R24, [R200+0x9000] ;  /* 0x00900000c818783b */ /* 0x000fee0000000200 */
[C---:B-1----:R-:W-:Y:S08]  /*14180*/  HMMA.16816.F32.BF16 R20, R76.reuse, R72, R20 ;  /* 0x000000484c14723c */ /* 0x042ff00000041814 */
[----:B------:R-:W-:Y:S01]  /*14190*/  HMMA.16816.F32.BF16 R16, R76, R74, R16 ;  /* 0x0000004a4c10723c */ /* 0x000fe20000041810 */
[----:B------:R-:W-:Y:S07]  /*141a0*/  LDSM.16.M88.4 R72, [R200+0x9800] ;  /* 0x00980000c848783b */ /* 0x000fee0000000200 */
[C---:B------:R-:W-:Y:S08]  /*141b0*/  HMMA.16816.F32.BF16 R44, R48.reuse, R92, R44 ;  /* 0x0000005c302c723c */ /* 0x040ff0000004182c */
[----:B------:R-:W-:Y:S01]  /*141c0*/  HMMA.16816.F32.BF16 R40, R48, R94, R40 ;  /* 0x0000005e3028723c */ /* 0x000fe20000041828 */
[----:B------:R-:W-:Y:S07]  /*141d0*/  LDSM.16.M88.4 R48, [R201+0x2000] ;  /* 0x00200000c930783b */ /* 0x000fee0000000200 */
[C---:B------:R-:W-:Y:S08]  /*141e0*/  HMMA.16816.F32.BF16 R8, R76.reuse, R36, R8 ;  /* 0x000000244c08723c */ /* 0x040ff00000041808 */
[C---:B------:R-:W-:Y:S01]  /*141f0*/  HMMA.16816.F32.BF16 R4, R76.reuse, R38, R4 ;  /* 0x000000264c04723c */ /* 0x040fe20000041804 */
[----:B------:R-:W1:Y:S07]  /*14200*/  LDSM.16.M88.4 R36, [R196+0x2000] ;  /* 0x00200000c424783b */ /* 0x000e6e0000000200 */
[C---:B--2---:R-:W-:Y:S08]  /*14210*/  HMMA.16816.F32.BF16 R88, R76.reuse, R64, R88 ;  /* 0x000000404c58723c */ /* 0x044ff00000041858 */
[----:B------:R-:W-:Y:S01]  /*14220*/  HMMA.16816.F32.BF16 R84, R76, R66, R84 ;  /* 0x000000424c54723c */ /* 0x000fe20000041854 */
[----:B------:R-:W2:Y:S07]  /*14230*/  LDSM.16.M88.4 R64, [R196+0x2800] ;  /* 0x00280000c440783b */ /* 0x000eae0000000200 */
[C---:B------:R-:W-:Y:S08]  /*14240*/  HMMA.16816.F32.BF16 R20, R60.reuse, R32, R20 ;  /* 0x000000203c14723c */ /* 0x040ff00000041814 */
[----:B------:R-:W-:Y:S01]  /*14250*/  HMMA.16816.F32.BF16 R16, R60, R34, R16 ;  /* 0x000000223c10723c */ /* 0x000fe20000041810 */
[----:B------:R-:W-:Y:S07]  /*14260*/  LDSM.16.M88.4 R32, [R206+0x4000] ;  /* 0x00400000ce20783b */ /* 0x000fee0000000200 */
[C---:B------:R-:W-:Y:S08]  /*14270*/  HMMA.16816.F32.BF16 R44, R76.reuse, R80, R44 ;  /* 0x000000504c2c723c */ /* 0x040ff0000004182c */
[----:B------:R-:W-:Y:S01]  /*14280*/  HMMA.16816.F32.BF16 R40, R76, R82, R40 ;  /* 0x000000524c28723c */ /* 0x000fe20000041828 */
[----:B------:R-:W-:Y:S04]  /*14290*/  LDSM.16.M88.4 R76, [R196+0x3000] ;  /* 0x00300000c44c783b */ /* 0x000fe80000000200 */
[----:B------:R-:W-:Y:S03]  /*142a0*/  LDSM.16.M88.4 R80, [R201+0x4000] ;  /* 0x00400000c950783b */ /* 0x000fe60000000200 */
[C---:B---3--:R-:W-:Y:S08]  /*142b0*/  HMMA.16816.F32.BF16 R8, R60.reuse, R28, R8 ;  /* 0x0000001c3c08723c */ /* 0x048ff00000041808 */
[----:B------:R-:W-:Y:S01]  /*142c0*/  HMMA.16816.F32.BF16 R4, R60, R30, R4 ;  /* 0x0000001e3c04723c */ /* 0x000fe20000041804 */
[----:B------:R-:W3:Y:S07]  /*142d0*/  LDSM.16.M88.4 R28, [R205+0xa000] ;  /* 0x00a00000cd1c783b */ /* 0x000eee0000000200 */
[C---:B-1----:R-:W-:Y:S08]  /*142e0*/  HMMA.16816.F32.BF16 R20, R48.reuse, R36, R20 ;  /* 0x000000243014723c */ /* 0x042ff00000041814 */
[----:B------:R-:W-:Y:S01]  /*142f0*/  HMMA.16816.F32.BF16 R16, R48, R38, R16 ;  /* 0x000000263010723c */ /* 0x000fe20000041810 */
[----:B------:R-:W-:Y:S07]  /*14300*/  LDSM.16.M88.4 R36, [R204+0x4000] ;  /* 0x00400000cc24783b */ /* 0x000fee0000000200 */
[C---:B------:R-:W-:Y:S08]  /*14310*/  HMMA.16816.F32.BF16 R88, R60.reuse, R24, R88 ;  /* 0x000000183c58723c */ /* 0x040ff00000041858 */
[C---:B------:R-:W-:Y:S01]  /*14320*/  HMMA.16816.F32.BF16 R84, R60.reuse, R26, R84 ;  /* 0x0000001a3c54723c */ /* 0x040fe20000041854 */
[----:B------:R-:W1:Y:S07]  /*14330*/  LDSM.16.M88.4 R24, [R196+0x3800] ;  /* 0x00380000c418783b */ /* 0x000e6e0000000200 */
[C---:B------:R-:W-:Y:S08]  /*14340*/  HMMA.16816.F32.BF16 R44, R60.reuse, R72, R44 ;  /* 0x000000483c2c723c */ /* 0x040ff0000004182c */
[----:B------:R-:W-:Y:S01]  /*14350*/  HMMA.16816.F32.BF16 R40, R60, R74, R40 ;  /* 0x0000004a3c28723c */ /* 0x000fe20000041828 */
[----:B------:R-:W-:Y:S07]  /*14360*/  LDSM.16.M88.4 R72, [R202+0x4000] ;  /* 0x00400000ca48783b */ /* 0x000fee0000000200 */
[C---:B--2---:R-:W-:Y:S01]  /*14370*/  HMMA.16816.F32.BF16 R60, R48.reuse, R64, R8 ;  /* 0x00000040303c723c */ /* 0x044fe20000041808 */
[----:B------:R-:W2:Y:S07]  /*14380*/  LDSM.16.M88.4 R8, [R203+0x4000] ;  /* 0x00400000cb08783b */ /* 0x000eae0000000200 */
[----:B------:R-:W-:Y:S01]  /*14390*/  HMMA.16816.F32.BF16 R4, R48, R66, R4 ;  /* 0x000000423004723c */ /* 0x000fe20000041804 */
[----:B------:R-:W2:Y:S07]  /*143a0*/  LDSM.16.M88.4 R64, [R205+0xa800] ;  /* 0x00a80000cd40783b */ /* 0x000eae0000000200 */
[C---:B---3--:R-:W-:Y:S08]  /*143b0*/  HMMA.16816.F32.BF16 R20, R32.reuse, R28, R20 ;  /* 0x0000001c2014723c */ /* 0x048ff00000041814 */
[----:B------:R-:W-:Y:S01]  /*143c0*/  HMMA.16816.F32.BF16 R16, R32, R30, R16 ;  /* 0x0000001e2010723c */ /* 0x000fe20000041810 */
[----:B------:R-:W-:Y:S07]  /*143d0*/  LDSM.16.M88.4 R28, [R203+0x4800] ;  /* 0x00480000cb1c783b */ /* 0x000fee0000000200 */
[C---:B------:R-:W-:Y:S08]  /*143e0*/  HMMA.16816.F32.BF16 R88, R48.reuse, R76, R88 ;  /* 0x0000004c3058723c */ /* 0x040ff00000041858 */
[C---:B------:R-:W-:Y:S08]  /*143f0*/  HMMA.16816.F32.BF16 R84, R48.reuse, R78, R84 ;  /* 0x0000004e3054723c */ /* 0x040ff00000041854 */
[----:B-1----:R-:W-:Y:S01]  /*14400*/  HMMA.16816.F32.BF16 R76, R48, R24, R44 ;  /* 0x00000018304c723c */ /* 0x002fe2000004182c */
[----:B------:R-:W1:Y:S07]  /*14410*/  LDSM.16.M88.4 R44, [R200+0xa000] ;  /* 0x00a00000c82c783b */ /* 0x000e6e0000000200 */
[C---:B--2---:R-:W-:Y:S08]  /*14420*/  HMMA.16816.F32.BF16 R20, R36.reuse, R8, R20 ;  /* 0x000000082414723c */ /* 0x044ff00000041814 */
[----:B------:R-:W-:Y:S01]  /*14430*/  HMMA.16816.F32.BF16 R16, R36, R10, R16 ;  /* 0x0000000a2410723c */ /* 0x000fe20000041810 */
[----:B------:R-:W2:Y:S07]  /*14440*/  LDSM.16.M88.4 R8, [R205+0xb000] ;  /* 0x00b00000cd08783b */ /* 0x000eae0000000200 */
[C---:B------:R-:W-:Y:S01]  /*14450*/  HMMA.16816.F32.BF16 R92, R32.reuse, R64, R60 ;  /* 0x00000040205c723c */ /* 0x040fe2000004183c */
[----:B------:R-:W-:Y:S07]  /*14460*/  LDSM.16.M88.4 R60, [R196+0x4000] ;  /* 0x00400000c43c783b */ /* 0x000fee0000000200 */
[----:B------:R-:W-:Y:S01]  /*14470*/  HMMA.16816.F32.BF16 R64, R32, R66, R4 ;  /* 0x000000422040723c */ /* 0x000fe20000041804 */
[----:B------:R-:W3:Y:S07]  /*14480*/  LDSM.16.M88.4 R4, [R200+0xa800] ;  /* 0x00a80000c804783b */ /* 0x000eee0000000200 */
[----:B-1----:R-:W-:Y:S08]  /*14490*/  HMMA.16816.F32.BF16 R20, R72, R44, R20 ;  /* 0x0000002c4814723c */ /* 0x002ff00000041814 */
[C---:B------:R-:W-:Y:S08]  /*144a0*/  HMMA.16816.F32.BF16 R92, R36.reuse, R28, R92 ;  /* 0x0000001c245c723c */ /* 0x040ff0000004185c */
[----:B------:R-:W-:Y:S08]  /*144b0*/  HMMA.16816.F32.BF16 R64, R36, R30, R64 ;  /* 0x0000001e2440723c */ /* 0x000ff00000041840 */
[----:B------:R-:W-:Y:S01]  /*144c0*/  HMMA.16816.F32.BF16 R16, R72, R46, R16 ;  /* 0x0000002e4810723c */ /* 0x000fe20000041810 */
[----:B------:R-:W1:Y:S07]  /*144d0*/  LDSM.16.M88.4 R44, [R203+0x5000] ;  /* 0x00500000cb2c783b */ /* 0x000e6e0000000200 */
[C---:B--2---:R-:W-:Y:S08]  /*144e0*/  HMMA.16816.F32.BF16 R88, R32.reuse, R8, R88 ;  /* 0x000000082058723c */ /* 0x044ff00000041858 */
[----:B------:R-:W-:Y:S01]  /*144f0*/  HMMA.16816.F32.BF16 R84, R32, R10, R84 ;  /* 0x0000000a2054723c */ /* 0x000fe20000041854 */
[----:B------:R-:W2:Y:S07]  /*14500*/  LDSM.16.M88.4 R8, [R196+0x4800] ;  /* 0x00480000c408783b */ /* 0x000eae0000000200 */
[----:B------:R-:W-:Y:S01]  /*14510*/  HMMA.16816.F32.BF16 R40, R48, R26, R40 ;  /* 0x0000001a3028723c */ /* 0x000fe20000041828 */
[----:B------:R-:W-:Y:S07]  /*14520*/  LDSM.16.M88.4 R24, [R200+0xb000] ;  /* 0x00b00000c818783b */ /* 0x000fee0000000200 */
[C---:B---3--:R-:W-:Y:S08]  /*14530*/  HMMA.16816.F32.BF16 R92, R72.reuse, R4, R92 ;  /* 0x00000004485c723c */ /* 0x048ff0000004185c */
[----:B------:R-:W-:Y:S01]  /*14540*/  HMMA.16816.F32.BF16 R64, R72, R6, R64 ;  /* 0x000000064840723c */ /* 0x000fe20000041840 */
[----:B------:R-:W3:Y:S07]  /*14550*/  LDSM.16.M88.4 R4, [R203+0x5800] ;  /* 0x00580000cb04783b */ /* 0x000eee0000000200 */
[C---:B------:R-:W-:Y:S08]  /*14560*/  HMMA.16816.F32.BF16 R76, R32.reuse, R96, R76 ;  /* 0x00000060204c723c */ /* 0x040ff0000004184c */
[----:B------:R-:W-:Y:S08]  /*14570*/  HMMA.16816.F32.BF16 R40, R32, R98, R40 ;  /* 0x000000622028723c */ /* 0x000ff00000041828 */
[C---:B------:R-:W-:Y:S08]  /*14580*/  HMMA.16816.F32.BF16 R16, R80.reuse, R62, R16 ;  /* 0x0000003e5010723c */ /* 0x040ff00000041810 */
[----:B------:R-:W-:Y:S08]  /*14590*/  HMMA.16816.F32.BF16 R20, R80, R60, R20 ;  /* 0x0000003c5014723c */ /* 0x000ff00000041814 */
[----:B-1----:R-:W-:Y:S08]  /*145a0*/  HMMA.16816.F32.BF16 R88, R36, R44, R88 ;  /* 0x0000002c2458723c */ /* 0x002ff00000041858 */
[C---:B--2---:R-:W-:Y:S08]  /*145b0*/  HMMA.16816.F32.BF16 R92, R80.reuse, R8, R92 ;  /* 0x00000008505c723c */ /* 0x044ff0000004185c */
[----:B------:R-:W-:Y:S01]  /*145c0*/  HMMA.16816.F32.BF16 R64, R80, R10, R64 ;  /* 0x0000000a5040723c */ /* 0x000fe20000041840 */
[----:B------:R-:W1:Y:S01]  /*145d0*/  LDSM.16.M88.4 R8, [R200+0xb800] ;  /* 0x00b80000c808783b */ /* 0x000e620000000200 */
[----:B----4-:R-:W-:-:S02]  /*145e0*/  FMUL.FTZ R16, R16, R3 ;  /* 0x0000000310107220 */ /* 0x010fc40000410000 */
[-C--:B------:R-:W-:Y:S02]  /*145f0*/  FMUL.FTZ R17, R17, R3.reuse ;  /* 0x0000000311117220 */ /* 0x080fe40000410000 */
[-C--:B------:R-:W-:Y:S02]  /*14600*/  FMUL.FTZ R18, R18, R3.reuse ;  /* 0x0000000312127220 */ /* 0x080fe40000410000 */
[----:B---3--:R-:W-:Y:S01]  /*14610*/  HMMA.16816.F32.BF16 R76, R36, R4, R76 ;  /* 0x00000004244c723c */ /* 0x008fe2000004184c */
[-C--:B------:R-:W-:Y:S02]  /*14620*/  FMUL.FTZ R19, R19, R3.reuse ;  /* 0x0000000313137220 */ /* 0x080fe40000410000 */
[-C--:B------:R-:W-:Y:S02]  /*14630*/  FMUL.FTZ R21, R21, R3.reuse ;  /* 0x0000000315157220 */ /* 0x080fe40000410000 */
[----:B------:R-:W-:-:S03]  /*14640*/  FMUL.FTZ R22, R22, R3 ;  /* 0x0000000316167220 */ /* 0x000fc60000410000 */
[C---:B------:R-:W-:Y:S01]  /*14650*/  HMMA.16816.F32.BF16 R84, R36.reuse, R46, R84 ;  /* 0x0000002e2454723c */ /* 0x040fe20000041854 */
[----:B------:R-:W2:Y:S07]  /*14660*/  MUFU.TANH R49, R16 ;  /* 0x0000001000317308 */ /* 0x000eae0000002400 */
[----:B------:R-:W-:Y:S01]  /*14670*/  HMMA.16816.F32.BF16 R40, R36, R6, R40 ;  /* 0x000000062428723c */ /* 0x000fe20000041828 */
[----:B------:R-:W3:Y:S01]  /*14680*/  MUFU.TANH R47, R17 ;  /* 0x00000011002f7308 */ /* 0x000ee20000002400 */
[----:B------:R-:W-:-:S02]  /*14690*/  FMUL.FTZ R15, R20, R3 ;  /* 0x00000003140f7220 */ /* 0x000fc40000410000 */
[----:B------:R-:W-:-:S04]  /*146a0*/  FMUL.FTZ R45, R23, R3 ;  /* 0x00000003172d7220 */ /* 0x000fc80000410000 */
[C---:B------:R-:W-:Y:S01]  /*146b0*/  HMMA.16816.F32.BF16 R88, R72.reuse, R24, R88 ;  /* 0x000000184858723c */ /* 0x040fe20000041858 */
[----:B------:R-:W4:Y:S08]  /*146c0*/  MUFU.TANH R51, R18 ;  /* 0x0000001200337308 */ /* 0x000f300000002400 */
[----:B------:R1:W1:Y:S08]  /*146d0*/  MUFU.TANH R25, R19 ;  /* 0x0000001300197308 */ /* 0x0002700000002400 */
[----:B------:R-:W2:Y:S08]  /*146e0*/  MUFU.TANH R29, R21 ;  /* 0x00000015001d7308 */ /* 0x000eb00000002400 */
[----:B------:R2:W2:Y:S01]  /*146f0*/  MUFU.TANH R31, R22 ;  /* 0x00000016001f7308 */ /* 0x0004a20000002400 */
[----:B-1----:R-:W1:Y:S04]  /*14700*/  LDSM.16.M88.4 R16, [R196+0x5800] ;  /* 0x00580000c410783b */ /* 0x002e680000000200 */
[----:B--2---:R-:W2:Y:S01]  /*14710*/  LDSM.16.M88.4 R20, [R196+0x5000] ;  /* 0x00500000c414783b */ /* 0x004ea20000000200 */
[C---:B------:R-:W-:Y:S08]  /*14720*/  HMMA.16816.F32.BF16 R76, R72.reuse, R8, R76 ;  /* 0x00000008484c723c */ /* 0x040ff0000004184c */
[C---:B------:R-:W-:Y:S08]  /*14730*/  HMMA.16816.F32.BF16 R84, R72.reuse, R26, R84 ;  /* 0x0000001a4854723c */ /* 0x040ff00000041854 */
[----:B------:R-:W-:Y:S01]  /*14740*/  HMMA.16816.F32.BF16 R40, R72, R10, R40 ;  /* 0x0000000a4828723c */ /* 0x000fe20000041828 */
[----:B------:R-:W-:-:S02]  /*14750*/  FMUL.FTZ R35, R65, R3 ;  /* 0x0000000341237220 */ /* 0x000fc40000410000 */
[-C--:B------:R-:W-:Y:S02]  /*14760*/  FMUL.FTZ R53, R92, R3.reuse ;  /* 0x000000035c357220 */ /* 0x080fe40000410000 */
[-C--:B------:R-:W-:Y:S02]  /*14770*/  FMUL.FTZ R33, R93, R3.reuse ;  /* 0x000000035d217220 */ /* 0x080fe40000410000 */
[-C--:B------:R-:W-:Y:S01]  /*14780*/  FMUL.FTZ R5, R94, R3.reuse ;  /* 0x000000035e057220 */ /* 0x080fe20000410000 */
[----:B-1----:R-:W-:Y:S01]  /*14790*/  HMMA.16816.F32.BF16 R76, R80, R16, R76 ;  /* 0x00000010504c723c */ /* 0x002fe2000004184c */
[----:B------:R-:W-:Y:S01]  /*147a0*/  FMUL.FTZ R7, R66, R3 ;  /* 0x0000000342077220 */ /* 0x000fe20000410000 */
[----:B------:R-:W-:Y:S01]  /*147b0*/  ISETP.GT.AND P4, PT, R52, R215, PT ;  /* 0x000000d73400720c */ /* 0x000fe20003f84270 */
[----:B------:R-:W-:Y:S01]  /*147c0*/  FMUL.FTZ R64, R64, R3 ;  /* 0x0000000340407220 */ /* 0x000fe20000410000 */
[----:B------:R-:W1:Y:S01]  /*147d0*/  MUFU.TANH R15, R15 ;  /* 0x0000000f000f7308 */ /* 0x000e620000002400 */
[----:B------:R-:W-:-:S04]  /*147e0*/  DEPBAR.LE SB0, 0x0 ;  /* 0x000080000000791a */ /* 0x000fc80000000000 */
[C---:B--2---:R-:W-:Y:S08]  /*147f0*/  HMMA.16816.F32.BF16 R88, R80.reuse, R20, R88 ;  /* 0x000000145058723c */ /* 0x044ff00000041858 */
[C---:B------:R-:W-:Y:S08]  /*14800*/  HMMA.16816.F32.BF16 R84, R80.reuse, R22, R84 ;  /* 0x000000165054723c */ /* 0x040ff00000041854 */
[----:B------:R-:W-:Y:S01]  /*14810*/  HMMA.16816.F32.BF16 R40, R80, R18, R40 ;  /* 0x000000125028723c */ /* 0x000fe20000041828 */
[----:B------:R-:W-:Y:S01]  /*14820*/  SHF.R.S32.HI R11, RZ, 0x1f, R68 ;  /* 0x0000001fff0b7819 */ /* 0x000fe20000011444 */
[----:B------:R-:W-:-:S03]  /*14830*/  FMUL.FTZ R9, R67, R3 ;  /* 0x0000000343097220 */ /* 0x000fc60000410000 */
[----:B------:R-:W-:Y:S01]  /*14840*/  LEA.HI R2, R11, R68, RZ, 0x2 ;  /* 0x000000440b027211 */ /* 0x000fe200078f10ff */
[-C--:B------:R-:W-:Y:S02]  /*14850*/  FMUL.FTZ R27, R95, R3.reuse ;  /* 0x000000035f1b7220 */ /* 0x080fe40000410000 */
[-C--:B------:R-:W-:Y:S01]  /*14860*/  FMUL.FTZ R19, R77, R3.reuse ;  /* 0x000000034d137220 */ /* 0x080fe20000410000 */
[----:B------:R-:W-:Y:S01]  /*14870*/  SHF.R.S32.HI R2, RZ, 0x2, R2 ;  /* 0x00000002ff027819 */ /* 0x000fe20000011402 */
        /* <DEDUP_REMOVED lines=15> */
[----:B------:R-:W-:Y:S01]  /*14970*/  LEA R2, R69, R2, 0x4 ;  /* 0x0000000245027211 */ /* 0x000fe200078e20ff */
[----:B------:R-:W2:Y:S08]  /*14980*/  MUFU.TANH R45, R45 ;  /* 0x0000002d002d7308 */ /* 0x000eb00000002400 */
[----:B------:R-:W1:Y:S08]  /*14990*/  MUFU.TANH R53, R53 ;  /* 0x0000003500357308 */ /* 0x000e700000002400 */
[----:B------:R-:W1:Y:S08]  /*149a0*/  MUFU.TANH R33, R33 ;  /* 0x0000002100217308 */ /* 0x000e700000002400 */
[----:B------:R-:W1:Y:S08]  /*149b0*/  MUFU.TANH R5, R5 ;  /* 0x0000000500057308 */ /* 0x000e700000002400 */
[----:B------:R-:W1:Y:S08]  /*149c0*/  MUFU.TANH R27, R27 ;  /* 0x0000001b001b7308 */ /* 0x000e700000002400 */
[----:B------:R1:W1:Y:S08]  /*149d0*/  MUFU.TANH R21, R64 ;  /* 0x0000004000157308 */ /* 0x0002700000002400 */
        /* <DEDUP_REMOVED lines=16> */
[----:B------:R-:W1:Y:S08]  /*14ae0*/  MUFU.TANH R41, R41 ;  /* 0x0000002900297308 */ /* 0x000e700000002400 */
[----:B------:R1:W1:Y:S08]  /*14af0*/  MUFU.TANH R69, R42 ;  /* 0x0000002a00457308 */ /* 0x0002700000002400 */
[----:B------:R-:W1:Y:S01]  /*14b00*/  MUFU.TANH R43, R43 ;  /* 0x0000002b002b7308 */ /* 0x000e620000002400 */
[----:B------:R-:W-:Y:S01]  /*14b10*/  BSSY B1, `(.L_x_5488) ;  /* 0x00000b6000017945 */ /* 0x000fe20003800000 */
[----:B------:R-:W-:-:S02]  /*14b20*/  IADD3 R2, R71, R2, RZ ;  /* 0x0000000247027210 */ /* 0x000fc40007ffe0ff */
[----:B------:R-:W-:Y:S02]  /*14b30*/  LOP3.LUT R79, R56, 0x3, RZ, 0xc0, !PT ;  /* 0x00000003384f7812 */ /* 0x000fe400078ec0ff */
        /* <DEDUP_REMOVED lines=10> */
[----:B------:R-:W-:Y:S01]  /*14be0*/  IADD3 R188, R203, 0x5800, RZ ;  /* 0x00005800cbbc7810 */ /* 0x000fe20007ffe0ff */
[----:B------:R-:W-:Y:S06]  /*14bf0*/  BAR.SYNC.DEFER_BLOCKING 0x0 ;  /* 0x0000000000007b1d */ /* 0x000fec0000010000 */
[----:B------:R-:W-:Y:S05]  /*14c00*/  @!P4 BRA `(.L_x_5489) ;  /* 0x00000a600000c947 */ /* 0x000fea0003800000 */
[----:B-1234-:R-:W-:Y:S01]  /*14c10*/  ISETP.NE.U32.AND P0, PT, R224, RZ, PT ;  /* 0x000000ffe000720c */ /* 0x01efe20003f05070 */
[----:B------:R-:W-:Y:S03]  /*14c20*/  BSSY B0, `(.L_x_5490) ;  /* 0x0000042000007945 */ /* 0x000fe60003800000 */
[----:B------:R-:W-:-:S13]  /*14c30*/  ISETP.NE.AND.EX P0, PT, R225, RZ, PT, P0 ;  /* 0x000000ffe100720c */ /* 0x000fda0003f05300 */
[----:B------:R-:W-:Y:S05]  /*14c40*/  @!P0 BRA `(.L_x_5491) ;  /* 0x000003c000008947 */ /* 0x000fea0003800000 */
[----:B------:R-:W2:Y:S01]  /*14c50*/  LD.E R71, [R12.64+0x170] ;  /* 0x000170060c477980 */ /* 0x000ea2000c101900 */
[----:B------:R-:W-:Y:S02]  /*14c60*/  IADD3 R10, R14, -0x40, RZ ;  /* 0xffffffc00e0a7810 */ /* 0x000fe40007ffe0ff */
[----:B------:R-:W-:Y:S01]  /*14c70*/  IABS R11, R14 ;  /* 0x0000000e000b7213 */ /* 0x000fe20000000000 */
[----:B------:R-:W3:Y:S01]  /*14c80*/  LD.E.64 R82, [R12.64+0x20] ;  /* 0x000020060c527980 */ /* 0x000ee2000c101b00 */
        /* <DEDUP_REMOVED lines=36> */
[----:B------:R-:W-:-:S03]  /*14ed0*/  SEL R11, R11, R16, !P1 ;  /* 0x000000100b0b7207 */ /* 0x000fc60004800000 */
[----:B------:R-:W-:-:S04]  /*14ee0*/  IMAD.WIDE R86, R6, 0x4, R224 ;  /* 0x0000000406567825 */ /* 0x000fc800078e02e0 */
        /* <DEDUP_REMOVED lines=8> */
[----:B------:R-:W-:-:S04]  /*14f70*/  IMAD R6, R80, R11, R6 ;  /* 0x0000000b50067224 */ /* 0x000fc800078e0206 */
[----:B------:R-:W-:Y:S02]  /*14f80*/  IMAD.IADD R71, R71, 0x1, R6 ;  /* 0x0000000147477824 */ /* 0x000fe400078e0206 */
[----:B----4-:R-:W-:-:S04]  /*14f90*/  IMAD.IADD R3, R3, 0x1, -R4 ;  /* 0x0000000103037824 */ /* 0x010fc800078e0a04 */
[----:B---3--:R-:W-:Y:S01]  /*14fa0*/  IMAD R11, R83, R3, RZ ;  /* 0x00000003530b7224 */ /* 0x008fe200078e02ff */
[----:B------:R-:W-:Y:S01]  /*14fb0*/  SHF.R.S32.HI R4, RZ, 0x1f, R3 ;  /* 0x0000001fff047819 */ /* 0x000fe20000011403 */
[----:B------:R-:W-:-:S04]  /*14fc0*/  IMAD.WIDE.U32 R70, R3, R82, R70 ;  /* 0x0000005203467225 */ /* 0x000fc800078e0046 */
[----:B------:R-:W-:-:S05]  /*14fd0*/  IMAD R4, R82, R4, R11 ;  /* 0x0000000452047224 */ /* 0x000fca00078e020b */
[----:B------:R-:W-:Y:S01]  /*14fe0*/  IADD3 R3, R71, R4, RZ ;  /* 0x0000000447037210 */ /* 0x000fe20007ffe0ff */
[----:B------:R-:W-:Y:S01]  /*14ff0*/  IMAD.MOV.U32 R4, RZ, RZ, R70 ;  /* 0x000000ffff047224 */ /* 0x000fe200078e0046 */
[----:B------:R-:W-:Y:S05]  /*15000*/  BRA `(.L_x_5492) ;  /* 0x0000003000007947 */ /* 0x000fea0003800000 */
.L_x_5491:
[----:B------:R-:W2:Y:S02]  /*15010*/  LD.E R4, [R12.64+0x38] ;  /* 0x000038060c047980 */ /* 0x000ea4000c101900 */
[----:B--2---:R-:W-:-:S04]  /*15020*/  LEA R4, -R4, RZ, 0x6 ;  /* 0x000000ff04047211 */ /* 0x004fc800078e31ff */
[----:B------:R-:W-:Y:S02]  /*15030*/  SHF.R.S32.HI R3, RZ, 0x1f, R4 ;  /* 0x0000001fff037819 */ /* 0x000fe40000011404 */
.L_x_5492:
[----:B------:R-:W-:Y:S05]  /*15040*/  BSYNC B0 ;  /* 0x0000000000007941 */ /* 0x000fea0003800000 */
.L_x_5490:
        /* <DEDUP_REMOVED lines=98> */
.L_x_5489:
[----:B-1234-:R-:W-:Y:S05]  /*15670*/  BSYNC B1 ;  /* 0x0000000000017941 */ /* 0x01efea0003800000 */
.L_x_5488:
[----:B------:R1:W2:Y:S01]  /*15680*/  LD.E R164, [R12.64+0xdc] ;  /* 0x0000dc060ca47980 */ /* 0x0002a2000c101900 */
[----:B------:R-:W-:Y:S01]  /*15690*/  IMAD R3, R79, 0x2, R14 ;  /* 0x000000024f037824 */ /* 0x000fe200078e020e */
[----:B------:R-:W-:-:S04]  /*156a0*/  IADD3 R26, R135, R2, -R220 ;  /* 0x00000002871a7210 */ /* 0x000fc80007ffe8dc */
[C---:B------:R-:W-:Y:S01]  /*156b0*/  IADD3 R89, R3.reuse, 0x10, RZ ;  /* 0x0000001003597810 */ /* 0x040fe20007ffe0ff */
[C---:B------:R-:W-:Y:S01]  /*156c0*/  IMAD.IADD R20, R26.reuse, 0x1, -R3 ;  /* 0x000000011a147824 */ /* 0x040fe200078e0a03 */
[C---:B------:R-:W-:Y:S02]  /*156d0*/  IADD3 R95, R3.reuse, 0x1, RZ ;  /* 0x00000001035f7810 */ /* 0x040fe40007ffe0ff */
[C---:B------:R-:W-:Y:S01]  /*156e0*/  IADD3 R93, R3.reuse, 0x8, RZ ;  /* 0x00000008035d7810 */ /* 0x040fe20007ffe0ff */
[C---:B------:R-:W-:Y:S01]  /*156f0*/  IMAD.IADD R4, R26.reuse, 0x1, -R89 ;  /* 0x000000011a047824 */ /* 0x040fe200078e0a59 */
[----:B------:R-:W-:Y:S01]  /*15700*/  IABS R20, R20 ;  /* 0x0000001400147213 */ /* 0x000fe20000000000 */
[C---:B------:R-:W-:Y:S01]  /*15710*/  IMAD.IADD R16, R26.reuse, 0x1, -R95 ;  /* 0x000000011a107824 */ /* 0x040fe200078e0a5f */
[----:B------:R-:W-:Y:S01]  /*15720*/  IADD3 R91, R3, 0x9, RZ ;  /* 0x00000009035b7810 */ /* 0x000fe20007ffe0ff */
[----:B------:R-:W-:Y:S01]  /*15730*/  IMAD.IADD R14, R26, 0x1, -R93 ;  /* 0x000000011a0e7824 */ /* 0x000fe200078e0a5d */
[----:B------:R-:W-:-:S02]  /*15740*/  IABS R4, R4 ;  /* 0x0000000400047213 */ /* 0x000fc40000000000 */
[----:B------:R-:W3:Y:S01]  /*15750*/  I2F R20, R20 ;  /* 0x0000001400147306 */ /* 0x000ee20000201400 */
[C---:B------:R-:W-:Y:S01]  /*15760*/  IMAD.IADD R18, R26.reuse, 0x1, -R91 ;  /* 0x000000011a127824 */ /* 0x040fe200078e0a5b */
[----:B------:R-:W-:Y:S02]  /*15770*/  IABS R16, R16 ;  /* 0x0000001000107213 */ /* 0x000fe40000000000 */
[----:B------:R-:W-:Y:S02]  /*15780*/  IADD3 R87, R3, 0x11, RZ ;  /* 0x0000001103577810 */ /* 0x000fe40007ffe0ff */
[----:B------:R-:W-:Y:S02]  /*15790*/  IABS R18, R18 ;  /* 0x0000001200127213 */ /* 0x000fe40000000000 */
[----:B------:R4:W-:Y:S01]  /*157a0*/  I2F R6, R4 ;  /* 0x0000000400067306 */ /* 0x0009e20000201400 */
[----:B------:R-:W-:Y:S01]  /*157b0*/  IABS R14, R14 ;  /* 0x0000000e000e7213 */ /* 0x000fe20000000000 */
[----:B------:R-:W-:-:S06]  /*157c0*/  IMAD.IADD R10, R26, 0x1, -R87 ;  /* 0x000000011a0a7824 */ /* 0x000fcc00078e0a57 */
[----:B------:R-:W-:Y:S01]  /*157d0*/  I2F R16, R16 ;  /* 0x0000001000107306 */ /* 0x000fe20000201400 */
[----:B----4-:R-:W-:-:S07]  /*157e0*/  IADD3 R4, R26, 0x8, RZ ;  /* 0x000000081a047810 */ /* 0x010fce0007ffe0ff */
[----:B------:R-:W-:Y:S01]  /*157f0*/  I2F R18, R18 ;  /* 0x0000001200127306 */ /* 0x000fe20000201400 */
[C---:B------:R-:W-:Y:S02]  /*15800*/  IMAD.IADD R34, R4.reuse, 0x1, -R3 ;  /* 0x0000000104227824 */ /* 0x040fe400078e0a03 */
[----:B-1----:R-:W-:Y:S01]  /*15810*/  IMAD.IADD R12, R4, 0x1, -R93 ;  /* 0x00000001040c7824 */ /* 0x002fe200078e0a5d */
[----:B------:R-:W-:-:S04]  /*15820*/  IADD3 R83, R3, 0x19, RZ ;  /* 0x0000001903537810 */ /* 0x000fc80007ffe0ff */
[----:B------:R-:W-:Y:S01]  /*15830*/  I2F R14, R14 ;  /* 0x0000000e000e7306 */ /* 0x000fe20000201400 */
[----:B------:R-:W-:Y:S01]  /*15840*/  IABS R34, R34 ;  /* 0x0000002200227213 */ /* 0x000fe20000000000 */
[C---:B------:R-:W-:Y:S02]  /*15850*/  IMAD.IADD R36, R4.reuse, 0x1, -R91 ;  /* 0x0000000104247824 */ /* 0x040fe400078e0a5b */
[----:B------:R-:W-:Y:S01]  /*15860*/  IMAD.IADD R13, R4, 0x1, -R95 ;  /* 0x00000001040d7824 */ /* 0x000fe200078e0a5f */
[----:B------:R-:W-:-:S03]  /*15870*/  IABS R12, R12 ;  /* 0x0000000c000c7213 */ /* 0x000fc60000000000 */
[----:B------:R-:W1:Y:S01]  /*15880*/  I2F R34, R34 ;  /* 0x0000002200227306 */ /* 0x000e620000201400 */
[----:B------:R-:W-:Y:S02]  /*15890*/  IABS R36, R36 ;  /* 0x0000002400247213 */ /* 0x000fe40000000000 */
[----:B------:R-:W-:Y:S01]  /*158a0*/  IABS R13, R13 ;  /* 0x0000000d000d7213 */ /* 0x000fe20000000000 */
[----:B------:R-:W-:-:S04]  /*158b0*/  IMAD.IADD R38, R4, 0x1, -R89 ;  /* 0x0000000104267824 */ /* 0x000fc800078e0a59 */
[----:B------:R-:W4:Y:S01]  /*158c0*/  I2F R12, R12 ;  /* 0x0000000c000c7306 */ /* 0x000f220000201400 */
[----:B------:R-:W-:Y:S01]  /*158d0*/  IABS R10, R10 ;  /* 0x0000000a000a7213 */ /* 0x000fe20000000000 */
[----:B---3--:R-:W-:Y:S01]  /*158e0*/  FFMA.FTZ R15, -R0, R20, R15 ;  /* 0x00000014000f7223 */ /* 0x008fe2000001010f */
[----:B------:R-:W-:-:S05]  /*158f0*/  IABS R38, R38 ;  /* 0x0000002600267213 */ /* 0x000fca0000000000 */
[----:B------:R-:W3:Y:S01]  /*15900*/  I2F R36, R36 ;  /* 0x0000002400247306 */ /* 0x000ee20000201400 */
[----:B------:R-:W-:-:S07]  /*15910*/  IMAD.IADD R20, R4, 0x1, -R87 ;  /* 0x0000000104147824 */ /* 0x000fce00078e0a57 */
[----:B------:R-:W5:Y:S01]  /*15920*/  I2F R13, R13 ;  /* 0x0000000d000d7306 */ /* 0x000f620000201400 */
[----:B-1----:R-:W-:Y:S01]  /*15930*/  FFMA.FTZ R34, -R0, R34, R31 ;  /* 0x0000002200227223 */ /* 0x002fe2000001011f */
[----:B------:R-:W-:Y:S01]  /*15940*/  ISETP.GE.AND P3, PT, R3, R135, PT ;  /* 0x000000870300720c */ /* 0x000fe20003f66270 */
[----:B------:R-:W-:Y:S01]  /*15950*/  IMAD.IADD R30, R26, 0x1, -R83 ;  /* 0x000000011a1e7824 */ /* 0x000fe200078e0a53 */
[----:B------:R-:W-:-:S04]  /*15960*/  IABS R20, R20 ;  /* 0x0000001400147213 */ /* 0x000fc80000000000 */
[----:B------:R-:W1:Y:S01]  /*15970*/  I2F R31, R38 ;  /* 0x00000026001f7306 */ /* 0x000e620000201400 */
[C---:B------:R-:W-:Y:S01]  /*15980*/  FFMA.FTZ R16, -R0.reuse, R16, R29 ;  /* 0x0000001000107223 */ /* 0x040fe2000001011d */
[----:B------:R-:W-:Y:S01]  /*15990*/  IADD3 R81, R3, 0x20, RZ ;  /* 0x0000002003517810 */ /* 0x000fe20007ffe0ff */
[----:B----4-:R-:W-:Y:S01]  /*159a0*/  FFMA.FTZ R12, -R0, R12, R51 ;  /* 0x0000000c000c7223 */ /* 0x010fe20000010133 */
[----:B------:R-:W-:-:S04]  /*159b0*/  FSEL R29, R34, -INF , !P3 ;  /* 0xff800000221d7808 */ /* 0x000fc80005800000 */
[----:B------:R-:W4:Y:S01]  /*159c0*/  I2F R10, R10 ;  /* 0x0000000a000a7306 */ /* 0x000f220000201400 */
[----:B------:R-:W-:Y:S01]  /*159d0*/  IABS R30, R30 ;  /* 0x0000001e001e7213 */ /* 0x000fe20000000000 */
[C---:B------:R-:W-:Y:S01]  /*159e0*/  FFMA.FTZ R18, -R0.reuse, R18, R47 ;  /* 0x0000001200127223 */ /* 0x040fe2000001012f */
[----:B------:R-:W-:Y:S01]  /*159f0*/  ISETP.GE.AND P1, PT, R93, R135, PT ;  /* 0x000000875d00720c */ /* 0x000fe20003f26270 */
[C---:B---3--:R-:W-:Y:S01]  /*15a00*/  FFMA.FTZ R36, -R0.reuse, R36, R25 ;  /* 0x0000002400247223 */ /* 0x048fe20000010119 */
[----:B------:R-:W-:Y:S01]  /*15a10*/  IADD3 R85, R3, 0x18, RZ ;  /* 0x0000001803557810 */ /* 0x000fe20007ffe0ff */
[----:B-----5:R-:W-:Y:S01]  /*15a20*/  FFMA.FTZ R13, -R0, R13, R45 ;  /* 0x0000000d000d7223 */ /* 0x020fe2000001012d */
[----:B------:R-:W-:Y:S01]  /*15a30*/  ISETP.GE.AND P0, PT, R91, R135, PT ;  /* 0x000000875b00720c */ /* 0x000fe20003f06270 */
[----:B------:R3:W5:Y:S01]  /*15a40*/  I2F R34, R20 ;  /* 0x0000001400227306 */ /* 0x0007620000201400 */
[C---:B------:R-:W-:Y:S02]  /*15a50*/  IADD3 R11, R3.reuse, 0x21, RZ ;  /* 0x00000021030b7810 */ /* 0x040fe40007ffe0ff */
[----:B------:R-:W-:-:S02]  /*15a60*/  IADD3 R79, R3, 0x28, RZ ;  /* 0x00000028034f7810 */ /* 0x000fc40007ffe0ff */
[-C--:B------:R-:W-:Y:S01]  /*15a70*/  ISETP.GE.AND P2, PT, R95, R135.reuse, PT ;  /* 0x000000875f00720c */ /* 0x080fe20003f46270 */
[----:B------:R-:W-:Y:S01]  /*15a80*/  IMAD.IADD R28, R26, 0x1, -R81 ;  /* 0x000000011a1c7824 */ /* 0x000fe200078e0a51 */
[----:B------:R-:W-:Y:S01]  /*15a90*/  FSEL R15, R15, -INF , !P3 ;  /* 0xff8000000f0f7808 */ /* 0x000fe20005800000 */
[----:B------:R-:W-:Y:S01]  /*15aa0*/  FFMA.FTZ R49, -R0, R14, R49 ;  /* 0x0000000e00317223 */ /* 0x000fe20000010131 */
[----:B------:R-:W1:Y:S01]  /*15ab0*/  I2F R30, R30 ;  /* 0x0000001e001e7306 */ /* 0x000e620000201400 */
[C---:B------:R-:W-:Y:S01]  /*15ac0*/  IMAD.IADD R32, R26.reuse, 0x1, -R85 ;  /* 0x000000011a207824 */ /* 0x040fe200078e0a55 */
[----:B------:R-:W-:Y:S01]  /*15ad0*/  ISETP.GE.AND P3, PT, R85, R135, PT ;  /* 0x000000875500720c */ /* 0x000fe20003f66270 */
[----:B------:R-:W-:Y:S01]  /*15ae0*/  IMAD.IADD R8, R26, 0x1, -R11 ;  /* 0x000000011a087824 */ /* 0x000fe200078e0a0b */
[----:B------:R-:W-:Y:S02]  /*15af0*/  FSEL R14, R16, -INF , !P2 ;  /* 0xff800000100e7808 */ /* 0x000fe40005000000 */
[----:B---3--:R-:W-:-:S02]  /*15b00*/  FSEL R20, R12, -INF , !P1 ;  /* 0xff8000000c147808 */ /* 0x008fc40004800000 */
[----:B------:R-:W-:Y:S01]  /*15b10*/  FSEL R12, R18, -INF , !P0 ;  /* 0xff800000120c7808 */ /* 0x000fe20004000000 */
[----:B------:R-:W-:Y:S01]  /*15b20*/  IMAD.IADD R85, R4, 0x1, -R85 ;  /* 0x0000000104557824 */ /* 0x000fe200078e0a55 */
[----:B------:R-:W-:Y:S01]  /*15b30*/  FSEL R18, R36, -INF , !P0 ;  /* 0xff80000024127808 */ /* 0x000fe20004000000 */
[C---:B------:R-:W-:Y:S01]  /*15b40*/  IMAD.IADD R36, R4.reuse, 0x1, -R79 ;  /* 0x0000000104247824 */ /* 0x040fe200078e0a4f */
[----:B------:R-:W-:Y:S02]  /*15b50*/  FSEL R16, R13, -INF , !P2 ;  /* 0xff8000000d107808 */ /* 0x000fe40005000000 */
[-C--:B------:R-:W-:Y:S01]  /*15b60*/  ISETP.GE.AND P0, PT, R11, R135.reuse, PT ;  /* 0x000000870b00720c */ /* 0x080fe20003f06270 */
[C---:B------:R-:W-:Y:S01]  /*15b70*/  IMAD.IADD R11, R4.reuse, 0x1, -R11 ;  /* 0x00000001040b7824 */ /* 0x040fe200078e0a0b */
[-C--:B------:R-:W-:Y:S01]  /*15b80*/  ISETP.GE.AND P2, PT, R83, R135.reuse, PT ;  /* 0x000000875300720c */ /* 0x080fe20003f46270 */
[----:B------:R-:W-:Y:S01]  /*15b90*/  IMAD.IADD R83, R4, 0x1, -R83 ;  /* 0x0000000104537824 */ /* 0x000fe200078e0a53 */
[----:B------:R-:W-:Y:S01]  /*15ba0*/  IABS R28, R28 ;  /* 0x0000001c001c7213 */ /* 0x000fe20000000000 */
[C---:B------:R-:W-:Y:S01]  /*15bb0*/  FFMA.FTZ R6, -R0.reuse, R6, R53 ;  /* 0x0000000600067223 */ /* 0x040fe20000010135 */
[----:B------:R-:W-:Y:S01]  /*15bc0*/  ISETP.GE.AND P6, PT, R89, R135, PT ;  /* 0x000000875900720c */ /* 0x000fe20003fc6270 */
[C---:B-1----:R-:W-:Y:S01]  /*15bd0*/  FFMA.FTZ R40, -R0.reuse, R31, R5 ;  /* 0x0000001f00287223 */ /* 0x042fe20000010105 */
[----:B------:R-:W-:Y:S01]  /*15be0*/  FSEL R13, R49, -INF , !P1 ;  /* 0xff800000310d7808 */ /* 0x000fe20004800000 */
[----:B----4-:R-:W-:Y:S01]  /*15bf0*/  FFMA.FTZ R10, -R0, R10, R33 ;  /* 0x0000000a000a7223 */ /* 0x010fe20000010121 */
[----:B------:R-:W-:-:S02]  /*15c00*/  IABS R85, R85 ;  /* 0x0000005500557213 */ /* 0x000fc40000000000 */
[----:B------:R-:W-:Y:S01]  /*15c10*/  ISETP.GE.AND P1, PT, R81, R135, PT ;  /* 0x000000875100720c */ /* 0x000fe20003f26270 */
[----:B------:R-:W-:Y:S01]  /*15c20*/  IMAD.IADD R81, R4, 0x1, -R81 ;  /* 0x0000000104517824 */ /* 0x000fe200078e0a51 */
[----:B------:R-:W-:Y:S02]  /*15c30*/  IABS R33, R36 ;  /* 0x0000002400217213 */ /* 0x000fe40000000000 */
[----:B------:R-:W-:Y:S01]  /*15c40*/  IABS R5, R11 ;  /* 0x0000000b00057213 */ /* 0x000fe20000000000 */
[----:B------:R-:W1:Y:S01]  /*15c50*/  I2F R28, R28 ;  /* 0x0000001c001c7306 */ /* 0x000e620000201400 */
[----:B------:R-:W-:Y:S02]  /*15c60*/  IABS R8, R8 ;  /* 0x0000000800087213 */ /* 0x000fe40000000000 */
[----:B------:R-:W-:Y:S02]  /*15c70*/  IABS R83, R83 ;  /* 0x0000005300537213 */ /* 0x000fe40000000000 */
[----:B------:R-:W-:-:S02]  /*15c80*/  FSEL R11, R6, -INF , !P6 ;  /* 0xff800000060b7808 */ /* 0x000fc40007000000 */
[----:B------:R-:W-:Y:S01]  /*15c90*/  FSEL R6, R40, -INF , !P6 ;  /* 0xff80000028067808 */ /* 0x000fe20007000000 */
[----:B------:R-:W3:Y:S01]  /*15ca0*/  I2F R38, R85 ;  /* 0x0000005500267306 */ /* 0x000ee20000201400 */
[----:B-----5:R-:W-:Y:S01]  /*15cb0*/  FFMA.FTZ R40, -R0, R34, R27 ;  /* 0x0000002200287223 */ /* 0x020fe2000001011b */
[----:B------:R-:W-:Y:S01]  /*15cc0*/  IABS R81, R81 ;  /* 0x0000005100517213 */ /* 0x000fe20000000000 */
[----:B------:R-:W-:Y:S01]  /*15cd0*/  IMAD.MOV.U32 R27, RZ, RZ, R33 ;  /* 0x000000ffff1b7224 */ /* 0x000fe200078e0021 */
[----:B------:R-:W-:-:S04]  /*15ce0*/  IADD3 R33, R3, 0x30, RZ ;  /* 0x0000003003217810 */ /* 0x000fc80007ffe0ff */
[----:B------:R-:W4:Y:S01]  /*15cf0*/  I2F R25, R83 ;  /* 0x0000005300197306 */ /* 0x000f220000201400 */
[----:B------:R-:W-:Y:S01]  /*15d00*/  FFMA.FTZ R30, -R0, R30, R35 ;  /* 0x0000001e001e7223 */ /* 0x000fe20000010123 */
[----:B------:R-:W-:Y:S01]  /*15d10*/  IABS R32, R32 ;  /* 0x0000002000207213 */ /* 0x000fe20000000000 */
[----:B------:R-:W-:-:S05]  /*15d20*/  IMAD.IADD R35, R4, 0x1, -R33 ;  /* 0x0000000104237824 */ /* 0x000fca00078e0a21 */
[----:B------:R-:W5:Y:S01]  /*15d30*/  I2F R8, R8 ;  /* 0x0000000800087306 */ /* 0x000f620000201400 */
[----:B------:R-:W-:-:S07]  /*15d40*/  IABS R35, R35 ;  /* 0x0000002300237213 */ /* 0x000fce0000000000 */
[----:B------:R-:W5:Y:S01]  /*15d50*/  I2F R31, R81 ;  /* 0x00000051001f7306 */ /* 0x000f620000201400 */
[C---:B-1----:R-:W-:Y:S01]  /*15d60*/  FFMA.FTZ R28, -R0.reuse, R28, R23 ;  /* 0x0000001c001c7223 */ /* 0x042fe20000010117 */
[C---:B------:R-:W-:Y:S01]  /*15d70*/  IADD3 R71, R3.reuse, 0x29, RZ ;  /* 0x0000002903477810 */ /* 0x040fe20007ffe0ff */
[----:B---3--:R-:W-:Y:S01]  /*15d80*/  FFMA.FTZ R38, -R0, R38, R7 ;  /* 0x0000002600267223 */ /* 0x008fe20000010107 */
[----:B------:R-:W-:-:S04]  /*15d90*/  IADD3 R23, R3, 0x31, RZ ;  /* 0x0000003103177810 */ /* 0x000fc80007ffe0ff */
[----:B------:R-:W1:Y:S01]  /*15da0*/  I2F R32, R32 ;  /* 0x0000002000207306 */ /* 0x000e620000201400 */
[----:B------:R-:W-:Y:S02]  /*15db0*/  IMAD.MOV.U32 R7, RZ, RZ, R35 ;  /* 0x000000ffff077224 */ /* 0x000fe400078e0023 */
[----:B----4-:R-:W-:Y:S01]  /*15dc0*/  FFMA.FTZ R35, -R0, R25, R9 ;  /* 0x0000001900237223 */ /* 0x010fe20000010109 */
[----:B------:R-:W-:Y:S01]  /*15dd0*/  IADD3 R25, R3, 0x38, RZ ;  /* 0x0000003803197810 */ /* 0x000fe20007ffe0ff */
[----:B------:R-:W-:Y:S02]  /*15de0*/  IMAD.IADD R24, R26, 0x1, -R79 ;  /* 0x000000011a187824 */ /* 0x000fe400078e0a4f */
[----:B-----5:R-:W-:Y:S02]  /*15df0*/  FFMA.FTZ R37, -R0, R8, R37 ;  /* 0x0000000800257223 */ /* 0x020fe40000010125 */
[C---:B------:R-:W-:Y:S02]  /*15e00*/  IMAD.IADD R36, R4.reuse, 0x1, -R71 ;  /* 0x0000000104247824 */ /* 0x040fe400078e0a47 */
[----:B------:R-:W-:-:S02]  /*15e10*/  IMAD.IADD R8, R4, 0x1, -R23 ;  /* 0x0000000104087824 */ /* 0x000fc400078e0a17 */
[----:B------:R-:W-:Y:S01]  /*15e20*/  FFMA.FTZ R39, -R0, R31, R39 ;  /* 0x0000001f00277223 */ /* 0x000fe20000010127 */
[----:B------:R-:W-:Y:S01]  /*15e30*/  IADD3 R31, R3, 0x39, RZ ;  /* 0x00000039031f7810 */ /* 0x000fe20007ffe0ff */
[----:B------:R-:W-:Y:S01]  /*15e40*/  IMAD.IADD R3, R4, 0x1, -R25 ;  /* 0x0000000104037824 */ /* 0x000fe200078e0a19 */
[----:B------:R-:W-:Y:S02]  /*15e50*/  IABS R24, R24 ;  /* 0x0000001800187213 */ /* 0x000fe40000000000 */
[----:B------:R-:W-:Y:S02]  /*15e60*/  IABS R36, R36 ;  /* 0x0000002400247213 */ /* 0x000fe40000000000 */
[----:B------:R-:W-:Y:S01]  /*15e70*/  IABS R8, R8 ;  /* 0x0000000800087213 */ /* 0x000fe20000000000 */
[----:B------:R-:W3:Y:S01]  /*15e80*/  I2F R34, R5 ;  /* 0x0000000500227306 */ /* 0x000ee20000201400 */
[----:B-1----:R-:W-:Y:S01]  /*15e90*/  FFMA.FTZ R32, -R0, R32, R21 ;  /* 0x0000002000207223 */ /* 0x002fe20000010115 */
[----:B------:R-:W-:-:S06]  /*15ea0*/  IABS R3, R3 ;  /* 0x0000000300037213 */ /* 0x000fcc0000000000 */
[----:B------:R1:W-:Y:S08]  /*15eb0*/  I2F R21, R36 ;  /* 0x0000002400157306 */ /* 0x0003f00000201400 */
[----:B------:R-:W4:Y:S01]  /*15ec0*/  I2F R24, R24 ;  /* 0x0000001800187306 */ /* 0x000f220000201400 */
[----:B-1----:R-:W-:Y:S02]  /*15ed0*/  IMAD.MOV.U32 R36, RZ, RZ, R8 ;  /* 0x000000ffff247224 */ /* 0x002fe400078e0008 */
[----:B------:R-:W-:Y:S01]  /*15ee0*/  IMAD.IADD R8, R4, 0x1, -R31 ;  /* 0x0000000104087824 */ /* 0x000fe200078e0a1f */
[----:B------:R-:W-:Y:S01]  /*15ef0*/  FSEL R4, R38, -INF , !P3 ;  /* 0xff80000026047808 */ /* 0x000fe20005800000 */
[----:B------:R-:W-:Y:S01]  /*15f00*/  IMAD.MOV.U32 R38, RZ, RZ, R3 ;  /* 0x000000ffff267224 */ /* 0x000fe200078e0003 */
[----:B------:R-:W-:-:S02]  /*15f10*/  FSEL R3, R35, -INF , !P2 ;  /* 0xff80000023037808 */ /* 0x000fc40005000000 */
[----:B------:R-:W-:-:S04]  /*15f20*/  FMNMX.FTZ R35, R29, R16, !PT ;  /* 0x000000101d237209 */ /* 0x000fc80007810000 */
[----:B------:R-:W-:Y:S01]  /*15f30*/  FMNMX.FTZ R35, R20, R35, !PT ;  /* 0x0000002314237209 */ /* 0x000fe20007810000 */
[----:B------:R-:W1:Y:S01]  /*15f40*/  I2F R27, R27 ;  /* 0x0000001b001b7306 */ /* 0x000e620000201400 */
[----:B------:R-:W-:Y:S01]  /*15f50*/  ISETP.GE.AND P5, PT, R87, R135, PT ;  /* 0x000000875700720c */ /* 0x000fe20003fa6270 */
[----:B---3--:R-:W-:Y:S01]  /*15f60*/  FFMA.FTZ R61, -R0, R34, R61 ;  /* 0x00000022003d7223 */ /* 0x008fe2000001013d */
[----:B------:R-:W-:Y:S01]  /*15f70*/  FMNMX.FTZ R35, R18, R35, !PT ;  /* 0x0000002312237209 */ /* 0x000fe20007810000 */
[----:B----4-:R-:W-:Y:S01]  /*15f80*/  FFMA.FTZ R17, -R0, R24, R17 ;  /* 0x0000001800117223 */ /* 0x010fe20000010111 */
[----:B------:R-:W-:Y:S02]  /*15f90*/  FSEL R9, R32, -INF , !P3 ;  /* 0xff80000020097808 */ /* 0x000fe40005800000 */
[----:B------:R-:W-:Y:S02]  /*15fa0*/  IABS R32, R8 ;  /* 0x0000000800207213 */ /* 0x000fe40000000000 */
[----:B------:R-:W-:-:S02]  /*15fb0*/  FSEL R5, R40, -INF , !P5 ;  /* 0xff80000028057808 */ /* 0x000fc40006800000 */
[----:B------:R-:W-:Y:S02]  /*15fc0*/  FSEL R8, R30, -INF , !P2 ;  /* 0xff8000001e087808 */ /* 0x000fe40005000000 */
[----:B------:R-:W-:Y:S02]  /*15fd0*/  FSEL R166, R28, -INF , !P1 ;  /* 0xff8000001ca67808 */ /* 0x000fe40004800000 */
[----:B------:R-:W-:Y:S02]  /*15fe0*/  FSEL R159, R39, -INF , !P1 ;  /* 0xff800000279f7808 */ /* 0x000fe40004800000 */
[----:B------:R-:W-:Y:S01]  /*15ff0*/  FMNMX.FTZ R24, R6, R35, !PT ;  /* 0x0000002306187209 */ /* 0x000fe20007810000 */
[C---:B------:R-:W-:Y:S01]  /*16000*/  IMAD.IADD R22, R26.reuse, 0x1, -R71 ;  /* 0x000000011a167824 */ /* 0x040fe200078e0a47 */
[-C--:B------:R-:W-:Y:S01]  /*16010*/  ISETP.GE.AND P3, PT, R33, R135.reuse, PT ;  /* 0x000000872100720c */ /* 0x080fe20003f66270 */
[C---:B------:R-:W-:Y:S01]  /*16020*/  IMAD.IADD R33, R26.reuse, 0x1, -R33 ;  /* 0x000000011a217824 */ /* 0x040fe200078e0a21 */
[-C--:B------:R-:W-:Y:S01]  /*16030*/  ISETP.GE.AND P2, PT, R23, R135.reuse, PT ;  /* 0x000000871700720c */ /* 0x080fe20003f46270 */
[C---:B------:R-:W-:Y:S01]  /*16040*/  IMAD.IADD R23, R26.reuse, 0x1, -R23 ;  /* 0x000000011a177824 */ /* 0x040fe200078e0a17 */
[----:B------:R-:W-:Y:S01]  /*16050*/  ISETP.GE.AND P1, PT, R25, R135, PT ;  /* 0x000000871900720c */ /* 0x000fe20003f26270 */
[C---:B------:R-:W-:Y:S01]  /*16060*/  IMAD.IADD R25, R26.reuse, 0x1, -R25 ;  /* 0x000000011a197824 */ /* 0x040fe200078e0a19 */
[----:B------:R-:W-:Y:S01]  /*16070*/  FSEL R167, R37, -INF , !P0 ;  /* 0xff80000025a77808 */ /* 0x000fe20004000000 */
[----:B------:R-:W-:Y:S01]  /*16080*/  IMAD.IADD R26, R26, 0x1, -R31 ;  /* 0x000000011a1a7824 */ /* 0x000fe200078e0a1f */
[----:B------:R-:W-:-:S02]  /*16090*/  FSEL R162, R61, -INF , !P0 ;  /* 0xff8000003da27808 */ /* 0x000fc40004000000 */
[----:B------:R-:W-:Y:S02]  /*160a0*/  ISETP.GE.AND P0, PT, R31, R135, PT ;  /* 0x000000871f00720c */ /* 0x000fe40003f06270 */
[----:B------:R-:W-:Y:S01]  /*160b0*/  FMNMX.FTZ R31, R5, R24, !PT ;  /* 0x00000018051f7209 */ /* 0x000fe20007810000 */
[----:B------:R3:W-:Y:S01]  /*160c0*/  I2F R34, R36 ;  /* 0x0000002400227306 */ /* 0x0007e20000201400 */
[----:B------:R-:W-:Y:S01]  /*160d0*/  FMNMX.FTZ R28, R15, R14, !PT ;  /* 0x0000000e0f1c7209 */ /* 0x000fe20007810000 */
[----:B-1----:R-:W-:Y:S01]  /*160e0*/  FFMA.FTZ R27, -R0, R27, R63 ;  /* 0x0000001b001b7223 */ /* 0x002fe2000001013f */
[----:B------:R-:W-:-:S05]  /*160f0*/  ISETP.GE.AND P6, PT, R79, R135, PT ;  /* 0x000000874f00720c */ /* 0x000fca0003fc6270 */
[----:B------:R-:W1:Y:S01]  /*16100*/  I2F R7, R7 ;  /* 0x0000000700077306 */ /* 0x000e620000201400 */
[----:B------:R-:W-:Y:S02]  /*16110*/  IABS R22, R22 ;  /* 0x0000001600167213 */ /* 0x000fe40000000000 */
[----:B---3--:R-:W-:Y:S02]  /*16120*/  FMNMX.FTZ R36, R4, R31, !PT ;  /* 0x0000001f04247209 */ /* 0x008fe40007810000 */
[----:B------:R-:W-:Y:S02]  /*16130*/  IABS R31, R25 ;  /* 0x00000019001f7213 */ /* 0x000fe40000000000 */
[----:B------:R-:W-:Y:S02]  /*16140*/  FMNMX.FTZ R25, R13, R28, !PT ;  /* 0x0000001c0d197209 */ /* 0x000fe40007810000 */
[----:B------:R-:W-:Y:S02]  /*16150*/  FMNMX.FTZ R36, R3, R36, !PT ;  /* 0x0000002403247209 */ /* 0x000fe40007810000 */
[----:B------:R-:W-:-:S02]  /*16160*/  FMNMX.FTZ R28, R12, R25, !PT ;  /* 0x000000190c1c7209 */ /* 0x000fc40007810000 */
[----:B------:R-:W-:Y:S02]  /*16170*/  FMNMX.FTZ R25, R159, R36, !PT ;  /* 0x000000249f197209 */ /* 0x000fe40007810000 */
[----:B------:R-:W-:Y:S02]  /*16180*/  FSEL R160, R27, -INF , !P6 ;  /* 0xff8000001ba07808 */ /* 0x000fe40007000000 */
[----:B------:R-:W-:Y:S02]  /*16190*/  FSEL R10, R10, -INF , !P5 ;  /* 0xff8000000a0a7808 */ /* 0x000fe40006800000 */
[----:B------:R-:W-:Y:S01]  /*161a0*/  FMNMX.FTZ R27, R11, R28, !PT ;  /* 0x0000001c0b1b7209 */ /* 0x000fe20007810000 */
[----:B------:R-:W3:Y:S01]  /*161b0*/  I2F R22, R22 ;  /* 0x0000001600167306 */ /* 0x000ee20000201400 */
[----:B------:R-:W-:Y:S01]  /*161c0*/  FFMA.FTZ R21, -R0, R21, R65 ;  /* 0x0000001500157223 */ /* 0x000fe20000010141 */
[----:B------:R-:W-:Y:S02]  /*161d0*/  IABS R33, R33 ;  /* 0x0000002100217213 */ /* 0x000fe40000000000 */
[----:B------:R-:W-:-:S02]  /*161e0*/  ISETP.GE.AND P5, PT, R71, R135, PT ;  /* 0x000000874700720c */ /* 0x000fc40003fa6270 */
[----:B------:R-:W-:Y:S02]  /*161f0*/  FMNMX.FTZ R25, R162, R25, !PT ;  /* 0x00000019a2197209 */ /* 0x000fe40007810000 */
[----:B------:R-:W-:Y:S01]  /*16200*/  FMNMX.FTZ R36, R10, R27, !PT ;  /* 0x0000001b0a247209 */ /* 0x000fe20007810000 */
[----:B-1----:R-:W-:Y:S01]  /*16210*/  FFMA.FTZ R7, -R0, R7, R75 ;  /* 0x0000000700077223 */ /* 0x002fe2000001014b */
[----:B------:R-:W-:Y:S02]  /*16220*/  IABS R24, R23 ;  /* 0x0000001700187213 */ /* 0x000fe40000000000 */
[----:B------:R-:W1:Y:S01]  /*16230*/  I2F R23, R33 ;  /* 0x0000002100177306 */ /* 0x000e620000201400 */
[----:B------:R-:W-:Y:S02]  /*16240*/  FSEL R161, R21, -INF , !P5 ;  /* 0xff80000015a17808 */ /* 0x000fe40006800000 */
[----:B------:R-:W-:Y:S02]  /*16250*/  FMNMX.FTZ R28, R160, R25, !PT ;  /* 0x00000019a01c7209 */ /* 0x000fe40007810000 */
[----:B------:R-:W-:-:S02]  /*16260*/  IABS R26, R26 ;  /* 0x0000001a001a7213 */ /* 0x000fc40000000000 */
[----:B------:R-:W-:Y:S01]  /*16270*/  FMNMX.FTZ R27, R9, R36, !PT ;  /* 0x00000024091b7209 */ /* 0x000fe20007810000 */
[----:B------:R-:W4:Y:S01]  /*16280*/  I2F R30, R38 ;  /* 0x00000026001e7306 */ /* 0x000f220000201400 */
[----:B------:R-:W-:Y:S02]  /*16290*/  FSEL R175, R7, -INF , !P3 ;  /* 0xff80000007af7808 */ /* 0x000fe40005800000 */
[----:B------:R-:W-:Y:S01]  /*162a0*/  FMNMX.FTZ R28, R161, R28, !PT ;  /* 0x0000001ca11c7209 */ /* 0x000fe20007810000 */
[----:B------:R-:W-:Y:S01]  /*162b0*/  IMAD.MOV.U32 R7, RZ, RZ, R26 ;  /* 0x000000ffff077224 */ /* 0x000fe200078e001a */
[----:B------:R-:W-:-:S03]  /*162c0*/  FMNMX.FTZ R27, R8, R27, !PT ;  /* 0x0000001b081b7209 */ /* 0x000fc60007810000 */
[----:B------:R-:W5:Y:S01]  /*162d0*/  I2F R24, R24 ;  /* 0x0000001800187306 */ /* 0x000f620000201400 */
[----:B------:R-:W-:Y:S02]  /*162e0*/  FMNMX.FTZ R25, R175, R28, !PT ;  /* 0x0000001caf197209 */ /* 0x000fe40007810000 */
[----:B------:R-:W-:Y:S01]  /*162f0*/  FMNMX.FTZ R28, R166, R27, !PT ;  /* 0x0000001ba61c7209 */ /* 0x000fe20007810000 */
[----:B---3--:R-:W-:-:S04]  /*16300*/  FFMA.FTZ R22, -R0, R22, R59 ;  /* 0x0000001600167223 */ /* 0x008fc8000001013b */
[----:B------:R-:W3:Y:S01]  /*16310*/  I2F R32, R32 ;  /* 0x0000002000207306 */ /* 0x000ee20000201400 */
[----:B------:R-:W-:Y:S02]  /*16320*/  FSEL R170, R17, -INF , !P6 ;  /* 0xff80000011aa7808 */ /* 0x000fe40007000000 */
[----:B------:R-:W-:-:S05]  /*16330*/  FMNMX.FTZ R17, R167, R28, !PT ;  /* 0x0000001ca7117209 */ /* 0x000fca0007810000 */
[----:B------:R-:W2:Y:S01]  /*16340*/  I2F R21, R31 ;  /* 0x0000001f00157306 */ /* 0x000ea20000201400 */
[----:B------:R-:W-:Y:S01]  /*16350*/  FFMA.FTZ R34, -R0, R34, R77 ;  /* 0x0000002200227223 */ /* 0x000fe2000001014d */
[----:B------:R-:W-:Y:S01]  /*16360*/  FSEL R171, R22, -INF , !P5 ;  /* 0xff80000016ab7808 */ /* 0x000fe20006800000 */
[----:B-1----:R-:W-:-:S05]  /*16370*/  FFMA.FTZ R23, -R0, R23, R67 ;  /* 0x0000001700177223 */ /* 0x002fca0000010143 */
[----:B------:R-:W1:Y:S01]  /*16380*/  I2F R7, R7 ;  /* 0x0000000700077306 */ /* 0x000e620000201400 */
[----:B------:R-:W-:Y:S01]  /*16390*/  FMNMX.FTZ R22, R170, R17, !PT ;  /* 0x00000011aa167209 */ /* 0x000fe20007810000 */
[----:B----4-:R-:W-:Y:S01]  /*163a0*/  FFMA.FTZ R30, -R0, R30, R69 ;  /* 0x0000001e001e7223 */ /* 0x010fe20000010145 */
[----:B------:R-:W-:Y:S01]  /*163b0*/  FSEL R174, R34, -INF , !P2 ;  /* 0xff80000022ae7808 */ /* 0x000fe20005000000 */
[C---:B-----5:R-:W-:Y:S01]  /*163c0*/  FFMA.FTZ R19, -R0.reuse, R24, R19 ;  /* 0x0000001800137223 */ /* 0x060fe20000010113 */
[----:B------:R-:W-:Y:S02]  /*163d0*/  FSEL R142, R23, -INF , !P3 ;  /* 0xff800000178e7808 */ /* 0x000fe40005800000 */
[----:B------:R-:W-:Y:S01]  /*163e0*/  FMNMX.FTZ R23, R171, R22, !PT ;  /* 0x00000016ab177209 */ /* 0x000fe20007810000 */
[----:B---3--:R-:W-:Y:S01]  /*163f0*/  FFMA.FTZ R32, -R0, R32, R43 ;  /* 0x0000002000207223 */ /* 0x008fe2000001012b */
[----:B------:R-:W-:Y:S01]  /*16400*/  FSEL R173, R30, -INF , !P1 ;  /* 0xff8000001ead7808 */ /* 0x000fe20004800000 */
[----:B--2---:R-:W-:Y:S01]  /*16410*/  FFMA.FTZ R21, -R0, R21, R73 ;  /* 0x0000001500157223 */ /* 0x004fe20000010149 */
[----:B------:R-:W-:-:S02]  /*16420*/  FMNMX.FTZ R26, R174, R25, !PT ;  /* 0x00000019ae1a7209 */ /* 0x000fc40007810000 */
[----:B------:R-:W-:Y:S02]  /*16430*/  FSEL R141, R19, -INF , !P2 ;  /* 0xff800000138d7808 */ /* 0x000fe40005000000 */
[----:B------:R-:W-:Y:S01]  /*16440*/  FMNMX.FTZ R24, R142, R23, !PT ;  /* 0x000000178e187209 */ /* 0x000fe20007810000 */
[----:B-1----:R-:W-:Y:S01]  /*16450*/  FFMA.FTZ R7, -R0, R7, R41 ;  /* 0x0000000700077223 */ /* 0x002fe20000010129 */
[----:B------:R-:W-:Y:S02]  /*16460*/  FSEL R172, R32, -INF , !P0 ;  /* 0xff80000020ac7808 */ /* 0x000fe40004000000 */
[----:B------:R-:W-:Y:S02]  /*16470*/  FMNMX.FTZ R25, R173, R26, !PT ;  /* 0x0000001aad197209 */ /* 0x000fe40007810000 */
[----:B------:R-:W-:Y:S02]  /*16480*/  FSEL R140, R21, -INF , !P1 ;  /* 0xff800000158c7808 */ /* 0x000fe40004800000 */
[----:B------:R-:W-:-:S02]  /*16490*/  FMNMX.FTZ R19, R141, R24, !PT ;  /* 0x000000188d137209 */ /* 0x000fc40007810000 */
[----:B------:R-:W-:Y:S02]  /*164a0*/  FMNMX.FTZ R17, R172, R25, !PT ;  /* 0x00000019ac117209 */ /* 0x000fe40007810000 */
        /* <DEDUP_REMOVED lines=10> */
[--C-:B------:R-:W-:Y:S01]  /*16550*/  IMAD R208, R55, 0x2, R210.reuse ;  /* 0x0000000237d07824 */ /* 0x100fe200078e02d2 */
[----:B------:R-:W3:Y:S01]  /*16560*/  LDSM.16.MT88.4 R40, [R210+0xe000] ;  /* 0x00e00000d228783b */ /* 0x000ee20000004200 */
[----:B------:R-:W-:-:S03]  /*16570*/  IMAD R209, R57, 0x2, R210 ;  /* 0x0000000239d17824 */ /* 0x000fc600078e02d2 */
[----:B------:R-:W4:Y:S01]  /*16580*/  LDSM.16.MT88.4 R56, [R208+0xe000] ;  /* 0x00e00000d038783b */ /* 0x000f220000004200 */
[----:B-1----:R-:W-:Y:S02]  /*16590*/  FMNMX.FTZ R132, R17, R132, !PT ;  /* 0x0000008411847209 */ /* 0x002fe40007810000 */
[----:B--2---:R-:W-:-:S03]  /*165a0*/  FMNMX.FTZ R133, R22, R133, !PT ;  /* 0x0000008516857209 */ /* 0x004fc60007810000 */
[----:B------:R-:W-:Y:S01]  /*165b0*/  FMUL.FTZ R143, R164, R132 ;  /* 0x00000084a48f7220 */ /* 0x000fe20000410000 */
[----:B------:R-:W-:Y:S01]  /*165c0*/  FSETP.NEU.FTZ.AND P0, PT, R132, -INF , PT ;  /* 0xff8000008400780b */ /* 0x000fe20003f1d000 */
[----:B------:R-:W-:Y:S01]  /*165d0*/  IMAD R207, R55, 0x2, R209 ;  /* 0x0000000237cf7824 */ /* 0x000fe200078e02d1 */
[----:B------:R-:W1:Y:S01]  /*165e0*/  LDSM.16.MT88.4 R124, [R210+0xc000] ;  /* 0x00c00000d27c783b */ /* 0x000e620000004200 */
[----:B------:R-:W-:Y:S01]  /*165f0*/  FMUL.FTZ R163, R164, R133 ;  /* 0x00000085a4a37220 */ /* 0x000fe20000410000 */
[----:B------:R-:W-:Y:S02]  /*16600*/  FSEL R143, R143, RZ, P0 ;  /* 0x000000ff8f8f7208 */ /* 0x000fe40000000000 */
[----:B------:R-:W-:Y:S01]  /*16610*/  FSETP.NEU.FTZ.AND P0, PT, R133, -INF , PT ;  /* 0xff8000008500780b */ /* 0x000fe20003f1d000 */
[----:B------:R-:W2:Y:S03]  /*16620*/  LDSM.16.MT88.4 R116, [R209+0xc000] ;  /* 0x00c00000d174783b */ /* 0x000ea60000004200 */
[----:B------:R-:W-:Y:S01]  /*16630*/  FSEL R163, R163, RZ, P0 ;  /* 0x000000ffa3a37208 */ /* 0x000fe20000000000 */
[-CC-:B------:R-:W-:Y:S01]  /*16640*/  FFMA.FTZ R155, R29, R164.reuse, -R143.reuse ;  /* 0x000000a41d9b7223 */ /* 0x180fe2000001088f */
[----:B------:R-:W5:Y:S01]  /*16650*/  LDSM.16.MT88.4 R108, [R208+0xc000] ;  /* 0x00c00000d06c783b */ /* 0x000f620000004200 */
        /* <DEDUP_REMOVED lines=43> */
[C---:B---3--:R-:W-:Y:S02]  /*16910*/  HMMA.16816.F32.BF16 R36, R96.reuse, R40, RZ ;  /* 0x000000286024723c */ /* 0x048fe400000418ff */
[----:B------:R-:W1:Y:S06]  /*16920*/  MUFU.EX2 R145, R145 ;  /* 0x0000009100917308 */ /* 0x000e6c0000000800 */
[C---:B----4-:R-:W-:Y:S02]  /*16930*/  HMMA.16816.F32.BF16 R52, R96.reuse, R56, RZ ;  /* 0x000000386034723c */ /* 0x050fe400000418ff */
[----:B------:R-:W-:Y:S06]  /*16940*/  MUFU.EX2 R146, R146 ;  /* 0x0000009200927308 */ /* 0x000fec0000000800 */
[C---:B------:R-:W-:Y:S02]  /*16950*/  HMMA.16816.F32.BF16 R40, R96.reuse, R42, RZ ;  /* 0x0000002a6028723c */ /* 0x040fe400000418ff */
[----:B------:R-:W-:Y:S06]  /*16960*/  MUFU.EX2 R3, R3 ;  /* 0x0000000300037308 */ /* 0x000fec0000000800 */
[C---:B------:R-:W-:Y:S02]  /*16970*/  HMMA.16816.F32.BF16 R56, R96.reuse, R58, RZ ;  /* 0x0000003a6038723c */ /* 0x040fe400000418ff */
[----:B------:R-:W-:Y:S08]  /*16980*/  MUFU.EX2 R152, R152 ;  /* 0x0000009800987308 */ /* 0x000ff00000000800 */
[----:B------:R-:W2:Y:S08]  /*16990*/  MUFU.EX2 R147, R147 ;  /* 0x0000009300937308 */ /* 0x000eb00000000800 */
[----:B------:R-:W-:Y:S08]  /*169a0*/  MUFU.EX2 R149, R149 ;  /* 0x0000009500957308 */ /* 0x000ff00000000800 */
[----:B------:R-:W3:Y:S01]  /*169b0*/  MUFU.EX2 R144, R144 ;  /* 0x0000009000907308 */ /* 0x000ee20000000800 */
[C---:B------:R-:W-:Y:S08]  /*169c0*/  HMMA.16816.F32.BF16 R128, R96.reuse, R124, RZ ;  /* 0x0000007c6080723c */ /* 0x040ff000000418ff */
[C---:B------:R-:W-:Y:S08]  /*169d0*/  HMMA.16816.F32.BF16 R120, R96.reuse, R116, RZ ;  /* 0x000000746078723c */ /* 0x040ff000000418ff */
[C---:B-----5:R-:W-:Y:S08]  /*169e0*/  HMMA.16816.F32.BF16 R112, R96.reuse, R108, RZ ;  /* 0x0000006c6070723c */ /* 0x060ff000000418ff */
        /* <DEDUP_REMOVED lines=20> */
[----:B---3--:R-:W-:-:S07]  /*16b30*/  F2FP.BF16.PACK_AB R6, R144, R149 ;  /* 0x000000959006723e */ /* 0x008fce00000010ff */
        /* <DEDUP_REMOVED lines=25> */
[-CC-:B------:R-:W-:Y:S01]  /*16cd0*/  FFMA.FTZ R171, R171, R164.reuse, -R163.reuse ;  /* 0x000000a4abab7223 */ /* 0x180fe200000108a3 */
        /* <DEDUP_REMOVED lines=56> */
[-C--:B------:R-:W-:Y:S02]  /*17060*/  FFMA.FTZ R178, R140, R164.reuse, -R163 ;  /* 0x000000a48cb27223 */ /* 0x080fe400000108a3 */
[-CC-:B------:R-:W-:Y:S02]  /*17070*/  FFMA.FTZ R175, R175, R164.reuse, -R143.reuse ;  /* 0x000000a4afaf7223 */ /* 0x180fe4000001088f */
[-CC-:B------:R-:W-:Y:S02]  /*17080*/  FFMA.FTZ R174, R174, R164.reuse, -R143.reuse ;  /* 0x000000a4aeae7223 */ /* 0x180fe4000001088f */
[-CC-:B------:R-:W-:Y:S02]  /*17090*/  FFMA.FTZ R173, R173, R164.reuse, -R143.reuse ;  /* 0x000000a4adad7223 */ /* 0x180fe4000001088f */
[-C--:B------:R-:W-:Y:S02]  /*170a0*/  FFMA.FTZ R172, R172, R164.reuse, -R143 ;  /* 0x000000a4acac7223 */ /* 0x080fe4000001088f */
        /* <DEDUP_REMOVED lines=91> */
.L_x_5502:
        /* <DEDUP_REMOVED lines=75> */
.L_x_5495:
[----:B------:R-:W-:Y:S02]  /*17b10*/  ULDC.64 UR4, c[0x0][0x118] ;  /* 0x0000460000047ab9 */ /* 0x000fe40000000a00 */
[----:B------:R-:W2:Y:S02]  /*17b20*/  LD.E R10, [R132.64+0x40] ;  /* 0x00004004840a7980 */ /* 0x000ea4000c101900 */
[----:B--2---:R-:W-:Y:S04]  /*17b30*/  LEA R10, -R10, RZ, 0x6 ;  /* 0x000000ff0a0a7211 */ /* 0x004fe800078e31ff */
[----:B------:R-:W-:Y:S02]  /*17b40*/  SHF.R.S32.HI R5, RZ, 0x1f, R10 ;  /* 0x0000001fff057819 */ /* 0x000fe4000001140a */
.L_x_5496:
[----:B------:R-:W-:Y:S05]  /*17b50*/  BSYNC B0 ;  /* 0x0000000000007941 */ /* 0x000fea0003800000 */
.L_x_5494:
        /* <DEDUP_REMOVED lines=387> */
.L_x_5500:
[----:B------:R-:W-:Y:S02]  /*19390*/  ULDC.64 UR4, c[0x0][0x118] ;  /* 0x0000460000047ab9 */ /* 0x000fe40000000a00 */
[----:B--2---:R-:W2:Y:S02]  /*193a0*/  LD.E R12, [R132.64+0x38] ;  /* 0x00003804840c7980 */ /* 0x004ea4000c101900 */
[----:B--2---:R-:W-:Y:S04]  /*193b0*/  LEA R12, -R12, RZ, 0x6 ;  /* 0x000000ff0c0c7211 */ /* 0x004fe800078e31ff */
[----:B------:R-:W-:Y:S02]  /*193c0*/  SHF.R.S32.HI R5, RZ, 0x1f, R12 ;  /* 0x0000001fff057819 */ /* 0x000fe4000001140c */
.L_x_5501:
[----:B------:R-:W-:Y:S05]  /*193d0*/  BSYNC B0 ;  /* 0x0000000000007941 */ /* 0x000fea0003800000 */
.L_x_5499:
        /* <DEDUP_REMOVED lines=90> */
.L_x_5498:
[----:B---34-:R-:W-:Y:S05]  /*19980*/  BSYNC B1 ;  /* 0x0000000000017941 */ /* 0x018fea0003800000 */
.L_x_5497:
        /* <DEDUP_REMOVED lines=161> */
[----:B------:R-:W-:Y:S01]  /*1a3a0*/  ISETP.GT.AND P0, PT, R228, R215, PT ;  /* 0x000000d7e400720c */ /* 0x000fe20003f04270 */
        /* <DEDUP_REMOVED lines=353> */
.L_x_5493:
        /* <DEDUP_REMOVED lines=11> */
.L_x_5521:
[----:B---3--:R-:W-:Y:S01]  /*1ba70*/  FADD.FTZ R9, R10, R230 ;  /* 0x000000e60a097221 */ /* 0x008fe20000010000 */
[----:B------:R-:W-:Y:S05]  /*1ba80*/  BRA.DIV ~URZ, `(.L_x_5504) ;  /* 0x000019327f007947 */ /* 0x000fea000b800000 */
[----:B------:R-:W3:Y:S04]  /*1ba90*/  SHFL.BFLY PT, R6, R229, 0x2, 0x1f ;  /* 0x0c401f00e5067f89 */ /* 0x000ee800000e0000 */
[----:B------:R-:W4:Y:S01]  /*1baa0*/  SHFL.BFLY PT, R4, R9, 0x1, 0x1f ;  /* 0x0c201f0009047f89 */ /* 0x000f2200000e0000 */
[----:B---3--:R-:W-:Y:S02]  /*1bab0*/  FADD.FTZ R11, R6, R229 ;  /* 0x000000e5060b7221 */ /* 0x008fe40000010000 */
[----:B----4-:R-:W-:-:S03]  /*1bac0*/  FADD.FTZ R4, R9, R4 ;  /* 0x0000000409047221 */ /* 0x010fc60000010000 */
[----:B------:R3:W4:Y:S04]  /*1bad0*/  SHFL.BFLY PT, R10, R11, 0x1, 0x1f ;  /* 0x0c201f000b0a7f89 */ /* 0x00072800000e0000 */
.L_x_5522:
        /* <DEDUP_REMOVED lines=149> */
[----:B------:R1:W-:Y:S04]  /*1c430*/  STS.64 [R18+0x800], R110 ;  /* 0x0008006e12007388 */ /* 0x0003e80000000a00 */
        /* <DEDUP_REMOVED lines=25> */
[----:B------:R4:W-:Y:S04]  /*1c5d0*/  STS.64 [R15+0x8800], R78 ;  /* 0x0088004e0f007388 */ /* 0x0009e80000000a00 */
        /* <DEDUP_REMOVED lines=10> */
[----:B------:R-:W2:Y:S04]  /*1c680*/  LD.E.64 R6, [R2.64+0xb0] ;  /* 0x0000b00402067980 */ /* 0x000ea8000c101b00 */
[----:B-1----:R-:W2:Y:S04]  /*1c690*/  LD.E R111, [R2.64+0x60] ;  /* 0x00006004026f7980 */ /* 0x002ea8000c101900 */
[----:B------:R-:W1:Y:S01]  /*1c6a0*/  S2R R109, SR_TID.X ;  /* 0x00000000006d7919 */ /* 0x000e620000002100 */
[----:B---3--:R-:W-:-:S03]  /*1c6b0*/  LEA.HI R13, R9, R8, RZ, 0x4 ;  /* 0x00000008090d7211 */ /* 0x008fc600078f20ff */
[----:B------:R3:W5:Y:S01]  /*1c6c0*/  LD.E R110, [R2.64+0xcc] ;  /* 0x0000cc04026e7980 */ /* 0x000762000c101900 */
[----:B------:R-:W-:-:S03]  /*1c6d0*/  LOP3.LUT R13, R13, 0xfffffff0, RZ, 0xc0, !PT ;  /* 0xfffffff00d0d7812 */ /* 0x000fc600078ec0ff */
[----:B------:R3:W5:Y:S01]  /*1c6e0*/  LD.E.64 R116, [R2.64+0x78] ;  /* 0x0000780402747980 */ /* 0x000762000c101b00 */
[----:B------:R-:W-:-:S03]  /*1c6f0*/  IADD3 R112, -R13, R8, RZ ;  /* 0x000000080d707210 */ /* 0x000fc60007ffe1ff */
[----:B------:R3:W5:Y:S01]  /*1c700*/  LD.E.64 R118, [R2.64+0xa8] ;  /* 0x0000a80402767980 */ /* 0x000762000c101b00 */
[----:B------:R-:W-:Y:S01]  /*1c710*/  LEA.HI R13, R112, R112, RZ, 0x1 ;  /* 0x00000070700d7211 */ /* 0x000fe200078f08ff */
[----:B------:R-:W1:Y:S01]  /*1c720*/  @P4 MUFU.LG2 R4, R4 ;  /* 0x0000000400044308 */ /* 0x000e620000000c00 */
[----:B------:R-:W-:Y:S01]  /*1c730*/  LOP3.LUT R11, R11, 0xffffffe0, RZ, 0xc0, !PT ;  /* 0xffffffe00b0b7812 */ /* 0x000fe200078ec0ff */
[----:B------:R-:W-:Y:S01]  /*1c740*/  BSSY B0, `(.L_x_5505) ;  /* 0x000004d000007945 */ /* 0x000fe20003800000 */
[C---:B----4-:R-:W-:Y:S02]  /*1c750*/  SHF.L.U32 R15, R13.reuse, 0x2, RZ ;  /* 0x000000020d0f7819 */ /* 0x050fe400000006ff */
[----:B------:R-:W-:Y:S02]  /*1c760*/  LOP3.LUT R13, R13, 0xffffffe, RZ, 0xc0, !PT ;  /* 0x0ffffffe0d0d7812 */ /* 0x000fe400078ec0ff */
[----:B------:R-:W-:Y:S01]  /*1c770*/  IADD3 R8, -R11, R8, RZ ;  /* 0x000000080b087210 */ /* 0x000fe20007ffe1ff */
[----:B------:R-:W4:Y:S01]  /*1c780*/  @P3 MUFU.LG2 R5, R5 ;  /* 0x0000000500053308 */ /* 0x000f220000000c00 */
[----:B------:R-:W-:-:S02]  /*1c790*/  SHF.R.S32.HI R113, RZ, 0x1f, R10 ;  /* 0x0000001fff717819 */ /* 0x000fc4000001140a */
[----:B-1----:R-:W-:Y:S02]  /*1c7a0*/  SHF.R.S32.HI R108, RZ, 0x1f, R109 ;  /* 0x0000001fff6c7819 */ /* 0x002fe4000001146d */
[----:B------:R-:W-:Y:S02]  /*1c7b0*/  IADD3 R13, R112, -R13, RZ ;  /* 0x8000000d700d7210 */ /* 0x000fe40007ffe0ff */
[-C--:B------:R-:W-:Y:S01]  /*1c7c0*/  LEA.HI R9, R108, R109.reuse, RZ, 0x4 ;  /* 0x0000006d6c097211 */ /* 0x080fe200078f20ff */
[----:B------:R-:W-:Y:S01]  /*1c7d0*/  @P4 FMUL.FTZ R4, R4, 0.69314718246459960938 ;  /* 0x3f31721804044820 */ /* 0x000fe20000410000 */
[----:B------:R-:W-:Y:S02]  /*1c7e0*/  LEA.HI R108, R108, R109, RZ, 0x5 ;  /* 0x0000006d6c6c7211 */ /* 0x000fe400078f28ff */
[----:B------:R-:W-:Y:S02]  /*1c7f0*/  SHF.R.S32.HI R9, RZ, 0x4, R9 ;  /* 0x00000004ff097819 */ /* 0x000fe40000011409 */
[----:B------:R-:W-:-:S02]  /*1c800*/  LOP3.LUT R108, R108, 0xffffffe0, RZ, 0xc0, !PT ;  /* 0xffffffe06c6c7812 */ /* 0x000fc400078ec0ff */
[----:B------:R-:W-:Y:S01]  /*1c810*/  SHF.L.U32 R12, R9, 0x6, RZ ;  /* 0x00000006090c7819 */ /* 0x000fe200000006ff */
[----:B----4-:R-:W-:Y:S01]  /*1c820*/  @P3 FMUL.FTZ R5, R5, 0.69314718246459960938 ;  /* 0x3f31721805053820 */ /* 0x010fe20000410000 */
        /* <DEDUP_REMOVED lines=18> */
[----:B------:R-:W4:Y:S01]  /*1c950*/  LDS.128 R100, [R114.X4+0x800] ;  /* 0x0008000072647984 */ /* 0x000f220000004c00 */
[----:B------:R-:W-:-:S03]  /*1c960*/  @P3 FFMA.FTZ R108, R132, R0, R5 ;  /* 0x00000000846c3223 */ /* 0x000fc60000010005 */
        /* <DEDUP_REMOVED lines=42> */
.L_x_5506:
[----:B-1--4-:R-:W-:Y:S05]  /*1cc10*/  BSYNC B0 ;  /* 0x0000000000007941 */ /* 0x012fea0003800000 */
.L_x_5505:
        /* <DEDUP_REMOVED lines=22> */
.L_x_5508:
[----:B------:R-:W-:Y:S05]  /*1cd80*/  BSYNC B0 ;  /* 0x0000000000007941 */ /* 0x000fea0003800000 */
.L_x_5507:
        /* <DEDUP_REMOVED lines=12> */
.L_x_5510:
[----:B------:R-:W-:Y:S05]  /*1ce50*/  BSYNC B0 ;  /* 0x0000000000007941 */ /* 0x000fea0003800000 */
.L_x_5509:
        /* <DEDUP_REMOVED lines=12> */
.L_x_5512:
[----:B------:R-:W-:Y:S05]  /*1cf20*/  BSYNC B0 ;  /* 0x0000000000007941 */ /* 0x000fea0003800000 */
.L_x_5511:
        /* <DEDUP_REMOVED lines=12> */
.L_x_5514:
[----:B------:R-:W-:Y:S05]  /*1cff0*/  BSYNC B0 ;  /* 0x0000000000007941 */ /* 0x000fea0003800000 */
.L_x_5513:
        /* <DEDUP_REMOVED lines=12> */
.L_x_5516:
[----:B------:R-:W-:Y:S05]  /*1d0c0*/  BSYNC B0 ;  /* 0x0000000000007941 */ /* 0x000fea0003800000 */
.L_x_5515:
        /* <DEDUP_REMOVED lines=12> */
.L_x_5518:
[----:B------:R-:W-:Y:S05]  /*1d190*/  BSYNC B0 ;  /* 0x0000000000007941 */ /* 0x000fea0003800000 */
.L_x_5517:
        /* <DEDUP_REMOVED lines=12> */
.L_x_5520:
[----:B------:R-:W-:Y:S05]  /*1d260*/  BSYNC B0 ;  /* 0x0000000000007941 */ /* 0x000fea0003800000 */
.L_x_5519:
[----:B------:R-:W-:Y:S01]  /*1d270*/  IADD3 R9, R9, 0x38, RZ ;  /* 0x0000003809097810 */ /* 0x000fe20007ffe0ff */
[----:B------:R-:W-:-:S03]  /*1d280*/  IMAD.MOV.U32 R219, RZ, RZ, 0x0 ;  /* 0x00000000ffdb7424 */ /* 0x000fc600078e00ff */
[----:B------:R-:W-:-:S13]  /*1d290*/  ISETP.GE.AND P0, PT, R9, R220, PT ;  /* 0x000000dc0900720c */ /* 0x000fda0003f06270 */
[----:B------:R-:W-:Y:S05]  /*1d2a0*/  @P0 RET.REL.NODEC R218 `(_ZN5flash24flash_fwd_splitkv_kernelI23Flash_fwd_kernel_traitsILi192ELi64ELi64ELi4ELb0ELb0EN7cutlass10bfloat16_tE19Flash_kernel_traitsILi192ELi64ELi64ELi4ES3_EELb0ELb0ELb1ELb0ELb0ELb1ELb1ELb1EEEvNS_16Flash_fwd_paramsE) ;  /* 0xfffe2d50da000950 */ /* 0x000fea0003c3ffff */
        /* <DEDUP_REMOVED lines=8> */
[----:B------:R-:W-:Y:S05]  /*1d330*/  @P0 RET.REL.NODEC R218 `(_ZN5flash24flash_fwd_splitkv_kernelI23Flash_fwd_kernel_traitsILi192ELi64ELi64ELi4ELb0ELb0EN7cutlass10bfloat16_tE19Flash_kernel_traitsILi192ELi64ELi64ELi4ES3_EELb0ELb0ELb1ELb0ELb0ELb1ELb1ELb1EEEvNS_16Flash_fwd_paramsE) ;  /* 0xfffe2cc0da000950 */ /* 0x000fea0003c3ffff */
[----:B------:R-:W-:Y:S01]  /*1d340*/  MOV R219, 0x0 ;  /* 0x0000000000db7802 */ /* 0x000fe20000000f00 */
[----:B------:R-:W-:-:S02]  /*1d350*/  ULDC.64 UR4, c[0x0][0x118] ;  /* 0x0000460000047ab9 */ /* 0x000fc40000000a00 */
[----:B------:R1:W-:Y:S01]  /*1d360*/  ST.E.128 [R6.64+0xaa00], R12 ;  /* 0x00aa000c06007985 */ /* 0x0003e2000c101d04 */
[----:B------:R-:W-:Y:S05]  /*1d370*/  RET.REL.NODEC R218 `(_ZN5flash24flash_fwd_splitkv_kernelI23Flash_fwd_kernel_traitsILi192ELi64ELi64ELi4ELb0ELb0EN7cutlass10bfloat16_tE19Flash_kernel_traitsILi192ELi64ELi64ELi4ES3_EELb0ELb0ELb1ELb0ELb0ELb1ELb1ELb1EEEvNS_16Flash_fwd_paramsE) ;  /* 0xfffe2c80da007950 */ /* 0x000fea0003c3ffff */
.L_x_5503:
[----:B------:R-:W-:Y:S02]  /*1d380*/  MOV R7, 0x2 ;  /* 0x0000000200077802 */ /* 0x000fe40000000f00 */
[----:B------:R-:W-:Y:S02]  /*1d390*/  MOV R6, 0x1d3b0 ;  /* 0x0001d3b000067802 */ /* 0x000fe40000000f00 */
[----:B-1---5:R-:W-:Y:S05]  /*1d3a0*/  CALL.REL.NOINC `($__internal_25_$__cuda_sm70_shflsync_bfly_p) ;  /* 0x0000010000007944 */ /* 0x022fea0003c00000 */
[----:B-12---:R-:W-:Y:S05]  /*1d3b0*/  BRA `(.L_x_5521) ;  /* 0xffffe6b000007947 */ /* 0x006fea000383ffff */
.L_x_5504:
[----:B--2---:R-:W-:Y:S01]  /*1d3c0*/  IMAD.MOV.U32 R230, RZ, RZ, R9 ;  /* 0x000000ffffe67224 */ /* 0x004fe200078e0009 */
[----:B------:R-:W-:Y:S02]  /*1d3d0*/  MOV R7, 0x1 ;  /* 0x0000000100077802 */ /* 0x000fe40000000f00 */
[----:B------:R-:W-:Y:S02]  /*1d3e0*/  MOV R6, 0x1d400 ;  /* 0x0001d40000067802 */ /* 0x000fe40000000f00 */
[----:B-1---5:R-:W-:Y:S05]  /*1d3f0*/  CALL.REL.NOINC `($__internal_25_$__cuda_sm70_shflsync_bfly_p) ;  /* 0x000000b000007944 */ /* 0x022fea0003c00000 */
[----:B--2---:R-:W-:Y:S01]  /*1d400*/  FADD.FTZ R4, R9, R10 ;  /* 0x0000000a09047221 */ /* 0x004fe20000010000 */
[----:B-1----:R-:W-:Y:S02]  /*1d410*/  MOV R230, R229 ;  /* 0x000000e500e67202 */ /* 0x002fe40000000f00 */
[----:B------:R-:W-:Y:S02]  /*1d420*/  MOV R7, 0x2 ;  /* 0x0000000200077802 */ /* 0x000fe40000000f00 */
[----:B------:R-:W-:-:S02]  /*1d430*/  MOV R6, 0x1d450 ;  /* 0x0001d45000067802 */ /* 0x000fc40000000f00 */
[----:B------:R-:W-:Y:S05]  /*1d440*/  CALL.REL.NOINC `($__internal_25_$__cuda_sm70_shflsync_bfly_p) ;  /* 0x0000006000007944 */ /* 0x000fea0003c00000 */
[----:B--2---:R-:W-:Y:S01]  /*1d450*/  FADD.FTZ R11, R229, R10 ;  /* 0x0000000ae50b7221 */ /* 0x004fe20000010000 */
[----:B-1----:R-:W-:-:S02]  /*1d460*/  MOV R7, 0x1 ;  /* 0x0000000100077802 */ /* 0x002fc40000000f00 */
[----:B------:R-:W-:Y:S02]  /*1d470*/  MOV R6, 0x1d4a0 ;  /* 0x0001d4a000067802 */ /* 0x000fe40000000f00 */
[----:B------:R-:W-:Y:S02]  /*1d480*/  MOV R230, R11 ;  /* 0x0000000b00e67202 */ /* 0x000fe40000000f00 */
[----:B------:R-:W-:Y:S05]  /*1d490*/  CALL.REL.NOINC `($__internal_25_$__cuda_sm70_shflsync_bfly_p) ;  /* 0x0000001000007944 */ /* 0x000fea0003c00000 */
[----:B-12---:R-:W-:Y:S05]  /*1d4a0*/  BRA `(.L_x_5522) ;  /* 0xffffe63000007947 */ /* 0x006fea000383ffff */
        .weak           $__internal_25_$__cuda_sm70_shflsync_bfly_p
        .type           $__internal_25_$__cuda_sm70_shflsync_bfly_p,@function
        .size           $__internal_25_$__cuda_sm70_shflsync_bfly_p,(.L_x_7805 - $__internal_25_$__cuda_sm70_shflsync_bfly_p)
$__internal_25_$__cuda_sm70_shflsync_bfly_p:
[----:B------:R-:W-:Y:S01]  /*1d4b0*/  MOV R12, R6 ;  /* 0x00000006000c7202 */ /* 0x000fe20000000f00 */
[----:B------:R-:W-:Y:S04]  /*1d4c0*/  WARPSYNC R5 ;  /* 0x0000000500007348 */ /* 0x000fe80003800000 */
[----:B------:R-:W-:Y:S01]  /*1d4d0*/  MOV R13, 0x0 ;  /* 0x00000000000d7802 */ /* 0x000fe20000000f00 */
[----:B------:R1:W2:Y:S03]  /*1d4e0*/  SHFL.BFLY PT, R10, R230, R7, R8 ;  /* 0x0c000007e60a7389 */ /* 0x0002a600000e0008 */
[----:B------:R-:W-:Y:S05]  /*1d4f0*/  RET.REL.NODEC R12 `(_ZN5flash24flash_fwd_splitkv_kernelI23Flash_fwd_kernel_traitsILi192ELi64ELi64ELi4ELb0ELb0EN7cutlass10bfloat16_tE19Flash_kernel_traitsILi192ELi64ELi64ELi4ES3_EELb0ELb0ELb1ELb0ELb0ELb1ELb1ELb1EEEvNS_16Flash_fwd_paramsE) ;  /* 0xfffe2b000c007950 */ /* 0x000fea0003c3ffff */
.L_x_5523:
        /* <DEDUP_REMOVED lines=16> */
.L_x_7805:


//--------------------- .text._ZN5flash24flash_fwd_splitkv_kernelI23Flash_fwd_kernel_traitsILi192ELi64ELi64ELi4ELb0ELb0EN7cutlass10bfloat16_tE19Flash_kernel_traitsILi192ELi64ELi64ELi4ES3_EELb0ELb1ELb0ELb0ELb1ELb0ELb0ELb0EEEvNS_16Flash_fwd_paramsE --------------------------
	.section	.text._ZN5flash24flash_fwd_splitkv_kernelI23Flash_fwd_kernel_traitsILi192ELi64ELi64ELi4ELb0ELb0EN7cutlass10bfloat16_tE19Flash_kernel_traitsILi192ELi64ELi64ELi4ES3_EELb0ELb1ELb0ELb0ELb1ELb0ELb0ELb0EEEvNS_16Flash_fwd_paramsE,"ax",@progbits
	.sectioninfo	@"SHI_REGISTERS=238"
	.align	128
        .global         _ZN5flash24flash_fwd_splitkv_kernelI23Flash_fwd_kernel_traitsILi192ELi64ELi64ELi4ELb0ELb0EN7cutlass10bfloat16_tE19Flash_kernel_traitsILi192ELi64ELi64ELi4ES3_EELb0ELb1ELb0ELb0ELb1ELb0ELb0ELb0EEEvNS_16Flash_fwd_paramsE
        .type           _ZN5flash24flash_fwd_splitkv_kernelI23Flash_fwd_kernel_traitsILi192ELi64ELi64ELi4ELb0ELb0EN7cutlass10bfloat16_tE19Flash_kernel_traitsILi192ELi64ELi64ELi4ES3_EELb0ELb1ELb0ELb0ELb1ELb0ELb0ELb0EEEvNS_16Flash_fwd_paramsE,@function
        .size           _ZN5flash24flash_fwd_splitkv_kernelI23Flash_fwd_kernel_traitsILi192ELi64ELi64ELi4ELb0ELb0EN7cutlass10bfloat16_tE19Flash_kernel_traitsILi192ELi64ELi64ELi4ES3_EELb0ELb1ELb0ELb0ELb1ELb0ELb0ELb0EEEvNS_16Flash_fwd_paramsE,(.L_x_7868 - _ZN5flash24flash_fwd_splitkv_kernelI23Flash_fwd_kernel_traitsILi192ELi64ELi64ELi4ELb0ELb0EN7cutlass10bfloat16_tE19Flash_kernel_traitsILi192ELi64ELi64ELi4ES3_EELb0ELb1ELb0ELb0ELb1ELb0ELb0ELb0EEEvNS_16Flash_fwd_paramsE)
        .other          _ZN5flash24flash_fwd_splitkv_kernelI23Flash_fwd_kernel_traitsILi192ELi64ELi64ELi4ELb0ELb0EN7cutlass10bfloat16_tE19Flash_kernel_traitsILi192ELi64ELi64ELi4ES3_EELb0ELb1ELb0ELb0ELb1ELb0ELb0ELb0EEEvNS_16Flash_fwd_paramsE,@"STO_CUDA_ENTRY STV_DEFAULT"
_ZN5flash24flash_fwd_splitkv_kernelI23Flash_fwd_kernel_traitsILi192ELi64ELi64ELi4ELb0ELb0EN7cutlass10bfloat16_tE19Flash_kernel_traitsILi192ELi64ELi64ELi4ES3_EELb0ELb1ELb0ELb0ELb1ELb0ELb0ELb0EEEvNS_16Flash_fwd_paramsE:
.text._ZN5flash24flash_fwd_splitkv_kernelI23Flash_fwd_kernel_traitsILi192ELi64ELi64ELi4ELb0ELb0EN7cutlass10bfloat16_tE19Flash_kernel_traitsILi192ELi64ELi64ELi4ES3_EELb0ELb1ELb0ELb0ELb1ELb0ELb0ELb0EEEvNS_16Flash_fwd_paramsE:
        /* <DEDUP_REMOVED lines=34> */
.L_x_5524:
[----:B-1-34-:R-:W-:Y:S02]  /*0220*/  MOV R0, c[0x0][0x218] ;  /* 0x0000860000007a02 */ /* 0x01afe40000000f00 */
.L_x_5525:
[----:B------:R-:W-:-:S04]  /*0230*/  ISETP.NE.U32.AND P2, PT, RZ, c[0x0][0x258], PT ;  /* 0x00009600ff007a0c */ /* 0x000fc80003f45070 */
[----:B------:R-:W-:-:S13]  /*0240*/  ISETP.NE.AND.EX P2, PT, RZ, c[0x0][0x25c], PT, P2 ;  /* 0x00009700ff007a0c */ /* 0x000fda0003f45320 */
[----:B------:R-:W-:-:S05]  /*0250*/  @P2 IMAD.WIDE R12, R4, R3, c[0x0][0x258] ;  /* 0x00009600040c2625 */ /* 0x000fca00078e0203 */
[----:B-1----:R-:W2:Y:S01]  /*0260*/  @P2 LDG.E R7, [R12.64] ;  /* 0x0000000a0c072981 */ /* 0x002ea2000c1e1900 */
        /* <DEDUP_REMOVED lines=9> */
[----:B------:R-:W-:Y:S01]  /*0300*/  IADD3 R5, -R88, 0x7f, R89 ;  /* 0x0000007f58057810 */ /* 0x000fe20007ffe159 */
[----:B------:R-:W-:Y:S01]  /*0310*/  UIADD3 UR5, UR5, 0x3f, URZ ;  /* 0x0000003f05057890 */ /* 0x000fe2000fffe03f */
[C---:B------:R-:W-:Y:S02]  /*0320*/  IADD3 R10, R6.reuse, R89, -R88 ;  /* 0x00000059060a7210 */ /* 0x040fe40007ffe858 */
[----:B------:R-:W-:Y:S01]  /*0330*/  IADD3 R7, R6, 0x3f, RZ ;  /* 0x0000003f06077810 */ /* 0x000fe20007ffe0ff */
[----:B------:R-:W-:Y:S01]  /*0340*/  USHF.R.S32.HI UR4, URZ, 0x1f, UR5 ;  /* 0x0000001f3f047899 */ /* 0x000fe20008011405 */
[----:B------:R-:W-:Y:S02]  /*0350*/  IADD3 R5, R5, c[0x0][0x2e8], R6 ;  /* 0x0000ba0005057a10 */ /* 0x000fe40007ffe006 */
[----:B------:R-:W-:Y:S01]  /*0360*/  IADD3 R10, R10, -c[0x0][0x2e4], RZ ;  /* 0x8000b9000a0a7a10 */ /* 0x000fe20007ffe0ff */
[----:B------:R-:W-:Y:S01]  /*0370*/  ULEA.HI UR4, UR4, UR5, URZ, 0x6 ;  /* 0x0000000504047291 */ /* 0x000fe2000f8f303f */
[----:B------:R-:W-:-:S02]  /*0380*/  SHF.R.S32.HI R2, RZ, 0x1f, R7 ;  /* 0x0000001fff027819 */ /* 0x000fc40000011407 */
[----:B------:R-:W-:Y:S01]  /*0390*/  SHF.R.S32.HI R0, RZ, 0x1f, R5 ;  /* 0x0000001fff007819 */ /* 0x000fe20000011405 */
[----:B------:R-:W-:Y:S01]  /*03a0*/  USHF.R.S32.HI UR4, URZ, 0x6, UR4 ;  /* 0x000000063f047899 */ /* 0x000fe20008011404 */
[----:B------:R-:W-:Y:S02]  /*03b0*/  SHF.R.S32.HI R9, RZ, 0x1f, R10 ;  /* 0x0000001fff097819 */ /* 0x000fe4000001140a */
[----:B------:R-:W-:Y:S02]  /*03c0*/  LEA.HI R2, R2, R7, RZ, 0x6 ;  /* 0x0000000702027211 */ /* 0x000fe400078f30ff */
[----:B------:R-:W-:Y:S02]  /*03d0*/  LEA.HI R0, R0, R5, RZ, 0x6 ;  /* 0x0000000500007211 */ /* 0x000fe400078f30ff */
[----:B------:R-:W-:Y:S02]  /*03e0*/  LEA.HI R9, R9, R10, RZ, 0x6 ;  /* 0x0000000a09097211 */ /* 0x000fe400078f30ff */
[----:B------:R-:W-:-:S02]  /*03f0*/  SHF.R.S32.HI R2, RZ, 0x6, R2 ;  /* 0x00000006ff027819 */ /* 0x000fc40000011402 */
[----:B------:R-:W-:Y:S02]  /*0400*/  SHF.R.S32.HI R0, RZ, 0x6, R0 ;  /* 0x00000006ff007819 */ /* 0x000fe40000011400 */
[----:B------:R-:W-:Y:S02]  /*0410*/  SHF.R.S32.HI R9, RZ, 0x6, R9 ;  /* 0x00000006ff097819 */ /* 0x000fe40000011409 */
[----:B------:R-:W-:Y:S02]  /*0420*/  IMNMX R145, R2, UR4, PT ;  /* 0x0000000402917c17 */ /* 0x000fe4000b800200 */
[----:B------:R-:W-:Y:S02]  /*0430*/  IMNMX R196, RZ, R9, !PT ;  /* 0x00000009ffc47217 */ /* 0x000fe40007800200 */
[----:B------:R-:W-:-:S04]  /*0440*/  IMNMX R145, R145, R0, PT ;  /* 0x0000000091917217 */ /* 0x000fc80003800200 */
[----:B------:R-:W-:-:S13]  /*0450*/  ISETP.GE.AND P0, PT, R196, R145, PT ;  /* 0x00000091c400720c */ /* 0x000fda0003f06270 */
[----:B------:R-:W-:Y:S05]  /*0460*/  @!P0 BRA `(.L_x_5526) ;  /* 0x0000076000008947 */ /* 0x000fea0003800000 */
[----:B------:R-:W-:Y:S01]  /*0470*/  SHF.R.S32.HI R3, RZ, 0x1f, R84 ;  /* 0x0000001fff037819 */ /* 0x000fe20000011454 */
[----:B------:R-:W-:Y:S01]  /*0480*/  BSSY B0, `(.L_x_5527) ;  /* 0x000002b000007945 */ /* 0x000fe20003800000 */
[----:B------:R-:W-:Y:S02]  /*0490*/  ISETP.NE.AND P0, PT, R200, -0x1, PT ;  /* 0xffffffffc800780c */ /* 0x000fe40003f05270 */
[----:B------:R-:W-:Y:S02]  /*04a0*/  LEA.HI R2, R3, R84, RZ, 0x3 ;  /* 0x0000005403027211 */ /* 0x000fe400078f18ff */
[----:B------:R-:W-:Y:S02]  /*04b0*/  SHF.R.S32.HI R0, RZ, 0x1f, R89 ;  /* 0x0000001fff007819 */ /* 0x000fe40000011459 */
[----:B------:R-:W-:Y:S02]  /*04c0*/  LOP3.LUT R3, R2, 0x1ffffff8, RZ, 0xc0, !PT ;  /* 0x1ffffff802037812 */ /* 0x000fe400078ec0ff */
[----:B------:R-:W-:Y:S01]  /*04d0*/  IADD3 R88, -R89, R88, RZ ;  /* 0x0000005859587210 */ /* 0x000fe20007ffe1ff */
[----:B------:R-:W-:-:S02]  /*04e0*/  IMAD R0, R0, c[0x0][0x1e8], RZ ;  /* 0x00007a0000007a24 */ /* 0x000fc400078e02ff */
[----:B------:R-:W-:Y:S02]  /*04f0*/  IMAD.IADD R6, R84, 0x1, -R3 ;  /* 0x0000000154067824 */ /* 0x000fe400078e0a03 */
[----:B------:R-:W-:Y:S01]  /*0500*/  @!P0 SHF.R.S32.HI R3, RZ, 0x1f, R4 ;  /* 0x0000001fff038819 */ /* 0x000fe20000011404 */
[----:B------:R-:W-:-:S04]  /*0510*/  @P0 IMAD.WIDE.U32 R8, R200, c[0x0][0x1e8], RZ ;  /* 0x00007a00c8080a25 */ /* 0x000fc800078e00ff */
[----:B------:R-:W-:Y:S02]  /*0520*/  IMAD.SHL.U32 R6, R6, 0x8, RZ ;  /* 0x0000000806067824 */ /* 0x000fe400078e00ff */
[----:B------:R-:W-:Y:S02]  /*0530*/  @!P0 IMAD R3, R3, c[0x0][0x1e0], RZ ;  /* 0x0000780003038a24 */ /* 0x000fe400078e02ff */
[----:B------:R-:W-:Y:S01]  /*0540*/  @!P0 IMAD.WIDE.U32 R10, R4, c[0x0][0x1e0], RZ ;  /* 0x00007800040a8a25 */ /* 0x000fe200078e00ff */
[----:B------:R-:W-:-:S03]  /*0550*/  SHF.R.S32.HI R7, RZ, 0x1f, R6 ;  /* 0x0000001fff077819 */ /* 0x000fc60000011406 */
[----:B------:R-:W-:Y:S01]  /*0560*/  @!P0 IMAD R3, R4, c[0x0][0x1e4], R3 ;  /* 0x0000790004038a24 */ /* 0x000fe200078e0203 */
[----:B------:R-:W-:Y:S01]  /*0570*/  @!P0 MOV R8, R10 ;  /* 0x0000000a00088202 */ /* 0x000fe20000000f00 */
[----:B------:R-:W-:Y:S02]  /*0580*/  @P0 IMAD R200, R200, c[0x0][0x1ec], R9 ;  /* 0x00007b00c8c80a24 */ /* 0x000fe400078e0209 */
[----:B------:R-:W-:Y:S01]  /*0590*/  @!P0 IMAD.IADD R200, R11, 0x1, R3 ;  /* 0x000000010bc88824 */ /* 0x000fe200078e0203 */
[----:B------:R-:W-:Y:S01]  /*05a0*/  SHF.R.S32.HI R3, RZ, 0x1f, R17 ;  /* 0x0000001fff037819 */ /* 0x000fe20000011411 */
[----:B------:R-:W-:-:S04]  /*05b0*/  IMAD.WIDE.U32 R6, R89, c[0x0][0x1e8], R6 ;  /* 0x00007a0059067a25 */ /* 0x000fc800078e0006 */
[----:B------:R-:W-:Y:S01]  /*05c0*/  IMAD R5, R89, c[0x0][0x1ec], R0 ;  /* 0x00007b0059057a24 */ /* 0x000fe200078e0200 */
[----:B------:R-:W-:Y:S01]  /*05d0*/  IADD3 R8, P0, R8, R6, RZ ;  /* 0x0000000608087210 */ /* 0x000fe20007f1e0ff */
[----:B------:R-:W-:Y:S01]  /*05e0*/  IMAD R0, R3, c[0x0][0x1f0], RZ ;  /* 0x00007c0003007a24 */ /* 0x000fe200078e02ff */
[----:B------:R-:W-:Y:S01]  /*05f0*/  SHF.R.S32.HI R3, RZ, 0x3, R2 ;  /* 0x00000003ff037819 */ /* 0x000fe20000011402 */
[----:B------:R-:W-:Y:S01]  /*0600*/  IMAD R2, R4, c[0x0][0x1c0], R17 ;  /* 0x0000700004027a24 */ /* 0x000fe200078e0211 */
[----:B------:R-:W-:Y:S01]  /*0610*/  IADD3.X R9, R200, R7, R5, P0, !PT ;  /* 0x00000007c8097210 */ /* 0x000fe200007fe405 */
[----:B------:R-:W-:Y:S01]  /*0620*/  IMAD R15, R17, c[0x0][0x1f4], R0 ;  /* 0x00007d00110f7a24 */ /* 0x000fe200078e0200 */
[----:B------:R-:W-:Y:S01]  /*0630*/  ISETP.GE.AND P0, PT, R3, R88, PT ;  /* 0x000000580300720c */ /* 0x000fe20003f06270 */
[----:B------:R-:W-:Y:S01]  /*0640*/  IMAD R89, R2, c[0x0][0x214], R89 ;  /* 0x0000850002597a24 */ /* 0x000fe200078e0259 */
[----:B------:R-:W-:Y:S01]  /*0650*/  SHF.R.S32.HI R2, RZ, 0x1f, R3 ;  /* 0x0000001fff027819 */ /* 0x000fe20000011403 */
        /* <DEDUP_REMOVED lines=13> */
.L_x_5528:
[----:B------:R-:W-:Y:S05]  /*0730*/  BSYNC B0 ;  /* 0x0000000000007941 */ /* 0x000fea0003800000 */
.L_x_5527:
        /* <DEDUP_REMOVED lines=17> */
.L_x_5530:
[----:B------:R-:W-:Y:S05]  /*0850*/  BSYNC B0 ;  /* 0x0000000000007941 */ /* 0x000fea0003800000 */
.L_x_5529:
        /* <DEDUP_REMOVED lines=17> */
.L_x_5532:
[----:B------:R-:W-:Y:S05]  /*0970*/  BSYNC B0 ;  /* 0x0000000000007941 */ /* 0x000fea0003800000 */
.L_x_5531:
        /* <DEDUP_REMOVED lines=17> */
.L_x_5534:
[----:B------:R-:W-:Y:S05]  /*0a90*/  BSYNC B0 ;  /* 0x0000000000007941 */ /* 0x000fea0003800000 */
.L_x_5533:
[----:B------:R-:W-:-:S04]  /*0aa0*/  LOP3.LUT P4, RZ, R84, 0x7, RZ, 0xc0, !PT ;  /* 0x0000000754ff7812 */ /* 0x000fc8000788c0ff */
[-C--:B------:R-:W-:Y:S02]  /*0ab0*/  ISETP.GE.OR P3, PT, R3, R88.reuse, P4 ;  /* 0x000000580300720c */ /* 0x080fe40002766670 */
[-C--:B------:R-:W-:Y:S02]  /*0ac0*/  ISETP.GE.OR P2, PT, R11, R88.reuse, P4 ;  /* 0x000000580b00720c */ /* 0x080fe40002746670 */
[-C--:B------:R-:W-:Y:S02]  /*0ad0*/  ISETP.GE.OR P1, PT, R9, R88.reuse, P4 ;  /* 0x000000580900720c */ /* 0x080fe40002726670 */
[----:B------:R-:W-:Y:S02]  /*0ae0*/  IADD3 R3, P0, R89, R3, RZ ;  /* 0x0000000359037210 */ /* 0x000fe40007f1e0ff */
[----:B------:R-:W-:Y:S02]  /*0af0*/  ISETP.GE.OR P4, PT, R7, R88, P4 ;  /* 0x000000580700720c */ /* 0x000fe40002786670 */
[----:B------:R-:W-:-:S02]  /*0b00*/  LEA.HI.X.SX32 R2, R89, R2, 0x1, P0 ;  /* 0x0000000259027211 */ /* 0x000fc400000f0eff */
[----:B-1----:R-:W-:-:S04]  /*0b10*/  LEA R4, P0, R3, c[0x0][0x200], 0x2 ;  /* 0x0000800003047a11 */ /* 0x002fc800078010ff */
        /* <DEDUP_REMOVED lines=8> */
[----:B-1----:R-:W-:-:S05]  /*0ba0*/  MOV R3, 0x7f800000 ;  /* 0x7f80000000037802 */ /* 0x002fca0000000f00 */
[----:B------:R-:W-:Y:S01]  /*0bb0*/  STG.E [R4.64+0xc0], R3 ;  /* 0x0000c00304007986 */ /* 0x000fe2000c10190a */
[----:B------:R-:W-:Y:S05]  /*0bc0*/  EXIT ;  /* 0x000000000000794d */ /* 0x000fea0003800000 */
.L_x_5526:
        /* <DEDUP_REMOVED lines=64> */
[----:B------:R-:W-:Y:S01]  /*0fd0*/  ISETP.GE.U32.AND P1, PT, R7, R0, PT ;  /* 0x000000000700720c */ /* 0x000fe20003f26070 */
[----:B------:R-:W-:Y:S01]  /*0fe0*/  IMAD.MOV R0, RZ, RZ, -R5 ;  /* 0x000000ffff007224 */ /* 0x000fe200078e0a05 */
[----:B------:R-:W-:-:S03]  /*0ff0*/  LOP3.LUT R7, R17, c[0x0][0x1c8], RZ, 0x3c, !PT ;  /* 0x0000720011077a12 */ /* 0x000fc600078e3cff */
[----:B------:R-:W-:Y:S01]  /*1000*/  IMAD R3, R0, c[0x0][0x2d0], R3 ;  /* 0x0000b40000037a24 */ /* 0x000fe200078e0203 */
[----:B------:R-:W-:-:S04]  /*1010*/  ISETP.GE.AND P0, PT, R7, RZ, PT ;  /* 0x000000ff0700720c */ /* 0x000fc80003f06270 */
[----:B------:R-:W-:-:S03]  /*1020*/  SHF.R.S32.HI R21, RZ, 0x1f, R3 ;  /* 0x0000001fff157819 */ /* 0x000fc60000011403 */
[----:B------:R-:W-:Y:S02]  /*1030*/  @P1 IADD3 R9, R9, 0x1, RZ ;  /* 0x0000000109091810 */ /* 0x000fe40007ffe0ff */
[----:B------:R-:W-:Y:S01]  /*1040*/  ISETP.NE.AND P1, PT, RZ, c[0x0][0x1c8], PT ;  /* 0x00007200ff007a0c */ /* 0x000fe20003f25270 */
[----:B------:R-:W-:-:S03]  /*1050*/  IMAD R0, R21, c[0x0][0x198], RZ ;  /* 0x0000660015007a24 */ /* 0x000fc600078e02ff */
[----:B------:R-:W-:-:S09]  /*1060*/  @!P0 IADD3 R9, -R9, RZ, RZ ;  /* 0x000000ff09098210 */ /* 0x000fd20007ffe1ff */
[----:B------:R-:W-:-:S04]  /*1070*/  @!P1 LOP3.LUT R9, RZ, c[0x0][0x1c8], RZ, 0x33, !PT ;  /* 0x00007200ff099a12 */ /* 0x000fc800078e33ff */
[----:B------:R-:W-:Y:S02]  /*1080*/  SHF.R.S32.HI R7, RZ, 0x1f, R9 ;  /* 0x0000001fff077819 */ /* 0x000fe40000011409 */
[----:B--2---:R-:W-:Y:S01]  /*1090*/  SHF.R.S32.HI R11, RZ, 0x1f, R12 ;  /* 0x0000001fff0b7819 */ /* 0x004fe2000001140c */
[----:B------:R-:W-:-:S04]  /*10a0*/  IMAD.WIDE.U32 R14, R12, c[0x0][0x180], RZ ;  /* 0x000060000c0e7a25 */ /* 0x000fc800078e00ff */
[C---:B------:R-:W-:Y:S02]  /*10b0*/  IMAD R5, R11.reuse, c[0x0][0x180], RZ ;  /* 0x000060000b057a24 */ /* 0x040fe400078e02ff */
[----:B------:R-:W-:Y:S02]  /*10c0*/  IMAD R11, R11, c[0x0][0x188], RZ ;  /* 0x000062000b0b7a24 */ /* 0x000fe400078e02ff */
[C---:B------:R-:W-:Y:S02]  /*10d0*/  IMAD R5, R12.reuse, c[0x0][0x184], R5 ;  /* 0x000061000c057a24 */ /* 0x040fe400078e0205 */
[----:B------:R-:W-:Y:S02]  /*10e0*/  IMAD R11, R12, c[0x0][0x18c], R11 ;  /* 0x000063000c0b7a24 */ /* 0x000fe400078e020b */
[----:B------:R-:W-:Y:S02]  /*10f0*/  IMAD.IADD R15, R15, 0x1, R5 ;  /* 0x000000010f0f7824 */ /* 0x000fe400078e0205 */
[----:B------:R-:W-:-:S02]  /*1100*/  IMAD R5, R3, c[0x0][0x19c], R0 ;  /* 0x0000670003057a24 */ /* 0x000fc400078e0200 */
[----:B------:R-:W-:-:S04]  /*1110*/  IMAD.WIDE.U32 R28, R3, c[0x0][0x198], R14 ;  /* 0x00006600031c7a25 */ /* 0x000fc800078e000e */
[----:B------:R-:W-:Y:S01]  /*1120*/  IMAD R0, R7, c[0x0][0x1b0], RZ ;  /* 0x00006c0007007a24 */ /* 0x000fe200078e02ff */
[----:B------:R-:W-:Y:S01]  /*1130*/  IADD3 R29, R29, R5, RZ ;  /* 0x000000051d1d7210 */ /* 0x000fe20007ffe0ff */
[----:B------:R-:W-:-:S04]  /*1140*/  IMAD.WIDE.U32 R12, R12, c[0x0][0x188], RZ ;  /* 0x000062000c0c7a25 */ /* 0x000fc800078e00ff */
[----:B------:R-:W-:Y:S01]  /*1150*/  IMAD R5, R9, c[0x0][0x1b4], R0 ;  /* 0x00006d0009057a24 */ /* 0x000fe200078e0200 */
[----:B------:R-:W-:Y:S01]  /*1160*/  IADD3 R11, R13, R11, RZ ;  /* 0x0000000b0d0b7210 */ /* 0x000fe20007ffe0ff */
[----:B------:R-:W-:-:S04]  /*1170*/  IMAD.WIDE.U32 R28, R9, c[0x0][0x1b0], R28 ;  /* 0x00006c00091c7a25 */ /* 0x000fc800078e001c */
[----:B------:R-:W-:Y:S02]  /*1180*/  IMAD.MOV.U32 R16, RZ, RZ, R12 ;  /* 0x000000ffff107224 */ /* 0x000fe400078e000c */
[----:B------:R-:W-:Y:S01]  /*1190*/  IMAD.IADD R5, R29, 0x1, R5 ;  /* 0x000000011d057824 */ /* 0x000fe200078e0205 */
[----:B------:R-:W-:Y:S05]  /*11a0*/  BRA `(.L_x_5536) ;  /* 0x0000043000007947 */ /* 0x000fea0003800000 */
.L_x_5535:
        /* <DEDUP_REMOVED lines=15> */
.L_x_5537:
[----:B------:R-:W-:Y:S01]  /*12a0*/  IABS R9, c[0x0][0x1c8] ;  /* 0x0000720000097a13 */ /* 0x000fe20000000000 */
[----:B------:R-:W-:Y:S01]  /*12b0*/  IMAD.MOV.U32 R13, RZ, RZ, R5 ;  /* 0x000000ffff0d7224 */ /* 0x000fe200078e0005 */
[----:B------:R-:W-:Y:S02]  /*12c0*/  MOV R14, RZ ;  /* 0x000000ff000e7202 */ /* 0x000fe40000000f00 */
[----:B------:R-:W1:Y:S01]  /*12d0*/  I2F.RP R10, R9 ;  /* 0x00000009000a7306 */ /* 0x000e620000209400 */
[----:B------:R-:W-:-:S07]  /*12e0*/  @P4 IADD3 R11, R8, R11, RZ ;  /* 0x0000000b080b4210 */ /* 0x000fce0007ffe0ff */
[----:B-1----:R-:W1:Y:S02]  /*12f0*/  MUFU.RCP R15, R10 ;  /* 0x0000000a000f7308 */ /* 0x002e640000001000 */
[----:B-1----:R-:W-:-:S06]  /*1300*/  IADD3 R15, R15, 0xffffffe, RZ ;  /* 0x0ffffffe0f0f7810 */ /* 0x002fcc0007ffe0ff */
        /* <DEDUP_REMOVED lines=14> */
[-C--:B------:R-:W-:Y:S01]  /*13f0*/  @!P0 IADD3 R10, R10, -R9.reuse, RZ ;  /* 0x800000090a0a8210 */ /* 0x080fe20007ffe0ff */
[----:B------:R-:W-:Y:S01]  /*1400*/  @P4 IMAD.WIDE.U32 R12, R11, c[0x0][0x1a0], RZ ;  /* 0x000068000b0c4a25 */ /* 0x000fe200078e00ff */
[----:B------:R-:W-:Y:S02]  /*1410*/  @!P0 IADD3 R7, R7, 0x1, RZ ;  /* 0x0000000107078810 */ /* 0x000fe40007ffe0ff */
[----:B------:R-:W-:Y:S01]  /*1420*/  ISETP.GE.U32.AND P2, PT, R10, R9, PT ;  /* 0x000000090a00720c */ /* 0x000fe20003f46070 */
[----:B------:R-:W-:Y:S01]  /*1430*/  IMAD R10, R21, c[0x0][0x198], RZ ;  /* 0x00006600150a7a24 */ /* 0x000fe200078e02ff */
[----:B------:R-:W-:Y:S01]  /*1440*/  ISETP.NE.AND P0, PT, RZ, c[0x0][0x1c8], PT ;  /* 0x00007200ff007a0c */ /* 0x000fe20003f05270 */
[----:B------:R-:W-:Y:S01]  /*1450*/  @P4 IMAD R11, R11, c[0x0][0x1a4], R13 ;  /* 0x000069000b0b4a24 */ /* 0x000fe200078e020d */
[----:B------:R-:W-:Y:S01]  /*1460*/  @P4 MOV R16, R12 ;  /* 0x0000000c00104202 */ /* 0x000fe20000000f00 */
[----:B------:R-:W-:-:S04]  /*1470*/  IMAD R5, R3, c[0x0][0x19c], R10 ;  /* 0x0000670003057a24 */ /* 0x000fc800078e020a */
[----:B------:R-:W-:-:S04]  /*1480*/  IMAD.IADD R15, R15, 0x1, R5 ;  /* 0x000000010f0f7824 */ /* 0x000fc800078e0205 */
[----:B------:R-:W-:-:S05]  /*1490*/  @P2 IADD3 R7, R7, 0x1, RZ ;  /* 0x0000000107072810 */ /* 0x000fca0007ffe0ff */
[----:B------:R-:W-:-:S05]  /*14a0*/  IMAD.MOV.U32 R9, RZ, RZ, R7 ;  /* 0x000000ffff097224 */ /* 0x000fca00078e0007 */
[----:B------:R-:W-:Y:S02]  /*14b0*/  @!P1 IADD3 R9, -R9, RZ, RZ ;  /* 0x000000ff09099210 */ /* 0x000fe40007ffe1ff */
        /* <DEDUP_REMOVED lines=18> */
.L_x_5536:
[----:B------:R-:W-:Y:S01]  /*15e0*/  ISETP.NE.AND P0, PT, R200, -0x1, PT ;  /* 0xffffffffc800780c */ /* 0x000fe20003f05270 */
[----:B------:R-:W-:Y:S01]  /*15f0*/  IMAD.IADD R195, R88, 0x1, -R89 ;  /* 0x0000000158c37824 */ /* 0x000fe200078e0a59 */
[----:B------:R-:W-:Y:S01]  /*1600*/  SHF.R.S32.HI R87, RZ, 0x1f, R84 ;  /* 0x0000001fff577819 */ /* 0x000fe20000011454 */
[----:B------:R-:W-:Y:S01]  /*1610*/  ULDC UR8, c[0x0][0x198] ;  /* 0x0000660000087ab9 */ /* 0x000fe20000000800 */
[----:B------:R-:W-:Y:S01]  /*1620*/  IADD3 R201, R145, -0x1, RZ ;  /* 0xffffffff91c97810 */ /* 0x000fe20007ffe0ff */
[----:B------:R-:W-:Y:S01]  /*1630*/  UIMAD.WIDE.U32 UR4, UR8, 0x20, URZ ;  /* 0x00000020080478a5 */ /* 0x000fe2000f8e003f */
[CC--:B------:R-:W-:Y:S01]  /*1640*/  LEA.HI R19, R87.reuse, R84.reuse, RZ, 0x3 ;  /* 0x0000005457137211 */ /* 0x0c0fe200078f18ff */
[----:B------:R-:W-:Y:S01]  /*1650*/  IMAD.SHL.U32 R210, R84, 0x2, RZ ;  /* 0x0000000254d27824 */ /* 0x000fe200078e00ff */
[----:B------:R-:W-:-:S02]  /*1660*/  LEA.HI R20, R87, R84, RZ, 0x6 ;  /* 0x0000005457147211 */ /* 0x000fc400078f30ff */
[----:B------:R-:W-:Y:S02]  /*1670*/  SHF.R.S32.HI R14, RZ, 0x3, R19 ;  /* 0x00000003ff0e7819 */ /* 0x000fe40000011413 */
[----:B------:R-:W-:Y:S01]  /*1680*/  LOP3.LUT R19, R19, 0xfffffff8, RZ, 0xc0, !PT ;  /* 0xfffffff813137812 */ /* 0x000fe200078ec0ff */
[----:B------:R-:W-:Y:S01]  /*1690*/  @P0 IMAD.WIDE.U32 R24, R200, c[0x0][0x190], RZ ;  /* 0x00006400c8180a25 */ /* 0x000fe200078e00ff */
[----:B-----5:R-:W-:Y:S02]  /*16a0*/  @!P0 SHF.R.S32.HI R0, RZ, 0x1f, R4 ;  /* 0x0000001fff008819 */ /* 0x020fe40000011404 */
[----:B------:R-:W-:Y:S01]  /*16b0*/  IADD3 R12, R14, 0x10, RZ ;  /* 0x000000100e0c7810 */ /* 0x000fe20007ffe0ff */
[----:B------:R-:W-:Y:S01]  /*16c0*/  @!P0 IMAD.WIDE.U32 R22, R4, c[0x0][0x178], RZ ;  /* 0x00005e0004168a25 */ /* 0x000fe200078e00ff */
[C---:B------:R-:W-:Y:S02]  /*16d0*/  IADD3 R10, R14.reuse, 0x20, RZ ;  /* 0x000000200e0a7810 */ /* 0x040fe40007ffe0ff */
[----:B------:R-:W-:Y:S01]  /*16e0*/  IADD3 R8, R14, 0x30, RZ ;  /* 0x000000300e087810 */ /* 0x000fe20007ffe0ff */
[----:B------:R-:W-:Y:S01]  /*16f0*/  @!P0 IMAD R0, R0, c[0x0][0x178], RZ ;  /* 0x00005e0000008a24 */ /* 0x000fe200078e02ff */
[----:B------:R-:W-:Y:S01]  /*1700*/  SHF.R.S32.HI R15, RZ, 0x1f, R14 ;  /* 0x0000001fff0f7819 */ /* 0x000fe2000001140e */
[----:B------:R-:W-:Y:S01]  /*1710*/  @P0 IMAD R13, R200, c[0x0][0x194], R25 ;  /* 0x00006500c80d0a24 */ /* 0x000fe200078e0219 */
[-C--:B------:R-:W-:Y:S01]  /*1720*/  ISETP.GE.AND P5, PT, R10, R195.reuse, PT ;  /* 0x000000c30a00720c */ /* 0x080fe20003fa6270 */
[----:B------:R-:W-:Y:S01]  /*1730*/  @!P0 IMAD R0, R4, c[0x0][0x17c], R0 ;  /* 0x00005f0004008a24 */ /* 0x000fe200078e0200 */
[----:B------:R-:W-:Y:S01]  /*1740*/  SHF.R.S32.HI R4, RZ, 0x1f, R17 ;  /* 0x0000001fff047819 */ /* 0x000fe20000011411 */
[----:B------:R-:W-:Y:S01]  /*1750*/  @!P0 IMAD.MOV.U32 R24, RZ, RZ, R22 ;  /* 0x000000ffff188224 */ /* 0x000fe200078e0016 */
[-C--:B------:R-:W-:Y:S01]  /*1760*/  ISETP.GE.AND P1, PT, R14, R195.reuse, PT ;  /* 0x000000c30e00720c */ /* 0x080fe20003f26270 */
[----:B------:R-:W-:Y:S01]  /*1770*/  @!P0 IMAD.IADD R13, R23, 0x1, R0 ;  /* 0x00000001170d8824 */ /* 0x000fe200078e0200 */
[----:B------:R-:W-:Y:S01]  /*1780*/  ISETP.GE.AND P0, PT, R12, R195, PT ;  /* 0x000000c30c00720c */ /* 0x000fe20003f06270 */
[----:B------:R-:W-:Y:S01]  /*1790*/  IMAD.IADD R0, R84, 0x1, -R19 ;  /* 0x0000000154007824 */ /* 0x000fe200078e0a13 */
[----:B------:R-:W-:Y:S01]  /*17a0*/  LOP3.LUT R210, R210, 0x6, RZ, 0xc0, !PT ;  /* 0x00000006d2d27812 */ /* 0x000fe200078ec0ff */
[----:B------:R-:W-:-:S02]  /*17b0*/  IMAD.SHL.U32 R19, R14, 0x40, RZ ;  /* 0x000000400e137824 */ /* 0x000fc400078e00ff */
[----:B------:R-:W-:Y:S02]  /*17c0*/  IMAD.SHL.U32 R22, R0, 0x8, RZ ;  /* 0x0000000800167824 */ /* 0x000fe400078e00ff */
[----:B------:R-:W-:Y:S01]  /*17d0*/  IMAD R4, R4, c[0x0][0x1a8], RZ ;  /* 0x00006a0004047a24 */ /* 0x000fe200078e02ff */
[----:B------:R-:W-:Y:S01]  /*17e0*/  LOP3.LUT R19, R19, 0x1c0, RZ, 0xc0, !PT ;  /* 0x000001c013137812 */ /* 0x000fe200078ec0ff */
[----:B------:R-:W-:Y:S01]  /*17f0*/  IMAD.WIDE R30, R31, 0x40, R14 ;  /* 0x000000401f1e7825 */ /* 0x000fe200078e020e */
[----:B------:R-:W-:Y:S02]  /*1800*/  IADD3 R24, P4, R22, R24, RZ ;  /* 0x0000001816187210 */ /* 0x000fe40007f9e0ff */
[----:B------:R-:W-:Y:S01]  /*1810*/  SHF.R.S32.HI R18, RZ, 0x1f, R22 ;  /* 0x0000001fff127819 */ /* 0x000fe20000011416 */
[----:B------:R-:W-:Y:S01]  /*1820*/  IMAD.SHL.U32 R20, R20, 0x8, RZ ;  /* 0x0000000814147824 */ /* 0x000fe200078e00ff */
[C---:B------:R-:W-:Y:S01]  /*1830*/  IADD3 R16, P2, R22.reuse, R16, RZ ;  /* 0x0000001016107210 */ /* 0x040fe20007f5e0ff */
[----:B------:R-:W-:Y:S01]  /*1840*/  IMAD R4, R17, c[0x0][0x1ac], R4 ;  /* 0x00006b0011047a24 */ /* 0x000fe200078e0204 */
[----:B------:R-:W-:Y:S01]  /*1850*/  IADD3 R28, P6, R22, R28, RZ ;  /* 0x0000001c161c7210 */ /* 0x000fe20007fde0ff */
[----:B------:R-:W-:Y:S01]  /*1860*/  IMAD.X R25, R18, 0x1, R13, P4 ;  /* 0x0000000112197824 */ /* 0x000fe200020e060d */
[----:B------:R-:W-:-:S02]  /*1870*/  ISETP.GE.AND P4, PT, R8, R195, PT ;  /* 0x000000c30800720c */ /* 0x000fc40003f86270 */
[----:B------:R-:W-:Y:S01]  /*1880*/  LOP3.LUT R22, R19, 0x38, R22, 0xf8, !PT ;  /* 0x0000003813167812 */ /* 0x000fe200078ef816 */
[----:B------:R-:W-:Y:S01]  /*1890*/  IMAD.WIDE.U32 R34, R17, c[0x0][0x1a8], R24 ;  /* 0x00006a0011227a25 */ /* 0x000fe200078e0018 */
[----:B------:R-:W-:-:S03]  /*18a0*/  SHF.R.U32.HI R19, RZ, 0x3, R19 ;  /* 0x00000003ff137819 */ /* 0x000fc60000011613 */
[----:B------:R-:W-:Y:S01]  /*18b0*/  IMAD.X R17, R18, 0x1, R11, P2 ;  /* 0x0000000112117824 */ /* 0x000fe200010e060b */
[----:B------:R-:W-:Y:S01]  /*18c0*/  LOP3.LUT R19, R22, R19, RZ, 0x3c, !PT ;  /* 0x0000001316137212 */ /* 0x000fe200078e3cff */
[----:B------:R-:W-:Y:S01]  /*18d0*/  IMAD.X R29, R18, 0x1, R5, P6 ;  /* 0x00000001121d7824 */ /* 0x000fe200030e0605 */
[C---:B------:R-:W-:Y:S01]  /*18e0*/  @!P0 IADD3 R26, P2, R30.reuse, 0x10, RZ ;  /* 0x000000101e1a8810 */ /* 0x040fe20007f5e0ff */
[----:B------:R-:W-:Y:S01]  /*18f0*/  @!P1 IMAD R5, R31, c[0x0][0x190], RZ ;  /* 0x000064001f059a24 */ /* 0x000fe200078e02ff */
[----:B------:R-:W-:Y:S01]  /*1900*/  LOP3.LUT R203, R19, 0xfffffe00, R20, 0xf8, !PT ;  /* 0xfffffe0013cb7812 */ /* 0x000fe200078ef814 */
[----:B------:R-:W-:Y:S01]  /*1910*/  IMAD.IADD R35, R35, 0x1, R4 ;  /* 0x0000000123237824 */ /* 0x000fe200078e0204 */
[C---:B------:R-:W-:Y:S01]  /*1920*/  @!P5 IADD3 R20, P6, R30.reuse, 0x20, RZ ;  /* 0x000000201e14d810 */ /* 0x040fe20007fde0ff */
[----:B------:R-:W-:Y:S01]  /*1930*/  @!P0 IMAD.X R13, RZ, RZ, R31, P2 ;  /* 0x000000ffff0d8224 */ /* 0x000fe200010e061f */
[C---:B------:R-:W-:Y:S01]  /*1940*/  @!P4 IADD3 R19, P2, R30.reuse, 0x30, RZ ;  /* 0x000000301e13c810 */ /* 0x040fe20007f5e0ff */
[----:B------:R-:W-:-:S02]  /*1950*/  @!P1 IMAD R5, R30, c[0x0][0x194], R5 ;  /* 0x000065001e059a24 */ /* 0x000fc400078e0205 */
[--C-:B------:R-:W-:Y:S02]  /*1960*/  @!P5 IMAD.X R11, RZ, RZ, R31.reuse, P6 ;  /* 0x000000ffff0bd224 */ /* 0x100fe400030e061f */
[----:B------:R-:W-:Y:S01]  /*1970*/  @!P4 IMAD.X R18, RZ, RZ, R31, P2 ;  /* 0x000000ffff12c224 */ /* 0x000fe200010e061f */
[----:B------:R-:W-:Y:S01]  /*1980*/  IADD3 R146, P2, R14, R3, RZ ;  /* 0x000000030e927210 */ /* 0x000fe20007f5e0ff */
[----:B------:R-:W-:Y:S02]  /*1990*/  @!P0 IMAD R13, R13, c[0x0][0x190], RZ ;  /* 0x000064000d0d8a24 */ /* 0x000fe400078e02ff */
[--C-:B------:R-:W-:Y:S02]  /*19a0*/  @!P0 IMAD.MOV.U32 R22, RZ, RZ, R34.reuse ;  /* 0x000000ffff168224 */ /* 0x100fe400078e0022 */
[--C-:B------:R-:W-:Y:S02]  /*19b0*/  @!P0 IMAD.MOV.U32 R23, RZ, RZ, R35.reuse ;  /* 0x000000ffff178224 */ /* 0x100fe400078e0023 */
[----:B------:R-:W-:-:S04]  /*19c0*/  @!P1 IMAD.WIDE.U32 R30, R30, c[0x0][0x190], R34 ;  /* 0x000064001e1e9a25 */ /* 0x000fc800078e0022 */
[----:B------:R-:W-:Y:S02]  /*19d0*/  @!P5 IMAD R11, R11, c[0x0][0x190], RZ ;  /* 0x000064000b0bda24 */ /* 0x000fe400078e02ff */
[----:B------:R-:W-:Y:S02]  /*19e0*/  @!P5 IMAD.MOV.U32 R32, RZ, RZ, R34 ;  /* 0x000000ffff20d224 */ /* 0x000fe400078e0022 */
[----:B------:R-:W-:Y:S02]  /*19f0*/  @!P5 IMAD.MOV.U32 R33, RZ, RZ, R35 ;  /* 0x000000ffff21d224 */ /* 0x000fe400078e0023 */
[C---:B------:R-:W-:Y:S02]  /*1a00*/  @!P0 IMAD R13, R26.reuse, c[0x0][0x194], R13 ;  /* 0x000065001a0d8a24 */ /* 0x040fe400078e020d */
[----:B------:R-:W-:-:S04]  /*1a10*/  @!P0 IMAD.WIDE.U32 R26, R26, c[0x0][0x190], R22 ;  /* 0x000064001a1a8a25 */ /* 0x000fc800078e0016 */
[----:B------:R-:W-:Y:S01]  /*1a20*/  IMAD.X R4, R15, 0x1, R21, P2 ;  /* 0x000000010f047824 */ /* 0x000fe200010e0615 */
[----:B------:R-:W-:Y:S01]  /*1a30*/  @!P1 LEA R22, P2, R30, c[0x0][0x160], 0x1 ;  /* 0x000058001e169a11 */ /* 0x000fe200078408ff */
[----:B------:R-:W-:Y:S02]  /*1a40*/  @!P1 IMAD.IADD R5, R31, 0x1, R5 ;  /* 0x000000011f059824 */ /* 0x000fe400078e0205 */
[C---:B------:R-:W-:Y:S02]  /*1a50*/  @!P5 IMAD R11, R20.reuse, c[0x0][0x194], R11 ;  /* 0x00006500140bda24 */ /* 0x040fe400078e020b */
[----:B------:R-:W-:Y:S01]  /*1a60*/  @!P5 IMAD.WIDE.U32 R20, R20, c[0x0][0x190], R32 ;  /* 0x000064001414da25 */ /* 0x000fe200078e0020 */
[----:B------:R-:W-:Y:S02]  /*1a70*/  @!P1 LEA.HI.X R23, R30, c[0x0][0x164], R5, 0x1, P2 ;  /* 0x000059001e179a11 */ /* 0x000fe400010f0c05 */
[----:B------:R-:W-:Y:S01]  /*1a80*/  @!P0 LEA R30, P6, R26, c[0x0][0x160], 0x1 ;  /* 0x000058001a1e8a11 */ /* 0x000fe200078c08ff */
[----:B------:R-:W-:-:S02]  /*1a90*/  IMAD.SHL.U32 R3, R201, 0x40, RZ ;  /* 0x00000040c9037824 */ /* 0x000fc400078e00ff */
[----:B------:R-:W-:Y:S01]  /*1aa0*/  IMAD.WIDE.U32 R134, R14, c[0x0][0x198], R28 ;  /* 0x000066000e867a25 */ /* 0x000fe200078e001c */
[----:B------:R-:W-:-:S03]  /*1ab0*/  @!P5 LEA R28, P2, R20, c[0x0][0x160], 0x1 ;  /* 0x00005800141cda11 */ /* 0x000fc600078408ff */
[----:B------:R-:W-:Y:S02]  /*1ac0*/  @!P5 IMAD.IADD R11, R21, 0x1, R11 ;  /* 0x00000001150bd824 */ /* 0x000fe400078e020b */
[----:B------:R-:W-:Y:S02]  /*1ad0*/  IMAD.IADD R5, R6, 0x1, -R3 ;  /* 0x0000000106057824 */ /* 0x000fe400078e0a03 */
[----:B------:R-:W-:Y:S01]  /*1ae0*/  @!P4 IMAD.MOV.U32 R24, RZ, RZ, R34 ;  /* 0x000000ffff18c224 */ /* 0x000fe200078e0022 */
[----:B------:R-:W-:Y:S01]  /*1af0*/  @!P5 LEA.HI.X R29, R20, c[0x0][0x164], R11, 0x1, P2 ;  /* 0x00005900141dda11 */ /* 0x000fe200010f0c0b */
[----:B------:R-:W-:Y:S01]  /*1b00*/  @!P4 IMAD.MOV.U32 R25, RZ, RZ, R35 ;  /* 0x000000ffff19c224 */ /* 0x000fe200078e0023 */
[----:B------:R-:W-:Y:S01]  /*1b10*/  ISETP.GE.AND P2, PT, R12, R5, PT ;  /* 0x000000050c00720c */ /* 0x000fe20003f46270 */
[----:B------:R-:W-:Y:S02]  /*1b20*/  @!P4 IMAD R18, R18, c[0x0][0x190], RZ ;  /* 0x000064001212ca24 */ /* 0x000fe400078e02ff */
[----:B------:R-:W-:-:S02]  /*1b30*/  @!P0 IMAD.IADD R13, R27, 0x1, R13 ;  /* 0x000000011b0d8824 */ /* 0x000fc400078e020d */
[----:B------:R-:W-:Y:S02]  /*1b40*/  IMAD.SHL.U32 R203, R203, 0x2, RZ ;  /* 0x00000002cbcb7824 */ /* 0x000fe400078e00ff */
[C---:B------:R-:W-:Y:S01]  /*1b50*/  @!P4 IMAD R18, R19.reuse, c[0x0][0x194], R18 ;  /* 0x000065001312ca24 */ /* 0x040fe200078e0212 */
[----:B------:R-:W-:Y:S01]  /*1b60*/  @!P0 LEA.HI.X R31, R26, c[0x0][0x164], R13, 0x1, P6 ;  /* 0x000059001a1f8a11 */ /* 0x000fe200030f0c0d */
[----:B------:R-:W-:Y:S01]  /*1b70*/  @!P4 IMAD.WIDE.U32 R24, R19, c[0x0][0x190], R24 ;  /* 0x000064001318ca25 */ /* 0x000fe200078e0018 */
[----:B------:R-:W-:Y:S01]  /*1b80*/  @!PT LDS RZ, [RZ] ;  /* 0x00000000fffff984 */ /* 0x000fe20000000800 */
[----:B------:R-:W-:Y:S01]  /*1b90*/  @!PT LDS RZ, [RZ] ;  /* 0x00000000fffff984 */ /* 0x000fe20000000800 */
[----:B------:R-:W-:Y:S01]  /*1ba0*/  @!PT LDS RZ, [RZ] ;  /* 0x00000000fffff984 */ /* 0x000fe20000000800 */
[----:B------:R1:W-:Y:S03]  /*1bb0*/  @!P1 LDGSTS.E.BYPASS.LTC128B.128 [R203], [R22.64] ;  /* 0x0000000016cb9fae */ /* 0x0003e6000b901d4a */
[----:B------:R-:W-:Y:S01]  /*1bc0*/  IMAD R15, R15, c[0x0][0x198], RZ ;  /* 0x000066000f0f7a24 */ /* 0x000fe200078e02ff */
[----:B------:R1:W-:Y:S01]  /*1bd0*/  @!P1 LDGSTS.E.BYPASS.LTC128B.128 [R203+0x2000], [R22.64+0x80] ;  /* 0x0200008016cb9fae */ /* 0x0003e2000b901d4a */
[----:B------:R-:W-:Y:S01]  /*1be0*/  @!P4 IMAD.IADD R18, R25, 0x1, R18 ;  /* 0x000000011912c824 */ /* 0x000fe200078e0212 */
[----:B------:R-:W-:Y:S01]  /*1bf0*/  @!P4 LEA R20, P6, R24, c[0x0][0x160], 0x1 ;  /* 0x000058001814ca11 */ /* 0x000fe200078c08ff */
[----:B------:R-:W-:Y:S01]  /*1c00*/  IMAD R15, R14, c[0x0][0x19c], R15 ;  /* 0x000067000e0f7a24 */ /* 0x000fe200078e020f */
[----:B------:R1:W-:Y:S01]  /*1c10*/  @!P1 LDGSTS.E.BYPASS.LTC128B.128 [R203+0x4000], [R22.64+0x100] ;  /* 0x0400010016cb9fae */ /* 0x0003e2000b901d4a */
[----:B------:R-:W-:Y:S01]  /*1c20*/  IMAD.U32 R11, RZ, RZ, UR8 ;  /* 0x00000008ff0b7e24 */ /* 0x000fe2000f8e00ff */
[----:B------:R-:W-:Y:S01]  /*1c30*/  @!P4 LEA.HI.X R21, R24, c[0x0][0x164], R18, 0x1, P6 ;  /* 0x000059001815ca11 */ /* 0x000fe200030f0c12 */
[----:B------:R-:W-:Y:S01]  /*1c40*/  IMAD.IADD R133, R135, 0x1, R15 ;  /* 0x0000000187857824 */ /* 0x000fe200078e020f */
[----:B------:R2:W-:Y:S01]  /*1c50*/  @!P0 LDGSTS.E.BYPASS.LTC128B.128 [R203+0x800], [R30.64] ;  /* 0x008000001ecb8fae */ /* 0x0005e2000b901d4a */
[----:B------:R-:W-:Y:S01]  /*1c60*/  IMAD.MOV.U32 R13, RZ, RZ, c[0x0][0x19c] ;  /* 0x00006700ff0d7624 */ /* 0x000fe200078e00ff */
[----:B------:R-:W-:Y:S01]  /*1c70*/  @!P2 LEA R11, P1, R11, R134, 0x4 ;  /* 0x000000860b0ba211 */ /* 0x000fe200078220ff */
[----:B------:R-:W-:Y:S01]  /*1c80*/  IMAD.U32 R18, RZ, RZ, UR8 ;  /* 0x00000008ff127e24 */ /* 0x000fe2000f8e00ff */
[----:B------:R2:W-:Y:S01]  /*1c90*/  @!P0 LDGSTS.E.BYPASS.LTC128B.128 [R203+0x2800], [R30.64+0x80] ;  /* 0x028000801ecb8fae */ /* 0x0005e2000b901d4a */
[-C--:B------:R-:W-:Y:S01]  /*1ca0*/  ISETP.GE.AND P6, PT, R14, R5.reuse, PT ;  /* 0x000000050e00720c */ /* 0x080fe20003fc6270 */
[----:B------:R-:W-:Y:S01]  /*1cb0*/  IMAD.WIDE.U32 R16, R9, c[0x0][0x1b8], R16 ;  /* 0x00006e0009107a25 */ /* 0x000fe200078e0010 */
[----:B------:R-:W-:Y:S01]  /*1cc0*/  LEA.HI R15, R87, R84, RZ, 0x4 ;  /* 0x00000054570f7211 */ /* 0x000fe200078f20ff */
[----:B------:R2:W-:Y:S01]  /*1cd0*/  @!P0 LDGSTS.E.BYPASS.LTC128B.128 [R203+0x4800], [R30.64+0x100] ;  /* 0x048001001ecb8fae */ /* 0x0005e2000b901d4a */
[----:B------:R-:W-:-:S02]  /*1ce0*/  ISETP.GE.AND P0, PT, R10, R5, PT ;  /* 0x000000050a00720c */ /* 0x000fc40003f06270 */
[----:B------:R-:W-:Y:S01]  /*1cf0*/  @!P2 LEA.HI.X R18, R18, R133, R13, 0x4, P1 ;  /* 0x000000851212a211 */ /* 0x000fe200008f240d */
[----:B------:R2:W-:Y:S01]  /*1d00*/  @!P5 LDGSTS.E.BYPASS.LTC128B.128 [R203+0x1000], [R28.64] ;  /* 0x010000001ccbdfae */ /* 0x0005e2000b901d4a */
[----:B------:R-:W-:Y:S02]  /*1d10*/  @!P2 LEA R24, P1, R11, c[0x0][0x168], 0x1 ;  /* 0x00005a000b18aa11 */ /* 0x000fe400078208ff */
[----:B------:R-:W-:Y:S01]  /*1d20*/  LEA.HI R87, R87, R84, RZ, 0x5 ;  /* 0x0000005457577211 */ /* 0x000fe200078f28ff */
[----:B------:R2:W-:Y:S01]  /*1d30*/  @!P5 LDGSTS.E.BYPASS.LTC128B.128 [R203+0x3000], [R28.64+0x80] ;  /* 0x030000801ccbdfae */ /* 0x0005e2000b901d4a */
[----:B------:R-:W-:Y:S01]  /*1d40*/  @!P2 LEA.HI.X R25, R11, c[0x0][0x16c], R18, 0x1, P1 ;  /* 0x00005b000b19aa11 */ /* 0x000fe200008f0c12 */
[----:B------:R-:W-:Y:S01]  /*1d50*/  IMAD.SHL.U32 R18, R13, 0x20, RZ ;  /* 0x000000200d127824 */ /* 0x000fe200078e00ff */
[----:B------:R-:W-:Y:S01]  /*1d60*/  SHF.R.S32.HI R86, RZ, 0x5, R87 ;  /* 0x00000005ff567819 */ /* 0x000fe20000011457 */
[----:B------:R2:W-:Y:S01]  /*1d70*/  @!P5 LDGSTS.E.BYPASS.LTC128B.128 [R203+0x5000], [R28.64+0x100] ;  /* 0x050001001ccbdfae */ /* 0x0005e2000b901d4a */
[----:B------:R-:W-:-:S02]  /*1d80*/  ISETP.GE.AND P5, PT, R12, R5, PT ;  /* 0x000000050c00720c */ /* 0x000fc40003fa6270 */
[C---:B------:R-:W-:Y:S01]  /*1d90*/  @!P0 IADD3 R11, P1, R134.reuse, UR4, RZ ;  /* 0x00000004860b8c10 */ /* 0x040fe2000ff3e0ff */
[----:B------:R3:W-:Y:S01]  /*1da0*/  @!P4 LDGSTS.E.BYPASS.LTC128B.128 [R203+0x1800], [R20.64] ;  /* 0x0180000014cbcfae */ /* 0x0007e2000b901d4a */
[----:B------:R-:W-:Y:S02]  /*1db0*/  SHF.R.S32.HI R12, RZ, 0x4, R15 ;  /* 0x00000004ff0c7819 */ /* 0x000fe4000001140f */
[----:B------:R-:W-:Y:S01]  /*1dc0*/  @!P0 IADD3.X R18, R133, UR5, R18, P1, !PT ;  /* 0x0000000585128c10 */ /* 0x000fe20008ffe412 */
[----:B------:R3:W-:Y:S01]  /*1dd0*/  @!P4 LDGSTS.E.BYPASS.LTC128B.128 [R203+0x3800], [R20.64+0x80] ;  /* 0x0380008014cbcfae */ /* 0x0007e2000b901d4a */
[----:B-1----:R-:W-:Y:S02]  /*1de0*/  @!P0 LEA R22, P1, R11, c[0x0][0x168], 0x1 ;  /* 0x00005a000b168a11 */ /* 0x002fe400078208ff */
[----:B------:R-:W-:Y:S01]  /*1df0*/  LOP3.LUT R87, R87, 0xffffffe0, RZ, 0xc0, !PT ;  /* 0xffffffe057577812 */ /* 0x000fe200078ec0ff */
[----:B------:R3:W-:Y:S01]  /*1e00*/  @!P4 LDGSTS.E.BYPASS.LTC128B.128 [R203+0x5800], [R20.64+0x100] ;  /* 0x0580010014cbcfae */ /* 0x0007e2000b901d4a */
[----:B------:R-:W-:-:S02]  /*1e10*/  @!P6 LEA R26, P4, R134, c[0x0][0x168], 0x1 ;  /* 0x00005a00861aea11 */ /* 0x000fc400078808ff */
[----:B------:R-:W-:Y:S02]  /*1e20*/  @!P0 LEA.HI.X R23, R11, c[0x0][0x16c], R18, 0x1, P1 ;  /* 0x00005b000b178a11 */ /* 0x000fe400008f0c12 */
[-C--:B------:R-:W-:Y:S02]  /*1e30*/  ISETP.GE.AND P1, PT, R8, R5.reuse, PT ;  /* 0x000000050800720c */ /* 0x080fe40003f26270 */
[----:B------:R-:W-:Y:S02]  /*1e40*/  @!P6 LEA.HI.X R27, R134, c[0x0][0x16c], R133, 0x1, P4 ;  /* 0x00005b00861bea11 */ /* 0x000fe400020f0c85 */
[----:B------:R-:W-:Y:S02]  /*1e50*/  ISETP.GE.AND P4, PT, R10, R5, PT ;  /* 0x000000050a00720c */ /* 0x000fe40003f86270 */
[C---:B------:R-:W-:Y:S01]  /*1e60*/  LEA.HI R10, R15.reuse, R12, RZ, 0x1 ;  /* 0x0000000c0f0a7211 */ /* 0x040fe200078f08ff */
[----:B------:R1:W-:Y:S01]  /*1e70*/  @!P6 LDGSTS.E.BYPASS.LTC128B.128 [R203+0x6000], [R26.64] ;  /* 0x060000001acbefae */ /* 0x0003e2000b901d4a */
[----:B------:R-:W-:-:S02]  /*1e80*/  LOP3.LUT R15, R15, 0xfffffff0, RZ, 0xc0, !PT ;  /* 0xfffffff00f0f7812 */ /* 0x000fc400078ec0ff */
[----:B------:R-:W-:Y:S01]  /*1e90*/  LOP3.LUT R11, R10, 0xfffffffe, RZ, 0xc0, !PT ;  /* 0xfffffffe0a0b7812 */ /* 0x000fe200078ec0ff */
[----:B------:R1:W-:Y:S01]  /*1ea0*/  @!P6 LDGSTS.E.BYPASS.LTC128B.128 [R203+0x8000], [R26.64+0x80] ;  /* 0x080000801acbefae */ /* 0x0003e2000b901d4a */
[----:B------:R-:W-:Y:S02]  /*1eb0*/  IMAD R10, R7, c[0x0][0x1b8], RZ ;  /* 0x00006e00070a7a24 */ /* 0x000fe400078e02ff */
[----:B------:R-:W-:Y:S01]  /*1ec0*/  @!P1 IMAD.MOV.U32 R132, RZ, RZ, R134 ;  /* 0x000000ffff849224 */ /* 0x000fe200078e0086 */
[----:B------:R1:W-:Y:S01]  /*1ed0*/  @!P6 LDGSTS.E.BYPASS.LTC128B.128 [R203+0xa000], [R26.64+0x100] ;  /* 0x0a0001001acbefae */ /* 0x0003e2000b901d4a */
[----:B------:R-:W-:Y:S01]  /*1ee0*/  ISETP.GE.AND P6, PT, R14, R5, PT ;  /* 0x000000050e00720c */ /* 0x000fe20003fc6270 */
[----:B------:R-:W-:Y:S02]  /*1ef0*/  IMAD R10, R9, c[0x0][0x1bc], R10 ;  /* 0x00006f00090a7a24 */ /* 0x000fe400078e020a */
[----:B------:R1:W-:Y:S01]  /*1f00*/  @!P2 LDGSTS.E.BYPASS.LTC128B.128 [R203+0x6800], [R24.64] ;  /* 0x0680000018cbafae */ /* 0x0003e2000b901d4a */
[----:B------:R-:W-:-:S02]  /*1f10*/  @!P1 IMAD R13, R13, 0x30, RZ ;  /* 0x000000300d0d9824 */ /* 0x000fc400078e02ff */
[----:B------:R-:W-:Y:S01]  /*1f20*/  IMAD.IADD R17, R17, 0x1, R10 ;  /* 0x0000000111117824 */ /* 0x000fe200078e020a */
[----:B------:R1:W-:Y:S01]  /*1f30*/  @!P2 LDGSTS.E.BYPASS.LTC128B.128 [R203+0x8800], [R24.64+0x80] ;  /* 0x0880008018cbafae */ /* 0x0003e2000b901d4a */
[----:B------:R-:W-:Y:S02]  /*1f40*/  IMAD.IADD R12, R12, 0x1, -R11 ;  /* 0x000000010c0c7824 */ /* 0x000fe400078e0a0b */
[----:B------:R-:W-:Y:S01]  /*1f50*/  IMAD.IADD R15, R84, 0x1, -R15 ;  /* 0x00000001540f7824 */ /* 0x000fe200078e0a0f */
[----:B------:R1:W-:Y:S01]  /*1f60*/  @!P2 LDGSTS.E.BYPASS.LTC128B.128 [R203+0xa800], [R24.64+0x100] ;  /* 0x0a80010018cbafae */ /* 0x0003e2000b901d4a */
[----:B------:R-:W-:Y:S01]  /*1f70*/  ISETP.GE.AND P2, PT, R8, R5, PT ;  /* 0x000000050800720c */ /* 0x000fe20003f46270 */
[----:B------:R-:W-:Y:S02]  /*1f80*/  IMAD.U32 R5, RZ, RZ, UR8 ;  /* 0x00000008ff057e24 */ /* 0x000fe4000f8e00ff */
[----:B------:R4:W-:Y:S01]  /*1f90*/  @!P0 LDGSTS.E.BYPASS.LTC128B.128 [R203+0x7000], [R22.64] ;  /* 0x0700000016cb8fae */ /* 0x0009e2000b901d4a */
[----:B------:R-:W-:Y:S01]  /*1fa0*/  IMAD.SHL.U32 R7, R0, 0x40, RZ ;  /* 0x0000004000077824 */ /* 0x000fe200078e00ff */
[----:B------:R-:W-:Y:S01]  /*1fb0*/  SHF.R.S32.HI R8, RZ, 0x1f, R15 ;  /* 0x0000001fff087819 */ /* 0x000fe2000001140f */
[----:B------:R-:W-:Y:S01]  /*1fc0*/  @!P1 IMAD.WIDE.U32 R18, R5, 0x30, R132 ;  /* 0x0000003005129825 */ /* 0x000fe200078e0084 */
[----:B------:R4:W-:Y:S02]  /*1fd0*/  @!P0 LDGSTS.E.BYPASS.LTC128B.128 [R203+0x9000], [R22.64+0x80] ;  /* 0x0900008016cb8fae */ /* 0x0009e4000b901d4a */
[----:B------:R-:W-:Y:S01]  /*1fe0*/  LEA.HI R8, R8, R15, RZ, 0x3 ;  /* 0x0000000f08087211 */ /* 0x000fe200078f18ff */
[----:B------:R-:W-:Y:S01]  /*1ff0*/  @!P1 IMAD.IADD R13, R19, 0x1, R13 ;  /* 0x00000001130d9824 */ /* 0x000fe200078e020d */
[----:B------:R4:W-:Y:S01]  /*2000*/  @!P0 LDGSTS.E.BYPASS.LTC128B.128 [R203+0xb000], [R22.64+0x100] ;  /* 0x0b00010016cb8fae */ /* 0x0009e2000b901d4a */
[----:B------:R-:W-:Y:S01]  /*2010*/  @!P1 LEA R10, P0, R18, c[0x0][0x168], 0x1 ;  /* 0x00005a00120a9a11 */ /* 0x000fe200078008ff */
[----:B------:R-:W-:Y:S01]  /*2020*/  IMAD.SHL.U32 R14, R14, 0x8, RZ ;  /* 0x000000080e0e7824 */ /* 0x000fe200078e00ff */
[----:B------:R-:W-:Y:S01]  /*2030*/  LOP3.LUT R7, R7, 0x1c0, RZ, 0xc0, !PT ;  /* 0x000001c007077812 */ /* 0x000fe200078ec0ff */
[----:B------:R-:W-:Y:S01]  /*2040*/  IMAD R9, R4, c[0x0][0x1a0], RZ ;  /* 0x0000680004097a24 */ /* 0x000fe200078e02ff */
[----:B------:R-:W-:Y:S01]  /*2050*/  @!P1 LEA.HI.X R11, R18, c[0x0][0x16c], R13, 0x1, P0 ;  /* 0x00005b00120b9a11 */ /* 0x000fe200000f0c0d */
[----:B------:R-:W-:Y:S01]  /*2060*/  IMAD.SHL.U32 R13, R12, 0x8, RZ ;  /* 0x000000080c0d7824 */ /* 0x000fe200078e00ff */
[----:B---3--:R-:W-:Y:S01]  /*2070*/  LOP3.LUT R20, R8, 0xfffffff8, RZ, 0xc0, !PT ;  /* 0xfffffff808147812 */ /* 0x008fe200078ec0ff */
[C---:B------:R-:W-:Y:S01]  /*2080*/  IMAD R9, R146.reuse, c[0x0][0x1a4], R9 ;  /* 0x0000690092097a24 */ /* 0x040fe200078e0209 */
[----:B------:R-:W-:Y:S01]  /*2090*/  LOP3.LUT R14, R7, 0x8, R14, 0xf8, !PT ;  /* 0x00000008070e7812 */ /* 0x000fe200078ef80e */
[----:B------:R3:W-:Y:S01]  /*20a0*/  @!P1 LDGSTS.E.BYPASS.LTC128B.128 [R203+0x7800], [R10.64] ;  /* 0x078000000acb9fae */ /* 0x0007e2000b901d4a */
[----:B------:R-:W-:Y:S01]  /*20b0*/  SHF.R.U32.HI R5, RZ, 0x3, R7 ;  /* 0x00000003ff057819 */ /* 0x000fe20000011607 */
[----:B------:R-:W-:-:S02]  /*20c0*/  IMAD.WIDE.U32 R146, R146, c[0x0][0x1a0], R16 ;  /* 0x0000680092927a25 */ /* 0x000fc400078e0010 */
[----:B------:R3:W-:Y:S01]  /*20d0*/  @!P1 LDGSTS.E.BYPASS.LTC128B.128 [R203+0x9800], [R10.64+0x80] ;  /* 0x098000800acb9fae */ /* 0x0007e2000b901d4a */
[----:B------:R-:W-:Y:S01]  /*20e0*/  LOP3.LUT R5, R14, R5, RZ, 0x3c, !PT ;  /* 0x000000050e057212 */ /* 0x000fe200078e3cff */
[----:B------:R-:W-:Y:S01]  /*20f0*/  IMAD.IADD R7, R15, 0x1, -R20 ;  /* 0x000000010f077824 */ /* 0x000fe200078e0a14 */
[----:B------:R-:W-:Y:S01]  /*2100*/  LEA R198, P0, R146, c[0x0][0x170], 0x1 ;  /* 0x00005c0092c67a11 */ /* 0x000fe200078008ff */
[----:B------:R3:W-:Y:S01]  /*2110*/  @!P1 LDGSTS.E.BYPASS.LTC128B.128 [R203+0xb800], [R10.64+0x100] ;  /* 0x0b8001000acb9fae */ /* 0x0007e2000b901d4a */
[----:B------:R-:W-:Y:S02]  /*2120*/  IMAD.IADD R135, R147, 0x1, R9 ;  /* 0x0000000193877824 */ /* 0x000fe400078e0209 */
[----:B------:R-:W-:Y:S01]  /*2130*/  IMAD.SHL.U32 R4, R7, 0x40, RZ ;  /* 0x0000004007047824 */ /* 0x000fe200078e00ff */
[----:B------:R-:W0:Y:S01]  /*2140*/  LDGDEPBAR ;  /* 0x00000000000079af */ /* 0x000e220000000000 */
[----:B------:R-:W-:Y:S01]  /*2150*/  IMAD R193, R12, 0x200, R5 ;  /* 0x000002000cc17824 */ /* 0x000fe200078e0205 */
[----:B------:R-:W-:Y:S01]  /*2160*/  LEA.HI.X R197, R146, c[0x0][0x174], R135, 0x1, P0 ;  /* 0x00005d0092c57a11 */ /* 0x000fe200000f0c87 */
[----:B------:R-:W-:Y:S01]  /*2170*/  IMAD.MOV.U32 R5, RZ, RZ, 0x20 ;  /* 0x00000020ff057424 */ /* 0x000fe200078e00ff */
[----:B------:R-:W-:Y:S01]  /*2180*/  LOP3.LUT R4, R4, 0x1c0, RZ, 0xc0, !PT ;  /* 0x000001c004047812 */ /* 0x000fe200078ec0ff */
[----:B------:R-:W-:-:S02]  /*2190*/  @!P2 IMAD.MOV.U32 R18, RZ, RZ, c[0x0][0x1a0] ;  /* 0x00006800ff12a624 */ /* 0x000fc400078e00ff */
[----:B------:R-:W-:Y:S01]  /*21a0*/  IMAD.WIDE.U32 R14, R5, c[0x0][0x1a0], RZ ;  /* 0x00006800050e7a25 */ /* 0x000fe200078e00ff */
[----:B------:R-:W-:Y:S02]  /*21b0*/  LOP3.LUT R9, R4, 0x8, R13, 0xf8, !PT ;  /* 0x0000000804097812 */ /* 0x000fe400078ef80d */
[----:B------:R-:W-:Y:S01]  /*21c0*/  SHF.R.U32.HI R4, RZ, 0x3, R4 ;  /* 0x00000003ff047819 */ /* 0x000fe20000011604 */
[----:B------:R-:W-:Y:S01]  /*21d0*/  @!P2 IMAD.MOV.U32 R199, RZ, RZ, R197 ;  /* 0x000000ffffc7a224 */ /* 0x000fe200078e00c5 */
[----:B------:R-:W-:Y:S01]  /*21e0*/  @!P5 IADD3 R16, P1, R198, R14, RZ ;  /* 0x0000000ec610d210 */ /* 0x000fe20007f3e0ff */
[----:B------:R-:W-:Y:S01]  /*21f0*/  IMAD.SHL.U32 R85, R8, 0x40, RZ ;  /* 0x0000004008557824 */ /* 0x000fe200078e00ff */
[----:B------:R-:W-:Y:S01]  /*2200*/  LOP3.LUT R4, R9, R4, RZ, 0x3c, !PT ;  /* 0x0000000409047212 */ /* 0x000fe200078e3cff */
[----:B------:R-:W-:-:S03]  /*2210*/  @!P2 IMAD.WIDE.U32 R18, R18, 0x60, R198 ;  /* 0x000000601212a825 */ /* 0x000fc600078e00c6 */
[----:B------:R-:W-:Y:S01]  /*2220*/  LOP3.LUT R85, R85, 0xfffffe00, RZ, 0xc0, !PT ;  /* 0xfffffe0055557812 */ /* 0x000fe200078ec0ff */
[----:B------:R-:W-:Y:S02]  /*2230*/  IMAD R12, R5, c[0x0][0x1a4], RZ ;  /* 0x00006900050c7a24 */ /* 0x000fe400078e02ff */
[----:B------:R-:W-:Y:S02]  /*2240*/  @!P6 IMAD.MOV.U32 R199, RZ, RZ, R197 ;  /* 0x000000ffffc7e224 */ /* 0x000fe400078e00c5 */
[----:B---3--:R-:W-:Y:S01]  /*2250*/  @!P4 IMAD.MOV.U32 R11, RZ, RZ, c[0x0][0x1a0] ;  /* 0x00006800ff0bc624 */ /* 0x008fe200078e00ff */
[----:B------:R-:W-:-:S04]  /*2260*/  DEPBAR.LE SB0, 0x0 ;  /* 0x000080000000791a */ /* 0x000fc80000000000 */
[----:B------:R-:W-:Y:S01]  /*2270*/  BAR.SYNC.DEFER_BLOCKING 0x0 ;  /* 0x0000000000007b1d */ /* 0x000fe20000010000 */
[----:B------:R-:W-:Y:S01]  /*2280*/  @!P4 IMAD.MOV.U32 R10, RZ, RZ, c[0x0][0x1a4] ;  /* 0x00006900ff0ac624 */ /* 0x000fe200078e00ff */
[----:B------:R-:W-:Y:S01]  /*2290*/  @!P4 LEA R14, P0, R11, R198, 0x6 ;  /* 0x000000c60b0ec211 */ /* 0x000fe200078030ff */
[----:B------:R-:W-:Y:S01]  /*22a0*/  @!P2 IMAD.MOV.U32 R9, RZ, RZ, c[0x0][0x1a4] ;  /* 0x00006900ff09a624 */ /* 0x000fe200078e00ff */
[----:B------:R-:W-:Y:S01]  /*22b0*/  @!P5 IADD3.X R17, R197, R15, R12, P1, !PT ;  /* 0x0000000fc511d210 */ /* 0x000fe20000ffe40c */
[----:B------:R-:W-:Y:S01]  /*22c0*/  @!P2 IMAD.MOV.U32 R8, RZ, RZ, R18 ;  /* 0x000000ffff08a224 */ /* 0x000fe200078e0012 */
[----:B------:R-:W-:Y:S01]  /*22d0*/  @!P4 LEA.HI.X R15, R11, R197, R10, 0x6, P0 ;  /* 0x000000c50b0fc211 */ /* 0x000fe200000f340a */
[----:B------:R-:W-:Y:S02]  /*22e0*/  @!P2 IMAD R9, R9, 0x60, RZ ;  /* 0x000000600909a824 */ /* 0x000fe400078e02ff */
[----:B------:R-:W-:Y:S02]  /*22f0*/  IMAD R11, R86, 0x400, R85 ;  /* 0x00000400560b7824 */ /* 0x000fe400078e0255 */
[----:B------:R-:W-:-:S02]  /*2300*/  @!P2 IMAD.IADD R9, R19, 0x1, R9 ;  /* 0x000000011309a824 */ /* 0x000fc400078e0209 */
[----:B------:R-:W-:Y:S02]  /*2310*/  IMAD.IADD R194, R4, 0x1, R11 ;  /* 0x0000000104c27824 */ /* 0x000fe400078e020b */
[----:B------:R-:W-:Y:S02]  /*2320*/  IMAD.SHL.U32 R193, R193, 0x2, RZ ;  /* 0x00000002c1c17824 */ /* 0x000fe400078e00ff */
[----:B------:R-:W-:Y:S02]  /*2330*/  IMAD.SHL.U32 R194, R194, 0x2, RZ ;  /* 0x00000002c2c27824 */ /* 0x000fe400078e00ff */
[----:B------:R-:W-:Y:S01]  /*2340*/  IMAD R86, R86, 0x10, R89 ;  /* 0x0000001056567824 */ /* 0x000fe200078e0259 */
[----:B------:R-:W-:Y:S01]  /*2350*/  IADD3 R191, R193, 0x6020, RZ ;  /* 0x00006020c1bf7810 */ /* 0x000fe20007ffe0ff */
        /* <DEDUP_REMOVED lines=36> */
[----:B------:R-:W-:Y:S01]  /*25a0*/  R2P PR, R7, 0x6 ;  /* 0x0000000607007804 */ /* 0x000fe20000000000 */
[----:B------:R-:W-:-:S02]  /*25b0*/  IMAD.MOV.U32 R7, RZ, RZ, 0x10 ;  /* 0x00000010ff077424 */ /* 0x000fc400078e00ff */
[----:B------:R-:W-:Y:S02]  /*25c0*/  LDSM.16.M88.4 R44, [R194] ;  /* 0x00000000c22c783b */ /* 0x000fe40000000200 */
[----:B------:R-:W-:Y:S02]  /*25d0*/  SEL R5, R5, 0xffffffe0, !P2 ;  /* 0xffffffe005057807 */ /* 0x000fe40005000000 */
[----:B----4-:R-:W4:Y:S01]  /*25e0*/  LDSM.16.M88.4 R20, [R193+0x6000] ;  /* 0x00600000c114783b */ /* 0x010f220000000200 */
[----:B------:R-:W-:Y:S02]  /*25f0*/  SEL R7, R7, 0xfffffff0, !P1 ;  /* 0xfffffff007077807 */ /* 0x000fe40004800000 */
[----:B------:R-:W-:Y:S01]  /*2600*/  R2P PR, R0, 0x6 ;  /* 0x0000000600007804 */ /* 0x000fe20000000000 */
[----:B------:R-:W2:Y:S01]  /*2610*/  LDSM.16.M88.4 R76, [R193+0x7000] ;  /* 0x00700000c14c783b */ /* 0x000ea20000000200 */
[----:B------:R-:W-:Y:S01]  /*2620*/  IADD3 R0, R193, 0x6000, RZ ;  /* 0x00006000c1007810 */ /* 0x000fe20007ffe0ff */
[----:B------:R-:W-:-:S02]  /*2630*/  IMAD R192, R7, 0x2, R194 ;  /* 0x0000000207c07824 */ /* 0x000fc400078e02c2 */
[----:B-1----:R-:W1:Y:S01]  /*2640*/  LDSM.16.M88.4 R12, [R193+0x6800] ;  /* 0x00680000c10c783b */ /* 0x002e620000000200 */
[C---:B------:R-:W-:Y:S02]  /*2650*/  IMAD R190, R5.reuse, 0x2, R194 ;  /* 0x0000000205be7824 */ /* 0x040fe400078e02c2 */
[----:B------:R-:W-:Y:S01]  /*2660*/  IMAD R189, R5, 0x2, R192 ;  /* 0x0000000205bd7824 */ /* 0x000fe200078e02c0 */
[----:B------:R-:W-:Y:S04]  /*2670*/  LDSM.16.M88.4 R56, [R192] ;  /* 0x00000000c038783b */ /* 0x000fe80000000200 */
[----:B------:R-:W-:Y:S01]  /*2680*/  @P1 IADD3 R191, R0, -0x20, RZ ;  /* 0xffffffe000bf1810 */ /* 0x000fe20007ffe0ff */
[----:B------:R-:W-:Y:S01]  /*2690*/  LDSM.16.M88.4 R72, [R193+0x7800] ;  /* 0x00780000c148783b */ /* 0x000fe20000000200 */
[----:B------:R-:W-:-:S02]  /*26a0*/  IMAD.MOV.U32 R0, RZ, RZ, 0x40 ;  /* 0x00000040ff007424 */ /* 0x000fc400078e00ff */
[C---:B------:R-:W-:Y:S01]  /*26b0*/  IADD3 R183, R191.reuse, 0x800, RZ ;  /* 0x00000800bfb77810 */ /* 0x040fe20007ffe0ff */
[----:B------:R-:W1:Y:S01]  /*26c0*/  LDSM.16.M88.4 R68, [R191] ;  /* 0x00000000bf44783b */ /* 0x000e620000000200 */
[C---:B------:R-:W-:Y:S02]  /*26d0*/  IADD3 R182, R191.reuse, 0x1000, RZ ;  /* 0x00001000bfb67810 */ /* 0x040fe40007ffe0ff */
[----:B------:R-:W-:Y:S01]  /*26e0*/  SEL R0, R0, 0xffffffc0, !P2 ;  /* 0xffffffc000007807 */ /* 0x000fe20005000000 */
[----:B------:R-:W3:Y:S01]  /*26f0*/  LDSM.16.M88.4 R60, [R191+0x1000] ;  /* 0x00100000bf3c783b */ /* 0x000ee20000000200 */
[C---:B------:R-:W-:Y:S02]  /*2700*/  IADD3 R181, R191.reuse, 0x1800, RZ ;  /* 0x00001800bfb57810 */ /* 0x040fe40007ffe0ff */
[----:B------:R-:W-:Y:S01]  /*2710*/  IADD3 R179, R191, 0x2000, RZ ;  /* 0x00002000bfb37810 */ /* 0x000fe20007ffe0ff */
[----:B------:R-:W3:Y:S01]  /*2720*/  LDSM.16.M88.4 R64, [R191+0x800] ;  /* 0x00080000bf40783b */ /* 0x000ee20000000200 */
[----:B------:R-:W-:Y:S01]  /*2730*/  IMAD.IADD R187, R193, 0x1, R0 ;  /* 0x00000001c1bb7824 */ /* 0x000fe200078e0200 */
[C---:B------:R-:W-:Y:S01]  /*2740*/  IADD3 R178, R191.reuse, 0x2800, RZ ;  /* 0x00002800bfb27810 */ /* 0x040fe20007ffe0ff */
[----:B------:R-:W-:Y:S01]  /*2750*/  IMAD.IADD R180, R0, 0x1, R191 ;  /* 0x0000000100b47824 */ /* 0x000fe200078e02bf */
[----:B------:R-:W-:Y:S01]  /*2760*/  LDSM.16.M88.4 R40, [R190] ;  /* 0x00000000be28783b */ /* 0x000fe20000000200 */
[----:B------:R-:W-:Y:S01]  /*2770*/  IMAD.IADD R0, R84, 0x1, -R87 ;  /* 0x0000000154007824 */ /* 0x000fe200078e0a57 */
[----:B------:R-:W-:-:S02]  /*2780*/  IADD3 R177, R191, 0x3000, RZ ;  /* 0x00003000bfb17810 */ /* 0x000fc40007ffe0ff */
[----:B------:R-:W3:Y:S01]  /*2790*/  LDSM.16.M88.4 R36, [R187+0x6000] ;  /* 0x00600000bb24783b */ /* 0x000ee20000000200 */
[C---:B------:R-:W-:Y:S01]  /*27a0*/  IADD3 R176, R191.reuse, 0x3800, RZ ;  /* 0x00003800bfb07810 */ /* 0x040fe20007ffe0ff */
[C---:B----4-:R-:W-:Y:S02]  /*27b0*/  HMMA.16816.F32.BF16 R24, R44.reuse, R20, RZ ;  /* 0x000000142c18723c */ /* 0x050fe400000418ff */
[----:B------:R-:W4:Y:S01]  /*27c0*/  LDSM.16.M88.4 R52, [R191+0x1800] ;  /* 0x00180000bf34783b */ /* 0x000f220000000200 */
[C---:B------:R-:W-:Y:S02]  /*27d0*/  IADD3 R175, R191.reuse, 0x4000, RZ ;  /* 0x00004000bfaf7810 */ /* 0x040fe40007ffe0ff */
[C---:B------:R-:W-:Y:S01]  /*27e0*/  IADD3 R174, R191.reuse, 0x4800, RZ ;  /* 0x00004800bfae7810 */ /* 0x040fe20007ffe0ff */
[----:B--2---:R-:W2:Y:S01]  /*27f0*/  LDSM.16.M88.4 R28, [R187+0x7000] ;  /* 0x00700000bb1c783b */ /* 0x004ea20000000200 */
[C---:B------:R-:W-:Y:S01]  /*2800*/  IADD3 R173, R191.reuse, 0x5000, RZ ;  /* 0x00005000bfad7810 */ /* 0x040fe20007ffe0ff */
[----:B------:R-:W-:Y:S02]  /*2810*/  HMMA.16816.F32.BF16 R20, R44, R22, RZ ;  /* 0x000000162c14723c */ /* 0x000fe400000418ff */
[----:B------:R-:W2:Y:S01]  /*2820*/  LDSM.16.M88.4 R32, [R187+0x6800] ;  /* 0x00680000bb20783b */ /* 0x000ea20000000200 */
[----:B------:R-:W-:-:S03]  /*2830*/  IADD3 R172, R191, 0x5800, RZ ;  /* 0x00005800bfac7810 */ /* 0x000fc60007ffe0ff */
[----:B------:R-:W-:Y:S02]  /*2840*/  LDSM.16.M88.4 R80, [R187+0x7800] ;  /* 0x00780000bb50783b */ /* 0x000fe40000000200 */
[C---:B------:R-:W-:Y:S02]  /*2850*/  HMMA.16816.F32.BF16 R8, R44.reuse, R76, RZ ;  /* 0x0000004c2c08723c */ /* 0x040fe400000418ff */
[----:B------:R-:W0:Y:S06]  /*2860*/  LDGDEPBAR ;  /* 0x00000000000079af */ /* 0x000e2c0000000000 */
[C---:B-1----:R-:W-:Y:S08]  /*2870*/  HMMA.16816.F32.BF16 R16, R44.reuse, R12, RZ ;  /* 0x0000000c2c10723c */ /* 0x042ff000000418ff */
[C---:B------:R-:W-:Y:S08]  /*2880*/  HMMA.16816.F32.BF16 R76, R44.reuse, R78, RZ ;  /* 0x0000004e2c4c723c */ /* 0x040ff000000418ff */
[----:B------:R-:W-:Y:S08]  /*2890*/  HMMA.16816.F32.BF16 R12, R44, R14, RZ ;  /* 0x0000000e2c0c723c */ /* 0x000ff000000418ff */
[----:B------:R-:W-:Y:S08]  /*28a0*/  HMMA.16816.F32.BF16 R24, R56, R68, R24 ;  /* 0x000000443818723c */ /* 0x000ff00000041818 */
[C---:B------:R-:W-:Y:S08]  /*28b0*/  HMMA.16816.F32.BF16 R48, R44.reuse, R72, RZ ;  /* 0x000000482c30723c */ /* 0x040ff000000418ff */
[----:B------:R-:W-:Y:S01]  /*28c0*/  HMMA.16816.F32.BF16 R44, R44, R74, RZ ;  /* 0x0000004a2c2c723c */ /* 0x000fe200000418ff */
[----:B------:R-:W-:Y:S07]  /*28d0*/  LDSM.16.M88.4 R72, [R189] ;  /* 0x00000000bd48783b */ /* 0x000fee0000000200 */
[C---:B------:R-:W-:Y:S01]  /*28e0*/  HMMA.16816.F32.BF16 R20, R56.reuse, R70, R20 ;  /* 0x000000463814723c */ /* 0x040fe20000041814 */
[----:B------:R-:W1:Y:S07]  /*28f0*/  LDSM.16.M88.4 R68, [R180] ;  /* 0x00000000b444783b */ /* 0x000e6e0000000200 */
[C---:B---3--:R-:W-:Y:S08]  /*2900*/  HMMA.16816.F32.BF16 R8, R56.reuse, R60, R8 ;  /* 0x0000003c3808723c */ /* 0x048ff00000041808 */
[C---:B------:R-:W-:Y:S01]  /*2910*/  HMMA.16816.F32.BF16 R76, R56.reuse, R62, R76 ;  /* 0x0000003e384c723c */ /* 0x040fe2000004184c */
[----:B------:R-:W3:Y:S07]  /*2920*/  LDSM.16.M88.4 R60, [R180+0x1000] ;  /* 0x00100000b43c783b */ /* 0x000eee0000000200 */
[C---:B------:R-:W-:Y:S08]  /*2930*/  HMMA.16816.F32.BF16 R16, R56.reuse, R64, R16 ;  /* 0x000000403810723c */ /* 0x040ff00000041810 */
[----:B------:R-:W-:Y:S01]  /*2940*/  HMMA.16816.F32.BF16 R12, R56, R66, R12 ;  /* 0x00000042380c723c */ /* 0x000fe2000004180c */
[----:B------:R-:W1:Y:S07]  /*2950*/  LDSM.16.M88.4 R64, [R180+0x800] ;  /* 0x00080000b440783b */ /* 0x000e6e0000000200 */
[----:B------:R-:W-:Y:S08]  /*2960*/  HMMA.16816.F32.BF16 R24, R40, R36, R24 ;  /* 0x000000242818723c */ /* 0x000ff00000041818 */
[C---:B----4-:R-:W-:Y:S08]  /*2970*/  HMMA.16816.F32.BF16 R48, R56.reuse, R52, R48 ;  /* 0x000000343830723c */ /* 0x050ff00000041830 */
[----:B------:R-:W-:Y:S01]  /*2980*/  HMMA.16816.F32.BF16 R44, R56, R54, R44 ;  /* 0x00000036382c723c */ /* 0x000fe2000004182c */
[----:B------:R-:W-:Y:S07]  /*2990*/  LDSM.16.M88.4 R56, [R180+0x1800] ;  /* 0x00180000b438783b */ /* 0x000fee0000000200 */
[C---:B------:R-:W-:Y:S01]  /*29a0*/  HMMA.16816.F32.BF16 R20, R40.reuse, R38, R20 ;  /* 0x000000262814723c */ /* 0x040fe20000041814 */
[----:B------:R-:W-:Y:S07]  /*29b0*/  LDSM.16.M88.4 R36, [R194+0x2000] ;  /* 0x00200000c224783b */ /* 0x000fee0000000200 */
[C---:B--2---:R-:W-:Y:S01]  /*29c0*/  HMMA.16816.F32.BF16 R52, R40.reuse, R28, R8 ;  /* 0x0000001c2834723c */ /* 0x044fe20000041808 */
[----:B------:R-:W-:Y:S07]  /*29d0*/  LDSM.16.M88.4 R8, [R193+0x8800] ;  /* 0x00880000c108783b */ /* 0x000fee0000000200 */
[C---:B------:R-:W-:Y:S01]  /*29e0*/  HMMA.16816.F32.BF16 R76, R40.reuse, R30, R76 ;  /* 0x0000001e284c723c */ /* 0x040fe2000004184c */
[----:B------:R-:W-:Y:S07]  /*29f0*/  LDSM.16.M88.4 R28, [R193+0x9000] ;  /* 0x00900000c11c783b */ /* 0x000fee0000000200 */
[C---:B------:R-:W-:Y:S08]  /*2a00*/  HMMA.16816.F32.BF16 R16, R40.reuse, R32, R16 ;  /* 0x000000202810723c */ /* 0x040ff00000041810 */
[----:B------:R-:W-:Y:S01]  /*2a10*/  HMMA.16816.F32.BF16 R12, R40, R34, R12 ;  /* 0x00000022280c723c */ /* 0x000fe2000004180c */
[----:B------:R-:W2:Y:S07]  /*2a20*/  LDSM.16.M88.4 R32, [R193+0x8000] ;  /* 0x00800000c120783b */ /* 0x000eae0000000200 */
[C---:B-1----:R-:W-:Y:S08]  /*2a30*/  HMMA.16816.F32.BF16 R24, R72.reuse, R68, R24 ;  /* 0x000000444818723c */ /* 0x042ff00000041818 */
[----:B------:R-:W-:Y:S08]  /*2a40*/  HMMA.16816.F32.BF16 R20, R72, R70, R20 ;  /* 0x000000464814723c */ /* 0x000ff00000041814 */
[----:B------:R-:W-:Y:S08]  /*2a50*/  HMMA.16816.F32.BF16 R48, R40, R80, R48 ;  /* 0x000000502830723c */ /* 0x000ff00000041830 */
[C---:B---3--:R-:W-:Y:S01]  /*2a60*/  HMMA.16816.F32.BF16 R68, R72.reuse, R60, R52 ;  /* 0x0000003c4844723c */ /* 0x048fe20000041834 */
[----:B------:R-:W-:Y:S07]  /*2a70*/  LDSM.16.M88.4 R52, [R191+0x2000] ;  /* 0x00200000bf34783b */ /* 0x000fee0000000200 */
[----:B------:R-:W-:Y:S01]  /*2a80*/  HMMA.16816.F32.BF16 R76, R72, R62, R76 ;  /* 0x0000003e484c723c */ /* 0x000fe2000004184c */
[----:B------:R-:W-:Y:S07]  /*2a90*/  LDSM.16.M88.4 R60, [R191+0x3000] ;  /* 0x00300000bf3c783b */ /* 0x000fee0000000200 */
[----:B------:R-:W-:Y:S01]  /*2aa0*/  HMMA.16816.F32.BF16 R44, R40, R82, R44 ;  /* 0x00000052282c723c */ /* 0x000fe2000004182c */
[----:B------:R-:W-:Y:S04]  /*2ab0*/  LDSM.16.M88.4 R80, [R193+0x9800] ;  /* 0x00980000c150783b */ /* 0x000fe80000000200 */
[----:B------:R-:W-:Y:S03]  /*2ac0*/  LDSM.16.M88.4 R40, [R191+0x2800] ;  /* 0x00280000bf28783b */ /* 0x000fe60000000200 */
[C---:B------:R-:W-:Y:S08]  /*2ad0*/  HMMA.16816.F32.BF16 R16, R72.reuse, R64, R16 ;  /* 0x000000404810723c */ /* 0x040ff00000041810 */
[----:B------:R-:W-:Y:S01]  /*2ae0*/  HMMA.16816.F32.BF16 R12, R72, R66, R12 ;  /* 0x00000042480c723c */ /* 0x000fe2000004180c */
[----:B------:R-:W1:Y:S07]  /*2af0*/  LDSM.16.M88.4 R64, [R192+0x2000] ;  /* 0x00200000c040783b */ /* 0x000e6e0000000200 */
[----:B--2---:R-:W-:Y:S08]  /*2b00*/  HMMA.16816.F32.BF16 R24, R36, R32, R24 ;  /* 0x000000202418723c */ /* 0x004ff00000041818 */
[----:B------:R-:W-:Y:S08]  /*2b10*/  HMMA.16816.F32.BF16 R48, R72, R56, R48 ;  /* 0x000000384830723c */ /* 0x000ff00000041830 */
[C---:B------:R-:W-:Y:S08]  /*2b20*/  HMMA.16816.F32.BF16 R68, R36.reuse, R28, R68 ;  /* 0x0000001c2444723c */ /* 0x040ff00000041844 */
[----:B------:R-:W-:Y:S01]  /*2b30*/  HMMA.16816.F32.BF16 R76, R36, R30, R76 ;  /* 0x0000001e244c723c */ /* 0x000fe2000004184c */
[----:B------:R-:W-:Y:S07]  /*2b40*/  LDSM.16.M88.4 R28, [R187+0x9000] ;  /* 0x00900000bb1c783b */ /* 0x000fee0000000200 */
[----:B------:R-:W-:Y:S01]  /*2b50*/  HMMA.16816.F32.BF16 R44, R72, R58, R44 ;  /* 0x0000003a482c723c */ /* 0x000fe2000004182c */
[----:B------:R-:W-:Y:S04]  /*2b60*/  LDSM.16.M88.4 R56, [R190+0x2000] ;  /* 0x00200000be38783b */ /* 0x000fe80000000200 */
[----:B------:R-:W-:Y:S03]  /*2b70*/  LDSM.16.M88.4 R72, [R191+0x3800] ;  /* 0x00380000bf48783b */ /* 0x000fe60000000200 */
[C---:B------:R-:W-:Y:S01]  /*2b80*/  HMMA.16816.F32.BF16 R20, R36.reuse, R34, R20 ;  /* 0x000000222414723c */ /* 0x040fe20000041814 */
[----:B------:R-:W2:Y:S07]  /*2b90*/  LDSM.16.M88.4 R32, [R187+0x8000] ;  /* 0x00800000bb20783b */ /* 0x000eae0000000200 */
[C---:B------:R-:W-:Y:S08]  /*2ba0*/  HMMA.16816.F32.BF16 R16, R36.reuse, R8, R16 ;  /* 0x000000082410723c */ /* 0x040ff00000041810 */
[----:B------:R-:W-:Y:S01]  /*2bb0*/  HMMA.16816.F32.BF16 R12, R36, R10, R12 ;  /* 0x0000000a240c723c */ /* 0x000fe2000004180c */
[----:B------:R-:W3:Y:S07]  /*2bc0*/  LDSM.16.M88.4 R8, [R187+0x8800] ;  /* 0x00880000bb08783b */ /* 0x000eee0000000200 */
[----:B-1----:R-:W-:Y:S08]  /*2bd0*/  HMMA.16816.F32.BF16 R24, R64, R52, R24 ;  /* 0x000000344018723c */ /* 0x002ff00000041818 */
        /* <DEDUP_REMOVED lines=8> */
[----:B------:R-:W-:Y:S07]  /*2c60*/  LDSM.16.M88.4 R52, [R189+0x2000] ;  /* 0x00200000bd34783b */ /* 0x000fee0000000200 */
        /* <DEDUP_REMOVED lines=13> */
[C---:B---3--:R-:W-:Y:S08]  /*2d40*/  HMMA.16816.F32.BF16 R16, R56.reuse, R8, R16 ;  /* 0x000000083810723c */ /* 0x048ff00000041810 */
        /* <DEDUP_REMOVED lines=11> */
[----:B------:R-:W1:Y:S07]  /*2e00*/  LDSM.16.M88.4 R40, [R191+0x4000] ;  /* 0x00400000bf28783b */ /* 0x000e6e0000000200 */
[C---:B------:R-:W-:Y:S08]  /*2e10*/  HMMA.16816.F32.BF16 R16, R52.reuse, R36, R16 ;  /* 0x000000243410723c */ /* 0x040ff00000041810 */
[----:B------:R-:W-:Y:S01]  /*2e20*/  HMMA.16816.F32.BF16 R12, R52, R38, R12 ;  /* 0x00000026340c723c */ /* 0x000fe2000004180c */
[----:B------:R-:W4:Y:S07]  /*2e30*/  LDSM.16.M88.4 R36, [R191+0x4800] ;  /* 0x00480000bf24783b */ /* 0x000f2e0000000200 */
[----:B--2---:R-:W-:Y:S08]  /*2e40*/  HMMA.16816.F32.BF16 R24, R64, R32, R24 ;  /* 0x000000204018723c */ /* 0x004ff00000041818 */
[----:B------:R-:W-:Y:S08]  /*2e50*/  HMMA.16816.F32.BF16 R48, R52, R72, R48 ;  /* 0x000000483430723c */ /* 0x000ff00000041830 */
[C---:B------:R-:W-:Y:S08]  /*2e60*/  HMMA.16816.F32.BF16 R68, R64.reuse, R28, R68 ;  /* 0x0000001c4044723c */ /* 0x040ff00000041844 */
[C---:B------:R-:W-:Y:S01]  /*2e70*/  HMMA.16816.F32.BF16 R76, R64.reuse, R30, R76 ;  /* 0x0000001e404c723c */ /* 0x040fe2000004184c */
[----:B------:R-:W-:Y:S07]  /*2e80*/  LDSM.16.M88.4 R28, [R187+0xb000] ;  /* 0x00b00000bb1c783b */ /* 0x000fee0000000200 */
[C---:B------:R-:W-:Y:S01]  /*2e90*/  HMMA.16816.F32.BF16 R20, R64.reuse, R34, R20 ;  /* 0x000000224014723c */ /* 0x040fe20000041814 */
[----:B------:R-:W-:Y:S07]  /*2ea0*/  LDSM.16.M88.4 R32, [R187+0xa000] ;  /* 0x00a00000bb20783b */ /* 0x000fee0000000200 */
[C---:B---3--:R-:W-:Y:S08]  /*2eb0*/  HMMA.16816.F32.BF16 R16, R64.reuse, R8, R16 ;  /* 0x000000084010723c */ /* 0x048ff00000041810 */
[----:B------:R-:W-:Y:S01]  /*2ec0*/  HMMA.16816.F32.BF16 R12, R64, R10, R12 ;  /* 0x0000000a400c723c */ /* 0x000fe2000004180c */
[----:B------:R-:W2:Y:S07]  /*2ed0*/  LDSM.16.M88.4 R8, [R190+0x4000] ;  /* 0x00400000be08783b */ /* 0x000eae0000000200 */
[----:B------:R-:W-:Y:S01]  /*2ee0*/  HMMA.16816.F32.BF16 R44, R52, R74, R44 ;  /* 0x0000004a342c723c */ /* 0x000fe2000004182c */
[----:B------:R-:W3:Y:S04]  /*2ef0*/  LDSM.16.M88.4 R52, [R191+0x5800] ;  /* 0x00580000bf34783b */ /* 0x000ee80000000200 */
[----:B------:R-:W2:Y:S03]  /*2f00*/  LDSM.16.M88.4 R72, [R187+0xa800] ;  /* 0x00a80000bb48783b */ /* 0x000ea60000000200 */
[----:B-1----:R-:W-:Y:S08]  /*2f10*/  HMMA.16816.F32.BF16 R24, R56, R40, R24 ;  /* 0x000000283818723c */ /* 0x002ff00000041818 */
[----:B------:R-:W-:Y:S08]  /*2f20*/  HMMA.16816.F32.BF16 R48, R64, R80, R48 ;  /* 0x000000504030723c */ /* 0x000ff00000041830 */
[C---:B------:R-:W-:Y:S08]  /*2f30*/  HMMA.16816.F32.BF16 R68, R56.reuse, R60, R68 ;  /* 0x0000003c3844723c */ /* 0x040ff00000041844 */
[C---:B------:R-:W-:Y:S01]  /*2f40*/  HMMA.16816.F32.BF16 R76, R56.reuse, R62, R76 ;  /* 0x0000003e384c723c */ /* 0x040fe2000004184c */
[----:B------:R-:W-:Y:S07]  /*2f50*/  LDSM.16.M88.4 R60, [R180+0x4000] ;  /* 0x00400000b43c783b */ /* 0x000fee0000000200 */
[C---:B------:R-:W-:Y:S01]  /*2f60*/  HMMA.16816.F32.BF16 R20, R56.reuse, R42, R20 ;  /* 0x0000002a3814723c */ /* 0x040fe20000041814 */
[----:B------:R-:W1:Y:S07]  /*2f70*/  LDSM.16.M88.4 R40, [R189+0x4000] ;  /* 0x00400000bd28783b */ /* 0x000e6e0000000200 */
[C---:B----4-:R-:W-:Y:S08]  /*2f80*/  HMMA.16816.F32.BF16 R16, R56.reuse, R36, R16 ;  /* 0x000000243810723c */ /* 0x050ff00000041810 */
[----:B------:R-:W-:Y:S01]  /*2f90*/  HMMA.16816.F32.BF16 R12, R56, R38, R12 ;  /* 0x00000026380c723c */ /* 0x000fe2000004180c */
[----:B------:R-:W4:Y:S07]  /*2fa0*/  LDSM.16.M88.4 R36, [R187+0xb800] ;  /* 0x00b80000bb24783b */ /* 0x000f2e0000000200 */
[----:B--2---:R-:W-:Y:S07]  /*2fb0*/  HMMA.16816.F32.BF16 R24, R8, R32, R24 ;  /* 0x000000200818723c */ /* 0x004fee0000041818 */
[----:B------:R-:W-:Y:S01]  /*2fc0*/  SHF.R.S32.HI R33, RZ, 0x1f, R0 ;  /* 0x0000001fff217819 */ /* 0x000fe20000011400 */
[----:B---3--:R-:W-:Y:S01]  /*2fd0*/  HMMA.16816.F32.BF16 R48, R56, R52, R48 ;  /* 0x000000343830723c */ /* 0x008fe20000041830 */
[----:B------:R-:W-:-:S02]  /*2fe0*/  IADD3 R32, R6, 0x1, -R88 ;  /* 0x0000000106207810 */ /* 0x000fc40007ffe858 */
[----:B------:R-:W-:-:S04]  /*2ff0*/  LEA.HI R0, R33, R0, RZ, 0x2 ;  /* 0x0000000021007211 */ /* 0x000fc800078f10ff */
[----:B------:R-:W-:Y:S01]  /*3000*/  SHF.R.S32.HI R33, RZ, 0x2, R0 ;  /* 0x00000002ff217819 */ /* 0x000fe20000011400 */
[----:B------:R-:W-:Y:S04]  /*3010*/  HMMA.16816.F32.BF16 R68, R8, R28, R68 ;  /* 0x0000001c0844723c */ /* 0x000fe80000041844 */
[----:B------:R-:W-:Y:S01]  /*3020*/  IMAD.IADD R0, R33, 0x1, R86 ;  /* 0x0000000121007824 */ /* 0x000fe200078e0256 */
[----:B------:R-:W-:-:S03]  /*3030*/  IADD3 R33, R32, c[0x0][0x2e8], RZ ;  /* 0x0000ba0020217a10 */ /* 0x000fc60007ffe0ff */
[----:B------:R-:W-:Y:S01]  /*3040*/  HMMA.16816.F32.BF16 R76, R8, R30, R76 ;  /* 0x0000001e084c723c */ /* 0x000fe2000004184c */
[----:B------:R-:W2:Y:S01]  /*3050*/  LDSM.16.M88.4 R28, [R180+0x4800] ;  /* 0x00480000b41c783b */ /* 0x000ea20000000200 */
[----:B------:R-:W-:Y:S01]  /*3060*/  IADD3 R206, R0, 0x8, RZ ;  /* 0x0000000800ce7810 */ /* 0x000fe20007ffe0ff */
[----:B------:R-:W-:-:S04]  /*3070*/  IMAD.IADD R207, R33, 0x1, R0 ;  /* 0x0000000121cf7824 */ /* 0x000fc800078e0200 */
[----:B------:R-:W-:Y:S01]  /*3080*/  IMAD.IADD R33, R33, 0x1, R206 ;  /* 0x0000000121217824 */ /* 0x000fe200078e02ce */
[----:B------:R-:W-:Y:S01]  /*3090*/  HMMA.16816.F32.BF16 R20, R8, R34, R20 ;  /* 0x000000220814723c */ /* 0x000fe20000041814 */
[----:B------:R-:W-:-:S03]  /*30a0*/  IMNMX R207, R207, R6, PT ;  /* 0x00000006cfcf7217 */ /* 0x000fc60003800200 */
[----:B------:R-:W-:-:S03]  /*30b0*/  IMNMX R202, R33, R6, PT ;  /* 0x0000000621ca7217 */ /* 0x000fc60003800200 */
[----:B------:R-:W-:Y:S01]  /*30c0*/  IADD3 R35, R6, -c[0x0][0x2e4], -R88 ;  /* 0x8000b90006237a10 */ /* 0x000fe20007ffe858 */
[C---:B------:R-:W-:Y:S04]  /*30d0*/  HMMA.16816.F32.BF16 R16, R8.reuse, R72, R16 ;  /* 0x000000480810723c */ /* 0x040fe80000041810 */
[C---:B------:R-:W-:Y:S02]  /*30e0*/  IMAD.IADD R208, R35.reuse, 0x1, R0 ;  /* 0x0000000123d07824 */ /* 0x040fe400078e0200 */
[----:B------:R-:W-:Y:S02]  /*30f0*/  IMAD.IADD R206, R35, 0x1, R206 ;  /* 0x0000000123ce7824 */ /* 0x000fe400078e02ce */
[----:B------:R-:W-:Y:S01]  /*3100*/  HMMA.16816.F32.BF16 R12, R8, R74, R12 ;  /* 0x0000004a080c723c */ /* 0x000fe2000004180c */
[----:B------:R-:W3:Y:S01]  /*3110*/  LDSM.16.M88.4 R32, [R180+0x5000] ;  /* 0x00500000b420783b */ /* 0x000ee20000000200 */
[----:B------:R-:W-:Y:S01]  /*3120*/  IMNMX R208, RZ, R208, !PT ;  /* 0x000000d0ffd07217 */ /* 0x000fe20007800200 */
[----:B------:R-:W-:Y:S01]  /*3130*/  IMAD.IADD R0, R85, 0x1, R4 ;  /* 0x0000000155007824 */ /* 0x000fe200078e0204 */
[----:B------:R-:W-:-:S04]  /*3140*/  IMNMX R206, RZ, R206, !PT ;  /* 0x000000ceffce7217 */ /* 0x000fc80007800200 */
[----:B-1----:R-:W-:Y:S08]  /*3150*/  HMMA.16816.F32.BF16 R24, R40, R60, R24 ;  /* 0x0000003c2818723c */ /* 0x002ff00000041818 */
[----:B------:R-:W-:Y:S08]  /*3160*/  HMMA.16816.F32.BF16 R44, R64, R82, R44 ;  /* 0x00000052402c723c */ /* 0x000ff0000004182c */
[----:B----4-:R-:W-:Y:S07]  /*3170*/  HMMA.16816.F32.BF16 R48, R8, R36, R48 ;  /* 0x000000240830723c */ /* 0x010fee0000041830 */
[----:B------:R-:W-:Y:S01]  /*3180*/  IMAD.IADD R37, R3, 0x1, R210 ;  /* 0x0000000103257824 */ /* 0x000fe200078e02d2 */
[----:B------:R-:W-:Y:S04]  /*3190*/  HMMA.16816.F32.BF16 R20, R40, R62, R20 ;  /* 0x0000003e2814723c */ /* 0x000fe80000041814 */
[----:B------:R-:W-:-:S02]  /*31a0*/  IADD3 R53, R37, 0x1, RZ ;  /* 0x0000000125357810 */ /* 0x000fc40007ffe0ff */
[-C--:B------:R-:W-:Y:S02]  /*31b0*/  ISETP.GE.AND P0, PT, R37, R207.reuse, PT ;  /* 0x000000cf2500720c */ /* 0x080fe40003f06270 */
[C---:B------:R-:W-:Y:S01]  /*31c0*/  ISETP.GE.AND P5, PT, R53.reuse, R207, PT ;  /* 0x000000cf3500720c */ /* 0x040fe20003fa6270 */
[C---:B--2---:R-:W-:Y:S01]  /*31d0*/  HMMA.16816.F32.BF16 R16, R40.reuse, R28, R16 ;  /* 0x0000001c2810723c */ /* 0x044fe20000041810 */
[-C--:B------:R-:W-:Y:S02]  /*31e0*/  ISETP.GE.AND P2, PT, R53, R202.reuse, PT ;  /* 0x000000ca3500720c */ /* 0x080fe40003f46270 */
[----:B------:R-:W-:Y:S02]  /*31f0*/  ISETP.GE.AND P1, PT, R37, R202, PT ;  /* 0x000000ca2500720c */ /* 0x000fe40003f26270 */
[C---:B------:R-:W-:Y:S02]  /*3200*/  ISETP.LT.OR P5, PT, R53.reuse, R208, P5 ;  /* 0x000000d03500720c */ /* 0x040fe40002fa1670 */
[----:B------:R-:W-:Y:S01]  /*3210*/  ISETP.LT.OR P2, PT, R53, R206, P2 ;  /* 0x000000ce3500720c */ /* 0x000fe20001741670 */
[----:B------:R-:W-:Y:S01]  /*3220*/  HMMA.16816.F32.BF16 R12, R40, R30, R12 ;  /* 0x0000001e280c723c */ /* 0x000fe2000004180c */
[----:B------:R-:W-:-:S02]  /*3230*/  ISETP.LT.OR P0, PT, R37, R208, P0 ;  /* 0x000000d02500720c */ /* 0x000fc40000701670 */
[----:B------:R-:W-:Y:S02]  /*3240*/  ISETP.LT.OR P1, PT, R37, R206, P1 ;  /* 0x000000ce2500720c */ /* 0x000fe40000f21670 */
[----:B------:R-:W-:Y:S02]  /*3250*/  FSEL R29, R24, -INF , !P0 ;  /* 0xff800000181d7808 */ /* 0x000fe40004000000 */
[----:B------:R-:W-:Y:S01]  /*3260*/  FSEL R6, R26, -INF , !P1 ;  /* 0xff8000001a067808 */ /* 0x000fe20004800000 */
[----:B------:R-:W-:Y:S01]  /*3270*/  HMMA.16816.F32.BF16 R44, R56, R54, R44 ;  /* 0x00000036382c723c */ /* 0x000fe2000004182c */
[----:B------:R-:W-:Y:S02]  /*3280*/  FSEL R30, R25, -INF , !P5 ;  /* 0xff800000191e7808 */ /* 0x000fe40006800000 */
[----:B------:R-:W-:Y:S02]  /*3290*/  FSEL R28, R27, -INF , !P2 ;  /* 0xff8000001b1c7808 */ /* 0x000fe40005000000 */
[----:B------:R-:W1:Y:S01]  /*32a0*/  LDSM.16.M88.4 R24, [R180+0x5800] ;  /* 0x00580000b418783b */ /* 0x000e620000000200 */
[----:B------:R-:W-:Y:S01]  /*32b0*/  IADD3 R53, R37, 0x9, RZ ;  /* 0x0000000925357810 */ /* 0x000fe20007ffe0ff */
[----:B------:R-:W-:-:S04]  /*32c0*/  DEPBAR.LE SB0, 0x0 ;  /* 0x000080000000791a */ /* 0x000fc80000000000 */
[----:B------:R-:W-:Y:S01]  /*32d0*/  IADD3 R55, R37, 0x8, RZ ;  /* 0x0000000825377810 */ /* 0x000fe20007ffe0ff */
[C---:B---3--:R-:W-:Y:S01]  /*32e0*/  HMMA.16816.F32.BF16 R68, R40.reuse, R32, R68 ;  /* 0x000000202844723c */ /* 0x048fe20000041844 */
[----:B------:R-:W-:Y:S01]  /*32f0*/  BAR.SYNC.DEFER_BLOCKING 0x0 ;  /* 0x0000000000007b1d */ /* 0x000fe20000010000 */
[-C--:B------:R-:W-:Y:S02]  /*3300*/  ISETP.GE.AND P6, PT, R53, R207.reuse, PT ;  /* 0x000000cf3500720c */ /* 0x080fe40003fc6270 */
[C---:B------:R-:W-:Y:S02]  /*3310*/  ISETP.GE.AND P4, PT, R55.reuse, R207, PT ;  /* 0x000000cf3700720c */ /* 0x040fe40003f86270 */
[-C--:B------:R-:W-:Y:S02]  /*3320*/  ISETP.GE.AND P0, PT, R55, R202.reuse, PT ;  /* 0x000000ca3700720c */ /* 0x080fe40003f06270 */
[----:B------:R-:W-:Y:S01]  /*3330*/  ISETP.GE.AND P1, PT, R53, R202, PT ;  /* 0x000000ca3500720c */ /* 0x000fe20003f26270 */
[----:B------:R-:W-:Y:S01]  /*3340*/  HMMA.16816.F32.BF16 R76, R40, R34, R76 ;  /* 0x00000022284c723c */ /* 0x000fe2000004184c */
[----:B------:R-:W-:-:S02]  /*3350*/  ISETP.LT.OR P4, PT, R55, R208, P4 ;  /* 0x000000d03700720c */ /* 0x000fc40002781670 */
[----:B------:R-:W-:Y:S02]  /*3360*/  ISETP.LT.OR P0, PT, R55, R206, P0 ;  /* 0x000000ce3700720c */ /* 0x000fe40000701670 */
[C---:B------:R-:W-:Y:S02]  /*3370*/  ISETP.LT.OR P6, PT, R53.reuse, R208, P6 ;  /* 0x000000d03500720c */ /* 0x040fe400037c1670 */
[----:B------:R-:W-:Y:S01]  /*3380*/  ISETP.LT.OR P1, PT, R53, R206, P1 ;  /* 0x000000ce3500720c */ /* 0x000fe20000f21670 */
[----:B------:R-:W-:Y:S01]  /*3390*/  HMMA.16816.F32.BF16 R44, R8, R38, R44 ;  /* 0x00000026082c723c */ /* 0x000fe2000004182c */
[C---:B------:R-:W-:Y:S02]  /*33a0*/  IADD3 R55, R37.reuse, 0x10, RZ ;  /* 0x0000001025377810 */ /* 0x040fe40007ffe0ff */
[----:B------:R-:W-:Y:S02]  /*33b0*/  IADD3 R53, R37, 0x11, RZ ;  /* 0x0000001125357810 */ /* 0x000fe40007ffe0ff */
[----:B------:R-:W-:-:S02]  /*33c0*/  FSEL R31, R20, -INF , !P4 ;  /* 0xff800000141f7808 */ /* 0x000fc40006000000 */
[----:B------:R-:W-:Y:S02]  /*33d0*/  FSEL R22, R22, -INF , !P0 ;  /* 0xff80000016167808 */ /* 0x000fe40004000000 */
[-C--:B------:R-:W-:Y:S02]  /*33e0*/  ISETP.GE.AND P2, PT, R55, R207.reuse, PT ;  /* 0x000000cf3700720c */ /* 0x080fe40003f46270 */
[----:B------:R-:W-:Y:S02]  /*33f0*/  ISETP.GE.AND P5, PT, R53, R207, PT ;  /* 0x000000cf3500720c */ /* 0x000fe40003fa6270 */
[-C--:B------:R-:W-:Y:S02]  /*3400*/  ISETP.GE.AND P4, PT, R55, R202.reuse, PT ;  /* 0x000000ca3700720c */ /* 0x080fe40003f86270 */
[----:B------:R-:W-:Y:S01]  /*3410*/  ISETP.GE.AND P0, PT, R53, R202, PT ;  /* 0x000000ca3500720c */ /* 0x000fe20003f06270 */
[----:B-1----:R-:W-:Y:S01]  /*3420*/  HMMA.16816.F32.BF16 R48, R40, R24, R48 ;  /* 0x000000182830723c */ /* 0x002fe20000041830 */
        /* <DEDUP_REMOVED lines=9> */
[----:B------:R-:W-:Y:S02]  /*34c0*/  FSEL R18, R18, -INF , !P4 ;  /* 0xff80000012127808 */ /* 0x000fe40006000000 */
[-C--:B------:R-:W-:Y:S02]  /*34d0*/  ISETP.GE.AND P1, PT, R55, R207.reuse, PT ;  /* 0x000000cf3700720c */ /* 0x080fe40003f26270 */
[C---:B------:R-:W-:Y:S02]  /*34e0*/  ISETP.GE.AND P6, PT, R53.reuse, R207, PT ;  /* 0x000000cf3500720c */ /* 0x040fe40003fc6270 */
[----:B------:R-:W-:Y:S02]  /*34f0*/  ISETP.GE.AND P4, PT, R53, R202, PT ;  /* 0x000000ca3500720c */ /* 0x000fe40003f86270 */
[----:B------:R-:W-:-:S02]  /*3500*/  ISETP.LT.OR P1, PT, R55, R208, P1 ;  /* 0x000000d03700720c */ /* 0x000fc40000f21670 */
[C---:B------:R-:W-:Y:S02]  /*3510*/  ISETP.LT.OR P6, PT, R53.reuse, R208, P6 ;  /* 0x000000d03500720c */ /* 0x040fe400037c1670 */
[----:B------:R-:W-:Y:S02]  /*3520*/  ISETP.LT.OR P4, PT, R53, R206, P4 ;  /* 0x000000ce3500720c */ /* 0x000fe40002781670 */
[----:B------:R-:W-:Y:S02]  /*3530*/  IADD3 R53, R37, 0x20, RZ ;  /* 0x0000002025357810 */ /* 0x000fe40007ffe0ff */
[----:B------:R-:W-:Y:S02]  /*3540*/  FSEL R21, R16, -INF , !P2 ;  /* 0xff80000010157808 */ /* 0x000fe40005000000 */
[----:B------:R-:W-:Y:S02]  /*3550*/  FSEL R23, R17, -INF , !P5 ;  /* 0xff80000011177808 */ /* 0x000fe40006800000 */
[----:B------:R-:W-:-:S02]  /*3560*/  FSEL R16, R19, -INF , !P0 ;  /* 0xff80000013107808 */ /* 0x000fc40004000000 */
[----:B------:R-:W-:Y:S02]  /*3570*/  FSEL R17, R12, -INF , !P1 ;  /* 0xff8000000c117808 */ /* 0x000fe40004800000 */
[-C--:B------:R-:W-:Y:S02]  /*3580*/  ISETP.GE.AND P2, PT, R55, R202.reuse, PT ;  /* 0x000000ca3700720c */ /* 0x080fe40003f46270 */
[C---:B------:R-:W-:Y:S02]  /*3590*/  ISETP.GE.AND P0, PT, R53.reuse, R207, PT ;  /* 0x000000cf3500720c */ /* 0x040fe40003f06270 */
[----:B------:R-:W-:Y:S02]  /*35a0*/  ISETP.GE.AND P1, PT, R53, R202, PT ;  /* 0x000000ca3500720c */ /* 0x000fe40003f26270 */
[----:B------:R-:W-:Y:S02]  /*35b0*/  ISETP.LT.OR P2, PT, R55, R206, P2 ;  /* 0x000000ce3700720c */ /* 0x000fe40001741670 */
[----:B------:R-:W-:-:S02]  /*35c0*/  ISETP.LT.OR P0, PT, R53, R208, P0 ;  /* 0x000000d03500720c */ /* 0x000fc40000701670 */
[----:B------:R-:W-:Y:S02]  /*35d0*/  ISETP.LT.OR P1, PT, R53, R206, P1 ;  /* 0x000000ce3500720c */ /* 0x000fe40000f21670 */
[C---:B------:R-:W-:Y:S02]  /*35e0*/  IADD3 R35, R37.reuse, 0x21, RZ ;  /* 0x0000002125237810 */ /* 0x040fe40007ffe0ff */
[C---:B------:R-:W-:Y:S02]  /*35f0*/  IADD3 R11, R37.reuse, 0x28, RZ ;  /* 0x00000028250b7810 */ /* 0x040fe40007ffe0ff */
[----:B------:R-:W-:Y:S02]  /*3600*/  IADD3 R9, R37, 0x29, RZ ;  /* 0x0000002925097810 */ /* 0x000fe40007ffe0ff */
[----:B------:R-:W-:Y:S02]  /*3610*/  FSEL R14, R14, -INF , !P2 ;  /* 0xff8000000e0e7808 */ /* 0x000fe40005000000 */
[----:B------:R-:W-:-:S02]  /*3620*/  FSEL R13, R13, -INF , !P6 ;  /* 0xff8000000d0d7808 */ /* 0x000fc40007000000 */
[----:B------:R-:W-:Y:S02]  /*3630*/  FSEL R165, R68, -INF , !P0 ;  /* 0xff80000044a57808 */ /* 0x000fe40004000000 */
[----:B------:R-:W-:Y:S02]  /*3640*/  FSEL R166, R70, -INF , !P1 ;  /* 0xff80000046a67808 */ /* 0x000fe40004800000 */
[-C--:B------:R-:W-:Y:S02]  /*3650*/  ISETP.GE.AND P2, PT, R35, R202.reuse, PT ;  /* 0x000000ca2300720c */ /* 0x080fe40003f46270 */
[----:B------:R-:W-:Y:S02]  /*3660*/  FSEL R8, R15, -INF , !P4 ;  /* 0xff8000000f087808 */ /* 0x000fe40006000000 */
[----:B------:R-:W-:Y:S02]  /*3670*/  ISETP.GE.AND P6, PT, R9, R207, PT ;  /* 0x000000cf0900720c */ /* 0x000fe40003fc6270 */
[----:B------:R-:W-:-:S02]  /*3680*/  ISETP.GE.AND P0, PT, R11, R202, PT ;  /* 0x000000ca0b00720c */ /* 0x000fc40003f06270 */
[----:B------:R-:W-:Y:S02]  /*3690*/  ISETP.GE.AND P1, PT, R9, R202, PT ;  /* 0x000000ca0900720c */ /* 0x000fe40003f26270 */
[-C--:B------:R-:W-:Y:S02]  /*36a0*/  ISETP.GE.AND P5, PT, R35, R207.reuse, PT ;  /* 0x000000cf2300720c */ /* 0x080fe40003fa6270 */
[----:B------:R-:W-:Y:S02]  /*36b0*/  ISETP.GE.AND P4, PT, R11, R207, PT ;  /* 0x000000cf0b00720c */ /* 0x000fe40003f86270 */
[-C--:B------:R-:W-:Y:S02]  /*36c0*/  ISETP.LT.OR P2, PT, R35, R206.reuse, P2 ;  /* 0x000000ce2300720c */ /* 0x080fe40001741670 */
[----:B------:R-:W-:Y:S02]  /*36d0*/  ISETP.LT.OR P0, PT, R11, R206, P0 ;  /* 0x000000ce0b00720c */ /* 0x000fe40000701670 */
[----:B------:R-:W-:-:S02]  /*36e0*/  ISETP.LT.OR P6, PT, R9, R208, P6 ;  /* 0x000000d00900720c */ /* 0x000fc400037c1670 */
[----:B------:R-:W-:Y:S02]  /*36f0*/  ISETP.LT.OR P1, PT, R9, R206, P1 ;  /* 0x000000ce0900720c */ /* 0x000fe40000f21670 */
[-C--:B------:R-:W-:Y:S02]  /*3700*/  ISETP.LT.OR P5, PT, R35, R208.reuse, P5 ;  /* 0x000000d02300720c */ /* 0x080fe40002fa1670 */
[----:B------:R-:W-:Y:S02]  /*3710*/  ISETP.LT.OR P4, PT, R11, R208, P4 ;  /* 0x000000d00b00720c */ /* 0x000fe40002781670 */
[C---:B------:R-:W-:Y:S02]  /*3720*/  IADD3 R9, R37.reuse, 0x31, RZ ;  /* 0x0000003125097810 */ /* 0x040fe40007ffe0ff */
[----:B------:R-:W-:Y:S02]  /*3730*/  IADD3 R11, R37, 0x30, RZ ;  /* 0x00000030250b7810 */ /* 0x000fe40007ffe0ff */
[----:B------:R-:W-:-:S02]  /*3740*/  FSEL R218, R71, -INF , !P2 ;  /* 0xff80000047da7808 */ /* 0x000fc40005000000 */
[----:B------:R-:W-:Y:S02]  /*3750*/  FSEL R170, R78, -INF , !P0 ;  /* 0xff8000004eaa7808 */ /* 0x000fe40004000000 */
[----:B------:R-:W-:Y:S02]  /*3760*/  FSEL R199, R69, -INF , !P5 ;  /* 0xff80000045c77808 */ /* 0x000fe40006800000 */
[C---:B------:R-:W-:Y:S02]  /*3770*/  ISETP.GE.AND P2, PT, R9.reuse, R207, PT ;  /* 0x000000cf0900720c */ /* 0x040fe40003f46270 */
[----:B------:R-:W-:Y:S02]  /*3780*/  FSEL R171, R76, -INF , !P4 ;  /* 0xff8000004cab7808 */ /* 0x000fe40006000000 */
[----:B------:R-:W-:Y:S02]  /*3790*/  ISETP.GE.AND P0, PT, R9, R202, PT ;  /* 0x000000ca0900720c */ /* 0x000fe40003f06270 */
[----:B------:R-:W-:-:S02]  /*37a0*/  FSEL R216, R79, -INF , !P1 ;  /* 0xff8000004fd87808 */ /* 0x000fc40004800000 */
[C---:B------:R-:W-:Y:S02]  /*37b0*/  ISETP.GE.AND P5, PT, R11.reuse, R207, PT ;  /* 0x000000cf0b00720c */ /* 0x040fe40003fa6270 */
[----:B------:R-:W-:Y:S02]  /*37c0*/  ISETP.GE.AND P4, PT, R11, R202, PT ;  /* 0x000000ca0b00720c */ /* 0x000fe40003f86270 */
[----:B------:R-:W-:Y:S02]  /*37d0*/  ISETP.GT.AND P1, PT, R201, R196, PT ;  /* 0x000000c4c900720c */ /* 0x000fe40003f24270 */
[C---:B------:R-:W-:Y:S02]  /*37e0*/  ISETP.LT.OR P2, PT, R9.reuse, R208, P2 ;  /* 0x000000d00900720c */ /* 0x040fe40001741670 */
[----:B------:R-:W-:Y:S02]  /*37f0*/  ISETP.LT.OR P0, PT, R9, R206, P0 ;  /* 0x000000ce0900720c */ /* 0x000fe40000701670 */
[----:B------:R-:W-:-:S02]  /*3800*/  ISETP.LT.OR P5, PT, R11, R208, P5 ;  /* 0x000000d00b00720c */ /* 0x000fc40002fa1670 */
[----:B------:R-:W-:Y:S02]  /*3810*/  ISETP.LT.OR P4, PT, R11, R206, P4 ;  /* 0x000000ce0b00720c */ /* 0x000fe40002781670 */
[C---:B------:R-:W-:Y:S02]  /*3820*/  IADD3 R9, R37.reuse, 0x38, RZ ;  /* 0x0000003825097810 */ /* 0x040fe40007ffe0ff */
[----:B------:R-:W-:Y:S02]  /*3830*/  IADD3 R37, R37, 0x39, RZ ;  /* 0x0000003925257810 */ /* 0x000fe40007ffe0ff */
[----:B------:R-:W-:Y:S02]  /*3840*/  FSEL R167, R77, -INF , !P6 ;  /* 0xff8000004da77808 */ /* 0x000fe40007000000 */
[----:B------:R-:W-:Y:S02]  /*3850*/  FSEL R211, R48, -INF , !P5 ;  /* 0xff80000030d37808 */ /* 0x000fe40006800000 */
[----:B------:R-:W-:-:S02]  /*3860*/  FSEL R168, R50, -INF , !P4 ;  /* 0xff80000032a87808 */ /* 0x000fc40006000000 */
[----:B------:R-:W-:Y:S02]  /*3870*/  FSEL R209, R49, -INF , !P2 ;  /* 0xff80000031d17808 */ /* 0x000fe40005000000 */
[-C--:B------:R-:W-:Y:S02]  /*3880*/  ISETP.GE.AND P6, PT, R9, R207.reuse, PT ;  /* 0x000000cf0900720c */ /* 0x080fe40003fc6270 */
[----:B------:R-:W-:Y:S02]  /*3890*/  ISETP.GE.AND P5, PT, R37, R207, PT ;  /* 0x000000cf2500720c */ /* 0x000fe40003fa6270 */
[-C--:B------:R-:W-:Y:S02]  /*38a0*/  ISETP.GE.AND P4, PT, R9, R202.reuse, PT ;  /* 0x000000ca0900720c */ /* 0x080fe40003f86270 */
[----:B------:R-:W-:Y:S02]  /*38b0*/  ISETP.GE.AND P2, PT, R37, R202, PT ;  /* 0x000000ca2500720c */ /* 0x000fe40003f46270 */
[----:B------:R-:W-:-:S02]  /*38c0*/  FSEL R142, R51, -INF , !P0 ;  /* 0xff800000338e7808 */ /* 0x000fc40004000000 */
[C---:B------:R-:W-:Y:S02]  /*38d0*/  ISETP.LT.OR P6, PT, R9.reuse, R208, P6 ;  /* 0x000000d00900720c */ /* 0x040fe400037c1670 */
[----:B------:R-:W-:Y:S02]  /*38e0*/  ISETP.LT.OR P4, PT, R9, R206, P4 ;  /* 0x000000ce0900720c */ /* 0x000fe40002781670 */
[C---:B------:R-:W-:Y:S02]  /*38f0*/  ISETP.LT.OR P5, PT, R37.reuse, R208, P5 ;  /* 0x000000d02500720c */ /* 0x040fe40002fa1670 */
[----:B------:R-:W-:Y:S02]  /*3900*/  ISETP.LT.OR P2, PT, R37, R206, P2 ;  /* 0x000000ce2500720c */ /* 0x000fe40001741670 */
[----:B------:R-:W-:Y:S02]  /*3910*/  @!P1 LEA R212, P0, R134, c[0x0][0x168], 0x1 ;  /* 0x00005a0086d49a11 */ /* 0x000fe400078008ff */
[----:B------:R-:W-:-:S02]  /*3920*/  FSEL R143, R44, -INF , !P6 ;  /* 0xff8000002c8f7808 */ /* 0x000fc40007000000 */
[----:B------:R-:W-:Y:S02]  /*3930*/  FSEL R140, R46, -INF , !P4 ;  /* 0xff8000002e8c7808 */ /* 0x000fe40006000000 */
[----:B------:R-:W-:Y:S02]  /*3940*/  FSEL R141, R45, -INF , !P5 ;  /* 0xff8000002d8d7808 */ /* 0x000fe40006800000 */
[----:B------:R-:W-:Y:S02]  /*3950*/  FSEL R164, R47, -INF , !P2 ;  /* 0xff8000002fa47808 */ /* 0x000fe40005000000 */
[----:B------:R-:W-:Y:S01]  /*3960*/  @!P1 LEA.HI.X R213, R134, c[0x0][0x16c], R133, 0x1, P0 ;  /* 0x00005b0086d59a11 */ /* 0x000fe200000f0c85 */
        /* <DEDUP_REMOVED lines=59> */
.L_x_5539:
[----:B------:R-:W-:-:S04]  /*3d20*/  ULEA UR4, -UR8, URZ, 0x6 ;  /* 0x0000003f08047291 */ /* 0x000fc8000f8e313f */
[----:B------:R-:W-:Y:S02]  /*3d30*/  USHF.R.S32.HI UR5, URZ, 0x1f, UR4 ;  /* 0x0000001f3f057899 */ /* 0x000fe40008011404 */
[----:B------:R-:W-:-:S04]  /*3d40*/  MOV R3, UR4 ;  /* 0x0000000400037c02 */ /* 0x000fc80008000f00 */
[----:B------:R-:W-:Y:S02]  /*3d50*/  MOV R10, UR5 ;  /* 0x00000005000a7c02 */ /* 0x000fe40008000f00 */
.L_x_5540:
[----:B------:R-:W-:Y:S01]  /*3d60*/  IADD3 R134, P0, R3, R134, RZ ;  /* 0x0000008603867210 */ /* 0x000fe20007f1e0ff */
[----:B------:R-:W-:Y:S02]  /*3d70*/  USHF.L.U32 UR6, UR8, 0x5, URZ ;  /* 0x0000000508067899 */ /* 0x000fe4000800063f */
[----:B------:R-:W-:Y:S02]  /*3d80*/  UMOV UR5, 0x5 ;  /* 0x0000000500057882 */ /* 0x000fe40000000000 */
[----:B------:R-:W-:Y:S01]  /*3d90*/  IMAD.X R133, R10, 0x1, R133, P0 ;  /* 0x000000010a857824 */ /* 0x000fe200000e0685 */
[C---:B------:R-:W-:Y:S01]  /*3da0*/  LEA R212, P0, R134.reuse, c[0x0][0x168], 0x1 ;  /* 0x00005a0086d47a11 */ /* 0x040fe200078008ff */
[----:B------:R-:W-:Y:S02]  /*3db0*/  ULDC UR4, c[0x0][0x19c] ;  /* 0x0000670000047ab9 */ /* 0x000fe40000000800 */
[----:B------:R-:W-:Y:S01]  /*3dc0*/  USHF.L.U64.HI UR4, UR8, UR5, UR4 ;  /* 0x0000000508047299 */ /* 0x000fe20008010204 */
[----:B------:R-:W-:-:S02]  /*3dd0*/  LEA.HI.X R213, R134, c[0x0][0x16c], R133, 0x1, P0 ;  /* 0x00005b0086d57a11 */ /* 0x000fc400000f0c85 */
[----:B------:R-:W-:-:S03]  /*3de0*/  IADD3 R26, P0, R212, UR6, RZ ;  /* 0x00000006d41a7c10 */ /* 0x000fc6000ff1e0ff */
        /* <DEDUP_REMOVED lines=9> */
[----:B------:R-:W-:-:S03]  /*3e80*/  IADD3 R10, P0, R24, UR6, RZ ;  /* 0x00000006180a7c10 */ /* 0x000fc6000ff1e0ff */
[----:B------:R1:W-:Y:S01]  /*3e90*/  LDGSTS.E.BYPASS.LTC128B.128 [R203+0x6800], [R26.64] ;  /* 0x068000001acb7fae */ /* 0x0003e2000b901d4a */
[----:B------:R-:W-:-:S03]  /*3ea0*/  IADD3.X R11, R25, UR4, RZ, P0, !PT ;  /* 0x00000004190b7c10 */ /* 0x000fc600087fe4ff */
        /* <DEDUP_REMOVED lines=9> */
.L_x_5538:
        /* <DEDUP_REMOVED lines=31> */
[----:B------:R-:W1:Y:S01]  /*4130*/  SHFL.BFLY PT, R9, R12, 0x2, 0x1f ;  /* 0x0c401f000c097f89 */ /* 0x000e6200000e0000 */
[----:B------:R-:W-:-:S02]  /*4140*/  ISETP.GT.AND P4, PT, R201, R196, PT ;  /* 0x000000c4c900720c */ /* 0x000fc40003f84270 */
        /* <DEDUP_REMOVED lines=31> */
[--C-:B------:R-:W-:Y:S02]  /*4340*/  FFMA.FTZ R154, R31, c[0x0][0x23c], -R214.reuse ;  /* 0x00008f001f9a7a23 */ /* 0x100fe400000108d6 */
        /* <DEDUP_REMOVED lines=8> */
[----:B------:R-:W1:Y:S01]  /*43d0*/  MUFU.EX2 R156, R156 ;  /* 0x0000009c009c7308 */ /* 0x000e620000000800 */
[--C-:B------:R-:W-:Y:S01]  /*43e0*/  FFMA.FTZ R149, R17, c[0x0][0x23c], -R214.reuse ;  /* 0x00008f0011957a23 */ /* 0x100fe200000108d6 */
[----:B------:R-:W2:Y:S01]  /*43f0*/  LDSM.16.MT88.4 R4, [R184+0x10000] ;  /* 0x01000000b804783b */ /* 0x000ea20000004200 */
[--C-:B------:R-:W-:Y:S02]  /*4400*/  FFMA.FTZ R155, R18, c[0x0][0x23c], -R169.reuse ;  /* 0x00008f00129b7a23 */ /* 0x100fe400000108a9 */
[--C-:B------:R-:W-:Y:S02]  /*4410*/  FFMA.FTZ R148, R16, c[0x0][0x23c], -R169.reuse ;  /* 0x00008f0010947a23 */ /* 0x100fe400000108a9 */
[----:B------:R-:W-:Y:S01]  /*4420*/  FFMA.FTZ R0, R8, c[0x0][0x23c], -R169 ;  /* 0x00008f0008007a23 */ /* 0x000fe200000108a9 */
[----:B------:R-:W-:Y:S01]  /*4430*/  MUFU.EX2 R154, R154 ;  /* 0x0000009a009a7308 */ /* 0x000fe20000000800 */
[----:B------:R-:W2:Y:S01]  /*4440*/  LDSM.16.MT88.4 R8, [R188+0xe800] ;  /* 0x00e80000bc08783b */ /* 0x000ea20000004200 */
[----:B------:R-:W-:-:S02]  /*4450*/  FFMA.FTZ R157, R21, c[0x0][0x23c], -R214 ;  /* 0x00008f00159d7a23 */ /* 0x000fc400000108d6 */
[--C-:B------:R-:W-:Y:S01]  /*4460*/  FFMA.FTZ R150, R23, c[0x0][0x23c], -R214.reuse ;  /* 0x00008f0017967a23 */ /* 0x100fe200000108d6 */
[----:B------:R-:W2:Y:S01]  /*4470*/  LDSM.16.MT88.4 R16, [R185+0xe800] ;  /* 0x00e80000b910783b */ /* 0x000ea20000004200 */
[--C-:B------:R-:W-:Y:S02]  /*4480*/  FFMA.FTZ R144, R13, c[0x0][0x23c], -R214.reuse ;  /* 0x00008f000d907a23 */ /* 0x100fe400000108d6 */
[----:B------:R-:W3:Y:S01]  /*4490*/  MUFU.EX2 R151, R151 ;  /* 0x0000009700977308 */ /* 0x000ee20000000800 */
[----:B-1----:R-:W-:Y:S01]  /*44a0*/  F2FP.BF16.PACK_AB R96, R156, R159 ;  /* 0x0000009f9c60723e */ /* 0x002fe200000010ff */
[----:B------:R-:W-:Y:S01]  /*44b0*/  FFMA.FTZ R153, R14, c[0x0][0x23c], -R169 ;  /* 0x00008f000e997a23 */ /* 0x000fe200000108a9 */
[----:B------:R-:W1:Y:S01]  /*44c0*/  LDSM.16.MT88.4 R20, [R188+0xc800] ;  /* 0x00c80000bc14783b */ /* 0x000e620000004200 */
[--C-:B------:R-:W-:Y:S02]  /*44d0*/  FFMA.FTZ R160, R165, c[0x0][0x23c], -R214.reuse ;  /* 0x00008f00a5a07a23 */ /* 0x100fe400000108d6 */
[--C-:B------:R-:W-:Y:S01]  /*44e0*/  FFMA.FTZ R165, R199, c[0x0][0x23c], -R214.reuse ;  /* 0x00008f00c7a57a23 */ /* 0x100fe200000108d6 */
[----:B------:R-:W1:Y:S01]  /*44f0*/  LDSM.16.MT88.4 R12, [R184+0xe800] ;  /* 0x00e80000b80c783b */ /* 0x000e620000004200 */
        /* <DEDUP_REMOVED lines=211> */
[----:B------:R-:W-:Y:S07]  /*5230*/  @!UPT UIADD3 URZ, URZ, URZ, URZ ;  /* 0x0000003f3f3ff290 */ /* 0x000fee000fffe03f */
[----:B------:R-:W-:Y:S11]  /*5240*/  @!P4 BRA `(.L_x_5541) ;  /* 0x000038000000c947 */ /* 0x000ff60003800000 */
[----:B------:R-:W-:-:S04]  /*5250*/  DEPBAR.LE SB0, 0x0 ;  /* 0x000080000000791a */ /* 0x000fc80000000000 */
[----:B------:R-:W-:Y:S01]  /*5260*/  IADD3 R201, R145, -0x2, RZ ;  /* 0xfffffffe91c97810 */ /* 0x000fe20007ffe0ff */
[----:B------:R-:W-:Y:S06]  /*5270*/  BAR.SYNC.DEFER_BLOCKING 0x0 ;  /* 0x0000000000007b1d */ /* 0x000fec0000010000 */
[----:B------:R-:W-:Y:S05]  /*5280*/  @!P3 BRA `(.L_x_5542) ;  /* 0x000004800000b947 */ /* 0x000fea0003800000 */
[----:B------:R-:W1:Y:S01]  /*5290*/  I2F.RP R8, R2 ;  /* 0x0000000200087306 */ /* 0x000e620000209400 */
[----:B------:R-:W-:Y:S01]  /*52a0*/  IMAD.SHL.U32 R5, R201, 0x40, RZ ;  /* 0x00000040c9057824 */ /* 0x000fe200078e00ff */
[----:B------:R-:W2:Y:S01]  /*52b0*/  R2UR UR6, R2 ;  /* 0x00000000020673c2 */ /* 0x000ea200000e0000 */
[----:B------:R-:W-:-:S03]  /*52c0*/  UMOV UR14, URZ ;  /* 0x0000003f000e7c82 */ /* 0x000fc60008000000 */
[----:B------:R-:W-:Y:S02]  /*52d0*/  IADD3 R6, R5, 0x40, RZ ;  /* 0x0000004005067810 */ /* 0x000fe40007ffe0ff */
[----:B------:R-:W-:Y:S02]  /*52e0*/  IABS R0, R5 ;  /* 0x0000000500007213 */ /* 0x000fe40000000000 */
[----:B------:R-:W-:Y:S01]  /*52f0*/  IABS R4, R6 ;  /* 0x0000000600047213 */ /* 0x000fe20000000000 */
[----:B------:R-:W3:Y:S01]  /*5300*/  R2UR UR5, R2 ;  /* 0x00000000020573c2 */ /* 0x000ee200000e0000 */
[----:B-1----:R-:W1:Y:S07]  /*5310*/  MUFU.RCP R7, R8 ;  /* 0x0000000800077308 */ /* 0x002e6e0000001000 */
[----:B------:R-:W4:Y:S08]  /*5320*/  R2UR UR13, R4 ;  /* 0x00000000040d73c2 */ /* 0x000f3000000e0000 */
[----:B------:R-:W5:Y:S01]  /*5330*/  R2UR UR9, R0 ;  /* 0x00000000000973c2 */ /* 0x000f6200000e0000 */
[----:B-1----:R-:W-:-:S06]  /*5340*/  IADD3 R7, R7, 0xffffffe, RZ ;  /* 0x0ffffffe07077810 */ /* 0x002fcc0007ffe0ff */
[----:B------:R-:W1:Y:S02]  /*5350*/  F2I.FTZ.U32.TRUNC.NTZ R7, R7 ;  /* 0x0000000700077305 */ /* 0x000e64000021f000 */
[----:B-1----:R-:W1:Y:S02]  /*5360*/  R2UR UR15, R7 ;  /* 0x00000000070f73c2 */ /* 0x002e6400000e0000 */
[----:B-1----:R-:W-:-:S04]  /*5370*/  UIADD3 UR4, URZ, -UR15, URZ ;  /* 0x8000000f3f047290 */ /* 0x002fc8000fffe03f */
[----:B--2---:R-:W-:-:S04]  /*5380*/  UIMAD UR4, UR4, UR6, URZ ;  /* 0x00000006040472a4 */ /* 0x004fc8000f8e023f */
[----:B------:R-:W-:-:S04]  /*5390*/  UIMAD.WIDE.U32 UR14, UR15, UR4, UR14 ;  /* 0x000000040f0e72a5 */ /* 0x000fc8000f8e000e */
[----:B----4-:R-:W-:Y:S02]  /*53a0*/  UIMAD.WIDE.U32 UR16, UR15, UR13, URZ ;  /* 0x0000000d0f1072a5 */ /* 0x010fe4000f8e003f */
[----:B-----5:R-:W-:Y:S01]  /*53b0*/  UIMAD.WIDE.U32 UR14, UR15, UR9, URZ ;  /* 0x000000090f0e72a5 */ /* 0x020fe2000f8e003f */
[----:B------:R-:W1:Y:S01]  /*53c0*/  R2UR UR4, R5 ;  /* 0x00000000050473c2 */ /* 0x000e6200000e0000 */
[----:B------:R-:W-:Y:S02]  /*53d0*/  UIADD3 UR12, -UR17, URZ, URZ ;  /* 0x0000003f110c7290 */ /* 0x000fe4000fffe13f */
[----:B------:R-:W-:Y:S02]  /*53e0*/  UIADD3 UR7, -UR15, URZ, URZ ;  /* 0x0000003f0f077290 */ /* 0x000fe4000fffe13f */
[----:B------:R-:W-:Y:S02]  /*53f0*/  UIMAD UR13, UR6, UR12, UR13 ;  /* 0x0000000c060d72a4 */ /* 0x000fe4000f8e020d */
[----:B------:R-:W-:-:S02]  /*5400*/  UIMAD UR7, UR6, UR7, UR9 ;  /* 0x00000007060772a4 */ /* 0x000fc4000f8e0209 */
[----:B---3--:R-:W-:Y:S02]  /*5410*/  UISETP.GT.U32.AND UP2, UPT, UR5, UR13, UPT ;  /* 0x0000000d0500728c */ /* 0x008fe4000bf44070 */
[----:B------:R-:W-:Y:S01]  /*5420*/  UISETP.GT.U32.AND UP1, UPT, UR5, UR7, UPT ;  /* 0x000000070500728c */ /* 0x000fe2000bf24070 */
[----:B------:R-:W2:Y:S08]  /*5430*/  R2UR UR12, R6 ;  /* 0x00000000060c73c2 */ /* 0x000eb000000e0000 */
[----:B------:R-:W-:-:S02]  /*5440*/  @!UP2 UIADD3 UR13, UR13, -UR6, URZ ;  /* 0x800000060d0da290 */ /* 0x000fc4000fffe03f */
[----:B------:R-:W-:Y:S02]  /*5450*/  @!UP1 UIADD3 UR7, UR7, -UR6, URZ ;  /* 0x8000000607079290 */ /* 0x000fe4000fffe03f */
[----:B------:R-:W-:Y:S02]  /*5460*/  UISETP.GE.U32.AND UP4, UPT, UR13, UR5, UPT ;  /* 0x000000050d00728c */ /* 0x000fe4000bf86070 */
[----:B------:R-:W-:Y:S02]  /*5470*/  ULDC UR6, c[0x0][0x2d0] ;  /* 0x0000b40000067ab9 */ /* 0x000fe40000000800 */
[----:B------:R-:W-:Y:S02]  /*5480*/  UISETP.GE.U32.AND UP3, UPT, UR7, UR5, UPT ;  /* 0x000000050700728c */ /* 0x000fe4000bf66070 */
[----:B-1----:R-:W-:Y:S02]  /*5490*/  ULOP3.LUT UR4, UR4, UR6, URZ, 0x3c, !UPT ;  /* 0x0000000604047292 */ /* 0x002fe4000f8e3c3f */
[----:B------:R-:W-:-:S02]  /*54a0*/  @!UP1 UIADD3 UR15, UR15, 0x1, URZ ;  /* 0x000000010f0f9890 */ /* 0x000fc4000fffe03f */
[----:B------:R-:W-:Y:S02]  /*54b0*/  UISETP.GE.AND UP0, UPT, UR4, URZ, UPT ;  /* 0x0000003f0400728c */ /* 0x000fe4000bf06270 */
[----:B--2---:R-:W-:Y:S02]  /*54c0*/  ULOP3.LUT UR12, UR12, UR6, URZ, 0x3c, !UPT ;  /* 0x000000060c0c7292 */ /* 0x004fe4000f8e3c3f */
[----:B------:R-:W-:Y:S02]  /*54d0*/  @!UP2 UIADD3 UR17, UR17, 0x1, URZ ;  /* 0x000000011111a890 */ /* 0x000fe4000fffe03f */
[----:B------:R-:W-:Y:S02]  /*54e0*/  UISETP.GE.AND UP1, UPT, UR12, URZ, UPT ;  /* 0x0000003f0c00728c */ /* 0x000fe4000bf26270 */
[----:B------:R-:W-:Y:S02]  /*54f0*/  @UP4 UIADD3 UR17, UR17, 0x1, URZ ;  /* 0x0000000111114890 */ /* 0x000fe4000fffe03f */
[----:B------:R-:W-:-:S02]  /*5500*/  @UP3 UIADD3 UR15, UR15, 0x1, URZ ;  /* 0x000000010f0f3890 */ /* 0x000fc4000fffe03f */
[----:B------:R-:W-:Y:S02]  /*5510*/  ULDC UR7, c[0x0][0x2d0] ;  /* 0x0000b40000077ab9 */ /* 0x000fe40000000800 */
[----:B------:R-:W-:Y:S02]  /*5520*/  UISETP.NE.AND UP2, UPT, URZ, UR7, UPT ;  /* 0x000000073f00728c */ /* 0x000fe4000bf45270 */
[----:B------:R-:W-:Y:S02]  /*5530*/  ULOP3.LUT UR4, URZ, UR7, URZ, 0x33, !UPT ;  /* 0x000000073f047292 */ /* 0x000fe4000f8e333f */
[----:B------:R-:W-:Y:S02]  /*5540*/  @!UP1 UIADD3 UR17, -UR17, URZ, URZ ;  /* 0x0000003f11119290 */ /* 0x000fe4000fffe13f */
[----:B------:R-:W-:Y:S02]  /*5550*/  @!UP0 UIADD3 UR15, -UR15, URZ, URZ ;  /* 0x0000003f0f0f8290 */ /* 0x000fe4000fffe13f */
[----:B------:R-:W-:-:S02]  /*5560*/  USEL UR5, UR4, UR17, !UP2 ;  /* 0x0000001104057287 */ /* 0x000fc4000d000000 */
[----:B------:R-:W-:-:S04]  /*5570*/  USEL UR4, UR4, UR15, !UP2 ;  /* 0x0000000f04047287 */ /* 0x000fc8000d000000 */
[----:B------:R-:W-:Y:S02]  /*5580*/  MOV R5, UR5 ;  /* 0x0000000500057c02 */ /* 0x000fe40008000f00 */
[----:B------:R-:W-:-:S03]  /*5590*/  IMAD.U32 R7, RZ, RZ, UR4 ;  /* 0x00000004ff077e24 */ /* 0x000fc6000f8e00ff */
[----:B------:R-:W-:-:S04]  /*55a0*/  IMAD.WIDE R4, R5, 0x4, R204 ;  /* 0x0000000405047825 */ /* 0x000fc800078e02cc */
[----:B------:R-:W-:Y:S02]  /*55b0*/  IMAD.WIDE R6, R7, 0x4, R204 ;  /* 0x0000000407067825 */ /* 0x000fe400078e02cc */
[----:B------:R-:W2:Y:S04]  /*55c0*/  LDG.E R4, [R4.64] ;  /* 0x0000000a04047981 */ /* 0x000ea8000c1e1900 */
[----:B------:R-:W3:Y:S01]  /*55d0*/  LDG.E R0, [R6.64] ;  /* 0x0000000a06007981 */ /* 0x000ee2000c1e1900 */
[----:B------:R-:W-:-:S03]  /*55e0*/  UIADD3 UR5, UR5, -UR4, URZ ;  /* 0x8000000405057290 */ /* 0x000fc6000fffe03f */
        /* <DEDUP_REMOVED lines=18> */
.L_x_5542:
[----:B------:R-:W-:Y:S02]  /*5710*/  ULDC UR14, c[0x0][0x1a0] ;  /* 0x00006800000e7ab9 */ /* 0x000fe40000000800 */
[----:B------:R-:W-:-:S04]  /*5720*/  ULEA UR14, -UR14, URZ, 0x6 ;  /* 0x0000003f0e0e7291 */ /* 0x000fc8000f8e313f */
[----:B------:R-:W-:-:S04]  /*5730*/  USHF.R.S32.HI UR9, URZ, 0x1f, UR14 ;  /* 0x0000001f3f097899 */ /* 0x000fc8000801140e */
.L_x_5543:
[----:B------:R-:W-:Y:S01]  /*5740*/  IMAD.U32 R5, RZ, RZ, UR14 ;  /* 0x0000000eff057e24 */ /* 0x000fe2000f8e00ff */
[----:B------:R-:W-:Y:S01]  /*5750*/  ULDC.64 UR4, c[0x0][0x1a0] ;  /* 0x0000680000047ab9 */ /* 0x000fe20000000a00 */
[----:B------:R-:W-:Y:S01]  /*5760*/  IMAD.U32 R0, RZ, RZ, UR9 ;  /* 0x00000009ff007e24 */ /* 0x000fe2000f8e00ff */
[----:B------:R-:W-:Y:S01]  /*5770*/  IADD3 R7, P0, R146, UR14, RZ ;  /* 0x0000000e92077c10 */ /* 0x000fe2000ff1e0ff */
[----:B------:R-:W-:Y:S01]  /*5780*/  ULEA UR6, UP0, UR4, UR14, 0x4 ;  /* 0x0000000e04067291 */ /* 0x000fe2000f80203f */
[----:B------:R-:W-:Y:S01]  /*5790*/  LEA R198, P1, R5, R198, 0x1 ;  /* 0x000000c605c67211 */ /* 0x000fe200078208ff */
[----:B------:R-:W-:Y:S01]  /*57a0*/  USHF.L.U32 UR7, UR4, 0x5, URZ ;  /* 0x0000000504077899 */ /* 0x000fe2000800063f */
[----:B------:R-:W-:Y:S01]  /*57b0*/  IADD3.X R4, R135, UR9, RZ, P0, !PT ;  /* 0x0000000987047c10 */ /* 0x000fe200087fe4ff */
[----:B------:R-:W-:Y:S01]  /*57c0*/  ULEA.HI.X UR9, UR4, UR9, UR5, 0x4, UP0 ;  /* 0x0000000904097291 */ /* 0x000fe200080f2405 */
[----:B------:R-:W-:Y:S02]  /*57d0*/  LEA.HI.X R197, R5, R197, R0, 0x1, P1 ;  /* 0x000000c505c57211 */ /* 0x000fe400008f0c00 */
[----:B------:R-:W-:-:S02]  /*57e0*/  LEA R6, P1, R7, c[0x0][0x170], 0x1 ;  /* 0x00005c0007067a11 */ /* 0x000fc400078208ff */
[----:B------:R-:W-:Y:S01]  /*57f0*/  IADD3 R146, P0, R146, UR6, RZ ;  /* 0x0000000692927c10 */ /* 0x000fe2000ff1e0ff */
[----:B------:R-:W-:Y:S01]  /*5800*/  UMOV UR6, 0x5 ;  /* 0x0000000500067882 */ /* 0x000fe20000000000 */
[----:B------:R-:W-:Y:S01]  /*5810*/  LEA.HI.X R7, R7, c[0x0][0x174], R4, 0x1, P1 ;  /* 0x00005d0007077a11 */ /* 0x000fe200008f0c04 */
[----:B------:R-:W-:Y:S01]  /*5820*/  USHF.L.U64.HI UR4, UR4, UR6, UR5 ;  /* 0x0000000604047299 */ /* 0x000fe20008010205 */
[----:B------:R-:W-:Y:S01]  /*5830*/  IADD3.X R135, R135, UR9, RZ, P0, !PT ;  /* 0x0000000987877c10 */ /* 0x000fe200087fe4ff */
[----:B------:R-:W-:Y:S01]  /*5840*/  IMAD.MOV.U32 R199, RZ, RZ, R197 ;  /* 0x000000ffffc77224 */ /* 0x000fe200078e00c5 */
[----:B------:R-:W-:Y:S02]  /*5850*/  IADD3 R8, P1, R198, UR7, RZ ;  /* 0x00000007c6087c10 */ /* 0x000fe4000ff3e0ff */
[C---:B------:R-:W-:Y:S02]  /*5860*/  LEA R4, P0, R146.reuse, c[0x0][0x170], 0x1 ;  /* 0x00005c0092047a11 */ /* 0x040fe400078008ff */
[----:B------:R-:W-:Y:S01]  /*5870*/  IADD3.X R9, R197, UR4, RZ, P1, !PT ;  /* 0x00000004c5097c10 */ /* 0x000fe20008ffe4ff */
[----:B------:R-:W-:Y:S01]  /*5880*/  @!PT LDS RZ, [RZ] ;  /* 0x00000000fffff984 */ /* 0x000fe20000000800 */
[----:B------:R-:W-:Y:S01]  /*5890*/  @!PT LDS RZ, [RZ] ;  /* 0x00000000fffff984 */ /* 0x000fe20000000800 */
[----:B------:R-:W-:Y:S01]  /*58a0*/  @!PT LDS RZ, [RZ] ;  /* 0x00000000fffff984 */ /* 0x000fe20000000800 */
[----:B------:R1:W-:Y:S01]  /*58b0*/  LDGSTS.E.BYPASS.LTC128B.128 [R203+0xc000], [R198.64] ;  /* 0x0c000000c6cb7fae */ /* 0x0003e2000b901d4a */
[----:B------:R-:W-:-:S02]  /*58c0*/  LEA.HI.X R5, R146, c[0x0][0x174], R135, 0x1, P0 ;  /* 0x00005d0092057a11 */ /* 0x000fc400000f0c87 */
[----:B------:R-:W-:Y:S01]  /*58d0*/  IADD3 R10, P1, R8, UR7, RZ ;  /* 0x00000007080a7c10 */ /* 0x000fe2000ff3e0ff */
[----:B------:R2:W-:Y:S01]  /*58e0*/  LDGSTS.E.BYPASS.LTC128B.128 [R203+0xe000], [R6.64+0x80] ;  /* 0x0e00008006cb7fae */ /* 0x0005e2000b901d4a */
[----:B------:R-:W-:Y:S02]  /*58f0*/  IADD3 R16, P0, R4, UR7, RZ ;  /* 0x0000000704107c10 */ /* 0x000fe4000ff1e0ff */
[----:B------:R-:W-:Y:S01]  /*5900*/  IADD3.X R11, R9, UR4, RZ, P1, !PT ;  /* 0x00000004090b7c10 */ /* 0x000fe20008ffe4ff */
[----:B------:R2:W-:Y:S01]  /*5910*/  LDGSTS.E.BYPASS.LTC128B.128 [R203+0x10000], [R6.64+0x100] ;  /* 0x1000010006cb7fae */ /* 0x0005e2000b901d4a */
[----:B------:R-:W-:Y:S02]  /*5920*/  IADD3 R28, P1, R10, UR7, RZ ;  /* 0x000000070a1c7c10 */ /* 0x000fe4000ff3e0ff */
[----:B------:R-:W-:Y:S01]  /*5930*/  IADD3.X R17, R5, UR4, RZ, P0, !PT ;  /* 0x0000000405117c10 */ /* 0x000fe200087fe4ff */
[----:B------:R3:W-:Y:S01]  /*5940*/  LDGSTS.E.BYPASS.LTC128B.128 [R203+0xc800], [R8.64] ;  /* 0x0c80000008cb7fae */ /* 0x0007e2000b901d4a */
[----:B------:R-:W-:-:S02]  /*5950*/  IADD3 R30, P0, R16, UR7, RZ ;  /* 0x00000007101e7c10 */ /* 0x000fc4000ff1e0ff */
[----:B------:R-:W-:Y:S01]  /*5960*/  IADD3.X R29, R11, UR4, RZ, P1, !PT ;  /* 0x000000040b1d7c10 */ /* 0x000fe20008ffe4ff */
[----:B------:R2:W-:Y:S01]  /*5970*/  LDGSTS.E.BYPASS.LTC128B.128 [R203+0xe800], [R4.64+0x80] ;  /* 0x0e80008004cb7fae */ /* 0x0005e2000b901d4a */
[----:B------:R-:W-:-:S03]  /*5980*/  IADD3.X R31, R17, UR4, RZ, P0, !PT ;  /* 0x00000004111f7c10 */ /* 0x000fc600087fe4ff */
        /* <DEDUP_REMOVED lines=8> */
[----:B------:R-:W4:Y:S04]  /*5a10*/  LDSM.16.M88.4 R12, [R193+0x6000] ;  /* 0x00600000c10c783b */ /* 0x000f280000000200 */
[----:B------:R-:W-:Y:S04]  /*5a20*/  LDSM.16.M88.4 R24, [R192] ;  /* 0x00000000c018783b */ /* 0x000fe80000000200 */
[----:B--2---:R-:W-:Y:S04]  /*5a30*/  LDSM.16.M88.4 R4, [R191] ;  /* 0x00000000bf04783b */ /* 0x004fe80000000200 */
[----:B------:R-:W2:Y:S04]  /*5a40*/  LDSM.16.M88.4 R156, [R193+0x6800] ;  /* 0x00680000c19c783b */ /* 0x000ea80000000200 */
[----:B------:R-:W1:Y:S04]  /*5a50*/  LDSM.16.M88.4 R148, [R193+0x7000] ;  /* 0x00700000c194783b */ /* 0x000e680000000200 */
[----:B------:R-:W1:Y:S04]  /*5a60*/  LDSM.16.M88.4 R20, [R193+0x7800] ;  /* 0x00780000c114783b */ /* 0x000e680000000200 */
[----:B-----5:R-:W-:Y:S04]  /*5a70*/  LDSM.16.M88.4 R28, [R190] ;  /* 0x00000000be1c783b */ /* 0x020fe80000000200 */
[----:B---3--:R-:W3:Y:S04]  /*5a80*/  LDSM.16.M88.4 R8, [R187+0x6000] ;  /* 0x00600000bb08783b */ /* 0x008ee80000000200 */
[----:B------:R-:W5:Y:S04]  /*5a90*/  LDSM.16.M88.4 R220, [R183] ;  /* 0x00000000b7dc783b */ /* 0x000f680000000200 */
[----:B------:R-:W1:Y:S01]  /*5aa0*/  LDSM.16.M88.4 R168, [R182] ;  /* 0x00000000b6a8783b */ /* 0x000e620000000200 */
[C---:B----4-:R-:W-:Y:S03]  /*5ab0*/  HMMA.16816.F32.BF16 R16, R140.reuse, R12, RZ ;  /* 0x0000000c8c10723c */ /* 0x050fe600000418ff */
[----:B------:R-:W4:Y:S04]  /*5ac0*/  LDSM.16.M88.4 R164, [R181] ;  /* 0x00000000b5a4783b */ /* 0x000f280000000200 */
[----:B------:R-:W-:Y:S01]  /*5ad0*/  LDSM.16.M88.4 R224, [R187+0x6800] ;  /* 0x00680000bbe0783b */ /* 0x000fe20000000200 */
[C---:B------:R-:W-:Y:S03]  /*5ae0*/  HMMA.16816.F32.BF16 R12, R140.reuse, R14, RZ ;  /* 0x0000000e8c0c723c */ /* 0x040fe600000418ff */
[----:B------:R-:W-:Y:S04]  /*5af0*/  LDSM.16.M88.4 R136, [R187+0x7000] ;  /* 0x00700000bb88783b */ /* 0x000fe80000000200 */
[----:B------:R-:W-:Y:S01]  /*5b00*/  LDSM.16.M88.4 R32, [R187+0x7800] ;  /* 0x00780000bb20783b */ /* 0x000fe20000000200 */
[----:B--2---:R-:W-:Y:S03]  /*5b10*/  HMMA.16816.F32.BF16 R160, R140, R156, RZ ;  /* 0x0000009c8ca0723c */ /* 0x004fe600000418ff */
[----:B------:R-:W0:Y:S05]  /*5b20*/  LDGDEPBAR ;  /* 0x00000000000079af */ /* 0x000e2a0000000000 */
[C---:B------:R-:W-:Y:S08]  /*5b30*/  HMMA.16816.F32.BF16 R16, R24.reuse, R4, R16 ;  /* 0x000000041810723c */ /* 0x040ff00000041810 */
[----:B------:R-:W-:Y:S01]  /*5b40*/  HMMA.16816.F32.BF16 R12, R24, R6, R12 ;  /* 0x00000006180c723c */ /* 0x000fe2000004180c */
[----:B------:R-:W-:Y:S07]  /*5b50*/  LDSM.16.M88.4 R4, [R180] ;  /* 0x00000000b404783b */ /* 0x000fee0000000200 */
[C---:B-1----:R-:W-:Y:S08]  /*5b60*/  HMMA.16816.F32.BF16 R152, R140.reuse, R148, RZ ;  /* 0x000000948c98723c */ /* 0x042ff000000418ff */
[C---:B------:R-:W-:Y:S08]  /*5b70*/  HMMA.16816.F32.BF16 R156, R140.reuse, R158, RZ ;  /* 0x0000009e8c9c723c */ /* 0x040ff000000418ff */
[C---:B------:R-:W-:Y:S08]  /*5b80*/  HMMA.16816.F32.BF16 R148, R140.reuse, R150, RZ ;  /* 0x000000968c94723c */ /* 0x040ff000000418ff */
[C---:B------:R-:W-:Y:S08]  /*5b90*/  HMMA.16816.F32.BF16 R144, R140.reuse, R20, RZ ;  /* 0x000000148c90723c */ /* 0x040ff000000418ff */
[----:B------:R-:W-:Y:S01]  /*5ba0*/  HMMA.16816.F32.BF16 R140, R140, R22, RZ ;  /* 0x000000168c8c723c */ /* 0x000fe200000418ff */
[----:B------:R-:W1:Y:S07]  /*5bb0*/  LDSM.16.M88.4 R20, [R189] ;  /* 0x00000000bd14783b */ /* 0x000e6e0000000200 */
[C---:B---3--:R-:W-:Y:S08]  /*5bc0*/  HMMA.16816.F32.BF16 R16, R28.reuse, R8, R16 ;  /* 0x000000081c10723c */ /* 0x048ff00000041810 */
[----:B------:R-:W-:Y:S01]  /*5bd0*/  HMMA.16816.F32.BF16 R12, R28, R10, R12 ;  /* 0x0000000a1c0c723c */ /* 0x000fe2000004180c */
[----:B------:R-:W-:Y:S07]  /*5be0*/  LDSM.16.M88.4 R8, [R193+0x8000] ;  /* 0x00800000c108783b */ /* 0x000fee0000000200 */
[C---:B-----5:R-:W-:Y:S08]  /*5bf0*/  HMMA.16816.F32.BF16 R160, R24.reuse, R220, R160 ;  /* 0x000000dc18a0723c */ /* 0x060ff000000418a0 */
[C---:B------:R-:W-:Y:S01]  /*5c00*/  HMMA.16816.F32.BF16 R156, R24.reuse, R222, R156 ;  /* 0x000000de189c723c */ /* 0x040fe2000004189c */
[----:B------:R-:W-:Y:S07]  /*5c10*/  LDSM.16.M88.4 R220, [R180+0x800] ;  /* 0x00080000b4dc783b */ /* 0x000fee0000000200 */
[C---:B------:R-:W-:Y:S08]  /*5c20*/  HMMA.16816.F32.BF16 R152, R24.reuse, R168, R152 ;  /* 0x000000a81898723c */ /* 0x040ff00000041898 */
[C---:B------:R-:W-:Y:S01]  /*5c30*/  HMMA.16816.F32.BF16 R148, R24.reuse, R170, R148 ;  /* 0x000000aa1894723c */ /* 0x040fe20000041894 */
[----:B------:R-:W-:Y:S07]  /*5c40*/  LDSM.16.M88.4 R168, [R180+0x1000] ;  /* 0x00100000b4a8783b */ /* 0x000fee0000000200 */
[C---:B----4-:R-:W-:Y:S08]  /*5c50*/  HMMA.16816.F32.BF16 R144, R24.reuse, R164, R144 ;  /* 0x000000a41890723c */ /* 0x050ff00000041890 */
[----:B------:R-:W-:Y:S01]  /*5c60*/  HMMA.16816.F32.BF16 R140, R24, R166, R140 ;  /* 0x000000a6188c723c */ /* 0x000fe2000004188c */
[----:B------:R-:W2:Y:S04]  /*5c70*/  LDSM.16.M88.4 R24, [R194+0x2000] ;  /* 0x00200000c218783b */ /* 0x000ea80000000200 */
[----:B------:R-:W3:Y:S03]  /*5c80*/  LDSM.16.M88.4 R164, [R180+0x1800] ;  /* 0x00180000b4a4783b */ /* 0x000ee60000000200 */
[C---:B-1----:R-:W-:Y:S08]  /*5c90*/  HMMA.16816.F32.BF16 R16, R20.reuse, R4, R16 ;  /* 0x000000041410723c */ /* 0x042ff00000041810 */
[----:B------:R-:W-:Y:S01]  /*5ca0*/  HMMA.16816.F32.BF16 R12, R20, R6, R12 ;  /* 0x00000006140c723c */ /* 0x000fe2000004180c */
[----:B------:R-:W-:Y:S07]  /*5cb0*/  LDSM.16.M88.4 R4, [R179] ;  /* 0x00000000b304783b */ /* 0x000fee0000000200 */
        /* <DEDUP_REMOVED lines=9> */
[----:B------:R-:W4:Y:S03]  /*5d50*/  LDSM.16.M88.4 R28, [R193+0x9800] ;  /* 0x00980000c11c783b */ /* 0x000f260000000200 */
[C---:B--2---:R-:W-:Y:S08]  /*5d60*/  HMMA.16816.F32.BF16 R16, R24.reuse, R8, R16 ;  /* 0x000000081810723c */ /* 0x044ff00000041810 */
[----:B------:R-:W-:Y:S01]  /*5d70*/  HMMA.16816.F32.BF16 R12, R24, R10, R12 ;  /* 0x0000000a180c723c */ /* 0x000fe2000004180c */
[----:B------:R-:W-:Y:S07]  /*5d80*/  LDSM.16.M88.4 R8, [R187+0x8000] ;  /* 0x00800000bb08783b */ /* 0x000fee0000000200 */
[C---:B------:R-:W-:Y:S08]  /*5d90*/  HMMA.16816.F32.BF16 R160, R20.reuse, R220, R160 ;  /* 0x000000dc14a0723c */ /* 0x040ff000000418a0 */
[C---:B------:R-:W-:Y:S01]  /*5da0*/  HMMA.16816.F32.BF16 R156, R20.reuse, R222, R156 ;  /* 0x000000de149c723c */ /* 0x040fe2000004189c */
[----:B------:R-:W-:Y:S07]  /*5db0*/  LDSM.16.M88.4 R220, [R178] ;  /* 0x00000000b2dc783b */ /* 0x000fee0000000200 */
[C---:B------:R-:W-:Y:S08]  /*5dc0*/  HMMA.16816.F32.BF16 R152, R20.reuse, R168, R152 ;  /* 0x000000a81498723c */ /* 0x040ff00000041898 */
[C---:B------:R-:W-:Y:S01]  /*5dd0*/  HMMA.16816.F32.BF16 R148, R20.reuse, R170, R148 ;  /* 0x000000aa1494723c */ /* 0x040fe20000041894 */
[----:B------:R-:W-:Y:S07]  /*5de0*/  LDSM.16.M88.4 R168, [R177] ;  /* 0x00000000b1a8783b */ /* 0x000fee0000000200 */
[C---:B---3--:R-:W-:Y:S08]  /*5df0*/  HMMA.16816.F32.BF16 R144, R20.reuse, R164, R144 ;  /* 0x000000a41490723c */ /* 0x048ff00000041890 */
[----:B------:R-:W-:Y:S01]  /*5e00*/  HMMA.16816.F32.BF16 R140, R20, R166, R140 ;  /* 0x000000a6148c723c */ /* 0x000fe2000004188c */
[----:B------:R-:W2:Y:S04]  /*5e10*/  LDSM.16.M88.4 R20, [R190+0x2000] ;  /* 0x00200000be14783b */ /* 0x000ea80000000200 */
[----:B------:R-:W3:Y:S03]  /*5e20*/  LDSM.16.M88.4 R164, [R176] ;  /* 0x00000000b0a4783b */ /* 0x000ee60000000200 */
[C---:B-1----:R-:W-:Y:S08]  /*5e30*/  HMMA.16816.F32.BF16 R16, R32.reuse, R4, R16 ;  /* 0x000000042010723c */ /* 0x042ff00000041810 */
[----:B------:R-:W-:Y:S01]  /*5e40*/  HMMA.16816.F32.BF16 R12, R32, R6, R12 ;  /* 0x00000006200c723c */ /* 0x000fe2000004180c */
[----:B------:R-:W-:Y:S07]  /*5e50*/  LDSM.16.M88.4 R4, [R180+0x2000] ;  /* 0x00200000b404783b */ /* 0x000fee0000000200 */
[C---:B------:R-:W-:Y:S08]  /*5e60*/  HMMA.16816.F32.BF16 R160, R24.reuse, R224, R160 ;  /* 0x000000e018a0723c */ /* 0x040ff000000418a0 */
[C---:B------:R-:W-:Y:S01]  /*5e70*/  HMMA.16816.F32.BF16 R156, R24.reuse, R226, R156 ;  /* 0x000000e2189c723c */ /* 0x040fe2000004189c */
[----:B------:R-:W-:Y:S07]  /*5e80*/  LDSM.16.M88.4 R224, [R187+0x8800] ;  /* 0x00880000bbe0783b */ /* 0x000fee0000000200 */
[C---:B------:R-:W-:Y:S08]  /*5e90*/  HMMA.16816.F32.BF16 R152, R24.reuse, R136, R152 ;  /* 0x000000881898723c */ /* 0x040ff00000041898 */
[C---:B------:R-:W-:Y:S01]  /*5ea0*/  HMMA.16816.F32.BF16 R148, R24.reuse, R138, R148 ;  /* 0x0000008a1894723c */ /* 0x040fe20000041894 */
[----:B------:R-:W1:Y:S07]  /*5eb0*/  LDSM.16.M88.4 R136, [R189+0x2000] ;  /* 0x00200000bd88783b */ /* 0x000e6e0000000200 */
[C---:B----4-:R-:W-:Y:S08]  /*5ec0*/  HMMA.16816.F32.BF16 R144, R24.reuse, R28, R144 ;  /* 0x0000001c1890723c */ /* 0x050ff00000041890 */
[----:B------:R-:W-:Y:S01]  /*5ed0*/  HMMA.16816.F32.BF16 R140, R24, R30, R140 ;  /* 0x0000001e188c723c */ /* 0x000fe2000004188c */
[----:B------:R-:W4:Y:S04]  /*5ee0*/  LDSM.16.M88.4 R28, [R187+0x9000] ;  /* 0x00900000bb1c783b */ /* 0x000f280000000200 */
[----:B------:R-:W5:Y:S03]  /*5ef0*/  LDSM.16.M88.4 R24, [R187+0x9800] ;  /* 0x00980000bb18783b */ /* 0x000f660000000200 */
[C---:B--2---:R-:W-:Y:S08]  /*5f00*/  HMMA.16816.F32.BF16 R16, R20.reuse, R8, R16 ;  /* 0x000000081410723c */ /* 0x044ff00000041810 */
[----:B------:R-:W-:Y:S01]  /*5f10*/  HMMA.16816.F32.BF16 R12, R20, R10, R12 ;  /* 0x0000000a140c723c */ /* 0x000fe2000004180c */
[----:B------:R-:W-:Y:S07]  /*5f20*/  LDSM.16.M88.4 R8, [R194+0x4000] ;  /* 0x00400000c208783b */ /* 0x000fee0000000200 */
[C---:B------:R-:W-:Y:S08]  /*5f30*/  HMMA.16816.F32.BF16 R160, R32.reuse, R220, R160 ;  /* 0x000000dc20a0723c */ /* 0x040ff000000418a0 */
[C---:B------:R-:W-:Y:S01]  /*5f40*/  HMMA.16816.F32.BF16 R156, R32.reuse, R222, R156 ;  /* 0x000000de209c723c */ /* 0x040fe2000004189c */
[----:B------:R-:W-:Y:S07]  /*5f50*/  LDSM.16.M88.4 R220, [R180+0x2800] ;  /* 0x00280000b4dc783b */ /* 0x000fee0000000200 */
[C---:B------:R-:W-:Y:S08]  /*5f60*/  HMMA.16816.F32.BF16 R152, R32.reuse, R168, R152 ;  /* 0x000000a82098723c */ /* 0x040ff00000041898 */
[C---:B------:R-:W-:Y:S01]  /*5f70*/  HMMA.16816.F32.BF16 R148, R32.reuse, R170, R148 ;  /* 0x000000aa2094723c */ /* 0x040fe20000041894 */
[----:B------:R-:W-:Y:S07]  /*5f80*/  LDSM.16.M88.4 R168, [R180+0x3000] ;  /* 0x00300000b4a8783b */ /* 0x000fee0000000200 */
[C---:B---3--:R-:W-:Y:S08]  /*5f90*/  HMMA.16816.F32.BF16 R144, R32.reuse, R164, R144 ;  /* 0x000000a42090723c */ /* 0x048ff00000041890 */
        /* <DEDUP_REMOVED lines=8> */
[----:B------:R-:W1:Y:S07]  /*6020*/  LDSM.16.M88.4 R224, [R192+0x4000] ;  /* 0x00400000c0e0783b */ /* 0x000e6e0000000200 */
[C---:B----4-:R-:W-:Y:S08]  /*6030*/  HMMA.16816.F32.BF16 R152, R20.reuse, R28, R152 ;  /* 0x0000001c1498723c */ /* 0x050ff00000041898 */
[C---:B------:R-:W-:Y:S01]  /*6040*/  HMMA.16816.F32.BF16 R148, R20.reuse, R30, R148 ;  /* 0x0000001e1494723c */ /* 0x040fe20000041894 */
[----:B------:R-:W4:Y:S07]  /*6050*/  LDSM.16.M88.4 R28, [R193+0xa800] ;  /* 0x00a80000c11c783b */ /* 0x000f2e0000000200 */
[C---:B-----5:R-:W-:Y:S08]  /*6060*/  HMMA.16816.F32.BF16 R144, R20.reuse, R24, R144 ;  /* 0x000000181490723c */ /* 0x060ff00000041890 */
[----:B------:R-:W-:Y:S01]  /*6070*/  HMMA.16816.F32.BF16 R140, R20, R26, R140 ;  /* 0x0000001a148c723c */ /* 0x000fe2000004188c */
[----:B------:R-:W5:Y:S04]  /*6080*/  LDSM.16.M88.4 R24, [R193+0xb000] ;  /* 0x00b00000c118783b */ /* 0x000f680000000200 */
[----:B------:R-:W1:Y:S03]  /*6090*/  LDSM.16.M88.4 R20, [R193+0xb800] ;  /* 0x00b80000c114783b */ /* 0x000e660000000200 */
        /* <DEDUP_REMOVED lines=16> */
[C---:B----4-:R-:W-:Y:S08]  /*61a0*/  HMMA.16816.F32.BF16 R160, R8.reuse, R28, R160 ;  /* 0x0000001c08a0723c */ /* 0x050ff000000418a0 */
[C---:B------:R-:W-:Y:S01]  /*61b0*/  HMMA.16816.F32.BF16 R156, R8.reuse, R30, R156 ;  /* 0x0000001e089c723c */ /* 0x040fe2000004189c */
[----:B------:R-:W-:Y:S07]  /*61c0*/  LDSM.16.M88.4 R28, [R187+0xa800] ;  /* 0x00a80000bb1c783b */ /* 0x000fee0000000200 */
[C---:B-----5:R-:W-:Y:S08]  /*61d0*/  HMMA.16816.F32.BF16 R152, R8.reuse, R24, R152 ;  /* 0x000000180898723c */ /* 0x060ff00000041898 */
[C---:B------:R-:W-:Y:S01]  /*61e0*/  HMMA.16816.F32.BF16 R148, R8.reuse, R26, R148 ;  /* 0x0000001a0894723c */ /* 0x040fe20000041894 */
[----:B------:R-:W-:Y:S07]  /*61f0*/  LDSM.16.M88.4 R24, [R187+0xb000] ;  /* 0x00b00000bb18783b */ /* 0x000fee0000000200 */
[C---:B------:R-:W-:Y:S08]  /*6200*/  HMMA.16816.F32.BF16 R144, R8.reuse, R20, R144 ;  /* 0x000000140890723c */ /* 0x040ff00000041890 */
[----:B------:R-:W-:Y:S01]  /*6210*/  HMMA.16816.F32.BF16 R140, R8, R22, R140 ;  /* 0x00000016088c723c */ /* 0x000fe2000004188c */
[----:B------:R-:W1:Y:S04]  /*6220*/  LDSM.16.M88.4 R8, [R189+0x4000] ;  /* 0x00400000bd08783b */ /* 0x000e680000000200 */
[----:B------:R-:W4:Y:S03]  /*6230*/  LDSM.16.M88.4 R20, [R187+0xb800] ;  /* 0x00b80000bb14783b */ /* 0x000f260000000200 */
[C---:B--2---:R-:W-:Y:S08]  /*6240*/  HMMA.16816.F32.BF16 R16, R136.reuse, R32, R16 ;  /* 0x000000208810723c */ /* 0x044ff00000041810 */
[----:B------:R-:W-:Y:S08]  /*6250*/  HMMA.16816.F32.BF16 R12, R136, R34, R12 ;  /* 0x00000022880c723c */ /* 0x000ff0000004180c */
[C---:B------:R-:W-:Y:S08]  /*6260*/  HMMA.16816.F32.BF16 R160, R224.reuse, R220, R160 ;  /* 0x000000dce0a0723c */ /* 0x040ff000000418a0 */
[C---:B------:R-:W-:Y:S08]  /*6270*/  HMMA.16816.F32.BF16 R152, R224.reuse, R168, R152 ;  /* 0x000000a8e098723c */ /* 0x040ff00000041898 */
[----:B---3--:R-:W-:Y:S08]  /*6280*/  HMMA.16816.F32.BF16 R144, R224, R164, R144 ;  /* 0x000000a4e090723c */ /* 0x008ff00000041890 */
[C---:B-1----:R-:W-:Y:S08]  /*6290*/  HMMA.16816.F32.BF16 R16, R8.reuse, R4, R16 ;  /* 0x000000040810723c */ /* 0x042ff00000041810 */
[----:B------:R-:W-:Y:S01]  /*62a0*/  HMMA.16816.F32.BF16 R12, R8, R6, R12 ;  /* 0x00000006080c723c */ /* 0x000fe2000004180c */
[----:B------:R-:W1:Y:S07]  /*62b0*/  LDSM.16.M88.4 R4, [R180+0x5000] ;  /* 0x00500000b404783b */ /* 0x000e6e0000000200 */
[----:B------:R-:W-:Y:S01]  /*62c0*/  HMMA.16816.F32.BF16 R148, R224, R170, R148 ;  /* 0x000000aae094723c */ /* 0x000fe20000041894 */
[----:B------:R-:W2:Y:S07]  /*62d0*/  LDSM.16.M88.4 R168, [R180+0x4800] ;  /* 0x00480000b4a8783b */ /* 0x000eae0000000200 */
[----:B------:R-:W-:Y:S07]  /*62e0*/  HMMA.16816.F32.BF16 R160, R136, R28, R160 ;  /* 0x0000001c88a0723c */ /* 0x000fee00000418a0 */
[----:B------:R-:W-:Y:S01]  /*62f0*/  IMAD R29, R201, 0x40, R210 ;  /* 0x00000040c91d7824 */ /* 0x000fe200078e02d2 */
[----:B------:R-:W-:Y:S04]  /*6300*/  HMMA.16816.F32.BF16 R156, R224, R222, R156 ;  /* 0x000000dee09c723c */ /* 0x000fe8000004189c */
[----:B------:R-:W-:-:S02]  /*6310*/  ISETP.GE.AND P5, PT, R29, R207, PT ;  /* 0x000000cf1d00720c */ /* 0x000fc40003fa6270 */
[C---:B------:R-:W-:Y:S02]  /*6320*/  ISETP.GE.AND P0, PT, R29.reuse, R202, PT ;  /* 0x000000ca1d00720c */ /* 0x040fe40003f06270 */
[C---:B------:R-:W-:Y:S01]  /*6330*/  HMMA.16816.F32.BF16 R152, R136.reuse, R24, R152 ;  /* 0x000000188898723c */ /* 0x040fe20000041898 */
[C---:B------:R-:W-:Y:S02]  /*6340*/  ISETP.LT.OR P5, PT, R29.reuse, R208, P5 ;  /* 0x000000d01d00720c */ /* 0x040fe40002fa1670 */
[C---:B------:R-:W-:Y:S02]  /*6350*/  ISETP.LT.OR P0, PT, R29.reuse, R206, P0 ;  /* 0x000000ce1d00720c */ /* 0x040fe40000701670 */
[----:B------:R-:W-:Y:S02]  /*6360*/  FSEL R16, R16, -INF , !P5 ;  /* 0xff80000010107808 */ /* 0x000fe40006800000 */
[----:B------:R-:W-:Y:S01]  /*6370*/  IADD3 R25, R29, 0x8, RZ ;  /* 0x000000081d197810 */ /* 0x000fe20007ffe0ff */
[----:B----4-:R-:W-:Y:S01]  /*6380*/  HMMA.16816.F32.BF16 R144, R136, R20, R144 ;  /* 0x000000148890723c */ /* 0x010fe20000041890 */
[----:B------:R-:W-:-:S02]  /*6390*/  FSEL R18, R18, -INF , !P0 ;  /* 0xff80000012127808 */ /* 0x000fc40004000000 */
[CC--:B------:R-:W-:Y:S02]  /*63a0*/  ISETP.GE.AND P6, PT, R25.reuse, R207.reuse, PT ;  /* 0x000000cf1900720c */ /* 0x0c0fe40003fc6270 */
[----:B------:R-:W-:Y:S02]  /*63b0*/  ISETP.GE.AND P1, PT, R25, R202, PT ;  /* 0x000000ca1900720c */ /* 0x000fe40003f26270 */
[----:B------:R-:W-:Y:S01]  /*63c0*/  IADD3 R21, R29, 0x1, RZ ;  /* 0x000000011d157810 */ /* 0x000fe20007ffe0ff */
[----:B------:R-:W-:Y:S01]  /*63d0*/  HMMA.16816.F32.BF16 R156, R136, R30, R156 ;  /* 0x0000001e889c723c */ /* 0x000fe2000004189c */
[----:B------:R-:W-:Y:S02]  /*63e0*/  ISETP.LT.OR P6, PT, R25, R208, P6 ;  /* 0x000000d01900720c */ /* 0x000fe400037c1670 */
[C---:B------:R-:W-:Y:S02]  /*63f0*/  ISETP.GE.AND P4, PT, R21.reuse, R207, PT ;  /* 0x000000cf1500720c */ /* 0x040fe40003f86270 */
[----:B------:R-:W-:-:S02]  /*6400*/  ISETP.GE.AND P2, PT, R21, R202, PT ;  /* 0x000000ca1500720c */ /* 0x000fc40003f46270 */
[C---:B------:R-:W-:Y:S01]  /*6410*/  ISETP.LT.OR P4, PT, R21.reuse, R208, P4 ;  /* 0x000000d01500720c */ /* 0x040fe20002781670 */
[----:B-1----:R-:W-:Y:S01]  /*6420*/  HMMA.16816.F32.BF16 R152, R8, R4, R152 ;  /* 0x000000040898723c */ /* 0x002fe20000041898 */
[-C--:B------:R-:W-:Y:S02]  /*6430*/  ISETP.LT.OR P2, PT, R21, R206.reuse, P2 ;  /* 0x000000ce1500720c */ /* 0x080fe40001741670 */
[----:B------:R-:W-:Y:S02]  /*6440*/  IADD3 R21, R29, 0x9, RZ ;  /* 0x000000091d157810 */ /* 0x000fe40007ffe0ff */
[----:B------:R-:W-:Y:S02]  /*6450*/  ISETP.LT.OR P1, PT, R25, R206, P1 ;  /* 0x000000ce1900720c */ /* 0x000fe40000f21670 */
[C---:B------:R-:W-:Y:S01]  /*6460*/  ISETP.GE.AND P5, PT, R21.reuse, R207, PT ;  /* 0x000000cf1500720c */ /* 0x040fe20003fa6270 */
[----:B------:R-:W-:Y:S01]  /*6470*/  HMMA.16816.F32.BF16 R148, R136, R26, R148 ;  /* 0x0000001a8894723c */ /* 0x000fe20000041894 */
[----:B------:R-:W-:-:S02]  /*6480*/  ISETP.GE.AND P0, PT, R21, R202, PT ;  /* 0x000000ca1500720c */ /* 0x000fc40003f06270 */
[C---:B------:R-:W-:Y:S02]  /*6490*/  ISETP.LT.OR P5, PT, R21.reuse, R208, P5 ;  /* 0x000000d01500720c */ /* 0x040fe40002fa1670 */
[----:B------:R-:W-:Y:S02]  /*64a0*/  ISETP.LT.OR P0, PT, R21, R206, P0 ;  /* 0x000000ce1500720c */ /* 0x000fe40000701670 */
[----:B------:R-:W-:Y:S01]  /*64b0*/  FSEL R0, R17, -INF , !P4 ;  /* 0xff80000011007808 */ /* 0x000fe20006000000 */
[----:B--2---:R-:W-:Y:S01]  /*64c0*/  HMMA.16816.F32.BF16 R160, R8, R168, R160 ;  /* 0x000000a808a0723c */ /* 0x004fe200000418a0 */
[----:B------:R-:W-:Y:S02]  /*64d0*/  FSEL R28, R12, -INF , !P6 ;  /* 0xff8000000c1c7808 */ /* 0x000fe40007000000 */
[----:B------:R-:W-:Y:S02]  /*64e0*/  FSEL R17, R14, -INF , !P1 ;  /* 0xff8000000e117808 */ /* 0x000fe40004800000 */
[----:B------:R-:W-:-:S02]  /*64f0*/  FSEL R4, R13, -INF , !P5 ;  /* 0xff8000000d047808 */ /* 0x000fc40006800000 */
[----:B------:R-:W-:Y:S01]  /*6500*/  FSEL R5, R15, -INF , !P0 ;  /* 0xff8000000f057808 */ /* 0x000fe20004000000 */
[----:B------:R-:W-:Y:S01]  /*6510*/  HMMA.16816.F32.BF16 R140, R224, R166, R140 ;  /* 0x000000a6e08c723c */ /* 0x000fe2000004188c */
[----:B------:R-:W1:Y:S01]  /*6520*/  LDSM.16.M88.4 R12, [R180+0x5800] ;  /* 0x00580000b40c783b */ /* 0x000e620000000200 */
[----:B------:R-:W-:Y:S01]  /*6530*/  IADD3 R21, R29, 0x10, RZ ;  /* 0x000000101d157810 */ /* 0x000fe20007ffe0ff */
[----:B------:R-:W-:-:S04]  /*6540*/  DEPBAR.LE SB0, 0x0 ;  /* 0x000080000000791a */ /* 0x000fc80000000000 */
[----:B------:R-:W-:Y:S01]  /*6550*/  FSEL R19, R19, -INF , !P2 ;  /* 0xff80000013137808 */ /* 0x000fe20005000000 */
[C---:B------:R-:W-:Y:S01]  /*6560*/  HMMA.16816.F32.BF16 R156, R8.reuse, R170, R156 ;  /* 0x000000aa089c723c */ /* 0x040fe2000004189c */
[----:B------:R-:W-:Y:S02]  /*6570*/  IADD3 R25, R29, 0x11, RZ ;  /* 0x000000111d197810 */ /* 0x000fe40007ffe0ff */
[CC--:B------:R-:W-:Y:S02]  /*6580*/  ISETP.GE.AND P4, PT, R21.reuse, R207.reuse, PT ;  /* 0x000000cf1500720c */ /* 0x0c0fe40003f86270 */
[-C--:B------:R-:W-:Y:S02]  /*6590*/  ISETP.GE.AND P2, PT, R21, R202.reuse, PT ;  /* 0x000000ca1500720c */ /* 0x080fe40003f46270 */
[C---:B------:R-:W-:Y:S01]  /*65a0*/  ISETP.GE.AND P6, PT, R25.reuse, R207, PT ;  /* 0x000000cf1900720c */ /* 0x040fe20003fc6270 */
[----:B------:R-:W-:Y:S01]  /*65b0*/  HMMA.16816.F32.BF16 R148, R8, R6, R148 ;  /* 0x000000060894723c */ /* 0x000fe20000041894 */
[----:B------:R-:W-:-:S02]  /*65c0*/  ISETP.GE.AND P1, PT, R25, R202, PT ;  /* 0x000000ca1900720c */ /* 0x000fc40003f26270 */
[C---:B------:R-:W-:Y:S02]  /*65d0*/  ISETP.LT.OR P4, PT, R21.reuse, R208, P4 ;  /* 0x000000d01500720c */ /* 0x040fe40002781670 */
[----:B------:R-:W-:Y:S02]  /*65e0*/  ISETP.LT.OR P2, PT, R21, R206, P2 ;  /* 0x000000ce1500720c */ /* 0x000fe40001741670 */
[----:B------:R-:W-:Y:S01]  /*65f0*/  IADD3 R27, R29, 0x19, RZ ;  /* 0x000000191d1b7810 */ /* 0x000fe20007ffe0ff */
[----:B------:R-:W-:Y:S01]  /*6600*/  HMMA.16816.F32.BF16 R140, R136, R22, R140 ;  /* 0x00000016888c723c */ /* 0x000fe2000004188c */
[C---:B------:R-:W-:Y:S02]  /*6610*/  ISETP.LT.OR P6, PT, R25.reuse, R208, P6 ;  /* 0x000000d01900720c */ /* 0x040fe400037c1670 */
[----:B------:R-:W-:Y:S02]  /*6620*/  ISETP.LT.OR P1, PT, R25, R206, P1 ;  /* 0x000000ce1900720c */ /* 0x000fe40000f21670 */
[----:B------:R-:W-:-:S02]  /*6630*/  FSEL R160, R160, -INF , !P4 ;  /* 0xff800000a0a07808 */ /* 0x000fc40006000000 */
[----:B------:R-:W-:Y:S02]  /*6640*/  FSEL R25, R162, -INF , !P2 ;  /* 0xff800000a2197808 */ /* 0x000fe40005000000 */
[C---:B------:R-:W-:Y:S02]  /*6650*/  ISETP.GE.AND P4, PT, R27.reuse, R207, PT ;  /* 0x000000cf1b00720c */ /* 0x040fe40003f86270 */
[----:B------:R-:W-:Y:S02]  /*6660*/  ISETP.GE.AND P2, PT, R27, R202, PT ;  /* 0x000000ca1b00720c */ /* 0x000fe40003f46270 */
[----:B------:R-:W-:Y:S01]  /*6670*/  IADD3 R7, R29, 0x20, RZ ;  /* 0x000000201d077810 */ /* 0x000fe20007ffe0ff */
[----:B------:R-:W-:Y:S01]  /*6680*/  BAR.SYNC.DEFER_BLOCKING 0x0 ;  /* 0x0000000000007b1d */ /* 0x000fe20000010000 */
[C---:B------:R-:W-:Y:S02]  /*6690*/  ISETP.LT.OR P4, PT, R27.reuse, R208, P4 ;  /* 0x000000d01b00720c */ /* 0x040fe40002781670 */
[----:B------:R-:W-:Y:S01]  /*66a0*/  ISETP.LT.OR P2, PT, R27, R206, P2 ;  /* 0x000000ce1b00720c */ /* 0x000fe20001741670 */
[----:B-1----:R-:W-:Y:S01]  /*66b0*/  HMMA.16816.F32.BF16 R144, R8, R12, R144 ;  /* 0x0000000c0890723c */ /* 0x002fe20000041890 */
[----:B------:R-:W-:-:S02]  /*66c0*/  FSEL R26, R161, -INF , !P6 ;  /* 0xff800000a11a7808 */ /* 0x000fc40007000000 */
[----:B------:R-:W-:Y:S02]  /*66d0*/  FSEL R27, R163, -INF , !P1 ;  /* 0xff800000a31b7808 */ /* 0x000fe40004800000 */
[C---:B------:R-:W-:Y:S02]  /*66e0*/  ISETP.GE.AND P6, PT, R7.reuse, R207, PT ;  /* 0x000000cf0700720c */ /* 0x040fe40003fc6270 */
[----:B------:R-:W-:Y:S01]  /*66f0*/  ISETP.GE.AND P1, PT, R7, R202, PT ;  /* 0x000000ca0700720c */ /* 0x000fe20003f26270 */
[----:B------:R-:W-:Y:S01]  /*6700*/  HMMA.16816.F32.BF16 R140, R8, R14, R140 ;  /* 0x0000000e088c723c */ /* 0x000fe2000004188c */
[----:B------:R-:W-:Y:S02]  /*6710*/  IADD3 R21, R29, 0x18, RZ ;  /* 0x000000181d157810 */ /* 0x000fe40007ffe0ff */
[C---:B------:R-:W-:Y:S02]  /*6720*/  ISETP.LT.OR P6, PT, R7.reuse, R208, P6 ;  /* 0x000000d00700720c */ /* 0x040fe400037c1670 */
[----:B------:R-:W-:-:S02]  /*6730*/  ISETP.LT.OR P1, PT, R7, R206, P1 ;  /* 0x000000ce0700720c */ /* 0x000fc40000f21670 */
[----:B------:R-:W-:Y:S02]  /*6740*/  IADD3 R7, R29, 0x28, RZ ;  /* 0x000000281d077810 */ /* 0x000fe40007ffe0ff */
[CC--:B------:R-:W-:Y:S02]  /*6750*/  ISETP.GE.AND P5, PT, R21.reuse, R207.reuse, PT ;  /* 0x000000cf1500720c */ /* 0x0c0fe40003fa6270 */
[----:B------:R-:W-:Y:S02]  /*6760*/  ISETP.GE.AND P0, PT, R21, R202, PT ;  /* 0x000000ca1500720c */ /* 0x000fe40003f06270 */
[----:B------:R-:W-:Y:S02]  /*6770*/  FSEL R20, R157, -INF , !P4 ;  /* 0xff8000009d147808 */ /* 0x000fe40006000000 */
[----:B------:R-:W-:Y:S02]  /*6780*/  ISETP.GE.AND P4, PT, R7, R207, PT ;  /* 0x000000cf0700720c */ /* 0x000fe40003f86270 */
[----:B------:R-:W-:-:S02]  /*6790*/  ISETP.LT.OR P5, PT, R21, R208, P5 ;  /* 0x000000d01500720c */ /* 0x000fc40002fa1670 */
[----:B------:R-:W-:Y:S02]  /*67a0*/  ISETP.LT.OR P0, PT, R21, R206, P0 ;  /* 0x000000ce1500720c */ /* 0x000fe40000701670 */
[----:B------:R-:W-:Y:S02]  /*67b0*/  IADD3 R31, R29, 0x21, RZ ;  /* 0x000000211d1f7810 */ /* 0x000fe40007ffe0ff */
[----:B------:R-:W-:Y:S02]  /*67c0*/  ISETP.LT.OR P4, PT, R7, R208, P4 ;  /* 0x000000d00700720c */ /* 0x000fe40002781670 */
[----:B------:R-:W-:Y:S02]  /*67d0*/  FSEL R24, R156, -INF , !P5 ;  /* 0xff8000009c187808 */ /* 0x000fe40006800000 */
[----:B------:R-:W-:Y:S02]  /*67e0*/  FSEL R21, R158, -INF , !P0 ;  /* 0xff8000009e157808 */ /* 0x000fe40004000000 */
[----:B------:R-:W-:-:S02]  /*67f0*/  FSEL R23, R159, -INF , !P2 ;  /* 0xff8000009f177808 */ /* 0x000fc40005000000 */
[----:B------:R-:W-:Y:S02]  /*6800*/  IADD3 R13, R29, 0x31, RZ ;  /* 0x000000311d0d7810 */ /* 0x000fe40007ffe0ff */
[CC--:B------:R-:W-:Y:S02]  /*6810*/  ISETP.GE.AND P5, PT, R31.reuse, R207.reuse, PT ;  /* 0x000000cf1f00720c */ /* 0x0c0fe40003fa6270 */
[-C--:B------:R-:W-:Y:S02]  /*6820*/  ISETP.GE.AND P0, PT, R31, R202.reuse, PT ;  /* 0x000000ca1f00720c */ /* 0x080fe40003f06270 */
[----:B------:R-:W-:Y:S02]  /*6830*/  ISETP.GE.AND P2, PT, R7, R202, PT ;  /* 0x000000ca0700720c */ /* 0x000fe40003f46270 */
[----:B------:R-:W-:Y:S02]  /*6840*/  FSEL R166, R148, -INF , !P4 ;  /* 0xff80000094a67808 */ /* 0x000fe40006000000 */
[----:B------:R-:W-:-:S02]  /*6850*/  ISETP.GE.AND P4, PT, R13, R207, PT ;  /* 0x000000cf0d00720c */ /* 0x000fc40003f86270 */
[C---:B------:R-:W-:Y:S02]  /*6860*/  ISETP.LT.OR P5, PT, R31.reuse, R208, P5 ;  /* 0x000000d01f00720c */ /* 0x040fe40002fa1670 */
[-C--:B------:R-:W-:Y:S02]  /*6870*/  ISETP.LT.OR P0, PT, R31, R206.reuse, P0 ;  /* 0x000000ce1f00720c */ /* 0x080fe40000701670 */
[----:B------:R-:W-:Y:S02]  /*6880*/  ISETP.LT.OR P2, PT, R7, R206, P2 ;  /* 0x000000ce0700720c */ /* 0x000fe40001741670 */
[C---:B------:R-:W-:Y:S02]  /*6890*/  IADD3 R31, R29.reuse, 0x29, RZ ;  /* 0x000000291d1f7810 */ /* 0x040fe40007ffe0ff */
[----:B------:R-:W-:Y:S02]  /*68a0*/  IADD3 R7, R29, 0x30, RZ ;  /* 0x000000301d077810 */ /* 0x000fe40007ffe0ff */
[----:B------:R-:W-:-:S02]  /*68b0*/  ISETP.LT.OR P4, PT, R13, R208, P4 ;  /* 0x000000d00d00720c */ /* 0x000fc40002781670 */
[----:B------:R-:W-:Y:S02]  /*68c0*/  FSEL R165, R154, -INF , !P1 ;  /* 0xff8000009aa57808 */ /* 0x000fe40004800000 */
[----:B------:R-:W-:Y:S02]  /*68d0*/  FSEL R168, R153, -INF , !P5 ;  /* 0xff80000099a87808 */ /* 0x000fe40006800000 */
[----:B------:R-:W-:Y:S02]  /*68e0*/  FSEL R169, R155, -INF , !P0 ;  /* 0xff8000009ba97808 */ /* 0x000fe40004000000 */
[----:B------:R-:W-:Y:S02]  /*68f0*/  FSEL R164, R152, -INF , !P6 ;  /* 0xff80000098a47808 */ /* 0x000fe40007000000 */
[----:B------:R-:W-:Y:S02]  /*6900*/  ISETP.GE.AND P1, PT, R31, R202, PT ;  /* 0x000000ca1f00720c */ /* 0x000fe40003f26270 */
[----:B------:R-:W-:-:S02]  /*6910*/  ISETP.GE.AND P5, PT, R7, R207, PT ;  /* 0x000000cf0700720c */ /* 0x000fc40003fa6270 */
[----:B------:R-:W-:Y:S02]  /*6920*/  ISETP.GE.AND P0, PT, R7, R202, PT ;  /* 0x000000ca0700720c */ /* 0x000fe40003f06270 */
[----:B------:R-:W-:Y:S02]  /*6930*/  ISETP.GE.AND P6, PT, R31, R207, PT ;  /* 0x000000cf1f00720c */ /* 0x000fe40003fc6270 */
[----:B------:R-:W-:Y:S02]  /*6940*/  FSEL R152, R145, -INF , !P4 ;  /* 0xff80000091987808 */ /* 0x000fe40006000000 */
[----:B------:R-:W-:Y:S02]  /*6950*/  ISETP.GT.AND P4, PT, R201, R196, PT ;  /* 0x000000c4c900720c */ /* 0x000fe40003f84270 */
[----:B------:R-:W-:Y:S02]  /*6960*/  ISETP.LT.OR P1, PT, R31, R206, P1 ;  /* 0x000000ce1f00720c */ /* 0x000fe40000f21670 */
[----:B------:R-:W-:-:S02]  /*6970*/  ISETP.LT.OR P5, PT, R7, R208, P5 ;  /* 0x000000d00700720c */ /* 0x000fc40002fa1670 */
[----:B------:R-:W-:Y:S02]  /*6980*/  ISETP.LT.OR P0, PT, R7, R206, P0 ;  /* 0x000000ce0700720c */ /* 0x000fe40000701670 */
[----:B------:R-:W-:Y:S02]  /*6990*/  ISETP.LT.OR P6, PT, R31, R208, P6 ;  /* 0x000000d01f00720c */ /* 0x000fe400037c1670 */
[C---:B------:R-:W-:Y:S02]  /*69a0*/  IADD3 R7, R29.reuse, 0x38, RZ ;  /* 0x000000381d077810 */ /* 0x040fe40007ffe0ff */
[----:B------:R-:W-:Y:S02]  /*69b0*/  IADD3 R29, R29, 0x39, RZ ;  /* 0x000000391d1d7810 */ /* 0x000fe40007ffe0ff */
[----:B------:R-:W-:Y:S02]  /*69c0*/  FSEL R167, R151, -INF , !P1 ;  /* 0xff80000097a77808 */ /* 0x000fe40004800000 */
[----:B------:R-:W-:-:S02]  /*69d0*/  FSEL R163, R150, -INF , !P2 ;  /* 0xff80000096a37808 */ /* 0x000fc40005000000 */
[----:B------:R-:W-:Y:S02]  /*69e0*/  FSEL R170, R149, -INF , !P6 ;  /* 0xff80000095aa7808 */ /* 0x000fe40007000000 */
[----:B------:R-:W-:Y:S02]  /*69f0*/  FSEL R154, R144, -INF , !P5 ;  /* 0xff800000909a7808 */ /* 0x000fe40006800000 */
[----:B------:R-:W-:Y:S02]  /*6a00*/  FSEL R151, R146, -INF , !P0 ;  /* 0xff80000092977808 */ /* 0x000fe40004000000 */
[-C--:B------:R-:W-:Y:S02]  /*6a10*/  ISETP.GE.AND P2, PT, R13, R202.reuse, PT ;  /* 0x000000ca0d00720c */ /* 0x080fe40003f46270 */
[C---:B------:R-:W-:Y:S02]  /*6a20*/  ISETP.GE.AND P6, PT, R7.reuse, R207, PT ;  /* 0x000000cf0700720c */ /* 0x040fe40003fc6270 */
[----:B------:R-:W-:-:S02]  /*6a30*/  ISETP.GE.AND P1, PT, R7, R202, PT ;  /* 0x000000ca0700720c */ /* 0x000fc40003f26270 */
[C---:B------:R-:W-:Y:S02]  /*6a40*/  ISETP.GE.AND P5, PT, R29.reuse, R207, PT ;  /* 0x000000cf1d00720c */ /* 0x040fe40003fa6270 */
[----:B------:R-:W-:Y:S02]  /*6a50*/  ISETP.GE.AND P0, PT, R29, R202, PT ;  /* 0x000000ca1d00720c */ /* 0x000fe40003f06270 */
[----:B------:R-:W-:Y:S02]  /*6a60*/  ISETP.LT.OR P2, PT, R13, R206, P2 ;  /* 0x000000ce0d00720c */ /* 0x000fe40001741670 */
[C---:B------:R-:W-:Y:S02]  /*6a70*/  ISETP.LT.OR P6, PT, R7.reuse, R208, P6 ;  /* 0x000000d00700720c */ /* 0x040fe400037c1670 */
[----:B------:R-:W-:Y:S02]  /*6a80*/  ISETP.LT.OR P1, PT, R7, R206, P1 ;  /* 0x000000ce0700720c */ /* 0x000fe40000f21670 */
[----:B------:R-:W-:-:S02]  /*6a90*/  ISETP.LT.OR P5, PT, R29, R208, P5 ;  /* 0x000000d01d00720c */ /* 0x000fc40002fa1670 */
[----:B------:R-:W-:Y:S02]  /*6aa0*/  ISETP.LT.OR P0, PT, R29, R206, P0 ;  /* 0x000000ce1d00720c */ /* 0x000fe40000701670 */
        /* <DEDUP_REMOVED lines=8> */
[----:B------:R-:W-:-:S05]  /*6b30*/  IMAD.SHL.U32 R6, R201, 0x40, RZ ;  /* 0x00000040c9067824 */ /* 0x000fca00078e00ff */
[C---:B------:R-:W-:Y:S02]  /*6b40*/  IADD3 R12, R6.reuse, -0x40, RZ ;  /* 0xffffffc0060c7810 */ /* 0x040fe40007ffe0ff */
[----:B------:R-:W-:Y:S02]  /*6b50*/  IABS R10, R6 ;  /* 0x00000006000a7213 */ /* 0x000fe40000000000 */
[----:B------:R-:W-:Y:S02]  /*6b60*/  IABS R8, R12 ;  /* 0x0000000c00087213 */ /* 0x000fe40000000000 */
[----:B------:R-:W-:Y:S02]  /*6b70*/  LOP3.LUT R6, R6, c[0x0][0x2d0], RZ, 0x3c, !PT ;  /* 0x0000b40006067a12 */ /* 0x000fe400078e3cff */
[----:B------:R-:W-:Y:S01]  /*6b80*/  LOP3.LUT R12, R12, c[0x0][0x2d0], RZ, 0x3c, !PT ;  /* 0x0000b4000c0c7a12 */ /* 0x000fe200078e3cff */
[----:B-1----:R-:W1:Y:S01]  /*6b90*/  MUFU.RCP R14, R7 ;  /* 0x00000007000e7308 */ /* 0x002e620000001000 */
[----:B------:R-:W-:-:S02]  /*6ba0*/  ISETP.GE.AND P2, PT, R6, RZ, PT ;  /* 0x000000ff0600720c */ /* 0x000fc40003f46270 */
[----:B-1----:R-:W-:-:S05]  /*6bb0*/  IADD3 R14, R14, 0xffffffe, RZ ;  /* 0x0ffffffe0e0e7810 */ /* 0x002fca0007ffe0ff */
[----:B------:R-:W1:Y:S02]  /*6bc0*/  F2I.FTZ.U32.TRUNC.NTZ R15, R14 ;  /* 0x0000000e000f7305 */ /* 0x000e64000021f000 */
[----:B-1----:R-:W-:Y:S01]  /*6bd0*/  IMAD.MOV R11, RZ, RZ, -R15 ;  /* 0x000000ffff0b7224 */ /* 0x002fe200078e0a0f */
[----:B------:R-:W-:-:S03]  /*6be0*/  MOV R14, RZ ;  /* 0x000000ff000e7202 */ /* 0x000fc60000000f00 */
[----:B------:R-:W-:-:S04]  /*6bf0*/  IMAD R11, R11, R2, RZ ;  /* 0x000000020b0b7224 */ /* 0x000fc800078e02ff */
[----:B------:R-:W-:-:S06]  /*6c00*/  IMAD.HI.U32 R11, R15, R11, R14 ;  /* 0x0000000b0f0b7227 */ /* 0x000fcc00078e000e */
[----:B------:R-:W-:-:S04]  /*6c10*/  IMAD.HI.U32 R13, R11, R10, RZ ;  /* 0x0000000a0b0d7227 */ /* 0x000fc800078e00ff */
[----:B------:R-:W-:-:S04]  /*6c20*/  IMAD.HI.U32 R11, R11, R8, RZ ;  /* 0x000000080b0b7227 */ /* 0x000fc800078e00ff */
[----:B------:R-:W-:Y:S02]  /*6c30*/  IMAD.MOV R9, RZ, RZ, -R13 ;  /* 0x000000ffff097224 */ /* 0x000fe400078e0a0d */
[----:B------:R-:W-:Y:S02]  /*6c40*/  IMAD.MOV R7, RZ, RZ, -R11 ;  /* 0x000000ffff077224 */ /* 0x000fe400078e0a0b */
[C---:B------:R-:W-:Y:S02]  /*6c50*/  IMAD R9, R2.reuse, R9, R10 ;  /* 0x0000000902097224 */ /* 0x040fe400078e020a */
        /* <DEDUP_REMOVED lines=22> */
[----:B------:R-:W-:Y:S02]  /*6dc0*/  IMAD.IADD R2, R7, 0x1, -R2 ;  /* 0x0000000107027824 */ /* 0x000fe400078e0a02 */
[----:B------:R-:W-:-:S04]  /*6dd0*/  IMAD.MOV.U32 R7, RZ, RZ, 0x40 ;  /* 0x00000040ff077424 */ /* 0x000fc800078e00ff */
[----:B------:R-:W-:-:S04]  /*6de0*/  IMAD R7, R2, c[0x0][0x2d0], -R7 ;  /* 0x0000b40002077a24 */ /* 0x000fc800078e0a07 */
[----:B------:R-:W-:Y:S01]  /*6df0*/  IMAD.WIDE.U32 R10, R7, c[0x0][0x198], RZ ;  /* 0x00006600070a7a25 */ /* 0x000fe200078e00ff */
[----:B------:R-:W-:-:S05]  /*6e00*/  SHF.R.S32.HI R2, RZ, 0x1f, R7 ;  /* 0x0000001fff027819 */ /* 0x000fca0000011407 */
[----:B------:R-:W-:-:S04]  /*6e10*/  IMAD R2, R2, c[0x0][0x198], RZ ;  /* 0x0000660002027a24 */ /* 0x000fc800078e02ff */
[----:B------:R-:W-:-:S04]  /*6e20*/  IMAD R2, R7, c[0x0][0x19c], R2 ;  /* 0x0000670007027a24 */ /* 0x000fc800078e0202 */
[----:B------:R-:W-:Y:S01]  /*6e30*/  IMAD.IADD R11, R11, 0x1, R2 ;  /* 0x000000010b0b7824 */ /* 0x000fe200078e0202 */
[----:B--2---:R-:W-:-:S04]  /*6e40*/  IADD3 R8, -R9, R8, RZ ;  /* 0x0000000809087210 */ /* 0x004fc80007ffe1ff */
[----:B------:R-:W-:-:S05]  /*6e50*/  SHF.R.S32.HI R6, RZ, 0x1f, R8 ;  /* 0x0000001fff067819 */ /* 0x000fca0000011408 */
[----:B------:R-:W-:-:S04]  /*6e60*/  IMAD R7, R6, c[0x0][0x180], RZ ;  /* 0x0000600006077a24 */ /* 0x000fc800078e02ff */
[C---:B------:R-:W-:Y:S02]  /*6e70*/  IMAD R7, R8.reuse, c[0x0][0x184], R7 ;  /* 0x0000610008077a24 */ /* 0x040fe400078e0207 */
[----:B------:R-:W-:-:S05]  /*6e80*/  IMAD.WIDE.U32 R8, R8, c[0x0][0x180], R10 ;  /* 0x0000600008087a25 */ /* 0x000fca00078e000a */
[----:B------:R-:W-:Y:S01]  /*6e90*/  IADD3 R2, R9, R7, RZ ;  /* 0x0000000709027210 */ /* 0x000fe20007ffe0ff */
[----:B------:R-:W-:Y:S05]  /*6ea0*/  BRA `(.L_x_5546) ;  /* 0x0000004000007947 */ /* 0x000fea0003800000 */
.L_x_5545:
[----:B------:R-:W-:-:S04]  /*6eb0*/  ULEA UR5, -UR8, URZ, 0x6 ;  /* 0x0000003f08057291 */ /* 0x000fc8000f8e313f */
[----:B------:R-:W-:Y:S02]  /*6ec0*/  USHF.R.S32.HI UR4, URZ, 0x1f, UR5 ;  /* 0x0000001f3f047899 */ /* 0x000fe40008011405 */
[----:B------:R-:W-:-:S04]  /*6ed0*/  MOV R8, UR5 ;  /* 0x0000000500087c02 */ /* 0x000fc80008000f00 */
[----:B------:R-:W-:Y:S02]  /*6ee0*/  MOV R2, UR4 ;  /* 0x0000000400027c02 */ /* 0x000fe40008000f00 */
.L_x_5546:
[----:B------:R-:W-:Y:S01]  /*6ef0*/  IADD3 R8, P0, R134, R8, RZ ;  /* 0x0000000886087210 */ /* 0x000fe20007f1e0ff */
[----:B------:R-:W-:Y:S02]  /*6f00*/  USHF.L.U32 UR5, UR8, 0x5, URZ ;  /* 0x0000000508057899 */ /* 0x000fe4000800063f */
[----:B------:R-:W-:Y:S02]  /*6f10*/  ULDC UR4, c[0x0][0x19c] ;  /* 0x0000670000047ab9 */ /* 0x000fe40000000800 */
[----:B------:R-:W-:Y:S01]  /*6f20*/  IMAD.X R213, R133, 0x1, R2, P0 ;  /* 0x0000000185d57824 */ /* 0x000fe200000e0602 */
[----:B------:R-:W-:Y:S01]  /*6f30*/  LEA R212, P0, R8, c[0x0][0x168], 0x1 ;  /* 0x00005a0008d47a11 */ /* 0x000fe200078008ff */
[----:B------:R-:W-:-:S03]  /*6f40*/  USHF.L.U64.HI UR4, UR8, UR6, UR4 ;  /* 0x0000000608047299 */ /* 0x000fc60008010204 */
[----:B------:R-:W-:Y:S02]  /*6f50*/  LEA.HI.X R213, R8, c[0x0][0x16c], R213, 0x1, P0 ;  /* 0x00005b0008d57a11 */ /* 0x000fe400000f0cd5 */
        /* <DEDUP_REMOVED lines=22> */
.L_x_5544:
[----:B-1----:R-:W-:Y:S01]  /*70c0*/  FMNMX.FTZ R7, R132, R16, !PT ;  /* 0x0000001084077209 */ /* 0x002fe20007810000 */
[----:B------:R-:W-:Y:S01]  /*70d0*/  LDSM.16.MT88.4 R12, [R186+0xc000] ;  /* 0x00c00000ba0c783b */ /* 0x000fe20000004200 */
[----:B------:R-:W-:-:S02]  /*70e0*/  FMNMX.FTZ R2, R3, R18, !PT ;  /* 0x0000001203027209 */ /* 0x000fc40007810000 */
[----:B------:R-:W-:Y:S01]  /*70f0*/  FMNMX.FTZ R7, R0, R7, !PT ;  /* 0x0000000700077209 */ /* 0x000fe20007810000 */
[----:B------:R-:W-:Y:S01]  /*7100*/  LDSM.16.MT88.4 R32, [R185+0xc800] ;  /* 0x00c80000b920783b */ /* 0x000fe20000004200 */
        /* <DEDUP_REMOVED lines=28> */
[----:B------:R-:W-:-:S03]  /*72d0*/  FMNMX.FTZ R9, R149, R2, !PT ;  /* 0x0000000295097209 */ /* 0x000fc60007810000 */
[----:B------:R-:W1:Y:S04]  /*72e0*/  SHFL.BFLY PT, R7, R6, 0x2, 0x1f ;  /* 0x0c401f0006077f89 */ /* 0x000e6800000e0000 */
[----:B------:R-:W2:Y:S01]  /*72f0*/  SHFL.BFLY PT, R2, R9, 0x2, 0x1f ;  /* 0x0c401f0009027f89 */ /* 0x000ea200000e0000 */
[----:B-1----:R-:W-:Y:S02]  /*7300*/  FMNMX.FTZ R7, R6, R7, !PT ;  /* 0x0000000706077209 */ /* 0x002fe40007810000 */
[----:B--2---:R-:W-:-:S03]  /*7310*/  FMNMX.FTZ R2, R9, R2, !PT ;  /* 0x0000000209027209 */ /* 0x004fc60007810000 */
[----:B------:R-:W1:Y:S04]  /*7320*/  SHFL.BFLY PT, R146, R7, 0x1, 0x1f ;  /* 0x0c201f0007927f89 */ /* 0x000e6800000e0000 */
[----:B------:R-:W2:Y:S04]  /*7330*/  SHFL.BFLY PT, R145, R2, 0x1, 0x1f ;  /* 0x0c201f0002917f89 */ /* 0x000ea800000e0000 */
[----:B------:R-:W-:Y:S01]  /*7340*/  LDSM.16.MT88.4 R8, [R185+0xc000] ;  /* 0x00c00000b908783b */ /* 0x000fe20000004200 */
        /* <DEDUP_REMOVED lines=12> */
[----:B------:R-:W-:Y:S01]  /*7410*/  FADD.FTZ R6, R3, -R6 ;  /* 0x8000000603067221 */ /* 0x000fe20000010000 */
[----:B------:R-:W-:Y:S01]  /*7420*/  LDSM.16.MT88.4 R132, [R186+0xc800] ;  /* 0x00c80000ba84783b */ /* 0x000fe20000004200 */
[--C-:B------:R-:W-:Y:S01]  /*7430*/  FFMA.FTZ R143, R0, c[0x0][0x23c], -R153.reuse ;  /* 0x00008f00008f7a23 */ /* 0x100fe20000010899 */
[----:B------:R-:W-:Y:S01]  /*7440*/  MUFU.EX2 R141, R141 ;  /* 0x0000008d008d7308 */ /* 0x000fe20000000800 */
[--C-:B------:R-:W-:Y:S02]  /*7450*/  FFMA.FTZ R144, R16, c[0x0][0x23c], -R153.reuse ;  /* 0x00008f0010907a23 */ /* 0x100fe40000010899 */
[----:B------:R-:W-:Y:S02]  /*7460*/  FFMA.FTZ R142, R28, c[0x0][0x23c], -R153 ;  /* 0x00008f001c8e7a23 */ /* 0x000fe40000010899 */
[--C-:B------:R-:W-:Y:S01]  /*7470*/  FFMA.FTZ R140, R18, c[0x0][0x23c], -R150.reuse ;  /* 0x00008f00128c7a23 */ /* 0x100fe20000010896 */
[----:B------:R-:W-:Y:S01]  /*7480*/  LDSM.16.MT88.4 R28, [R184+0xc800] ;  /* 0x00c80000b81c783b */ /* 0x000fe20000004200 */
[--C-:B------:R-:W-:Y:S01]  /*7490*/  FFMA.FTZ R2, R19, c[0x0][0x23c], -R150.reuse ;  /* 0x00008f0013027a23 */ /* 0x100fe20000010896 */
[----:B------:R-:W-:Y:S01]  /*74a0*/  MUFU.EX2 R144, R144 ;  /* 0x0000009000907308 */ /* 0x000fe20000000800 */
[----:B------:R-:W-:-:S02]  /*74b0*/  FFMA.FTZ R0, R17, c[0x0][0x23c], -R150 ;  /* 0x00008f0011007a23 */ /* 0x000fc40000010896 */
[----:B------:R-:W-:Y:S01]  /*74c0*/  FFMA.FTZ R147, R5, c[0x0][0x23c], -R150 ;  /* 0x00008f0005937a23 */ /* 0x000fe20000010896 */
[----:B------:R-:W1:Y:S01]  /*74d0*/  LDSM.16.MT88.4 R16, [R188+0xc000] ;  /* 0x00c00000bc10783b */ /* 0x000e620000004200 */
[----:B------:R-:W-:Y:S02]  /*74e0*/  FMUL.FTZ R148, R4, c[0x0][0x23c] ;  /* 0x00008f0004947a20 */ /* 0x000fe40000410000 */
[----:B------:R-:W-:Y:S01]  /*74f0*/  FMUL.FTZ R3, R6, c[0x0][0x23c] ;  /* 0x00008f0006037a20 */ /* 0x000fe20000410000 */
[----:B------:R-:W2:Y:S01]  /*7500*/  MUFU.EX2 R143, R143 ;  /* 0x0000008f008f7308 */ /* 0x000ea20000000800 */
[--C-:B------:R-:W-:Y:S02]  /*7510*/  FFMA.FTZ R155, R160, c[0x0][0x23c], -R153.reuse ;  /* 0x00008f00a09b7a23 */ /* 0x100fe40000010899 */
        /* <DEDUP_REMOVED lines=55> */
[----:B------:R-:W3:Y:S01]  /*7890*/  LDSM.16.MT88.4 R12, [R188+0xe000] ;  /* 0x00e00000bc0c783b */ /* 0x000ee20000004200 */
[----:B------:R-:W-:Y:S01]  /*78a0*/  FMUL.FTZ R125, R125, R148 ;  /* 0x000000947d7d7220 */ /* 0x000fe20000410000 */
[----:B------:R-:W-:Y:S01]  /*78b0*/  MUFU.EX2 R158, R158 ;  /* 0x0000009e009e7308 */ /* 0x000fe20000000800 */
        /* <DEDUP_REMOVED lines=10> */
[----:B------:R-:W-:Y:S01]  /*7960*/  FMUL.FTZ R109, R109, R148 ;  /* 0x000000946d6d7220 */ /* 0x000fe20000410000 */
[----:B------:R-:W1:Y:S01]  /*7970*/  LDSM.16.MT88.4 R16, [R184+0xc000] ;  /* 0x00c00000b810783b */ /* 0x000e620000004200 */
        /* <DEDUP_REMOVED lines=14> */
[----:B------:R-:W1:Y:S01]  /*7a60*/  MUFU.EX2 R161, R161 ;  /* 0x000000a100a17308 */ /* 0x000e620000000800 */
[-C--:B------:R-:W-:Y:S02]  /*7a70*/  FMUL.FTZ R43, R43, R3.reuse ;  /* 0x000000032b2b7220 */ /* 0x080fe40000410000 */
[C---:B---3--:R-:W-:Y:S01]  /*7a80*/  HMMA.16816.F32.BF16 R36, R4.reuse, R12, R36 ;  /* 0x0000000c0424723c */ /* 0x048fe20000041824 */
[-C--:B------:R-:W-:Y:S02]  /*7a90*/  FMUL.FTZ R104, R104, R148.reuse ;  /* 0x0000009468687220 */ /* 0x080fe40000410000 */
[-C--:B------:R-:W-:Y:S02]  /*7aa0*/  FMUL.FTZ R105, R105, R148.reuse ;  /* 0x0000009469697220 */ /* 0x080fe40000410000 */
[-C--:B------:R-:W-:Y:S01]  /*7ab0*/  FMUL.FTZ R106, R106, R3.reuse ;  /* 0x000000036a6a7220 */ /* 0x080fe20000410000 */
[----:B------:R-:W-:Y:S01]  /*7ac0*/  MUFU.EX2 R164, R164 ;  /* 0x000000a400a47308 */ /* 0x000fe20000000800 */
[----:B------:R-:W-:Y:S01]  /*7ad0*/  FMUL.FTZ R107, R107, R3 ;  /* 0x000000036b6b7220 */ /* 0x000fe20000410000 */
[----:B------:R-:W-:Y:S01]  /*7ae0*/  HMMA.16816.F32.BF16 R40, R4, R14, R40 ;  /* 0x0000000e0428723c */ /* 0x000fe20000041828 */
[----:B------:R-:W3:Y:S01]  /*7af0*/  LDSM.16.MT88.4 R12, [R184+0xe000] ;  /* 0x00e00000b80c783b */ /* 0x000ee20000004200 */
[----:B------:R-:W-:-:S02]  /*7b00*/  FMUL.FTZ R100, R100, R148 ;  /* 0x0000009464647220 */ /* 0x000fc40000410000 */
[-C--:B------:R-:W-:Y:S02]  /*7b10*/  FMUL.FTZ R101, R101, R148.reuse ;  /* 0x0000009465657220 */ /* 0x080fe40000410000 */
[-C--:B------:R-:W-:Y:S01]  /*7b20*/  FMUL.FTZ R102, R102, R3.reuse ;  /* 0x0000000366667220 */ /* 0x080fe20000410000 */
[----:B------:R-:W2:Y:S01]  /*7b30*/  MUFU.EX2 R171, R171 ;  /* 0x000000ab00ab7308 */ /* 0x000ea20000000800 */
[-C--:B------:R-:W-:Y:S02]  /*7b40*/  FMUL.FTZ R103, R103, R3.reuse ;  /* 0x0000000367677220 */ /* 0x080fe40000410000 */
[-C--:B------:R-:W-:Y:S01]  /*7b50*/  FMUL.FTZ R44, R44, R148.reuse ;  /* 0x000000942c2c7220 */ /* 0x080fe20000410000 */
[----:B-1----:R-:W-:Y:S01]  /*7b60*/  HMMA.16816.F32.BF16 R104, R4, R16, R104 ;  /* 0x000000100468723c */ /* 0x002fe20000041868 */
[----:B------:R-:W-:Y:S02]  /*7b70*/  FMUL.FTZ R45, R45, R148 ;  /* 0x000000942d2d7220 */ /* 0x000fe40000410000 */
[-C--:B------:R-:W-:Y:S01]  /*7b80*/  FMUL.FTZ R46, R46, R3.reuse ;  /* 0x000000032e2e7220 */ /* 0x080fe20000410000 */
[----:B------:R-:W-:Y:S01]  /*7b90*/  MUFU.EX2 R166, R166 ;  /* 0x000000a600a67308 */ /* 0x000fe20000000800 */
[----:B------:R-:W-:-:S02]  /*7ba0*/  FMUL.FTZ R47, R47, R3 ;  /* 0x000000032f2f7220 */ /* 0x000fc40000410000 */
[-C--:B------:R-:W-:Y:S01]  /*7bb0*/  FMUL.FTZ R48, R48, R148.reuse ;  /* 0x0000009430307220 */ /* 0x080fe20000410000 */
[C---:B------:R-:W-:Y:S01]  /*7bc0*/  HMMA.16816.F32.BF16 R100, R4.reuse, R18, R100 ;  /* 0x000000120464723c */ /* 0x040fe20000041864 */
[-C--:B------:R-:W-:Y:S01]  /*7bd0*/  FMUL.FTZ R49, R49, R148.reuse ;  /* 0x0000009431317220 */ /* 0x080fe20000410000 */
[----:B------:R-:W1:Y:S01]  /*7be0*/  LDSM.16.MT88.4 R16, [R185+0xe000] ;  /* 0x00e00000b910783b */ /* 0x000e620000004200 */
[-C--:B------:R-:W-:Y:S01]  /*7bf0*/  FMUL.FTZ R50, R50, R3.reuse ;  /* 0x0000000332327220 */ /* 0x080fe20000410000 */
[----:B------:R-:W-:Y:S01]  /*7c00*/  MUFU.EX2 R199, R199 ;  /* 0x000000c700c77308 */ /* 0x000fe20000000800 */
        /* <DEDUP_REMOVED lines=12> */
[----:B------:R-:W1:Y:S01]  /*7cd0*/  MUFU.EX2 R168, R168 ;  /* 0x000000a800a87308 */ /* 0x000e620000000800 */
[----:B------:R-:W-:-:S02]  /*7ce0*/  FMUL.FTZ R67, R67, R3 ;  /* 0x0000000343437220 */ /* 0x000fc40000410000 */
        /* <DEDUP_REMOVED lines=76> */
[----:B--2---:R-:W-:Y:S01]  /*81b0*/  F2FP.BF16.PACK_AB R4, R156, R155 ;  /* 0x0000009b9c04723e */ /* 0x004fe200000010ff */
        /* <DEDUP_REMOVED lines=63> */
[C---:B-----5:R-:W-:Y:S08]  /*85b0*/  HMMA.16816.F32.BF16 R120, R4.reuse, R8, R120 ;  /* 0x000000080478723c */ /* 0x060ff00000041878 */
[C---:B------:R-:W-:Y:S01]  /*85c0*/  HMMA.16816.F32.BF16 R116, R4.reuse, R10, R116 ;  /* 0x0000000a0474723c */ /* 0x040fe20000041874 */
[----:B------:R-:W4:Y:S07]  /*85d0*/  LDSM.16.MT88.4 R8, [R188+0x11000] ;  /* 0x01100000bc08783b */ /* 0x000f2e0000004200 */
[C---:B---3--:R-:W-:Y:S08]  /*85e0*/  HMMA.16816.F32.BF16 R36, R4.reuse, R24, R36 ;  /* 0x000000180424723c */ /* 0x048ff00000041824 */
[C---:B------:R-:W-:Y:S01]  /*85f0*/  HMMA.16816.F32.BF16 R40, R4.reuse, R26, R40 ;  /* 0x0000001a0428723c */ /* 0x040fe20000041828 */
[----:B------:R-:W3:Y:S07]  /*8600*/  LDSM.16.MT88.4 R24, [R186+0x11000] ;  /* 0x01100000ba18783b */ /* 0x000eee0000004200 */
[C---:B-1----:R-:W-:Y:S08]  /*8610*/  HMMA.16816.F32.BF16 R52, R4.reuse, R16, R52 ;  /* 0x000000100434723c */ /* 0x042ff00000041834 */
[C---:B--2---:R-:W-:Y:S08]  /*8620*/  HMMA.16816.F32.BF16 R60, R4.reuse, R12, R60 ;  /* 0x0000000c043c723c */ /* 0x044ff0000004183c */
        /* <DEDUP_REMOVED lines=66> */
.L_x_5541:
[----:B------:R-:W-:Y:S05]  /*8a50*/  @!P4 BRA `(.L_x_5547) ;  /* 0x000036a00000c947 */ /* 0x000fea0003800000 */
[----:B------:R-:W-:Y:S01]  /*8a60*/  ULDC.64 UR4, c[0x0][0x1a0] ;  /* 0x0000680000047ab9 */ /* 0x000fe20000000a00 */
[----:B------:R-:W-:Y:S01]  /*8a70*/  IMAD.MOV.U32 R0, RZ, RZ, R3 ;  /* 0x000000ffff007224 */ /* 0x000fe200078e0003 */
[----:B------:R-:W-:Y:S01]  /*8a80*/  ULEA UR7, -UR4, URZ, 0x6 ;  /* 0x0000003f04077291 */ /* 0x000fe2000f8e313f */
[----:B------:R-:W-:Y:S01]  /*8a90*/  IMAD.MOV.U32 R2, RZ, RZ, R132 ;  /* 0x000000ffff027224 */ /* 0x000fe200078e0084 */
[----:B------:R-:W-:-:S02]  /*8aa0*/  UMOV UR6, 0x5 ;  /* 0x0000000500067882 */ /* 0x000fc40000000000 */
[----:B------:R-:W-:Y:S02]  /*8ab0*/  USHF.R.S32.HI UR15, URZ, 0x1f, UR7 ;  /* 0x0000001f3f0f7899 */ /* 0x000fe40008011407 */
[----:B------:R-:W-:Y:S01]  /*8ac0*/  ULEA UR14, -UR8, URZ, 0x6 ;  /* 0x0000003f080e7291 */ /* 0x000fe2000f8e313f */
[----:B------:R-:W-:Y:S01]  /*8ad0*/  MOV R211, UR7 ;  /* 0x0000000700d37c02 */ /* 0x000fe20008000f00 */
[----:B------:R-:W-:Y:S02]  /*8ae0*/  USHF.L.U64.HI UR5, UR4, UR6, UR5 ;  /* 0x0000000604057299 */ /* 0x000fe40008010205 */
[----:B------:R-:W-:Y:S01]  /*8af0*/  USHF.L.U32 UR12, UR4, 0x5, URZ ;  /* 0x00000005040c7899 */ /* 0x000fe2000800063f */
[----:B------:R-:W-:Y:S01]  /*8b00*/  MOV R209, UR15 ;  /* 0x0000000f00d17c02 */ /* 0x000fe20008000f00 */
[----:B------:R-:W-:Y:S02]  /*8b10*/  USHF.L.U32 UR9, UR8, 0x5, URZ ;  /* 0x0000000508097899 */ /* 0x000fe4000800063f */
[----:B------:R-:W-:-:S02]  /*8b20*/  ULDC UR4, c[0x0][0x19c] ;  /* 0x0000670000047ab9 */ /* 0x000fc40000000800 */
[----:B------:R-:W-:Y:S02]  /*8b30*/  USHF.R.S32.HI UR13, URZ, 0x1f, UR14 ;  /* 0x0000001f3f0d7899 */ /* 0x000fe4000801140e */
[----:B------:R-:W-:Y:S02]  /*8b40*/  USHF.L.U64.HI UR4, UR8, UR6, UR4 ;  /* 0x0000000608047299 */ /* 0x000fe40008010204 */
.L_x_5551:
        /* <DEDUP_REMOVED lines=65> */
.L_x_5548:
[C---:B------:R-:W-:Y:S04]  /*8f60*/  LEA R198, P0, R8.reuse, R198, 0x1 ;  /* 0x000000c608c67211 */ /* 0x040fe800078008ff */
[----:B------:R-:W-:Y:S02]  /*8f70*/  LEA.HI.X R197, R8, R197, R3, 0x1, P0 ;  /* 0x000000c508c57211 */ /* 0x000fe400000f0c03 */
[----:B------:R-:W-:Y:S03]  /*8f80*/  IADD3 R222, P0, R198, UR12, RZ ;  /* 0x0000000cc6de7c10 */ /* 0x000fe6000ff1e0ff */
[----:B------:R-:W-:Y:S01]  /*8f90*/  IMAD.MOV.U32 R199, RZ, RZ, R197 ;  /* 0x000000ffffc77224 */ /* 0x000fe200078e00c5 */
[----:B------:R-:W-:Y:S02]  /*8fa0*/  IADD3.X R223, R197, UR5, RZ, P0, !PT ;  /* 0x00000005c5df7c10 */ /* 0x000fe400087fe4ff */
        /* <DEDUP_REMOVED lines=10> */
[----:B------:R-:W-:Y:S01]  /*9050*/  ISETP.GT.AND P0, PT, R201, R196, PT ;  /* 0x000000c4c900720c */ /* 0x000fe20003f04270 */
        /* <DEDUP_REMOVED lines=173> */
[----:B------:R-:W-:Y:S04]  /*9b30*/  IABS R3, c[0x0][0x2d0] ;  /* 0x0000b40000037a13 */ /* 0x000fe80000000000 */
[----:B------:R-:W1:Y:S10]  /*9b40*/  I2F.RP R139, R3 ;  /* 0x00000003008b7306 */ /* 0x000e740000209400 */
[----:B-1----:R-:W1:Y:S02]  /*9b50*/  MUFU.RCP R132, R139 ;  /* 0x0000008b00847308 */ /* 0x002e640000001000 */
[----:B-1----:R-:W-:Y:S01]  /*9b60*/  IADD3 R136, R132, 0xffffffe, RZ ;  /* 0x0ffffffe84887810 */ /* 0x002fe20007ffe0ff */
[----:B------:R-:W-:Y:S07]  /*9b70*/  IMAD.SHL.U32 R132, R201, 0x40, RZ ;  /* 0x00000040c9847824 */ /* 0x000fee00078e00ff */
[----:B------:R-:W1:Y:S01]  /*9b80*/  F2I.FTZ.U32.TRUNC.NTZ R137, R136 ;  /* 0x0000008800897305 */ /* 0x000e62000021f000 */
        /* <DEDUP_REMOVED lines=32> */
[----:B------:R-:W-:Y:S01]  /*9d90*/  SEL R3, R132, R139, !P1 ;  /* 0x0000008b84037207 */ /* 0x000fe20004800000 */
[----:B------:R-:W-:Y:S01]  /*9da0*/  IMAD.MOV.U32 R132, RZ, RZ, 0x40 ;  /* 0x00000040ff847424 */ /* 0x000fe200078e00ff */
        /* <DEDUP_REMOVED lines=19> */
.L_x_5550:
        /* <DEDUP_REMOVED lines=14> */
[----:B------:R-:W-:Y:S03]  /*9fc0*/  IADD3.X R133, R135, UR4, RZ, P0, !PT ;  /* 0x0000000487857c10 */ /* 0x000fe600087fe4ff */
        /* <DEDUP_REMOVED lines=9> */
.L_x_5549:
[----:B------:R-:W-:Y:S05]  /*a060*/  IMAD R3, R201, 0x40, R210 ;  /* 0x00000040c9037824 */ /* 0x000fea00078e02d2 */
[C---:B-1----:R-:W-:Y:S02]  /*a070*/  IADD3 R133, R3.reuse, 0x1, RZ ;  /* 0x0000000103857810 */ /* 0x042fe40007ffe0ff */
[----:B------:R-:W-:Y:S02]  /*a080*/  ISETP.GE.AND P2, PT, R3, R208, PT ;  /* 0x000000d00300720c */ /* 0x000fe40003f46270 */
[C---:B------:R-:W-:Y:S02]  /*a090*/  ISETP.GE.AND P5, PT, R133.reuse, R206, PT ;  /* 0x000000ce8500720c */ /* 0x040fe40003fa6270 */
[C---:B------:R-:W-:Y:S02]  /*a0a0*/  ISETP.GE.AND P6, PT, R133.reuse, R208, PT ;  /* 0x000000d08500720c */ /* 0x040fe40003fc6270 */
[C---:B------:R-:W-:Y:S02]  /*a0b0*/  ISETP.GE.OR P5, PT, R133.reuse, R202, !P5 ;  /* 0x000000ca8500720c */ /* 0x040fe40006fa6670 */
[-C--:B------:R-:W-:Y:S02]  /*a0c0*/  ISETP.GE.OR P6, PT, R133, R207.reuse, !P6 ;  /* 0x000000cf8500720c */ /* 0x080fe400077c6670 */
[C---:B------:R-:W-:Y:S02]  /*a0d0*/  IADD3 R133, R3.reuse, 0x9, RZ ;  /* 0x0000000903857810 */ /* 0x040fe40007ffe0ff */
[CC--:B------:R-:W-:Y:S02]  /*a0e0*/  ISETP.GE.OR P2, PT, R3.reuse, R207.reuse, !P2 ;  /* 0x000000cf0300720c */ /* 0x0c0fe40005746670 */
[----:B------:R-:W-:Y:S02]  /*a0f0*/  ISETP.GE.AND P0, PT, R3, R206, PT ;  /* 0x000000ce0300720c */ /* 0x000fe40003f06270 */
[----:B------:R-:W-:Y:S02]  /*a100*/  FSEL R134, R4, -INF , !P2 ;  /* 0xff80000004867808 */ /* 0x000fe40005000000 */
[----:B------:R-:W-:Y:S02]  /*a110*/  ISETP.GE.AND P2, PT, R133, R208, PT ;  /* 0x000000d08500720c */ /* 0x000fe40003f46270 */
[----:B------:R-:W-:Y:S02]  /*a120*/  ISETP.GE.OR P0, PT, R3, R202, !P0 ;  /* 0x000000ca0300720c */ /* 0x000fe40004706670 */
[----:B------:R-:W-:Y:S02]  /*a130*/  FSEL R144, R5, -INF , !P6 ;  /* 0xff80000005907808 */ /* 0x000fe40007000000 */
[----:B------:R-:W-:Y:S02]  /*a140*/  IADD3 R5, R3, 0x11, RZ ;  /* 0x0000001103057810 */ /* 0x000fe40007ffe0ff */
[-C--:B------:R-:W-:Y:S02]  /*a150*/  ISETP.GE.OR P2, PT, R133, R207.reuse, !P2 ;  /* 0x000000cf8500720c */ /* 0x080fe40005746670 */
[----:B------:R-:W-:Y:S02]  /*a160*/  FSEL R137, R6, -INF , !P0 ;  /* 0xff80000006897808 */ /* 0x000fe40004000000 */
[----:B------:R-:W-:Y:S02]  /*a170*/  IADD3 R135, R3, 0x8, RZ ;  /* 0x0000000803877810 */ /* 0x000fe40007ffe0ff */
[-C--:B------:R-:W-:Y:S02]  /*a180*/  ISETP.GE.AND P0, PT, R133, R206.reuse, PT ;  /* 0x000000ce8500720c */ /* 0x080fe40003f06270 */
[----:B------:R-:W-:Y:S02]  /*a190*/  FSEL R136, R9, -INF , !P2 ;  /* 0xff80000009887808 */ /* 0x000fe40005000000 */
[----:B------:R-:W-:Y:S02]  /*a1a0*/  ISETP.GE.AND P2, PT, R5, R206, PT ;  /* 0x000000ce0500720c */ /* 0x000fe40003f46270 */
[----:B------:R-:W-:Y:S02]  /*a1b0*/  ISETP.GE.AND P1, PT, R135, R208, PT ;  /* 0x000000d08700720c */ /* 0x000fe40003f26270 */
[-C--:B------:R-:W-:Y:S02]  /*a1c0*/  ISETP.GE.OR P0, PT, R133, R202.reuse, !P0 ;  /* 0x000000ca8500720c */ /* 0x080fe40004706670 */
[----:B------:R-:W-:Y:S02]  /*a1d0*/  IADD3 R133, R3, 0x10, RZ ;  /* 0x0000001003857810 */ /* 0x000fe40007ffe0ff */
[----:B------:R-:W-:Y:S02]  /*a1e0*/  ISETP.GE.OR P2, PT, R5, R202, !P2 ;  /* 0x000000ca0500720c */ /* 0x000fe40005746670 */
[----:B------:R-:W-:Y:S02]  /*a1f0*/  FSEL R7, R7, -INF , !P5 ;  /* 0xff80000007077808 */ /* 0x000fe40006800000 */
[C---:B------:R-:W-:Y:S02]  /*a200*/  ISETP.GE.AND P4, PT, R135.reuse, R206, PT ;  /* 0x000000ce8700720c */ /* 0x040fe40003f86270 */
[-C--:B------:R-:W-:Y:S02]  /*a210*/  ISETP.GE.OR P1, PT, R135, R207.reuse, !P1 ;  /* 0x000000cf8700720c */ /* 0x080fe40004f26670 */
[C---:B------:R-:W-:Y:S02]  /*a220*/  ISETP.GE.AND P5, PT, R133.reuse, R208, PT ;  /* 0x000000d08500720c */ /* 0x040fe40003fa6270 */
[----:B------:R-:W-:Y:S02]  /*a230*/  ISETP.GE.AND P6, PT, R133, R206, PT ;  /* 0x000000ce8500720c */ /* 0x000fe40003fc6270 */
[----:B------:R-:W-:Y:S02]  /*a240*/  FSEL R161, R15, -INF , !P2 ;  /* 0xff8000000fa17808 */ /* 0x000fe40005000000 */
[----:B------:R-:W-:Y:S02]  /*a250*/  FMNMX.FTZ R15, R134, R2, !PT ;  /* 0x00000002860f7209 */ /* 0x000fe40007810000 */
[----:B------:R-:W-:Y:S02]  /*a260*/  FSEL R138, R8, -INF , !P1 ;  /* 0xff800000088a7808 */ /* 0x000fe40004800000 */
[C---:B------:R-:W-:Y:S02]  /*a270*/  ISETP.GE.OR P5, PT, R133.reuse, R207, !P5 ;  /* 0x000000cf8500720c */ /* 0x040fe40006fa6670 */
[-C--:B------:R-:W-:Y:S02]  /*a280*/  ISETP.GE.OR P6, PT, R133, R202.reuse, !P6 ;  /* 0x000000ca8500720c */ /* 0x080fe400077c6670 */
[----:B------:R-:W-:Y:S02]  /*a290*/  ISETP.GE.OR P4, PT, R135, R202, !P4 ;  /* 0x000000ca8700720c */ /* 0x000fe40006786670 */
[-C--:B------:R-:W-:Y:S02]  /*a2a0*/  ISETP.GE.AND P1, PT, R5, R208.reuse, PT ;  /* 0x000000d00500720c */ /* 0x080fe40003f26270 */
[C---:B------:R-:W-:Y:S02]  /*a2b0*/  IADD3 R9, R3.reuse, 0x18, RZ ;  /* 0x0000001803097810 */ /* 0x040fe40007ffe0ff */
[----:B------:R-:W-:Y:S02]  /*a2c0*/  IADD3 R133, R3, 0x19, RZ ;  /* 0x0000001903857810 */ /* 0x000fe40007ffe0ff */
[----:B------:R-:W-:Y:S02]  /*a2d0*/  FMNMX.FTZ R15, R144, R15, !PT ;  /* 0x0000000f900f7209 */ /* 0x000fe40007810000 */
[----:B------:R-:W-:Y:S02]  /*a2e0*/  FSEL R170, R12, -INF , !P5 ;  /* 0xff8000000caa7808 */ /* 0x000fe40006800000 */
[----:B------:R-:W-:Y:S02]  /*a2f0*/  ISETP.GE.OR P1, PT, R5, R207, !P1 ;  /* 0x000000cf0500720c */ /* 0x000fe40004f26670 */
[----:B------:R-:W-:Y:S02]  /*a300*/  FSEL R5, R10, -INF , !P4 ;  /* 0xff8000000a057808 */ /* 0x000fe40006000000 */
[----:B------:R-:W-:Y:S02]  /*a310*/  FSEL R11, R11, -INF , !P0 ;  /* 0xff8000000b0b7808 */ /* 0x000fe40004000000 */
[C---:B------:R-:W-:Y:S02]  /*a320*/  ISETP.GE.AND P0, PT, R9.reuse, R208, PT ;  /* 0x000000d00900720c */ /* 0x040fe40003f06270 */
[----:B------:R-:W-:Y:S02]  /*a330*/  ISETP.GE.AND P4, PT, R9, R206, PT ;  /* 0x000000ce0900720c */ /* 0x000fe40003f86270 */
[----:B------:R-:W-:Y:S02]  /*a340*/  ISETP.GE.AND P5, PT, R133, R208, PT ;  /* 0x000000d08500720c */ /* 0x000fe40003fa6270 */
[----:B------:R-:W-:Y:S02]  /*a350*/  FMNMX.FTZ R15, R138, R15, !PT ;  /* 0x0000000f8a0f7209 */ /* 0x000fe40007810000 */
[----:B------:R-:W-:Y:S02]  /*a360*/  FSEL R162, R13, -INF , !P1 ;  /* 0xff8000000da27808 */ /* 0x000fe40004800000 */
[CC--:B------:R-:W-:Y:S02]  /*a370*/  ISETP.GE.OR P0, PT, R9.reuse, R207.reuse, !P0 ;  /* 0x000000cf0900720c */ /* 0x0c0fe40004706670 */
[----:B------:R-:W-:Y:S02]  /*a380*/  ISETP.GE.OR P4, PT, R9, R202, !P4 ;  /* 0x000000ca0900720c */ /* 0x000fe40006786670 */
[----:B------:R-:W-:Y:S02]  /*a390*/  ISETP.GE.OR P5, PT, R133, R207, !P5 ;  /* 0x000000cf8500720c */ /* 0x000fe40006fa6670 */
[C---:B------:R-:W-:Y:S02]  /*a3a0*/  IADD3 R9, R3.reuse, 0x20, RZ ;  /* 0x0000002003097810 */ /* 0x040fe40007ffe0ff */
[----:B------:R-:W-:Y:S02]  /*a3b0*/  IADD3 R13, R3, 0x21, RZ ;  /* 0x00000021030d7810 */ /* 0x000fe40007ffe0ff */
[----:B------:R-:W-:Y:S02]  /*a3c0*/  FMNMX.FTZ R4, R137, R0, !PT ;  /* 0x0000000089047209 */ /* 0x000fe40007810000 */
[----:B------:R-:W-:Y:S02]  /*a3d0*/  FMNMX.FTZ R15, R136, R15, !PT ;  /* 0x0000000f880f7209 */ /* 0x000fe40007810000 */
        /* <DEDUP_REMOVED lines=17> */
[C---:B------:R-:W-:Y:S02]  /*a4f0*/  ISETP.GE.AND P2, PT, R13.reuse, R208, PT ;  /* 0x000000d00d00720c */ /* 0x040fe40003f46270 */
[----:B------:R-:W-:Y:S02]  /*a500*/  ISETP.GE.AND P0, PT, R13, R206, PT ;  /* 0x000000ce0d00720c */ /* 0x000fe40003f06270 */
[----:B------:R-:W-:Y:S02]  /*a510*/  FMNMX.FTZ R4, R11, R4, !PT ;  /* 0x000000040b047209 */ /* 0x000fe40007810000 */
[----:B------:R-:W-:Y:S02]  /*a520*/  ISETP.GE.AND P1, PT, R133, R206, PT ;  /* 0x000000ce8500720c */ /* 0x000fe40003f26270 */
[----:B------:R-:W-:Y:S02]  /*a530*/  FMNMX.FTZ R17, R142, R17, !PT ;  /* 0x000000118e117209 */ /* 0x000fe40007810000 */
[----:B------:R-:W-:Y:S02]  /*a540*/  ISETP.GE.OR P6, PT, R9, R202, !P6 ;  /* 0x000000ca0900720c */ /* 0x000fe400077c6670 */
[----:B------:R-:W-:Y:S02]  /*a550*/  IADD3 R9, R3, 0x28, RZ ;  /* 0x0000002803097810 */ /* 0x000fe40007ffe0ff */
[----:B------:R-:W-:Y:S02]  /*a560*/  FMNMX.FTZ R4, R163, R4, !PT ;  /* 0x00000004a3047209 */ /* 0x000fe40007810000 */
[-C--:B------:R-:W-:Y:S02]  /*a570*/  ISETP.GE.OR P1, PT, R133, R202.reuse, !P1 ;  /* 0x000000ca8500720c */ /* 0x080fe40004f26670 */
[C---:B------:R-:W-:Y:S02]  /*a580*/  ISETP.GE.OR P2, PT, R13.reuse, R207, !P2 ;  /* 0x000000cf0d00720c */ /* 0x040fe40005746670 */
[----:B------:R-:W-:Y:S02]  /*a590*/  ISETP.GE.OR P0, PT, R13, R202, !P0 ;  /* 0x000000ca0d00720c */ /* 0x000fe40004706670 */
[----:B------:R-:W-:Y:S02]  /*a5a0*/  IADD3 R13, R3, 0x31, RZ ;  /* 0x00000031030d7810 */ /* 0x000fe40007ffe0ff */
[----:B------:R-:W-:Y:S02]  /*a5b0*/  FSEL R143, R18, -INF , !P4 ;  /* 0xff800000128f7808 */ /* 0x000fe40006000000 */
[----:B------:R-:W-:Y:S02]  /*a5c0*/  FMNMX.FTZ R17, R140, R17, !PT ;  /* 0x000000118c117209 */ /* 0x000fe40007810000 */
[-C--:B------:R-:W-:Y:S02]  /*a5d0*/  ISETP.GE.AND P4, PT, R9, R208.reuse, PT ;  /* 0x000000d00900720c */ /* 0x080fe40003f86270 */
[----:B------:R-:W-:Y:S02]  /*a5e0*/  FSEL R141, R19, -INF , !P1 ;  /* 0xff800000138d7808 */ /* 0x000fe40004800000 */
[----:B------:R-:W-:Y:S02]  /*a5f0*/  FSEL R154, R25, -INF , !P2 ;  /* 0xff800000199a7808 */ /* 0x000fe40005000000 */
[----:B------:R-:W-:Y:S02]  /*a600*/  ISETP.GE.AND P2, PT, R13, R208, PT ;  /* 0x000000d00d00720c */ /* 0x000fe40003f46270 */
[----:B------:R-:W-:Y:S02]  /*a610*/  FMNMX.FTZ R4, R161, R4, !PT ;  /* 0x00000004a1047209 */ /* 0x000fe40007810000 */
[C---:B------:R-:W-:Y:S02]  /*a620*/  ISETP.GE.AND P1, PT, R9.reuse, R206, PT ;  /* 0x000000ce0900720c */ /* 0x040fe40003f26270 */
[----:B------:R-:W-:Y:S02]  /*a630*/  FMNMX.FTZ R17, R160, R17, !PT ;  /* 0x00000011a0117209 */ /* 0x000fe40007810000 */
[-C--:B------:R-:W-:Y:S02]  /*a640*/  ISETP.GE.OR P4, PT, R9, R207.reuse, !P4 ;  /* 0x000000cf0900720c */ /* 0x080fe40006786670 */
[----:B------:R-:W-:Y:S02]  /*a650*/  IADD3 R15, R3, 0x30, RZ ;  /* 0x00000030030f7810 */ /* 0x000fe40007ffe0ff */
[----:B------:R-:W-:Y:S02]  /*a660*/  ISETP.GE.OR P2, PT, R13, R207, !P2 ;  /* 0x000000cf0d00720c */ /* 0x000fe40005746670 */
[----:B------:R-:W-:Y:S02]  /*a670*/  FMNMX.FTZ R4, R143, R4, !PT ;  /* 0x000000048f047209 */ /* 0x000fe40007810000 */
[----:B------:R-:W-:Y:S02]  /*a680*/  ISETP.GE.OR P1, PT, R9, R202, !P1 ;  /* 0x000000ca0900720c */ /* 0x000fe40004f26670 */
[C---:B------:R-:W-:Y:S02]  /*a690*/  IADD3 R9, R3.reuse, 0x38, RZ ;  /* 0x0000003803097810 */ /* 0x040fe40007ffe0ff */
        /* <DEDUP_REMOVED lines=9> */
[-C--:B------:R-:W-:Y:S02]  /*a730*/  ISETP.GE.OR P4, PT, R15, R207.reuse, !P4 ;  /* 0x000000cf0f00720c */ /* 0x080fe40006786670 */
        /* <DEDUP_REMOVED lines=14> */
[----:B------:R-:W-:Y:S02]  /*a820*/  FMNMX.FTZ R6, R155, R6, !PT ;  /* 0x000000069b067209 */ /* 0x000fe40007810000 */
[----:B------:R-:W-:Y:S02]  /*a830*/  ISETP.GE.OR P1, PT, R15, R202, !P2 ;  /* 0x000000ca0f00720c */ /* 0x000fe40005726670 */
[C---:B------:R-:W-:Y:S02]  /*a840*/  ISETP.GE.AND P2, PT, R13.reuse, R206, PT ;  /* 0x000000ce0d00720c */ /* 0x040fe40003f46270 */
        /* <DEDUP_REMOVED lines=13> */
[----:B------:R-:W-:Y:S02]  /*a920*/  FSEL R145, R34, -INF , !P1 ;  /* 0xff80000022917808 */ /* 0x000fe40004800000 */
[----:B------:R-:W-:Y:S01]  /*a930*/  FMNMX.FTZ R8, R147, R8, !PT ;  /* 0x0000000893087209 */ /* 0x000fe20007810000 */
[----:B------:R-:W1:Y:S01]  /*a940*/  SHFL.BFLY PT, R15, R4, 0x2, 0x1f ;  /* 0x0c401f00040f7f89 */ /* 0x000e6200000e0000 */
        /* <DEDUP_REMOVED lines=9> */
[----:B-1----:R-:W-:Y:S07]  /*a9e0*/  FMNMX.FTZ R132, R15, R132, !PT ;  /* 0x000000840f847209 */ /* 0x002fee0007810000 */
[----:B------:R-:W1:Y:S01]  /*a9f0*/  LDSM.16.MT88.4 R12, [R188+0xc000] ;  /* 0x00c00000bc0c783b */ /* 0x000e620000004200 */
[C---:B------:R-:W-:Y:S01]  /*aa00*/  FSETP.NEU.FTZ.AND P1, PT, R132.reuse, -INF , PT ;  /* 0xff8000008400780b */ /* 0x040fe20003f3d000 */
[----:B------:R-:W-:Y:S05]  /*aa10*/  FMUL.FTZ R151, R132, c[0x0][0x23c] ;  /* 0x00008f0084977a20 */ /* 0x000fea0000410000 */
[----:B------:R-:W-:Y:S02]  /*aa20*/  FSEL R151, R151, RZ, P1 ;  /* 0x000000ff97977208 */ /* 0x000fe40000800000 */
[----:B--2---:R-:W-:Y:S03]  /*aa30*/  FMNMX.FTZ R3, R4, R3, !PT ;  /* 0x0000000304037209 */ /* 0x004fe60007810000 */
[--C-:B------:R-:W-:Y:S02]  /*aa40*/  FFMA.FTZ R135, R134, c[0x0][0x23c], -R151.reuse ;  /* 0x00008f0086877a23 */ /* 0x100fe40000010897 */
[--C-:B------:R-:W-:Y:S01]  /*aa50*/  FFMA.FTZ R134, R144, c[0x0][0x23c], -R151.reuse ;  /* 0x00008f0090867a23 */ /* 0x100fe20000010897 */
[C---:B------:R-:W-:Y:S01]  /*aa60*/  FSETP.NEU.FTZ.AND P0, PT, R3.reuse, -INF , PT ;  /* 0xff8000000300780b */ /* 0x040fe20003f1d000 */
        /* <DEDUP_REMOVED lines=10> */
[----:B------:R-:W2:Y:S01]  /*ab10*/  MUFU.EX2 R134, R134 ;  /* 0x0000008600867308 */ /* 0x000ea20000000800 */
        /* <DEDUP_REMOVED lines=13> */
[----:B------:R-:W3:Y:S01]  /*abf0*/  MUFU.EX2 R2, R2 ;  /* 0x0000000200027308 */ /* 0x000ee20000000800 */
[--C-:B------:R-:W-:Y:S02]  /*ac00*/  FFMA.FTZ R221, R141, c[0x0][0x23c], -R144.reuse ;  /* 0x00008f008ddd7a23 */ /* 0x100fe40000010890 */
[----:B------:R-:W-:Y:S01]  /*ac10*/  LDSM.16.MT88.4 R140, [R185+0xe800] ;  /* 0x00e80000b98c783b */ /* 0x000fe20000004200 */
[----:B--2---:R-:W-:Y:S01]  /*ac20*/  F2FP.BF16.PACK_AB R136, R134, R135 ;  /* 0x000000878688723e */ /* 0x004fe200000010ff */
[--C-:B------:R-:W-:Y:S02]  /*ac30*/  FFMA.FTZ R220, R160, c[0x0][0x23c], -R151.reuse ;  /* 0x00008f00a0dc7a23 */ /* 0x100fe40000010897 */
[--C-:B------:R-:W-:Y:S02]  /*ac40*/  FFMA.FTZ R223, R158, c[0x0][0x23c], -R151.reuse ;  /* 0x00008f009edf7a23 */ /* 0x100fe40000010897 */
[--C-:B------:R-:W-:Y:S01]  /*ac50*/  FFMA.FTZ R222, R156, c[0x0][0x23c], -R151.reuse ;  /* 0x00008f009cde7a23 */ /* 0x100fe20000010897 */
[----:B------:R-:W2:Y:S01]  /*ac60*/  MUFU.EX2 R0, R0 ;  /* 0x0000000000007308 */ /* 0x000ea20000000800 */
[----:B------:R-:W-:Y:S01]  /*ac70*/  LDSM.16.MT88.4 R160, [R188+0x11800] ;  /* 0x01180000bca0783b */ /* 0x000fe20000004200 */
[--C-:B------:R-:W-:Y:S02]  /*ac80*/  FFMA.FTZ R225, R154, c[0x0][0x23c], -R151.reuse ;  /* 0x00008f009ae17a23 */ /* 0x100fe40000010897 */
[--C-:B------:R-:W-:Y:S02]  /*ac90*/  FFMA.FTZ R224, R159, c[0x0][0x23c], -R144.reuse ;  /* 0x00008f009fe07a23 */ /* 0x100fe40000010890 */
[--C-:B------:R-:W-:Y:S02]  /*aca0*/  FFMA.FTZ R227, R157, c[0x0][0x23c], -R144.reuse ;  /* 0x00008f009de37a23 */ /* 0x100fe40000010890 */
[--C-:B------:R-:W-:Y:S01]  /*acb0*/  FFMA.FTZ R226, R155, c[0x0][0x23c], -R144.reuse ;  /* 0x00008f009be27a23 */ /* 0x100fe20000010890 */
[----:B------:R-:W-:Y:S01]  /*acc0*/  LDSM.16.MT88.4 R156, [R184+0xf800] ;  /* 0x00f80000b89c783b */ /* 0x000fe20000004200 */
[----:B------:R-:W4:Y:S01]  /*acd0*/  MUFU.EX2 R168, R168 ;  /* 0x000000a800a87308 */ /* 0x000f220000000800 */
[--C-:B------:R-:W-:Y:S02]  /*ace0*/  FFMA.FTZ R229, R153, c[0x0][0x23c], -R144.reuse ;  /* 0x00008f0099e57a23 */ /* 0x100fe40000010890 */
[--C-:B------:R-:W-:Y:S02]  /*acf0*/  FFMA.FTZ R228, R152, c[0x0][0x23c], -R151.reuse ;  /* 0x00008f0098e47a23 */ /* 0x100fe40000010897 */
[C---:B---3--:R-:W-:Y:S02]  /*ad00*/  FMUL.FTZ R4, R2.reuse, R128 ;  /* 0x0000008002047220 */ /* 0x048fe40000410000 */
[C---:B------:R-:W-:Y:S01]  /*ad10*/  FMUL.FTZ R5, R2.reuse, R129 ;  /* 0x0000008102057220 */ /* 0x040fe20000410000 */
[----:B------:R-:W-:Y:S01]  /*ad20*/  LDSM.16.MT88.4 R152, [R185+0xf800] ;  /* 0x00f80000b998783b */ /* 0x000fe20000004200 */
[C---:B------:R-:W-:Y:S01]  /*ad30*/  FMUL.FTZ R8, R2.reuse, R124 ;  /* 0x0000007c02087220 */ /* 0x040fe20000410000 */
[----:B------:R-:W-:Y:S01]  /*ad40*/  MUFU.EX2 R167, R167 ;  /* 0x000000a700a77308 */ /* 0x000fe20000000800 */
[C---:B------:R-:W-:Y:S02]  /*ad50*/  FMUL.FTZ R9, R2.reuse, R125 ;  /* 0x0000007d02097220 */ /* 0x040fe40000410000 */
[----:B------:R-:W-:Y:S02]  /*ad60*/  FMUL.FTZ R16, R2, R116 ;  /* 0x0000007402107220 */ /* 0x000fe40000410000 */
[C---:B--2---:R-:W-:Y:S02]  /*ad70*/  FMUL.FTZ R6, R0.reuse, R130 ;  /* 0x0000008200067220 */ /* 0x044fe40000410000 */
[C---:B------:R-:W-:Y:S02]  /*ad80*/  FMUL.FTZ R7, R0.reuse, R131 ;  /* 0x0000008300077220 */ /* 0x040fe40000410000 */
[C---:B------:R-:W-:Y:S01]  /*ad90*/  FMUL.FTZ R10, R0.reuse, R126 ;  /* 0x0000007e000a7220 */ /* 0x040fe20000410000 */
[----:B------:R-:W2:Y:S01]  /*ada0*/  MUFU.EX2 R166, R166 ;  /* 0x000000a600a67308 */ /* 0x000ea20000000800 */
[----:B------:R-:W-:Y:S01]  /*adb0*/  FMUL.FTZ R11, R0, R127 ;  /* 0x0000007f000b7220 */ /* 0x000fe20000410000 */
[----:B------:R-:W-:Y:S01]  /*adc0*/  LDSM.16.MT88.4 R128, [R186+0xe800] ;  /* 0x00e80000ba80783b */ /* 0x000fe20000004200 */
[----:B------:R-:W-:Y:S01]  /*add0*/  FMUL.FTZ R17, R2, R117 ;  /* 0x0000007502117220 */ /* 0x000fe20000410000 */
[----:B----4-:R-:W-:Y:S01]  /*ade0*/  F2FP.BF16.PACK_AB R138, R168, R169 ;  /* 0x000000a9a88a723e */ /* 0x010fe200000010ff */
        /* <DEDUP_REMOVED lines=10> */
[----:B------:R-:W3:Y:S01]  /*ae90*/  MUFU.EX2 R164, R164 ;  /* 0x000000a400a47308 */ /* 0x000ee20000000800 */
[----:B------:R-:W-:Y:S02]  /*aea0*/  FMUL.FTZ R33, R2, R101 ;  /* 0x0000006502217220 */ /* 0x000fe40000410000 */
[----:B------:R-:W-:Y:S01]  /*aeb0*/  FMUL.FTZ R34, R0, R102 ;  /* 0x0000006600227220 */ /* 0x000fe20000410000 */
[----:B--2---:R-:W-:Y:S01]  /*aec0*/  F2FP.BF16.PACK_AB R137, R166, R167 ;  /* 0x000000a7a689723e */ /* 0x004fe200000010ff */
        /* <DEDUP_REMOVED lines=13> */
[----:B---3--:R-:W-:Y:S01]  /*afa0*/  F2FP.BF16.PACK_AB R139, R164, R165 ;  /* 0x000000a5a48b723e */ /* 0x008fe200000010ff */
[C---:B------:R-:W-:Y:S02]  /*afb0*/  FMUL.FTZ R38, R0.reuse, R38 ;  /* 0x0000002600267220 */ /* 0x040fe40000410000 */
[----:B------:R-:W-:Y:S02]  /*afc0*/  FMUL.FTZ R39, R0, R39 ;  /* 0x0000002700277220 */ /* 0x000fe40000410000 */
[C---:B------:R-:W-:Y:S02]  /*afd0*/  FMUL.FTZ R40, R2.reuse, R40 ;  /* 0x0000002802287220 */ /* 0x040fe40000410000 */
[C---:B-1----:R-:W-:Y:S01]  /*afe0*/  HMMA.16816.F32.BF16 R4, R136.reuse, R12, R4 ;  /* 0x0000000c8804723c */ /* 0x042fe20000041804 */
        /* <DEDUP_REMOVED lines=123> */
[----:B------:R-:W-:Y:S01]  /*b7a0*/  FMUL.FTZ R96, R2, R96 ;  /* 0x0000006002607220 */ /* 0x000fe20000410000 */
        /* <DEDUP_REMOVED lines=22> */
[----:B----4-:R-:W-:Y:S04]  /*b910*/  F2FP.BF16.PACK_AB R139, R133, R234 ;  /* 0x000000ea858b723e */ /* 0x010fe800000010ff */
        /* <DEDUP_REMOVED lines=114> */
[----:B------:R-:W-:Y:S02]  /*c040*/  FADD.FTZ R5, R214, R5 ;  /* 0x00000005d6057221 */ /* 0x000fe40000010000 */
[----:B------:R-:W-:Y:S02]  /*c050*/  IMAD.MOV.U32 R0, RZ, RZ, R3 ;  /* 0x000000ffff007224 */ /* 0x000fe400078e0003 */
        /* <DEDUP_REMOVED lines=10> */
.L_x_5547:
[----:B------:R-:W1:Y:S01]  /*c100*/  SHFL.BFLY PT, R0, R215, 0x2, 0x1f ;  /* 0x0c401f00d7007f89 */ /* 0x000e6200000e0000 */
[C---:B------:R-:W-:Y:S01]  /*c110*/  ISETP.NE.AND P0, PT, R200.reuse, -0x1, PT ;  /* 0xffffffffc800780c */ /* 0x040fe20003f05270 */
[----:B------:R-:W-:Y:S01]  /*c120*/  BSSY B0, `(.L_x_5552) ;  /* 0x0000133000007945 */ /* 0x000fe20003800000 */
[----:B------:R-:W-:Y:S01]  /*c130*/  MOV R5, 0x3f800000 ;  /* 0x3f80000000057802 */ /* 0x000fe20000000f00 */
[----:B------:R-:W2:Y:S10]  /*c140*/  SHFL.BFLY PT, R2, R217, 0x2, 0x1f ;  /* 0x0c401f00d9027f89 */ /* 0x000eb400000e0000 */
[----:B------:R-:W-:-:S04]  /*c150*/  @P0 IMAD.WIDE.U32 R8, R200, c[0x0][0x1e8], RZ ;  /* 0x00007a00c8080a25 */ /* 0x000fc800078e00ff */
[----:B------:R-:W-:Y:S01]  /*c160*/  @P0 IMAD R4, R200, c[0x0][0x1ec], R9 ;  /* 0x00007b00c8040a24 */ /* 0x000fe200078e0209 */
[----:B------:R-:W-:Y:S02]  /*c170*/  @P0 MOV R6, R8 ;  /* 0x0000000800060202 */ /* 0x000fe40000000f00 */
[----:B------:R-:W3:Y:S01]  /*c180*/  S2R R8, SR_TID.X ;  /* 0x0000000000087919 */ /* 0x000ee20000002100 */
[----:B-1----:R-:W-:Y:S02]  /*c190*/  FADD.FTZ R11, R0, R215 ;  /* 0x000000d7000b7221 */ /* 0x002fe40000010000 */
[----:B--2---:R-:W-:-:S03]  /*c1a0*/  FADD.FTZ R7, R2, R217 ;  /* 0x000000d902077221 */ /* 0x004fc60000010000 */
[----:B------:R-:W1:Y:S04]  /*c1b0*/  SHFL.BFLY PT, R0, R11, 0x1, 0x1f ;  /* 0x0c201f000b007f89 */ /* 0x000e6800000e0000 */
[----:B------:R-:W2:Y:S01]  /*c1c0*/  SHFL.BFLY PT, R2, R7, 0x1, 0x1f ;  /* 0x0c201f0007027f89 */ /* 0x000ea200000e0000 */
[----:B---3--:R-:W-:-:S04]  /*c1d0*/  SHF.R.S32.HI R9, RZ, 0x1f, R8 ;  /* 0x0000001fff097819 */ /* 0x008fc80000011408 */
[----:B------:R-:W-:Y:S01]  /*c1e0*/  LEA.HI R10, R9, R8, RZ, 0x2 ;  /* 0x00000008090a7211 */ /* 0x000fe200078f10ff */
[----:B-1----:R-:W-:-:S03]  /*c1f0*/  FADD.FTZ R0, R11, R0 ;  /* 0x000000000b007221 */ /* 0x002fc60000010000 */
[--C-:B------:R-:W-:Y:S02]  /*c200*/  SHF.R.S32.HI R12, RZ, 0x2, R10.reuse ;  /* 0x00000002ff0c7819 */ /* 0x100fe4000001140a */
[----:B------:R-:W-:Y:S01]  /*c210*/  SHF.R.S32.HI R11, RZ, 0x1f, R10 ;  /* 0x0000001fff0b7819 */ /* 0x000fe2000001140a */
[----:B--2---:R-:W-:Y:S01]  /*c220*/  FADD.FTZ R2, R7, R2 ;  /* 0x0000000207027221 */ /* 0x004fe20000010000 */
[----:B------:R-:W-:Y:S02]  /*c230*/  FSETP.NE.FTZ.AND P4, PT, R0, RZ, PT ;  /* 0x000000ff0000720b */ /* 0x000fe40003f95000 */
[----:B------:R-:W-:Y:S02]  /*c240*/  MOV R7, 0x3f800000 ;  /* 0x3f80000000077802 */ /* 0x000fe40000000f00 */
[----:B------:R-:W-:Y:S02]  /*c250*/  FSETP.NE.FTZ.AND P5, PT, R2, RZ, PT ;  /* 0x000000ff0200720b */ /* 0x000fe40003fb5000 */
[----:B------:R-:W-:-:S04]  /*c260*/  LEA.HI R11, R11, R12, RZ, 0x3 ;  /* 0x0000000c0b0b7211 */ /* 0x000fc800078f18ff */
[----:B------:R-:W-:-:S03]  /*c270*/  LOP3.LUT R11, R11, 0xfffffff8, RZ, 0xc0, !PT ;  /* 0xfffffff80b0b7812 */ /* 0x000fc600078ec0ff */
[----:B------:R-:W1:Y:S01]  /*c280*/  @P4 MUFU.RCP R7, R0 ;  /* 0x0000000000074308 */ /* 0x000e620000001000 */
[----:B------:R-:W-:-:S04]  /*c290*/  IADD3 R11, R12, -R11, RZ ;  /* 0x8000000b0c0b7210 */ /* 0x000fc80007ffe0ff */
[C---:B------:R-:W-:Y:S02]  /*c2a0*/  SHF.L.U32 R12, R11.reuse, 0x6, RZ ;  /* 0x000000060b0c7819 */ /* 0x040fe400000006ff */
[----:B------:R-:W-:Y:S01]  /*c2b0*/  LOP3.LUT R13, R11, 0x1, RZ, 0xc0, !PT ;  /* 0x000000010b0d7812 */ /* 0x000fe200078ec0ff */
[----:B------:R-:W2:Y:S01]  /*c2c0*/  @P5 MUFU.RCP R5, R2 ;  /* 0x0000000200055308 */ /* 0x000ea20000001000 */
[----:B------:R-:W-:Y:S02]  /*c2d0*/  LOP3.LUT R12, R12, 0x1c0, RZ, 0xc0, !PT ;  /* 0x000001c00c0c7812 */ /* 0x000fe400078ec0ff */
[----:B------:R-:W-:Y:S02]  /*c2e0*/  ISETP.NE.U32.AND P3, PT, R13, 0x1, PT ;  /* 0x000000010d00780c */ /* 0x000fe40003f65070 */
[----:B------:R-:W-:Y:S02]  /*c2f0*/  LEA.HI R12, R12, R12, RZ, 0x1d ;  /* 0x0000000c0c0c7211 */ /* 0x000fe400078fe8ff */
[----:B------:R-:W-:Y:S01]  /*c300*/  R2P PR, R11, 0x6 ;  /* 0x000000060b007804 */ /* 0x000fe20000000000 */
[C---:B-1----:R-:W-:Y:S01]  /*c310*/  FMUL.FTZ R131, R7.reuse, R131 ;  /* 0x0000008307837220 */ /* 0x042fe20000410000 */
[----:B------:R-:W1:Y:S01]  /*c320*/  @P5 MUFU.LG2 R2, R2 ;  /* 0x0000000200025308 */ /* 0x000e620000000c00 */
[----:B------:R-:W-:-:S02]  /*c330*/  FMUL.FTZ R130, R7, R130 ;  /* 0x0000008207827220 */ /* 0x000fc40000410000 */
[C---:B------:R-:W-:Y:S02]  /*c340*/  FMUL.FTZ R127, R7.reuse, R127 ;  /* 0x0000007f077f7220 */ /* 0x040fe40000410000 */
[----:B------:R-:W-:Y:S01]  /*c350*/  FMUL.FTZ R126, R7, R126 ;  /* 0x0000007e077e7220 */ /* 0x000fe20000410000 */
[----:B------:R-:W-:Y:S01]  /*c360*/  F2FP.BF16.PACK_AB R130, R131, R130 ;  /* 0x000000828382723e */ /* 0x000fe200000010ff */
[C---:B------:R-:W-:Y:S01]  /*c370*/  FMUL.FTZ R123, R7.reuse, R123 ;  /* 0x0000007b077b7220 */ /* 0x040fe20000410000 */
[----:B------:R-:W3:Y:S01]  /*c380*/  @P4 MUFU.LG2 R0, R0 ;  /* 0x0000000000004308 */ /* 0x000ee20000000c00 */
        /* <DEDUP_REMOVED lines=64> */
[----:B------:R-:W-:Y:S01]  /*c790*/  LEA.HI R7, R9, R8, RZ, 0x5 ;  /* 0x0000000809077211 */ /* 0x000fe200078f28ff */
[C---:B--2---:R-:W-:Y:S01]  /*c7a0*/  FMUL.FTZ R128, R5.reuse, R128 ;  /* 0x0000008005807220 */ /* 0x044fe20000410000 */
[----:B------:R-:W-:Y:S01]  /*c7b0*/  LOP3.LUT R9, R10, 0x3ffffffc, RZ, 0xc0, !PT ;  /* 0x3ffffffc0a097812 */ /* 0x000fe200078ec0ff */
[C---:B------:R-:W-:Y:S01]  /*c7c0*/  FMUL.FTZ R129, R5.reuse, R129 ;  /* 0x0000008105817220 */ /* 0x040fe20000410000 */
[----:B------:R-:W-:Y:S01]  /*c7d0*/  SHF.R.S32.HI R10, RZ, 0x5, R7 ;  /* 0x00000005ff0a7819 */ /* 0x000fe20000011407 */
[----:B------:R-:W-:Y:S01]  /*c7e0*/  FMUL.FTZ R124, R5, R124 ;  /* 0x0000007c057c7220 */ /* 0x000fe20000410000 */
[----:B------:R-:W-:Y:S01]  /*c7f0*/  IADD3 R9, -R9, R8, RZ ;  /* 0x0000000809097210 */ /* 0x000fe20007ffe1ff */
[----:B------:R-:W-:Y:S01]  /*c800*/  FMUL.FTZ R125, R5, R125 ;  /* 0x0000007d057d7220 */ /* 0x000fe20000410000 */
[----:B------:R-:W-:Y:S01]  /*c810*/  F2FP.BF16.PACK_AB R128, R129, R128 ;  /* 0x000000808180723e */ /* 0x000fe200000010ff */
[C---:B------:R-:W-:Y:S01]  /*c820*/  FMUL.FTZ R120, R5.reuse, R120 ;  /* 0x0000007805787220 */ /* 0x040fe20000410000 */
[----:B------:R-:W-:Y:S01]  /*c830*/  LEA R9, R10, R9, 0x9 ;  /* 0x000000090a097211 */ /* 0x000fe200078e48ff */
[----:B------:R-:W-:Y:S01]  /*c840*/  FMUL.FTZ R121, R5, R121 ;  /* 0x0000007905797220 */ /* 0x000fe20000410000 */
[----:B------:R-:W-:Y:S01]  /*c850*/  F2FP.BF16.PACK_AB R124, R125, R124 ;  /* 0x0000007c7d7c723e */ /* 0x000fe200000010ff */
[----:B------:R-:W-:Y:S01]  /*c860*/  FMUL.FTZ R116, R5, R116 ;  /* 0x0000007405747220 */ /* 0x000fe20000410000 */
[----:B------:R-:W-:Y:S01]  /*c870*/  LEA R9, R9, R12, 0x1 ;  /* 0x0000000c09097211 */ /* 0x000fe200078e08ff */
[----:B------:R-:W-:Y:S01]  /*c880*/  FMUL.FTZ R117, R5, R117 ;  /* 0x0000007505757220 */ /* 0x000fe20000410000 */
[----:B------:R-:W-:Y:S01]  /*c890*/  F2FP.BF16.PACK_AB R120, R121, R120 ;  /* 0x000000787978723e */ /* 0x000fe200000010ff */
[----:B------:R-:W-:Y:S01]  /*c8a0*/  FMUL.FTZ R112, R5, R112 ;  /* 0x0000007005707220 */ /* 0x000fe20000410000 */
[----:B------:R-:W-:Y:S01]  /*c8b0*/  SHF.L.U32 R13, R9, 0x1, RZ ;  /* 0x00000001090d7819 */ /* 0x000fe200000006ff */
[C---:B------:R-:W-:Y:S01]  /*c8c0*/  FMUL.FTZ R113, R5.reuse, R113 ;  /* 0x0000007105717220 */ /* 0x040fe20000410000 */
[----:B------:R-:W-:Y:S01]  /*c8d0*/  MOV R9, 0x20 ;  /* 0x0000002000097802 */ /* 0x000fe20000000f00 */
[----:B------:R-:W-:Y:S01]  /*c8e0*/  FMUL.FTZ R108, R5, R108 ;  /* 0x0000006c056c7220 */ /* 0x000fe20000410000 */
[----:B------:R-:W-:Y:S01]  /*c8f0*/  IADD3 R11, R13, -0x10, RZ ;  /* 0xfffffff00d0b7810 */ /* 0x000fe20007ffe0ff */
[----:B------:R-:W-:Y:S01]  /*c900*/  FMUL.FTZ R109, R5, R109 ;  /* 0x0000006d056d7220 */ /* 0x000fe20000410000 */
[----:B------:R-:W-:Y:S01]  /*c910*/  SEL R12, R9, 0xffffffe0, !P1 ;  /* 0xffffffe0090c7807 */ /* 0x000fe20004800000 */
[----:B------:R-:W-:Y:S01]  /*c920*/  FMUL.FTZ R104, R5, R104 ;  /* 0x0000006805687220 */ /* 0x000fe20000410000 */
[----:B------:R-:W-:Y:S01]  /*c930*/  @P3 IADD3 R11, R13, 0x10, RZ ;  /* 0x000000100d0b3810 */ /* 0x000fe20007ffe0ff */
[----:B------:R-:W-:Y:S01]  /*c940*/  FMUL.FTZ R105, R5, R105 ;  /* 0x0000006905697220 */ /* 0x000fe20000410000 */
[----:B------:R-:W-:Y:S01]  /*c950*/  IADD3 R15, R13, R12, RZ ;  /* 0x0000000c0d0f7210 */ /* 0x000fe20007ffe0ff */
[----:B------:R-:W-:Y:S01]  /*c960*/  FMUL.FTZ R100, R5, R100 ;  /* 0x0000006405647220 */ /* 0x000fe20000410000 */
[----:B------:R-:W-:Y:S01]  /*c970*/  F2FP.BF16.PACK_AB R116, R117, R116 ;  /* 0x000000747574723e */ /* 0x000fe200000010ff */
[C---:B------:R-:W-:Y:S01]  /*c980*/  FMUL.FTZ R101, R5.reuse, R101 ;  /* 0x0000006505657220 */ /* 0x040fe20000410000 */
[----:B------:R-:W-:Y:S01]  /*c990*/  IADD3 R17, R12, R11, RZ ;  /* 0x0000000b0c117210 */ /* 0x000fe20007ffe0ff */
        /* <DEDUP_REMOVED lines=53> */
[----:B------:R-:W2:Y:S01]  /*ccf0*/  LDC.U8 R12, c[0x0][0x328] ;  /* 0x0000ca00ff0c7b82 */ /* 0x000ea20000000000 */
[----:B------:R-:W-:Y:S01]  /*cd00*/  FMUL.FTZ R89, R5, R89 ;  /* 0x0000005905597220 */ /* 0x000fe20000410000 */
[----:B------:R-:W-:Y:S01]  /*cd10*/  F2FP.BF16.PACK_AB R84, R85, R84 ;  /* 0x000000545554723e */ /* 0x000fe200000010ff */
[C---:B------:R-:W-:Y:S01]  /*cd20*/  FMUL.FTZ R92, R5.reuse, R92 ;  /* 0x0000005c055c7220 */ /* 0x040fe20000410000 */
[----:B------:R-:W4:Y:S01]  /*cd30*/  S2R R9, SR_TID.X ;  /* 0x0000000000097919 */ /* 0x000f220000002100 */
[----:B------:R-:W-:Y:S01]  /*cd40*/  FMUL.FTZ R93, R5, R93 ;  /* 0x0000005d055d7220 */ /* 0x000fe20000410000 */
[----:B------:R-:W-:Y:S01]  /*cd50*/  F2FP.BF16.PACK_AB R88, R89, R88 ;  /* 0x000000585958723e */ /* 0x000fe200000010ff */
[----:B------:R-:W-:Y:S01]  /*cd60*/  FMUL.FTZ R96, R5, R96 ;  /* 0x0000006005607220 */ /* 0x000fe20000410000 */
[----:B------:R-:W-:Y:S01]  /*cd70*/  LOP3.LUT R7, R7, 0xffffffe0, RZ, 0xc0, !PT ;  /* 0xffffffe007077812 */ /* 0x000fe200078ec0ff */
[----:B------:R-:W-:Y:S01]  /*cd80*/  FMUL.FTZ R5, R5, R97 ;  /* 0x0000006105057220 */ /* 0x000fe20000410000 */
[----:B------:R-:W-:Y:S01]  /*cd90*/  F2FP.BF16.PACK_AB R92, R93, R92 ;  /* 0x0000005c5d5c723e */ /* 0x000fe200000010ff */
[----:B-1----:R-:W-:Y:S01]  /*cda0*/  @P5 FMUL.FTZ R63, R2, 0.69314718246459960938 ;  /* 0x3f317218023f5820 */ /* 0x002fe20000410000 */
[----:B------:R-:W-:Y:S01]  /*cdb0*/  IADD3 R8, R8, -R7, RZ ;  /* 0x8000000708087210 */ /* 0x000fe20007ffe0ff */
[----:B---3--:R-:W-:Y:S01]  /*cdc0*/  @P4 FMUL.FTZ R0, R0, 0.69314718246459960938 ;  /* 0x3f31721800004820 */ /* 0x008fe20000410000 */
[----:B------:R-:W-:-:S02]  /*cdd0*/  F2FP.BF16.PACK_AB R96, R5, R96 ;  /* 0x000000600560723e */ /* 0x000fc400000010ff */
[----:B------:R-:W-:-:S04]  /*cde0*/  MOV R5, 0x40 ;  /* 0x0000004000057802 */ /* 0x000fc80000000f00 */
[----:B------:R-:W-:Y:S02]  /*cdf0*/  SEL R14, R5, 0xffffffc0, !P2 ;  /* 0xffffffc0050e7807 */ /* 0x000fe40005000000 */
[----:B------:R-:W1:Y:S02]  /*ce00*/  S2R R5, SR_CTAID.Y ;  /* 0x0000000000057919 */ /* 0x000e640000002600 */
[-C--:B------:R-:W-:Y:S02]  /*ce10*/  IADD3 R19, R13, R14.reuse, RZ ;  /* 0x0000000e0d137210 */ /* 0x080fe40007ffe0ff */
[----:B------:R-:W-:Y:S02]  /*ce20*/  IADD3 R21, R14, R11, RZ ;  /* 0x0000000b0e157210 */ /* 0x000fe40007ffe0ff */
[-C--:B------:R-:W-:Y:S01]  /*ce30*/  IADD3 R23, R15, R14.reuse, RZ ;  /* 0x0000000e0f177210 */ /* 0x080fe20007ffe0ff */
[----:B------:R-:W-:Y:S01]  /*ce40*/  STS [R19], R112 ;  /* 0x0000007013007388 */ /* 0x000fe20000000800 */
[----:B------:R-:W-:-:S02]  /*ce50*/  IADD3 R25, R17, R14, RZ ;  /* 0x0000000e11197210 */ /* 0x000fc40007ffe0ff */
[----:B--2---:R-:W-:Y:S01]  /*ce60*/  ISETP.NE.AND P2, PT, R12, RZ, PT ;  /* 0x000000ff0c00720c */ /* 0x004fe20003f45270 */
[----:B------:R-:W-:Y:S03]  /*ce70*/  STS [R19+0x400], R114 ;  /* 0x0004007213007388 */ /* 0x000fe60000000800 */
[----:B------:R-:W-:Y:S01]  /*ce80*/  ISETP.NE.OR P1, PT, R200, -0x1, !P2 ;  /* 0xffffffffc800780c */ /* 0x000fe20005725670 */
[----:B------:R-:W-:Y:S04]  /*ce90*/  STS [R21], R108 ;  /* 0x0000006c15007388 */ /* 0x000fe80000000800 */
[----:B------:R-:W-:Y:S04]  /*cea0*/  STS [R21+0x400], R110 ;  /* 0x0004006e15007388 */ /* 0x000fe80000000800 */
[----:B------:R-:W-:Y:S04]  /*ceb0*/  STS [R23], R104 ;  /* 0x0000006817007388 */ /* 0x000fe80000000800 */
[----:B------:R-:W-:Y:S01]  /*cec0*/  STS [R23+0x400], R106 ;  /* 0x0004006a17007388 */ /* 0x000fe20000000800 */
[----:B-1----:R-:W-:-:S03]  /*ced0*/  @!P1 IMAD R200, R5, c[0x0][0x214], RZ ;  /* 0x0000850005c89a24 */ /* 0x002fc600078e02ff */
        /* <DEDUP_REMOVED lines=17> */
[----:B------:R-:W-:Y:S04]  /*cff0*/  STS [R25+0x2400], R66 ;  /* 0x0024004219007388 */ /* 0x000fe80000000800 */
[----:B------:R-:W-:Y:S04]  /*d000*/  STS [R13+0x4000], R68 ;  /* 0x004000440d007388 */ /* 0x000fe80000000800 */
[----:B------:R-:W-:Y:S04]  /*d010*/  STS [R13+0x4400], R70 ;  /* 0x004400460d007388 */ /* 0x000fe80000000800 */
[----:B------:R-:W-:Y:S01]  /*d020*/  STS [R11+0x4000], R72 ;  /* 0x004000480b007388 */ /* 0x000fe20000000800 */
[----:B----4-:R-:W-:-:S03]  /*d030*/  SHF.R.S32.HI R60, RZ, 0x1f, R9 ;  /* 0x0000001fff3c7819 */ /* 0x010fc60000011409 */
[----:B------:R3:W-:Y:S01]  /*d040*/  STS [R11+0x4400], R74 ;  /* 0x0044004a0b007388 */ /* 0x0007e20000000800 */
[----:B-1----:R-:W-:-:S03]  /*d050*/  @!P0 SHF.R.S32.HI R62, RZ, 0x1f, R5 ;  /* 0x0000001fff3e8819 */ /* 0x002fc60000011405 */
[----:B------:R1:W-:Y:S01]  /*d060*/  STS [R15+0x4000], R76 ;  /* 0x0040004c0f007388 */ /* 0x0003e20000000800 */
[----:B--2---:R-:W-:-:S03]  /*d070*/  @!P0 IMAD.WIDE.U32 R64, R5, c[0x0][0x1e0], RZ ;  /* 0x0000780005408a25 */ /* 0x004fc600078e00ff */
[----:B------:R1:W-:Y:S01]  /*d080*/  STS [R15+0x4400], R78 ;  /* 0x0044004e0f007388 */ /* 0x0003e20000000800 */
[----:B------:R-:W-:Y:S01]  /*d090*/  @!P0 IMAD R62, R62, c[0x0][0x1e0], RZ ;  /* 0x000078003e3e8a24 */ /* 0x000fe200078e02ff */
[----:B------:R-:W-:Y:S02]  /*d0a0*/  @!P0 MOV R6, R64 ;  /* 0x0000004000068202 */ /* 0x000fe40000000f00 */
[----:B------:R1:W-:Y:S01]  /*d0b0*/  STS [R17+0x4000], R80 ;  /* 0x0040005011007388 */ /* 0x0003e20000000800 */
[----:B------:R-:W-:Y:S01]  /*d0c0*/  @!P0 IMAD R61, R5, c[0x0][0x1e4], R62 ;  /* 0x00007900053d8a24 */ /* 0x000fe200078e023e */
[----:B------:R-:W-:Y:S02]  /*d0d0*/  LEA.HI R62, R60, R9, RZ, 0x5 ;  /* 0x000000093c3e7211 */ /* 0x000fe400078f28ff */
[----:B------:R1:W-:Y:S02]  /*d0e0*/  STS [R17+0x4400], R82 ;  /* 0x0044005211007388 */ /* 0x0003e40000000800 */
[----:B------:R-:W-:-:S02]  /*d0f0*/  LOP3.LUT R62, R62, 0xffffffe0, RZ, 0xc0, !PT ;  /* 0xffffffe03e3e7812 */ /* 0x000fc400078ec0ff */
[----:B------:R1:W-:Y:S01]  /*d100*/  STS [R19+0x4000], R84 ;  /* 0x0040005413007388 */ /* 0x0003e20000000800 */
[----:B------:R-:W-:Y:S02]  /*d110*/  @!P0 IADD3 R4, R65, R61, RZ ;  /* 0x0000003d41048210 */ /* 0x000fe40007ffe0ff */
[----:B------:R-:W-:Y:S01]  /*d120*/  SHF.R.S32.HI R61, RZ, 0x1f, R10 ;  /* 0x0000001fff3d7819 */ /* 0x000fe2000001140a */
[----:B------:R1:W-:Y:S01]  /*d130*/  STS [R19+0x4400], R86 ;  /* 0x0044005613007388 */ /* 0x0003e20000000800 */
[----:B------:R-:W-:Y:S02]  /*d140*/  IADD3 R62, R9, -R62, RZ ;  /* 0x8000003e093e7210 */ /* 0x000fe40007ffe0ff */
[----:B------:R-:W-:Y:S01]  /*d150*/  LOP3.LUT P0, RZ, R8, 0x3, RZ, 0xc0, !PT ;  /* 0x0000000308ff7812 */ /* 0x000fe2000780c0ff */
[----:B------:R1:W-:Y:S01]  /*d160*/  STS [R21+0x4000], R88 ;  /* 0x0040005815007388 */ /* 0x0003e20000000800 */
[----:B------:R-:W-:Y:S02]  /*d170*/  LEA.HI R61, R61, R10, RZ, 0x2 ;  /* 0x0000000a3d3d7211 */ /* 0x000fe400078f10ff */
[----:B------:R-:W-:Y:S01]  /*d180*/  SHF.R.S32.HI R7, RZ, 0x1f, R62 ;  /* 0x0000001fff077819 */ /* 0x000fe2000001143e */
[----:B------:R1:W-:Y:S01]  /*d190*/  STS [R21+0x4400], R90 ;  /* 0x0044005a15007388 */ /* 0x0003e20000000800 */
[----:B------:R-:W-:-:S02]  /*d1a0*/  LOP3.LUT R61, R61, 0xffffffc, RZ, 0xc0, !PT ;  /* 0x0ffffffc3d3d7812 */ /* 0x000fc400078ec0ff */
[----:B------:R-:W-:Y:S01]  /*d1b0*/  LEA.HI R7, R7, R62, RZ, 0x2 ;  /* 0x0000003e07077211 */ /* 0x000fe200078f10ff */
[----:B------:R1:W-:Y:S01]  /*d1c0*/  STS [R23+0x4000], R92 ;  /* 0x0040005c17007388 */ /* 0x0003e20000000800 */
[----:B------:R-:W-:Y:S02]  /*d1d0*/  IADD3 R61, R10, -R61, RZ ;  /* 0x8000003d0a3d7210 */ /* 0x000fe40007ffe0ff */
[----:B------:R-:W-:Y:S01]  /*d1e0*/  SHF.R.S32.HI R2, RZ, 0x2, R7 ;  /* 0x00000002ff027819 */ /* 0x000fe20000011407 */
[----:B------:R1:W-:Y:S01]  /*d1f0*/  STS [R23+0x4400], R94 ;  /* 0x0044005e17007388 */ /* 0x0003e20000000800 */
[----:B------:R-:W-:Y:S01]  /*d200*/  MOV R8, 0x7f800000 ;  /* 0x7f80000000087802 */ /* 0x000fe20000000f00 */
[----:B------:R-:W-:Y:S01]  /*d210*/  @P5 FFMA.FTZ R8, R132, c[0x0][0x238], R63 ;  /* 0x00008e0084085a23 */ /* 0x000fe2000001003f */
[----:B------:R-:W-:Y:S01]  /*d220*/  MOV R10, 0x7f800000 ;  /* 0x7f800000000a7802 */ /* 0x000fe20000000f00 */
[----:B------:R1:W-:Y:S01]  /*d230*/  STS [R25+0x4000], R96 ;  /* 0x0040006019007388 */ /* 0x0003e20000000800 */
[----:B------:R-:W-:Y:S01]  /*d240*/  @P4 FFMA.FTZ R10, R3, c[0x0][0x238], R0 ;  /* 0x00008e00030a4a23 */ /* 0x000fe20000010000 */
[----:B------:R-:W-:-:S02]  /*d250*/  LEA R2, R61, R2, 0x4 ;  /* 0x000000023d027211 */ /* 0x000fc400078e20ff */
[----:B------:R1:W-:Y:S04]  /*d260*/  STS [R25+0x4400], R98 ;  /* 0x0044006219007388 */ /* 0x0003e80000000800 */
[----:B------:R-:W-:Y:S06]  /*d270*/  BAR.SYNC.DEFER_BLOCKING 0x0 ;  /* 0x0000000000007b1d */ /* 0x000fec0000010000 */
[----:B---3--:R-:W2:Y:S04]  /*d280*/  S2R R11, SR_CTAID.Z ;  /* 0x00000000000b7919 */ /* 0x008ea80000002700 */
[----:B------:R1:W3:Y:S04]  /*d290*/  LDS.128 R52, [R203] ;  /* 0x00000000cb347984 */ /* 0x0002e80000000c00 */
[----:B------:R1:W4:Y:S01]  /*d2a0*/  LDS.128 R48, [R203+0x800] ;  /* 0x00080000cb307984 */ /* 0x0003220000000c00 */
[----:B--2---:R-:W-:-:S03]  /*d2b0*/  @!P2 IMAD R5, R5, c[0x0][0x1c0], R11 ;  /* 0x000070000505aa24 */ /* 0x004fc600078e020b */
[----:B------:R1:W2:Y:S01]  /*d2c0*/  LDS.128 R44, [R203+0x1000] ;  /* 0x00100000cb2c7984 */ /* 0x0002a20000000c00 */
        /* <DEDUP_REMOVED lines=12> */
[----:B---34-:R-:W3:Y:S01]  /*d390*/  S2R R5, SR_CTAID.X ;  /* 0x0000000000057919 */ /* 0x018ee20000002500 */
        /* <DEDUP_REMOVED lines=11> */
.L_x_5553:
[----:B---34-:R-:W-:Y:S05]  /*d450*/  BSYNC B0 ;  /* 0x0000000000007941 */ /* 0x018fea0003800000 */
.L_x_5552:
[----:B------:R-:W3:Y:S01]  /*d460*/  S2R R0, SR_CTAID.X ;  /* 0x0000000000007919 */ /* 0x000ee20000002500 */
[----:B------:R-:W-:Y:S01]  /*d470*/  LEA.HI R60, R60, R9, RZ, 0x3 ;  /* 0x000000093c3c7211 */ /* 0x000fe200078f18ff */
[----:B------:R-:W-:Y:S03]  /*d480*/  BSSY B0, `(.L_x_5554) ;  /* 0x000001f000007945 */ /* 0x000fe60003800000 */
[----:B------:R-:W-:Y:S02]  /*d490*/  LOP3.LUT R2, R60, 0xfffffff8, RZ, 0xc0, !PT ;  /* 0xfffffff83c027812 */ /* 0x000fe400078ec0ff */
[----:B------:R-:W-:-:S03]  /*d4a0*/  SHF.R.S32.HI R60, RZ, 0x3, R60 ;  /* 0x00000003ff3c7819 */ /* 0x000fc6000001143c */
[----:B------:R-:W-:-:S04]  /*d4b0*/  IMAD.IADD R2, R9, 0x1, -R2 ;  /* 0x0000000109027824 */ /* 0x000fc800078e0a02 */
[----:B------:R-:W-:Y:S01]  /*d4c0*/  IMAD.SHL.U32 R8, R2, 0x8, RZ ;  /* 0x0000000802087824 */ /* 0x000fe200078e00ff */
[----:B------:R-:W-:-:S04]  /*d4d0*/  SHF.R.S32.HI R2, RZ, 0x1f, R11 ;  /* 0x0000001fff027819 */ /* 0x000fc8000001140b */
[----:B------:R-:W-:Y:S01]  /*d4e0*/  SHF.R.S32.HI R9, RZ, 0x1f, R8 ;  /* 0x0000001fff097819 */ /* 0x000fe20000011408 */
[----:B------:R-:W-:Y:S02]  /*d4f0*/  IMAD R2, R2, c[0x0][0x1f0], RZ ;  /* 0x00007c0002027a24 */ /* 0x000fe400078e02ff */
[----:B---3--:R-:W-:Y:S02]  /*d500*/  IMAD.SHL.U32 R0, R0, 0x40, RZ ;  /* 0x0000004000007824 */ /* 0x008fe400078e00ff */
[----:B------:R-:W-:Y:S02]  /*d510*/  IMAD R2, R11, c[0x0][0x1f4], R2 ;  /* 0x00007d000b027a24 */ /* 0x000fe400078e0202 */
[----:B------:R-:W-:Y:S01]  /*d520*/  IMAD.WIDE.U32 R8, R0, c[0x0][0x1e8], R8 ;  /* 0x00007a0000087a25 */ /* 0x000fe200078e0008 */
[----:B------:R-:W-:-:S04]  /*d530*/  SHF.R.S32.HI R3, RZ, 0x1f, R0 ;  /* 0x0000001fff037819 */ /* 0x000fc80000011400 */
[----:B------:R-:W-:Y:S01]  /*d540*/  IADD3 R6, P0, R6, R8, RZ ;  /* 0x0000000806067210 */ /* 0x000fe20007f1e0ff */
[----:B------:R-:W-:-:S04]  /*d550*/  IMAD R3, R3, c[0x0][0x1e8], RZ ;  /* 0x00007a0003037a24 */ /* 0x000fc800078e02ff */
[----:B------:R-:W-:Y:S01]  /*d560*/  IMAD R3, R0, c[0x0][0x1ec], R3 ;  /* 0x00007b0000037a24 */ /* 0x000fe200078e0203 */
[----:B------:R-:W-:-:S04]  /*d570*/  SHF.R.S32.HI R0, RZ, 0x1f, R60 ;  /* 0x0000001fff007819 */ /* 0x000fc8000001143c */
        /* <DEDUP_REMOVED lines=15> */
.L_x_5555:
[----:B------:R-:W-:Y:S05]  /*d670*/  BSYNC B0 ;  /* 0x0000000000007941 */ /* 0x000fea0003800000 */
.L_x_5554:
[----:B------:R-:W-:Y:S01]  /*d680*/  IADD3 R2, R60, 0x10, RZ ;  /* 0x000000103c027810 */ /* 0x000fe20007ffe0ff */
        /* <DEDUP_REMOVED lines=9> */
[----:B---3--:R-:W-:-:S03]  /*d720*/  LEA R10, P0, R8, c[0x0][0x1d0], 0x1 ;  /* 0x00007400080a7a11 */ /* 0x008fc600078008ff */
[----:B------:R-:W-:-:S05]  /*d730*/  IMAD R2, R3, c[0x0][0x1ec], R2 ;  /* 0x00007b0003027a24 */ /* 0x000fca00078e0202 */
[----:B------:R-:W-:-:S04]  /*d740*/  IADD3 R2, R2, R9, RZ ;  /* 0x0000000902027210 */ /* 0x000fc80007ffe0ff */
[----:B------:R-:W-:-:S05]  /*d750*/  LEA.HI.X R11, R8, c[0x0][0x1d4], R2, 0x1, P0 ;  /* 0x00007500080b7a11 */ /* 0x000fca00000f0c02 */
[----:B------:R3:W-:Y:S04]  /*d760*/  STG.E.128 [R10.64], R48 ;  /* 0x000000300a007986 */ /* 0x0007e8000c101d0a */
[----:B-1----:R3:W-:Y:S04]  /*d770*/  STG.E.128 [R10.64+0x80], R32 ;  /* 0x000080200a007986 */ /* 0x0027e8000c101d0a */
[----:B------:R3:W-:Y:S02]  /*d780*/  STG.E.128 [R10.64+0x100], R16 ;  /* 0x000100100a007986 */ /* 0x0007e4000c101d0a */
.L_x_5557:
[----:B------:R-:W-:Y:S05]  /*d790*/  BSYNC B0 ;  /* 0x0000000000007941 */ /* 0x000fea0003800000 */
.L_x_5556:
        /* <DEDUP_REMOVED lines=14> */
[----:B--2---:R2:W-:Y:S04]  /*d880*/  STG.E.128 [R10.64], R44 ;  /* 0x0000002c0a007986 */ /* 0x0045e8000c101d0a */
[----:B-1----:R2:W-:Y:S04]  /*d890*/  STG.E.128 [R10.64+0x80], R28 ;  /* 0x0000801c0a007986 */ /* 0x0025e8000c101d0a */
[----:B------:R2:W-:Y:S02]  /*d8a0*/  STG.E.128 [R10.64+0x100], R12 ;  /* 0x0001000c0a007986 */ /* 0x0005e4000c101d0a */
.L_x_5559:
[----:B------:R-:W-:Y:S05]  /*d8b0*/  BSYNC B0 ;  /* 0x0000000000007941 */ /* 0x000fea0003800000 */
.L_x_5558:
[----:B------:R-:W-:-:S04]  /*d8c0*/  IADD3 R2, R60, 0x30, RZ ;  /* 0x000000303c027810 */ /* 0x000fc80007ffe0ff */
[----:B------:R-:W-:-:S13]  /*d8d0*/  ISETP.GE.AND P0, PT, R2, R195, PT ;  /* 0x000000c30200720c */ /* 0x000fda0003f06270 */
[----:B------:R-:W-:Y:S05]  /*d8e0*/  @P0 EXIT ;  /* 0x000000000000094d */ /* 0x000fea0003800000 */
        /* <DEDUP_REMOVED lines=9> */
[----:B-1----:R-:W-:Y:S04]  /*d980*/  STG.E.128 [R2.64], R40 ;  /* 0x0000002802007986 */ /* 0x002fe8000c101d0a */
[----:B------:R-:W-:Y:S04]  /*d990*/  STG.E.128 [R2.64+0x80], R24 ;  /* 0x0000801802007986 */ /* 0x000fe8000c101d0a */
[----:B------:R-:W-:Y:S01]  /*d9a0*/  STG.E.128 [R2.64+0x100], R56 ;  /* 0x0001003802007986 */ /* 0x000fe2000c101d0a */
[----:B------:R-:W-:Y:S05]  /*d9b0*/  EXIT ;  /* 0x000000000000794d */ /* 0x000fea0003800000 */
.L_x_5560:
        /* <DEDUP_REMOVED lines=12> */
.L_x_7868:


//--------------------- .text._ZN5flash24flash_fwd_splitkv_kernelI23Flash_fwd_kernel_traitsILi192ELi64ELi64ELi4ELb0ELb0EN7cutlass10bfloat16_tE19Flash_kernel_traitsILi192ELi64ELi64ELi4ES3_EELb0ELb1ELb0ELb0ELb1ELb1ELb0ELb0EEEvNS_16Flash_fwd_paramsE --------------------------
	.section	.text._ZN5flash24flash_fwd_splitkv_kernelI23Flash_fwd_kernel_traitsILi192ELi64ELi64ELi4ELb0ELb0EN7cutlass10bfloat16_tE19Flash_kernel_traitsILi192ELi64ELi64ELi4ES3_EELb0ELb1ELb0ELb0ELb1ELb1ELb0ELb0EEEvNS_16Flash_fwd_paramsE,"ax",@progbits
	.sectioninfo	@"SHI_REGISTERS=255"
	.align	128
        .global         _ZN5flash24flash_fwd_splitkv_kernelI23Flash_fwd_kernel_traitsILi192ELi64ELi64ELi4ELb0ELb0EN7cutlass10bfloat16_tE19Flash_kernel_traitsILi192ELi64ELi64ELi4ES3_EELb0ELb1ELb0ELb0ELb1ELb1ELb0ELb0EEEvNS_16Flash_fwd_paramsE
        .type           _ZN5flash24flash_fwd_splitkv_kernelI23Flash_fwd_kernel_traitsILi192ELi64ELi64ELi4ELb0ELb0EN7cutlass10bfloat16_tE19Flash_kernel_traitsILi192ELi64ELi64ELi4ES3_EELb0ELb1ELb0ELb0ELb1ELb1ELb0ELb0EEEvNS_16Flash_fwd_paramsE,@function
        .size           _ZN5flash24flash_fwd_splitkv_kernelI23Flash_fwd_kernel_traitsILi192ELi64ELi64ELi4ELb0ELb0EN7cutlass10bfloat16_tE19Flash_kernel_traitsILi192ELi64ELi64ELi4ES3_EELb0ELb1ELb0ELb0ELb1ELb1ELb0ELb0EEEvNS_16Flash_fwd_paramsE,(.L_x_7869 - _ZN5flash24flash_fwd_splitkv_kernelI23Flash_fwd_kernel_traitsILi192ELi64ELi64ELi4ELb0ELb0EN7cutlass10bfloat16_tE19Flash_kernel_traitsILi192ELi64ELi64ELi4ES3_EELb0ELb1ELb0ELb0ELb1ELb1ELb0ELb0EEEvNS_16Flash_fwd_paramsE)
        .other          _ZN5flash24flash_fwd_splitkv_kernelI23Flash_fwd_kernel_traitsILi192ELi64ELi64ELi4ELb0ELb0EN7cutlass10bfloat16_tE19Flash_kernel_traitsILi192ELi64ELi64ELi4ES3_EELb0ELb1ELb0ELb0ELb1ELb1ELb0ELb0EEEvNS_16Flash_fwd_paramsE,@"STO_CUDA_ENTRY STV_DEFAULT"
_ZN5flash24flash_fwd_splitkv_kernelI23Flash_fwd_kernel_traitsILi192ELi64ELi64ELi4ELb0ELb0EN7cutlass10bfloat16_tE19Flash_kernel_traitsILi192ELi64ELi64ELi4ES3_EELb0ELb1ELb0ELb0ELb1ELb1ELb0ELb0EEEvNS_16Flash_fwd_paramsE:
.text._ZN5flash24flash_fwd_splitkv_kernelI23Flash_fwd_kernel_traitsILi192ELi64ELi64ELi4ELb0ELb0EN7cutlass10bfloat16_tE19Flash_kernel_traitsILi192ELi64ELi64ELi4ES3_EELb0ELb1ELb0ELb0ELb1ELb1ELb0ELb0EEEvNS_16Flash_fwd_paramsE:
        /* <DEDUP_REMOVED lines=34> */
.L_x_5561:
[----:B-1-34-:R-:W-:Y:S02]  /*0220*/  MOV R0, c[0x0][0x218] ;  /* 0x0000860000007a02 */ /* 0x01afe40000000f00 */
.L_x_5562:
        /* <DEDUP_REMOVED lines=80> */
.L_x_5565:
[----:B------:R-:W-:Y:S05]  /*0730*/  BSYNC B0 ;  /* 0x0000000000007941 */ /* 0x000fea0003800000 */
.L_x_5564:
        /* <DEDUP_REMOVED lines=17> */
.L_x_5567:
[----:B------:R-:W-:Y:S05]  /*0850*/  BSYNC B0 ;  /* 0x0000000000007941 */ /* 0x000fea0003800000 */
.L_x_5566:
        /* <DEDUP_REMOVED lines=17> */
.L_x_5569:
[----:B------:R-:W-:Y:S05]  /*0970*/  BSYNC B0 ;  /* 0x0000000000007941 */ /* 0x000fea0003800000 */
.L_x_5568:
        /* <DEDUP_REMOVED lines=17> */
.L_x_5571:
[----:B------:R-:W-:Y:S05]  /*0a90*/  BSYNC B0 ;  /* 0x0000000000007941 */ /* 0x000fea0003800000 */
.L_x_5570:
        /* <DEDUP_REMOVED lines=19> */
.L_x_5563:
        /* <DEDUP_REMOVED lines=94> */
.L_x_5572:
        /* <DEDUP_REMOVED lines=15> */
.L_x_5574:
        /* <DEDUP_REMOVED lines=52> */
.L_x_5573:
        /* <DEDUP_REMOVED lines=208> */
[----:B------:R-:W-:Y:S02]  /*22e0*/  IMAD R11, R90, 0x400, R89 ;  /* 0x000004005a0b7824 */ /* 0x000fe400078e0259 */
[----:B------:R-:W-:Y:S02]  /*22f0*/  @!P2 IMAD R9, R9, 0x60, RZ ;  /* 0x000000600909a824 */ /* 0x000fe400078e02ff */
[----:B------:R-:W-:-:S02]  /*2300*/  IMAD.IADD R202, R4, 0x1, R11 ;  /* 0x0000000104ca7824 */ /* 0x000fc400078e020b */
[----:B------:R-:W-:Y:S02]  /*2310*/  @!P2 IMAD.IADD R9, R19, 0x1, R9 ;  /* 0x000000011309a824 */ /* 0x000fe400078e0209 */
        /* <DEDUP_REMOVED lines=42> */
[----:B-1----:R-:W-:Y:S02]  /*25c0*/  LDSM.16.M88.4 R12, [R202] ;  /* 0x00000000ca0c783b */ /* 0x002fe40000000200 */
[----:B------:R-:W-:Y:S02]  /*25d0*/  SEL R5, R5, 0xffffffe0, !P2 ;  /* 0xffffffe005057807 */ /* 0x000fe40005000000 */
[----:B------:R-:W1:Y:S01]  /*25e0*/  LDSM.16.M88.4 R24, [R201+0x6000] ;  /* 0x00600000c918783b */ /* 0x000e620000000200 */
[----:B------:R-:W-:Y:S02]  /*25f0*/  SEL R7, R7, 0xfffffff0, !P1 ;  /* 0xfffffff007077807 */ /* 0x000fe40004800000 */
[----:B------:R-:W-:Y:S01]  /*2600*/  R2P PR, R0, 0x6 ;  /* 0x0000000600007804 */ /* 0x000fe20000000000 */
[----:B------:R-:W3:Y:S01]  /*2610*/  LDSM.16.M88.4 R52, [R201+0x6800] ;  /* 0x00680000c934783b */ /* 0x000ee20000000200 */
[----:B------:R-:W-:Y:S01]  /*2620*/  IADD3 R0, R201, 0x6000, RZ ;  /* 0x00006000c9007810 */ /* 0x000fe20007ffe0ff */
[----:B------:R-:W-:-:S02]  /*2630*/  IMAD R200, R7, 0x2, R202 ;  /* 0x0000000207c87824 */ /* 0x000fc400078e02ca */
[----:B------:R-:W3:Y:S01]  /*2640*/  LDSM.16.M88.4 R44, [R201+0x7000] ;  /* 0x00700000c92c783b */ /* 0x000ee20000000200 */
[C---:B------:R-:W-:Y:S02]  /*2650*/  IMAD R198, R5.reuse, 0x2, R202 ;  /* 0x0000000205c67824 */ /* 0x040fe400078e02ca */
[----:B------:R-:W-:Y:S01]  /*2660*/  IMAD R197, R5, 0x2, R200 ;  /* 0x0000000205c57824 */ /* 0x000fe200078e02c8 */
[----:B------:R-:W3:Y:S04]  /*2670*/  LDSM.16.M88.4 R16, [R201+0x7800] ;  /* 0x00780000c910783b */ /* 0x000ee80000000200 */
[----:B------:R-:W-:Y:S01]  /*2680*/  @P1 IADD3 R199, R0, -0x20, RZ ;  /* 0xffffffe000c71810 */ /* 0x000fe20007ffe0ff */
[----:B------:R-:W-:Y:S01]  /*2690*/  LDSM.16.M88.4 R60, [R200] ;  /* 0x00000000c83c783b */ /* 0x000fe20000000200 */
[----:B------:R-:W-:-:S02]  /*26a0*/  IMAD.MOV.U32 R0, RZ, RZ, 0x40 ;  /* 0x00000040ff007424 */ /* 0x000fc400078e00ff */
[C---:B------:R-:W-:Y:S01]  /*26b0*/  IADD3 R191, R199.reuse, 0x800, RZ ;  /* 0x00000800c7bf7810 */ /* 0x040fe20007ffe0ff */
[----:B--2---:R-:W2:Y:S01]  /*26c0*/  LDSM.16.M88.4 R8, [R199] ;  /* 0x00000000c708783b */ /* 0x004ea20000000200 */
[C---:B------:R-:W-:Y:S02]  /*26d0*/  IADD3 R190, R199.reuse, 0x1000, RZ ;  /* 0x00001000c7be7810 */ /* 0x040fe40007ffe0ff */
[----:B------:R-:W-:Y:S01]  /*26e0*/  SEL R0, R0, 0xffffffc0, !P2 ;  /* 0xffffffc000007807 */ /* 0x000fe20005000000 */
[----:B------:R-:W2:Y:S01]  /*26f0*/  LDSM.16.M88.4 R32, [R199+0x800] ;  /* 0x00080000c720783b */ /* 0x000ea20000000200 */
[C---:B------:R-:W-:Y:S02]  /*2700*/  IADD3 R189, R199.reuse, 0x1800, RZ ;  /* 0x00001800c7bd7810 */ /* 0x040fe40007ffe0ff */
[----:B------:R-:W-:Y:S01]  /*2710*/  IADD3 R187, R199, 0x2000, RZ ;  /* 0x00002000c7bb7810 */ /* 0x000fe20007ffe0ff */
[----:B----4-:R-:W4:Y:S01]  /*2720*/  LDSM.16.M88.4 R20, [R199+0x1000] ;  /* 0x00100000c714783b */ /* 0x010f220000000200 */
[----:B------:R-:W-:Y:S01]  /*2730*/  IMAD.IADD R195, R201, 0x1, R0 ;  /* 0x00000001c9c37824 */ /* 0x000fe200078e0200 */
[C---:B------:R-:W-:Y:S01]  /*2740*/  IADD3 R186, R199.reuse, 0x2800, RZ ;  /* 0x00002800c7ba7810 */ /* 0x040fe20007ffe0ff */
[----:B------:R-:W-:Y:S01]  /*2750*/  IMAD.IADD R188, R0, 0x1, R199 ;  /* 0x0000000100bc7824 */ /* 0x000fe200078e02c7 */
[----:B------:R-:W2:Y:S01]  /*2760*/  LDSM.16.M88.4 R68, [R199+0x1800] ;  /* 0x00180000c744783b */ /* 0x000ea20000000200 */
[----:B------:R-:W-:Y:S01]  /*2770*/  IMAD.IADD R0, R88, 0x1, -R91 ;  /* 0x0000000158007824 */ /* 0x000fe200078e0a5b */
[----:B------:R-:W-:-:S02]  /*2780*/  IADD3 R185, R199, 0x3000, RZ ;  /* 0x00003000c7b97810 */ /* 0x000fc40007ffe0ff */
[----:B------:R-:W-:Y:S01]  /*2790*/  LDSM.16.M88.4 R76, [R198] ;  /* 0x00000000c64c783b */ /* 0x000fe20000000200 */
[C---:B------:R-:W-:Y:S01]  /*27a0*/  IADD3 R184, R199.reuse, 0x3800, RZ ;  /* 0x00003800c7b87810 */ /* 0x040fe20007ffe0ff */
[C---:B-1----:R-:W-:Y:S02]  /*27b0*/  HMMA.16816.F32.BF16 R28, R12.reuse, R24, RZ ;  /* 0x000000180c1c723c */ /* 0x042fe400000418ff */
[----:B------:R-:W1:Y:S01]  /*27c0*/  LDSM.16.M88.4 R36, [R195+0x6000] ;  /* 0x00600000c324783b */ /* 0x000e620000000200 */
[C---:B------:R-:W-:Y:S02]  /*27d0*/  IADD3 R183, R199.reuse, 0x4000, RZ ;  /* 0x00004000c7b77810 */ /* 0x040fe40007ffe0ff */
[C---:B------:R-:W-:Y:S01]  /*27e0*/  IADD3 R182, R199.reuse, 0x4800, RZ ;  /* 0x00004800c7b67810 */ /* 0x040fe20007ffe0ff */
[----:B------:R-:W-:Y:S01]  /*27f0*/  LDSM.16.M88.4 R64, [R188] ;  /* 0x00000000bc40783b */ /* 0x000fe20000000200 */
[C---:B------:R-:W-:Y:S01]  /*2800*/  IADD3 R181, R199.reuse, 0x5000, RZ ;  /* 0x00005000c7b57810 */ /* 0x040fe20007ffe0ff */
[----:B---3--:R-:W-:Y:S02]  /*2810*/  HMMA.16816.F32.BF16 R56, R12, R52, RZ ;  /* 0x000000340c38723c */ /* 0x008fe400000418ff */
[----:B------:R-:W-:Y:S01]  /*2820*/  LDSM.16.M88.4 R72, [R201+0x8000] ;  /* 0x00800000c948783b */ /* 0x000fe20000000200 */
[----:B------:R-:W-:-:S03]  /*2830*/  IADD3 R180, R199, 0x5800, RZ ;  /* 0x00005800c7b47810 */ /* 0x000fc60007ffe0ff */
[----:B------:R-:W-:Y:S02]  /*2840*/  LDSM.16.M88.4 R80, [R197+0x2000] ;  /* 0x00200000c550783b */ /* 0x000fe40000000200 */
[C---:B------:R-:W-:Y:S02]  /*2850*/  HMMA.16816.F32.BF16 R24, R12.reuse, R26, RZ ;  /* 0x0000001a0c18723c */ /* 0x040fe400000418ff */
[----:B------:R-:W-:Y:S04]  /*2860*/  LDSM.16.M88.4 R84, [R188+0x3800] ;  /* 0x00380000bc54783b */ /* 0x000fe80000000200 */
[----:B------:R-:W0:Y:S02]  /*2870*/  LDGDEPBAR ;  /* 0x00000000000079af */ /* 0x000e240000000000 */
[C---:B------:R-:W-:Y:S08]  /*2880*/  HMMA.16816.F32.BF16 R52, R12.reuse, R54, RZ ;  /* 0x000000360c34723c */ /* 0x040ff000000418ff */
[C---:B------:R-:W-:Y:S08]  /*2890*/  HMMA.16816.F32.BF16 R48, R12.reuse, R44, RZ ;  /* 0x0000002c0c30723c */ /* 0x040ff000000418ff */
[C---:B------:R-:W-:Y:S08]  /*28a0*/  HMMA.16816.F32.BF16 R44, R12.reuse, R46, RZ ;  /* 0x0000002e0c2c723c */ /* 0x040ff000000418ff */
[C---:B------:R-:W-:Y:S08]  /*28b0*/  HMMA.16816.F32.BF16 R40, R12.reuse, R16, RZ ;  /* 0x000000100c28723c */ /* 0x040ff000000418ff */
[----:B------:R-:W-:Y:S01]  /*28c0*/  HMMA.16816.F32.BF16 R12, R12, R18, RZ ;  /* 0x000000120c0c723c */ /* 0x000fe200000418ff */
[----:B------:R-:W3:Y:S07]  /*28d0*/  LDSM.16.M88.4 R16, [R195+0x6800] ;  /* 0x00680000c310783b */ /* 0x000eee0000000200 */
[C---:B--2---:R-:W-:Y:S08]  /*28e0*/  HMMA.16816.F32.BF16 R28, R60.reuse, R8, R28 ;  /* 0x000000083c1c723c */ /* 0x044ff0000004181c */
[C---:B------:R-:W-:Y:S01]  /*28f0*/  HMMA.16816.F32.BF16 R24, R60.reuse, R10, R24 ;  /* 0x0000000a3c18723c */ /* 0x040fe20000041818 */
[----:B------:R-:W2:Y:S07]  /*2900*/  LDSM.16.M88.4 R8, [R195+0x7000] ;  /* 0x00700000c308783b */ /* 0x000eae0000000200 */
[C---:B------:R-:W-:Y:S08]  /*2910*/  HMMA.16816.F32.BF16 R56, R60.reuse, R32, R56 ;  /* 0x000000203c38723c */ /* 0x040ff00000041838 */
[C---:B------:R-:W-:Y:S01]  /*2920*/  HMMA.16816.F32.BF16 R52, R60.reuse, R34, R52 ;  /* 0x000000223c34723c */ /* 0x040fe20000041834 */
[----:B------:R-:W2:Y:S07]  /*2930*/  LDSM.16.M88.4 R32, [R195+0x7800] ;  /* 0x00780000c320783b */ /* 0x000eae0000000200 */
[C---:B----4-:R-:W-:Y:S08]  /*2940*/  HMMA.16816.F32.BF16 R48, R60.reuse, R20, R48 ;  /* 0x000000143c30723c */ /* 0x050ff00000041830 */
[C---:B------:R-:W-:Y:S01]  /*2950*/  HMMA.16816.F32.BF16 R44, R60.reuse, R22, R44 ;  /* 0x000000163c2c723c */ /* 0x040fe2000004182c */
[----:B------:R-:W4:Y:S07]  /*2960*/  LDSM.16.M88.4 R20, [R197] ;  /* 0x00000000c514783b */ /* 0x000f2e0000000200 */
[C---:B------:R-:W-:Y:S08]  /*2970*/  HMMA.16816.F32.BF16 R40, R60.reuse, R68, R40 ;  /* 0x000000443c28723c */ /* 0x040ff00000041828 */
[----:B------:R-:W-:Y:S01]  /*2980*/  HMMA.16816.F32.BF16 R12, R60, R70, R12 ;  /* 0x000000463c0c723c */ /* 0x000fe2000004180c */
[----:B------:R-:W4:Y:S04]  /*2990*/  LDSM.16.M88.4 R60, [R188+0x800] ;  /* 0x00080000bc3c783b */ /* 0x000f280000000200 */
[----:B------:R-:W-:Y:S03]  /*29a0*/  LDSM.16.M88.4 R68, [R201+0x9800] ;  /* 0x00980000c944783b */ /* 0x000fe60000000200 */
[C---:B-1----:R-:W-:Y:S08]  /*29b0*/  HMMA.16816.F32.BF16 R28, R76.reuse, R36, R28 ;  /* 0x000000244c1c723c */ /* 0x042ff0000004181c */
[C---:B------:R-:W-:Y:S01]  /*29c0*/  HMMA.16816.F32.BF16 R24, R76.reuse, R38, R24 ;  /* 0x000000264c18723c */ /* 0x040fe20000041818 */
[----:B------:R-:W-:Y:S07]  /*29d0*/  LDSM.16.M88.4 R36, [R188+0x1800] ;  /* 0x00180000bc24783b */ /* 0x000fee0000000200 */
[C---:B---3--:R-:W-:Y:S08]  /*29e0*/  HMMA.16816.F32.BF16 R56, R76.reuse, R16, R56 ;  /* 0x000000104c38723c */ /* 0x048ff00000041838 */
[C---:B------:R-:W-:Y:S01]  /*29f0*/  HMMA.16816.F32.BF16 R52, R76.reuse, R18, R52 ;  /* 0x000000124c34723c */ /* 0x040fe20000041834 */
[----:B------:R-:W1:Y:S07]  /*2a00*/  LDSM.16.M88.4 R16, [R188+0x1000] ;  /* 0x00100000bc10783b */ /* 0x000e6e0000000200 */
[C---:B--2---:R-:W-:Y:S08]  /*2a10*/  HMMA.16816.F32.BF16 R48, R76.reuse, R8, R48 ;  /* 0x000000084c30723c */ /* 0x044ff00000041830 */
[C---:B------:R-:W-:Y:S01]  /*2a20*/  HMMA.16816.F32.BF16 R44, R76.reuse, R10, R44 ;  /* 0x0000000a4c2c723c */ /* 0x040fe2000004182c */
[----:B------:R-:W2:Y:S07]  /*2a30*/  LDSM.16.M88.4 R8, [R202+0x2000] ;  /* 0x00200000ca08783b */ /* 0x000eae0000000200 */
[C---:B------:R-:W-:Y:S08]  /*2a40*/  HMMA.16816.F32.BF16 R40, R76.reuse, R32, R40 ;  /* 0x000000204c28723c */ /* 0x040ff00000041828 */
[----:B------:R-:W-:Y:S01]  /*2a50*/  HMMA.16816.F32.BF16 R76, R76, R34, R12 ;  /* 0x000000224c4c723c */ /* 0x000fe2000004180c */
[----:B------:R-:W3:Y:S04]  /*2a60*/  LDSM.16.M88.4 R32, [R201+0x8800] ;  /* 0x00880000c920783b */ /* 0x000ee80000000200 */
[----:B------:R-:W2:Y:S03]  /*2a70*/  LDSM.16.M88.4 R12, [R201+0x9000] ;  /* 0x00900000c90c783b */ /* 0x000ea60000000200 */
[C---:B----4-:R-:W-:Y:S08]  /*2a80*/  HMMA.16816.F32.BF16 R28, R20.reuse, R64, R28 ;  /* 0x00000040141c723c */ /* 0x050ff0000004181c */
[C---:B------:R-:W-:Y:S01]  /*2a90*/  HMMA.16816.F32.BF16 R24, R20.reuse, R66, R24 ;  /* 0x000000421418723c */ /* 0x040fe20000041818 */
[----:B------:R-:W-:Y:S07]  /*2aa0*/  LDSM.16.M88.4 R64, [R199+0x2000] ;  /* 0x00200000c740783b */ /* 0x000fee0000000200 */
[C---:B------:R-:W-:Y:S08]  /*2ab0*/  HMMA.16816.F32.BF16 R56, R20.reuse, R60, R56 ;  /* 0x0000003c1438723c */ /* 0x040ff00000041838 */
[C---:B------:R-:W-:Y:S01]  /*2ac0*/  HMMA.16816.F32.BF16 R52, R20.reuse, R62, R52 ;  /* 0x0000003e1434723c */ /* 0x040fe20000041834 */
[----:B------:R-:W-:Y:S07]  /*2ad0*/  LDSM.16.M88.4 R60, [R199+0x2800] ;  /* 0x00280000c73c783b */ /* 0x000fee0000000200 */
[C---:B-1----:R-:W-:Y:S08]  /*2ae0*/  HMMA.16816.F32.BF16 R48, R20.reuse, R16, R48 ;  /* 0x000000101430723c */ /* 0x042ff00000041830 */
[C---:B------:R-:W-:Y:S01]  /*2af0*/  HMMA.16816.F32.BF16 R44, R20.reuse, R18, R44 ;  /* 0x00000012142c723c */ /* 0x040fe2000004182c */
[----:B------:R-:W1:Y:S07]  /*2b00*/  LDSM.16.M88.4 R16, [R200+0x2000] ;  /* 0x00200000c810783b */ /* 0x000e6e0000000200 */
[C---:B------:R-:W-:Y:S08]  /*2b10*/  HMMA.16816.F32.BF16 R40, R20.reuse, R36, R40 ;  /* 0x000000241428723c */ /* 0x040ff00000041828 */
[----:B------:R-:W-:Y:S01]  /*2b20*/  HMMA.16816.F32.BF16 R76, R20, R38, R76 ;  /* 0x00000026144c723c */ /* 0x000fe2000004184c */
[----:B------:R-:W4:Y:S04]  /*2b30*/  LDSM.16.M88.4 R20, [R199+0x3800] ;  /* 0x00380000c714783b */ /* 0x000f280000000200 */
[----:B------:R-:W1:Y:S03]  /*2b40*/  LDSM.16.M88.4 R36, [R199+0x3000] ;  /* 0x00300000c724783b */ /* 0x000e660000000200 */
[C---:B--2---:R-:W-:Y:S08]  /*2b50*/  HMMA.16816.F32.BF16 R28, R8.reuse, R72, R28 ;  /* 0x00000048081c723c */ /* 0x044ff0000004181c */
[C---:B------:R-:W-:Y:S01]  /*2b60*/  HMMA.16816.F32.BF16 R24, R8.reuse, R74, R24 ;  /* 0x0000004a0818723c */ /* 0x040fe20000041818 */
[----:B------:R-:W-:Y:S07]  /*2b70*/  LDSM.16.M88.4 R72, [R202+0x4000] ;  /* 0x00400000ca48783b */ /* 0x000fee0000000200 */
[C---:B---3--:R-:W-:Y:S08]  /*2b80*/  HMMA.16816.F32.BF16 R56, R8.reuse, R32, R56 ;  /* 0x000000200838723c */ /* 0x048ff00000041838 */
[C---:B------:R-:W-:Y:S01]  /*2b90*/  HMMA.16816.F32.BF16 R52, R8.reuse, R34, R52 ;  /* 0x000000220834723c */ /* 0x040fe20000041834 */
[----:B------:R-:W-:Y:S07]  /*2ba0*/  LDSM.16.M88.4 R32, [R198+0x2000] ;  /* 0x00200000c620783b */ /* 0x000fee0000000200 */
[C---:B------:R-:W-:Y:S08]  /*2bb0*/  HMMA.16816.F32.BF16 R48, R8.reuse, R12, R48 ;  /* 0x0000000c0830723c */ /* 0x040ff00000041830 */
[C---:B------:R-:W-:Y:S01]  /*2bc0*/  HMMA.16816.F32.BF16 R44, R8.reuse, R14, R44 ;  /* 0x0000000e082c723c */ /* 0x040fe2000004182c */
[----:B------:R-:W2:Y:S07]  /*2bd0*/  LDSM.16.M88.4 R12, [R195+0x8000] ;  /* 0x00800000c30c783b */ /* 0x000eae0000000200 */
[C---:B------:R-:W-:Y:S08]  /*2be0*/  HMMA.16816.F32.BF16 R40, R8.reuse, R68, R40 ;  /* 0x000000440828723c */ /* 0x040ff00000041828 */
        /* <DEDUP_REMOVED lines=12> */
[C---:B------:R-:W-:Y:S08]  /*2cb0*/  HMMA.16816.F32.BF16 R48, R16.reuse, R36, R48 ;  /* 0x000000241030723c */ /* 0x040ff00000041830 */
[----:B------:R-:W-:Y:S01]  /*2cc0*/  HMMA.16816.F32.BF16 R44, R16, R38, R44 ;  /* 0x00000026102c723c */ /* 0x000fe2000004182c */
[----:B------:R-:W4:Y:S04]  /*2cd0*/  LDSM.16.M88.4 R36, [R195+0x9800] ;  /* 0x00980000c324783b */ /* 0x000f280000000200 */
[----:B------:R-:W4:Y:S03]  /*2ce0*/  LDSM.16.M88.4 R16, [R188+0x2800] ;  /* 0x00280000bc10783b */ /* 0x000f260000000200 */
[C---:B--2---:R-:W-:Y:S08]  /*2cf0*/  HMMA.16816.F32.BF16 R28, R32.reuse, R12, R28 ;  /* 0x0000000c201c723c */ /* 0x044ff0000004181c */
[C---:B------:R-:W-:Y:S01]  /*2d00*/  HMMA.16816.F32.BF16 R24, R32.reuse, R14, R24 ;  /* 0x0000000e2018723c */ /* 0x040fe20000041818 */
[----:B------:R-:W-:Y:S07]  /*2d10*/  LDSM.16.M88.4 R12, [R188+0x3000] ;  /* 0x00300000bc0c783b */ /* 0x000fee0000000200 */
[C---:B---3--:R-:W-:Y:S08]  /*2d20*/  HMMA.16816.F32.BF16 R56, R32.reuse, R8, R56 ;  /* 0x000000082038723c */ /* 0x048ff00000041838 */
[----:B------:R-:W-:Y:S01]  /*2d30*/  HMMA.16816.F32.BF16 R52, R32, R10, R52 ;  /* 0x0000000a2034723c */ /* 0x000fe20000041834 */
[----:B------:R-:W2:Y:S07]  /*2d40*/  LDSM.16.M88.4 R8, [R201+0xa000] ;  /* 0x00a00000c908783b */ /* 0x000eae0000000200 */
[C---:B-1----:R-:W-:Y:S08]  /*2d50*/  HMMA.16816.F32.BF16 R28, R80.reuse, R20, R28 ;  /* 0x00000014501c723c */ /* 0x042ff0000004181c */
[----:B------:R-:W-:Y:S01]  /*2d60*/  HMMA.16816.F32.BF16 R24, R80, R22, R24 ;  /* 0x000000165018723c */ /* 0x000fe20000041818 */
[----:B------:R-:W-:Y:S07]  /*2d70*/  LDSM.16.M88.4 R20, [R188+0x4000] ;  /* 0x00400000bc14783b */ /* 0x000fee0000000200 */
[C---:B------:R-:W-:Y:S08]  /*2d80*/  HMMA.16816.F32.BF16 R48, R32.reuse, R60, R48 ;  /* 0x0000003c2030723c */ /* 0x040ff00000041830 */
[C---:B------:R-:W-:Y:S01]  /*2d90*/  HMMA.16816.F32.BF16 R44, R32.reuse, R62, R44 ;  /* 0x0000003e202c723c */ /* 0x040fe2000004182c */
[----:B------:R-:W-:Y:S07]  /*2da0*/  LDSM.16.M88.4 R60, [R201+0xb800] ;  /* 0x00b80000c93c783b */ /* 0x000fee0000000200 */
[C---:B----4-:R-:W-:Y:S08]  /*2db0*/  HMMA.16816.F32.BF16 R40, R32.reuse, R36, R40 ;  /* 0x000000242028723c */ /* 0x050ff00000041828 */
[----:B------:R-:W-:Y:S01]  /*2dc0*/  HMMA.16816.F32.BF16 R76, R32, R38, R76 ;  /* 0x00000026204c723c */ /* 0x000fe2000004184c */
[----:B------:R-:W-:Y:S04]  /*2dd0*/  LDSM.16.M88.4 R36, [R199+0x4000] ;  /* 0x00400000c724783b */ /* 0x000fe80000000200 */
[----:B------:R-:W-:Y:S03]  /*2de0*/  LDSM.16.M88.4 R32, [R195+0xa000] ;  /* 0x00a00000c320783b */ /* 0x000fe60000000200 */
[C---:B------:R-:W-:Y:S08]  /*2df0*/  HMMA.16816.F32.BF16 R56, R80.reuse, R16, R56 ;  /* 0x000000105038723c */ /* 0x040ff00000041838 */
[----:B------:R-:W-:Y:S01]  /*2e00*/  HMMA.16816.F32.BF16 R52, R80, R18, R52 ;  /* 0x000000125034723c */ /* 0x000fe20000041834 */
[----:B------:R-:W1:Y:S07]  /*2e10*/  LDSM.16.M88.4 R16, [R200+0x4000] ;  /* 0x00400000c810783b */ /* 0x000e6e0000000200 */
[C---:B--2---:R-:W-:Y:S08]  /*2e20*/  HMMA.16816.F32.BF16 R28, R72.reuse, R8, R28 ;  /* 0x00000008481c723c */ /* 0x044ff0000004181c */
[----:B------:R-:W-:Y:S01]  /*2e30*/  HMMA.16816.F32.BF16 R24, R72, R10, R24 ;  /* 0x0000000a4818723c */ /* 0x000fe20000041818 */
[----:B------:R-:W-:Y:S07]  /*2e40*/  LDSM.16.M88.4 R8, [R197+0x4000] ;  /* 0x00400000c508783b */ /* 0x000fee0000000200 */
[C---:B------:R-:W-:Y:S08]  /*2e50*/  HMMA.16816.F32.BF16 R48, R80.reuse, R12, R48 ;  /* 0x0000000c5030723c */ /* 0x040ff00000041830 */
[----:B------:R-:W-:Y:S01]  /*2e60*/  HMMA.16816.F32.BF16 R44, R80, R14, R44 ;  /* 0x0000000e502c723c */ /* 0x000fe2000004182c */
[----:B------:R-:W2:Y:S07]  /*2e70*/  LDSM.16.M88.4 R12, [R198+0x4000] ;  /* 0x00400000c60c783b */ /* 0x000eae0000000200 */
[----:B------:R-:W-:Y:S08]  /*2e80*/  HMMA.16816.F32.BF16 R56, R72, R68, R56 ;  /* 0x000000444838723c */ /* 0x000ff00000041838 */
[C---:B-1----:R-:W-:Y:S08]  /*2e90*/  HMMA.16816.F32.BF16 R28, R16.reuse, R36, R28 ;  /* 0x00000024101c723c */ /* 0x042ff0000004181c */
[----:B------:R-:W-:Y:S01]  /*2ea0*/  HMMA.16816.F32.BF16 R24, R16, R38, R24 ;  /* 0x000000261018723c */ /* 0x000fe20000041818 */
[----:B------:R-:W1:Y:S07]  /*2eb0*/  LDSM.16.M88.4 R36, [R199+0x4800] ;  /* 0x00480000c724783b */ /* 0x000e6e0000000200 */
[C---:B------:R-:W-:Y:S08]  /*2ec0*/  HMMA.16816.F32.BF16 R48, R72.reuse, R64, R48 ;  /* 0x000000404830723c */ /* 0x040ff00000041830 */
[----:B------:R-:W-:Y:S01]  /*2ed0*/  HMMA.16816.F32.BF16 R44, R72, R66, R44 ;  /* 0x00000042482c723c */ /* 0x000fe2000004182c */
[----:B------:R-:W3:Y:S07]  /*2ee0*/  LDSM.16.M88.4 R64, [R199+0x5000] ;  /* 0x00500000c740783b */ /* 0x000eee0000000200 */
[C---:B--2---:R-:W-:Y:S08]  /*2ef0*/  HMMA.16816.F32.BF16 R28, R12.reuse, R32, R28 ;  /* 0x000000200c1c723c */ /* 0x044ff0000004181c */
[----:B------:R-:W-:Y:S01]  /*2f00*/  HMMA.16816.F32.BF16 R24, R12, R34, R24 ;  /* 0x000000220c18723c */ /* 0x000fe20000041818 */
[----:B------:R-:W2:Y:S07]  /*2f10*/  LDSM.16.M88.4 R32, [R195+0xa800] ;  /* 0x00a80000c320783b */ /* 0x000eae0000000200 */
[----:B------:R-:W-:Y:S08]  /*2f20*/  HMMA.16816.F32.BF16 R40, R80, R84, R40 ;  /* 0x000000545028723c */ /* 0x000ff00000041828 */
[----:B------:R-:W-:Y:S08]  /*2f30*/  HMMA.16816.F32.BF16 R28, R8, R20, R28 ;  /* 0x00000014081c723c */ /* 0x000ff0000004181c */
[----:B------:R-:W-:Y:S08]  /*2f40*/  HMMA.16816.F32.BF16 R52, R72, R70, R52 ;  /* 0x000000464834723c */ /* 0x000ff00000041834 */
[----:B------:R-:W-:Y:S01]  /*2f50*/  HMMA.16816.F32.BF16 R24, R8, R22, R24 ;  /* 0x000000160818723c */ /* 0x000fe20000041818 */
[----:B------:R-:W4:Y:S07]  /*2f60*/  LDSM.16.M88.4 R20, [R199+0x5800] ;  /* 0x00580000c714783b */ /* 0x000f2e0000000200 */
[----:B------:R-:W-:Y:S01]  /*2f70*/  HMMA.16816.F32.BF16 R76, R80, R86, R76 ;  /* 0x00000056504c723c */ /* 0x000fe2000004184c */
[----:B------:R-:W-:-:S02]  /*2f80*/  FMUL.FTZ R28, R28, c[0x0][0x2ec] ;  /* 0x0000bb001c1c7a20 */ /* 0x000fc40000410000 */
[----:B------:R-:W-:Y:S02]  /*2f90*/  FMUL.FTZ R29, R29, c[0x0][0x2ec] ;  /* 0x0000bb001d1d7a20 */ /* 0x000fe40000410000 */
[----:B------:R-:W2:Y:S03]  /*2fa0*/  MUFU.TANH R68, R28 ;  /* 0x0000001c00447308 */ /* 0x000ea60000002400 */
[----:B-1----:R-:W-:Y:S05]  /*2fb0*/  HMMA.16816.F32.BF16 R56, R16, R36, R56 ;  /* 0x000000241038723c */ /* 0x002fea0000041838 */
[----:B------:R1:W-:Y:S03]  /*2fc0*/  MUFU.TANH R69, R29 ;  /* 0x0000001d00457308 */ /* 0x0003e60000002400 */
[----:B------:R-:W-:Y:S01]  /*2fd0*/  HMMA.16816.F32.BF16 R40, R72, R60, R40 ;  /* 0x0000003c4828723c */ /* 0x000fe20000041828 */
[----:B------:R-:W-:-:S02]  /*2fe0*/  FMUL.FTZ R25, R25, c[0x0][0x2ec] ;  /* 0x0000bb0019197a20 */ /* 0x000fc40000410000 */
[----:B------:R-:W-:Y:S02]  /*2ff0*/  FMUL.FTZ R24, R24, c[0x0][0x2ec] ;  /* 0x0000bb0018187a20 */ /* 0x000fe40000410000 */
[----:B------:R-:W-:Y:S02]  /*3000*/  FMUL.FTZ R26, R26, c[0x0][0x2ec] ;  /* 0x0000bb001a1a7a20 */ /* 0x000fe40000410000 */
[----:B------:R-:W-:Y:S01]  /*3010*/  FMUL.FTZ R27, R27, c[0x0][0x2ec] ;  /* 0x0000bb001b1b7a20 */ /* 0x000fe20000410000 */
[C---:B------:R-:W-:Y:S01]  /*3020*/  HMMA.16816.F32.BF16 R52, R16.reuse, R38, R52 ;  /* 0x000000261034723c */ /* 0x040fe20000041834 */
[----:B------:R-:W4:Y:S07]  /*3030*/  LDSM.16.M88.4 R36, [R188+0x4800] ;  /* 0x00480000bc24783b */ /* 0x000f2e0000000200 */
[----:B---3--:R-:W-:Y:S07]  /*3040*/  HMMA.16816.F32.BF16 R48, R16, R64, R48 ;  /* 0x000000401030723c */ /* 0x008fee0000041830 */
[----:B------:R-:W-:Y:S01]  /*3050*/  FMUL.FTZ R64, R30, c[0x0][0x2ec] ;  /* 0x0000bb001e407a20 */ /* 0x000fe20000410000 */
[----:B------:R-:W-:Y:S01]  /*3060*/  HMMA.16816.F32.BF16 R76, R72, R62, R76 ;  /* 0x0000003e484c723c */ /* 0x000fe2000004184c */
[----:B------:R-:W-:Y:S01]  /*3070*/  FMUL.FTZ R65, R31, c[0x0][0x2ec] ;  /* 0x0000bb001f417a20 */ /* 0x000fe20000410000 */
[----:B------:R-:W-:Y:S03]  /*3080*/  LDSM.16.M88.4 R60, [R195+0xb000] ;  /* 0x00b00000c33c783b */ /* 0x000fe60000000200 */
[----:B------:R-:W3:Y:S01]  /*3090*/  MUFU.TANH R64, R64 ;  /* 0x0000004000407308 */ /* 0x000ee20000002400 */
[----:B-1----:R-:W1:Y:S02]  /*30a0*/  LDSM.16.M88.4 R28, [R195+0xb800] ;  /* 0x00b80000c31c783b */ /* 0x002e640000000200 */
[----:B--2---:R-:W-:Y:S05]  /*30b0*/  HMMA.16816.F32.BF16 R56, R12, R32, R56 ;  /* 0x000000200c38723c */ /* 0x004fea0000041838 */
[----:B------:R-:W2:Y:S03]  /*30c0*/  MUFU.TANH R65, R65 ;  /* 0x0000004100417308 */ /* 0x000ea60000002400 */
[----:B----4-:R-:W-:Y:S07]  /*30d0*/  HMMA.16816.F32.BF16 R40, R16, R20, R40 ;  /* 0x000000141028723c */ /* 0x010fee0000041828 */
[----:B------:R-:W-:Y:S01]  /*30e0*/  SHF.R.S32.HI R21, RZ, 0x1f, R0 ;  /* 0x0000001fff157819 */ /* 0x000fe20000011400 */
[----:B------:R-:W-:Y:S01]  /*30f0*/  HMMA.16816.F32.BF16 R52, R12, R34, R52 ;  /* 0x000000220c34723c */ /* 0x000fe20000041834 */
[----:B------:R-:W4:Y:S02]  /*3100*/  LDSM.16.M88.4 R32, [R188+0x5000] ;  /* 0x00500000bc20783b */ /* 0x000f240000000200 */
[----:B------:R-:W-:-:S04]  /*3110*/  LEA.HI R0, R21, R0, RZ, 0x2 ;  /* 0x0000000015007211 */ /* 0x000fc800078f10ff */
[----:B------:R-:W-:Y:S01]  /*3120*/  SHF.R.S32.HI R21, RZ, 0x2, R0 ;  /* 0x00000002ff157819 */ /* 0x000fe20000011400 */
[----:B------:R-:W-:Y:S01]  /*3130*/  HMMA.16816.F32.BF16 R44, R16, R66, R44 ;  /* 0x00000042102c723c */ /* 0x000fe2000004182c */
[----:B------:R-:W-:Y:S03]  /*3140*/  MUFU.TANH R66, R24 ;  /* 0x0000001800427308 */ /* 0x000fe60000002400 */
[----:B------:R-:W-:Y:S01]  /*3150*/  IMAD.IADD R90, R21, 0x1, R90 ;  /* 0x00000001155a7824 */ /* 0x000fe200078e025a */
[----:B------:R-:W-:-:S03]  /*3160*/  IADD3 R21, R6, 0x1, -R92 ;  /* 0x0000000106157810 */ /* 0x000fc60007ffe85c */
[----:B------:R-:W-:Y:S01]  /*3170*/  HMMA.16816.F32.BF16 R56, R8, R36, R56 ;  /* 0x000000240838723c */ /* 0x000fe20000041838 */
[----:B------:R-:W-:Y:S01]  /*3180*/  IADD3 R21, R21, c[0x0][0x2e8], RZ ;  /* 0x0000ba0015157a10 */ /* 0x000fe20007ffe0ff */
[----:B------:R2:W2:Y:S01]  /*3190*/  MUFU.TANH R36, R25 ;  /* 0x0000001900247308 */ /* 0x0004a20000002400 */
[----:B------:R-:W-:-:S03]  /*31a0*/  IADD3 R0, R90, 0x8, RZ ;  /* 0x000000085a007810 */ /* 0x000fc60007ffe0ff */
[C---:B------:R-:W-:Y:S02]  /*31b0*/  IMAD.IADD R215, R21.reuse, 0x1, R90 ;  /* 0x0000000115d77824 */ /* 0x040fe400078e025a */
[----:B-1----:R-:W-:Y:S01]  /*31c0*/  HMMA.16816.F32.BF16 R40, R12, R28, R40 ;  /* 0x0000001c0c28723c */ /* 0x002fe20000041828 */
[----:B------:R-:W-:Y:S01]  /*31d0*/  IMAD.IADD R21, R21, 0x1, R0 ;  /* 0x0000000115157824 */ /* 0x000fe200078e0200 */
[----:B------:R-:W1:Y:S01]  /*31e0*/  MUFU.TANH R37, R26 ;  /* 0x0000001a00257308 */ /* 0x000e620000002400 */
[----:B------:R-:W-:-:S03]  /*31f0*/  IMNMX R215, R215, R6, PT ;  /* 0x00000006d7d77217 */ /* 0x000fc60003800200 */
[----:B------:R-:W-:Y:S01]  /*3200*/  IMNMX R210, R21, R6, PT ;  /* 0x0000000615d27217 */ /* 0x000fe20003800200 */
[----:B------:R-:W-:Y:S01]  /*3210*/  IMAD.IADD R29, R3, 0x1, R218 ;  /* 0x00000001031d7824 */ /* 0x000fe200078e02da */
[----:B------:R-:W-:Y:S01]  /*3220*/  HMMA.16816.F32.BF16 R48, R12, R60, R48 ;  /* 0x0000003c0c30723c */ /* 0x000fe20000041830 */
[----:B--2---:R-:W-:Y:S01]  /*3230*/  IADD3 R25, R6, -c[0x0][0x2e4], -R92 ;  /* 0x8000b90006197a10 */ /* 0x004fe20007ffe85c */
[----:B------:R2:W1:Y:S02]  /*3240*/  MUFU.TANH R60, R27 ;  /* 0x0000001b003c7308 */ /* 0x0004640000002400 */
[C---:B------:R-:W-:Y:S02]  /*3250*/  IADD3 R21, R29.reuse, 0x8, RZ ;  /* 0x000000081d157810 */ /* 0x040fe40007ffe0ff */
[----:B------:R-:W-:Y:S01]  /*3260*/  ISETP.GE.AND P6, PT, R29, R215, PT ;  /* 0x000000d71d00720c */ /* 0x000fe20003fc6270 */
[C---:B------:R-:W-:Y:S01]  /*3270*/  IMAD.IADD R216, R25.reuse, 0x1, R90 ;  /* 0x0000000119d87824 */ /* 0x040fe200078e025a */
[----:B------:R-:W-:Y:S01]  /*3280*/  HMMA.16816.F32.BF16 R76, R16, R22, R76 ;  /* 0x00000016104c723c */ /* 0x000fe2000004184c */
[----:B------:R-:W-:Y:S01]  /*3290*/  IMAD.IADD R214, R25, 0x1, R0 ;  /* 0x0000000119d67824 */ /* 0x000fe200078e0200 */
[----:B------:R-:W-:Y:S01]  /*32a0*/  IADD3 R25, R29, 0x1, RZ ;  /* 0x000000011d197810 */ /* 0x000fe20007ffe0ff */
[----:B------:R-:W-:Y:S01]  /*32b0*/  FMUL.FTZ R28, R59, c[0x0][0x2ec] ;  /* 0x0000bb003b1c7a20 */ /* 0x000fe20000410000 */
[----:B------:R-:W-:Y:S01]  /*32c0*/  IMNMX R216, RZ, R216, !PT ;  /* 0x000000d8ffd87217 */ /* 0x000fe20007800200 */
[----:B------:R-:W-:Y:S01]  /*32d0*/  IMAD.IADD R0, R89, 0x1, R4 ;  /* 0x0000000159007824 */ /* 0x000fe200078e0204 */
[----:B------:R-:W-:-:S02]  /*32e0*/  IMNMX R214, RZ, R214, !PT ;  /* 0x000000d6ffd67217 */ /* 0x000fc40007800200 */
[CC--:B------:R-:W-:Y:S01]  /*32f0*/  ISETP.GE.AND P2, PT, R25.reuse, R215.reuse, PT ;  /* 0x000000d71900720c */ /* 0x0c0fe20003f46270 */
[----:B------:R-:W-:Y:S01]  /*3300*/  HMMA.16816.F32.BF16 R52, R8, R38, R52 ;  /* 0x000000260834723c */ /* 0x000fe20000041834 */
[C---:B------:R-:W-:Y:S01]  /*3310*/  ISETP.GE.AND P1, PT, R25.reuse, R210, PT ;  /* 0x000000d21900720c */ /* 0x040fe20003f26270 */
[----:B------:R-:W-:Y:S01]  /*3320*/  MUFU.TANH R28, R28 ;  /* 0x0000001c001c7308 */ /* 0x000fe20000002400 */
[C---:B------:R-:W-:Y:S02]  /*3330*/  ISETP.LT.OR P2, PT, R25.reuse, R216, P2 ;  /* 0x000000d81900720c */ /* 0x040fe40001741670 */
[----:B------:R-:W-:Y:S02]  /*3340*/  ISETP.LT.OR P1, PT, R25, R214, P1 ;  /* 0x000000d61900720c */ /* 0x000fe40000f21670 */
[----:B--2---:R-:W2:Y:S01]  /*3350*/  LDSM.16.M88.4 R24, [R188+0x5800] ;  /* 0x00580000bc18783b */ /* 0x004ea20000000200 */
[----:B------:R-:W-:Y:S01]  /*3360*/  HMMA.16816.F32.BF16 R44, R12, R62, R44 ;  /* 0x0000003e0c2c723c */ /* 0x000fe2000004182c */
[----:B------:R-:W-:Y:S01]  /*3370*/  FMUL.FTZ R38, R56, c[0x0][0x2ec] ;  /* 0x0000bb0038267a20 */ /* 0x000fe20000410000 */
[C---:B------:R-:W-:Y:S01]  /*3380*/  ISETP.GE.AND P0, PT, R21.reuse, R215, PT ;  /* 0x000000d71500720c */ /* 0x040fe20003f06270 */
[----:B------:R-:W-:Y:S01]  /*3390*/  FMUL.FTZ R56, R58, c[0x0][0x2ec] ;  /* 0x0000bb003a387a20 */ /* 0x000fe20000410000 */
[-C--:B------:R-:W-:Y:S01]  /*33a0*/  ISETP.GE.AND P5, PT, R21, R210.reuse, PT ;  /* 0x000000d21500720c */ /* 0x080fe20003fa6270 */
[----:B------:R-:W-:Y:S01]  /*33b0*/  FMUL.FTZ R39, R57, c[0x0][0x2ec] ;  /* 0x0000bb0039277a20 */ /* 0x000fe20000410000 */
[C---:B------:R-:W-:Y:S01]  /*33c0*/  ISETP.GE.AND P4, PT, R29.reuse, R210, PT ;  /* 0x000000d21d00720c */ /* 0x040fe20003f86270 */
[----:B------:R-:W-:Y:S01]  /*33d0*/  MUFU.TANH R38, R38 ;  /* 0x0000002600267308 */ /* 0x000fe20000002400 */
[----:B----4-:R-:W-:Y:S01]  /*33e0*/  HMMA.16816.F32.BF16 R48, R8, R32, R48 ;  /* 0x000000200830723c */ /* 0x010fe20000041830 */
[----:B------:R-:W-:Y:S01]  /*33f0*/  ISETP.LT.OR P6, PT, R29, R216, P6 ;  /* 0x000000d81d00720c */ /* 0x000fe200037c1670 */
[----:B------:R-:W-:-:S04]  /*3400*/  DEPBAR.LE SB0, 0x0 ;  /* 0x000080000000791a */ /* 0x000fc80000000000 */
[----:B------:R-:W-:Y:S01]  /*3410*/  ISETP.LT.OR P0, PT, R21, R216, P0 ;  /* 0x000000d81500720c */ /* 0x000fe20000701670 */
[----:B------:R-:W4:Y:S01]  /*3420*/  MUFU.TANH R56, R56 ;  /* 0x0000003800387308 */ /* 0x000f220000002400 */
[----:B------:R-:W-:Y:S01]  /*3430*/  HMMA.16816.F32.BF16 R76, R12, R30, R76 ;  /* 0x0000001e0c4c723c */ /* 0x000fe2000004184c */
[----:B------:R-:W-:Y:S01]  /*3440*/  FMUL.FTZ R32, R53, c[0x0][0x2ec] ;  /* 0x0000bb0035207a20 */ /* 0x000fe20000410000 */
[----:B------:R-:W-:Y:S01]  /*3450*/  IADD3 R53, R29, 0x9, RZ ;  /* 0x000000091d357810 */ /* 0x000fe20007ffe0ff */
[----:B------:R-:W-:Y:S01]  /*3460*/  FMUL.FTZ R52, R52, c[0x0][0x2ec] ;  /* 0x0000bb0034347a20 */ /* 0x000fe20000410000 */
[-C--:B------:R-:W-:Y:S02]  /*3470*/  ISETP.LT.OR P5, PT, R21, R214.reuse, P5 ;  /* 0x000000d61500720c */ /* 0x080fe40002fa1670 */
[C---:B------:R-:W-:Y:S01]  /*3480*/  ISETP.LT.OR P4, PT, R29.reuse, R214, P4 ;  /* 0x000000d61d00720c */ /* 0x040fe20002781670 */
[----:B------:R-:W-:Y:S01]  /*3490*/  MUFU.TANH R39, R39 ;  /* 0x0000002700277308 */ /* 0x000fe20000002400 */
[----:B------:R-:W-:Y:S01]  /*34a0*/  HMMA.16816.F32.BF16 R44, R8, R34, R44 ;  /* 0x00000022082c723c */ /* 0x000fe2000004182c */
[----:B------:R-:W-:-:S02]  /*34b0*/  IADD3 R33, R29, 0x10, RZ ;  /* 0x000000101d217810 */ /* 0x000fc40007ffe0ff */
[----:B------:R-:W-:Y:S02]  /*34c0*/  FSEL R21, R68, -INF , !P6 ;  /* 0xff80000044157808 */ /* 0x000fe40007000000 */
[-C--:B------:R-:W-:Y:S02]  /*34d0*/  ISETP.GE.AND P6, PT, R53, R215.reuse, PT ;  /* 0x000000d73500720c */ /* 0x080fe40003fc6270 */
[----:B---3--:R-:W-:Y:S01]  /*34e0*/  FSEL R64, R64, -INF , !P4 ;  /* 0xff80000040407808 */ /* 0x008fe20006000000 */
[----:B------:R-:W-:Y:S01]  /*34f0*/  FMUL.FTZ R35, R54, c[0x0][0x2ec] ;  /* 0x0000bb0036237a20 */ /* 0x000fe20000410000 */
[----:B------:R-:W-:Y:S01]  /*3500*/  FSEL R20, R65, -INF , !P1 ;  /* 0xff80000041147808 */ /* 0x000fe20004800000 */
[----:B------:R-:W3:Y:S01]  /*3510*/  MUFU.TANH R52, R52 ;  /* 0x0000003400347308 */ /* 0x000ee20000002400 */
[CC--:B------:R-:W-:Y:S01]  /*3520*/  ISETP.GE.AND P4, PT, R33.reuse, R215.reuse, PT ;  /* 0x000000d72100720c */ /* 0x0c0fe20003f86270 */
[----:B------:R-:W-:Y:S01]  /*3530*/  FMUL.FTZ R48, R48, c[0x0][0x2ec] ;  /* 0x0000bb0030307a20 */ /* 0x000fe20000410000 */
[----:B------:R-:W-:Y:S01]  /*3540*/  ISETP.GE.AND P1, PT, R33, R210, PT ;  /* 0x000000d22100720c */ /* 0x000fe20003f26270 */
[----:B------:R-:W-:Y:S01]  /*3550*/  FMUL.FTZ R34, R55, c[0x0][0x2ec] ;  /* 0x0000bb0037227a20 */ /* 0x000fe20000410000 */
[-C--:B------:R-:W-:Y:S01]  /*3560*/  ISETP.LT.OR P6, PT, R53, R216.reuse, P6 ;  /* 0x000000d83500720c */ /* 0x080fe200037c1670 */
[C---:B--2---:R-:W-:Y:S01]  /*3570*/  HMMA.16816.F32.BF16 R40, R8.reuse, R24, R40 ;  /* 0x000000180828723c */ /* 0x044fe20000041828 */
[----:B------:R-:W-:Y:S01]  /*3580*/  IADD3 R19, R29, 0x11, RZ ;  /* 0x000000111d137810 */ /* 0x000fe20007ffe0ff */
[----:B------:R-:W2:Y:S01]  /*3590*/  MUFU.TANH R35, R35 ;  /* 0x0000002300237308 */ /* 0x000ea20000002400 */
[----:B------:R-:W-:Y:S01]  /*35a0*/  ISETP.LT.OR P4, PT, R33, R216, P4 ;  /* 0x000000d82100720c */ /* 0x000fe20002781670 */
[----:B------:R-:W-:Y:S01]  /*35b0*/  FMUL.FTZ R49, R49, c[0x0][0x2ec] ;  /* 0x0000bb0031317a20 */ /* 0x000fe20000410000 */
[----:B------:R-:W-:Y:S01]  /*35c0*/  ISETP.LT.OR P1, PT, R33, R214, P1 ;  /* 0x000000d62100720c */ /* 0x000fe20000f21670 */
[----:B------:R-:W-:Y:S01]  /*35d0*/  FMUL.FTZ R50, R50, c[0x0][0x2ec] ;  /* 0x0000bb0032327a20 */ /* 0x000fe20000410000 */
[----:B------:R-:W-:Y:S01]  /*35e0*/  FSEL R69, R69, -INF , !P2 ;  /* 0xff80000045457808 */ /* 0x000fe20005000000 */
[----:B------:R-:W-:Y:S01]  /*35f0*/  HMMA.16816.F32.BF16 R76, R8, R26, R76 ;  /* 0x0000001a084c723c */ /* 0x000fe2000004184c */
[----:B------:R-:W-:Y:S01]  /*3600*/  FSEL R33, R36, -INF , !P6 ;  /* 0xff80000024217808 */ /* 0x000fe20007000000 */
[----:B------:R-:W2:Y:S01]  /*3610*/  MUFU.TANH R32, R32 ;  /* 0x0000002000207308 */ /* 0x000ea20000002400 */
[-C--:B------:R-:W-:Y:S01]  /*3620*/  ISETP.GE.AND P2, PT, R53, R210.reuse, PT ;  /* 0x000000d23500720c */ /* 0x080fe20003f46270 */
[----:B------:R-:W-:Y:S01]  /*3630*/  FMUL.FTZ R44, R44, c[0x0][0x2ec] ;  /* 0x0000bb002c2c7a20 */ /* 0x000fe20000410000 */
[----:B------:R-:W-:Y:S01]  /*3640*/  ISETP.GE.AND P6, PT, R19, R210, PT ;  /* 0x000000d21300720c */ /* 0x000fe20003fc6270 */
[----:B------:R-:W-:Y:S01]  /*3650*/  FMUL.FTZ R51, R51, c[0x0][0x2ec] ;  /* 0x0000bb0033337a20 */ /* 0x000fe20000410000 */
[-C--:B------:R-:W-:Y:S01]  /*3660*/  ISETP.LT.OR P2, PT, R53, R214.reuse, P2 ;  /* 0x000000d63500720c */ /* 0x080fe20001741670 */
[----:B------:R-:W-:Y:S01]  /*3670*/  FMUL.FTZ R45, R45, c[0x0][0x2ec] ;  /* 0x0000bb002d2d7a20 */ /* 0x000fe20000410000 */
[----:B------:R-:W-:Y:S01]  /*3680*/  ISETP.LT.OR P6, PT, R19, R214, P6 ;  /* 0x000000d61300720c */ /* 0x000fe200037c1670 */
[----:B------:R-:W2:Y:S01]  /*3690*/  MUFU.TANH R165, R48 ;  /* 0x0000003000a57308 */ /* 0x000ea20000002400 */
[C---:B------:R-:W-:Y:S01]  /*36a0*/  IADD3 R17, R29.reuse, 0x18, RZ ;  /* 0x000000181d117810 */ /* 0x040fe20007ffe0ff */
[----:B------:R-:W-:Y:S01]  /*36b0*/  FMUL.FTZ R46, R46, c[0x0][0x2ec] ;  /* 0x0000bb002e2e7a20 */ /* 0x000fe20000410000 */
[----:B------:R-:W-:Y:S01]  /*36c0*/  IADD3 R25, R29, 0x20, RZ ;  /* 0x000000201d197810 */ /* 0x000fe20007ffe0ff */
[----:B------:R-:W-:Y:S01]  /*36d0*/  FMUL.FTZ R47, R47, c[0x0][0x2ec] ;  /* 0x0000bb002f2f7a20 */ /* 0x000fe20000410000 */
[----:B-1----:R-:W-:Y:S01]  /*36e0*/  FSEL R6, R37, -INF , !P5 ;  /* 0xff80000025067808 */ /* 0x002fe20006800000 */
[----:B------:R-:W-:Y:S01]  /*36f0*/  FMUL.FTZ R40, R40, c[0x0][0x2ec] ;  /* 0x0000bb0028287a20 */ /* 0x000fe20000410000 */
[----:B------:R-:W-:Y:S01]  /*3700*/  FSEL R4, R60, -INF , !P2 ;  /* 0xff8000003c047808 */ /* 0x000fe20005000000 */
[----:B------:R-:W1:Y:S01]  /*3710*/  MUFU.TANH R34, R34 ;  /* 0x0000002200227308 */ /* 0x000e620000002400 */
[----:B----4-:R-:W-:Y:S01]  /*3720*/  FSEL R18, R56, -INF , !P1 ;  /* 0xff80000038127808 */ /* 0x010fe20004800000 */
[----:B------:R-:W-:Y:S01]  /*3730*/  FMUL.FTZ R41, R41, c[0x0][0x2ec] ;  /* 0x0000bb0029297a20 */ /* 0x000fe20000410000 */
[----:B------:R-:W-:Y:S01]  /*3740*/  FSEL R16, R28, -INF , !P6 ;  /* 0xff8000001c107808 */ /* 0x000fe20007000000 */
[----:B------:R-:W-:Y:S01]  /*3750*/  FMUL.FTZ R42, R42, c[0x0][0x2ec] ;  /* 0x0000bb002a2a7a20 */ /* 0x000fe20000410000 */
[-C--:B------:R-:W-:Y:S01]  /*3760*/  ISETP.GE.AND P5, PT, R17, R215.reuse, PT ;  /* 0x000000d71100720c */ /* 0x080fe20003fa6270 */
[----:B------:R-:W-:Y:S01]  /*3770*/  FMUL.FTZ R43, R43, c[0x0][0x2ec] ;  /* 0x0000bb002b2b7a20 */ /* 0x000fe20000410000 */
[-C--:B------:R-:W-:Y:S01]  /*3780*/  ISETP.GE.AND P2, PT, R17, R210.reuse, PT ;  /* 0x000000d21100720c */ /* 0x080fe20003f46270 */
[----:B------:R-:W4:Y:S01]  /*3790*/  MUFU.TANH R173, R49 ;  /* 0x0000003100ad7308 */ /* 0x000f220000002400 */
[CC--:B------:R-:W-:Y:S01]  /*37a0*/  ISETP.GE.AND P1, PT, R25.reuse, R215.reuse, PT ;  /* 0x000000d71900720c */ /* 0x0c0fe20003f26270 */
[----:B------:R-:W-:Y:S01]  /*37b0*/  FMUL.FTZ R76, R76, c[0x0][0x2ec] ;  /* 0x0000bb004c4c7a20 */ /* 0x000fe20000410000 */
[----:B------:R-:W-:Y:S01]  /*37c0*/  ISETP.GE.AND P6, PT, R25, R210, PT ;  /* 0x000000d21900720c */ /* 0x000fe20003fc6270 */
[----:B------:R-:W-:Y:S01]  /*37d0*/  FMUL.FTZ R77, R77, c[0x0][0x2ec] ;  /* 0x0000bb004d4d7a20 */ /* 0x000fe20000410000 */
[----:B------:R-:W-:Y:S01]  /*37e0*/  FSEL R23, R66, -INF , !P0 ;  /* 0xff80000042177808 */ /* 0x000fe20004000000 */
[----:B------:R-:W-:Y:S01]  /*37f0*/  FMUL.FTZ R78, R78, c[0x0][0x2ec] ;  /* 0x0000bb004e4e7a20 */ /* 0x000fe20000410000 */
[----:B------:R-:W-:Y:S01]  /*3800*/  ISETP.GE.AND P0, PT, R19, R215, PT ;  /* 0x000000d71300720c */ /* 0x000fe20003f06270 */
[----:B------:R-:W1:Y:S01]  /*3810*/  MUFU.TANH R171, R44 ;  /* 0x0000002c00ab7308 */ /* 0x000e620000002400 */
[----:B------:R-:W-:Y:S01]  /*3820*/  ISETP.LT.OR P5, PT, R17, R216, P5 ;  /* 0x000000d81100720c */ /* 0x000fe20002fa1670 */
[----:B------:R-:W-:Y:S01]  /*3830*/  FMUL.FTZ R79, R79, c[0x0][0x2ec] ;  /* 0x0000bb004f4f7a20 */ /* 0x000fe20000410000 */
[----:B------:R-:W-:-:S02]  /*3840*/  ISETP.LT.OR P2, PT, R17, R214, P2 ;  /* 0x000000d61100720c */ /* 0x000fc40001741670 */
[----:B------:R-:W-:Y:S02]  /*3850*/  IADD3 R37, R29, 0x19, RZ ;  /* 0x000000191d257810 */ /* 0x000fe40007ffe0ff */
[C---:B------:R-:W-:Y:S01]  /*3860*/  ISETP.LT.OR P1, PT, R25.reuse, R216, P1 ;  /* 0x000000d81900720c */ /* 0x040fe20000f21670 */
[----:B------:R-:W1:Y:S01]  /*3870*/  MUFU.TANH R166, R50 ;  /* 0x0000003200a67308 */ /* 0x000e620000002400 */
[----:B------:R-:W-:Y:S02]  /*3880*/  ISETP.LT.OR P6, PT, R25, R214, P6 ;  /* 0x000000d61900720c */ /* 0x000fe400037c1670 */
[----:B------:R-:W-:Y:S02]  /*3890*/  IADD3 R25, R29, 0x21, RZ ;  /* 0x000000211d197810 */ /* 0x000fe40007ffe0ff */
[----:B------:R-:W-:Y:S02]  /*38a0*/  ISETP.LT.OR P0, PT, R19, R216, P0 ;  /* 0x000000d81300720c */ /* 0x000fe40000701670 */
[----:B------:R-:W-:Y:S01]  /*38b0*/  FSEL R19, R38, -INF , !P4 ;  /* 0xff80000026137808 */ /* 0x000fe20006000000 */
[----:B------:R-:W1:Y:S01]  /*38c0*/  MUFU.TANH R176, R51 ;  /* 0x0000003300b07308 */ /* 0x000e620000002400 */
[----:B------:R-:W-:-:S02]  /*38d0*/  ISETP.GE.AND P4, PT, R37, R215, PT ;  /* 0x000000d72500720c */ /* 0x000fc40003f86270 */
[----:B---3--:R-:W-:Y:S02]  /*38e0*/  FSEL R15, R52, -INF , !P5 ;  /* 0xff800000340f7808 */ /* 0x008fe40006800000 */
[----:B--2---:R-:W-:Y:S02]  /*38f0*/  FSEL R14, R35, -INF , !P2 ;  /* 0xff800000230e7808 */ /* 0x004fe40005000000 */
[C---:B------:R-:W-:Y:S01]  /*3900*/  ISETP.GE.AND P5, PT, R25.reuse, R215, PT ;  /* 0x000000d71900720c */ /* 0x040fe20003fa6270 */
[----:B------:R-:W2:Y:S01]  /*3910*/  MUFU.TANH R167, R45 ;  /* 0x0000002d00a77308 */ /* 0x000ea20000002400 */
[----:B------:R-:W-:Y:S02]  /*3920*/  ISETP.GE.AND P2, PT, R25, R210, PT ;  /* 0x000000d21900720c */ /* 0x000fe40003f46270 */
[----:B------:R-:W-:Y:S02]  /*3930*/  ISETP.LT.OR P4, PT, R37, R216, P4 ;  /* 0x000000d82500720c */ /* 0x000fe40002781670 */
[----:B------:R-:W-:-:S02]  /*3940*/  FSEL R17, R39, -INF , !P0 ;  /* 0xff80000027117808 */ /* 0x000fc40004000000 */
[----:B------:R-:W-:Y:S01]  /*3950*/  ISETP.GE.AND P0, PT, R37, R210, PT ;  /* 0x000000d22500720c */ /* 0x000fe20003f06270 */
[----:B------:R-:W3:Y:S01]  /*3960*/  MUFU.TANH R170, R46 ;  /* 0x0000002e00aa7308 */ /* 0x000ee20000002400 */
[----:B------:R-:W-:Y:S02]  /*3970*/  IADD3 R31, R29, 0x28, RZ ;  /* 0x000000281d1f7810 */ /* 0x000fe40007ffe0ff */
[C---:B------:R-:W-:Y:S02]  /*3980*/  ISETP.LT.OR P5, PT, R25.reuse, R216, P5 ;  /* 0x000000d81900720c */ /* 0x040fe40002fa1670 */
[----:B------:R-:W-:Y:S02]  /*3990*/  ISETP.LT.OR P2, PT, R25, R214, P2 ;  /* 0x000000d61900720c */ /* 0x000fe40001741670 */
[----:B------:R-:W-:Y:S01]  /*39a0*/  IADD3 R25, R29, 0x29, RZ ;  /* 0x000000291d197810 */ /* 0x000fe20007ffe0ff */
[----:B------:R-:W2:Y:S01]  /*39b0*/  MUFU.TANH R174, R47 ;  /* 0x0000002f00ae7308 */ /* 0x000ea20000002400 */
[----:B------:R-:W-:-:S02]  /*39c0*/  FSEL R13, R32, -INF , !P4 ;  /* 0xff800000200d7808 */ /* 0x000fc40006000000 */
[----:B------:R-:W-:Y:S02]  /*39d0*/  ISETP.LT.OR P0, PT, R37, R214, P0 ;  /* 0x000000d62500720c */ /* 0x000fe40000701670 */
[-C--:B------:R-:W-:Y:S02]  /*39e0*/  ISETP.GE.AND P4, PT, R31, R215.reuse, PT ;  /* 0x000000d71f00720c */ /* 0x080fe40003f86270 */
[----:B------:R-:W-:Y:S01]  /*39f0*/  FSEL R165, R165, -INF , !P1 ;  /* 0xff800000a5a57808 */ /* 0x000fe20004800000 */
[----:B------:R-:W2:Y:S01]  /*3a00*/  MUFU.TANH R177, R40 ;  /* 0x0000002800b17308 */ /* 0x000ea20000002400 */
[----:B------:R-:W-:Y:S02]  /*3a10*/  ISETP.GE.AND P1, PT, R25, R215, PT ;  /* 0x000000d71900720c */ /* 0x000fe40003f26270 */
[----:B-1----:R-:W-:Y:S02]  /*3a20*/  FSEL R12, R34, -INF , !P0 ;  /* 0xff800000220c7808 */ /* 0x002fe40004000000 */
[----:B------:R-:W-:-:S02]  /*3a30*/  ISETP.LT.OR P4, PT, R31, R216, P4 ;  /* 0x000000d81f00720c */ /* 0x000fc40002781670 */
[----:B------:R-:W-:Y:S01]  /*3a40*/  ISETP.GE.AND P0, PT, R31, R210, PT ;  /* 0x000000d21f00720c */ /* 0x000fe20003f06270 */
[----:B------:R-:W-:Y:S01]  /*3a50*/  MUFU.TANH R175, R41 ;  /* 0x0000002900af7308 */ /* 0x000fe20000002400 */
[----:B------:R-:W-:Y:S02]  /*3a60*/  ISETP.LT.OR P1, PT, R25, R216, P1 ;  /* 0x000000d81900720c */ /* 0x000fe40000f21670 */
[C---:B------:R-:W-:Y:S02]  /*3a70*/  IADD3 R9, R29.reuse, 0x30, RZ ;  /* 0x000000301d097810 */ /* 0x040fe40007ffe0ff */
[----:B------:R-:W-:Y:S02]  /*3a80*/  IADD3 R11, R29, 0x31, RZ ;  /* 0x000000311d0b7810 */ /* 0x000fe40007ffe0ff */
[----:B----4-:R-:W-:Y:S01]  /*3a90*/  FSEL R173, R173, -INF , !P5 ;  /* 0xff800000adad7808 */ /* 0x010fe20006800000 */
[----:B------:R-:W1:Y:S01]  /*3aa0*/  MUFU.TANH R168, R42 ;  /* 0x0000002a00a87308 */ /* 0x000e620000002400 */
[----:B------:R-:W-:-:S02]  /*3ab0*/  FSEL R171, R171, -INF , !P4 ;  /* 0xff800000abab7808 */ /* 0x000fc40006000000 */
[----:B------:R-:W-:Y:S02]  /*3ac0*/  ISETP.LT.OR P0, PT, R31, R214, P0 ;  /* 0x000000d61f00720c */ /* 0x000fe40000701670 */
[----:B------:R-:W-:Y:S02]  /*3ad0*/  FSEL R166, R166, -INF , !P6 ;  /* 0xff800000a6a67808 */ /* 0x000fe40007000000 */
[C---:B------:R-:W-:Y:S01]  /*3ae0*/  ISETP.GE.AND P5, PT, R9.reuse, R215, PT ;  /* 0x000000d70900720c */ /* 0x040fe20003fa6270 */
[----:B------:R-:W4:Y:S01]  /*3af0*/  MUFU.TANH R142, R43 ;  /* 0x0000002b008e7308 */ /* 0x000f220000002400 */
[----:B------:R-:W-:Y:S02]  /*3b00*/  FSEL R176, R176, -INF , !P2 ;  /* 0xff800000b0b07808 */ /* 0x000fe40005000000 */
[----:B------:R-:W-:Y:S02]  /*3b10*/  ISETP.GE.AND P4, PT, R9, R210, PT ;  /* 0x000000d20900720c */ /* 0x000fe40003f86270 */
[----:B--2---:R-:W-:-:S02]  /*3b20*/  FSEL R167, R167, -INF , !P1 ;  /* 0xff800000a7a77808 */ /* 0x004fc40004800000 */
[----:B------:R-:W-:Y:S01]  /*3b30*/  ISETP.GE.AND P6, PT, R25, R210, PT ;  /* 0x000000d21900720c */ /* 0x000fe20003fc6270 */
[----:B------:R-:W2:Y:S01]  /*3b40*/  MUFU.TANH R143, R76 ;  /* 0x0000004c008f7308 */ /* 0x000ea20000002400 */
[----:B------:R-:W-:Y:S02]  /*3b50*/  ISETP.GE.AND P2, PT, R11, R215, PT ;  /* 0x000000d70b00720c */ /* 0x000fe40003f46270 */
[----:B------:R-:W-:Y:S02]  /*3b60*/  ISETP.GT.AND P1, PT, R209, R204, PT ;  /* 0x000000ccd100720c */ /* 0x000fe40003f24270 */
[C---:B------:R-:W-:Y:S02]  /*3b70*/  ISETP.LT.OR P5, PT, R9.reuse, R216, P5 ;  /* 0x000000d80900720c */ /* 0x040fe40002fa1670 */
[----:B---3--:R-:W-:Y:S01]  /*3b80*/  FSEL R170, R170, -INF , !P0 ;  /* 0xff800000aaaa7808 */ /* 0x008fe20004000000 */
[----:B------:R-:W-:Y:S01]  /*3b90*/  MUFU.TANH R141, R77 ;  /* 0x0000004d008d7308 */ /* 0x000fe20000002400 */
[----:B------:R-:W-:Y:S01]  /*3ba0*/  BAR.SYNC.DEFER_BLOCKING 0x0 ;  /* 0x0000000000007b1d */ /* 0x000fe20000010000 */
[----:B------:R-:W-:-:S02]  /*3bb0*/  ISETP.LT.OR P4, PT, R9, R214, P4 ;  /* 0x000000d60900720c */ /* 0x000fc40002781670 */
[----:B------:R-:W-:Y:S02]  /*3bc0*/  ISETP.LT.OR P6, PT, R25, R214, P6 ;  /* 0x000000d61900720c */ /* 0x000fe400037c1670 */
[C---:B------:R-:W-:Y:S02]  /*3bd0*/  ISETP.GE.AND P0, PT, R11.reuse, R210, PT ;  /* 0x000000d20b00720c */ /* 0x040fe40003f06270 */
[----:B------:R-:W3:Y:S01]  /*3be0*/  MUFU.TANH R140, R78 ;  /* 0x0000004e008c7308 */ /* 0x000ee20000002400 */
[----:B------:R-:W-:Y:S02]  /*3bf0*/  ISETP.LT.OR P2, PT, R11, R216, P2 ;  /* 0x000000d80b00720c */ /* 0x000fe40001741670 */
[C---:B------:R-:W-:Y:S02]  /*3c00*/  IADD3 R9, R29.reuse, 0x38, RZ ;  /* 0x000000381d097810 */ /* 0x040fe40007ffe0ff */
[----:B------:R-:W-:Y:S02]  /*3c10*/  IADD3 R29, R29, 0x39, RZ ;  /* 0x000000391d1d7810 */ /* 0x000fe40007ffe0ff */
[----:B------:R-:W-:Y:S01]  /*3c20*/  ISETP.LT.OR P0, PT, R11, R214, P0 ;  /* 0x000000d60b00720c */ /* 0x000fe20000701670 */
[----:B------:R-:W2:Y:S01]  /*3c30*/  MUFU.TANH R164, R79 ;  /* 0x0000004f00a47308 */ /* 0x000ea20000002400 */
[----:B------:R-:W-:-:S02]  /*3c40*/  FSEL R174, R174, -INF , !P6 ;  /* 0xff800000aeae7808 */ /* 0x000fc40007000000 */
[----:B------:R-:W-:Y:S02]  /*3c50*/  FSEL R177, R177, -INF , !P5 ;  /* 0xff800000b1b17808 */ /* 0x000fe40006800000 */
[----:B-1----:R-:W-:Y:S02]  /*3c60*/  FSEL R168, R168, -INF , !P4 ;  /* 0xff800000a8a87808 */ /* 0x002fe40006000000 */
[----:B------:R-:W-:Y:S02]  /*3c70*/  FSEL R175, R175, -INF , !P2 ;  /* 0xff800000afaf7808 */ /* 0x000fe40005000000 */
[-C--:B------:R-:W-:Y:S02]  /*3c80*/  ISETP.GE.AND P6, PT, R9, R215.reuse, PT ;  /* 0x000000d70900720c */ /* 0x080fe40003fc6270 */
[----:B------:R-:W-:Y:S02]  /*3c90*/  ISETP.GE.AND P5, PT, R29, R215, PT ;  /* 0x000000d71d00720c */ /* 0x000fe40003fa6270 */
[----:B------:R-:W-:-:S02]  /*3ca0*/  ISETP.GE.AND P4, PT, R9, R210, PT ;  /* 0x000000d20900720c */ /* 0x000fc40003f86270 */
[----:B------:R-:W-:Y:S02]  /*3cb0*/  ISETP.GE.AND P2, PT, R29, R210, PT ;  /* 0x000000d21d00720c */ /* 0x000fe40003f46270 */
[----:B----4-:R-:W-:Y:S02]  /*3cc0*/  FSEL R142, R142, -INF , !P0 ;  /* 0xff8000008e8e7808 */ /* 0x010fe40004000000 */
[C---:B------:R-:W-:Y:S02]  /*3cd0*/  ISETP.LT.OR P6, PT, R9.reuse, R216, P6 ;  /* 0x000000d80900720c */ /* 0x040fe400037c1670 */
[----:B------:R-:W-:Y:S02]  /*3ce0*/  ISETP.LT.OR P4, PT, R9, R214, P4 ;  /* 0x000000d60900720c */ /* 0x000fe40002781670 */
[C---:B------:R-:W-:Y:S02]  /*3cf0*/  ISETP.LT.OR P5, PT, R29.reuse, R216, P5 ;  /* 0x000000d81d00720c */ /* 0x040fe40002fa1670 */
[----:B------:R-:W-:-:S02]  /*3d00*/  ISETP.LT.OR P2, PT, R29, R214, P2 ;  /* 0x000000d61d00720c */ /* 0x000fc40001741670 */
[C---:B------:R-:W-:Y:S02]  /*3d10*/  @!P1 LEA R220, P0, R134.reuse, c[0x0][0x168], 0x1 ;  /* 0x00005a0086dc9a11 */ /* 0x040fe400078008ff */
[----:B--2---:R-:W-:Y:S02]  /*3d20*/  FSEL R143, R143, -INF , !P6 ;  /* 0xff8000008f8f7808 */ /* 0x004fe40007000000 */
[----:B------:R-:W-:Y:S02]  /*3d30*/  @!P1 LEA.HI.X R221, R134, c[0x0][0x16c], R133, 0x1, P0 ;  /* 0x00005b0086dd9a11 */ /* 0x000fe400000f0c85 */
[----:B---3--:R-:W-:Y:S02]  /*3d40*/  FSEL R140, R140, -INF , !P4 ;  /* 0xff8000008c8c7808 */ /* 0x008fe40006000000 */
        /* <DEDUP_REMOVED lines=61> */
.L_x_5576:
[----:B------:R-:W-:-:S04]  /*4120*/  ULEA UR4, -UR8, URZ, 0x6 ;  /* 0x0000003f08047291 */ /* 0x000fc8000f8e313f */
[----:B------:R-:W-:Y:S02]  /*4130*/  USHF.R.S32.HI UR5, URZ, 0x1f, UR4 ;  /* 0x0000001f3f057899 */ /* 0x000fe40008011404 */
[----:B------:R-:W-:-:S04]  /*4140*/  MOV R3, UR4 ;  /* 0x0000000400037c02 */ /* 0x000fc80008000f00 */
[----:B------:R-:W-:Y:S02]  /*4150*/  MOV R8, UR5 ;  /* 0x0000000500087c02 */ /* 0x000fe40008000f00 */
.L_x_5577:
        /* <DEDUP_REMOVED lines=30> */
.L_x_5575:
        /* <DEDUP_REMOVED lines=75> */
[----:B------:R-:W5:Y:S01]  /*47f0*/  LDSM.16.MT88.4 R4, [R192+0x10000] ;  /* 0x01000000c004783b */ /* 0x000f620000004200 */
        /* <DEDUP_REMOVED lines=9> */
[----:B------:R-:W-:Y:S01]  /*4890*/  LDSM.16.MT88.4 R24, [R194+0xe800] ;  /* 0x00e80000c218783b */ /* 0x000fe20000004200 */
[----:B------:R-:W-:Y:S01]  /*48a0*/  FFMA.FTZ R0, R12, c[0x0][0x23c], -R169 ;  /* 0x00008f000c007a23 */ /* 0x000fe200000108a9 */
[----:B------:R-:W3:Y:S01]  /*48b0*/  MUFU.EX2 R151, R151 ;  /* 0x0000009700977308 */ /* 0x000ee20000000800 */
        /* <DEDUP_REMOVED lines=50> */
[C---:B------:R-:W-:Y:S02]  /*4be0*/  HMMA.16816.F32.BF16 R44, R96.reuse, R48, RZ ;  /* 0x00000030602c723c */ /* 0x040fe400000418ff */
[----:B------:R-:W-:Y:S06]  /*4bf0*/  MUFU.EX2 R162, R162 ;  /* 0x000000a200a27308 */ /* 0x000fec0000000800 */
[C---:B-1----:R-:W-:Y:S02]  /*4c00*/  HMMA.16816.F32.BF16 R60, R96.reuse, R64, RZ ;  /* 0x00000040603c723c */ /* 0x042fe400000418ff */
        /* <DEDUP_REMOVED lines=25> */
[C---:B-----5:R-:W-:Y:S07]  /*4da0*/  HMMA.16816.F32.BF16 R92, R96.reuse, R4, RZ ;  /* 0x00000004605c723c */ /* 0x060fee00000418ff */
        /* <DEDUP_REMOVED lines=214> */
.L_x_5579:
[----:B------:R-:W-:Y:S02]  /*5b10*/  ULDC UR14, c[0x0][0x1a0] ;  /* 0x00006800000e7ab9 */ /* 0x000fe40000000800 */
[----:B------:R-:W-:-:S04]  /*5b20*/  ULEA UR14, -UR14, URZ, 0x6 ;  /* 0x0000003f0e0e7291 */ /* 0x000fc8000f8e313f */
[----:B------:R-:W-:-:S04]  /*5b30*/  USHF.R.S32.HI UR9, URZ, 0x1f, UR14 ;  /* 0x0000001f3f097899 */ /* 0x000fc8000801140e */
.L_x_5580:
        /* <DEDUP_REMOVED lines=46> */
[----:B------:R-:W1:Y:S04]  /*5e20*/  LDSM.16.M88.4 R144, [R201+0x6800] ;  /* 0x00680000c990783b */ /* 0x000e680000000200 */
[----:B------:R-:W1:Y:S04]  /*5e30*/  LDSM.16.M88.4 R136, [R201+0x7000] ;  /* 0x00700000c988783b */ /* 0x000e680000000200 */
[----:B------:R-:W1:Y:S04]  /*5e40*/  LDSM.16.M88.4 R152, [R201+0x7800] ;  /* 0x00780000c998783b */ /* 0x000e680000000200 */
[----:B--2---:R-:W-:Y:S04]  /*5e50*/  LDSM.16.M88.4 R4, [R200] ;  /* 0x00000000c804783b */ /* 0x004fe80000000200 */
[----:B------:R-:W2:Y:S04]  /*5e60*/  LDSM.16.M88.4 R28, [R199] ;  /* 0x00000000c71c783b */ /* 0x000ea80000000200 */
[----:B------:R-:W2:Y:S04]  /*5e70*/  LDSM.16.M88.4 R20, [R191] ;  /* 0x00000000bf14783b */ /* 0x000ea80000000200 */
[----:B------:R-:W2:Y:S04]  /*5e80*/  LDSM.16.M88.4 R172, [R190] ;  /* 0x00000000beac783b */ /* 0x000ea80000000200 */
[----:B-----5:R-:W5:Y:S04]  /*5e90*/  LDSM.16.M88.4 R16, [R189] ;  /* 0x00000000bd10783b */ /* 0x020f680000000200 */
[----:B---3--:R-:W-:Y:S01]  /*5ea0*/  LDSM.16.M88.4 R8, [R198] ;  /* 0x00000000c608783b */ /* 0x008fe20000000200 */
[C---:B----4-:R-:W-:Y:S03]  /*5eb0*/  HMMA.16816.F32.BF16 R12, R164.reuse, R24, RZ ;  /* 0x00000018a40c723c */ /* 0x050fe600000418ff */
[----:B------:R-:W3:Y:S04]  /*5ec0*/  LDSM.16.M88.4 R168, [R195+0x6000] ;  /* 0x00600000c3a8783b */ /* 0x000ee80000000200 */
[----:B------:R-:W4:Y:S01]  /*5ed0*/  LDSM.16.M88.4 R160, [R195+0x6800] ;  /* 0x00680000c3a0783b */ /* 0x000f220000000200 */
[C---:B------:R-:W-:Y:S03]  /*5ee0*/  HMMA.16816.F32.BF16 R24, R164.reuse, R26, RZ ;  /* 0x0000001aa418723c */ /* 0x040fe600000418ff */
[----:B------:R-:W2:Y:S04]  /*5ef0*/  LDSM.16.M88.4 R156, [R195+0x7000] ;  /* 0x00700000c39c783b */ /* 0x000ea80000000200 */
[----:B------:R-:W-:Y:S01]  /*5f00*/  LDSM.16.M88.4 R176, [R183] ;  /* 0x00000000b7b0783b */ /* 0x000fe20000000200 */
[C---:B-1----:R-:W-:Y:S03]  /*5f10*/  HMMA.16816.F32.BF16 R148, R164.reuse, R144, RZ ;  /* 0x00000090a494723c */ /* 0x042fe600000418ff */
[----:B------:R-:W0:Y:S05]  /*5f20*/  LDGDEPBAR ;  /* 0x00000000000079af */ /* 0x000e2a0000000000 */
[C---:B------:R-:W-:Y:S08]  /*5f30*/  HMMA.16816.F32.BF16 R140, R164.reuse, R136, RZ ;  /* 0x00000088a48c723c */ /* 0x040ff000000418ff */
[C---:B------:R-:W-:Y:S08]  /*5f40*/  HMMA.16816.F32.BF16 R144, R164.reuse, R146, RZ ;  /* 0x00000092a490723c */ /* 0x040ff000000418ff */
[C---:B------:R-:W-:Y:S08]  /*5f50*/  HMMA.16816.F32.BF16 R136, R164.reuse, R138, RZ ;  /* 0x0000008aa488723c */ /* 0x040ff000000418ff */
[C---:B------:R-:W-:Y:S08]  /*5f60*/  HMMA.16816.F32.BF16 R32, R164.reuse, R152, RZ ;  /* 0x00000098a420723c */ /* 0x040ff000000418ff */
[----:B------:R-:W-:Y:S01]  /*5f70*/  HMMA.16816.F32.BF16 R164, R164, R154, RZ ;  /* 0x0000009aa4a4723c */ /* 0x000fe200000418ff */
[----:B------:R-:W1:Y:S07]  /*5f80*/  LDSM.16.M88.4 R152, [R195+0x7800] ;  /* 0x00780000c398783b */ /* 0x000e6e0000000200 */
        /* <DEDUP_REMOVED lines=8> */
[----:B------:R-:W-:Y:S07]  /*6010*/  LDSM.16.M88.4 R172, [R185] ;  /* 0x00000000b9ac783b */ /* 0x000fee0000000200 */
[C---:B-----5:R-:W-:Y:S08]  /*6020*/  HMMA.16816.F32.BF16 R32, R4.reuse, R16, R32 ;  /* 0x000000100420723c */ /* 0x060ff00000041820 */
[----:B------:R-:W-:Y:S01]  /*6030*/  HMMA.16816.F32.BF16 R164, R4, R18, R164 ;  /* 0x0000001204a4723c */ /* 0x000fe200000418a4 */
[----:B------:R-:W5:Y:S04]  /*6040*/  LDSM.16.M88.4 R16, [R188+0x800] ;  /* 0x00080000bc10783b */ /* 0x000f680000000200 */
[----:B------:R-:W1:Y:S03]  /*6050*/  LDSM.16.M88.4 R4, [R188+0x1000] ;  /* 0x00100000bc04783b */ /* 0x000e660000000200 */
[C---:B---3--:R-:W-:Y:S08]  /*6060*/  HMMA.16816.F32.BF16 R12, R8.reuse, R168, R12 ;  /* 0x000000a8080c723c */ /* 0x048ff0000004180c */
[C---:B------:R-:W-:Y:S01]  /*6070*/  HMMA.16816.F32.BF16 R24, R8.reuse, R170, R24 ;  /* 0x000000aa0818723c */ /* 0x040fe20000041818 */
[----:B------:R-:W3:Y:S07]  /*6080*/  LDSM.16.M88.4 R168, [R188+0x1800] ;  /* 0x00180000bca8783b */ /* 0x000eee0000000200 */
[C---:B----4-:R-:W-:Y:S08]  /*6090*/  HMMA.16816.F32.BF16 R148, R8.reuse, R160, R148 ;  /* 0x000000a00894723c */ /* 0x050ff00000041894 */
[C---:B------:R-:W-:Y:S01]  /*60a0*/  HMMA.16816.F32.BF16 R144, R8.reuse, R162, R144 ;  /* 0x000000a20890723c */ /* 0x040fe20000041890 */
[----:B------:R-:W-:Y:S07]  /*60b0*/  LDSM.16.M88.4 R160, [R201+0x8000] ;  /* 0x00800000c9a0783b */ /* 0x000fee0000000200 */
[C---:B------:R-:W-:Y:S08]  /*60c0*/  HMMA.16816.F32.BF16 R140, R8.reuse, R156, R140 ;  /* 0x0000009c088c723c */ /* 0x040ff0000004188c */
[C---:B------:R-:W-:Y:S01]  /*60d0*/  HMMA.16816.F32.BF16 R136, R8.reuse, R158, R136 ;  /* 0x0000009e0888723c */ /* 0x040fe20000041888 */
[----:B------:R-:W-:Y:S07]  /*60e0*/  LDSM.16.M88.4 R156, [R201+0x8800] ;  /* 0x00880000c99c783b */ /* 0x000fee0000000200 */
[C---:B-1----:R-:W-:Y:S08]  /*60f0*/  HMMA.16816.F32.BF16 R32, R8.reuse, R152, R32 ;  /* 0x000000980820723c */ /* 0x042ff00000041820 */
[----:B------:R-:W-:Y:S01]  /*6100*/  HMMA.16816.F32.BF16 R164, R8, R154, R164 ;  /* 0x0000009a08a4723c */ /* 0x000fe200000418a4 */
[----:B------:R-:W1:Y:S04]  /*6110*/  LDSM.16.M88.4 R8, [R202+0x2000] ;  /* 0x00200000ca08783b */ /* 0x000e680000000200 */
[----:B------:R-:W4:Y:S03]  /*6120*/  LDSM.16.M88.4 R152, [R201+0x9000] ;  /* 0x00900000c998783b */ /* 0x000f260000000200 */
[C---:B--2---:R-:W-:Y:S08]  /*6130*/  HMMA.16816.F32.BF16 R12, R20.reuse, R28, R12 ;  /* 0x0000001c140c723c */ /* 0x044ff0000004180c */
[C---:B------:R-:W-:Y:S01]  /*6140*/  HMMA.16816.F32.BF16 R24, R20.reuse, R30, R24 ;  /* 0x0000001e1418723c */ /* 0x040fe20000041818 */
[----:B------:R-:W2:Y:S07]  /*6150*/  LDSM.16.M88.4 R28, [R201+0x9800] ;  /* 0x00980000c91c783b */ /* 0x000eae0000000200 */
[C---:B-----5:R-:W-:Y:S08]  /*6160*/  HMMA.16816.F32.BF16 R148, R20.reuse, R16, R148 ;  /* 0x000000101494723c */ /* 0x060ff00000041894 */
[C---:B------:R-:W-:Y:S01]  /*6170*/  HMMA.16816.F32.BF16 R144, R20.reuse, R18, R144 ;  /* 0x000000121490723c */ /* 0x040fe20000041890 */
[----:B------:R-:W-:Y:S07]  /*6180*/  LDSM.16.M88.4 R16, [R200+0x2000] ;  /* 0x00200000c810783b */ /* 0x000fee0000000200 */
[C---:B------:R-:W-:Y:S08]  /*6190*/  HMMA.16816.F32.BF16 R140, R20.reuse, R4, R140 ;  /* 0x00000004148c723c */ /* 0x040ff0000004188c */
[C---:B------:R-:W-:Y:S01]  /*61a0*/  HMMA.16816.F32.BF16 R136, R20.reuse, R6, R136 ;  /* 0x000000061488723c */ /* 0x040fe20000041888 */
[----:B------:R-:W5:Y:S07]  /*61b0*/  LDSM.16.M88.4 R4, [R187] ;  /* 0x00000000bb04783b */ /* 0x000f6e0000000200 */
[C---:B---3--:R-:W-:Y:S08]  /*61c0*/  HMMA.16816.F32.BF16 R32, R20.reuse, R168, R32 ;  /* 0x000000a81420723c */ /* 0x048ff00000041820 */
[----:B------:R-:W-:Y:S01]  /*61d0*/  HMMA.16816.F32.BF16 R164, R20, R170, R164 ;  /* 0x000000aa14a4723c */ /* 0x000fe200000418a4 */
[----:B------:R-:W3:Y:S04]  /*61e0*/  LDSM.16.M88.4 R20, [R186] ;  /* 0x00000000ba14783b */ /* 0x000ee80000000200 */
[----:B------:R-:W-:Y:S03]  /*61f0*/  LDSM.16.M88.4 R168, [R197+0x2000] ;  /* 0x00200000c5a8783b */ /* 0x000fe60000000200 */
[C---:B-1----:R-:W-:Y:S08]  /*6200*/  HMMA.16816.F32.BF16 R12, R8.reuse, R160, R12 ;  /* 0x000000a0080c723c */ /* 0x042ff0000004180c */
[C---:B------:R-:W-:Y:S01]  /*6210*/  HMMA.16816.F32.BF16 R24, R8.reuse, R162, R24 ;  /* 0x000000a20818723c */ /* 0x040fe20000041818 */
[----:B------:R-:W-:Y:S07]  /*6220*/  LDSM.16.M88.4 R160, [R184] ;  /* 0x00000000b8a0783b */ /* 0x000fee0000000200 */
[C---:B------:R-:W-:Y:S08]  /*6230*/  HMMA.16816.F32.BF16 R148, R8.reuse, R156, R148 ;  /* 0x0000009c0894723c */ /* 0x040ff00000041894 */
[C---:B------:R-:W-:Y:S01]  /*6240*/  HMMA.16816.F32.BF16 R144, R8.reuse, R158, R144 ;  /* 0x0000009e0890723c */ /* 0x040fe20000041890 */
[----:B------:R-:W-:Y:S07]  /*6250*/  LDSM.16.M88.4 R156, [R195+0x9000] ;  /* 0x00900000c39c783b */ /* 0x000fee0000000200 */
[C---:B----4-:R-:W-:Y:S08]  /*6260*/  HMMA.16816.F32.BF16 R140, R8.reuse, R152, R140 ;  /* 0x00000098088c723c */ /* 0x050ff0000004188c */
[C---:B------:R-:W-:Y:S01]  /*6270*/  HMMA.16816.F32.BF16 R136, R8.reuse, R154, R136 ;  /* 0x0000009a0888723c */ /* 0x040fe20000041888 */
[----:B------:R-:W-:Y:S07]  /*6280*/  LDSM.16.M88.4 R152, [R195+0x9800] ;  /* 0x00980000c398783b */ /* 0x000fee0000000200 */
[C---:B--2---:R-:W-:Y:S08]  /*6290*/  HMMA.16816.F32.BF16 R32, R8.reuse, R28, R32 ;  /* 0x0000001c0820723c */ /* 0x044ff00000041820 */
[----:B------:R-:W-:Y:S01]  /*62a0*/  HMMA.16816.F32.BF16 R164, R8, R30, R164 ;  /* 0x0000001e08a4723c */ /* 0x000fe200000418a4 */
[----:B------:R-:W-:Y:S04]  /*62b0*/  LDSM.16.M88.4 R28, [R198+0x2000] ;  /* 0x00200000c61c783b */ /* 0x000fe80000000200 */
[----:B------:R-:W1:Y:S03]  /*62c0*/  LDSM.16.M88.4 R8, [R195+0x8000] ;  /* 0x00800000c308783b */ /* 0x000e660000000200 */
[C---:B-----5:R-:W-:Y:S08]  /*62d0*/  HMMA.16816.F32.BF16 R12, R16.reuse, R4, R12 ;  /* 0x00000004100c723c */ /* 0x060ff0000004180c */
[C---:B------:R-:W-:Y:S01]  /*62e0*/  HMMA.16816.F32.BF16 R24, R16.reuse, R6, R24 ;  /* 0x000000061018723c */ /* 0x040fe20000041818 */
[----:B------:R-:W2:Y:S07]  /*62f0*/  LDSM.16.M88.4 R4, [R195+0x8800] ;  /* 0x00880000c304783b */ /* 0x000eae0000000200 */
[C---:B---3--:R-:W-:Y:S08]  /*6300*/  HMMA.16816.F32.BF16 R148, R16.reuse, R20, R148 ;  /* 0x000000141094723c */ /* 0x048ff00000041894 */
[C---:B------:R-:W-:Y:S01]  /*6310*/  HMMA.16816.F32.BF16 R144, R16.reuse, R22, R144 ;  /* 0x000000161090723c */ /* 0x040fe20000041890 */
[----:B------:R-:W3:Y:S07]  /*6320*/  LDSM.16.M88.4 R20, [R188+0x2000] ;  /* 0x00200000bc14783b */ /* 0x000eee0000000200 */
[----:B------:R-:W-:Y:S08]  /*6330*/  HMMA.16816.F32.BF16 R140, R16, R172, R140 ;  /* 0x000000ac108c723c */ /* 0x000ff0000004188c */
[----:B-1----:R-:W-:Y:S08]  /*6340*/  HMMA.16816.F32.BF16 R12, R28, R8, R12 ;  /* 0x000000081c0c723c */ /* 0x002ff0000004180c */
[C---:B------:R-:W-:Y:S01]  /*6350*/  HMMA.16816.F32.BF16 R136, R16.reuse, R174, R136 ;  /* 0x000000ae1088723c */ /* 0x040fe20000041888 */
        /* <DEDUP_REMOVED lines=8> */
[----:B------:R-:W-:Y:S01]  /*63e0*/  HMMA.16816.F32.BF16 R24, R28, R10, R24 ;  /* 0x0000000a1c18723c */ /* 0x000fe20000041818 */
[----:B------:R-:W-:Y:S07]  /*63f0*/  LDSM.16.M88.4 R8, [R188+0x3000] ;  /* 0x00300000bc08783b */ /* 0x000fee0000000200 */
[----:B---3--:R-:W-:Y:S08]  /*6400*/  HMMA.16816.F32.BF16 R12, R168, R20, R12 ;  /* 0x00000014a80c723c */ /* 0x008ff0000004180c */
[C---:B------:R-:W-:Y:S08]  /*6410*/  HMMA.16816.F32.BF16 R140, R28.reuse, R156, R140 ;  /* 0x0000009c1c8c723c */ /* 0x040ff0000004188c */
[C---:B------:R-:W-:Y:S01]  /*6420*/  HMMA.16816.F32.BF16 R136, R28.reuse, R158, R136 ;  /* 0x0000009e1c88723c */ /* 0x040fe20000041888 */
[----:B------:R-:W-:Y:S07]  /*6430*/  LDSM.16.M88.4 R156, [R201+0xa800] ;  /* 0x00a80000c99c783b */ /* 0x000fee0000000200 */
[C---:B------:R-:W-:Y:S08]  /*6440*/  HMMA.16816.F32.BF16 R32, R28.reuse, R152, R32 ;  /* 0x000000981c20723c */ /* 0x040ff00000041820 */
[----:B------:R-:W-:Y:S01]  /*6450*/  HMMA.16816.F32.BF16 R164, R28, R154, R164 ;  /* 0x0000009a1ca4723c */ /* 0x000fe200000418a4 */
[----:B------:R-:W2:Y:S04]  /*6460*/  LDSM.16.M88.4 R28, [R200+0x4000] ;  /* 0x00400000c81c783b */ /* 0x000ea80000000200 */
[----:B------:R-:W-:Y:S03]  /*6470*/  LDSM.16.M88.4 R152, [R201+0xb000] ;  /* 0x00b00000c998783b */ /* 0x000fe60000000200 */
[----:B------:R-:W-:Y:S01]  /*6480*/  HMMA.16816.F32.BF16 R24, R168, R22, R24 ;  /* 0x00000016a818723c */ /* 0x000fe20000041818 */
[----:B------:R-:W-:Y:S07]  /*6490*/  LDSM.16.M88.4 R20, [R198+0x4000] ;  /* 0x00400000c614783b */ /* 0x000fee0000000200 */
[----:B-1----:R-:W-:Y:S08]  /*64a0*/  HMMA.16816.F32.BF16 R12, R160, R4, R12 ;  /* 0x00000004a00c723c */ /* 0x002ff0000004180c */
[C---:B------:R-:W-:Y:S08]  /*64b0*/  HMMA.16816.F32.BF16 R148, R168.reuse, R16, R148 ;  /* 0x00000010a894723c */ /* 0x040ff00000041894 */
[----:B------:R-:W-:Y:S01]  /*64c0*/  HMMA.16816.F32.BF16 R144, R168, R18, R144 ;  /* 0x00000012a890723c */ /* 0x000fe20000041890 */
[----:B------:R-:W1:Y:S07]  /*64d0*/  LDSM.16.M88.4 R16, [R195+0xa000] ;  /* 0x00a00000c310783b */ /* 0x000e6e0000000200 */
[----:B------:R-:W-:Y:S01]  /*64e0*/  HMMA.16816.F32.BF16 R24, R160, R6, R24 ;  /* 0x00000006a018723c */ /* 0x000fe20000041818 */
[----:B------:R-:W-:Y:S07]  /*64f0*/  LDSM.16.M88.4 R4, [R188+0x4000] ;  /* 0x00400000bc04783b */ /* 0x000fee0000000200 */
[----:B--2---:R-:W-:Y:S08]  /*6500*/  HMMA.16816.F32.BF16 R12, R28, R176, R12 ;  /* 0x000000b01c0c723c */ /* 0x004ff0000004180c */
[C---:B------:R-:W-:Y:S08]  /*6510*/  HMMA.16816.F32.BF16 R140, R168.reuse, R8, R140 ;  /* 0x00000008a88c723c */ /* 0x040ff0000004188c */
[C---:B------:R-:W-:Y:S01]  /*6520*/  HMMA.16816.F32.BF16 R136, R168.reuse, R10, R136 ;  /* 0x0000000aa888723c */ /* 0x040fe20000041888 */
[----:B------:R-:W-:Y:S07]  /*6530*/  LDSM.16.M88.4 R8, [R197+0x4000] ;  /* 0x00400000c508783b */ /* 0x000fee0000000200 */
[C---:B------:R-:W-:Y:S08]  /*6540*/  HMMA.16816.F32.BF16 R32, R168.reuse, R172, R32 ;  /* 0x000000aca820723c */ /* 0x040ff00000041820 */
[----:B------:R-:W-:Y:S01]  /*6550*/  HMMA.16816.F32.BF16 R168, R168, R174, R164 ;  /* 0x000000aea8a8723c */ /* 0x000fe200000418a4 */
[----:B------:R-:W2:Y:S07]  /*6560*/  LDSM.16.M88.4 R164, [R182] ;  /* 0x00000000b6a4783b */ /* 0x000eae0000000200 */
[----:B------:R-:W-:Y:S08]  /*6570*/  HMMA.16816.F32.BF16 R148, R160, R156, R148 ;  /* 0x0000009ca094723c */ /* 0x000ff00000041894 */
[----:B------:R-:W-:Y:S08]  /*6580*/  HMMA.16816.F32.BF16 R24, R28, R178, R24 ;  /* 0x000000b21c18723c */ /* 0x000ff00000041818 */
[----:B-1----:R-:W-:Y:S08]  /*6590*/  HMMA.16816.F32.BF16 R12, R20, R16, R12 ;  /* 0x00000010140c723c */ /* 0x002ff0000004180c */
[C---:B------:R-:W-:Y:S08]  /*65a0*/  HMMA.16816.F32.BF16 R144, R160.reuse, R158, R144 ;  /* 0x0000009ea090723c */ /* 0x040ff00000041890 */
[----:B------:R-:W-:Y:S01]  /*65b0*/  HMMA.16816.F32.BF16 R156, R160, R152, R140 ;  /* 0x00000098a09c723c */ /* 0x000fe2000004188c */
[----:B------:R-:W1:Y:S07]  /*65c0*/  LDSM.16.M88.4 R140, [R195+0xa800] ;  /* 0x00a80000c38c783b */ /* 0x000e6e0000000200 */
[----:B--2---:R-:W-:Y:S08]  /*65d0*/  HMMA.16816.F32.BF16 R148, R28, R164, R148 ;  /* 0x000000a41c94723c */ /* 0x004ff00000041894 */
[----:B------:R-:W-:Y:S01]  /*65e0*/  HMMA.16816.F32.BF16 R24, R20, R18, R24 ;  /* 0x000000121418723c */ /* 0x000fe20000041818 */
[----:B------:R-:W2:Y:S07]  /*65f0*/  LDSM.16.M88.4 R16, [R201+0xb800] ;  /* 0x00b80000c910783b */ /* 0x000eae0000000200 */
[----:B------:R-:W-:Y:S08]  /*6600*/  HMMA.16816.F32.BF16 R12, R8, R4, R12 ;  /* 0x00000004080c723c */ /* 0x000ff0000004180c */
[----:B------:R-:W-:Y:S01]  /*6610*/  HMMA.16816.F32.BF16 R144, R28, R166, R144 ;  /* 0x000000a61c90723c */ /* 0x000fe20000041890 */
[----:B------:R-:W3:Y:S07]  /*6620*/  LDSM.16.M88.4 R164, [R181] ;  /* 0x00000000b5a4783b */ /* 0x000eee0000000200 */
[----:B------:R-:W-:Y:S01]  /*6630*/  HMMA.16816.F32.BF16 R152, R160, R154, R136 ;  /* 0x0000009aa098723c */ /* 0x000fe20000041888 */
[----:B------:R-:W4:Y:S07]  /*6640*/  LDSM.16.M88.4 R136, [R188+0x4800] ;  /* 0x00480000bc88783b */ /* 0x000f2e0000000200 */
[----:B-1----:R-:W-:Y:S01]  /*6650*/  HMMA.16816.F32.BF16 R148, R20, R140, R148 ;  /* 0x0000008c1494723c */ /* 0x002fe20000041894 */
[----:B------:R-:W-:-:S02]  /*6660*/  FMUL.FTZ R0, R12, c[0x0][0x2ec] ;  /* 0x0000bb000c007a20 */ /* 0x000fc40000410000 */
[----:B------:R-:W-:-:S04]  /*6670*/  FMUL.FTZ R135, R13, c[0x0][0x2ec] ;  /* 0x0000bb000d877a20 */ /* 0x000fc80000410000 */
[----:B------:R-:W-:Y:S01]  /*6680*/  FMUL.FTZ R140, R14, c[0x0][0x2ec] ;  /* 0x0000bb000e8c7a20 */ /* 0x000fe20000410000 */
[----:B------:R-:W-:Y:S01]  /*6690*/  HMMA.16816.F32.BF16 R24, R8, R6, R24 ;  /* 0x000000060818723c */ /* 0x000fe20000041818 */
[----:B------:R-:W-:Y:S01]  /*66a0*/  FMUL.FTZ R141, R15, c[0x0][0x2ec] ;  /* 0x0000bb000f8d7a20 */ /* 0x000fe20000410000 */
[----:B------:R-:W-:Y:S01]  /*66b0*/  LDSM.16.M88.4 R4, [R195+0xb000] ;  /* 0x00b00000c304783b */ /* 0x000fe20000000200 */
[----:B------:R-:W1:Y:S03]  /*66c0*/  MUFU.TANH R0, R0 ;  /* 0x0000000000007308 */ /* 0x000e660000002400 */
[----:B------:R-:W5:Y:S02]  /*66d0*/  LDSM.16.M88.4 R12, [R180] ;  /* 0x00000000b40c783b */ /* 0x000f640000000200 */
[----:B--2---:R-:W-:Y:S03]  /*66e0*/  HMMA.16816.F32.BF16 R32, R160, R16, R32 ;  /* 0x00000010a020723c */ /* 0x004fe60000041820 */
[----:B------:R-:W2:Y:S05]  /*66f0*/  MUFU.TANH R140, R140 ;  /* 0x0000008c008c7308 */ /* 0x000eaa0000002400 */
[----:B------:R-:W-:Y:S03]  /*6700*/  HMMA.16816.F32.BF16 R144, R20, R142, R144 ;  /* 0x0000008e1490723c */ /* 0x000fe60000041890 */
[----:B------:R-:W-:Y:S05]  /*6710*/  MUFU.TANH R135, R135 ;  /* 0x0000008700877308 */ /* 0x000fea0000002400 */
[----:B---3--:R-:W-:Y:S01]  /*6720*/  HMMA.16816.F32.BF16 R156, R28, R164, R156 ;  /* 0x000000a41c9c723c */ /* 0x008fe2000004189c */
[----:B------:R-:W-:-:S02]  /*6730*/  FMUL.FTZ R24, R24, c[0x0][0x2ec] ;  /* 0x0000bb0018187a20 */ /* 0x000fc40000410000 */
[----:B------:R-:W-:Y:S01]  /*6740*/  FMUL.FTZ R143, R27, c[0x0][0x2ec] ;  /* 0x0000bb001b8f7a20 */ /* 0x000fe20000410000 */
[----:B------:R-:W-:Y:S04]  /*6750*/  MUFU.TANH R141, R141 ;  /* 0x0000008d008d7308 */ /* 0x000fe80000002400 */
[----:B----4-:R-:W-:Y:S04]  /*6760*/  HMMA.16816.F32.BF16 R148, R8, R136, R148 ;  /* 0x000000880894723c */ /* 0x010fe80000041894 */
[----:B------:R3:W4:Y:S03]  /*6770*/  MUFU.TANH R142, R24 ;  /* 0x00000018008e7308 */ /* 0x0007260000002400 */
[----:B------:R-:W-:Y:S01]  /*6780*/  FMUL.FTZ R136, R25, c[0x0][0x2ec] ;  /* 0x0000bb0019887a20 */ /* 0x000fe20000410000 */
[----:B------:R-:W-:Y:S01]  /*6790*/  HMMA.16816.F32.BF16 R152, R28, R166, R152 ;  /* 0x000000a61c98723c */ /* 0x000fe20000041898 */
[----:B------:R-:W-:-:S03]  /*67a0*/  FMUL.FTZ R137, R26, c[0x0][0x2ec] ;  /* 0x0000bb001a897a20 */ /* 0x000fc60000410000 */
[----:B------:R-:W-:Y:S04]  /*67b0*/  MUFU.TANH R143, R143 ;  /* 0x0000008f008f7308 */ /* 0x000fe80000002400 */
[----:B------:R-:W-:Y:S01]  /*67c0*/  HMMA.16816.F32.BF16 R168, R160, R18, R168 ;  /* 0x00000012a0a8723c */ /* 0x000fe200000418a8 */
[----:B------:R-:W-:Y:S03]  /*67d0*/  LDSM.16.M88.4 R16, [R188+0x5000] ;  /* 0x00500000bc10783b */ /* 0x000fe60000000200 */
[----:B------:R-:W1:Y:S01]  /*67e0*/  MUFU.TANH R137, R137 ;  /* 0x0000008900897308 */ /* 0x000e620000002400 */
[----:B---3--:R-:W3:Y:S03]  /*67f0*/  LDSM.16.M88.4 R24, [R195+0xb800] ;  /* 0x00b80000c318783b */ /* 0x008ee60000000200 */
[----:B-----5:R-:W-:Y:S04]  /*6800*/  HMMA.16816.F32.BF16 R32, R28, R12, R32 ;  /* 0x0000000c1c20723c */ /* 0x020fe80000041820 */
[----:B------:R-:W5:Y:S03]  /*6810*/  MUFU.TANH R136, R136 ;  /* 0x0000008800887308 */ /* 0x000f660000002400 */
[----:B------:R-:W-:Y:S01]  /*6820*/  IMAD R13, R209, 0x40, R218 ;  /* 0x00000040d10d7824 */ /* 0x000fe200078e02da */
[----:B------:R-:W-:Y:S01]  /*6830*/  HMMA.16816.F32.BF16 R156, R20, R4, R156 ;  /* 0x00000004149c723c */ /* 0x000fe2000004189c */
[----:B------:R-:W-:-:S03]  /*6840*/  FMUL.FTZ R12, R150, c[0x0][0x2ec] ;  /* 0x0000bb00960c7a20 */ /* 0x000fc60000410000 */
[CC--:B------:R-:W-:Y:S02]  /*6850*/  ISETP.GE.AND P5, PT, R13.reuse, R215.reuse, PT ;  /* 0x000000d70d00720c */ /* 0x0c0fe40003fa6270 */
[C---:B------:R-:W-:Y:S01]  /*6860*/  ISETP.GE.AND P0, PT, R13.reuse, R210, PT ;  /* 0x000000d20d00720c */ /* 0x040fe20003f06270 */
[----:B------:R-:W-:Y:S01]  /*6870*/  MUFU.TANH R12, R12 ;  /* 0x0000000c000c7308 */ /* 0x000fe20000002400 */
[C---:B------:R-:W-:Y:S01]  /*6880*/  IADD3 R5, R13.reuse, 0x1, RZ ;  /* 0x000000010d057810 */ /* 0x040fe20007ffe0ff */
[----:B------:R-:W-:Y:S01]  /*6890*/  HMMA.16816.F32.BF16 R152, R20, R6, R152 ;  /* 0x000000061498723c */ /* 0x000fe20000041898 */
[----:B------:R-:W-:Y:S02]  /*68a0*/  ISETP.LT.OR P5, PT, R13, R216, P5 ;  /* 0x000000d80d00720c */ /* 0x000fe40002fa1670 */
[C---:B------:R-:W-:Y:S02]  /*68b0*/  ISETP.GE.AND P4, PT, R5.reuse, R215, PT ;  /* 0x000000d70500720c */ /* 0x040fe40003f86270 */
[----:B------:R-:W-:-:S02]  /*68c0*/  ISETP.GE.AND P2, PT, R5, R210, PT ;  /* 0x000000d20500720c */ /* 0x000fc40003f46270 */
[C---:B------:R-:W-:Y:S01]  /*68d0*/  ISETP.LT.OR P4, PT, R5.reuse, R216, P4 ;  /* 0x000000d80500720c */ /* 0x040fe20002781670 */
[----:B------:R-:W-:Y:S01]  /*68e0*/  HMMA.16816.F32.BF16 R168, R28, R14, R168 ;  /* 0x0000000e1ca8723c */ /* 0x000fe200000418a8 */
[-C--:B------:R-:W-:Y:S02]  /*68f0*/  ISETP.LT.OR P2, PT, R5, R214.reuse, P2 ;  /* 0x000000d60500720c */ /* 0x080fe40001741670 */
[----:B------:R-:W4:Y:S01]  /*6900*/  LDSM.16.M88.4 R4, [R188+0x5800] ;  /* 0x00580000bc04783b */ /* 0x000f220000000200 */
[----:B------:R-:W-:Y:S01]  /*6910*/  ISETP.LT.OR P0, PT, R13, R214, P0 ;  /* 0x000000d60d00720c */ /* 0x000fe20000701670 */
[----:B------:R-:W-:-:S04]  /*6920*/  DEPBAR.LE SB0, 0x0 ;  /* 0x000080000000791a */ /* 0x000fc80000000000 */
[----:B------:R-:W-:Y:S01]  /*6930*/  HMMA.16816.F32.BF16 R144, R8, R138, R144 ;  /* 0x0000008a0890723c */ /* 0x000fe20000041890 */
[----:B------:R-:W-:Y:S01]  /*6940*/  FMUL.FTZ R14, R151, c[0x0][0x2ec] ;  /* 0x0000bb00970e7a20 */ /* 0x000fe20000410000 */
[----:B-1----:R-:W-:Y:S02]  /*6950*/  FSEL R0, R0, -INF , !P5 ;  /* 0xff80000000007808 */ /* 0x002fe40006800000 */
[----:B--2---:R-:W-:Y:S02]  /*6960*/  FSEL R140, R140, -INF , !P0 ;  /* 0xff8000008c8c7808 */ /* 0x004fe40004000000 */
[----:B------:R-:W-:Y:S01]  /*6970*/  IADD3 R31, R13, 0x21, RZ ;  /* 0x000000210d1f7810 */ /* 0x000fe20007ffe0ff */
[----:B------:R-:W-:Y:S01]  /*6980*/  FMUL.FTZ R138, R148, c[0x0][0x2ec] ;  /* 0x0000bb00948a7a20 */ /* 0x000fe20000410000 */
[----:B---3--:R-:W-:Y:S01]  /*6990*/  HMMA.16816.F32.BF16 R32, R20, R24, R32 ;  /* 0x000000181420723c */ /* 0x008fe20000041820 */
[----:B------:R-:W-:Y:S01]  /*69a0*/  FMUL.FTZ R139, R149, c[0x0][0x2ec] ;  /* 0x0000bb00958b7a20 */ /* 0x000fe20000410000 */
[----:B------:R-:W-:Y:S06]  /*69b0*/  MUFU.TANH R14, R14 ;  /* 0x0000000e000e7308 */ /* 0x000fec0000002400 */
[C---:B------:R-:W-:Y:S02]  /*69c0*/  HMMA.16816.F32.BF16 R156, R8.reuse, R16, R156 ;  /* 0x00000010089c723c */ /* 0x040fe4000004189c */
[----:B------:R-:W1:Y:S05]  /*69d0*/  MUFU.TANH R138, R138 ;  /* 0x0000008a008a7308 */ /* 0x000e6a0000002400 */
[----:B------:R-:W-:Y:S01]  /*69e0*/  IADD3 R17, R13, 0x9, RZ ;  /* 0x000000090d117810 */ /* 0x000fe20007ffe0ff */
[----:B------:R-:W-:Y:S01]  /*69f0*/  HMMA.16816.F32.BF16 R152, R8, R18, R152 ;  /* 0x000000120898723c */ /* 0x000fe20000041898 */
[----:B------:R-:W-:Y:S01]  /*6a00*/  FMUL.FTZ R16, R145, c[0x0][0x2ec] ;  /* 0x0000bb0091107a20 */ /* 0x000fe20000410000 */
[----:B------:R-:W2:Y:S01]  /*6a10*/  MUFU.TANH R139, R139 ;  /* 0x0000008b008b7308 */ /* 0x000ea20000002400 */
[-C--:B------:R-:W-:Y:S01]  /*6a20*/  ISETP.GE.AND P5, PT, R17, R215.reuse, PT ;  /* 0x000000d71100720c */ /* 0x080fe20003fa6270 */
[----:B------:R-:W-:Y:S01]  /*6a30*/  FMUL.FTZ R29, R147, c[0x0][0x2ec] ;  /* 0x0000bb00931d7a20 */ /* 0x000fe20000410000 */
[----:B------:R-:W-:Y:S01]  /*6a40*/  ISETP.GE.AND P0, PT, R17, R210, PT ;  /* 0x000000d21100720c */ /* 0x000fe20003f06270 */
[----:B------:R-:W-:Y:S01]  /*6a50*/  FMUL.FTZ R15, R144, c[0x0][0x2ec] ;  /* 0x0000bb00900f7a20 */ /* 0x000fe20000410000 */
[----:B------:R-:W-:Y:S01]  /*6a60*/  IADD3 R19, R13, 0x8, RZ ;  /* 0x000000080d137810 */ /* 0x000fe20007ffe0ff */
[----:B------:R-:W-:Y:S01]  /*6a70*/  HMMA.16816.F32.BF16 R168, R20, R26, R168 ;  /* 0x0000001a14a8723c */ /* 0x000fe200000418a8 */
[----:B------:R-:W-:Y:S01]  /*6a80*/  ISETP.LT.OR P5, PT, R17, R216, P5 ;  /* 0x000000d81100720c */ /* 0x000fe20002fa1670 */
[----:B------:R-:W3:Y:S01]  /*6a90*/  MUFU.TANH R16, R16 ;  /* 0x0000001000107308 */ /* 0x000ee20000002400 */
[C---:B------:R-:W-:Y:S01]  /*6aa0*/  ISETP.GE.AND P6, PT, R19.reuse, R215, PT ;  /* 0x000000d71300720c */ /* 0x040fe20003fc6270 */
[----:B------:R-:W-:Y:S01]  /*6ab0*/  FMUL.FTZ R28, R146, c[0x0][0x2ec] ;  /* 0x0000bb00921c7a20 */ /* 0x000fe20000410000 */
[----:B------:R-:W-:-:S02]  /*6ac0*/  ISETP.GE.AND P1, PT, R19, R210, PT ;  /* 0x000000d21300720c */ /* 0x000fc40003f26270 */
[C---:B------:R-:W-:Y:S01]  /*6ad0*/  ISETP.LT.OR P6, PT, R19.reuse, R216, P6 ;  /* 0x000000d81300720c */ /* 0x040fe200037c1670 */
[C---:B----4-:R-:W-:Y:S01]  /*6ae0*/  HMMA.16816.F32.BF16 R32, R8.reuse, R4, R32 ;  /* 0x000000040820723c */ /* 0x050fe20000041820 */
[----:B------:R-:W-:Y:S01]  /*6af0*/  ISETP.LT.OR P1, PT, R19, R214, P1 ;  /* 0x000000d61300720c */ /* 0x000fe20000f21670 */
[----:B------:R-:W-:Y:S01]  /*6b00*/  FMUL.FTZ R156, R156, c[0x0][0x2ec] ;  /* 0x0000bb009c9c7a20 */ /* 0x000fe20000410000 */
[----:B------:R-:W-:Y:S01]  /*6b10*/  IADD3 R23, R13, 0x11, RZ ;  /* 0x000000110d177810 */ /* 0x000fe20007ffe0ff */
[----:B------:R-:W-:Y:S01]  /*6b20*/  FMUL.FTZ R158, R158, c[0x0][0x2ec] ;  /* 0x0000bb009e9e7a20 */ /* 0x000fe20000410000 */
[----:B------:R-:W-:Y:S01]  /*6b30*/  FSEL R142, R142, -INF , !P6 ;  /* 0xff8000008e8e7808 */ /* 0x000fe20007000000 */
[----:B------:R-:W4:Y:S01]  /*6b40*/  MUFU.TANH R172, R156 ;  /* 0x0000009c00ac7308 */ /* 0x000f220000002400 */
[----:B------:R-:W-:Y:S01]  /*6b50*/  FSEL R19, R137, -INF , !P1 ;  /* 0xff80000089137808 */ /* 0x000fe20004800000 */
[----:B------:R-:W-:Y:S01]  /*6b60*/  FMUL.FTZ R152, R152, c[0x0][0x2ec] ;  /* 0x0000bb0098987a20 */ /* 0x000fe20000410000 */
[CC--:B------:R-:W-:Y:S01]  /*6b70*/  ISETP.GE.AND P6, PT, R23.reuse, R215.reuse, PT ;  /* 0x000000d71700720c */ /* 0x0c0fe20003fc6270 */
[----:B------:R-:W-:Y:S01]  /*6b80*/  FMUL.FTZ R154, R154, c[0x0][0x2ec] ;  /* 0x0000bb009a9a7a20 */ /* 0x000fe20000410000 */
[----:B------:R-:W-:Y:S01]  /*6b90*/  ISETP.GE.AND P1, PT, R23, R210, PT ;  /* 0x000000d21700720c */ /* 0x000fe20003f26270 */
[----:B------:R-:W-:Y:S01]  /*6ba0*/  FMUL.FTZ R157, R157, c[0x0][0x2ec] ;  /* 0x0000bb009d9d7a20 */ /* 0x000fe20000410000 */
[----:B------:R-:W-:Y:S01]  /*6bb0*/  ISETP.LT.OR P0, PT, R17, R214, P0 ;  /* 0x000000d61100720c */ /* 0x000fe20000701670 */
[----:B------:R-:W1:Y:S01]  /*6bc0*/  MUFU.TANH R173, R158 ;  /* 0x0000009e00ad7308 */ /* 0x000e620000002400 */
[C---:B------:R-:W-:Y:S01]  /*6bd0*/  ISETP.LT.OR P6, PT, R23.reuse, R216, P6 ;  /* 0x000000d81700720c */ /* 0x040fe200037c1670 */
[----:B------:R-:W-:Y:S01]  /*6be0*/  HMMA.16816.F32.BF16 R168, R8, R6, R168 ;  /* 0x0000000608a8723c */ /* 0x000fe200000418a8 */
[----:B------:R-:W-:Y:S01]  /*6bf0*/  ISETP.LT.OR P1, PT, R23, R214, P1 ;  /* 0x000000d61700720c */ /* 0x000fe20000f21670 */
[----:B------:R-:W-:Y:S01]  /*6c00*/  FMUL.FTZ R159, R159, c[0x0][0x2ec] ;  /* 0x0000bb009f9f7a20 */ /* 0x000fe20000410000 */
[----:B------:R-:W-:Y:S01]  /*6c10*/  IADD3 R21, R13, 0x10, RZ ;  /* 0x000000100d157810 */ /* 0x000fe20007ffe0ff */
[----:B------:R-:W-:Y:S01]  /*6c20*/  FMUL.FTZ R153, R153, c[0x0][0x2ec] ;  /* 0x0000bb0099997a20 */ /* 0x000fe20000410000 */
[----:B------:R-:W-:Y:S01]  /*6c30*/  IADD3 R23, R13, 0x18, RZ ;  /* 0x000000180d177810 */ /* 0x000fe20007ffe0ff */
[----:B------:R-:W1:Y:S01]  /*6c40*/  MUFU.TANH R29, R29 ;  /* 0x0000001d001d7308 */ /* 0x000e620000002400 */
[----:B------:R-:W-:Y:S01]  /*6c50*/  FSEL R18, R135, -INF , !P4 ;  /* 0xff80000087127808 */ /* 0x000fe20006000000 */
[----:B------:R-:W-:Y:S01]  /*6c60*/  FMUL.FTZ R33, R33, c[0x0][0x2ec] ;  /* 0x0000bb0021217a20 */ /* 0x000fe20000410000 */
[----:B------:R-:W-:Y:S01]  /*6c70*/  FSEL R17, R141, -INF , !P2 ;  /* 0xff8000008d117808 */ /* 0x000fe20005000000 */
[----:B------:R-:W-:Y:S01]  /*6c80*/  FMUL.FTZ R155, R155, c[0x0][0x2ec] ;  /* 0x0000bb009b9b7a20 */ /* 0x000fe20000410000 */
[----:B-----5:R-:W-:Y:S01]  /*6c90*/  FSEL R4, R136, -INF , !P5 ;  /* 0xff80000088047808 */ /* 0x020fe20006800000 */
[----:B------:R-:W-:Y:S01]  /*6ca0*/  FMUL.FTZ R32, R32, c[0x0][0x2ec] ;  /* 0x0000bb0020207a20 */ /* 0x000fe20000410000 */
[----:B------:R-:W-:Y:S01]  /*6cb0*/  FSEL R5, R143, -INF , !P0 ;  /* 0xff8000008f057808 */ /* 0x000fe20004000000 */
[----:B------:R-:W5:Y:S01]  /*6cc0*/  MUFU.TANH R15, R15 ;  /* 0x0000000f000f7308 */ /* 0x000f620000002400 */
[CC--:B------:R-:W-:Y:S01]  /*6cd0*/  ISETP.GE.AND P4, PT, R21.reuse, R215.reuse, PT ;  /* 0x000000d71500720c */ /* 0x0c0fe20003f86270 */
[----:B------:R-:W-:Y:S01]  /*6ce0*/  FMUL.FTZ R34, R34, c[0x0][0x2ec] ;  /* 0x0000bb0022227a20 */ /* 0x000fe20000410000 */
[----:B------:R-:W-:Y:S01]  /*6cf0*/  ISETP.GE.AND P2, PT, R21, R210, PT ;  /* 0x000000d21500720c */ /* 0x000fe20003f46270 */
[----:B------:R-:W-:Y:S01]  /*6d00*/  FMUL.FTZ R35, R35, c[0x0][0x2ec] ;  /* 0x0000bb0023237a20 */ /* 0x000fe20000410000 */
[----:B------:R-:W-:-:S02]  /*6d10*/  ISETP.GE.AND P5, PT, R23, R215, PT ;  /* 0x000000d71700720c */ /* 0x000fc40003fa6270 */
[----:B------:R-:W-:Y:S01]  /*6d20*/  ISETP.GE.AND P0, PT, R23, R210, PT ;  /* 0x000000d21700720c */ /* 0x000fe20003f06270 */
[----:B------:R-:W3:Y:S01]  /*6d30*/  MUFU.TANH R28, R28 ;  /* 0x0000001c001c7308 */ /* 0x000ee20000002400 */
[----:B------:R-:W-:Y:S01]  /*6d40*/  ISETP.LT.OR P4, PT, R21, R216, P4 ;  /* 0x000000d81500720c */ /* 0x000fe20002781670 */
[----:B------:R-:W-:Y:S01]  /*6d50*/  FMUL.FTZ R136, R169, c[0x0][0x2ec] ;  /* 0x0000bb00a9887a20 */ /* 0x000fe20000410000 */
[----:B------:R-:W-:Y:S01]  /*6d60*/  ISETP.LT.OR P2, PT, R21, R214, P2 ;  /* 0x000000d61500720c */ /* 0x000fe20001741670 */
[----:B------:R-:W-:Y:S01]  /*6d70*/  FMUL.FTZ R137, R170, c[0x0][0x2ec] ;  /* 0x0000bb00aa897a20 */ /* 0x000fe20000410000 */
[----:B------:R-:W-:Y:S01]  /*6d80*/  ISETP.LT.OR P5, PT, R23, R216, P5 ;  /* 0x000000d81700720c */ /* 0x000fe20002fa1670 */
[----:B------:R-:W-:Y:S01]  /*6d90*/  FMUL.FTZ R149, R171, c[0x0][0x2ec] ;  /* 0x0000bb00ab957a20 */ /* 0x000fe20000410000 */
[----:B------:R-:W-:Y:S01]  /*6da0*/  ISETP.LT.OR P0, PT, R23, R214, P0 ;  /* 0x000000d61700720c */ /* 0x000fe20000701670 */
[----:B------:R-:W3:Y:S01]  /*6db0*/  MUFU.TANH R166, R152 ;  /* 0x0000009800a67308 */ /* 0x000ee20000002400 */
[----:B------:R-:W-:-:S02]  /*6dc0*/  IADD3 R21, R13, 0x19, RZ ;  /* 0x000000190d157810 */ /* 0x000fc40007ffe0ff */
[----:B------:R-:W-:Y:S02]  /*6dd0*/  IADD3 R23, R13, 0x20, RZ ;  /* 0x000000200d177810 */ /* 0x000fe40007ffe0ff */
[----:B-1----:R-:W-:Y:S01]  /*6de0*/  FSEL R26, R138, -INF , !P4 ;  /* 0xff8000008a1a7808 */ /* 0x002fe20006000000 */
[----:B------:R-:W-:Y:S01]  /*6df0*/  FMUL.FTZ R138, R168, c[0x0][0x2ec] ;  /* 0x0000bb00a88a7a20 */ /* 0x000fe20000410000 */
[----:B--2---:R-:W-:Y:S01]  /*6e00*/  FSEL R24, R139, -INF , !P6 ;  /* 0xff8000008b187808 */ /* 0x004fe20007000000 */
[----:B------:R-:W1:Y:S01]  /*6e10*/  MUFU.TANH R165, R154 ;  /* 0x0000009a00a57308 */ /* 0x000e620000002400 */
[----:B------:R-:W-:Y:S02]  /*6e20*/  FSEL R25, R14, -INF , !P1 ;  /* 0xff8000000e197808 */ /* 0x000fe40004800000 */
[-C--:B------:R-:W-:Y:S02]  /*6e30*/  ISETP.GE.AND P4, PT, R21, R215.reuse, PT ;  /* 0x000000d71500720c */ /* 0x080fe40003f86270 */
[----:B------:R-:W-:-:S02]  /*6e40*/  ISETP.GE.AND P6, PT, R23, R215, PT ;  /* 0x000000d71700720c */ /* 0x000fc40003fc6270 */
[----:B------:R-:W-:Y:S01]  /*6e50*/  ISETP.GE.AND P1, PT, R23, R210, PT ;  /* 0x000000d21700720c */ /* 0x000fe20003f26270 */
[----:B------:R-:W2:Y:S01]  /*6e60*/  MUFU.TANH R174, R157 ;  /* 0x0000009d00ae7308 */ /* 0x000ea20000002400 */
[-C--:B------:R-:W-:Y:S02]  /*6e70*/  ISETP.LT.OR P4, PT, R21, R216.reuse, P4 ;  /* 0x000000d81500720c */ /* 0x080fe40002781670 */
[C---:B------:R-:W-:Y:S02]  /*6e80*/  ISETP.LT.OR P6, PT, R23.reuse, R216, P6 ;  /* 0x000000d81700720c */ /* 0x040fe400037c1670 */
[----:B------:R-:W-:Y:S02]  /*6e90*/  ISETP.LT.OR P1, PT, R23, R214, P1 ;  /* 0x000000d61700720c */ /* 0x000fe40000f21670 */
[----:B------:R-:W-:Y:S01]  /*6ea0*/  FSEL R27, R12, -INF , !P2 ;  /* 0xff8000000c1b7808 */ /* 0x000fe20005000000 */
[----:B------:R-:W1:Y:S01]  /*6eb0*/  MUFU.TANH R167, R159 ;  /* 0x0000009f00a77308 */ /* 0x000e620000002400 */
[----:B------:R-:W-:-:S02]  /*6ec0*/  IADD3 R9, R13, 0x28, RZ ;  /* 0x000000280d097810 */ /* 0x000fc40007ffe0ff */
[----:B------:R-:W-:Y:S02]  /*6ed0*/  IADD3 R7, R13, 0x29, RZ ;  /* 0x000000290d077810 */ /* 0x000fe40007ffe0ff */
[----:B------:R-:W-:Y:S02]  /*6ee0*/  ISETP.GE.AND P2, PT, R21, R210, PT ;  /* 0x000000d21500720c */ /* 0x000fe40003f46270 */
[----:B---3--:R-:W-:Y:S01]  /*6ef0*/  FSEL R20, R16, -INF , !P4 ;  /* 0xff80000010147808 */ /* 0x008fe20006000000 */
[----:B------:R-:W3:Y:S01]  /*6f00*/  MUFU.TANH R152, R33 ;  /* 0x0000002100987308 */ /* 0x000ee20000002400 */
[----:B----4-:R-:W-:Y:S02]  /*6f10*/  FSEL R172, R172, -INF , !P6 ;  /* 0xff800000acac7808 */ /* 0x010fe40007000000 */
[----:B------:R-:W-:Y:S02]  /*6f20*/  FSEL R173, R173, -INF , !P1 ;  /* 0xff800000adad7808 */ /* 0x000fe40004800000 */
[----:B------:R-:W-:-:S02]  /*6f30*/  ISETP.GE.AND P4, PT, R9, R215, PT ;  /* 0x000000d70900720c */ /* 0x000fc40003f86270 */
[C---:B------:R-:W-:Y:S01]  /*6f40*/  ISETP.GE.AND P6, PT, R7.reuse, R215, PT ;  /* 0x000000d70700720c */ /* 0x040fe20003fc6270 */
[----:B------:R-:W4:Y:S01]  /*6f50*/  MUFU.TANH R164, R153 ;  /* 0x0000009900a47308 */ /* 0x000f220000002400 */
[----:B------:R-:W-:Y:S02]  /*6f60*/  ISETP.GE.AND P1, PT, R7, R210, PT ;  /* 0x000000d20700720c */ /* 0x000fe40003f26270 */
[----:B------:R-:W-:Y:S02]  /*6f70*/  ISETP.LT.OR P2, PT, R21, R214, P2 ;  /* 0x000000d61500720c */ /* 0x000fe40001741670 */
[-C--:B------:R-:W-:Y:S02]  /*6f80*/  ISETP.LT.OR P4, PT, R9, R216.reuse, P4 ;  /* 0x000000d80900720c */ /* 0x080fe40002781670 */
[C---:B------:R-:W-:Y:S01]  /*6f90*/  ISETP.LT.OR P6, PT, R7.reuse, R216, P6 ;  /* 0x000000d80700720c */ /* 0x040fe200037c1670 */
[----:B------:R-:W1:Y:S01]  /*6fa0*/  MUFU.TANH R163, R155 ;  /* 0x0000009b00a37308 */ /* 0x000e620000002400 */
[----:B------:R-:W-:-:S02]  /*6fb0*/  ISETP.LT.OR P1, PT, R7, R214, P1 ;  /* 0x000000d60700720c */ /* 0x000fc40000f21670 */
[----:B------:R-:W-:Y:S02]  /*6fc0*/  FSEL R23, R29, -INF , !P2 ;  /* 0xff8000001d177808 */ /* 0x000fe40005000000 */
[----:B------:R-:W-:Y:S02]  /*6fd0*/  IADD3 R7, R13, 0x31, RZ ;  /* 0x000000310d077810 */ /* 0x000fe40007ffe0ff */
[----:B-----5:R-:W-:Y:S01]  /*6fe0*/  FSEL R22, R15, -INF , !P5 ;  /* 0xff8000000f167808 */ /* 0x020fe20006800000 */
[----:B------:R-:W5:Y:S01]  /*6ff0*/  MUFU.TANH R154, R32 ;  /* 0x00000020009a7308 */ /* 0x000f620000002400 */
[----:B------:R-:W-:Y:S02]  /*7000*/  FSEL R21, R28, -INF , !P0 ;  /* 0xff8000001c157808 */ /* 0x000fe40004000000 */
[----:B------:R-:W-:Y:S02]  /*7010*/  ISETP.GE.AND P2, PT, R9, R210, PT ;  /* 0x000000d20900720c */ /* 0x000fe40003f46270 */
[----:B------:R-:W-:-:S02]  /*7020*/  ISETP.GE.AND P5, PT, R31, R215, PT ;  /* 0x000000d71f00720c */ /* 0x000fc40003fa6270 */
[----:B------:R-:W-:Y:S01]  /*7030*/  ISETP.GE.AND P0, PT, R31, R210, PT ;  /* 0x000000d21f00720c */ /* 0x000fe20003f06270 */
[----:B------:R-:W2:Y:S01]  /*7040*/  MUFU.TANH R151, R34 ;  /* 0x0000002200977308 */ /* 0x000ea20000002400 */
[----:B------:R-:W-:Y:S02]  /*7050*/  FSEL R166, R166, -INF , !P4 ;  /* 0xff800000a6a67808 */ /* 0x000fe40006000000 */
[----:B------:R-:W-:Y:S02]  /*7060*/  ISETP.GE.AND P4, PT, R7, R215, PT ;  /* 0x000000d70700720c */ /* 0x000fe40003f86270 */
[----:B------:R-:W-:Y:S02]  /*7070*/  ISETP.LT.OR P2, PT, R9, R214, P2 ;  /* 0x000000d60900720c */ /* 0x000fe40001741670 */
[C---:B------:R-:W-:Y:S01]  /*7080*/  ISETP.LT.OR P5, PT, R31.reuse, R216, P5 ;  /* 0x000000d81f00720c */ /* 0x040fe20002fa1670 */
[----:B------:R-:W3:Y:S01]  /*7090*/  MUFU.TANH R139, R35 ;  /* 0x00000023008b7308 */ /* 0x000ee20000002400 */
[----:B------:R-:W-:-:S02]  /*70a0*/  ISETP.LT.OR P0, PT, R31, R214, P0 ;  /* 0x000000d61f00720c */ /* 0x000fc40000701670 */
[----:B------:R-:W-:Y:S02]  /*70b0*/  IADD3 R9, R13, 0x30, RZ ;  /* 0x000000300d097810 */ /* 0x000fe40007ffe0ff */
[----:B------:R-:W-:Y:S02]  /*70c0*/  ISETP.LT.OR P4, PT, R7, R216, P4 ;  /* 0x000000d80700720c */ /* 0x000fe40002781670 */
[----:B-1----:R-:W-:Y:S01]  /*70d0*/  FSEL R165, R165, -INF , !P2 ;  /* 0xff800000a5a57808 */ /* 0x002fe20005000000 */
[----:B------:R-:W1:Y:S01]  /*70e0*/  MUFU.TANH R138, R138 ;  /* 0x0000008a008a7308 */ /* 0x000e620000002400 */
[----:B--2---:R-:W-:Y:S02]  /*70f0*/  FSEL R174, R174, -INF , !P5 ;  /* 0xff800000aeae7808 */ /* 0x004fe40006800000 */
[----:B------:R-:W-:Y:S02]  /*7100*/  FSEL R167, R167, -INF , !P0 ;  /* 0xff800000a7a77808 */ /* 0x000fe40004000000 */
[----:B------:R-:W-:-:S02]  /*7110*/  ISETP.GE.AND P2, PT, R7, R210, PT ;  /* 0x000000d20700720c */ /* 0x000fc40003f46270 */
[C---:B------:R-:W-:Y:S01]  /*7120*/  ISETP.GE.AND P5, PT, R9.reuse, R215, PT ;  /* 0x000000d70900720c */ /* 0x040fe20003fa6270 */
[----:B------:R-:W-:Y:S01]  /*7130*/  MUFU.TANH R136, R136 ;  /* 0x0000008800887308 */ /* 0x000fe20000002400 */
[----:B------:R-:W-:Y:S02]  /*7140*/  ISETP.GE.AND P0, PT, R9, R210, PT ;  /* 0x000000d20900720c */ /* 0x000fe40003f06270 */
[----:B---3--:R-:W-:Y:S02]  /*7150*/  FSEL R152, R152, -INF , !P4 ;  /* 0xff80000098987808 */ /* 0x008fe40006000000 */
[----:B------:R-:W-:Y:S01]  /*7160*/  ISETP.GT.AND P4, PT, R209, R204, PT ;  /* 0x000000ccd100720c */ /* 0x000fe20003f84270 */
[----:B------:R-:W-:Y:S01]  /*7170*/  BAR.SYNC.DEFER_BLOCKING 0x0 ;  /* 0x0000000000007b1d */ /* 0x000fe20000010000 */
[----:B------:R-:W-:Y:S02]  /*7180*/  ISETP.LT.OR P2, PT, R7, R214, P2 ;  /* 0x000000d60700720c */ /* 0x000fe40001741670 */
[----:B------:R-:W-:-:S02]  /*7190*/  ISETP.LT.OR P5, PT, R9, R216, P5 ;  /* 0x000000d80900720c */ /* 0x000fc40002fa1670 */
[----:B------:R-:W-:Y:S01]  /*71a0*/  ISETP.LT.OR P0, PT, R9, R214, P0 ;  /* 0x000000d60900720c */ /* 0x000fe20000701670 */
[----:B------:R-:W2:Y:S01]  /*71b0*/  MUFU.TANH R137, R137 ;  /* 0x0000008900897308 */ /* 0x000ea20000002400 */
[C---:B------:R-:W-:Y:S02]  /*71c0*/  IADD3 R7, R13.reuse, 0x38, RZ ;  /* 0x000000380d077810 */ /* 0x040fe40007ffe0ff */
[----:B------:R-:W-:Y:S02]  /*71d0*/  IADD3 R13, R13, 0x39, RZ ;  /* 0x000000390d0d7810 */ /* 0x000fe40007ffe0ff */
[----:B----4-:R-:W-:Y:S02]  /*71e0*/  FSEL R164, R164, -INF , !P6 ;  /* 0xff800000a4a47808 */ /* 0x010fe40007000000 */
[----:B------:R-:W-:Y:S01]  /*71f0*/  FSEL R163, R163, -INF , !P1 ;  /* 0xff800000a3a37808 */ /* 0x000fe20004800000 */
[----:B------:R-:W3:Y:S01]  /*7200*/  MUFU.TANH R149, R149 ;  /* 0x0000009500957308 */ /* 0x000ee20000002400 */
[----:B-----5:R-:W-:-:S02]  /*7210*/  FSEL R154, R154, -INF , !P5 ;  /* 0xff8000009a9a7808 */ /* 0x020fc40006800000 */
[----:B------:R-:W-:Y:S02]  /*7220*/  FSEL R151, R151, -INF , !P0 ;  /* 0xff80000097977808 */ /* 0x000fe40004000000 */
[CC--:B------:R-:W-:Y:S02]  /*7230*/  ISETP.GE.AND P6, PT, R7.reuse, R215.reuse, PT ;  /* 0x000000d70700720c */ /* 0x0c0fe40003fc6270 */
[-C--:B------:R-:W-:Y:S02]  /*7240*/  ISETP.GE.AND P1, PT, R7, R210.reuse, PT ;  /* 0x000000d20700720c */ /* 0x080fe40003f26270 */
[C---:B------:R-:W-:Y:S02]  /*7250*/  ISETP.GE.AND P5, PT, R13.reuse, R215, PT ;  /* 0x000000d70d00720c */ /* 0x040fe40003fa6270 */
[----:B------:R-:W-:Y:S02]  /*7260*/  ISETP.GE.AND P0, PT, R13, R210, PT ;  /* 0x000000d20d00720c */ /* 0x000fe40003f06270 */
[----:B------:R-:W-:-:S02]  /*7270*/  ISETP.LT.OR P6, PT, R7, R216, P6 ;  /* 0x000000d80700720c */ /* 0x000fc400037c1670 */
[----:B------:R-:W-:Y:S02]  /*7280*/  ISETP.LT.OR P1, PT, R7, R214, P1 ;  /* 0x000000d60700720c */ /* 0x000fe40000f21670 */
[C---:B------:R-:W-:Y:S02]  /*7290*/  ISETP.LT.OR P5, PT, R13.reuse, R216, P5 ;  /* 0x000000d80d00720c */ /* 0x040fe40002fa1670 */
[----:B------:R-:W-:Y:S02]  /*72a0*/  ISETP.LT.OR P0, PT, R13, R214, P0 ;  /* 0x000000d60d00720c */ /* 0x000fe40000701670 */
[----:B------:R-:W-:Y:S02]  /*72b0*/  FSEL R139, R139, -INF , !P2 ;  /* 0xff8000008b8b7808 */ /* 0x000fe40005000000 */
[----:B-1----:R-:W-:Y:S02]  /*72c0*/  FSEL R138, R138, -INF , !P6 ;  /* 0xff8000008a8a7808 */ /* 0x002fe40007000000 */
[----:B--2---:R-:W-:-:S02]  /*72d0*/  FSEL R137, R137, -INF , !P1 ;  /* 0xff80000089897808 */ /* 0x004fc40004800000 */
[----:B------:R-:W-:Y:S02]  /*72e0*/  FSEL R136, R136, -INF , !P5 ;  /* 0xff80000088887808 */ /* 0x000fe40006800000 */
[----:B---3--:R-:W-:Y:S01]  /*72f0*/  FSEL R149, R149, -INF , !P0 ;  /* 0xff80000095957808 */ /* 0x008fe20004000000 */
        /* <DEDUP_REMOVED lines=59> */
.L_x_5582:
[----:B------:R-:W-:-:S04]  /*76b0*/  ULEA UR5, -UR8, URZ, 0x6 ;  /* 0x0000003f08057291 */ /* 0x000fc8000f8e313f */
[----:B------:R-:W-:Y:S02]  /*76c0*/  USHF.R.S32.HI UR4, URZ, 0x1f, UR5 ;  /* 0x0000001f3f047899 */ /* 0x000fe40008011405 */
[----:B------:R-:W-:-:S04]  /*76d0*/  MOV R8, UR5 ;  /* 0x0000000500087c02 */ /* 0x000fc80008000f00 */
[----:B------:R-:W-:Y:S02]  /*76e0*/  MOV R2, UR4 ;  /* 0x0000000400027c02 */ /* 0x000fe40008000f00 */
.L_x_5583:
        /* <DEDUP_REMOVED lines=29> */
.L_x_5581:
[----:B-1----:R-:W-:Y:S01]  /*78c0*/  FMNMX.FTZ R7, R132, R0, !PT ;  /* 0x0000000084077209 */ /* 0x002fe20007810000 */
        /* <DEDUP_REMOVED lines=59> */
[--C-:B------:R-:W-:Y:S02]  /*7c80*/  FFMA.FTZ R140, R140, c[0x0][0x23c], -R150.reuse ;  /* 0x00008f008c8c7a23 */ /* 0x100fe40000010896 */
        /* <DEDUP_REMOVED lines=106> */
[----:B------:R-:W-:Y:S01]  /*8330*/  MUFU.EX2 R169, R169 ;  /* 0x000000a900a97308 */ /* 0x000fe20000000800 */
        /* <DEDUP_REMOVED lines=115> */
[----:B------:R-:W-:-:S04]  /*8a70*/  FADD.FTZ R161, R161, R160 ;  /* 0x000000a0a1a17221 */ /* 0x000fc80000010000 */
[----:B-----5:R-:W-:Y:S01]  /*8a80*/  FADD.FTZ R0, R164, R161 ;  /* 0x000000a1a4007221 */ /* 0x020fe20000010000 */
[----:B------:R-:W-:Y:S01]  /*8a90*/  HMMA.16816.F32.BF16 R124, R4, R14, R124 ;  /* 0x0000000e047c723c */ /* 0x000fe2000004187c */
[----:B------:R-:W2:Y:S02]  /*8aa0*/  LDSM.16.MT88.4 R12, [R196+0x10800] ;  /* 0x01080000c40c783b */ /* 0x000ea40000004200 */
[----:B------:R-:W-:-:S05]  /*8ab0*/  FADD.FTZ R0, R167, R0 ;  /* 0x00000000a7007221 */ /* 0x000fca0000010000 */
        /* <DEDUP_REMOVED lines=43> */
[----:B--2---:R-:W-:Y:S01]  /*8d70*/  HMMA.16816.F32.BF16 R128, R4, R12, R128 ;  /* 0x0000000c0480723c */ /* 0x004fe20000041880 */
[----:B------:R-:W-:-:S07]  /*8d80*/  FADD.FTZ R171, R171, R166 ;  /* 0x000000a6abab7221 */ /* 0x000fce0000010000 */
        /* <DEDUP_REMOVED lines=76> */
.L_x_5578:
        /* <DEDUP_REMOVED lines=16> */
.L_x_5588:
        /* <DEDUP_REMOVED lines=65> */
.L_x_5585:
[C---:B------:R-:W-:Y:S04]  /*9760*/  LEA R206, P0, R8.reuse, R206, 0x1 ;  /* 0x000000ce08ce7211 */ /* 0x040fe800078008ff */
[----:B------:R-:W-:Y:S02]  /*9770*/  LEA.HI.X R205, R8, R205, R3, 0x1, P0 ;  /* 0x000000cd08cd7211 */ /* 0x000fe400000f0c03 */
[----:B------:R-:W-:Y:S02]  /*9780*/  IADD3 R230, P0, R206, UR12, RZ ;  /* 0x0000000ccee67c10 */ /* 0x000fe4000ff1e0ff */
[----:B------:R-:W-:Y:S02]  /*9790*/  MOV R207, R205 ;  /* 0x000000cd00cf7202 */ /* 0x000fe40000000f00 */
[----:B------:R-:W-:Y:S02]  /*97a0*/  IADD3.X R231, R205, UR5, RZ, P0, !PT ;  /* 0x00000005cde77c10 */ /* 0x000fe400087fe4ff */
[----:B------:R-:W-:Y:S01]  /*97b0*/  IADD3 R228, P0, R230, UR12, RZ ;  /* 0x0000000ce6e47c10 */ /* 0x000fe2000ff1e0ff */
[----:B------:R-:W-:Y:S01]  /*97c0*/  @!PT LDS RZ, [RZ] ;  /* 0x00000000fffff984 */ /* 0x000fe20000000800 */
[----:B------:R-:W-:Y:S01]  /*97d0*/  @!PT LDS RZ, [RZ] ;  /* 0x00000000fffff984 */ /* 0x000fe20000000800 */
[----:B------:R-:W-:Y:S01]  /*97e0*/  @!PT LDS RZ, [RZ] ;  /* 0x00000000fffff984 */ /* 0x000fe20000000800 */
[----:B------:R1:W-:Y:S03]  /*97f0*/  LDGSTS.E.BYPASS.LTC128B.128 [R211+0xc000], [R206.64] ;  /* 0x0c000000ced37fae */ /* 0x0003e6000b901d4a */
[----:B------:R-:W-:Y:S02]  /*9800*/  IADD3.X R229, R231, UR5, RZ, P0, !PT ;  /* 0x00000005e7e57c10 */ /* 0x000fe400087fe4ff */
[----:B------:R-:W-:Y:S01]  /*9810*/  IADD3 R226, P0, R228, UR12, RZ ;  /* 0x0000000ce4e27c10 */ /* 0x000fe2000ff1e0ff */
[----:B------:R1:W-:Y:S03]  /*9820*/  LDGSTS.E.BYPASS.LTC128B.128 [R211+0xe000], [R206.64+0x80] ;  /* 0x0e000080ced37fae */ /* 0x0003e6000b901d4a */
[----:B------:R-:W-:Y:S02]  /*9830*/  IADD3.X R227, R229, UR5, RZ, P0, !PT ;  /* 0x00000005e5e37c10 */ /* 0x000fe400087fe4ff */
[----:B------:R-:W-:Y:S01]  /*9840*/  ISETP.GT.AND P0, PT, R209, R204, PT ;  /* 0x000000ccd100720c */ /* 0x000fe20003f04270 */
[----:B------:R1:W-:Y:S06]  /*9850*/  LDGSTS.E.BYPASS.LTC128B.128 [R211+0x10000], [R206.64+0x100] ;  /* 0x10000100ced37fae */ /* 0x0003ec000b901d4a */
        /* <DEDUP_REMOVED lines=172> */
[----:B----4-:R-:W-:Y:S03]  /*a320*/  FMUL.FTZ R226, R8, c[0x0][0x2ec] ;  /* 0x0000bb0008e27a20 */ /* 0x010fe60000410000 */
[----:B------:R-:W-:Y:S02]  /*a330*/  FMUL.FTZ R229, R9, c[0x0][0x2ec] ;  /* 0x0000bb0009e57a20 */ /* 0x000fe40000410000 */
[----:B------:R-:W-:Y:S02]  /*a340*/  FMUL.FTZ R228, R10, c[0x0][0x2ec] ;  /* 0x0000bb000ae47a20 */ /* 0x000fe40000410000 */
[----:B------:R-:W4:Y:S01]  /*a350*/  MUFU.TANH R224, R224 ;  /* 0x000000e000e07308 */ /* 0x000f220000002400 */
        /* <DEDUP_REMOVED lines=31> */
[----:B------:R-:W-:Y:S03]  /*a550*/  FMUL.FTZ R249, R35, c[0x0][0x2ec] ;  /* 0x0000bb0023f97a20 */ /* 0x000fe60000410000 */
        /* <DEDUP_REMOVED lines=87> */
.L_x_5587:
        /* <DEDUP_REMOVED lines=24> */
.L_x_5586:
[----:B--234-:R-:W-:Y:S01]  /*ac50*/  IMAD R11, R209, 0x40, R218 ;  /* 0x00000040d10b7824 */ /* 0x01cfe200078e02da */
[----:B------:R-:W-:Y:S04]  /*ac60*/  LDSM.16.MT88.4 R28, [R193+0xc000] ;  /* 0x00c00000c11c783b */ /* 0x000fe80000004200 */
[C---:B------:R-:W-:Y:S02]  /*ac70*/  IADD3 R5, R11.reuse, 0x8, RZ ;  /* 0x000000080b057810 */ /* 0x040fe40007ffe0ff */
[C---:B------:R-:W-:Y:S02]  /*ac80*/  ISETP.GE.AND P6, PT, R11.reuse, R216, PT ;  /* 0x000000d80b00720c */ /* 0x040fe40003fc6270 */
[----:B------:R-:W-:Y:S02]  /*ac90*/  ISETP.GE.AND P0, PT, R11, R214, PT ;  /* 0x000000d60b00720c */ /* 0x000fe40003f06270 */
[C---:B------:R-:W-:Y:S02]  /*aca0*/  ISETP.GE.AND P2, PT, R5.reuse, R216, PT ;  /* 0x000000d80500720c */ /* 0x040fe40003f46270 */
[----:B------:R-:W-:Y:S02]  /*acb0*/  ISETP.GE.AND P5, PT, R5, R214, PT ;  /* 0x000000d60500720c */ /* 0x000fe40003fa6270 */
[CC--:B------:R-:W-:Y:S02]  /*acc0*/  ISETP.GE.OR P6, PT, R11.reuse, R215.reuse, !P6 ;  /* 0x000000d70b00720c */ /* 0x0c0fe400077c6670 */
[C---:B------:R-:W-:Y:S02]  /*acd0*/  IADD3 R9, R11.reuse, 0x9, RZ ;  /* 0x000000090b097810 */ /* 0x040fe40007ffe0ff */
[-C--:B------:R-:W-:Y:S02]  /*ace0*/  ISETP.GE.OR P0, PT, R11, R210.reuse, !P0 ;  /* 0x000000d20b00720c */ /* 0x080fe40004706670 */
[----:B------:R-:W-:Y:S02]  /*acf0*/  FSEL R207, R207, -INF , !P6 ;  /* 0xff800000cfcf7808 */ /* 0x000fe40007000000 */
[----:B------:R-:W-:Y:S02]  /*ad00*/  IADD3 R7, R11, 0x1, RZ ;  /* 0x000000010b077810 */ /* 0x000fe40007ffe0ff */
[CC--:B------:R-:W-:Y:S02]  /*ad10*/  ISETP.GE.OR P2, PT, R5.reuse, R215.reuse, !P2 ;  /* 0x000000d70500720c */ /* 0x0c0fe40005746670 */
[----:B------:R-:W-:Y:S02]  /*ad20*/  ISETP.GE.OR P5, PT, R5, R210, !P5 ;  /* 0x000000d20500720c */ /* 0x000fe40006fa6670 */
[----:B------:R-:W-:Y:S02]  /*ad30*/  FSEL R5, R224, -INF , !P0 ;  /* 0xff800000e0057808 */ /* 0x000fe40004000000 */
[C---:B------:R-:W-:Y:S02]  /*ad40*/  ISETP.GE.AND P6, PT, R9.reuse, R216, PT ;  /* 0x000000d80900720c */ /* 0x040fe40003fc6270 */
[C---:B------:R-:W-:Y:S02]  /*ad50*/  ISETP.GE.AND P0, PT, R9.reuse, R214, PT ;  /* 0x000000d60900720c */ /* 0x040fe40003f06270 */
[CC--:B------:R-:W-:Y:S02]  /*ad60*/  ISETP.GE.OR P6, PT, R9.reuse, R215.reuse, !P6 ;  /* 0x000000d70900720c */ /* 0x0c0fe400077c6670 */
[----:B------:R-:W-:Y:S02]  /*ad70*/  ISETP.GE.OR P0, PT, R9, R210, !P0 ;  /* 0x000000d20900720c */ /* 0x000fe40004706670 */
[----:B------:R-:W-:Y:S02]  /*ad80*/  IADD3 R9, R11, 0x11, RZ ;  /* 0x000000110b097810 */ /* 0x000fe40007ffe0ff */
[C---:B------:R-:W-:Y:S02]  /*ad90*/  ISETP.GE.AND P1, PT, R7.reuse, R216, PT ;  /* 0x000000d80700720c */ /* 0x040fe40003f26270 */
[----:B------:R-:W-:Y:S02]  /*ada0*/  ISETP.GE.AND P4, PT, R7, R214, PT ;  /* 0x000000d60700720c */ /* 0x000fe40003f86270 */
[----:B-1----:R-:W-:Y:S02]  /*adb0*/  FSEL R10, R229, -INF , !P6 ;  /* 0xff800000e50a7808 */ /* 0x002fe40007000000 */
[CC--:B------:R-:W-:Y:S02]  /*adc0*/  ISETP.GE.OR P1, PT, R7.reuse, R215.reuse, !P1 ;  /* 0x000000d70700720c */ /* 0x0c0fe40004f26670 */
[----:B------:R-:W-:Y:S02]  /*add0*/  ISETP.GE.OR P4, PT, R7, R210, !P4 ;  /* 0x000000d20700720c */ /* 0x000fe40006786670 */
[----:B------:R-:W-:Y:S02]  /*ade0*/  IADD3 R7, R11, 0x10, RZ ;  /* 0x000000100b077810 */ /* 0x000fe40007ffe0ff */
[CC--:B------:R-:W-:Y:S02]  /*adf0*/  ISETP.GE.AND P6, PT, R9.reuse, R216.reuse, PT ;  /* 0x000000d80900720c */ /* 0x0c0fe40003fc6270 */
[----:B------:R-:W-:Y:S02]  /*ae00*/  FSEL R222, R222, -INF , !P1 ;  /* 0xff800000dede7808 */ /* 0x000fe40004800000 */
[-C--:B------:R-:W-:Y:S02]  /*ae10*/  ISETP.GE.OR P6, PT, R9, R215.reuse, !P6 ;  /* 0x000000d70900720c */ /* 0x080fe400077c6670 */
[-C--:B------:R-:W-:Y:S02]  /*ae20*/  ISETP.GE.AND P1, PT, R7, R216.reuse, PT ;  /* 0x000000d80700720c */ /* 0x080fe40003f26270 */
[C---:B------:R-:W-:Y:S02]  /*ae30*/  IADD3 R17, R11.reuse, 0x19, RZ ;  /* 0x000000190b117810 */ /* 0x040fe40007ffe0ff */
[----:B------:R-:W-:Y:S02]  /*ae40*/  FSEL R162, R232, -INF , !P6 ;  /* 0xff800000e8a27808 */ /* 0x000fe40007000000 */
[----:B------:R-:W-:Y:S02]  /*ae50*/  IADD3 R15, R11, 0x18, RZ ;  /* 0x000000180b0f7810 */ /* 0x000fe40007ffe0ff */
[-C--:B------:R-:W-:Y:S02]  /*ae60*/  ISETP.GE.OR P1, PT, R7, R215.reuse, !P1 ;  /* 0x000000d70700720c */ /* 0x080fe40004f26670 */
[-C--:B------:R-:W-:Y:S02]  /*ae70*/  ISETP.GE.AND P6, PT, R17, R216.reuse, PT ;  /* 0x000000d81100720c */ /* 0x080fe40003fc6270 */
[----:B------:R-:W-:Y:S02]  /*ae80*/  FSEL R170, R233, -INF , !P1 ;  /* 0xff800000e9aa7808 */ /* 0x000fe40004800000 */
[-C--:B------:R-:W-:Y:S02]  /*ae90*/  ISETP.GE.OR P6, PT, R17, R215.reuse, !P6 ;  /* 0x000000d71100720c */ /* 0x080fe400077c6670 */
[----:B------:R-:W-:Y:S02]  /*aea0*/  ISETP.GE.AND P1, PT, R15, R216, PT ;  /* 0x000000d80f00720c */ /* 0x000fe40003f26270 */
[----:B------:R-:W-:Y:S02]  /*aeb0*/  FSEL R140, R239, -INF , !P6 ;  /* 0xff800000ef8c7808 */ /* 0x000fe40007000000 */
[----:B------:R-:W-:Y:S02]  /*aec0*/  FSEL R226, R226, -INF , !P2 ;  /* 0xff800000e2e27808 */ /* 0x000fe40005000000 */
[-C--:B------:R-:W-:Y:S02]  /*aed0*/  ISETP.GE.OR P1, PT, R15, R215.reuse, !P1 ;  /* 0x000000d70f00720c */ /* 0x080fe40004f26670 */
[----:B------:R-:W-:Y:S02]  /*aee0*/  IADD3 R13, R11, 0x20, RZ ;  /* 0x000000200b0d7810 */ /* 0x000fe40007ffe0ff */
[-C--:B------:R-:W-:Y:S02]  /*aef0*/  ISETP.GE.AND P2, PT, R7, R214.reuse, PT ;  /* 0x000000d60700720c */ /* 0x080fe40003f46270 */
[----:B------:R-:W-:Y:S02]  /*af00*/  ISETP.GE.AND P6, PT, R15, R214, PT ;  /* 0x000000d60f00720c */ /* 0x000fe40003fc6270 */
[----:B------:R-:W-:Y:S02]  /*af10*/  FSEL R142, R236, -INF , !P1 ;  /* 0xff800000ec8e7808 */ /* 0x000fe40004800000 */
[----:B------:R-:W-:Y:S02]  /*af20*/  ISETP.GE.OR P2, PT, R7, R210, !P2 ;  /* 0x000000d20700720c */ /* 0x000fe40005746670 */
[----:B------:R-:W-:Y:S02]  /*af30*/  FSEL R7, R3, -INF , !P4 ;  /* 0xff80000003077808 */ /* 0x000fe40006000000 */
[----:B------:R-:W-:Y:S02]  /*af40*/  ISETP.GE.AND P4, PT, R13, R216, PT ;  /* 0x000000d80d00720c */ /* 0x000fe40003f86270 */
[----:B------:R-:W-:Y:S02]  /*af50*/  ISETP.GE.OR P6, PT, R15, R210, !P6 ;  /* 0x000000d20f00720c */ /* 0x000fe400077c6670 */
[----:B------:R-:W-:Y:S02]  /*af60*/  ISETP.GE.AND P1, PT, R9, R214, PT ;  /* 0x000000d60900720c */ /* 0x000fe40003f26270 */
[----:B------:R-:W-:Y:S02]  /*af70*/  IADD3 R15, R11, 0x28, RZ ;  /* 0x000000280b0f7810 */ /* 0x000fe40007ffe0ff */
[----:B------:R-:W-:Y:S02]  /*af80*/  ISETP.GE.OR P1, PT, R9, R210, !P1 ;  /* 0x000000d20900720c */ /* 0x000fe40004f26670 */
[-C--:B------:R-:W-:Y:S02]  /*af90*/  ISETP.GE.OR P4, PT, R13, R215.reuse, !P4 ;  /* 0x000000d70d00720c */ /* 0x080fe40006786670 */
[----:B------:R-:W-:Y:S02]  /*afa0*/  FSEL R9, R228, -INF , !P5 ;  /* 0xff800000e4097808 */ /* 0x000fe40006800000 */
[----:B------:R-:W-:Y:S02]  /*afb0*/  FSEL R227, R227, -INF , !P0 ;  /* 0xff800000e3e37808 */ /* 0x000fe40004000000 */
[----:B------:R-:W-:Y:S02]  /*afc0*/  FMNMX.FTZ R19, R207, R2, !PT ;  /* 0x00000002cf137209 */ /* 0x000fe40007810000 */
[----:B------:R-:W-:Y:S02]  /*afd0*/  IADD3 R3, R11, 0x21, RZ ;  /* 0x000000210b037810 */ /* 0x000fe40007ffe0ff */
[----:B------:R-:W-:Y:S02]  /*afe0*/  ISETP.GE.AND P5, PT, R17, R214, PT ;  /* 0x000000d61100720c */ /* 0x000fe40003fa6270 */
[----:B------:R-:W-:Y:S02]  /*aff0*/  ISETP.GE.AND P0, PT, R15, R216, PT ;  /* 0x000000d80f00720c */ /* 0x000fe40003f06270 */
[----:B------:R-:W-:Y:S02]  /*b000*/  FMNMX.FTZ R4, R5, R0, !PT ;  /* 0x0000000005047209 */ /* 0x000fe40007810000 */
[----:B------:R-:W-:Y:S02]  /*b010*/  FSEL R160, R240, -INF , !P4 ;  /* 0xff800000f0a07808 */ /* 0x000fe40006000000 */
[----:B------:R-:W-:Y:S02]  /*b020*/  FSEL R163, R231, -INF , !P2 ;  /* 0xff800000e7a37808 */ /* 0x000fe40005000000 */
[----:B------:R-:W-:Y:S02]  /*b030*/  ISETP.GE.OR P5, PT, R17, R210, !P5 ;  /* 0x000000d21100720c */ /* 0x000fe40006fa6670 */
[----:B------:R-:W-:Y:S02]  /*b040*/  IADD3 R17, R11, 0x29, RZ ;  /* 0x000000290b117810 */ /* 0x000fe40007ffe0ff */
[----:B------:R-:W-:Y:S02]  /*b050*/  ISETP.GE.OR P0, PT, R15, R215, !P0 ;  /* 0x000000d70f00720c */ /* 0x000fe40004706670 */
[----:B------:R-:W-:Y:S02]  /*b060*/  FMNMX.FTZ R19, R222, R19, !PT ;  /* 0x00000013de137209 */ /* 0x000fe40007810000 */
[----:B------:R-:W-:Y:S02]  /*b070*/  FMNMX.FTZ R4, R7, R4, !PT ;  /* 0x0000000407047209 */ /* 0x000fe40007810000 */
[C---:B------:R-:W-:Y:S02]  /*b080*/  ISETP.GE.AND P4, PT, R3.reuse, R216, PT ;  /* 0x000000d80300720c */ /* 0x040fe40003f86270 */
[C---:B------:R-:W-:Y:S02]  /*b090*/  ISETP.GE.AND P2, PT, R3.reuse, R214, PT ;  /* 0x000000d60300720c */ /* 0x040fe40003f46270 */
[----:B------:R-:W-:Y:S02]  /*b0a0*/  FSEL R156, R246, -INF , !P0 ;  /* 0xff800000f69c7808 */ /* 0x000fe40004000000 */
[----:B------:R-:W-:Y:S02]  /*b0b0*/  ISETP.GE.OR P4, PT, R3, R215, !P4 ;  /* 0x000000d70300720c */ /* 0x000fe40006786670 */
[----:B------:R-:W-:Y:S02]  /*b0c0*/  ISETP.GE.AND P0, PT, R17, R216, PT ;  /* 0x000000d81100720c */ /* 0x000fe40003f06270 */
[----:B------:R-:W-:Y:S02]  /*b0d0*/  ISETP.GE.OR P2, PT, R3, R210, !P2 ;  /* 0x000000d20300720c */ /* 0x000fe40005746670 */
[----:B------:R-:W-:Y:S02]  /*b0e0*/  FMNMX.FTZ R3, R226, R19, !PT ;  /* 0x00000013e2037209 */ /* 0x000fe40007810000 */
[----:B------:R-:W-:Y:S02]  /*b0f0*/  FMNMX.FTZ R4, R9, R4, !PT ;  /* 0x0000000409047209 */ /* 0x000fe40007810000 */
[----:B------:R-:W-:Y:S02]  /*b100*/  ISETP.GE.OR P0, PT, R17, R215, !P0 ;  /* 0x000000d71100720c */ /* 0x000fe40004706670 */
[----:B------:R-:W-:Y:S02]  /*b110*/  FMNMX.FTZ R3, R10, R3, !PT ;  /* 0x000000030a037209 */ /* 0x000fe40007810000 */
[----:B------:R-:W-:Y:S02]  /*b120*/  FMNMX.FTZ R4, R227, R4, !PT ;  /* 0x00000004e3047209 */ /* 0x000fe40007810000 */
[----:B------:R-:W-:Y:S02]  /*b130*/  FSEL R161, R230, -INF , !P1 ;  /* 0xff800000e6a17808 */ /* 0x000fe40004800000 */
[----:B------:R-:W-:Y:S02]  /*b140*/  FSEL R154, R244, -INF , !P0 ;  /* 0xff800000f49a7808 */ /* 0x000fe40004000000 */
[----:B------:R-:W-:Y:S02]  /*b150*/  FMNMX.FTZ R4, R163, R4, !PT ;  /* 0x00000004a3047209 */ /* 0x000fe40007810000 */
[----:B------:R-:W-:Y:S02]  /*b160*/  ISETP.GE.AND P0, PT, R17, R214, PT ;  /* 0x000000d61100720c */ /* 0x000fe40003f06270 */
[----:B------:R-:W-:Y:S02]  /*b170*/  FMNMX.FTZ R3, R170, R3, !PT ;  /* 0x00000003aa037209 */ /* 0x000fe40007810000 */
[----:B------:R-:W-:Y:S02]  /*b180*/  FSEL R158, R243, -INF , !P4 ;  /* 0xff800000f39e7808 */ /* 0x000fe40006000000 */
[----:B------:R-:W-:Y:S02]  /*b190*/  FSEL R143, R235, -INF , !P6 ;  /* 0xff800000eb8f7808 */ /* 0x000fe40007000000 */
[----:B------:R-:W-:Y:S02]  /*b1a0*/  FMNMX.FTZ R4, R161, R4, !PT ;  /* 0x00000004a1047209 */ /* 0x000fe40007810000 */
[----:B------:R-:W-:Y:S02]  /*b1b0*/  ISETP.GE.AND P4, PT, R13, R214, PT ;  /* 0x000000d60d00720c */ /* 0x000fe40003f86270 */
[----:B------:R-:W-:Y:S02]  /*b1c0*/  ISETP.GE.OR P0, PT, R17, R210, !P0 ;  /* 0x000000d21100720c */ /* 0x000fe40004706670 */
[----:B------:R-:W-:Y:S02]  /*b1d0*/  FMNMX.FTZ R17, R162, R3, !PT ;  /* 0x00000003a2117209 */ /* 0x000fe40007810000 */
[----:B------:R-:W-:Y:S02]  /*b1e0*/  FSEL R141, R234, -INF , !P5 ;  /* 0xff800000ea8d7808 */ /* 0x000fe40006800000 */
[----:B------:R-:W-:Y:S02]  /*b1f0*/  FMNMX.FTZ R17, R142, R17, !PT ;  /* 0x000000118e117209 */ /* 0x000fe40007810000 */
[----:B------:R-:W-:Y:S02]  /*b200*/  FMNMX.FTZ R4, R143, R4, !PT ;  /* 0x000000048f047209 */ /* 0x000fe40007810000 */
[----:B------:R-:W-:Y:S02]  /*b210*/  ISETP.GE.OR P4, PT, R13, R210, !P4 ;  /* 0x000000d20d00720c */ /* 0x000fe40006786670 */
        /* <DEDUP_REMOVED lines=9> */
[----:B------:R-:W-:Y:S02]  /*b2b0*/  ISETP.GE.AND P6, PT, R15, R216, PT ;  /* 0x000000d80f00720c */ /* 0x000fe40003fc6270 */
[----:B------:R-:W-:Y:S02]  /*b2c0*/  IADD3 R13, R11, 0x31, RZ ;  /* 0x000000310b0d7810 */ /* 0x000fe40007ffe0ff */
[----:B------:R-:W-:Y:S02]  /*b2d0*/  FMNMX.FTZ R17, R158, R17, !PT ;  /* 0x000000119e117209 */ /* 0x000fe40007810000 */
[----:B------:R-:W-:Y:S02]  /*b2e0*/  FSEL R155, R242, -INF , !P1 ;  /* 0xff800000f29b7808 */ /* 0x000fe40004800000 */
[----:B------:R-:W-:Y:S02]  /*b2f0*/  FMNMX.FTZ R6, R157, R6, !PT ;  /* 0x000000069d067209 */ /* 0x000fe40007810000 */
[C---:B------:R-:W-:Y:S02]  /*b300*/  ISETP.GE.OR P6, PT, R15.reuse, R215, !P6 ;  /* 0x000000d70f00720c */ /* 0x040fe400077c6670 */
[----:B------:R-:W-:Y:S02]  /*b310*/  ISETP.GE.AND P2, PT, R15, R214, PT ;  /* 0x000000d60f00720c */ /* 0x000fe40003f46270 */
[----:B------:R-:W-:Y:S02]  /*b320*/  FSEL R152, R245, -INF , !P6 ;  /* 0xff800000f5987808 */ /* 0x000fe40007000000 */
[C---:B------:R-:W-:Y:S02]  /*b330*/  ISETP.GE.AND P6, PT, R13.reuse, R216, PT ;  /* 0x000000d80d00720c */ /* 0x040fe40003fc6270 */
[----:B------:R-:W-:Y:S02]  /*b340*/  FMNMX.FTZ R17, R156, R17, !PT ;  /* 0x000000119c117209 */ /* 0x000fe40007810000 */
[----:B------:R-:W-:Y:S02]  /*b350*/  ISETP.GE.AND P1, PT, R13, R214, PT ;  /* 0x000000d60d00720c */ /* 0x000fe40003f26270 */
[----:B------:R-:W-:Y:S02]  /*b360*/  FSEL R153, R241, -INF , !P0 ;  /* 0xff800000f1997808 */ /* 0x000fe40004000000 */
[----:B------:R-:W-:Y:S02]  /*b370*/  FMNMX.FTZ R6, R155, R6, !PT ;  /* 0x000000069b067209 */ /* 0x000fe40007810000 */
[-C--:B------:R-:W-:Y:S02]  /*b380*/  ISETP.GE.OR P2, PT, R15, R210.reuse, !P2 ;  /* 0x000000d20f00720c */ /* 0x080fe40005746670 */
[----:B------:R-:W-:Y:S02]  /*b390*/  IADD3 R3, R11, 0x38, RZ ;  /* 0x000000380b037810 */ /* 0x000fe40007ffe0ff */
[C---:B------:R-:W-:Y:S02]  /*b3a0*/  ISETP.GE.OR P6, PT, R13.reuse, R215, !P6 ;  /* 0x000000d70d00720c */ /* 0x040fe400077c6670 */
[----:B------:R-:W-:Y:S02]  /*b3b0*/  FMNMX.FTZ R17, R154, R17, !PT ;  /* 0x000000119a117209 */ /* 0x000fe40007810000 */
[----:B------:R-:W-:Y:S02]  /*b3c0*/  ISETP.GE.OR P1, PT, R13, R210, !P1 ;  /* 0x000000d20d00720c */ /* 0x000fe40004f26670 */
[----:B------:R-:W-:Y:S02]  /*b3d0*/  FSEL R149, R248, -INF , !P2 ;  /* 0xff800000f8957808 */ /* 0x000fe40005000000 */
[----:B------:R-:W-:Y:S02]  /*b3e0*/  FMNMX.FTZ R6, R153, R6, !PT ;  /* 0x0000000699067209 */ /* 0x000fe40007810000 */
[----:B------:R-:W-:Y:S02]  /*b3f0*/  IADD3 R11, R11, 0x39, RZ ;  /* 0x000000390b0b7810 */ /* 0x000fe40007ffe0ff */
[C---:B------:R-:W-:Y:S02]  /*b400*/  ISETP.GE.AND P5, PT, R3.reuse, R216, PT ;  /* 0x000000d80300720c */ /* 0x040fe40003fa6270 */
[----:B------:R-:W-:Y:S02]  /*b410*/  ISETP.GE.AND P0, PT, R3, R214, PT ;  /* 0x000000d60300720c */ /* 0x000fe40003f06270 */
[----:B------:R-:W-:Y:S02]  /*b420*/  FSEL R150, R252, -INF , !P6 ;  /* 0xff800000fc967808 */ /* 0x000fe40007000000 */
[----:B------:R-:W-:Y:S02]  /*b430*/  FMNMX.FTZ R17, R152, R17, !PT ;  /* 0x0000001198117209 */ /* 0x000fe40007810000 */
[----:B------:R-:W-:Y:S02]  /*b440*/  FSEL R147, R247, -INF , !P1 ;  /* 0xff800000f7937808 */ /* 0x000fe40004800000 */
[----:B------:R-:W-:Y:S02]  /*b450*/  FMNMX.FTZ R8, R149, R6, !PT ;  /* 0x0000000695087209 */ /* 0x000fe40007810000 */
[----:B------:R-:W-:Y:S02]  /*b460*/  ISETP.GE.AND P6, PT, R11, R216, PT ;  /* 0x000000d80b00720c */ /* 0x000fe40003fc6270 */
[C---:B------:R-:W-:Y:S02]  /*b470*/  ISETP.GE.OR P5, PT, R3.reuse, R215, !P5 ;  /* 0x000000d70300720c */ /* 0x040fe40006fa6670 */
[----:B------:R-:W-:Y:S02]  /*b480*/  ISETP.GE.OR P2, PT, R3, R210, !P0 ;  /* 0x000000d20300720c */ /* 0x000fe40004746670 */
[----:B------:R-:W-:Y:S02]  /*b490*/  ISETP.GE.AND P0, PT, R11, R214, PT ;  /* 0x000000d60b00720c */ /* 0x000fe40003f06270 */
[----:B------:R-:W-:Y:S02]  /*b4a0*/  FSEL R148, R21, -INF , !P5 ;  /* 0xff80000015947808 */ /* 0x000fe40006800000 */
[----:B------:R-:W-:Y:S01]  /*b4b0*/  FMNMX.FTZ R17, R150, R17, !PT ;  /* 0x0000001196117209 */ /* 0x000fe20007810000 */
[----:B------:R-:W-:Y:S01]  /*b4c0*/  LDSM.16.MT88.4 R20, [R194+0xc000] ;  /* 0x00c00000c214783b */ /* 0x000fe20000004200 */
[----:B------:R-:W-:Y:S02]  /*b4d0*/  FSEL R145, R250, -INF , !P2 ;  /* 0xff800000fa917808 */ /* 0x000fe40005000000 */
[----:B------:R-:W-:Y:S02]  /*b4e0*/  FMNMX.FTZ R8, R147, R8, !PT ;  /* 0x0000000893087209 */ /* 0x000fe40007810000 */
[C---:B------:R-:W-:Y:S02]  /*b4f0*/  ISETP.GE.OR P6, PT, R11.reuse, R215, !P6 ;  /* 0x000000d70b00720c */ /* 0x040fe400077c6670 */
[----:B------:R-:W-:Y:S02]  /*b500*/  ISETP.GE.OR P0, PT, R11, R210, !P0 ;  /* 0x000000d20b00720c */ /* 0x000fe40004706670 */
[----:B------:R-:W-:Y:S02]  /*b510*/  FSEL R146, R251, -INF , !P6 ;  /* 0xff800000fb927808 */ /* 0x000fe40007000000 */
[----:B------:R-:W-:Y:S02]  /*b520*/  FMNMX.FTZ R17, R148, R17, !PT ;  /* 0x0000001194117209 */ /* 0x000fe40007810000 */
[----:B------:R-:W-:Y:S02]  /*b530*/  FMNMX.FTZ R8, R145, R8, !PT ;  /* 0x0000000891087209 */ /* 0x000fe40007810000 */
[----:B------:R-:W-:Y:S02]  /*b540*/  FSEL R133, R249, -INF , !P0 ;  /* 0xff800000f9857808 */ /* 0x000fe40004000000 */
[----:B------:R-:W-:Y:S02]  /*b550*/  FMNMX.FTZ R4, R146, R17, !PT ;  /* 0x0000001192047209 */ /* 0x000fe40007810000 */
[----:B------:R-:W-:Y:S03]  /*b560*/  FMNMX.FTZ R6, R133, R8, !PT ;  /* 0x0000000885067209 */ /* 0x000fe60007810000 */
[----:B------:R-:W1:Y:S08]  /*b570*/  SHFL.BFLY PT, R15, R4, 0x2, 0x1f ;  /* 0x0c401f00040f7f89 */ /* 0x000e7000000e0000 */
        /* <DEDUP_REMOVED lines=8> */
[----:B------:R-:W-:Y:S01]  /*b600*/  FMUL.FTZ R151, R132, c[0x0][0x23c] ;  /* 0x00008f0084977a20 */ /* 0x000fe20000410000 */
[----:B--2---:R-:W-:Y:S04]  /*b610*/  FMNMX.FTZ R3, R4, R3, !PT ;  /* 0x0000000304037209 */ /* 0x004fe80007810000 */
[----:B------:R-:W-:Y:S02]  /*b620*/  FSEL R151, R151, RZ, P1 ;  /* 0x000000ff97977208 */ /* 0x000fe40000800000 */
[C---:B------:R-:W-:Y:S01]  /*b630*/  FSETP.NEU.FTZ.AND P0, PT, R3.reuse, -INF , PT ;  /* 0xff8000000300780b */ /* 0x040fe20003f1d000 */
[----:B------:R-:W-:Y:S02]  /*b640*/  FMUL.FTZ R144, R3, c[0x0][0x23c] ;  /* 0x00008f0003907a20 */ /* 0x000fe40000410000 */
[--C-:B------:R-:W-:Y:S02]  /*b650*/  FFMA.FTZ R135, R207, c[0x0][0x23c], -R151.reuse ;  /* 0x00008f00cf877a23 */ /* 0x100fe40000010897 */
[--C-:B------:R-:W-:Y:S01]  /*b660*/  FFMA.FTZ R134, R222, c[0x0][0x23c], -R151.reuse ;  /* 0x00008f00de867a23 */ /* 0x100fe20000010897 */
[----:B------:R-:W-:Y:S01]  /*b670*/  FSEL R144, R144, RZ, P0 ;  /* 0x000000ff90907208 */ /* 0x000fe20000000000 */
[--C-:B------:R-:W-:Y:S02]  /*b680*/  FFMA.FTZ R169, R226, c[0x0][0x23c], -R151.reuse ;  /* 0x00008f00e2a97a23 */ /* 0x100fe40000010897 */
[--C-:B------:R-:W-:Y:S01]  /*b690*/  FFMA.FTZ R168, R10, c[0x0][0x23c], -R151.reuse ;  /* 0x00008f000aa87a23 */ /* 0x100fe20000010897 */
[----:B------:R-:W-:Y:S01]  /*b6a0*/  MUFU.EX2 R135, R135 ;  /* 0x0000008700877308 */ /* 0x000fe20000000800 */
[--C-:B------:R-:W-:Y:S01]  /*b6b0*/  FFMA.FTZ R167, R5, c[0x0][0x23c], -R144.reuse ;  /* 0x00008f0005a77a23 */ /* 0x100fe20000010890 */
[----:B------:R-:W-:Y:S01]  /*b6c0*/  FSEL R5, R132, RZ, P1 ;  /* 0x000000ff84057208 */ /* 0x000fe20000800000 */
[--C-:B------:R-:W-:Y:S02]  /*b6d0*/  FFMA.FTZ R166, R7, c[0x0][0x23c], -R144.reuse ;  /* 0x00008f0007a67a23 */ /* 0x100fe40000010890 */
[----:B------:R-:W-:Y:S02]  /*b6e0*/  FFMA.FTZ R165, R9, c[0x0][0x23c], -R144 ;  /* 0x00008f0009a57a23 */ /* 0x000fe40000010890 */
[----:B------:R-:W-:Y:S01]  /*b6f0*/  FADD.FTZ R4, -R5, R2 ;  /* 0x0000000205047221 */ /* 0x000fe20000010100 */
[----:B------:R-:W-:Y:S01]  /*b700*/  FSEL R5, R3, RZ, P0 ;  /* 0x000000ff03057208 */ /* 0x000fe20000000000 */
[----:B------:R-:W-:Y:S01]  /*b710*/  FFMA.FTZ R164, R227, c[0x0][0x23c], -R144 ;  /* 0x00008f00e3a47a23 */ /* 0x000fe20000010890 */
[----:B------:R-:W2:Y:S01]  /*b720*/  MUFU.EX2 R134, R134 ;  /* 0x0000008600867308 */ /* 0x000ea20000000800 */
[----:B------:R-:W-:Y:S01]  /*b730*/  FMUL.FTZ R2, R4, c[0x0][0x23c] ;  /* 0x00008f0004027a20 */ /* 0x000fe20000410000 */
[----:B------:R-:W-:Y:S01]  /*b740*/  ISETP.GT.AND P0, PT, R209, R204, PT ;  /* 0x000000ccd100720c */ /* 0x000fe20003f04270 */
[----:B------:R-:W-:Y:S02]  /*b750*/  FADD.FTZ R5, -R5, R0 ;  /* 0x0000000005057221 */ /* 0x000fe40000010100 */
[--C-:B------:R-:W-:Y:S02]  /*b760*/  FFMA.FTZ R171, R162, c[0x0][0x23c], -R151.reuse ;  /* 0x00008f00a2ab7a23 */ /* 0x100fe40000010897 */
[----:B------:R-:W-:Y:S02]  /*b770*/  FMUL.FTZ R0, R5, c[0x0][0x23c] ;  /* 0x00008f0005007a20 */ /* 0x000fe40000410000 */
[--C-:B------:R-:W-:Y:S01]  /*b780*/  FFMA.FTZ R172, R142, c[0x0][0x23c], -R151.reuse ;  /* 0x00008f008eac7a23 */ /* 0x100fe20000010897 */
[----:B------:R-:W3:Y:S01]  /*b790*/  MUFU.EX2 R2, R2 ;  /* 0x0000000200027308 */ /* 0x000ee20000000800 */
[--C-:B------:R-:W-:Y:S02]  /*b7a0*/  FFMA.FTZ R173, R140, c[0x0][0x23c], -R151.reuse ;  /* 0x00008f008cad7a23 */ /* 0x100fe40000010897 */
[--C-:B------:R-:W-:Y:S02]  /*b7b0*/  FFMA.FTZ R174, R163, c[0x0][0x23c], -R144.reuse ;  /* 0x00008f00a3ae7a23 */ /* 0x100fe40000010890 */
[--C-:B------:R-:W-:Y:S02]  /*b7c0*/  FFMA.FTZ R175, R161, c[0x0][0x23c], -R144.reuse ;  /* 0x00008f00a1af7a23 */ /* 0x100fe40000010890 */
[--C-:B------:R-:W-:Y:S02]  /*b7d0*/  FFMA.FTZ R176, R143, c[0x0][0x23c], -R144.reuse ;  /* 0x00008f008fb07a23 */ /* 0x100fe40000010890 */
[--C-:B------:R-:W-:Y:S01]  /*b7e0*/  FFMA.FTZ R177, R141, c[0x0][0x23c], -R144.reuse ;  /* 0x00008f008db17a23 */ /* 0x100fe20000010890 */
[----:B------:R-:W4:Y:S01]  /*b7f0*/  MUFU.EX2 R0, R0 ;  /* 0x0000000000007308 */ /* 0x000f220000000800 */
        /* <DEDUP_REMOVED lines=39> */
[--C-:B------:R-:W-:Y:S02]  /*ba70*/  FFMA.FTZ R227, R157, c[0x0][0x23c], -R144.reuse ;  /* 0x00008f009de37a23 */ /* 0x100fe40000010890 */
[--C-:B------:R-:W-:Y:S01]  /*ba80*/  FFMA.FTZ R226, R155, c[0x0][0x23c], -R144.reuse ;  /* 0x00008f009be27a23 */ /* 0x100fe20000010890 */
[----:B---3--:R-:W-:Y:S01]  /*ba90*/  F2FP.BF16.PACK_AB R137, R166, R167 ;  /* 0x000000a7a689723e */ /* 0x008fe200000010ff */
        /* <DEDUP_REMOVED lines=9> */
[--C-:B------:R-:W-:Y:S02]  /*bb30*/  FFMA.FTZ R234, R145, c[0x0][0x23c], -R144.reuse ;  /* 0x00008f0091ea7a23 */ /* 0x100fe40000010890 */
[----:B------:R-:W-:Y:S01]  /*bb40*/  FFMA.FTZ R144, R133, c[0x0][0x23c], -R144 ;  /* 0x00008f0085907a23 */ /* 0x000fe20000010890 */
[----:B------:R-:W-:Y:S01]  /*bb50*/  LDSM.16.MT88.4 R156, [R192+0xf800] ;  /* 0x00f80000c09c783b */ /* 0x000fe20000004200 */
[----:B------:R-:W-:Y:S01]  /*bb60*/  FMUL.FTZ R36, R2, R36 ;  /* 0x0000002402247220 */ /* 0x000fe20000410000 */
[----:B------:R-:W-:Y:S01]  /*bb70*/  MUFU.EX2 R172, R172 ;  /* 0x000000ac00ac7308 */ /* 0x000fe20000000800 */
[----:B--2---:R-:W-:Y:S01]  /*bb80*/  F2FP.BF16.PACK_AB R139, R164, R165 ;  /* 0x000000a5a48b723e */ /* 0x004fe200000010ff */
[----:B------:R-:W-:Y:S02]  /*bb90*/  FMUL.FTZ R37, R2, R37 ;  /* 0x0000002502257220 */ /* 0x000fe40000410000 */
[C---:B------:R-:W-:Y:S02]  /*bba0*/  FMUL.FTZ R38, R0.reuse, R38 ;  /* 0x0000002600267220 */ /* 0x040fe40000410000 */
[----:B------:R-:W-:Y:S02]  /*bbb0*/  FMUL.FTZ R39, R0, R39 ;  /* 0x0000002700277220 */ /* 0x000fe40000410000 */
[C---:B-1----:R-:W-:Y:S02]  /*bbc0*/  HMMA.16816.F32.BF16 R4, R136.reuse, R12, R4 ;  /* 0x0000000c8804723c */ /* 0x042fe40000041804 */
[----:B------:R1:W-:Y:S03]  /*bbd0*/  MUFU.EX2 R133, R144 ;  /* 0x0000009000857308 */ /* 0x0003e60000000800 */
[C---:B------:R-:W-:Y:S02]  /*bbe0*/  FMUL.FTZ R40, R2.reuse, R40 ;  /* 0x0000002802287220 */ /* 0x040fe40000410000 */
[C---:B------:R-:W-:Y:S01]  /*bbf0*/  FMUL.FTZ R12, R2.reuse, R120 ;  /* 0x00000078020c7220 */ /* 0x040fe20000410000 */
[C---:B------:R-:W-:Y:S04]  /*bc00*/  HMMA.16816.F32.BF16 R8, R136.reuse, R14, R8 ;  /* 0x0000000e8808723c */ /* 0x040fe80000041808 */
[C---:B------:R-:W-:Y:S01]  /*bc10*/  FMUL.FTZ R13, R2.reuse, R121 ;  /* 0x00000079020d7220 */ /* 0x040fe20000410000 */
[----:B------:R-:W-:Y:S01]  /*bc20*/  MUFU.EX2 R173, R173 ;  /* 0x000000ad00ad7308 */ /* 0x000fe20000000800 */
[----:B------:R-:W-:Y:S02]  /*bc30*/  FMUL.FTZ R41, R2, R41 ;  /* 0x0000002902297220 */ /* 0x000fe40000410000 */
[C---:B------:R-:W-:Y:S04]  /*bc40*/  FMUL.FTZ R14, R0.reuse, R122 ;  /* 0x0000007a000e7220 */ /* 0x040fe80000410000 */
[C---:B------:R-:W-:Y:S02]  /*bc50*/  FMUL.FTZ R15, R0.reuse, R123 ;  /* 0x0000007b000f7220 */ /* 0x040fe40000410000 */
[----:B------:R-:W2:Y:S01]  /*bc60*/  LDSM.16.MT88.4 R120, [R192+0xc000] ;  /* 0x00c00000c078783b */ /* 0x000ea20000004200 */
[C---:B------:R-:W-:Y:S01]  /*bc70*/  FMUL.FTZ R42, R0.reuse, R42 ;  /* 0x0000002a002a7220 */ /* 0x040fe20000410000 */
[----:B------:R-:W-:Y:S01]  /*bc80*/  MUFU.EX2 R174, R174 ;  /* 0x000000ae00ae7308 */ /* 0x000fe20000000800 */
[----:B------:R-:W-:Y:S02]  /*bc90*/  FMUL.FTZ R43, R0, R43 ;  /* 0x0000002b002b7220 */ /* 0x000fe40000410000 */
[C---:B------:R-:W-:Y:S03]  /*bca0*/  HMMA.16816.F32.BF16 R12, R136.reuse, R20, R12 ;  /* 0x00000014880c723c */ /* 0x040fe6000004180c */
[C---:B------:R-:W-:Y:S02]  /*bcb0*/  FMUL.FTZ R44, R2.reuse, R44 ;  /* 0x0000002c022c7220 */ /* 0x040fe40000410000 */
[C---:B------:R-:W-:Y:S02]  /*bcc0*/  FMUL.FTZ R45, R2.reuse, R45 ;  /* 0x0000002d022d7220 */ /* 0x040fe40000410000 */
[C---:B------:R-:W-:Y:S01]  /*bcd0*/  FMUL.FTZ R20, R2.reuse, R112 ;  /* 0x0000007002147220 */ /* 0x040fe20000410000 */
[C---:B------:R-:W-:Y:S01]  /*bce0*/  HMMA.16816.F32.BF16 R16, R136.reuse, R22, R16 ;  /* 0x000000168810723c */ /* 0x040fe20000041810 */
[----:B------:R-:W3:Y:S03]  /*bcf0*/  MUFU.EX2 R175, R175 ;  /* 0x000000af00af7308 */ /* 0x000ee60000000800 */
[----:B------:R-:W-:Y:S02]  /*bd00*/  FMUL.FTZ R21, R2, R113 ;  /* 0x0000007102157220 */ /* 0x000fe40000410000 */
[C---:B------:R-:W-:Y:S02]  /*bd10*/  FMUL.FTZ R46, R0.reuse, R46 ;  /* 0x0000002e002e7220 */ /* 0x040fe40000410000 */
[C---:B------:R-:W-:Y:S03]  /*bd20*/  FMUL.FTZ R22, R0.reuse, R114 ;  /* 0x0000007200167220 */ /* 0x040fe60000410000 */
[----:B------:R-:W-:Y:S01]  /*bd30*/  MUFU.EX2 R176, R176 ;  /* 0x000000b000b07308 */ /* 0x000fe20000000800 */
[C---:B------:R-:W-:Y:S02]  /*bd40*/  FMUL.FTZ R23, R0.reuse, R115 ;  /* 0x0000007300177220 */ /* 0x040fe40000410000 */
[----:B------:R-:W4:Y:S01]  /*bd50*/  LDSM.16.MT88.4 R112, [R196+0xe000] ;  /* 0x00e00000c470783b */ /* 0x000f220000004200 */
[----:B------:R-:W-:Y:S02]  /*bd60*/  FMUL.FTZ R47, R0, R47 ;  /* 0x0000002f002f7220 */ /* 0x000fe40000410000 */
[C---:B------:R-:W-:Y:S02]  /*bd70*/  FMUL.FTZ R48, R2.reuse, R48 ;  /* 0x0000003002307220 */ /* 0x040fe40000410000 */
[C---:B------:R-:W-:Y:S02]  /*bd80*/  HMMA.16816.F32.BF16 R20, R136.reuse, R28, R20 ;  /* 0x0000001c8814723c */ /* 0x040fe40000041814 */
[----:B------:R-:W-:Y:S01]  /*bd90*/  MUFU.EX2 R177, R177 ;  /* 0x000000b100b17308 */ /* 0x000fe20000000800 */
[----:B------:R-:W-:Y:S02]  /*bda0*/  FMUL.FTZ R49, R2, R49 ;  /* 0x0000003102317220 */ /* 0x000fe40000410000 */
[----:B------:R-:W-:Y:S02]  /*bdb0*/  FMUL.FTZ R50, R0, R50 ;  /* 0x0000003200327220 */ /* 0x000fe40000410000 */
[C---:B------:R-:W-:Y:S01]  /*bdc0*/  FMUL.FTZ R28, R2.reuse, R104 ;  /* 0x00000068021c7220 */ /* 0x040fe20000410000 */
[C---:B------:R-:W-:Y:S04]  /*bdd0*/  HMMA.16816.F32.BF16 R24, R136.reuse, R30, R24 ;  /* 0x0000001e8818723c */ /* 0x040fe80000041818 */
[----:B------:R-:W-:Y:S01]  /*bde0*/  FMUL.FTZ R29, R2, R105 ;  /* 0x00000069021d7220 */ /* 0x000fe20000410000 */
[----:B------:R-:W-:Y:S01]  /*bdf0*/  MUFU.EX2 R178, R178 ;  /* 0x000000b200b27308 */ /* 0x000fe20000000800 */
[C---:B------:R-:W-:Y:S02]  /*be00*/  FMUL.FTZ R51, R0.reuse, R51 ;  /* 0x0000003300337220 */ /* 0x040fe40000410000 */
[C---:B------:R-:W-:Y:S04]  /*be10*/  FMUL.FTZ R30, R0.reuse, R106 ;  /* 0x0000006a001e7220 */ /* 0x040fe80000410000 */
[----:B------:R-:W-:Y:S02]  /*be20*/  FMUL.FTZ R31, R0, R107 ;  /* 0x0000006b001f7220 */ /* 0x000fe40000410000 */
[----:B------:R-:W5:Y:S01]  /*be30*/  LDSM.16.MT88.4 R104, [R194+0xe000] ;  /* 0x00e00000c268783b */ /* 0x000f620000004200 */
[C---:B------:R-:W-:Y:S01]  /*be40*/  FMUL.FTZ R52, R2.reuse, R52 ;  /* 0x0000003402347220 */ /* 0x040fe20000410000 */
[----:B------:R-:W-:Y:S01]  /*be50*/  MUFU.EX2 R179, R179 ;  /* 0x000000b300b37308 */ /* 0x000fe20000000800 */
[----:B------:R-:W-:Y:S02]  /*be60*/  FMUL.FTZ R53, R2, R53 ;  /* 0x0000003502357220 */ /* 0x000fe40000410000 */
[C---:B--2---:R-:W-:Y:S03]  /*be70*/  HMMA.16816.F32.BF16 R28, R136.reuse, R120, R28 ;  /* 0x00000078881c723c */ /* 0x044fe6000004181c */
[C---:B------:R-:W-:Y:S02]  /*be80*/  FMUL.FTZ R54, R0.reuse, R54 ;  /* 0x0000003600367220 */ /* 0x040fe40000410000 */
[----:B------:R-:W-:Y:S02]  /*be90*/  FMUL.FTZ R55, R0, R55 ;  /* 0x0000003700377220 */ /* 0x000fe40000410000 */
[C---:B------:R-:W-:Y:S01]  /*bea0*/  FMUL.FTZ R56, R2.reuse, R56 ;  /* 0x0000003802387220 */ /* 0x040fe20000410000 */
[C---:B------:R-:W-:Y:S01]  /*beb0*/  HMMA.16816.F32.BF16 R32, R136.reuse, R122, R32 ;  /* 0x0000007a8820723c */ /* 0x040fe20000041820 */
[----:B------:R-:W-:Y:S01]  /*bec0*/  LDSM.16.MT88.4 R120, [R192+0xc800] ;  /* 0x00c80000c078783b */ /* 0x000fe20000004200 */
[----:B------:R-:W-:Y:S02]  /*bed0*/  MUFU.EX2 R207, R207 ;  /* 0x000000cf00cf7308 */ /* 0x000fe40000000800 */
[----:B------:R-:W-:Y:S02]  /*bee0*/  FMUL.FTZ R57, R2, R57 ;  /* 0x0000003902397220 */ /* 0x000fe40000410000 */
[C---:B------:R-:W-:Y:S02]  /*bef0*/  FMUL.FTZ R58, R0.reuse, R58 ;  /* 0x0000003a003a7220 */ /* 0x040fe40000410000 */
[C---:B----4-:R-:W-:Y:S04]  /*bf00*/  HMMA.16816.F32.BF16 R36, R136.reuse, R112, R36 ;  /* 0x000000708824723c */ /* 0x050fe80000041824 */
[----:B------:R-:W-:Y:S01]  /*bf10*/  FMUL.FTZ R59, R0, R59 ;  /* 0x0000003b003b7220 */ /* 0x000fe20000410000 */
[----:B------:R-:W-:Y:S01]  /*bf20*/  MUFU.EX2 R222, R222 ;  /* 0x000000de00de7308 */ /* 0x000fe20000000800 */
[C---:B------:R-:W-:Y:S02]  /*bf30*/  FMUL.FTZ R60, R2.reuse, R60 ;  /* 0x0000003c023c7220 */ /* 0x040fe40000410000 */
[C---:B------:R-:W-:Y:S01]  /*bf40*/  HMMA.16816.F32.BF16 R40, R136.reuse, R114, R40 ;  /* 0x000000728828723c */ /* 0x040fe20000041828 */
[----:B------:R-:W-:Y:S03]  /*bf50*/  LDSM.16.MT88.4 R112, [R196+0xc800] ;  /* 0x00c80000c470783b */ /* 0x000fe60000004200 */
[----:B------:R-:W-:Y:S02]  /*bf60*/  FMUL.FTZ R61, R2, R61 ;  /* 0x0000003d023d7220 */ /* 0x000fe40000410000 */
[C---:B------:R-:W-:Y:S01]  /*bf70*/  FMUL.FTZ R62, R0.reuse, R62 ;  /* 0x0000003e003e7220 */ /* 0x040fe20000410000 */
[----:B------:R-:W-:Y:S01]  /*bf80*/  MUFU.EX2 R224, R224 ;  /* 0x000000e000e07308 */ /* 0x000fe20000000800 */
[----:B------:R-:W-:Y:S01]  /*bf90*/  FMUL.FTZ R63, R0, R63 ;  /* 0x0000003f003f7220 */ /* 0x000fe20000410000 */
[C---:B-----5:R-:W-:Y:S03]  /*bfa0*/  HMMA.16816.F32.BF16 R44, R136.reuse, R104, R44 ;  /* 0x00000068882c723c */ /* 0x060fe6000004182c */
[C---:B------:R-:W-:Y:S02]  /*bfb0*/  FMUL.FTZ R64, R2.reuse, R64 ;  /* 0x0000004002407220 */ /* 0x040fe40000410000 */
[----:B------:R-:W-:Y:S03]  /*bfc0*/  FMUL.FTZ R65, R2, R65 ;  /* 0x0000004102417220 */ /* 0x000fe60000410000 */
[----:B------:R-:W-:Y:S01]  /*bfd0*/  MUFU.EX2 R227, R227 ;  /* 0x000000e300e37308 */ /* 0x000fe20000000800 */
[C---:B------:R-:W-:Y:S01]  /*bfe0*/  FMUL.FTZ R66, R0.reuse, R66 ;  /* 0x0000004200427220 */ /* 0x040fe20000410000 */
[C---:B------:R-:W-:Y:S01]  /*bff0*/  HMMA.16816.F32.BF16 R48, R136.reuse, R106, R48 ;  /* 0x0000006a8830723c */ /* 0x040fe20000041830 */
[----:B------:R-:W2:Y:S02]  /*c000*/  LDSM.16.MT88.4 R104, [R196+0x10000] ;  /* 0x01000000c468783b */ /* 0x000ea40000004200 */
[----:B------:R-:W-:Y:S02]  /*c010*/  FMUL.FTZ R67, R0, R67 ;  /* 0x0000004300437220 */ /* 0x000fe40000410000 */
[C---:B------:R-:W-:Y:S03]  /*c020*/  FMUL.FTZ R68, R2.reuse, R68 ;  /* 0x0000004402447220 */ /* 0x040fe60000410000 */
[C---:B------:R-:W-:Y:S01]  /*c030*/  HMMA.16816.F32.BF16 R52, R136.reuse, R100, R52 ;  /* 0x000000648834723c */ /* 0x040fe20000041834 */
[----:B------:R-:W-:Y:S03]  /*c040*/  MUFU.EX2 R226, R226 ;  /* 0x000000e200e27308 */ /* 0x000fe60000000800 */
[----:B------:R-:W-:Y:S02]  /*c050*/  FMUL.FTZ R69, R2, R69 ;  /* 0x0000004502457220 */ /* 0x000fe40000410000 */
[C---:B------:R-:W-:Y:S02]  /*c060*/  FMUL.FTZ R70, R0.reuse, R70 ;  /* 0x0000004600467220 */ /* 0x040fe40000410000 */
[C---:B------:R-:W-:Y:S01]  /*c070*/  HMMA.16816.F32.BF16 R56, R136.reuse, R102, R56 ;  /* 0x000000668838723c */ /* 0x040fe20000041838 */
[----:B------:R-:W4:Y:S02]  /*c080*/  LDSM.16.MT88.4 R100, [R194+0x10000] ;  /* 0x01000000c264783b */ /* 0x000f240000004200 */
[----:B------:R-:W-:Y:S01]  /*c090*/  MUFU.EX2 R229, R229 ;  /* 0x000000e500e57308 */ /* 0x000fe20000000800 */
[----:B------:R-:W-:Y:S02]  /*c0a0*/  FMUL.FTZ R71, R0, R71 ;  /* 0x0000004700477220 */ /* 0x000fe40000410000 */
[C---:B------:R-:W-:Y:S02]  /*c0b0*/  FMUL.FTZ R72, R2.reuse, R72 ;  /* 0x0000004802487220 */ /* 0x040fe40000410000 */
[C---:B------:R-:W-:Y:S04]  /*c0c0*/  HMMA.16816.F32.BF16 R60, R136.reuse, R108, R60 ;  /* 0x0000006c883c723c */ /* 0x040fe8000004183c */
[----:B------:R-:W-:Y:S01]  /*c0d0*/  FMUL.FTZ R73, R2, R73 ;  /* 0x0000004902497220 */ /* 0x000fe20000410000 */
[----:B------:R-:W-:Y:S01]  /*c0e0*/  MUFU.EX2 R228, R228 ;  /* 0x000000e400e47308 */ /* 0x000fe20000000800 */
[C---:B------:R-:W-:Y:S02]  /*c0f0*/  FMUL.FTZ R74, R0.reuse, R74 ;  /* 0x0000004a004a7220 */ /* 0x040fe40000410000 */
[C---:B------:R-:W-:Y:S01]  /*c100*/  HMMA.16816.F32.BF16 R64, R136.reuse, R110, R64 ;  /* 0x0000006e8840723c */ /* 0x040fe20000041840 */
[----:B------:R-:W5:Y:S03]  /*c110*/  LDSM.16.MT88.4 R108, [R193+0x10000] ;  /* 0x01000000c16c783b */ /* 0x000f660000004200 */
[----:B------:R-:W-:Y:S02]  /*c120*/  FMUL.FTZ R75, R0, R75 ;  /* 0x0000004b004b7220 */ /* 0x000fe40000410000 */
[C---:B------:R-:W-:Y:S01]  /*c130*/  FMUL.FTZ R84, R2.reuse, R84 ;  /* 0x0000005402547220 */ /* 0x040fe20000410000 */
[----:B------:R-:W-:Y:S01]  /*c140*/  MUFU.EX2 R231, R231 ;  /* 0x000000e700e77308 */ /* 0x000fe20000000800 */
[----:B------:R-:W-:Y:S01]  /*c150*/  FMUL.FTZ R85, R2, R85 ;  /* 0x0000005502557220 */ /* 0x000fe20000410000 */
[C---:B--2---:R-:W-:Y:S03]  /*c160*/  HMMA.16816.F32.BF16 R68, R136.reuse, R104, R68 ;  /* 0x000000688844723c */ /* 0x044fe60000041844 */
[C---:B------:R-:W-:Y:S02]  /*c170*/  FMUL.FTZ R86, R0.reuse, R86 ;  /* 0x0000005600567220 */ /* 0x040fe40000410000 */
[----:B------:R-:W-:Y:S02]  /*c180*/  FMUL.FTZ R87, R0, R87 ;  /* 0x0000005700577220 */ /* 0x000fe40000410000 */
[--C-:B------:R-:W-:Y:S01]  /*c190*/  FFMA.FTZ R170, R170, c[0x0][0x23c], -R151.reuse ;  /* 0x00008f00aaaa7a23 */ /* 0x100fe20000010897 */
[C---:B------:R-:W-:Y:S01]  /*c1a0*/  HMMA.16816.F32.BF16 R72, R136.reuse, R106, R72 ;  /* 0x0000006a8848723c */ /* 0x040fe20000041848 */
[----:B------:R-:W2:Y:S01]  /*c1b0*/  LDSM.16.MT88.4 R104, [R192+0x10000] ;  /* 0x01000000c068783b */ /* 0x000ea20000004200 */
[----:B------:R-:W-:Y:S02]  /*c1c0*/  MUFU.EX2 R230, R230 ;  /* 0x000000e600e67308 */ /* 0x000fe40000000800 */
[C---:B------:R-:W-:Y:S02]  /*c1d0*/  FMUL.FTZ R76, R2.reuse, R76 ;  /* 0x0000004c024c7220 */ /* 0x040fe40000410000 */
[----:B------:R-:W-:Y:S02]  /*c1e0*/  FMUL.FTZ R77, R2, R77 ;  /* 0x0000004d024d7220 */ /* 0x000fe40000410000 */
[C---:B------:R-:W-:Y:S04]  /*c1f0*/  FMUL.FTZ R78, R0.reuse, R78 ;  /* 0x0000004e004e7220 */ /* 0x040fe80000410000 */
[----:B------:R-:W-:Y:S01]  /*c200*/  FMUL.FTZ R79, R0, R79 ;  /* 0x0000004f004f7220 */ /* 0x000fe20000410000 */
[----:B------:R-:W5:Y:S01]  /*c210*/  MUFU.EX2 R170, R170 ;  /* 0x000000aa00aa7308 */ /* 0x000f620000000800 */
[----:B------:R-:W-:Y:S02]  /*c220*/  FFMA.FTZ R151, R146, c[0x0][0x23c], -R151 ;  /* 0x00008f0092977a23 */ /* 0x000fe40000010897 */
[----:B-1----:R-:W-:Y:S01]  /*c230*/  LDSM.16.MT88.4 R144, [R196+0xf800] ;  /* 0x00f80000c490783b */ /* 0x002fe20000004200 */
[C---:B------:R-:W-:Y:S02]  /*c240*/  FMUL.FTZ R88, R2.reuse, R88 ;  /* 0x0000005802587220 */ /* 0x040fe40000410000 */
[C---:B----4-:R-:W-:Y:S03]  /*c250*/  HMMA.16816.F32.BF16 R76, R136.reuse, R100, R76 ;  /* 0x00000064884c723c */ /* 0x050fe6000004184c */
[C---:B------:R-:W-:Y:S01]  /*c260*/  FMUL.FTZ R80, R2.reuse, R80 ;  /* 0x0000005002507220 */ /* 0x040fe20000410000 */
[----:B------:R1:W4:Y:S01]  /*c270*/  MUFU.EX2 R233, R151 ;  /* 0x0000009700e97308 */ /* 0x0003220000000800 */
[----:B------:R-:W-:Y:S02]  /*c280*/  FMUL.FTZ R81, R2, R81 ;  /* 0x0000005102517220 */ /* 0x000fe40000410000 */
[C---:B------:R-:W-:Y:S01]  /*c290*/  FMUL.FTZ R82, R0.reuse, R82 ;  /* 0x0000005200527220 */ /* 0x040fe20000410000 */
[----:B---3--:R-:W-:Y:S01]  /*c2a0*/  F2FP.BF16.PACK_AB R101, R175, R174 ;  /* 0x000000aeaf65723e */ /* 0x008fe200000010ff */
[----:B------:R-:W-:Y:S03]  /*c2b0*/  FMUL.FTZ R83, R0, R83 ;  /* 0x0000005300537220 */ /* 0x000fe60000410000 */
[----:B------:R-:W-:Y:S02]  /*c2c0*/  FMUL.FTZ R89, R2, R89 ;  /* 0x0000005902597220 */ /* 0x000fe40000410000 */
[C---:B------:R-:W-:Y:S01]  /*c2d0*/  FMUL.FTZ R90, R0.reuse, R90 ;  /* 0x0000005a005a7220 */ /* 0x040fe20000410000 */
[----:B------:R-:W-:Y:S01]  /*c2e0*/  MUFU.EX2 R232, R232 ;  /* 0x000000e800e87308 */ /* 0x000fe20000000800 */
[C---:B------:R-:W-:Y:S03]  /*c2f0*/  HMMA.16816.F32.BF16 R80, R136.reuse, R102, R80 ;  /* 0x000000668850723c */ /* 0x040fe60000041850 */
[----:B------:R-:W-:Y:S01]  /*c300*/  FMUL.FTZ R91, R0, R91 ;  /* 0x0000005b005b7220 */ /* 0x000fe20000410000 */
[----:B-----5:R-:W-:Y:S01]  /*c310*/  F2FP.BF16.PACK_AB R100, R171, R170 ;  /* 0x000000aaab64723e */ /* 0x020fe200000010ff */
[C---:B------:R-:W-:Y:S02]  /*c320*/  FMUL.FTZ R92, R2.reuse, R92 ;  /* 0x0000005c025c7220 */ /* 0x040fe40000410000 */
[----:B------:R-:W-:Y:S01]  /*c330*/  FMUL.FTZ R93, R2, R93 ;  /* 0x0000005d025d7220 */ /* 0x000fe20000410000 */
[C---:B------:R-:W-:Y:S01]  /*c340*/  HMMA.16816.F32.BF16 R84, R136.reuse, R108, R84 ;  /* 0x0000006c8854723c */ /* 0x040fe20000041854 */
[----:B------:R-:W3:Y:S01]  /*c350*/  MUFU.EX2 R235, R235 ;  /* 0x000000eb00eb7308 */ /* 0x000ee20000000800 */
[----:B-1----:R-:W-:Y:S02]  /*c360*/  LDSM.16.MT88.4 R148, [R194+0xf800] ;  /* 0x00f80000c294783b */ /* 0x002fe40000004200 */
[C---:B------:R-:W-:Y:S01]  /*c370*/  FMUL.FTZ R94, R0.reuse, R94 ;  /* 0x0000005e005e7220 */ /* 0x040fe20000410000 */
[----:B------:R-:W-:Y:S01]  /*c380*/  F2FP.BF16.PACK_AB R102, R173, R172 ;  /* 0x000000acad66723e */ /* 0x000fe200000010ff */
[----:B------:R-:W-:Y:S02]  /*c390*/  FMUL.FTZ R95, R0, R95 ;  /* 0x0000005f005f7220 */ /* 0x000fe40000410000 */
[C---:B------:R-:W-:Y:S03]  /*c3a0*/  HMMA.16816.F32.BF16 R88, R136.reuse, R110, R88 ;  /* 0x0000006e8858723c */ /* 0x040fe60000041858 */
[----:B------:R-:W1:Y:S01]  /*c3b0*/  MUFU.EX2 R234, R234 ;  /* 0x000000ea00ea7308 */ /* 0x000e620000000800 */
[----:B------:R-:W5:Y:S01]  /*c3c0*/  LDSM.16.MT88.4 R108, [R194+0xc800] ;  /* 0x00c80000c26c783b */ /* 0x000f620000004200 */
[C---:B------:R-:W-:Y:S01]  /*c3d0*/  FMUL.FTZ R96, R2.reuse, R96 ;  /* 0x0000006002607220 */ /* 0x040fe20000410000 */
[----:B------:R-:W-:Y:S01]  /*c3e0*/  F2FP.BF16.PACK_AB R103, R177, R176 ;  /* 0x000000b0b167723e */ /* 0x000fe200000010ff */
[----:B------:R-:W-:Y:S01]  /*c3f0*/  FMUL.FTZ R97, R2, R97 ;  /* 0x0000006102617220 */ /* 0x000fe20000410000 */
[C---:B--2---:R-:W-:Y:S04]  /*c400*/  HMMA.16816.F32.BF16 R92, R136.reuse, R104, R92 ;  /* 0x00000068885c723c */ /* 0x044fe8000004185c */
[C---:B------:R-:W-:Y:S02]  /*c410*/  FMUL.FTZ R98, R0.reuse, R98 ;  /* 0x0000006200627220 */ /* 0x040fe40000410000 */
[----:B------:R-:W-:Y:S02]  /*c420*/  FMUL.FTZ R99, R0, R99 ;  /* 0x0000006300637220 */ /* 0x000fe40000410000 */
[----:B------:R-:W-:Y:S04]  /*c430*/  FFMA.FTZ R135, R2, R225, R135 ;  /* 0x000000e102877223 */ /* 0x000fe80000010087 */
[----:B------:R-:W-:Y:S01]  /*c440*/  FFMA.FTZ R167, R0, R223, R167 ;  /* 0x000000df00a77223 */ /* 0x000fe200000100a7 */
[----:B------:R-:W-:Y:S01]  /*c450*/  HMMA.16816.F32.BF16 R96, R136, R106, R96 ;  /* 0x0000006a8860723c */ /* 0x000fe20000041860 */
[----:B------:R-:W2:Y:S02]  /*c460*/  LDSM.16.MT88.4 R104, [R192+0xe800] ;  /* 0x00e80000c068783b */ /* 0x000ea40000004200 */
[----:B------:R-:W-:Y:S02]  /*c470*/  FADD.FTZ R134, R134, R135 ;  /* 0x0000008786867221 */ /* 0x000fe40000010000 */
[----:B------:R-:W-:Y:S02]  /*c480*/  FADD.FTZ R166, R166, R167 ;  /* 0x000000a7a6a67221 */ /* 0x000fe40000010000 */
[----:B------:R-:W-:Y:S01]  /*c490*/  F2FP.BF16.PACK_AB R136, R231, R228 ;  /* 0x000000e4e788723e */ /* 0x000fe200000010ff */
[C---:B------:R-:W-:Y:S05]  /*c4a0*/  HMMA.16816.F32.BF16 R4, R100.reuse, R112, R4 ;  /* 0x000000706404723c */ /* 0x040fea0000041804 */
[----:B----4-:R-:W-:Y:S01]  /*c4b0*/  F2FP.BF16.PACK_AB R138, R233, R230 ;  /* 0x000000e6e98a723e */ /* 0x010fe200000010ff */
[----:B------:R-:W-:Y:S01]  /*c4c0*/  IMAD.MOV.U32 R2, RZ, RZ, R132 ;  /* 0x000000ffff027224 */ /* 0x000fe200078e0084 */
[----:B---3--:R-:W-:Y:S01]  /*c4d0*/  F2FP.BF16.PACK_AB R137, R235, R232 ;  /* 0x000000e8eb89723e */ /* 0x008fe200000010ff */
[C---:B------:R-:W-:Y:S01]  /*c4e0*/  HMMA.16816.F32.BF16 R8, R100.reuse, R114, R8 ;  /* 0x000000726408723c */ /* 0x040fe20000041808 */
[----:B------:R-:W-:Y:S03]  /*c4f0*/  LDSM.16.MT88.4 R112, [R194+0x10800] ;  /* 0x01080000c270783b */ /* 0x000fe60000004200 */
[----:B-1----:R-:W-:Y:S04]  /*c500*/  F2FP.BF16.PACK_AB R139, R133, R234 ;  /* 0x000000ea858b723e */ /* 0x002fe800000010ff */
[C---:B-----5:R-:W-:Y:S08]  /*c510*/  HMMA.16816.F32.BF16 R12, R100.reuse, R108, R12 ;  /* 0x0000006c640c723c */ /* 0x060ff0000004180c */
        /* <DEDUP_REMOVED lines=118> */
[----:B------:R-:W-:Y:S02]  /*cc80*/  FADD.FTZ R5, R222, R5 ;  /* 0x00000005de057221 */ /* 0x000fe40000010000 */
[----:B------:R-:W-:Y:S02]  /*cc90*/  IMAD.MOV.U32 R0, RZ, RZ, R3 ;  /* 0x000000ffff007224 */ /* 0x000fe400078e0003 */
[----:B------:R-:W-:Y:S04]  /*cca0*/  FADD.FTZ R228, R228, R5 ;  /* 0x00000005e4e47221 */ /* 0x000fe80000010000 */
[----:B------:R-:W-:Y:S04]  /*ccb0*/  FADD.FTZ R231, R231, R228 ;  /* 0x000000e4e7e77221 */ /* 0x000fe80000010000 */
[----:B------:R-:W-:Y:S04]  /*ccc0*/  FADD.FTZ R230, R230, R231 ;  /* 0x000000e7e6e67221 */ /* 0x000fe80000010000 */
[----:B------:R-:W-:Y:S01]  /*ccd0*/  FADD.FTZ R225, R233, R230 ;  /* 0x000000e6e9e17221 */ /* 0x000fe20000010000 */
[----:B------:R-:W-:-:S05]  /*cce0*/  @P0 BRA `(.L_x_5588) ;  /* 0xffffc66000000947 */ /* 0x000fca000383ffff */
.L_x_5584:
        /* <DEDUP_REMOVED lines=309> */
.L_x_5590:
[----:B---34-:R-:W-:Y:S05]  /*e040*/  BSYNC B0 ;  /* 0x0000000000007941 */ /* 0x018fea0003800000 */
.L_x_5589:
        /* <DEDUP_REMOVED lines=33> */
.L_x_5592:
[----:B------:R-:W-:Y:S05]  /*e260*/  BSYNC B0 ;  /* 0x0000000000007941 */ /* 0x000fea0003800000 */
.L_x_5591:
        /* <DEDUP_REMOVED lines=17> */
.L_x_5594:
[----:B------:R-:W-:Y:S05]  /*e380*/  BSYNC B0 ;  /* 0x0000000000007941 */ /* 0x000fea0003800000 */
.L_x_5593:
        /* <DEDUP_REMOVED lines=17> */
.L_x_5596:
[----:B------:R-:W-:Y:S05]  /*e4a0*/  BSYNC B0 ;  /* 0x0000000000007941 */ /* 0x000fea0003800000 */
.L_x_5595:
        /* <DEDUP_REMOVED lines=16> */
.L_x_5597:
        /* <DEDUP_REMOVED lines=13> */
.L_x_7869:


//--------------------- .text._ZN5flash24flash_fwd_splitkv_kernelI23Flash_fwd_kernel_traitsILi192ELi64ELi64ELi4ELb0ELb0EN7cutlass10bfloat16_tE19Flash_kernel_traitsILi192ELi64ELi64ELi4ES3_EELb0ELb1ELb1ELb0ELb0ELb0ELb0ELb0EEEvNS_16Flash_fwd_paramsE --------------------------
	.section	.text._ZN5flash24flash_fwd_splitkv_kernelI23Flash_fwd_kernel_traitsILi192ELi64ELi64ELi4ELb0ELb0EN7cutlass10bfloat16_tE19Flash_kernel_traitsILi192ELi64ELi64ELi4ES3_EELb0ELb1ELb1ELb0ELb0ELb0ELb0ELb0EEEvNS_16Flash_fwd_paramsE,"ax",@progbits
	.sectioninfo	@"SHI_REGISTERS=242"
	.align	128
        .global         _ZN5flash24flash_fwd_splitkv_kernelI23Flash_fwd_kernel_traitsILi192ELi64ELi64ELi4ELb0ELb0EN7cutlass10bfloat16_tE19Flash_kernel_traitsILi192ELi64ELi64ELi4ES3_EELb0ELb1ELb1ELb0ELb0ELb0ELb0ELb0EEEvNS_16Flash_fwd_paramsE
        .type           _ZN5flash24flash_fwd_splitkv_kernelI23Flash_fwd_kernel_traitsILi192ELi64ELi64ELi4ELb0ELb0EN7cutlass10bfloat16_tE19Flash_kernel_traitsILi192ELi64ELi64ELi4ES3_EELb0ELb1ELb1ELb0ELb0ELb0ELb0ELb0EEEvNS_16Flash_fwd_paramsE,@function
        .size           _ZN5flash24flash_fwd_splitkv_kernelI23Flash_fwd_kernel_traitsILi192ELi64ELi64ELi4ELb0ELb0EN7cutlass10bfloat16_tE19Flash_kernel_traitsILi192ELi64ELi64ELi4ES3_EELb0ELb1ELb1ELb0ELb0ELb0ELb0ELb0EEEvNS_16Flash_fwd_paramsE,(.L_x_7870 - _ZN5flash24flash_fwd_splitkv_kernelI23Flash_fwd_kernel_traitsILi192ELi64ELi64ELi4ELb0ELb0EN7cutlass10bfloat16_tE19Flash_kernel_traitsILi192ELi64ELi64ELi4ES3_EELb0ELb1ELb1ELb0ELb0ELb0ELb0ELb0EEEvNS_16Flash_fwd_paramsE)
        .other          _ZN5flash24flash_fwd_splitkv_kernelI23Flash_fwd_kernel_traitsILi192ELi64ELi64ELi4ELb0ELb0EN7cutlass10bfloat16_tE19Flash_kernel_traitsILi192ELi64ELi64ELi4ES3_EELb0ELb1ELb1ELb0ELb0ELb0ELb0ELb0EEEvNS_16Flash_fwd_paramsE,@"STO_CUDA_ENTRY STV_DEFAULT"
_ZN5flash24flash_fwd_splitkv_kernelI23Flash_fwd_kernel_traitsILi192ELi64ELi64ELi4ELb0ELb0EN7cutlass10bfloat16_tE19Flash_kernel_traitsILi192ELi64ELi64ELi4ES3_EELb0ELb1ELb1ELb0ELb0ELb0ELb0ELb0EEEvNS_16Flash_fwd_paramsE:
.text._ZN5flash24flash_fwd_splitkv_kernelI23Flash_fwd_kernel_traitsILi192ELi64ELi64ELi4ELb0ELb0EN7cutlass10bfloat16_tE19Flash_kernel_traitsILi192ELi64ELi64ELi4ES3_EELb0ELb1ELb1ELb0ELb0ELb0ELb0ELb0EEEvNS_16Flash_fwd_paramsE:
        /* <DEDUP_REMOVED lines=10> */
[----:B------:R-:W-:Y:S02]  /*00a0*/  ULDC.U8 UR8, c[0x0][0x312] ;  /* 0x0000c48000087ab9 */ /* 0x000fe40000000000 */
[----:B------:R-:W-:Y:S02]  /*00b0*/  UISETP.NE.AND.EX UP0, UPT, URZ, UR5, UPT, UP0 ;  /* 0x000000053f00728c */ /* 0x000fe4000bf05300 */
[----:B------:R-:W-:Y:S02]  /*00c0*/  ULDC.64 UR6, c[0x0][0x248] ;  /* 0x0000920000067ab9 */ /* 0x000fe40000000a00 */
[----:B-1----:R-:W-:Y:S02]  /*00d0*/  UIMAD.WIDE UR10, UR15, UR22, UR10 ;  /* 0x000000160f0a72a5 */ /* 0x002fe4000f8e020a */
[----:B------:R-:W-:Y:S01]  /*00e0*/  PLOP3.LUT P0, PT, PT, PT, UP0, 0x80, 0x0 ;  /* 0x000000000000781c */ /* 0x000fe20003f0f008 */
[----:B------:R-:W-:-:S02]  /*00f0*/  ULDC.64 UR4, c[0x0][0x250] ;  /* 0x0000940000047ab9 */ /* 0x000fc40000000a00 */
[----:B------:R-:W-:Y:S01]  /*0100*/  UISETP.NE.AND UP3, UPT, UR8, URZ, UPT ;  /* 0x0000003f0800728c */ /* 0x000fe2000bf65270 */
[----:B------:R-:W-:Y:S01]  /*0110*/  IMAD.U32 R10, RZ, RZ, UR10 ;  /* 0x0000000aff0a7e24 */ /* 0x000fe2000f8e00ff */
[----:B------:R-:W-:Y:S01]  /*0120*/  UISETP.EQ.U32.AND UP1, UPT, URZ, UR6, UPT ;  /* 0x000000063f00728c */ /* 0x000fe2000bf22070 */
[----:B------:R-:W-:Y:S01]  /*0130*/  IMAD.U32 R11, RZ, RZ, UR11 ;  /* 0x0000000bff0b7e24 */ /* 0x000fe2000f8e00ff */
[----:B------:R-:W-:Y:S02]  /*0140*/  ULDC.64 UR10, c[0x0][0x118] ;  /* 0x00004600000a7ab9 */ /* 0x000fe40000000a00 */
[----:B------:R-:W-:Y:S02]  /*0150*/  @UP0 UIMAD.WIDE UR4, UR15, UR22, UR4 ;  /* 0x000000160f0402a5 */ /* 0x000fe4000f8e0204 */
[----:B------:R-:W2:Y:S01]  /*0160*/  @P2 LDG.E R4, [R10.64] ;  /* 0x0000000a0a042981 */ /* 0x000ea2000c1e1900 */
[----:B------:R-:W-:-:S03]  /*0170*/  UISETP.EQ.OR.EX UP1, UPT, URZ, UR7, !UP3, UP1 ;  /* 0x000000073f00728c */ /* 0x000fc6000df22710 */
[----:B------:R-:W3:Y:S01]  /*0180*/  @P2 LDG.E R0, [R10.64+0x4] ;  /* 0x0000040a0a002981 */ /* 0x000ee2000c1e1900 */
[----:B------:R-:W-:Y:S01]  /*0190*/  IMAD.U32 R8, RZ, RZ, UR4 ;  /* 0x00000004ff087e24 */ /* 0x000fe2000f8e00ff */
[----:B------:R-:W-:Y:S01]  /*01a0*/  MOV R9, UR5 ;  /* 0x0000000500097c02 */ /* 0x000fe20008000f00 */
[----:B------:R-:W-:-:S04]  /*01b0*/  ULDC.64 UR6, c[0x0][0x248] ;  /* 0x0000920000067ab9 */ /* 0x000fc80000000a00 */
        /* <DEDUP_REMOVED lines=27> */
.L_x_5598:
[----:B------:R-:W-:Y:S02]  /*0370*/  ULDC UR6, c[0x0][0x218] ;  /* 0x0000860000067ab9 */ /* 0x000fe40000000800 */
.L_x_5599:
        /* <DEDUP_REMOVED lines=110> */
.L_x_5602:
[----:B------:R-:W-:Y:S05]  /*0a60*/  BSYNC B0 ;  /* 0x0000000000007941 */ /* 0x000fea0003800000 */
.L_x_5601:
        /* <DEDUP_REMOVED lines=20> */
.L_x_5604:
[----:B------:R-:W-:Y:S05]  /*0bb0*/  BSYNC B0 ;  /* 0x0000000000007941 */ /* 0x000fea0003800000 */
.L_x_5603:
        /* <DEDUP_REMOVED lines=20> */
.L_x_5606:
[----:B------:R-:W-:Y:S05]  /*0d00*/  BSYNC B0 ;  /* 0x0000000000007941 */ /* 0x000fea0003800000 */
.L_x_5605:
        /* <DEDUP_REMOVED lines=19> */
.L_x_5608:
[----:B------:R-:W-:Y:S05]  /*0e40*/  BSYNC B0 ;  /* 0x0000000000007941 */ /* 0x000fea0003800000 */
.L_x_5607:
        /* <DEDUP_REMOVED lines=20> */
.L_x_5600:
        /* <DEDUP_REMOVED lines=61> */
[----:B------:R-:W-:Y:S02]  /*1360*/  IMAD.U32 R10, RZ, RZ, UR4 ;  /* 0x00000004ff0a7e24 */ /* 0x000fe4000f8e00ff */
[----:B------:R-:W-:Y:S01]  /*1370*/  IMAD.U32 R11, RZ, RZ, UR5 ;  /* 0x00000005ff0b7e24 */ /* 0x000fe2000f8e00ff */
[----:B------:R-:W-:Y:S01]  /*1380*/  IABS R4, c[0x0][0x1c8] ;  /* 0x0000720000047a13 */ /* 0x000fe20000000000 */
[----:B------:R-:W1:Y:S01]  /*1390*/  S2R R0, SR_CTAID.Z ;  /* 0x0000000000007919 */ /* 0x000e620000002700 */
[----:B------:R-:W-:Y:S02]  /*13a0*/  ULDC UR21, c[0x0][0x1c8] ;  /* 0x0000720000157ab9 */ /* 0x000fe40000000800 */
[----:B------:R-:W-:Y:S01]  /*13b0*/  UIADD3 UR20, -UR20, URZ, URZ ;  /* 0x0000003f14147290 */ /* 0x000fe2000fffe13f */
[----:B------:R-:W2:Y:S01]  /*13c0*/  LDG.E R2, [R10.64] ;  /* 0x0000000a0a027981 */ /* 0x000ea2000c1e1900 */
[----:B------:R-:W3:Y:S01]  /*13d0*/  I2F.RP R5, R4 ;  /* 0x0000000400057306 */ /* 0x000ee20000209400 */
[----:B------:R-:W-:-:S02]  /*13e0*/  ULOP3.LUT UR21, UR16, UR21, URZ, 0x3c, !UPT ;  /* 0x0000001510157292 */ /* 0x000fc4000f8e3c3f */
[----:B------:R-:W-:Y:S02]  /*13f0*/  ULDC.64 UR4, c[0x0][0x180] ;  /* 0x0000600000047ab9 */ /* 0x000fe40000000a00 */
[----:B------:R-:W-:Y:S02]  /*1400*/  UIMAD UR17, UR20, UR17, UR14 ;  /* 0x00000011141172a4 */ /* 0x000fe4000f8e020e */
[----:B------:R-:W-:Y:S02]  /*1410*/  ISETP.LE.AND P0, PT, RZ, UR21, PT ;  /* 0x00000015ff007c0c */ /* 0x000fe4000bf03270 */
[----:B------:R-:W-:Y:S01]  /*1420*/  USHF.R.S32.HI UR14, URZ, 0x1f, UR17 ;  /* 0x0000001f3f0e7899 */ /* 0x000fe20008011411 */
[----:B---3--:R-:W3:Y:S01]  /*1430*/  MUFU.RCP R6, R5 ;  /* 0x0000000500067308 */ /* 0x008ee20000001000 */
[----:B-1----:R-:W-:Y:S02]  /*1440*/  IABS R0, R0 ;  /* 0x0000000000007213 */ /* 0x002fe40000000000 */
[----:B---3--:R-:W-:-:S05]  /*1450*/  IADD3 R6, R6, 0xffffffe, RZ ;  /* 0x0ffffffe06067810 */ /* 0x008fca0007ffe0ff */
[----:B------:R-:W1:Y:S02]  /*1460*/  F2I.FTZ.U32.TRUNC.NTZ R7, R6 ;  /* 0x0000000600077305 */ /* 0x000e64000021f000 */
[----:B-1----:R-:W-:Y:S01]  /*1470*/  IADD3 R3, RZ, -R7, RZ ;  /* 0x80000007ff037210 */ /* 0x002fe20007ffe0ff */
[----:B------:R-:W-:-:S04]  /*1480*/  IMAD.MOV.U32 R6, RZ, RZ, RZ ;  /* 0x000000ffff067224 */ /* 0x000fc800078e00ff */
[----:B------:R-:W-:-:S04]  /*1490*/  IMAD R3, R3, R4, RZ ;  /* 0x0000000403037224 */ /* 0x000fc800078e02ff */
[----:B------:R-:W-:-:S06]  /*14a0*/  IMAD.HI.U32 R3, R7, R3, R6 ;  /* 0x0000000307037227 */ /* 0x000fcc00078e0006 */
[----:B------:R-:W-:-:S04]  /*14b0*/  IMAD.HI.U32 R12, R3, R0, RZ ;  /* 0x00000000030c7227 */ /* 0x000fc800078e00ff */
[----:B------:R-:W-:-:S04]  /*14c0*/  IMAD.MOV R3, RZ, RZ, -R12 ;  /* 0x000000ffff037224 */ /* 0x000fc800078e0a0c */
[----:B------:R-:W-:-:S05]  /*14d0*/  IMAD R3, R4, R3, R0 ;  /* 0x0000000304037224 */ /* 0x000fca00078e0200 */
[----:B------:R-:W-:-:S13]  /*14e0*/  ISETP.GT.U32.AND P1, PT, R4, R3, PT ;  /* 0x000000030400720c */ /* 0x000fda0003f24070 */
[-C--:B------:R-:W-:Y:S02]  /*14f0*/  @!P1 IADD3 R3, R3, -R4.reuse, RZ ;  /* 0x8000000403039210 */ /* 0x080fe40007ffe0ff */
[----:B------:R-:W-:Y:S02]  /*1500*/  @!P1 IADD3 R12, R12, 0x1, RZ ;  /* 0x000000010c0c9810 */ /* 0x000fe40007ffe0ff */
[----:B------:R-:W-:Y:S02]  /*1510*/  ISETP.GE.U32.AND P2, PT, R3, R4, PT ;  /* 0x000000040300720c */ /* 0x000fe40003f46070 */
[----:B------:R-:W-:-:S11]  /*1520*/  ISETP.NE.AND P1, PT, RZ, c[0x0][0x1c8], PT ;  /* 0x00007200ff007a0c */ /* 0x000fd60003f25270 */
[----:B------:R-:W-:-:S05]  /*1530*/  @P2 IADD3 R12, R12, 0x1, RZ ;  /* 0x000000010c0c2810 */ /* 0x000fca0007ffe0ff */
[----:B------:R-:W-:Y:S01]  /*1540*/  @!P0 IMAD.MOV R12, RZ, RZ, -R12 ;  /* 0x000000ffff0c8224 */ /* 0x000fe200078e0a0c */
[----:B------:R-:W-:-:S04]  /*1550*/  @!P1 LOP3.LUT R12, RZ, c[0x0][0x1c8], RZ, 0x33, !PT ;  /* 0x00007200ff0c9a12 */ /* 0x000fc800078e33ff */
[----:B------:R-:W-:-:S05]  /*1560*/  SHF.R.S32.HI R7, RZ, 0x1f, R12 ;  /* 0x0000001fff077819 */ /* 0x000fca000001140c */
[----:B------:R-:W-:-:S04]  /*1570*/  IMAD R5, R7, c[0x0][0x1b0], RZ ;  /* 0x00006c0007057a24 */ /* 0x000fc800078e02ff */
[----:B------:R-:W-:Y:S01]  /*1580*/  IMAD R5, R12, c[0x0][0x1b4], R5 ;  /* 0x00006d000c057a24 */ /* 0x000fe200078e0205 */
[----:B--2---:R-:W1:Y:S02]  /*1590*/  R2UR UR7, R2 ;  /* 0x00000000020773c2 */ /* 0x004e6400000e0000 */
        /* <DEDUP_REMOVED lines=22> */
.L_x_5609:
        /* <DEDUP_REMOVED lines=19> */
.L_x_5611:
        /* <DEDUP_REMOVED lines=16> */
[----:B------:R-:W-:Y:S01]  /*1930*/  UIADD3 UR4, UR25, UR4, URZ ;  /* 0x0000000419047290 */ /* 0x000fe2000fffe03f */
[----:B--2---:R-:W-:-:S04]  /*1940*/  IADD3 R4, R4, 0xffffffe, RZ ;  /* 0x0ffffffe04047810 */ /* 0x004fc80007ffe0ff */
        /* <DEDUP_REMOVED lines=8> */
[----:B------:R-:W-:Y:S02]  /*19d0*/  IMAD R0, R3, R0, R2 ;  /* 0x0000000003007224 */ /* 0x000fe400078e0202 */
[----:B------:R-:W-:-:S03]  /*19e0*/  IMAD.U32 R2, RZ, RZ, UR24 ;  /* 0x00000018ff027e24 */ /* 0x000fc6000f8e00ff */
[----:B------:R-:W-:-:S13]  /*19f0*/  ISETP.GT.U32.AND P1, PT, R3, R0, PT ;  /* 0x000000000300720c */ /* 0x000fda0003f24070 */
[----:B------:R-:W-:Y:S01]  /*1a00*/  @!P1 IMAD.IADD R0, R0, 0x1, -R3 ;  /* 0x0000000100009824 */ /* 0x000fe200078e0a03 */
[----:B------:R-:W-:Y:S02]  /*1a10*/  @!P1 IADD3 R12, R12, 0x1, RZ ;  /* 0x000000010c0c9810 */ /* 0x000fe40007ffe0ff */
[----:B------:R-:W-:Y:S02]  /*1a20*/  ISETP.NE.AND P1, PT, RZ, c[0x0][0x1c8], PT ;  /* 0x00007200ff007a0c */ /* 0x000fe40003f25270 */
[----:B------:R-:W-:Y:S02]  /*1a30*/  ISETP.GE.U32.AND P3, PT, R0, R3, PT ;  /* 0x000000030000720c */ /* 0x000fe40003f66070 */
[----:B------:R-:W-:Y:S01]  /*1a40*/  MOV R3, UR25 ;  /* 0x0000001900037c02 */ /* 0x000fe20008000f00 */
[----:B------:R-:W-:Y:S01]  /*1a50*/  IMAD.U32 R3, RZ, RZ, UR4 ;  /* 0x00000004ff037e24 */ /* 0x000fe2000f8e00ff */
[----:B------:R-:W-:Y:S02]  /*1a60*/  ULDC.64 UR4, c[0x0][0x1a0] ;  /* 0x0000680000047ab9 */ /* 0x000fe40000000a00 */
[----:B------:R-:W-:-:S04]  /*1a70*/  @UP0 UIMAD.WIDE.U32 UR20, UR18, UR4, URZ ;  /* 0x00000004121402a5 */ /* 0x000fc8000f8e003f */
[----:B------:R-:W-:-:S03]  /*1a80*/  @UP0 UIMAD UR18, UR18, UR5, UR21 ;  /* 0x00000005121202a4 */ /* 0x000fc6000f8e0215 */
[----:B------:R-:W-:-:S04]  /*1a90*/  @P3 IADD3 R12, R12, 0x1, RZ ;  /* 0x000000010c0c3810 */ /* 0x000fc80007ffe0ff */
        /* <DEDUP_REMOVED lines=20> */
.L_x_5610:
        /* <DEDUP_REMOVED lines=10> */
[----:B------:R-:W-:Y:S01]  /*1c80*/  SHF.R.S32.HI R0, RZ, 0x4, R11 ;  /* 0x00000004ff007819 */ /* 0x000fe2000001140b */
[----:B------:R-:W-:Y:S01]  /*1c90*/  USHF.R.S32.HI UR23, URZ, 0x1f, UR16 ;  /* 0x0000001f3f177899 */ /* 0x000fe20008011410 */
[----:B------:R-:W-:Y:S01]  /*1ca0*/  LOP3.LUT R3, R3, 0xfffffff8, RZ, 0xc0, !PT ;  /* 0xfffffff803037812 */ /* 0x000fe200078ec0ff */
[----:B------:R-:W-:Y:S01]  /*1cb0*/  IMAD.SHL.U32 R9, R14, 0x40, RZ ;  /* 0x000000400e097824 */ /* 0x000fe200078e00ff */
[C---:B------:R-:W-:Y:S01]  /*1cc0*/  LEA.HI R193, R11.reuse, R0, RZ, 0x1 ;  /* 0x000000000bc17211 */ /* 0x040fe200078f08ff */
[----:B------:R-:W-:Y:S01]  /*1cd0*/  @UP0 UIMAD.WIDE.U32 UR28, UR27, UR6, URZ ;  /* 0x000000061b1c02a5 */ /* 0x000fe2000f8e003f */
[----:B------:R-:W-:Y:S01]  /*1ce0*/  LOP3.LUT R11, R11, 0xfffffff0, RZ, 0xc0, !PT ;  /* 0xfffffff00b0b7812 */ /* 0x000fe200078ec0ff */
[----:B------:R-:W-:Y:S01]  /*1cf0*/  IMAD.IADD R2, R8, 0x1, -R3 ;  /* 0x0000000108027824 */ /* 0x000fe200078e0a03 */
[----:B------:R-:W-:Y:S01]  /*1d00*/  LOP3.LUT R193, R193, 0xfffffffe, RZ, 0xc0, !PT ;  /* 0xfffffffec1c17812 */ /* 0x000fe200078ec0ff */
[----:B------:R-:W-:Y:S01]  /*1d10*/  @!UP0 USHF.R.S32.HI UR6, URZ, 0x1f, UR15 ;  /* 0x0000001f3f068899 */ /* 0x000fe2000801140f */
[----:B------:R-:W-:Y:S01]  /*1d20*/  LOP3.LUT R9, R9, 0x1c0, RZ, 0xc0, !PT ;  /* 0x000001c009097812 */ /* 0x000fe200078ec0ff */
[----:B------:R-:W-:Y:S01]  /*1d30*/  IMAD.SHL.U32 R200, R2, 0x8, RZ ;  /* 0x0000000802c87824 */ /* 0x000fe200078e00ff */
[----:B------:R-:W-:Y:S01]  /*1d40*/  @!UP0 UIMAD.WIDE.U32 UR24, UR15, UR4, URZ ;  /* 0x000000040f1882a5 */ /* 0x000fe2000f8e003f */
[----:B------:R-:W-:Y:S01]  /*1d50*/  IMAD.IADD R11, R8, 0x1, -R11 ;  /* 0x00000001080b7824 */ /* 0x000fe200078e0a0b */
[----:B------:R-:W-:Y:S01]  /*1d60*/  SHF.R.U32.HI R198, RZ, 0x3, R9 ;  /* 0x00000003ffc67819 */ /* 0x000fe20000011609 */
[----:B------:R-:W-:Y:S01]  /*1d70*/  IMAD.IADD R193, R0, 0x1, -R193 ;  /* 0x0000000100c17824 */ /* 0x000fe200078e0ac1 */
[--C-:B------:R-:W-:Y:S01]  /*1d80*/  LOP3.LUT R3, R9, 0x38, R200.reuse, 0xf8, !PT ;  /* 0x0000003809037812 */ /* 0x100fe200078ef8c8 */
[----:B------:R-:W-:Y:S01]  /*1d90*/  @!UP0 UIMAD UR6, UR6, UR4, URZ ;  /* 0x00000004060682a4 */ /* 0x000fe2000f8e023f */
[----:B------:R-:W-:Y:S01]  /*1da0*/  SHF.R.S32.HI R0, RZ, 0x1f, R11 ;  /* 0x0000001fff007819 */ /* 0x000fe2000001140b */
[----:B------:R-:W-:Y:S01]  /*1db0*/  @!UP0 UMOV UR28, UR24 ;  /* 0x00000018001c8c82 */ /* 0x000fe20008000000 */
[----:B------:R-:W-:Y:S01]  /*1dc0*/  LOP3.LUT R198, R3, R198, RZ, 0x3c, !PT ;  /* 0x000000c603c67212 */ /* 0x000fe200078e3cff */
[----:B------:R-:W-:Y:S01]  /*1dd0*/  @!UP0 UIMAD UR5, UR15, UR5, UR6 ;  /* 0x000000050f0582a4 */ /* 0x000fe2000f8e0206 */
[----:B------:R-:W-:Y:S01]  /*1de0*/  LEA.HI R3, R0, R11, RZ, 0x3 ;  /* 0x0000000b00037211 */ /* 0x000fe200078f18ff */
[----:B------:R-:W-:Y:S01]  /*1df0*/  @UP0 UIMAD UR7, UR27, UR7, UR29 ;  /* 0x000000071b0702a4 */ /* 0x000fe2000f8e021d */
[----:B------:R-:W-:Y:S01]  /*1e00*/  SHF.R.S32.HI R4, RZ, 0x1f, R200 ;  /* 0x0000001fff047819 */ /* 0x000fe200000114c8 */
[----:B------:R-:W-:Y:S01]  /*1e10*/  @!UP0 UIADD3 UR7, UR25, UR5, URZ ;  /* 0x0000000519078290 */ /* 0x000fe2000fffe03f */
[----:B------:R-:W-:Y:S01]  /*1e20*/  LOP3.LUT R0, R3, 0xfffffff8, RZ, 0xc0, !PT ;  /* 0xfffffff803007812 */ /* 0x000fe200078ec0ff */
[----:B------:R-:W-:Y:S01]  /*1e30*/  IMAD R6, R12, c[0x0][0x1bc], R7 ;  /* 0x00006f000c067a24 */ /* 0x000fe200078e0207 */
[C---:B------:R-:W-:Y:S01]  /*1e40*/  IADD3 R20, P2, R200.reuse, R20, RZ ;  /* 0x00000014c8147210 */ /* 0x040fe20007f5e0ff */
[----:B------:R-:W-:Y:S01]  /*1e50*/  ULDC.64 UR4, c[0x0][0x1a8] ;  /* 0x00006a0000047ab9 */ /* 0x000fe20000000a00 */
[----:B------:R-:W-:Y:S01]  /*1e60*/  SHF.R.S32.HI R15, RZ, 0x1f, R14 ;  /* 0x0000001fff0f7819 */ /* 0x000fe2000001140e */
[----:B------:R-:W-:Y:S01]  /*1e70*/  IMAD.IADD R0, R11, 0x1, -R0 ;  /* 0x000000010b007824 */ /* 0x000fe200078e0a00 */
[----:B------:R-:W-:Y:S01]  /*1e80*/  IADD3 R22, P1, R200, UR20, RZ ;  /* 0x00000014c8167c10 */ /* 0x000fe2000ff3e0ff */
[----:B------:R-:W-:Y:S01]  /*1e90*/  IMAD.X R21, R4, 0x1, R5, P2 ;  /* 0x0000000104157824 */ /* 0x000fe200010e0605 */
[----:B------:R-:W-:Y:S01]  /*1ea0*/  IADD3 R16, P0, R200, UR28, RZ ;  /* 0x0000001cc8107c10 */ /* 0x000fe2000ff1e0ff */
[----:B------:R-:W-:Y:S01]  /*1eb0*/  IMAD R133, R15, c[0x0][0x198], RZ ;  /* 0x000066000f857a24 */ /* 0x000fe200078e02ff */
[----:B------:R-:W-:Y:S01]  /*1ec0*/  IADD3.X R23, R4, UR18, RZ, P1, !PT ;  /* 0x0000001204177c10 */ /* 0x000fe20008ffe4ff */
[----:B------:R-:W-:Y:S01]  /*1ed0*/  IMAD.WIDE.U32 R134, R14, c[0x0][0x198], R20 ;  /* 0x000066000e867a25 */ /* 0x000fe200078e0014 */
[----:B------:R-:W-:Y:S01]  /*1ee0*/  R2P PR, R0, 0x6 ;  /* 0x0000000600007804 */ /* 0x000fe20000000000 */
[----:B------:R-:W-:Y:S01]  /*1ef0*/  UIADD3 UR18, -UR12, UR26, URZ ;  /* 0x0000001a0c127290 */ /* 0x000fe2000fffe13f */
[----:B------:R-:W-:Y:S01]  /*1f00*/  IADD3.X R17, R4, UR7, RZ, P0, !PT ;  /* 0x0000000704117c10 */ /* 0x000fe200087fe4ff */
[----:B------:R-:W-:Y:S01]  /*1f10*/  IMAD.SHL.U32 R0, R0, 0x40, RZ ;  /* 0x0000004000007824 */ /* 0x000fe200078e00ff */
[C---:B------:R-:W-:Y:S01]  /*1f20*/  IADD3 R144, P0, R14.reuse, UR17, RZ ;  /* 0x000000110e907c10 */ /* 0x040fe2000ff1e0ff */
[----:B------:R-:W-:Y:S01]  /*1f30*/  IMAD R133, R14, c[0x0][0x19c], R133 ;  /* 0x000067000e857a24 */ /* 0x000fe200078e0285 */
[-C--:B------:R-:W-:Y:S01]  /*1f40*/  LEA.HI R9, R89, R8.reuse, RZ, 0x6 ;  /* 0x0000000859097211 */ /* 0x080fe200078f30ff */
[----:B------:R-:W-:Y:S01]  /*1f50*/  IMAD.SHL.U32 R5, R193, 0x8, RZ ;  /* 0x00000008c1057824 */ /* 0x000fe200078e00ff */
[----:B------:R-:W-:Y:S01]  /*1f60*/  LOP3.LUT R0, R0, 0x1c0, RZ, 0xc0, !PT ;  /* 0x000001c000007812 */ /* 0x000fe200078ec0ff */
[----:B------:R-:W-:Y:S01]  /*1f70*/  IMAD.IADD R133, R135, 0x1, R133 ;  /* 0x0000000187857824 */ /* 0x000fe200078e0285 */
[----:B------:R-:W-:Y:S01]  /*1f80*/  IADD3.X R135, R15, UR14, RZ, P0, !PT ;  /* 0x0000000e0f877c10 */ /* 0x000fe200087fe4ff */
[----:B------:R-:W-:Y:S01]  /*1f90*/  IMAD.WIDE.U32 R12, R12, c[0x0][0x1b8], R22 ;  /* 0x00006e000c0c7a25 */ /* 0x000fe200078e0016 */
[----:B------:R-:W-:Y:S01]  /*1fa0*/  LOP3.LUT R5, R0, 0x8, R5, 0xf8, !PT ;  /* 0x0000000800057812 */ /* 0x000fe200078ef805 */
[----:B------:R-:W-:Y:S01]  /*1fb0*/  UIMAD UR4, UR23, UR4, URZ ;  /* 0x00000004170472a4 */ /* 0x000fe2000f8e023f */
[----:B------:R-:W-:Y:S01]  /*1fc0*/  ISETP.GE.AND P0, PT, R14, UR18, PT ;  /* 0x000000120e007c0c */ /* 0x000fe2000bf06270 */
[----:B------:R-:W-:Y:S01]  /*1fd0*/  IMAD.IADD R7, R13, 0x1, R6 ;  /* 0x000000010d077824 */ /* 0x000fe200078e0206 */
[----:B------:R-:W-:Y:S01]  /*1fe0*/  SHF.R.U32.HI R0, RZ, 0x3, R0 ;  /* 0x00000003ff007819 */ /* 0x000fe20000011600 */
[----:B------:R-:W-:Y:S01]  /*1ff0*/  IMAD R135, R135, c[0x0][0x1a0], RZ ;  /* 0x0000680087877a24 */ /* 0x000fe200078e02ff */
[----:B------:R-:W-:Y:S01]  /*2000*/  LEA.HI R89, R89, R8, RZ, 0x5 ;  /* 0x0000000859597211 */ /* 0x000fe200078f28ff */
[----:B------:R-:W-:Y:S01]  /*2010*/  IMAD.SHL.U32 R3, R3, 0x40, RZ ;  /* 0x0000004003037824 */ /* 0x000fe200078e00ff */
[----:B------:R-:W-:Y:S01]  /*2020*/  LOP3.LUT R0, R5, R0, RZ, 0x3c, !PT ;  /* 0x0000000005007212 */ /* 0x000fe200078e3cff */
[----:B------:R-:W-:Y:S01]  /*2030*/  IMAD.SHL.U32 R9, R9, 0x8, RZ ;  /* 0x0000000809097824 */ /* 0x000fe200078e00ff */
[----:B------:R-:W-:Y:S01]  /*2040*/  UIMAD UR4, UR16, UR5, UR4 ;  /* 0x00000005100472a4 */ /* 0x000fe2000f8e0204 */
[----:B------:R-:W-:Y:S01]  /*2050*/  IMAD.MOV.U32 R6, RZ, RZ, R12 ;  /* 0x000000ffff067224 */ /* 0x000fe200078e000c */
[----:B------:R-:W-:Y:S01]  /*2060*/  LOP3.LUT R0, R0, 0xfffffe00, R3, 0xf8, !PT ;  /* 0xfffffe0000007812 */ /* 0x000fe200078ef803 */
[----:B-1----:R-:W-:Y:S01]  /*2070*/  IMAD.WIDE.U32 R10, R10, c[0x0][0x1a8], R16 ;  /* 0x00006a000a0a7a25 */ /* 0x002fe200078e0010 */
[----:B------:R-:W-:Y:S01]  /*2080*/  LOP3.LUT R198, R198, 0xfffffe00, R9, 0xf8, !PT ;  /* 0xfffffe00c6c67812 */ /* 0x000fe200078ef809 */
[----:B------:R-:W-:Y:S01]  /*2090*/  BSSY B0, `(.L_x_5612) ;  /* 0x000002f000007945 */ /* 0x000fe20003800000 */
[----:B------:R-:W-:Y:S01]  /*20a0*/  LOP3.LUT R3, R89, 0xffffffe0, RZ, 0xc0, !PT ;  /* 0xffffffe059037812 */ /* 0x000fe200078ec0ff */
[C---:B------:R-:W-:Y:S01]  /*20b0*/  IMAD R135, R144.reuse, c[0x0][0x1a4], R135 ;  /* 0x0000690090877a24 */ /* 0x040fe200078e0287 */
[----:B------:R-:W-:Y:S01]  /*20c0*/  IADD3 R17, R11, UR4, RZ ;  /* 0x000000040b117c10 */ /* 0x000fe2000fffe0ff */
[----:B------:R-:W-:Y:S01]  /*20d0*/  IMAD.WIDE.U32 R144, R144, c[0x0][0x1a0], R6 ;  /* 0x0000680090907a25 */ /* 0x000fe200078e0006 */
[----:B------:R-:W-:-:S02]  /*20e0*/  SHF.R.S32.HI R89, RZ, 0x5, R89 ;  /* 0x00000005ff597819 */ /* 0x000fc40000011459 */
[C---:B------:R-:W-:Y:S01]  /*20f0*/  IADD3 R196, R200.reuse, 0x40, RZ ;  /* 0x00000040c8c47810 */ /* 0x040fe20007ffe0ff */
[----:B------:R-:W-:Y:S01]  /*2100*/  IMAD.MOV.U32 R7, RZ, RZ, 0x10 ;  /* 0x00000010ff077424 */ /* 0x000fe200078e00ff */
[----:B------:R-:W-:Y:S01]  /*2110*/  IADD3 R195, R200, 0x80, RZ ;  /* 0x00000080c8c37810 */ /* 0x000fe20007ffe0ff */
[----:B------:R-:W-:Y:S02]  /*2120*/  IMAD.MOV.U32 R5, RZ, RZ, 0x20 ;  /* 0x00000020ff057424 */ /* 0x000fe400078e00ff */
[----:B--2---:R-:W-:Y:S01]  /*2130*/  IMAD.WIDE R18, R19, 0x40, R14 ;  /* 0x0000004013127825 */ /* 0x004fe200078e020e */
[----:B------:R-:W-:Y:S02]  /*2140*/  SEL R7, R7, 0xfffffff0, !P1 ;  /* 0xfffffff007077807 */ /* 0x000fe40004800000 */
[----:B------:R-:W-:Y:S01]  /*2150*/  SEL R5, R5, 0xffffffe0, !P2 ;  /* 0xffffffe005057807 */ /* 0x000fe20005000000 */
[----:B------:R-:W-:Y:S02]  /*2160*/  IMAD.IADD R3, R8, 0x1, -R3 ;  /* 0x0000000108037824 */ /* 0x000fe400078e0a03 */
[----:B------:R-:W-:-:S02]  /*2170*/  IMAD.SHL.U32 R198, R198, 0x2, RZ ;  /* 0x00000002c6c67824 */ /* 0x000fc400078e00ff */
        /* <DEDUP_REMOVED lines=32> */
.L_x_5613:
[----:B------:R-:W-:Y:S05]  /*2380*/  BSYNC B0 ;  /* 0x0000000000007941 */ /* 0x000fea0003800000 */
.L_x_5612:
[----:B------:R-:W-:Y:S01]  /*2390*/  IADD3 R4, R14, 0x10, RZ ;  /* 0x000000100e047810 */ /* 0x000fe20007ffe0ff */
[----:B------:R-:W-:Y:S03]  /*23a0*/  BSSY B0, `(.L_x_5614) ;  /* 0x0000024000007945 */ /* 0x000fe60003800000 */
[----:B------:R-:W-:-:S13]  /*23b0*/  ISETP.GE.AND P0, PT, R4, UR18, PT ;  /* 0x0000001204007c0c */ /* 0x000fda000bf06270 */
        /* <DEDUP_REMOVED lines=34> */
.L_x_5615:
[----:B------:R-:W-:Y:S05]  /*25e0*/  BSYNC B0 ;  /* 0x0000000000007941 */ /* 0x000fea0003800000 */
.L_x_5614:
        /* <DEDUP_REMOVED lines=37> */
.L_x_5617:
[----:B------:R-:W-:Y:S05]  /*2840*/  BSYNC B0 ;  /* 0x0000000000007941 */ /* 0x000fea0003800000 */
.L_x_5616:
        /* <DEDUP_REMOVED lines=36> */
.L_x_5619:
[----:B------:R-:W-:Y:S05]  /*2a90*/  BSYNC B0 ;  /* 0x0000000000007941 */ /* 0x000fea0003800000 */
.L_x_5618:
        /* <DEDUP_REMOVED lines=31> */
.L_x_5621:
[----:B------:R-:W-:Y:S05]  /*2c90*/  BSYNC B0 ;  /* 0x0000000000007941 */ /* 0x000fea0003800000 */
.L_x_5620:
        /* <DEDUP_REMOVED lines=8> */
[----:B------:R-:W-:Y:S02]  /*2d20*/  IADD3 R9, P1, R134, UR21, RZ ;  /* 0x0000001586097c10 */ /* 0x000fe4000ff3e0ff */
[----:B------:R-:W-:Y:S02]  /*2d30*/  ISETP.GE.AND P0, PT, R195, c[0x0][0x220], PT ;  /* 0x00008800c3007a0c */ /* 0x000fe40003f06270 */
[----:B------:R-:W-:-:S05]  /*2d40*/  IADD3.X R6, R133, UR20, RZ, P1, !PT ;  /* 0x0000001485067c10 */ /* 0x000fca0008ffe4ff */
        /* <DEDUP_REMOVED lines=22> */
.L_x_5623:
[----:B------:R-:W-:Y:S05]  /*2eb0*/  BSYNC B0 ;  /* 0x0000000000007941 */ /* 0x000fea0003800000 */
.L_x_5622:
[----:B------:R-:W-:Y:S01]  /*2ec0*/  ISETP.GE.AND P0, PT, R13, UR17, PT ;  /* 0x000000110d007c0c */ /* 0x000fe2000bf06270 */
[----:B------:R-:W-:-:S12]  /*2ed0*/  BSSY B0, `(.L_x_5624) ;  /* 0x000001f000007945 */ /* 0x000fd80003800000 */
[----:B------:R-:W-:Y:S05]  /*2ee0*/  @P0 BRA `(.L_x_5625) ;  /* 0x000001d000000947 */ /* 0x000fea0003800000 */
[----:B------:R-:W-:Y:S01]  /*2ef0*/  ISETP.GE.AND P3, PT, R200, c[0x0][0x220], PT ;  /* 0x00008800c8007a0c */ /* 0x000fe20003f66270 */
[----:B------:R-:W-:Y:S01]  /*2f00*/  IMAD.MOV.U32 R6, RZ, RZ, c[0x0][0x198] ;  /* 0x00006600ff067624 */ /* 0x000fe200078e00ff */
[----:B------:R-:W-:Y:S01]  /*2f10*/  ISETP.GE.AND P2, PT, R196, c[0x0][0x220], PT ;  /* 0x00008800c4007a0c */ /* 0x000fe20003f46270 */
[----:B--2---:R-:W-:-:S03]  /*2f20*/  IMAD.MOV.U32 R10, RZ, RZ, c[0x0][0x19c] ;  /* 0x00006700ff0a7624 */ /* 0x004fc600078e00ff */
        /* <DEDUP_REMOVED lines=25> */
.L_x_5625:
[----:B------:R-:W-:Y:S05]  /*30c0*/  BSYNC B0 ;  /* 0x0000000000007941 */ /* 0x000fea0003800000 */
.L_x_5624:
[----:B------:R-:W-:Y:S01]  /*30d0*/  ISETP.GE.AND P0, PT, R12, UR17, PT ;  /* 0x000000110c007c0c */ /* 0x000fe2000bf06270 */
[----:B------:R-:W-:-:S12]  /*30e0*/  BSSY B0, `(.L_x_5626) ;  /* 0x0000020000007945 */ /* 0x000fd80003800000 */
[----:B------:R-:W-:Y:S05]  /*30f0*/  @P0 BRA `(.L_x_5627) ;  /* 0x000001e000000947 */ /* 0x000fea0003800000 */
[----:B------:R-:W-:Y:S01]  /*3100*/  ISETP.GE.AND P4, PT, R200, c[0x0][0x220], PT ;  /* 0x00008800c8007a0c */ /* 0x000fe20003f86270 */
[----:B--2---:R-:W-:Y:S01]  /*3110*/  IMAD.MOV.U32 R18, RZ, RZ, c[0x0][0x198] ;  /* 0x00006600ff127624 */ /* 0x004fe200078e00ff */
[----:B------:R-:W-:Y:S01]  /*3120*/  ISETP.GE.AND P3, PT, R196, c[0x0][0x220], PT ;  /* 0x00008800c4007a0c */ /* 0x000fe20003f66270 */
[----:B------:R-:W-:Y:S01]  /*3130*/  IMAD.MOV.U32 R132, RZ, RZ, R134 ;  /* 0x000000ffff847224 */ /* 0x000fe200078e0086 */
[----:B------:R-:W-:Y:S01]  /*3140*/  ISETP.GE.AND P1, PT, R195, c[0x0][0x220], PT ;  /* 0x00008800c3007a0c */ /* 0x000fe20003f26270 */
[----:B------:R-:W-:Y:S02]  /*3150*/  ULDC UR4, c[0x0][0x19c] ;  /* 0x0000670000047ab9 */ /* 0x000fe40000000800 */
[----:B------:R-:W-:Y:S01]  /*3160*/  UIMAD UR4, UR4, 0x30, URZ ;  /* 0x00000030040478a4 */ /* 0x000fe2000f8e023f */
[----:B------:R-:W-:-:S05]  /*3170*/  IMAD.WIDE.U32 R18, R18, 0x30, R132 ;  /* 0x0000003012127825 */ /* 0x000fca00078e0084 */
[----:B------:R-:W-:Y:S01]  /*3180*/  IADD3 R6, R19, UR4, RZ ;  /* 0x0000000413067c10 */ /* 0x000fe2000fffe0ff */
[----:B------:R2:W-:Y:S01]  /*3190*/  @P4 STS.128 [R198+0x7800], RZ ;  /* 0x007800ffc6004388 */ /* 0x0005e20000000c00 */
[C---:B-1----:R-:W-:Y:S02]  /*31a0*/  @!P4 LEA R20, P5, R18.reuse, c[0x0][0x168], 0x1 ;  /* 0x00005a001214ca11 */ /* 0x042fe400078a08ff */
[C---:B------:R-:W-:Y:S02]  /*31b0*/  @!P3 LEA R16, P2, R18.reuse, c[0x0][0x168], 0x1 ;  /* 0x00005a001210ba11 */ /* 0x040fe400078408ff */
        /* <DEDUP_REMOVED lines=18> */
.L_x_5627:
[----:B------:R-:W-:Y:S05]  /*32e0*/  BSYNC B0 ;  /* 0x0000000000007941 */ /* 0x000fea0003800000 */
.L_x_5626:
        /* <DEDUP_REMOVED lines=12> */
[----:B--2---:R-:W-:Y:S01]  /*33b0*/  IMAD.U32 R10, RZ, RZ, UR4 ;  /* 0x00000004ff0a7e24 */ /* 0x004fe2000f8e00ff */
[----:B------:R-:W-:-:S04]  /*33c0*/  DEPBAR.LE SB0, 0x0 ;  /* 0x000080000000791a */ /* 0x000fc80000000000 */
[----:B------:R-:W-:-:S05]  /*33d0*/  IMAD.U32 R11, RZ, RZ, UR5 ;  /* 0x00000005ff0b7e24 */ /* 0x000fca000f8e00ff */
[----:B------:R-:W2:Y:S04]  /*33e0*/  LDG.E R9, [R10.64] ;  /* 0x0000000a0a097981 */ /* 0x000ea8000c1e1900 */
[----:B------:R-:W-:Y:S01]  /*33f0*/  BAR.SYNC.DEFER_BLOCKING 0x0 ;  /* 0x0000000000007b1d */ /* 0x000fe20000010000 */
[----:B------:R-:W-:Y:S01]  /*3400*/  ISETP.GE.AND P1, PT, R14, UR17, PT ;  /* 0x000000110e007c0c */ /* 0x000fe2000bf26270 */
[----:B------:R-:W-:Y:S01]  /*3410*/  IMAD.SHL.U32 R197, R8, 0x2, RZ ;  /* 0x0000000208c57824 */ /* 0x000fe200078e00ff */
[----:B------:R-:W-:-:S03]  /*3420*/  LEA R214, P0, R144, c[0x0][0x170], 0x1 ;  /* 0x00005c0090d67a11 */ /* 0x000fc600078008ff */
[----:B------:R-:W2:Y:S01]  /*3430*/  MUFU.RCP R6, c[0x0][0x238] ;  /* 0x00008e0000067b08 */ /* 0x000ea20000001000 */
[----:B------:R-:W-:Y:S01]  /*3440*/  BSSY B0, `(.L_x_5628) ;  /* 0x0000021000007945 */ /* 0x000fe20003800000 */
[----:B------:R-:W-:Y:S02]  /*3450*/  LOP3.LUT R197, R197, 0x6, RZ, 0xc0, !PT ;  /* 0x00000006c5c57812 */ /* 0x000fe400078ec0ff */
[----:B------:R-:W-:-:S04]  /*3460*/  LEA.HI.X R215, R144, c[0x0][0x174], R135, 0x1, P0 ;  /* 0x00005d0090d77a11 */ /* 0x000fc800000f0c87 */
[----:B------:R3:W-:Y:S04]  /*3470*/  @P1 STS.128 [R198+0xc000], RZ ;  /* 0x00c000ffc6001388 */ /* 0x0007e80000000c00 */
[----:B------:R3:W-:Y:S04]  /*3480*/  @P1 STS.128 [R198+0xe000], RZ ;  /* 0x00e000ffc6001388 */ /* 0x0007e80000000c00 */
[----:B------:R3:W-:Y:S01]  /*3490*/  @P1 STS.128 [R198+0x10000], RZ ;  /* 0x010000ffc6001388 */ /* 0x0007e20000000c00 */
[----:B--2---:R-:W-:Y:S01]  /*34a0*/  FMUL.FTZ R9, R9, R6 ;  /* 0x0000000609097220 */ /* 0x004fe20000410000 */
[----:B------:R-:W-:-:S03]  /*34b0*/  SHF.R.S32.HI R6, RZ, 0x1f, R3 ;  /* 0x0000001fff067819 */ /* 0x000fc60000011403 */
[----:B------:R3:W2:Y:S01]  /*34c0*/  R2UR UR24, R9 ;  /* 0x00000000091873c2 */ /* 0x0006a200000e0000 */
[----:B------:R-:W-:-:S04]  /*34d0*/  LEA.HI R3, R6, R3, RZ, 0x2 ;  /* 0x0000000306037211 */ /* 0x000fc800078f10ff */
[----:B------:R-:W-:Y:S01]  /*34e0*/  SHF.R.S32.HI R3, RZ, 0x2, R3 ;  /* 0x00000002ff037819 */ /* 0x000fe20000011403 */
[----:B------:R-:W-:Y:S05]  /*34f0*/  @P1 BRA `(.L_x_5629) ;  /* 0x0000015000001947 */ /* 0x000fea0003800000 */
[----:B------:R-:W-:Y:S02]  /*3500*/  ISETP.GE.AND P2, PT, R200, c[0x0][0x220], PT ;  /* 0x00008800c8007a0c */ /* 0x000fe40003f46270 */
[----:B------:R-:W-:Y:S02]  /*3510*/  ISETP.GE.AND P1, PT, R196, c[0x0][0x220], PT ;  /* 0x00008800c4007a0c */ /* 0x000fe40003f26270 */
[----:B------:R-:W-:-:S09]  /*3520*/  ISETP.GE.AND P0, PT, R195, c[0x0][0x220], PT ;  /* 0x00008800c3007a0c */ /* 0x000fd20003f06270 */
[----:B------:R-:W-:Y:S01]  /*3530*/  @!P2 IMAD.MOV.U32 R8, RZ, RZ, R214 ;  /* 0x000000ffff08a224 */ /* 0x000fe200078e00d6 */
[----:B------:R4:W-:Y:S01]  /*3540*/  @P2 STS.128 [R198+0xc000], RZ ;  /* 0x00c000ffc6002388 */ /* 0x0009e20000000c00 */
[----:B---3--:R-:W-:-:S05]  /*3550*/  @!P2 IMAD.MOV.U32 R9, RZ, RZ, R215 ;  /* 0x000000ffff09a224 */ /* 0x008fca00078e00d7 */
        /* <DEDUP_REMOVED lines=15> */
.L_x_5629:
[----:B------:R-:W-:Y:S05]  /*3650*/  BSYNC B0 ;  /* 0x0000000000007941 */ /* 0x000fea0003800000 */
.L_x_5628:
        /* <DEDUP_REMOVED lines=12> */
[----:B---34-:R-:W-:Y:S01]  /*3720*/  IMAD.U32 R9, RZ, RZ, UR23 ;  /* 0x00000017ff097e24 */ /* 0x018fe2000f8e00ff */
        /* <DEDUP_REMOVED lines=30> */
.L_x_5631:
[----:B------:R-:W-:Y:S05]  /*3910*/  BSYNC B0 ;  /* 0x0000000000007941 */ /* 0x000fea0003800000 */
.L_x_5630:
        /* <DEDUP_REMOVED lines=9> */
[----:B---34-:R-:W-:Y:S01]  /*39b0*/  IMAD.MOV.U32 R9, RZ, RZ, 0x5 ;  /* 0x00000005ff097424 */ /* 0x018fe200078e00ff */
[----:B------:R-:W-:Y:S01]  /*39c0*/  ISETP.GE.AND P0, PT, R195, c[0x0][0x220], PT ;  /* 0x00008800c3007a0c */ /* 0x000fe20003f06270 */
[----:B------:R-:W-:-:S03]  /*39d0*/  IMAD.SHL.U32 R6, R4, 0x20, RZ ;  /* 0x0000002004067824 */ /* 0x000fc600078e00ff */
[----:B------:R-:W-:-:S05]  /*39e0*/  SHF.L.U64.HI R9, R4, R9, c[0x0][0x1a4] ;  /* 0x0000690004097619 */ /* 0x000fca0000010209 */
[CC--:B------:R-:W-:Y:S01]  /*39f0*/  @!P3 LEA R16, P4, R6.reuse, R214.reuse, 0x1 ;  /* 0x000000d60610b211 */ /* 0x0c0fe200078808ff */
        /* <DEDUP_REMOVED lines=21> */
.L_x_5633:
[----:B------:R-:W-:Y:S05]  /*3b50*/  BSYNC B0 ;  /* 0x0000000000007941 */ /* 0x000fea0003800000 */
.L_x_5632:
[----:B------:R-:W-:Y:S01]  /*3b60*/  ISETP.GE.AND P0, PT, R12, UR17, PT ;  /* 0x000000110c007c0c */ /* 0x000fe2000bf06270 */
[----:B------:R-:W-:-:S12]  /*3b70*/  BSSY B0, `(.L_x_5634) ;  /* 0x0000027000007945 */ /* 0x000fd80003800000 */
        /* <DEDUP_REMOVED lines=8> */
[----:B----4-:R-:W-:Y:S01]  /*3c00*/  @!P2 MOV R8, c[0x0][0x1a4] ;  /* 0x000069000008aa02 */ /* 0x010fe20000000f00 */
[----:B---3--:R-:W-:Y:S01]  /*3c10*/  @!P2 IMAD.MOV.U32 R11, RZ, RZ, R215 ;  /* 0x000000ffff0ba224 */ /* 0x008fe200078e00d7 */
        /* <DEDUP_REMOVED lines=28> */
.L_x_5635:
[----:B------:R-:W-:Y:S05]  /*3de0*/  BSYNC B0 ;  /* 0x0000000000007941 */ /* 0x000fea0003800000 */
.L_x_5634:
[C---:B------:R-:W-:Y:S01]  /*3df0*/  IMAD.SHL.U32 R4, R2.reuse, 0x40, RZ ;  /* 0x0000004002047824 */ /* 0x040fe200078e00ff */
[----:B------:R-:W-:Y:S01]  /*3e00*/  R2P PR, R2, 0x6 ;  /* 0x0000000602007804 */ /* 0x000fe20000000000 */
[----:B------:R-:W-:Y:S01]  /*3e10*/  IMAD.SHL.U32 R14, R14, 0x8, RZ ;  /* 0x000000080e0e7824 */ /* 0x000fe200078e00ff */
[----:B------:R-:W0:Y:S01]  /*3e20*/  LDGDEPBAR ;  /* 0x00000000000079af */ /* 0x000e220000000000 */
[----:B------:R-:W-:Y:S01]  /*3e30*/  IMAD R194, R89, 0x400, R0 ;  /* 0x0000040059c27824 */ /* 0x000fe200078e0200 */
[----:B---34-:R-:W-:Y:S01]  /*3e40*/  LOP3.LUT R9, R4, 0x1c0, RZ, 0xc0, !PT ;  /* 0x000001c004097812 */ /* 0x018fe200078ec0ff */
        /* <DEDUP_REMOVED lines=15> */
[----:B------:R-:W-:-:S02]  /*3f40*/  UIADD3 UR4, UR5, UR4, URZ ;  /* 0x0000000405047290 */ /* 0x000fc4000fffe03f */
[----:B------:R-:W-:Y:S01]  /*3f50*/  IMAD.SHL.U32 R193, R193, 0x2, RZ ;  /* 0x00000002c1c17824 */ /* 0x000fe200078e00ff */
[----:B------:R-:W-:Y:S01]  /*3f60*/  LDSM.16.M88.4 R76, [R189] ;  /* 0x00000000bd4c783b */ /* 0x000fe20000000200 */
[----:B------:R-:W-:-:S03]  /*3f70*/  UIADD3 UR5, UR13, -UR26, URZ ;  /* 0x8000001a0d057290 */ /* 0x000fc6000fffe03f */
[----:B-1----:R-:W1:Y:S01]  /*3f80*/  LDSM.16.M88.4 R24, [R193+0x6000] ;  /* 0x00600000c118783b */ /* 0x002e620000000200 */
[C---:B------:R-:W-:Y:S02]  /*3f90*/  IADD3 R2, R193.reuse, 0x6000, RZ ;  /* 0x00006000c1027810 */ /* 0x040fe40007ffe0ff */
[----:B------:R-:W-:Y:S01]  /*3fa0*/  IADD3 R191, R193, 0x6020, RZ ;  /* 0x00006020c1bf7810 */ /* 0x000fe20007ffe0ff */
[----:B------:R-:W3:Y:S01]  /*3fb0*/  LDSM.16.M88.4 R16, [R193+0x6800] ;  /* 0x00680000c110783b */ /* 0x000ee20000000200 */
[----:B------:R-:W-:Y:S01]  /*3fc0*/  @P1 IADD3 R191, R2, -0x20, RZ ;  /* 0xffffffe002bf1810 */ /* 0x000fe20007ffe0ff */
[----:B------:R-:W-:Y:S02]  /*3fd0*/  IMAD.MOV.U32 R2, RZ, RZ, 0x40 ;  /* 0x00000040ff027424 */ /* 0x000fe400078e00ff */
[----:B------:R-:W4:Y:S01]  /*3fe0*/  LDSM.16.M88.4 R8, [R193+0x7000] ;  /* 0x00700000c108783b */ /* 0x000f220000000200 */
[C---:B------:R-:W-:Y:S02]  /*3ff0*/  IADD3 R183, R191.reuse, 0x800, RZ ;  /* 0x00000800bfb77810 */ /* 0x040fe40007ffe0ff */
[----:B------:R-:W-:Y:S01]  /*4000*/  SEL R2, R2, 0xffffffc0, !P2 ;  /* 0xffffffc002027807 */ /* 0x000fe20005000000 */
[----:B------:R-:W5:Y:S01]  /*4010*/  LDSM.16.M88.4 R32, [R191] ;  /* 0x00000000bf20783b */ /* 0x000f620000000200 */
[----:B------:R-:W-:-:S02]  /*4020*/  IADD3 R182, R191, 0x1000, RZ ;  /* 0x00001000bfb67810 */ /* 0x000fc40007ffe0ff */
[----:B------:R-:W-:Y:S01]  /*4030*/  IADD3 R181, R191, 0x1800, RZ ;  /* 0x00001800bfb57810 */ /* 0x000fe20007ffe0ff */
[----:B------:R-:W2:Y:S01]  /*4040*/  LDSM.16.M88.4 R36, [R193+0x7800] ;  /* 0x00780000c124783b */ /* 0x000ea20000000200 */
[----:B------:R-:W-:Y:S01]  /*4050*/  IMAD.IADD R187, R193, 0x1, R2 ;  /* 0x00000001c1bb7824 */ /* 0x000fe200078e0202 */
[----:B------:R-:W-:Y:S01]  /*4060*/  IADD3 R179, R191, 0x2000, RZ ;  /* 0x00002000bfb37810 */ /* 0x000fe20007ffe0ff */
[----:B------:R-:W-:Y:S01]  /*4070*/  IMAD.IADD R180, R2, 0x1, R191 ;  /* 0x0000000102b47824 */ /* 0x000fe200078e02bf */
[----:B------:R-:W2:Y:S01]  /*4080*/  LDSM.16.M88.4 R64, [R191+0x800] ;  /* 0x00080000bf40783b */ /* 0x000ea20000000200 */
[----:B------:R-:W-:Y:S02]  /*4090*/  LEA R2, R89, UR12, 0x4 ;  /* 0x0000000c59027c11 */ /* 0x000fe4000f8e20ff */
[C---:B------:R-:W-:Y:S01]  /*40a0*/  IADD3 R178, R191.reuse, 0x2800, RZ ;  /* 0x00002800bfb27810 */ /* 0x040fe20007ffe0ff */
[----:B------:R-:W2:Y:S01]  /*40b0*/  LDSM.16.M88.4 R60, [R191+0x1000] ;  /* 0x00100000bf3c783b */ /* 0x000ea20000000200 */
[----:B------:R-:W-:Y:S01]  /*40c0*/  IADD3 R177, R191, 0x3000, RZ ;  /* 0x00003000bfb17810 */ /* 0x000fe20007ffe0ff */
[----:B------:R-:W-:Y:S01]  /*40d0*/  IMAD.IADD R3, R3, 0x1, R2 ;  /* 0x0000000103037824 */ /* 0x000fe200078e0202 */
[C---:B------:R-:W-:Y:S01]  /*40e0*/  IADD3 R176, R191.reuse, 0x3800, RZ ;  /* 0x00003800bfb07810 */ /* 0x040fe20007ffe0ff */
[----:B------:R-:W2:Y:S01]  /*40f0*/  LDSM.16.M88.4 R44, [R187+0x6000] ;  /* 0x00600000bb2c783b */ /* 0x000ea20000000200 */
[----:B------:R-:W-:-:S02]  /*4100*/  IADD3 R175, R191, 0x4000, RZ ;  /* 0x00004000bfaf7810 */ /* 0x000fc40007ffe0ff */
[C---:B------:R-:W-:Y:S01]  /*4110*/  IADD3 R199, R3.reuse, 0x8, RZ ;  /* 0x0000000803c77810 */ /* 0x040fe20007ffe0ff */
[----:B------:R-:W2:Y:S01]  /*4120*/  LDSM.16.M88.4 R84, [R191+0x1800] ;  /* 0x00180000bf54783b */ /* 0x000ea20000000200 */
[----:B------:R-:W-:Y:S02]  /*4130*/  IADD3 R206, R3, UR5, RZ ;  /* 0x0000000503ce7c10 */ /* 0x000fe4000fffe0ff */
[----:B------:R-:W-:Y:S01]  /*4140*/  IADD3 R203, R199, UR5, RZ ;  /* 0x00000005c7cb7c10 */ /* 0x000fe2000fffe0ff */
[----:B------:R-:W2:Y:S01]  /*4150*/  LDSM.16.M88.4 R40, [R187+0x6800] ;  /* 0x00680000bb28783b */ /* 0x000ea20000000200 */
[----:B------:R-:W-:Y:S02]  /*4160*/  IADD3 R204, R3, UR4, RZ ;  /* 0x0000000403cc7c10 */ /* 0x000fe4000fffe0ff */
[----:B------:R-:W-:Y:S01]  /*4170*/  IADD3 R199, R199, UR4, RZ ;  /* 0x00000004c7c77c10 */ /* 0x000fe2000fffe0ff */
[----:B-1----:R-:W-:Y:S01]  /*4180*/  HMMA.16816.F32.BF16 R28, R52, R24, RZ ;  /* 0x00000018341c723c */ /* 0x002fe200000418ff */
[----:B------:R-:W-:Y:S01]  /*4190*/  LDSM.16.M88.4 R72, [R180] ;  /* 0x00000000b448783b */ /* 0x000fe20000000200 */
[----:B------:R-:W-:-:S02]  /*41a0*/  IADD3 R205, R206, -c[0x0][0x2e4], RZ ;  /* 0x8000b900cecd7a10 */ /* 0x000fc40007ffe0ff */
[----:B------:R-:W-:Y:S01]  /*41b0*/  IADD3 R202, R203, -c[0x0][0x2e4], RZ ;  /* 0x8000b900cbca7a10 */ /* 0x000fe20007ffe0ff */
[----:B------:R-:W-:Y:S01]  /*41c0*/  LDSM.16.M88.4 R68, [R180+0x800] ;  /* 0x00080000b444783b */ /* 0x000fe20000000200 */
[----:B------:R-:W-:Y:S02]  /*41d0*/  IMNMX R204, R204, UR13, PT ;  /* 0x0000000dcccc7c17 */ /* 0x000fe4000b800200 */
[C---:B------:R-:W-:Y:S01]  /*41e0*/  HMMA.16816.F32.BF16 R24, R52.reuse, R26, RZ ;  /* 0x0000001a3418723c */ /* 0x040fe200000418ff */
[----:B------:R-:W-:Y:S02]  /*41f0*/  IMNMX R199, R199, UR13, PT ;  /* 0x0000000dc7c77c17 */ /* 0x000fe4000b800200 */
[----:B------:R-:W-:Y:S02]  /*4200*/  IMNMX R205, RZ, R205, !PT ;  /* 0x000000cdffcd7217 */ /* 0x000fe40007800200 */
[----:B------:R-:W-:Y:S02]  /*4210*/  IMNMX R202, RZ, R202, !PT ;  /* 0x000000caffca7217 */ /* 0x000fe40007800200 */
[C---:B------:R-:W-:Y:S01]  /*4220*/  IADD3 R174, R191.reuse, 0x4800, RZ ;  /* 0x00004800bfae7810 */ /* 0x040fe20007ffe0ff */
[----:B---3--:R-:W-:Y:S01]  /*4230*/  HMMA.16816.F32.BF16 R20, R52, R16, RZ ;  /* 0x000000103414723c */ /* 0x008fe200000418ff */
[----:B------:R-:W-:-:S02]  /*4240*/  IADD3 R173, R191, 0x5000, RZ ;  /* 0x00005000bfad7810 */ /* 0x000fc40007ffe0ff */
[----:B------:R-:W-:-:S05]  /*4250*/  IADD3 R172, R191, 0x5800, RZ ;  /* 0x00005800bfac7810 */ /* 0x000fca0007ffe0ff */
[C---:B------:R-:W-:Y:S08]  /*4260*/  HMMA.16816.F32.BF16 R16, R52.reuse, R18, RZ ;  /* 0x000000123410723c */ /* 0x040ff000000418ff */
[C---:B----4-:R-:W-:Y:S08]  /*4270*/  HMMA.16816.F32.BF16 R12, R52.reuse, R8, RZ ;  /* 0x00000008340c723c */ /* 0x050ff000000418ff */
[----:B------:R-:W-:Y:S08]  /*4280*/  HMMA.16816.F32.BF16 R8, R52, R10, RZ ;  /* 0x0000000a3408723c */ /* 0x000ff000000418ff */
[C---:B-----5:R-:W-:Y:S08]  /*4290*/  HMMA.16816.F32.BF16 R28, R56.reuse, R32, R28 ;  /* 0x00000020381c723c */ /* 0x060ff0000004181c */
[----:B------:R-:W-:Y:S01]  /*42a0*/  HMMA.16816.F32.BF16 R24, R56, R34, R24 ;  /* 0x000000223818723c */ /* 0x000fe20000041818 */
[----:B------:R-:W-:Y:S07]  /*42b0*/  LDSM.16.M88.4 R32, [R187+0x7800] ;  /* 0x00780000bb20783b */ /* 0x000fee0000000200 */
[C---:B--2---:R-:W-:Y:S08]  /*42c0*/  HMMA.16816.F32.BF16 R80, R52.reuse, R36, RZ ;  /* 0x000000243450723c */ /* 0x044ff000000418ff */
[----:B------:R-:W-:Y:S01]  /*42d0*/  HMMA.16816.F32.BF16 R52, R52, R38, RZ ;  /* 0x000000263434723c */ /* 0x000fe200000418ff */
[----:B------:R-:W1:Y:S07]  /*42e0*/  LDSM.16.M88.4 R36, [R187+0x7000] ;  /* 0x00700000bb24783b */ /* 0x000e6e0000000200 */
[C---:B------:R-:W-:Y:S08]  /*42f0*/  HMMA.16816.F32.BF16 R20, R56.reuse, R64, R20 ;  /* 0x000000403814723c */ /* 0x040ff00000041814 */
[C---:B------:R-:W-:Y:S01]  /*4300*/  HMMA.16816.F32.BF16 R16, R56.reuse, R66, R16 ;  /* 0x000000423810723c */ /* 0x040fe20000041810 */
[----:B------:R-:W2:Y:S07]  /*4310*/  LDSM.16.M88.4 R64, [R180+0x1000] ;  /* 0x00100000b440783b */ /* 0x000eae0000000200 */
[C---:B------:R-:W-:Y:S08]  /*4320*/  HMMA.16816.F32.BF16 R12, R56.reuse, R60, R12 ;  /* 0x0000003c380c723c */ /* 0x040ff0000004180c */
[----:B------:R-:W-:Y:S01]  /*4330*/  HMMA.16816.F32.BF16 R8, R56, R62, R8 ;  /* 0x0000003e3808723c */ /* 0x000fe20000041808 */
[----:B------:R-:W-:Y:S07]  /*4340*/  LDSM.16.M88.4 R60, [R180+0x1800] ;  /* 0x00180000b43c783b */ /* 0x000fee0000000200 */
[C---:B------:R-:W-:Y:S08]  /*4350*/  HMMA.16816.F32.BF16 R28, R48.reuse, R44, R28 ;  /* 0x0000002c301c723c */ /* 0x040ff0000004181c */
[----:B------:R-:W-:Y:S01]  /*4360*/  HMMA.16816.F32.BF16 R24, R48, R46, R24 ;  /* 0x0000002e3018723c */ /* 0x000fe20000041818 */
[----:B------:R-:W-:Y:S07]  /*4370*/  LDSM.16.M88.4 R44, [R194+0x2000] ;  /* 0x00200000c22c783b */ /* 0x000fee0000000200 */
[C---:B------:R-:W-:Y:S08]  /*4380*/  HMMA.16816.F32.BF16 R80, R56.reuse, R84, R80 ;  /* 0x000000543850723c */ /* 0x040ff00000041850 */
[----:B------:R-:W-:Y:S01]  /*4390*/  HMMA.16816.F32.BF16 R52, R56, R86, R52 ;  /* 0x000000563834723c */ /* 0x000fe20000041834 */
[----:B------:R-:W-:Y:S07]  /*43a0*/  LDSM.16.M88.4 R56, [R192+0x2000] ;  /* 0x00200000c038783b */ /* 0x000fee0000000200 */
[C---:B------:R-:W-:Y:S08]  /*43b0*/  HMMA.16816.F32.BF16 R20, R48.reuse, R40, R20 ;  /* 0x000000283014723c */ /* 0x040ff00000041814 */
[C---:B------:R-:W-:Y:S01]  /*43c0*/  HMMA.16816.F32.BF16 R16, R48.reuse, R42, R16 ;  /* 0x0000002a3010723c */ /* 0x040fe20000041810 */
[----:B------:R-:W3:Y:S07]  /*43d0*/  LDSM.16.M88.4 R40, [R193+0x8000] ;  /* 0x00800000c128783b */ /* 0x000eee0000000200 */
[C---:B-1----:R-:W-:Y:S08]  /*43e0*/  HMMA.16816.F32.BF16 R12, R48.reuse, R36, R12 ;  /* 0x00000024300c723c */ /* 0x042ff0000004180c */
[----:B------:R-:W-:Y:S01]  /*43f0*/  HMMA.16816.F32.BF16 R8, R48, R38, R8 ;  /* 0x000000263008723c */ /* 0x000fe20000041808 */
[----:B------:R-:W1:Y:S07]  /*4400*/  LDSM.16.M88.4 R36, [R193+0x8800] ;  /* 0x00880000c124783b */ /* 0x000e6e0000000200 */
[C---:B------:R-:W-:Y:S08]  /*4410*/  HMMA.16816.F32.BF16 R28, R76.reuse, R72, R28 ;  /* 0x000000484c1c723c */ /* 0x040ff0000004181c */
[----:B------:R-:W-:Y:S01]  /*4420*/  HMMA.16816.F32.BF16 R24, R76, R74, R24 ;  /* 0x0000004a4c18723c */ /* 0x000fe20000041818 */
[----:B------:R-:W-:Y:S07]  /*4430*/  LDSM.16.M88.4 R72, [R180+0x3800] ;  /* 0x00380000b448783b */ /* 0x000fee0000000200 */
[C---:B------:R-:W-:Y:S08]  /*4440*/  HMMA.16816.F32.BF16 R80, R48.reuse, R32, R80 ;  /* 0x000000203050723c */ /* 0x040ff00000041850 */
[----:B------:R-:W-:Y:S01]  /*4450*/  HMMA.16816.F32.BF16 R52, R48, R34, R52 ;  /* 0x000000223034723c */ /* 0x000fe20000041834 */
[----:B------:R-:W4:Y:S04]  /*4460*/  LDSM.16.M88.4 R32, [R193+0x9000] ;  /* 0x00900000c120783b */ /* 0x000f280000000200 */
[----:B------:R-:W5:Y:S03]  /*4470*/  LDSM.16.M88.4 R48, [R193+0x9800] ;  /* 0x00980000c130783b */ /* 0x000f660000000200 */
[C---:B------:R-:W-:Y:S08]  /*4480*/  HMMA.16816.F32.BF16 R20, R76.reuse, R68, R20 ;  /* 0x000000444c14723c */ /* 0x040ff00000041814 */
[C---:B------:R-:W-:Y:S01]  /*4490*/  HMMA.16816.F32.BF16 R16, R76.reuse, R70, R16 ;  /* 0x000000464c10723c */ /* 0x040fe20000041810 */
[----:B------:R-:W-:Y:S07]  /*44a0*/  LDSM.16.M88.4 R68, [R189+0x2000] ;  /* 0x00200000bd44783b */ /* 0x000fee0000000200 */
[C---:B--2---:R-:W-:Y:S08]  /*44b0*/  HMMA.16816.F32.BF16 R12, R76.reuse, R64, R12 ;  /* 0x000000404c0c723c */ /* 0x044ff0000004180c */
[----:B------:R-:W-:Y:S01]  /*44c0*/  HMMA.16816.F32.BF16 R8, R76, R66, R8 ;  /* 0x000000424c08723c */ /* 0x000fe20000041808 */
[----:B------:R-:W-:Y:S07]  /*44d0*/  LDSM.16.M88.4 R64, [R180+0x2000] ;  /* 0x00200000b440783b */ /* 0x000fee0000000200 */
[C---:B---3--:R-:W-:Y:S08]  /*44e0*/  HMMA.16816.F32.BF16 R28, R44.reuse, R40, R28 ;  /* 0x000000282c1c723c */ /* 0x048ff0000004181c */
[----:B------:R-:W-:Y:S01]  /*44f0*/  HMMA.16816.F32.BF16 R24, R44, R42, R24 ;  /* 0x0000002a2c18723c */ /* 0x000fe20000041818 */
[----:B------:R-:W2:Y:S07]  /*4500*/  LDSM.16.M88.4 R40, [R191+0x2800] ;  /* 0x00280000bf28783b */ /* 0x000eae0000000200 */
[C---:B------:R-:W-:Y:S08]  /*4510*/  HMMA.16816.F32.BF16 R80, R76.reuse, R60, R80 ;  /* 0x0000003c4c50723c */ /* 0x040ff00000041850 */
[----:B------:R-:W-:Y:S01]  /*4520*/  HMMA.16816.F32.BF16 R60, R76, R62, R52 ;  /* 0x0000003e4c3c723c */ /* 0x000fe20000041834 */
[----:B------:R-:W3:Y:S07]  /*4530*/  LDSM.16.M88.4 R52, [R191+0x2000] ;  /* 0x00200000bf34783b */ /* 0x000eee0000000200 */
[C---:B-1----:R-:W-:Y:S08]  /*4540*/  HMMA.16816.F32.BF16 R20, R44.reuse, R36, R20 ;  /* 0x000000242c14723c */ /* 0x042ff00000041814 */
[C---:B------:R-:W-:Y:S01]  /*4550*/  HMMA.16816.F32.BF16 R16, R44.reuse, R38, R16 ;  /* 0x000000262c10723c */ /* 0x040fe20000041810 */
[----:B------:R-:W1:Y:S07]  /*4560*/  LDSM.16.M88.4 R36, [R191+0x3000] ;  /* 0x00300000bf24783b */ /* 0x000e6e0000000200 */
[C---:B----4-:R-:W-:Y:S08]  /*4570*/  HMMA.16816.F32.BF16 R12, R44.reuse, R32, R12 ;  /* 0x000000202c0c723c */ /* 0x050ff0000004180c */
[C---:B------:R-:W-:Y:S01]  /*4580*/  HMMA.16816.F32.BF16 R8, R44.reuse, R34, R8 ;  /* 0x000000222c08723c */ /* 0x040fe20000041808 */
[----:B------:R-:W4:Y:S07]  /*4590*/  LDSM.16.M88.4 R32, [R191+0x3800] ;  /* 0x00380000bf20783b */ /* 0x000f2e0000000200 */
[C---:B-----5:R-:W-:Y:S08]  /*45a0*/  HMMA.16816.F32.BF16 R80, R44.reuse, R48, R80 ;  /* 0x000000302c50723c */ /* 0x060ff00000041850 */
[----:B------:R-:W-:Y:S01]  /*45b0*/  HMMA.16816.F32.BF16 R60, R44, R50, R60 ;  /* 0x000000322c3c723c */ /* 0x000fe2000004183c */
[----:B------:R-:W-:Y:S04]  /*45c0*/  LDSM.16.M88.4 R48, [R190+0x2000] ;  /* 0x00200000be30783b */ /* 0x000fe80000000200 */
[----:B------:R-:W5:Y:S03]  /*45d0*/  LDSM.16.M88.4 R44, [R187+0x8000] ;  /* 0x00800000bb2c783b */ /* 0x000f660000000200 */
[C---:B--2---:R-:W-:Y:S08]  /*45e0*/  HMMA.16816.F32.BF16 R20, R56.reuse, R40, R20 ;  /* 0x000000283814723c */ /* 0x044ff00000041814 */
[C---:B------:R-:W-:Y:S01]  /*45f0*/  HMMA.16816.F32.BF16 R16, R56.reuse, R42, R16 ;  /* 0x0000002a3810723c */ /* 0x040fe20000041810 */
[----:B------:R-:W2:Y:S07]  /*4600*/  LDSM.16.M88.4 R40, [R187+0x8800] ;  /* 0x00880000bb28783b */ /* 0x000eae0000000200 */
[C---:B---3--:R-:W-:Y:S08]  /*4610*/  HMMA.16816.F32.BF16 R28, R56.reuse, R52, R28 ;  /* 0x00000034381c723c */ /* 0x048ff0000004181c */
[C---:B------:R-:W-:Y:S01]  /*4620*/  HMMA.16816.F32.BF16 R24, R56.reuse, R54, R24 ;  /* 0x000000363818723c */ /* 0x040fe20000041818 */
[----:B------:R-:W3:Y:S07]  /*4630*/  LDSM.16.M88.4 R52, [R187+0x9000] ;  /* 0x00900000bb34783b */ /* 0x000eee0000000200 */
[C---:B-1----:R-:W-:Y:S08]  /*4640*/  HMMA.16816.F32.BF16 R12, R56.reuse, R36, R12 ;  /* 0x00000024380c723c */ /* 0x042ff0000004180c */
[C---:B------:R-:W-:Y:S01]  /*4650*/  HMMA.16816.F32.BF16 R8, R56.reuse, R38, R8 ;  /* 0x000000263808723c */ /* 0x040fe20000041808 */
[----:B------:R-:W1:Y:S07]  /*4660*/  LDSM.16.M88.4 R36, [R187+0x9800] ;  /* 0x00980000bb24783b */ /* 0x000e6e0000000200 */
[C---:B----4-:R-:W-:Y:S08]  /*4670*/  HMMA.16816.F32.BF16 R80, R56.reuse, R32, R80 ;  /* 0x000000203850723c */ /* 0x050ff00000041850 */
[----:B------:R-:W-:Y:S01]  /*4680*/  HMMA.16816.F32.BF16 R60, R56, R34, R60 ;  /* 0x00000022383c723c */ /* 0x000fe2000004183c */
[----:B------:R-:W4:Y:S07]  /*4690*/  LDSM.16.M88.4 R32, [R180+0x2800] ;  /* 0x00280000b420783b */ /* 0x000f2e0000000200 */
[C---:B-----5:R-:W-:Y:S08]  /*46a0*/  HMMA.16816.F32.BF16 R28, R48.reuse, R44, R28 ;  /* 0x0000002c301c723c */ /* 0x060ff0000004181c */
[C---:B------:R-:W-:Y:S01]  /*46b0*/  HMMA.16816.F32.BF16 R24, R48.reuse, R46, R24 ;  /* 0x0000002e3018723c */ /* 0x040fe20000041818 */
[----:B------:R-:W5:Y:S07]  /*46c0*/  LDSM.16.M88.4 R44, [R180+0x3000] ;  /* 0x00300000b42c783b */ /* 0x000f6e0000000200 */
[C---:B--2---:R-:W-:Y:S08]  /*46d0*/  HMMA.16816.F32.BF16 R20, R48.reuse, R40, R20 ;  /* 0x000000283014723c */ /* 0x044ff00000041814 */
[C---:B------:R-:W-:Y:S01]  /*46e0*/  HMMA.16816.F32.BF16 R56, R48.reuse, R42, R16 ;  /* 0x0000002a3038723c */ /* 0x040fe20000041810 */
[----:B------:R-:W-:Y:S04]  /*46f0*/  LDSM.16.M88.4 R40, [R194+0x4000] ;  /* 0x00400000c228783b */ /* 0x000fe80000000200 */
[----:B------:R-:W2:Y:S03]  /*4700*/  LDSM.16.M88.4 R16, [R193+0xa000] ;  /* 0x00a00000c110783b */ /* 0x000ea60000000200 */
[C---:B---3--:R-:W-:Y:S08]  /*4710*/  HMMA.16816.F32.BF16 R12, R48.reuse, R52, R12 ;  /* 0x00000034300c723c */ /* 0x048ff0000004180c */
[C---:B------:R-:W-:Y:S01]  /*4720*/  HMMA.16816.F32.BF16 R8, R48.reuse, R54, R8 ;  /* 0x000000363008723c */ /* 0x040fe20000041808 */
[----:B------:R-:W-:Y:S07]  /*4730*/  LDSM.16.M88.4 R52, [R193+0xb800] ;  /* 0x00b80000c134783b */ /* 0x000fee0000000200 */
[C---:B-1----:R-:W-:Y:S08]  /*4740*/  HMMA.16816.F32.BF16 R80, R48.reuse, R36, R80 ;  /* 0x000000243050723c */ /* 0x042ff00000041850 */
[----:B------:R-:W-:Y:S01]  /*4750*/  HMMA.16816.F32.BF16 R60, R48, R38, R60 ;  /* 0x00000026303c723c */ /* 0x000fe2000004183c */
[----:B------:R-:W1:Y:S04]  /*4760*/  LDSM.16.M88.4 R36, [R193+0xa800] ;  /* 0x00a80000c124783b */ /* 0x000e680000000200 */
[----:B------:R-:W-:Y:S03]  /*4770*/  LDSM.16.M88.4 R48, [R192+0x4000] ;  /* 0x00400000c030783b */ /* 0x000fe60000000200 */
[C---:B------:R-:W-:Y:S08]  /*4780*/  HMMA.16816.F32.BF16 R28, R68.reuse, R64, R28 ;  /* 0x00000040441c723c */ /* 0x040ff0000004181c */
[C---:B------:R-:W-:Y:S08]  /*4790*/  HMMA.16816.F32.BF16 R24, R68.reuse, R66, R24 ;  /* 0x000000424418723c */ /* 0x040ff00000041818 */
[C---:B----4-:R-:W-:Y:S08]  /*47a0*/  HMMA.16816.F32.BF16 R20, R68.reuse, R32, R20 ;  /* 0x000000204414723c */ /* 0x050ff00000041814 */
[C---:B------:R-:W-:Y:S01]  /*47b0*/  HMMA.16816.F32.BF16 R56, R68.reuse, R34, R56 ;  /* 0x000000224438723c */ /* 0x040fe20000041838 */
[----:B------:R-:W3:Y:S07]  /*47c0*/  LDSM.16.M88.4 R32, [R193+0xb000] ;  /* 0x00b00000c120783b */ /* 0x000eee0000000200 */
[C---:B-----5:R-:W-:Y:S08]  /*47d0*/  HMMA.16816.F32.BF16 R12, R68.reuse, R44, R12 ;  /* 0x0000002c440c723c */ /* 0x060ff0000004180c */
[----:B------:R-:W-:Y:S01]  /*47e0*/  HMMA.16816.F32.BF16 R8, R68, R46, R8 ;  /* 0x0000002e4408723c */ /* 0x000fe20000041808 */
[----:B------:R-:W4:Y:S07]  /*47f0*/  LDSM.16.M88.4 R44, [R191+0x4000] ;  /* 0x00400000bf2c783b */ /* 0x000f2e0000000200 */
        /* <DEDUP_REMOVED lines=10> */
[C---:B------:R-:W-:Y:S01]  /*48a0*/  HMMA.16816.F32.BF16 R64, R40.reuse, R34, R8 ;  /* 0x000000222840723c */ /* 0x040fe20000041808 */
[----:B------:R-:W-:Y:S04]  /*48b0*/  LDSM.16.M88.4 R32, [R190+0x4000] ;  /* 0x00400000be20783b */ /* 0x000fe80000000200 */
[----:B------:R-:W3:Y:S03]  /*48c0*/  LDSM.16.M88.4 R8, [R187+0xa000] ;  /* 0x00a00000bb08783b */ /* 0x000ee60000000200 */
[C---:B------:R-:W-:Y:S08]  /*48d0*/  HMMA.16816.F32.BF16 R80, R40.reuse, R52, R80 ;  /* 0x000000342850723c */ /* 0x040ff00000041850 */
[----:B------:R-:W-:Y:S01]  /*48e0*/  HMMA.16816.F32.BF16 R60, R40, R54, R60 ;  /* 0x00000036283c723c */ /* 0x000fe2000004183c */
[----:B------:R-:W5:Y:S04]  /*48f0*/  LDSM.16.M88.4 R40, [R187+0xa800] ;  /* 0x00a80000bb28783b */ /* 0x000f680000000200 */
[----:B------:R-:W-:Y:S03]  /*4900*/  LDSM.16.M88.4 R52, [R180+0x4800] ;  /* 0x00480000b434783b */ /* 0x000fe60000000200 */
[C---:B----4-:R-:W-:Y:S08]  /*4910*/  HMMA.16816.F32.BF16 R28, R48.reuse, R44, R28 ;  /* 0x0000002c301c723c */ /* 0x050ff0000004181c */
[C---:B------:R-:W-:Y:S01]  /*4920*/  HMMA.16816.F32.BF16 R24, R48.reuse, R46, R24 ;  /* 0x0000002e3018723c */ /* 0x040fe20000041818 */
[----:B------:R-:W-:Y:S07]  /*4930*/  LDSM.16.M88.4 R44, [R187+0xb800] ;  /* 0x00b80000bb2c783b */ /* 0x000fee0000000200 */
[C---:B--2---:R-:W-:Y:S08]  /*4940*/  HMMA.16816.F32.BF16 R20, R48.reuse, R16, R20 ;  /* 0x000000103014723c */ /* 0x044ff00000041814 */
[C---:B------:R-:W-:Y:S01]  /*4950*/  HMMA.16816.F32.BF16 R56, R48.reuse, R18, R56 ;  /* 0x000000123038723c */ /* 0x040fe20000041838 */
[----:B------:R-:W2:Y:S07]  /*4960*/  LDSM.16.M88.4 R16, [R187+0xb000] ;  /* 0x00b00000bb10783b */ /* 0x000eae0000000200 */
[C---:B-1----:R-:W-:Y:S08]  /*4970*/  HMMA.16816.F32.BF16 R12, R48.reuse, R36, R12 ;  /* 0x00000024300c723c */ /* 0x042ff0000004180c */
[C---:B------:R-:W-:Y:S01]  /*4980*/  HMMA.16816.F32.BF16 R64, R48.reuse, R38, R64 ;  /* 0x000000263040723c */ /* 0x040fe20000041840 */
[----:B------:R-:W-:Y:S07]  /*4990*/  LDSM.16.M88.4 R36, [R180+0x4000] ;  /* 0x00400000b424783b */ /* 0x000fee0000000200 */
[C---:B------:R-:W-:Y:S08]  /*49a0*/  HMMA.16816.F32.BF16 R80, R48.reuse, R68, R80 ;  /* 0x000000443050723c */ /* 0x040ff00000041850 */
[----:B------:R-:W-:Y:S01]  /*49b0*/  HMMA.16816.F32.BF16 R60, R48, R70, R60 ;  /* 0x00000046303c723c */ /* 0x000fe2000004183c */
[----:B------:R-:W1:Y:S04]  /*49c0*/  LDSM.16.M88.4 R48, [R189+0x4000] ;  /* 0x00400000bd30783b */ /* 0x000e680000000200 */
[----:B------:R-:W-:Y:S03]  /*49d0*/  LDSM.16.M88.4 R68, [R180+0x5800] ;  /* 0x00580000b444783b */ /* 0x000fe60000000200 */
[C---:B---3--:R-:W-:Y:S08]  /*49e0*/  HMMA.16816.F32.BF16 R28, R32.reuse, R8, R28 ;  /* 0x00000008201c723c */ /* 0x048ff0000004181c */
[----:B------:R-:W-:Y:S01]  /*49f0*/  HMMA.16816.F32.BF16 R24, R32, R10, R24 ;  /* 0x0000000a2018723c */ /* 0x000fe20000041818 */
[----:B------:R-:W3:Y:S01]  /*4a00*/  LDSM.16.M88.4 R8, [R180+0x5000] ;  /* 0x00500000b408783b */ /* 0x000ee20000000200 */
[----:B------:R-:W-:-:S06]  /*4a10*/  DEPBAR.LE SB0, 0x0 ;  /* 0x000080000000791a */ /* 0x000fcc0000000000 */
[C---:B-----5:R-:W-:Y:S08]  /*4a20*/  HMMA.16816.F32.BF16 R20, R32.reuse, R40, R20 ;  /* 0x000000282014723c */ /* 0x060ff00000041814 */
[C---:B------:R-:W-:Y:S08]  /*4a30*/  HMMA.16816.F32.BF16 R56, R32.reuse, R42, R56 ;  /* 0x0000002a2038723c */ /* 0x040ff00000041838 */
[C---:B--2---:R-:W-:Y:S08]  /*4a40*/  HMMA.16816.F32.BF16 R12, R32.reuse, R16, R12 ;  /* 0x00000010200c723c */ /* 0x044ff0000004180c */
[C---:B------:R-:W-:Y:S08]  /*4a50*/  HMMA.16816.F32.BF16 R64, R32.reuse, R18, R64 ;  /* 0x000000122040723c */ /* 0x040ff00000041840 */
[C---:B------:R-:W-:Y:S08]  /*4a60*/  HMMA.16816.F32.BF16 R80, R32.reuse, R44, R80 ;  /* 0x0000002c2050723c */ /* 0x040ff00000041850 */
[----:B------:R-:W-:Y:S08]  /*4a70*/  HMMA.16816.F32.BF16 R60, R32, R46, R60 ;  /* 0x0000002e203c723c */ /* 0x000ff0000004183c */
[C---:B-1----:R-:W-:Y:S08]  /*4a80*/  HMMA.16816.F32.BF16 R28, R48.reuse, R36, R28 ;  /* 0x00000024301c723c */ /* 0x042ff0000004181c */
[C---:B------:R-:W-:Y:S08]  /*4a90*/  HMMA.16816.F32.BF16 R24, R48.reuse, R38, R24 ;  /* 0x000000263018723c */ /* 0x040ff00000041818 */
[C---:B------:R-:W-:Y:S08]  /*4aa0*/  HMMA.16816.F32.BF16 R20, R48.reuse, R52, R20 ;  /* 0x000000343014723c */ /* 0x040ff00000041814 */
[C---:B------:R-:W-:Y:S08]  /*4ab0*/  HMMA.16816.F32.BF16 R56, R48.reuse, R54, R56 ;  /* 0x000000363038723c */ /* 0x040ff00000041838 */
[C---:B---3--:R-:W-:Y:S08]  /*4ac0*/  HMMA.16816.F32.BF16 R12, R48.reuse, R8, R12 ;  /* 0x00000008300c723c */ /* 0x048ff0000004180c */
[C---:B------:R-:W-:Y:S08]  /*4ad0*/  HMMA.16816.F32.BF16 R64, R48.reuse, R10, R64 ;  /* 0x0000000a3040723c */ /* 0x040ff00000041840 */
[C---:B------:R-:W-:Y:S08]  /*4ae0*/  HMMA.16816.F32.BF16 R80, R48.reuse, R68, R80 ;  /* 0x000000443050723c */ /* 0x040ff00000041850 */
        /* <DEDUP_REMOVED lines=78> */
.L_x_5637:
[----:B------:R-:W-:-:S04]  /*4fd0*/  ULEA UR6, -UR6, URZ, 0x6 ;  /* 0x0000003f06067291 */ /* 0x000fc8000f8e313f */
[----:B------:R-:W-:Y:S02]  /*4fe0*/  USHF.R.S32.HI UR4, URZ, 0x1f, UR6 ;  /* 0x0000001f3f047899 */ /* 0x000fe40008011406 */
[----:B------:R-:W-:-:S04]  /*4ff0*/  MOV R11, UR6 ;  /* 0x00000006000b7c02 */ /* 0x000fc80008000f00 */
[----:B------:R-:W-:Y:S02]  /*5000*/  MOV R6, UR4 ;  /* 0x0000000400067c02 */ /* 0x000fe40008000f00 */
.L_x_5638:
        /* <DEDUP_REMOVED lines=119> */
.L_x_5640:
[----:B------:R-:W-:Y:S05]  /*5780*/  BSYNC B0 ;  /* 0x0000000000007941 */ /* 0x000fea0003800000 */
.L_x_5639:
[----:B------:R-:W0:Y:S01]  /*5790*/  LDGDEPBAR ;  /* 0x00000000000079af */ /* 0x000e220000000000 */
[----:B------:R-:W-:-:S04]  /*57a0*/  IADD3 R134, P0, R11, R134, RZ ;  /* 0x000000860b867210 */ /* 0x000fc80007f1e0ff */
[----:B------:R-:W-:Y:S02]  /*57b0*/  IADD3.X R133, R6, R133, RZ, P0, !PT ;  /* 0x0000008506857210 */ /* 0x000fe400007fe4ff */
.L_x_5636:
[----:B------:R-:W-:Y:S01]  /*57c0*/  IADD3 R51, R197, UR14, RZ ;  /* 0x0000000ec5337c10 */ /* 0x000fe2000fffe0ff */
[----:B------:R-:W-:-:S03]  /*57d0*/  IMAD.SHL.U32 R188, R0, 0x2, RZ ;  /* 0x0000000200bc7824 */ /* 0x000fc600078e00ff */
[C---:B-1----:R-:W-:Y:S01]  /*57e0*/  IADD3 R34, R51.reuse, 0x1, RZ ;  /* 0x0000000133227810 */ /* 0x042fe20007ffe0ff */
[C---:B------:R-:W-:Y:S01]  /*57f0*/  IMAD.IADD R49, R206.reuse, 0x1, -R51 ;  /* 0x00000001ce317824 */ /* 0x040fe200078e0a33 */
[----:B------:R-:W-:Y:S01]  /*5800*/  IADD3 R11, R51, 0x20, RZ ;  /* 0x00000020330b7810 */ /* 0x000fe20007ffe0ff */
[----:B------:R-:W-:Y:S01]  /*5810*/  IMAD R186, R7, 0x2, R188 ;  /* 0x0000000207ba7824 */ /* 0x000fe200078e02bc */
[C---:B------:R-:W-:Y:S01]  /*5820*/  IADD3 R9, R51.reuse, 0x28, RZ ;  /* 0x0000002833097810 */ /* 0x040fe20007ffe0ff */
[C---:B------:R-:W-:Y:S01]  /*5830*/  IMAD.IADD R50, R206.reuse, 0x1, -R34 ;  /* 0x00000001ce327824 */ /* 0x040fe200078e0a22 */
[C---:B------:R-:W-:Y:S01]  /*5840*/  IADD3 R33, R51.reuse, 0x8, RZ ;  /* 0x0000000833217810 */ /* 0x040fe20007ffe0ff */
[C---:B------:R-:W-:Y:S01]  /*5850*/  IMAD.IADD R41, R206.reuse, 0x1, -R11 ;  /* 0x00000001ce297824 */ /* 0x040fe200078e0a0b */
[C---:B------:R-:W-:Y:S01]  /*5860*/  IADD3 R19, R51.reuse, 0x9, RZ ;  /* 0x0000000933137810 */ /* 0x040fe20007ffe0ff */
[C---:B------:R-:W-:Y:S01]  /*5870*/  IMAD.IADD R39, R206.reuse, 0x1, -R9 ;  /* 0x00000001ce277824 */ /* 0x040fe200078e0a09 */
[C---:B------:R-:W-:Y:S01]  /*5880*/  IADD3 R18, R51.reuse, 0x11, RZ ;  /* 0x0000001133127810 */ /* 0x040fe20007ffe0ff */
[C---:B------:R-:W-:Y:S01]  /*5890*/  IMAD.IADD R47, R206.reuse, 0x1, -R33 ;  /* 0x00000001ce2f7824 */ /* 0x040fe200078e0a21 */
[----:B------:R-:W-:Y:S01]  /*58a0*/  IABS R49, R49 ;  /* 0x0000003100317213 */ /* 0x000fe20000000000 */
[C---:B------:R-:W-:Y:S01]  /*58b0*/  IMAD.IADD R48, R206.reuse, 0x1, -R19 ;  /* 0x00000001ce307824 */ /* 0x040fe200078e0a13 */
[----:B------:R-:W-:Y:S01]  /*58c0*/  IADD3 R17, R51, 0x18, RZ ;  /* 0x0000001833117810 */ /* 0x000fe20007ffe0ff */
[C---:B------:R-:W-:Y:S01]  /*58d0*/  IMAD.IADD R46, R206.reuse, 0x1, -R18 ;  /* 0x00000001ce2e7824 */ /* 0x040fe200078e0a12 */
[----:B------:R-:W-:Y:S01]  /*58e0*/  IABS R50, R50 ;  /* 0x0000003200327213 */ /* 0x000fe20000000000 */
[----:B------:R-:W-:Y:S01]  /*58f0*/  IMAD R185, R5, 0x2, R188 ;  /* 0x0000000205b97824 */ /* 0x000fe200078e02bc */
[C---:B------:R-:W-:Y:S01]  /*5900*/  IADD3 R6, R51.reuse, 0x30, RZ ;  /* 0x0000003033067810 */ /* 0x040fe20007ffe0ff */
[C---:B------:R-:W-:Y:S01]  /*5910*/  IMAD.IADD R43, R206.reuse, 0x1, -R17 ;  /* 0x00000001ce2b7824 */ /* 0x040fe200078e0a11 */
[----:B------:R-:W-:Y:S01]  /*5920*/  IABS R41, R41 ;  /* 0x0000002900297213 */ /* 0x000fe20000000000 */
[----:B------:R-:W1:Y:S01]  /*5930*/  I2F R49, R49 ;  /* 0x0000003100317306 */ /* 0x000e620000201400 */
[----:B------:R-:W-:Y:S01]  /*5940*/  IABS R39, R39 ;  /* 0x0000002700277213 */ /* 0x000fe20000000000 */
[C---:B------:R-:W-:Y:S01]  /*5950*/  IMAD.IADD R37, R206.reuse, 0x1, -R6 ;  /* 0x00000001ce257824 */ /* 0x040fe200078e0a06 */
[----:B------:R-:W-:Y:S01]  /*5960*/  IADD3 R16, R51, 0x19, RZ ;  /* 0x0000001933107810 */ /* 0x000fe20007ffe0ff */
[----:B------:R-:W-:Y:S01]  /*5970*/  IMAD R184, R5, 0x2, R186 ;  /* 0x0000000205b87824 */ /* 0x000fe200078e02ba */
[----:B------:R-:W-:Y:S01]  /*5980*/  IABS R47, R47 ;  /* 0x0000002f002f7213 */ /* 0x000fe20000000000 */
[----:B------:R-:W-:Y:S01]  /*5990*/  LDSM.16.MT88.4 R124, [R188+0xc000] ;  /* 0x00c00000bc7c783b */ /* 0x000fe20000004200 */
[----:B------:R-:W-:Y:S01]  /*59a0*/  IABS R48, R48 ;  /* 0x0000003000307213 */ /* 0x000fe20000000000 */
[----:B------:R-:W3:Y:S01]  /*59b0*/  I2F R50, R50 ;  /* 0x0000003200327306 */ /* 0x000ee20000201400 */
[----:B------:R-:W-:Y:S01]  /*59c0*/  IABS R46, R46 ;  /* 0x0000002e002e7213 */ /* 0x000fe20000000000 */
[----:B------:R-:W-:Y:S01]  /*59d0*/  IMAD.IADD R44, R206, 0x1, -R16 ;  /* 0x00000001ce2c7824 */ /* 0x000fe200078e0a10 */
[----:B------:R-:W-:Y:S01]  /*59e0*/  IABS R43, R43 ;  /* 0x0000002b002b7213 */ /* 0x000fe20000000000 */
[----:B------:R-:W-:Y:S01]  /*59f0*/  LDSM.16.MT88.4 R116, [R186+0xc000] ;  /* 0x00c00000ba74783b */ /* 0x000fe20000004200 */
[----:B------:R-:W-:-:S02]  /*5a00*/  IABS R37, R37 ;  /* 0x0000002500257213 */ /* 0x000fc40000000000 */
[C---:B------:R-:W-:Y:S01]  /*5a10*/  IADD3 R32, R51.reuse, 0x10, RZ ;  /* 0x0000001033207810 */ /* 0x040fe20007ffe0ff */
[----:B------:R-:W4:Y:S01]  /*5a20*/  I2F R41, R41 ;  /* 0x0000002900297306 */ /* 0x000f220000201400 */
[----:B------:R-:W-:Y:S01]  /*5a30*/  IADD3 R10, R51, 0x21, RZ ;  /* 0x00000021330a7810 */ /* 0x000fe20007ffe0ff */
[----:B-1----:R-:W-:Y:S01]  /*5a40*/  FFMA.FTZ R28, R49, -UR24, R28 ;  /* 0x80000018311c7c23 */ /* 0x002fe2000801001c */
[----:B------:R-:W-:Y:S01]  /*5a50*/  IABS R44, R44 ;  /* 0x0000002c002c7213 */ /* 0x000fe20000000000 */
[C---:B------:R-:W-:Y:S01]  /*5a60*/  IMAD.IADD R45, R206.reuse, 0x1, -R32 ;  /* 0x00000001ce2d7824 */ /* 0x040fe200078e0a20 */
[CC--:B------:R-:W-:Y:S01]  /*5a70*/  ISETP.GE.AND P0, PT, R51.reuse, R204.reuse, PT ;  /* 0x000000cc3300720c */ /* 0x0c0fe20003f06270 */
[----:B------:R-:W-:Y:S01]  /*5a80*/  IMAD.IADD R42, R206, 0x1, -R10 ;  /* 0x00000001ce2a7824 */ /* 0x000fe200078e0a0a */
[C---:B--2---:R-:W-:Y:S01]  /*5a90*/  IADD3 R2, R51.reuse, 0x39, RZ ;  /* 0x0000003933027810 */ /* 0x044fe20007ffe0ff */
[----:B------:R-:W1:Y:S01]  /*5aa0*/  I2F R39, R39 ;  /* 0x0000002700277306 */ /* 0x000e620000201400 */
[----:B------:R-:W-:Y:S01]  /*5ab0*/  ISETP.GE.AND P6, PT, R34, R204, PT ;  /* 0x000000cc2200720c */ /* 0x000fe20003fc6270 */
[----:B---3--:R-:W-:Y:S01]  /*5ac0*/  FFMA.FTZ R29, R50, -UR24, R29 ;  /* 0x80000018321d7c23 */ /* 0x008fe2000801001d */
[C---:B------:R-:W-:Y:S01]  /*5ad0*/  ISETP.LT.OR P0, PT, R51.reuse, R205, P0 ;  /* 0x000000cd3300720c */ /* 0x040fe20000701670 */
[----:B------:R-:W-:Y:S01]  /*5ae0*/  IMAD.IADD R35, R206, 0x1, -R2 ;  /* 0x00000001ce237824 */ /* 0x000fe200078e0a02 */
[----:B------:R-:W-:Y:S01]  /*5af0*/  IABS R45, R45 ;  /* 0x0000002d002d7213 */ /* 0x000fe20000000000 */
[----:B------:R-:W-:Y:S01]  /*5b00*/  LDSM.16.MT88.4 R108, [R185+0xc000] ;  /* 0x00c00000b96c783b */ /* 0x000fe20000004200 */
[----:B------:R-:W-:Y:S01]  /*5b10*/  IADD3 R8, R51, 0x29, RZ ;  /* 0x0000002933087810 */ /* 0x000fe20007ffe0ff */
[----:B------:R-:W2:Y:S01]  /*5b20*/  I2F R47, R47 ;  /* 0x0000002f002f7306 */ /* 0x000ea20000201400 */
[----:B------:R-:W-:Y:S01]  /*5b30*/  ISETP.LT.OR P6, PT, R34, R205, P6 ;  /* 0x000000cd2200720c */ /* 0x000fe200037c1670 */
[----:B----4-:R-:W-:Y:S01]  /*5b40*/  FFMA.FTZ R41, R41, -UR24, R12 ;  /* 0x8000001829297c23 */ /* 0x010fe2000801000c */
[----:B------:R-:W-:Y:S01]  /*5b50*/  IABS R42, R42 ;  /* 0x0000002a002a7213 */ /* 0x000fe20000000000 */
[----:B------:R-:W-:Y:S01]  /*5b60*/  IMAD.IADD R40, R206, 0x1, -R8 ;  /* 0x00000001ce287824 */ /* 0x000fe200078e0a08 */
[-C--:B------:R-:W-:Y:S01]  /*5b70*/  ISETP.GE.AND P3, PT, R33, R204.reuse, PT ;  /* 0x000000cc2100720c */ /* 0x080fe20003f66270 */
[----:B------:R-:W-:Y:S01]  /*5b80*/  LDSM.16.MT88.4 R100, [R184+0xc000] ;  /* 0x00c00000b864783b */ /* 0x000fe20000004200 */
[-C--:B------:R-:W-:Y:S01]  /*5b90*/  ISETP.GE.AND P1, PT, R19, R204.reuse, PT ;  /* 0x000000cc1300720c */ /* 0x080fe20003f26270 */
[----:B------:R-:W3:Y:S01]  /*5ba0*/  I2F R48, R48 ;  /* 0x0000003000307306 */ /* 0x000ee20000201400 */
[----:B-1----:R-:W-:Y:S01]  /*5bb0*/  FFMA.FTZ R64, R39, -UR24, R64 ;  /* 0x8000001827407c23 */ /* 0x002fe20008010040 */
[----:B------:R-:W-:Y:S01]  /*5bc0*/  FSEL R12, R28, -INF , !P0 ;  /* 0xff8000001c0c7808 */ /* 0x000fe20004000000 */
[----:B------:R-:W-:Y:S01]  /*5bd0*/  LDSM.16.MT88.4 R72, [R188+0x10000] ;  /* 0x01000000bc48783b */ /* 0x000fe20000004200 */
[----:B------:R-:W-:-:S02]  /*5be0*/  ISETP.GE.AND P0, PT, R18, R204, PT ;  /* 0x000000cc1200720c */ /* 0x000fc40003f06270 */
[----:B------:R-:W-:Y:S01]  /*5bf0*/  FSEL R39, R29, -INF , !P6 ;  /* 0xff8000001d277808 */ /* 0x000fe20007000000 */
[----:B------:R-:W-:Y:S01]  /*5c00*/  LDSM.16.MT88.4 R88, [R185+0x10000] ;  /* 0x01000000b958783b */ /* 0x000fe20000004200 */
[----:B------:R-:W1:Y:S01]  /*5c10*/  I2F R46, R46 ;  /* 0x0000002e002e7306 */ /* 0x000e620000201400 */
[----:B--2---:R-:W-:Y:S01]  /*5c20*/  FFMA.FTZ R24, R47, -UR24, R24 ;  /* 0x800000182f187c23 */ /* 0x004fe20008010018 */
[----:B------:R-:W-:Y:S01]  /*5c30*/  ISETP.GE.AND P6, PT, R17, R204, PT ;  /* 0x000000cc1100720c */ /* 0x000fe20003fc6270 */
[----:B------:R-:W-:Y:S01]  /*5c40*/  LDSM.16.MT88.4 R136, [R186+0xc800] ;  /* 0x00c80000ba88783b */ /* 0x000fe20000004200 */
[----:B------:R-:W-:Y:S02]  /*5c50*/  IABS R35, R35 ;  /* 0x0000002300237213 */ /* 0x000fe40000000000 */
[-C--:B------:R-:W-:Y:S02]  /*5c60*/  ISETP.LT.OR P3, PT, R33, R205.reuse, P3 ;  /* 0x000000cd2100720c */ /* 0x080fe40001f61670 */
[----:B------:R-:W2:Y:S01]  /*5c70*/  I2F R43, R43 ;  /* 0x0000002b002b7306 */ /* 0x000ea20000201400 */
[----:B---3--:R-:W-:Y:S01]  /*5c80*/  FFMA.FTZ R25, R48, -UR24, R25 ;  /* 0x8000001830197c23 */ /* 0x008fe20008010019 */
[----:B------:R-:W-:-:S02]  /*5c90*/  ISETP.LT.OR P1, PT, R19, R205, P1 ;  /* 0x000000cd1300720c */ /* 0x000fc40000f21670 */
[-C--:B------:R-:W-:Y:S02]  /*5ca0*/  ISETP.LT.OR P0, PT, R18, R205.reuse, P0 ;  /* 0x000000cd1200720c */ /* 0x080fe40000701670 */
[----:B------:R-:W-:Y:S02]  /*5cb0*/  IADD3 R4, R51, 0x31, RZ ;  /* 0x0000003133047810 */ /* 0x000fe40007ffe0ff */
[----:B------:R-:W3:Y:S01]  /*5cc0*/  I2F R37, R37 ;  /* 0x0000002500257306 */ /* 0x000ee20000201400 */
[----:B-1----:R-:W-:Y:S01]  /*5cd0*/  FFMA.FTZ R21, R46, -UR24, R21 ;  /* 0x800000182e157c23 */ /* 0x002fe20008010015 */
[----:B------:R-:W-:Y:S01]  /*5ce0*/  ISETP.LT.OR P6, PT, R17, R205, P6 ;  /* 0x000000cd1100720c */ /* 0x000fe200037c1670 */
[----:B------:R-:W-:Y:S01]  /*5cf0*/  IMAD.IADD R38, R206, 0x1, -R4 ;  /* 0x00000001ce267824 */ /* 0x000fe200078e0a04 */
[----:B------:R-:W-:Y:S02]  /*5d00*/  IABS R40, R40 ;  /* 0x0000002800287213 */ /* 0x000fe40000000000 */
[----:B------:R-:W-:-:S02]  /*5d10*/  ISETP.GE.AND P5, PT, R32, R204, PT ;  /* 0x000000cc2000720c */ /* 0x000fc40003fa6270 */
[----:B------:R-:W1:Y:S01]  /*5d20*/  I2F R44, R44 ;  /* 0x0000002c002c7306 */ /* 0x000e620000201400 */
[----:B--2---:R-:W-:Y:S01]  /*5d30*/  FFMA.FTZ R43, R43, -UR24, R56 ;  /* 0x800000182b2b7c23 */ /* 0x004fe20008010038 */
[----:B------:R-:W-:Y:S02]  /*5d40*/  IABS R38, R38 ;  /* 0x0000002600267213 */ /* 0x000fe40000000000 */
[----:B------:R-:W-:Y:S02]  /*5d50*/  ISETP.LT.OR P5, PT, R32, R205, P5 ;  /* 0x000000cd2000720c */ /* 0x000fe40002fa1670 */
[----:B------:R-:W-:Y:S02]  /*5d60*/  ISETP.GE.AND P2, PT, R51, R199, PT ;  /* 0x000000c73300720c */ /* 0x000fe40003f46270 */
[----:B------:R-:W2:Y:S01]  /*5d70*/  I2F R45, R45 ;  /* 0x0000002d002d7306 */ /* 0x000ea20000201400 */
[----:B---3--:R-:W-:Y:S01]  /*5d80*/  FFMA.FTZ R80, R37, -UR24, R80 ;  /* 0x8000001825507c23 */ /* 0x008fe20008010050 */
[----:B------:R-:W-:Y:S01]  /*5d90*/  FSEL R37, R24, -INF , !P3 ;  /* 0xff80000018257808 */ /* 0x000fe20005800000 */
[----:B------:R-:W-:Y:S01]  /*5da0*/  IMAD.IADD R24, R203, 0x1, -R19 ;  /* 0x00000001cb187824 */ /* 0x000fe200078e0a13 */
[----:B------:R-:W-:-:S02]  /*5db0*/  ISETP.GE.AND P3, PT, R16, R204, PT ;  /* 0x000000cc1000720c */ /* 0x000fc40003f66270 */
[C---:B------:R-:W-:Y:S02]  /*5dc0*/  IADD3 R3, R51.reuse, 0x38, RZ ;  /* 0x0000003833037810 */ /* 0x040fe40007ffe0ff */
[----:B------:R-:W3:Y:S01]  /*5dd0*/  I2F R42, R42 ;  /* 0x0000002a002a7306 */ /* 0x000ee20000201400 */
[----:B-1----:R-:W-:Y:S01]  /*5de0*/  FFMA.FTZ R44, R44, -UR24, R57 ;  /* 0x800000182c2c7c23 */ /* 0x002fe20008010039 */
[----:B------:R-:W-:Y:S01]  /*5df0*/  ISETP.LT.OR P3, PT, R16, R205, P3 ;  /* 0x000000cd1000720c */ /* 0x000fe20001f61670 */
[----:B------:R-:W-:Y:S01]  /*5e00*/  IMAD.IADD R36, R206, 0x1, -R3 ;  /* 0x00000001ce247824 */ /* 0x000fe200078e0a03 */
[----:B------:R-:W-:Y:S01]  /*5e10*/  ISETP.LT.OR P2, PT, R51, R202, P2 ;  /* 0x000000ca3300720c */ /* 0x000fe20001741670 */
[----:B------:R-:W-:Y:S01]  /*5e20*/  IMAD.IADD R51, R203, 0x1, -R51 ;  /* 0x00000001cb337824 */ /* 0x000fe200078e0a33 */
[----:B------:R-:W-:Y:S02]  /*5e30*/  IABS R24, R24 ;  /* 0x0000001800187213 */ /* 0x000fe40000000000 */
[----:B------:R1:W4:Y:S01]  /*5e40*/  I2F R50, R35 ;  /* 0x0000002300327306 */ /* 0x0003220000201400 */
[----:B--2---:R-:W-:Y:S01]  /*5e50*/  FFMA.FTZ R20, R45, -UR24, R20 ;  /* 0x800000182d147c23 */ /* 0x004fe20008010014 */
[----:B------:R-:W-:Y:S01]  /*5e60*/  IABS R45, R51 ;  /* 0x00000033002d7213 */ /* 0x000fe20000000000 */
[----:B------:R-:W-:Y:S01]  /*5e70*/  IMAD.MOV.U32 R28, RZ, RZ, R24 ;  /* 0x000000ffff1c7224 */ /* 0x000fe200078e0018 */
[----:B------:R-:W-:Y:S01]  /*5e80*/  IABS R36, R36 ;  /* 0x0000002400247213 */ /* 0x000fe20000000000 */
[C---:B------:R-:W-:Y:S01]  /*5e90*/  IMAD.IADD R24, R203.reuse, 0x1, -R18 ;  /* 0x00000001cb187824 */ /* 0x040fe200078e0a12 */
[----:B------:R-:W-:Y:S01]  /*5ea0*/  FSEL R29, R20, -INF , !P5 ;  /* 0xff800000141d7808 */ /* 0x000fe20006800000 */
[----:B------:R-:W-:Y:S01]  /*5eb0*/  IMAD.IADD R20, R203, 0x1, -R34 ;  /* 0x00000001cb147824 */ /* 0x000fe200078e0a22 */
[----:B------:R-:W2:Y:S01]  /*5ec0*/  I2F R40, R40 ;  /* 0x0000002800287306 */ /* 0x000ea20000201400 */
[----:B---3--:R-:W-:Y:S01]  /*5ed0*/  FFMA.FTZ R13, R42, -UR24, R13 ;  /* 0x800000182a0d7c23 */ /* 0x008fe2000801000d */
[----:B------:R-:W-:-:S02]  /*5ee0*/  ISETP.GE.AND P5, PT, R11, R204, PT ;  /* 0x000000cc0b00720c */ /* 0x000fc40003fa6270 */
[----:B------:R-:W-:Y:S02]  /*5ef0*/  IABS R20, R20 ;  /* 0x0000001400147213 */ /* 0x000fe40000000000 */
[----:B------:R-:W-:Y:S02]  /*5f00*/  ISETP.LT.OR P5, PT, R11, R205, P5 ;  /* 0x000000cd0b00720c */ /* 0x000fe40002fa1670 */
[----:B-1----:R-:W-:Y:S01]  /*5f10*/  FSEL R35, R25, -INF , !P1 ;  /* 0xff80000019237808 */ /* 0x002fe20004800000 */
[----:B------:R-:W1:Y:S01]  /*5f20*/  I2F R38, R38 ;  /* 0x0000002600267306 */ /* 0x000e620000201400 */
[----:B------:R-:W-:Y:S01]  /*5f30*/  FSEL R25, R21, -INF , !P0 ;  /* 0xff80000015197808 */ /* 0x000fe20004000000 */
[----:B----4-:R-:W-:Y:S01]  /*5f40*/  FFMA.FTZ R50, R50, -UR24, R61 ;  /* 0x8000001832327c23 */ /* 0x010fe2000801003d */
[----:B------:R-:W-:Y:S02]  /*5f50*/  FSEL R21, R43, -INF , !P6 ;  /* 0xff8000002b157808 */ /* 0x000fe40007000000 */
[----:B------:R-:W-:-:S02]  /*5f60*/  ISETP.GE.AND P6, PT, R19, R199, PT ;  /* 0x000000c71300720c */ /* 0x000fc40003fc6270 */
[----:B------:R-:W-:Y:S01]  /*5f70*/  ISETP.GE.AND P0, PT, R33, R199, PT ;  /* 0x000000c72100720c */ /* 0x000fe20003f06270 */
[----:B--2---:R-:W-:Y:S01]  /*5f80*/  FFMA.FTZ R40, R40, -UR24, R65 ;  /* 0x8000001828287c23 */ /* 0x004fe20008010041 */
[----:B------:R-:W-:Y:S01]  /*5f90*/  ISETP.LT.OR P6, PT, R19, R202, P6 ;  /* 0x000000ca1300720c */ /* 0x000fe200037c1670 */
[----:B------:R-:W2:Y:S01]  /*5fa0*/  I2F R45, R45 ;  /* 0x0000002d002d7306 */ /* 0x000ea20000201400 */
[----:B------:R-:W-:Y:S02]  /*5fb0*/  FSEL R19, R44, -INF , !P3 ;  /* 0xff8000002c137808 */ /* 0x000fe40005800000 */
[C---:B------:R-:W-:Y:S02]  /*5fc0*/  ISETP.GE.AND P3, PT, R10.reuse, R204, PT ;  /* 0x000000cc0a00720c */ /* 0x040fe40003f66270 */
[----:B------:R-:W-:Y:S01]  /*5fd0*/  ISETP.LT.OR P0, PT, R33, R202, P0 ;  /* 0x000000ca2100720c */ /* 0x000fe20000701670 */
[----:B------:R-:W-:Y:S01]  /*5fe0*/  IMAD.IADD R33, R203, 0x1, -R33 ;  /* 0x00000001cb217824 */ /* 0x000fe200078e0a21 */
[-C--:B------:R-:W-:Y:S01]  /*5ff0*/  ISETP.LT.OR P3, PT, R10, R205.reuse, P3 ;  /* 0x000000cd0a00720c */ /* 0x080fe20001f61670 */
[----:B-1----:R-:W-:Y:S01]  /*6000*/  FFMA.FTZ R38, R38, -UR24, R81 ;  /* 0x8000001826267c23 */ /* 0x002fe20008010051 */
[----:B------:R-:W-:Y:S01]  /*6010*/  FSEL R225, R41, -INF , !P5 ;  /* 0xff80000029e17808 */ /* 0x000fe20006800000 */
[----:B------:R-:W-:Y:S01]  /*6020*/  IMAD.IADD R41, R203, 0x1, -R32 ;  /* 0x00000001cb297824 */ /* 0x000fe200078e0a20 */
[----:B------:R-:W-:Y:S01]  /*6030*/  FSEL R163, R13, -INF , !P3 ;  /* 0xff8000000da37808 */ /* 0x000fe20005800000 */
[----:B------:R-:W1:Y:S01]  /*6040*/  I2F R53, R36 ;  /* 0x0000002400357306 */ /* 0x000e620000201400 */
[CC--:B------:R-:W-:Y:S01]  /*6050*/  ISETP.GE.AND P3, PT, R8.reuse, R204.reuse, PT ;  /* 0x000000cc0800720c */ /* 0x0c0fe20003f66270 */
[----:B------:R-:W-:Y:S01]  /*6060*/  IMAD.IADD R13, R203, 0x1, -R17 ;  /* 0x00000001cb0d7824 */ /* 0x000fe200078e0a11 */
[----:B------:R-:W-:Y:S01]  /*6070*/  ISETP.GE.AND P5, PT, R9, R204, PT ;  /* 0x000000cc0900720c */ /* 0x000fe20003fa6270 */
[----:B--2---:R-:W-:Y:S01]  /*6080*/  FFMA.FTZ R30, R45, -UR24, R30 ;  /* 0x800000182d1e7c23 */ /* 0x004fe2000801001e */
[----:B------:R-:W-:-:S02]  /*6090*/  ISETP.LT.OR P3, PT, R8, R205, P3 ;  /* 0x000000cd0800720c */ /* 0x000fc40001f61670 */
[----:B------:R-:W-:Y:S01]  /*60a0*/  IABS R43, R33 ;  /* 0x00000021002b7213 */ /* 0x000fe20000000000 */
[----:B------:R-:W2:Y:S01]  /*60b0*/  I2F R20, R20 ;  /* 0x0000001400147306 */ /* 0x000ea20000201400 */
[----:B------:R-:W-:Y:S01]  /*60c0*/  FSEL R165, R40, -INF , !P3 ;  /* 0xff80000028a57808 */ /* 0x000fe20005800000 */
[----:B------:R-:W-:Y:S01]  /*60d0*/  IMAD.IADD R33, R203, 0x1, -R11 ;  /* 0x00000001cb217824 */ /* 0x000fe200078e0a0b */
[C---:B------:R-:W-:Y:S02]  /*60e0*/  ISETP.GE.AND P3, PT, R4.reuse, R204, PT ;  /* 0x000000cc0400720c */ /* 0x040fe40003f66270 */
[-C--:B------:R-:W-:Y:S02]  /*60f0*/  ISETP.LT.OR P5, PT, R9, R205.reuse, P5 ;  /* 0x000000cd0900720c */ /* 0x080fe40002fa1670 */
[----:B------:R-:W-:Y:S01]  /*6100*/  ISETP.LT.OR P3, PT, R4, R205, P3 ;  /* 0x000000cd0400720c */ /* 0x000fe20001f61670 */
[----:B------:R-:W3:Y:S01]  /*6110*/  I2F R43, R43 ;  /* 0x0000002b002b7306 */ /* 0x000ee20000201400 */
[----:B------:R-:W-:Y:S01]  /*6120*/  IABS R41, R41 ;  /* 0x0000002900297213 */ /* 0x000fe20000000000 */
[----:B-1----:R-:W-:Y:S01]  /*6130*/  FFMA.FTZ R53, R53, -UR24, R60 ;  /* 0x8000001835357c23 */ /* 0x002fe2000801003c */
[----:B------:R-:W-:-:S02]  /*6140*/  FSEL R223, R64, -INF , !P5 ;  /* 0xff80000040df7808 */ /* 0x000fc40006800000 */
[----:B------:R-:W-:Y:S02]  /*6150*/  ISETP.GE.AND P1, PT, R34, R199, PT ;  /* 0x000000c72200720c */ /* 0x000fe40003f26270 */
[----:B------:R-:W-:Y:S01]  /*6160*/  ISETP.GE.AND P5, PT, R6, R204, PT ;  /* 0x000000cc0600720c */ /* 0x000fe20003fa6270 */
[----:B------:R-:W-:Y:S01]  /*6170*/  I2F R41, R41 ;  /* 0x0000002900297306 */ /* 0x000fe20000201400 */
[----:B------:R-:W-:Y:S01]  /*6180*/  IABS R24, R24 ;  /* 0x0000001800187213 */ /* 0x000fe20000000000 */
[----:B--2---:R-:W-:Y:S01]  /*6190*/  FFMA.FTZ R31, R20, -UR24, R31 ;  /* 0x80000018141f7c23 */ /* 0x004fe2000801001f */
[----:B------:R-:W-:Y:S01]  /*61a0*/  FSEL R213, R38, -INF , !P3 ;  /* 0xff80000026d57808 */ /* 0x000fe20005800000 */
[C---:B------:R-:W-:Y:S01]  /*61b0*/  IMAD.IADD R20, R203.reuse, 0x1, -R9 ;  /* 0x00000001cb147824 */ /* 0x040fe200078e0a09 */
[----:B------:R-:W-:Y:S02]  /*61c0*/  ISETP.GE.AND P3, PT, R2, R204, PT ;  /* 0x000000cc0200720c */ /* 0x000fe40003f66270 */
[----:B------:R-:W-:Y:S01]  /*61d0*/  ISETP.LT.OR P1, PT, R34, R202, P1 ;  /* 0x000000ca2200720c */ /* 0x000fe20000f21670 */
[----:B------:R-:W-:Y:S01]  /*61e0*/  IMAD.IADD R34, R203, 0x1, -R16 ;  /* 0x00000001cb227824 */ /* 0x000fe200078e0a10 */
[----:B------:R-:W-:Y:S01]  /*61f0*/  ISETP.LT.OR P5, PT, R6, R205, P5 ;  /* 0x000000cd0600720c */ /* 0x000fe20002fa1670 */
[----:B------:R-:W1:Y:S01]  /*6200*/  I2F R24, R24 ;  /* 0x0000001800187306 */ /* 0x000e620000201400 */
[----:B------:R-:W-:Y:S01]  /*6210*/  IABS R13, R13 ;  /* 0x0000000d000d7213 */ /* 0x000fe20000000000 */
[----:B---3--:R-:W-:Y:S01]  /*6220*/  FFMA.FTZ R26, R43, -UR24, R26 ;  /* 0x800000182b1a7c23 */ /* 0x008fe2000801001a */
[----:B------:R-:W-:-:S02]  /*6230*/  ISETP.LT.OR P3, PT, R2, R205, P3 ;  /* 0x000000cd0200720c */ /* 0x000fc40001f61670 */
[----:B------:R-:W-:Y:S02]  /*6240*/  FSEL R217, R80, -INF , !P5 ;  /* 0xff80000050d97808 */ /* 0x000fe40006800000 */
[C---:B------:R-:W-:Y:S01]  /*6250*/  ISETP.GE.AND P5, PT, R3.reuse, R204, PT ;  /* 0x000000cc0300720c */ /* 0x040fe20003fa6270 */
[----:B------:R-:W-:Y:S01]  /*6260*/  I2F R13, R13 ;  /* 0x0000000d000d7306 */ /* 0x000fe20000201400 */
[----:B------:R-:W-:Y:S02]  /*6270*/  FSEL R209, R50, -INF , !P3 ;  /* 0xff80000032d17808 */ /* 0x000fe40005800000 */
[----:B------:R-:W-:Y:S01]  /*6280*/  IABS R34, R34 ;  /* 0x0000002200227213 */ /* 0x000fe20000000000 */
[----:B------:R-:W-:Y:S01]  /*6290*/  LDSM.16.MT88.4 R48, [R186+0xe000] ;  /* 0x00e00000ba30783b */ /* 0x000fe20000004200 */
[----:B------:R-:W-:Y:S02]  /*62a0*/  ISETP.GE.AND P3, PT, R18, R199, PT ;  /* 0x000000c71200720c */ /* 0x000fe40003f66270 */
[----:B------:R-:W-:Y:S01]  /*62b0*/  ISETP.LT.OR P5, PT, R3, R205, P5 ;  /* 0x000000cd0300720c */ /* 0x000fe20002fa1670 */
[----:B------:R-:W2:Y:S01]  /*62c0*/  I2F R28, R28 ;  /* 0x0000001c001c7306 */ /* 0x000ea20000201400 */
[----:B------:R-:W-:Y:S01]  /*62d0*/  IABS R33, R33 ;  /* 0x0000002100217213 */ /* 0x000fe20000000000 */
[----:B-1----:R-:W-:Y:S01]  /*62e0*/  FFMA.FTZ R23, R24, -UR24, R23 ;  /* 0x8000001818177c23 */ /* 0x002fe20008010017 */
[----:B------:R-:W-:-:S02]  /*62f0*/  ISETP.LT.OR P3, PT, R18, R202, P3 ;  /* 0x000000ca1200720c */ /* 0x000fc40001f61670 */
[----:B------:R-:W-:Y:S02]  /*6300*/  FSEL R18, R30, -INF , !P2 ;  /* 0xff8000001e127808 */ /* 0x000fe40005000000 */
[-C--:B------:R-:W-:Y:S01]  /*6310*/  ISETP.GE.AND P2, PT, R17, R199.reuse, PT ;  /* 0x000000c71100720c */ /* 0x080fe20003f46270 */
[----:B------:R-:W1:Y:S01]  /*6320*/  I2F R34, R34 ;  /* 0x0000002200227306 */ /* 0x000e620000201400 */
[----:B------:R-:W-:Y:S02]  /*6330*/  FSEL R211, R53, -INF , !P5 ;  /* 0xff80000035d37808 */ /* 0x000fe40006800000 */
[C---:B------:R-:W-:Y:S02]  /*6340*/  ISETP.GE.AND P5, PT, R32.reuse, R199, PT ;  /* 0x000000c72000720c */ /* 0x040fe40003fa6270 */
[-C--:B------:R-:W-:Y:S01]  /*6350*/  ISETP.LT.OR P2, PT, R17, R202.reuse, P2 ;  /* 0x000000ca1100720c */ /* 0x080fe20001741670 */
[----:B------:R-:W-:Y:S01]  /*6360*/  FFMA.FTZ R17, R41, -UR24, R22 ;  /* 0x8000001829117c23 */ /* 0x000fe20008010016 */
[----:B------:R-:W-:Y:S01]  /*6370*/  ISETP.LT.OR P5, PT, R32, R202, P5 ;  /* 0x000000ca2000720c */ /* 0x000fe20002fa1670 */
[----:B------:R3:W4:Y:S01]  /*6380*/  I2F R45, R33 ;  /* 0x00000021002d7306 */ /* 0x0007220000201400 */
[----:B--2---:R-:W-:Y:S01]  /*6390*/  FFMA.FTZ R27, R28, -UR24, R27 ;  /* 0x800000181c1b7c23 */ /* 0x004fe2000801001b */
[----:B------:R-:W-:Y:S01]  /*63a0*/  IABS R30, R20 ;  /* 0x00000014001e7213 */ /* 0x000fe20000000000 */
[----:B------:R-:W-:Y:S01]  /*63b0*/  IMAD.IADD R32, R203, 0x1, -R10 ;  /* 0x00000001cb207824 */ /* 0x000fe200078e0a0a */
[----:B------:R-:W-:-:S02]  /*63c0*/  FSEL R17, R17, -INF , !P5 ;  /* 0xff80000011117808 */ /* 0x000fc40006800000 */
[-C--:B------:R-:W-:Y:S02]  /*63d0*/  ISETP.GE.AND P5, PT, R9, R199.reuse, PT ;  /* 0x000000c70900720c */ /* 0x080fe40003fa6270 */
[----:B------:R-:W-:Y:S01]  /*63e0*/  FSEL R27, R27, -INF , !P6 ;  /* 0xff8000001b1b7808 */ /* 0x000fe20007000000 */
[----:B------:R-:W2:Y:S01]  /*63f0*/  I2F R41, R30 ;  /* 0x0000001e00297306 */ /* 0x000ea20000201400 */
[----:B------:R-:W-:Y:S01]  /*6400*/  ISETP.LT.OR P5, PT, R9, R202, P5 ;  /* 0x000000ca0900720c */ /* 0x000fe20002fa1670 */
[----:B-1----:R-:W-:Y:S01]  /*6410*/  FFMA.FTZ R9, R34, -UR24, R59 ;  /* 0x8000001822097c23 */ /* 0x002fe2000801003b */
[-C--:B------:R-:W-:Y:S02]  /*6420*/  ISETP.GE.AND P6, PT, R10, R199.reuse, PT ;  /* 0x000000c70a00720c */ /* 0x080fe40003fc6270 */
[----:B------:R-:W-:Y:S02]  /*6430*/  IABS R32, R32 ;  /* 0x0000002000207213 */ /* 0x000fe40000000000 */
[----:B---3--:R-:W-:Y:S01]  /*6440*/  FSEL R33, R31, -INF , !P1 ;  /* 0xff8000001f217808 */ /* 0x008fe20004800000 */
[----:B----4-:R-:W-:Y:S01]  /*6450*/  FFMA.FTZ R14, R45, -UR24, R14 ;  /* 0x800000182d0e7c23 */ /* 0x010fe2000801000e */
[----:B------:R-:W-:Y:S01]  /*6460*/  FSEL R31, R26, -INF , !P0 ;  /* 0xff8000001a1f7808 */ /* 0x000fe20004000000 */
[----:B------:R-:W1:Y:S01]  /*6470*/  I2F R20, R32 ;  /* 0x0000002000147306 */ /* 0x000e620000201400 */
[----:B------:R-:W-:-:S02]  /*6480*/  ISETP.GE.AND P0, PT, R11, R199, PT ;  /* 0x000000c70b00720c */ /* 0x000fc40003f06270 */
[-C--:B------:R-:W-:Y:S02]  /*6490*/  ISETP.GE.AND P1, PT, R16, R199.reuse, PT ;  /* 0x000000c71000720c */ /* 0x080fe40003f26270 */
[-C--:B------:R-:W-:Y:S01]  /*64a0*/  ISETP.LT.OR P0, PT, R11, R202.reuse, P0 ;  /* 0x000000ca0b00720c */ /* 0x080fe20000701670 */
[----:B------:R-:W-:Y:S01]  /*64b0*/  FFMA.FTZ R11, R13, -UR24, R58 ;  /* 0x800000180d0b7c23 */ /* 0x000fe2000801003a */
[----:B------:R-:W-:Y:S01]  /*64c0*/  FSEL R13, R23, -INF , !P3 ;  /* 0xff800000170d7808 */ /* 0x000fe20005800000 */
[----:B------:R-:W-:Y:S01]  /*64d0*/  IMAD.IADD R23, R203, 0x1, -R6 ;  /* 0x00000001cb177824 */ /* 0x000fe200078e0a06 */
[-C--:B------:R-:W-:Y:S01]  /*64e0*/  ISETP.GE.AND P3, PT, R8, R199.reuse, PT ;  /* 0x000000c70800720c */ /* 0x080fe20003f66270 */
[----:B--2---:R-:W-:Y:S01]  /*64f0*/  FFMA.FTZ R41, R41, -UR24, R66 ;  /* 0x8000001829297c23 */ /* 0x004fe20008010042 */
[-C--:B------:R-:W-:Y:S01]  /*6500*/  ISETP.LT.OR P1, PT, R16, R202.reuse, P1 ;  /* 0x000000ca1000720c */ /* 0x080fe20000f21670 */
[----:B------:R-:W-:Y:S01]  /*6510*/  LDSM.16.MT88.4 R56, [R185+0xe000] ;  /* 0x00e00000b938783b */ /* 0x000fe20000004200 */
[----:B------:R-:W-:Y:S01]  /*6520*/  ISETP.LT.OR P3, PT, R8, R202, P3 ;  /* 0x000000ca0800720c */ /* 0x000fe20001f61670 */
[----:B------:R-:W-:Y:S01]  /*6530*/  IMAD.IADD R8, R203, 0x1, -R8 ;  /* 0x00000001cb087824 */ /* 0x000fe200078e0a08 */
[----:B------:R-:W-:Y:S01]  /*6540*/  FSEL R11, R11, -INF , !P2 ;  /* 0xff8000000b0b7808 */ /* 0x000fe20005000000 */
[----:B-1----:R-:W-:Y:S01]  /*6550*/  FFMA.FTZ R15, R20, -UR24, R15 ;  /* 0x80000018140f7c23 */ /* 0x002fe2000801000f */
[----:B------:R-:W-:-:S02]  /*6560*/  ISETP.GE.AND P2, PT, R6, R199, PT ;  /* 0x000000c70600720c */ /* 0x000fc40003f46270 */
[----:B------:R-:W-:Y:S02]  /*6570*/  FSEL R9, R9, -INF , !P1 ;  /* 0xff80000009097808 */ /* 0x000fe40004800000 */
[----:B------:R-:W-:Y:S02]  /*6580*/  ISETP.LT.OR P6, PT, R10, R202, P6 ;  /* 0x000000ca0a00720c */ /* 0x000fe400037c1670 */
[----:B------:R-:W-:Y:S02]  /*6590*/  ISETP.GE.AND P1, PT, R4, R199, PT ;  /* 0x000000c70400720c */ /* 0x000fe40003f26270 */
[----:B------:R-:W-:Y:S02]  /*65a0*/  IABS R8, R8 ;  /* 0x0000000800087213 */ /* 0x000fe40000000000 */
[----:B------:R-:W-:Y:S02]  /*65b0*/  FMNMX.FTZ R10, R12, R39, !PT ;  /* 0x000000270c0a7209 */ /* 0x000fe40007810000 */
[-C--:B------:R-:W-:Y:S01]  /*65c0*/  ISETP.LT.OR P2, PT, R6, R202.reuse, P2 ;  /* 0x000000ca0600720c */ /* 0x080fe20001741670 */
[----:B------:R-:W-:Y:S01]  /*65d0*/  IMAD.IADD R6, R203, 0x1, -R4 ;  /* 0x00000001cb067824 */ /* 0x000fe200078e0a04 */
[----:B------:R-:W-:Y:S01]  /*65e0*/  ISETP.LT.OR P1, PT, R4, R202, P1 ;  /* 0x000000ca0400720c */ /* 0x000fe20000f21670 */
[----:B------:R-:W-:Y:S01]  /*65f0*/  IMAD.MOV.U32 R4, RZ, RZ, R8 ;  /* 0x000000ffff047224 */ /* 0x000fe200078e0008 */
[----:B------:R-:W-:-:S02]  /*6600*/  FMNMX.FTZ R10, R37, R10, !PT ;  /* 0x0000000a250a7209 */ /* 0x000fc40007810000 */
[----:B------:R-:W-:Y:S02]  /*6610*/  FMNMX.FTZ R8, R18, R33, !PT ;  /* 0x0000002112087209 */ /* 0x000fe40007810000 */
[----:B------:R-:W-:Y:S02]  /*6620*/  FMNMX.FTZ R10, R35, R10, !PT ;  /* 0x0000000a230a7209 */ /* 0x000fe40007810000 */
[----:B------:R-:W-:Y:S02]  /*6630*/  FMNMX.FTZ R8, R31, R8, !PT ;  /* 0x000000081f087209 */ /* 0x000fe40007810000 */
[----:B------:R-:W-:Y:S02]  /*6640*/  FMNMX.FTZ R10, R29, R10, !PT ;  /* 0x0000000a1d0a7209 */ /* 0x000fe40007810000 */
[----:B------:R-:W-:Y:S02]  /*6650*/  FMNMX.FTZ R8, R27, R8, !PT ;  /* 0x000000081b087209 */ /* 0x000fe40007810000 */
[----:B------:R-:W-:-:S02]  /*6660*/  FSEL R221, R14, -INF , !P0 ;  /* 0xff8000000edd7808 */ /* 0x000fc40004000000 */
[----:B------:R-:W-:Y:S01]  /*6670*/  ISETP.GE.AND P0, PT, R3, R199, PT ;  /* 0x000000c70300720c */ /* 0x000fe20003f06270 */
[----:B------:R1:W2:Y:S01]  /*6680*/  I2F R14, R4 ;  /* 0x00000004000e7306 */ /* 0x0002a20000201400 */
[----:B------:R-:W-:Y:S02]  /*6690*/  FMNMX.FTZ R10, R25, R10, !PT ;  /* 0x0000000a190a7209 */ /* 0x000fe40007810000 */
[----:B------:R-:W-:Y:S02]  /*66a0*/  FMNMX.FTZ R8, R17, R8, !PT ;  /* 0x0000000811087209 */ /* 0x000fe40007810000 */
[----:B------:R-:W-:Y:S02]  /*66b0*/  IABS R23, R23 ;  /* 0x0000001700177213 */ /* 0x000fe40000000000 */
[----:B------:R-:W-:Y:S02]  /*66c0*/  FMNMX.FTZ R10, R21, R10, !PT ;  /* 0x0000000a150a7209 */ /* 0x000fe40007810000 */
[----:B------:R-:W-:Y:S01]  /*66d0*/  ISETP.LT.OR P0, PT, R3, R202, P0 ;  /* 0x000000ca0300720c */ /* 0x000fe20000701670 */
[----:B------:R-:W-:Y:S01]  /*66e0*/  IMAD.IADD R3, R203, 0x1, -R3 ;  /* 0x00000001cb037824 */ /* 0x000fe200078e0a03 */
[----:B------:R-:W-:Y:S01]  /*66f0*/  FMNMX.FTZ R8, R13, R8, !PT ;  /* 0x000000080d087209 */ /* 0x000fe20007810000 */
[----:B------:R-:W3:Y:S01]  /*6700*/  I2F R23, R23 ;  /* 0x0000001700177306 */ /* 0x000ee20000201400 */
[----:B------:R-:W-:-:S02]  /*6710*/  IABS R6, R6 ;  /* 0x0000000600067213 */ /* 0x000fc40000000000 */
[----:B------:R-:W-:Y:S01]  /*6720*/  FMNMX.FTZ R10, R19, R10, !PT ;  /* 0x0000000a130a7209 */ /* 0x000fe20007810000 */
[----:B-1----:R-:W-:Y:S01]  /*6730*/  IMAD.IADD R4, R203, 0x1, -R2 ;  /* 0x00000001cb047824 */ /* 0x002fe200078e0a02 */
[----:B------:R-:W-:Y:S01]  /*6740*/  FMNMX.FTZ R8, R11, R8, !PT ;  /* 0x000000080b087209 */ /* 0x000fe20007810000 */
[----:B--2---:R-:W-:Y:S01]  /*6750*/  FFMA.FTZ R67, R14, -UR24, R67 ;  /* 0x800000180e437c23 */ /* 0x004fe20008010043 */
[----:B------:R-:W-:Y:S01]  /*6760*/  IABS R3, R3 ;  /* 0x0000000300037213 */ /* 0x000fe20000000000 */
[----:B------:R-:W1:Y:S01]  /*6770*/  I2F R6, R6 ;  /* 0x0000000600067306 */ /* 0x000e620000201400 */
[----:B------:R-:W-:Y:S02]  /*6780*/  FMNMX.FTZ R10, R225, R10, !PT ;  /* 0x0000000ae10a7209 */ /* 0x000fe40007810000 */
[----:B------:R-:W-:Y:S02]  /*6790*/  FMNMX.FTZ R8, R9, R8, !PT ;  /* 0x0000000809087209 */ /* 0x000fe40007810000 */
[----:B------:R-:W-:-:S02]  /*67a0*/  IABS R4, R4 ;  /* 0x0000000400047213 */ /* 0x000fc40000000000 */
[----:B------:R-:W-:Y:S01]  /*67b0*/  FMNMX.FTZ R10, R163, R10, !PT ;  /* 0x0000000aa30a7209 */ /* 0x000fe20007810000 */
[----:B------:R-:W2:Y:S01]  /*67c0*/  I2F R3, R3 ;  /* 0x0000000300037306 */ /* 0x000ea20000201400 */
[----:B------:R-:W-:Y:S01]  /*67d0*/  FSEL R169, R15, -INF , !P6 ;  /* 0xff8000000fa97808 */ /* 0x000fe20007000000 */
[----:B---3--:R-:W-:Y:S01]  /*67e0*/  FFMA.FTZ R23, R23, -UR24, R82 ;  /* 0x8000001817177c23 */ /* 0x008fe20008010052 */
[----:B------:R-:W-:Y:S02]  /*67f0*/  FMNMX.FTZ R8, R221, R8, !PT ;  /* 0x00000008dd087209 */ /* 0x000fe40007810000 */
[----:B------:R-:W-:Y:S02]  /*6800*/  FMNMX.FTZ R10, R223, R10, !PT ;  /* 0x0000000adf0a7209 */ /* 0x000fe40007810000 */
[----:B------:R-:W-:Y:S01]  /*6810*/  FSEL R219, R41, -INF , !P5 ;  /* 0xff80000029db7808 */ /* 0x000fe20006800000 */
[----:B------:R-:W3:Y:S01]  /*6820*/  I2F R4, R4 ;  /* 0x0000000400047306 */ /* 0x000ee20000201400 */
[----:B------:R-:W-:Y:S01]  /*6830*/  FMNMX.FTZ R8, R169, R8, !PT ;  /* 0x00000008a9087209 */ /* 0x000fe20007810000 */
[----:B-1----:R-:W-:Y:S01]  /*6840*/  FFMA.FTZ R6, R6, -UR24, R83 ;  /* 0x8000001806067c23 */ /* 0x002fe20008010053 */
[----:B------:R-:W-:Y:S01]  /*6850*/  FMNMX.FTZ R10, R165, R10, !PT ;  /* 0x0000000aa50a7209 */ /* 0x000fe20007810000 */
[----:B------:R-:W-:Y:S01]  /*6860*/  LDSM.16.MT88.4 R40, [R188+0xe000] ;  /* 0x00e00000bc28783b */ /* 0x000fe20000004200 */
[----:B------:R-:W-:-:S02]  /*6870*/  FSEL R171, R67, -INF , !P3 ;  /* 0xff80000043ab7808 */ /* 0x000fc40005800000 */
[----:B------:R-:W-:Y:S01]  /*6880*/  FMNMX.FTZ R14, R219, R8, !PT ;  /* 0x00000008db0e7209 */ /* 0x000fe20007810000 */
[----:B--2---:R-:W-:Y:S01]  /*6890*/  FFMA.FTZ R3, R3, -UR24, R62 ;  /* 0x8000001803037c23 */ /* 0x004fe2000801003e */
[----:B------:R-:W-:Y:S01]  /*68a0*/  FMNMX.FTZ R10, R217, R10, !PT ;  /* 0x0000000ad90a7209 */ /* 0x000fe20007810000 */
[----:B------:R-:W-:Y:S01]  /*68b0*/  LDSM.16.MT88.4 R64, [R184+0xe000] ;  /* 0x00e00000b840783b */ /* 0x000fe20000004200 */
[----:B------:R-:W-:Y:S02]  /*68c0*/  FSEL R207, R23, -INF , !P2 ;  /* 0xff80000017cf7808 */ /* 0x000fe40005000000 */
[----:B------:R-:W-:Y:S01]  /*68d0*/  FMNMX.FTZ R14, R171, R14, !PT ;  /* 0x0000000eab0e7209 */ /* 0x000fe20007810000 */
[----:B------:R-:W-:Y:S01]  /*68e0*/  LDSM.16.MT88.4 R80, [R186+0x10000] ;  /* 0x01000000ba50783b */ /* 0x000fe20000004200 */
[----:B------:R-:W-:Y:S01]  /*68f0*/  FMNMX.FTZ R10, R213, R10, !PT ;  /* 0x0000000ad50a7209 */ /* 0x000fe20007810000 */
[----:B---3--:R-:W-:Y:S01]  /*6900*/  FFMA.FTZ R4, R4, -UR24, R63 ;  /* 0x8000001804047c23 */ /* 0x008fe2000801003f */
[----:B------:R-:W-:-:S02]  /*6910*/  ISETP.GE.AND P3, PT, R2, R199, PT ;  /* 0x000000c70200720c */ /* 0x000fc40003f66270 */
[----:B------:R-:W-:Y:S02]  /*6920*/  FSEL R143, R6, -INF , !P1 ;  /* 0xff800000068f7808 */ /* 0x000fe40004800000 */
[----:B------:R-:W-:Y:S02]  /*6930*/  FMNMX.FTZ R14, R207, R14, !PT ;  /* 0x0000000ecf0e7209 */ /* 0x000fe40007810000 */
[----:B------:R-:W-:Y:S02]  /*6940*/  FMNMX.FTZ R10, R211, R10, !PT ;  /* 0x0000000ad30a7209 */ /* 0x000fe40007810000 */
[----:B------:R-:W-:Y:S02]  /*6950*/  ISETP.LT.OR P3, PT, R2, R202, P3 ;  /* 0x000000ca0200720c */ /* 0x000fe40001f61670 */
[----:B------:R-:W-:Y:S02]  /*6960*/  FSEL R141, R3, -INF , !P0 ;  /* 0xff800000038d7808 */ /* 0x000fe40004000000 */
[----:B------:R-:W-:-:S02]  /*6970*/  FMNMX.FTZ R14, R143, R14, !PT ;  /* 0x0000000e8f0e7209 */ /* 0x000fc40007810000 */
[----:B------:R-:W-:Y:S02]  /*6980*/  FMNMX.FTZ R8, R209, R10, !PT ;  /* 0x0000000ad1087209 */ /* 0x000fe40007810000 */
[----:B------:R-:W-:Y:S02]  /*6990*/  FSEL R167, R4, -INF , !P3 ;  /* 0xff80000004a77808 */ /* 0x000fe40005800000 */
[----:B------:R-:W-:Y:S01]  /*69a0*/  FMNMX.FTZ R14, R141, R14, !PT ;  /* 0x0000000e8d0e7209 */ /* 0x000fe20007810000 */
[----:B------:R-:W1:Y:S03]  /*69b0*/  SHFL.BFLY PT, R15, R8, 0x2, 0x1f ;  /* 0x0c401f00080f7f89 */ /* 0x000e6600000e0000 */
[----:B------:R-:W-:Y:S01]  /*69c0*/  FMNMX.FTZ R23, R167, R14, !PT ;  /* 0x0000000ea7177209 */ /* 0x000fe20007810000 */
[----:B------:R-:W-:Y:S04]  /*69d0*/  LDSM.16.MT88.4 R4, [R184+0x10000] ;  /* 0x01000000b804783b */ /* 0x000fe80000004200 */
[----:B------:R-:W2:Y:S01]  /*69e0*/  SHFL.BFLY PT, R2, R23, 0x2, 0x1f ;  /* 0x0c401f0017027f89 */ /* 0x000ea200000e0000 */
[----:B-1----:R-:W-:-:S05]  /*69f0*/  FMNMX.FTZ R15, R8, R15, !PT ;  /* 0x0000000f080f7209 */ /* 0x002fca0007810000 */
[----:B------:R-:W1:Y:S01]  /*6a00*/  SHFL.BFLY PT, R132, R15, 0x1, 0x1f ;  /* 0x0c201f000f847f89 */ /* 0x000e6200000e0000 */
[----:B--2---:R-:W-:-:S05]  /*6a10*/  FMNMX.FTZ R2, R23, R2, !PT ;  /* 0x0000000217027209 */ /* 0x004fca0007810000 */
[----:B------:R-:W2:Y:S01]  /*6a20*/  SHFL.BFLY PT, R3, R2, 0x1, 0x1f ;  /* 0x0c201f0002037f89 */ /* 0x000ea200000e0000 */
[----:B-1----:R-:W-:-:S04]  /*6a30*/  FMNMX.FTZ R132, R15, R132, !PT ;  /* 0x000000840f847209 */ /* 0x002fc80007810000 */
        /* <DEDUP_REMOVED lines=14> */
[--C-:B------:R-:W-:Y:S02]  /*6b20*/  FFMA.FTZ R157, R33, c[0x0][0x23c], -R162.reuse ;  /* 0x00008f00219d7a23 */ /* 0x100fe400000108a2 */
[--C-:B------:R-:W-:Y:S01]  /*6b30*/  FFMA.FTZ R159, R31, c[0x0][0x23c], -R162.reuse ;  /* 0x00008f001f9f7a23 */ /* 0x100fe200000108a2 */
[----:B------:R-:W-:Y:S01]  /*6b40*/  LDSM.16.MT88.4 R32, [R185+0xc800] ;  /* 0x00c80000b920783b */ /* 0x000fe20000004200 */
[--C-:B------:R-:W-:Y:S01]  /*6b50*/  FFMA.FTZ R148, R27, c[0x0][0x23c], -R162.reuse ;  /* 0x00008f001b947a23 */ /* 0x100fe200000108a2 */
[----:B------:R-:W1:Y:S01]  /*6b60*/  MUFU.EX2 R156, R156 ;  /* 0x0000009c009c7308 */ /* 0x000e620000000800 */
[--C-:B------:R-:W-:Y:S02]  /*6b70*/  FFMA.FTZ R147, R11, c[0x0][0x23c], -R162.reuse ;  /* 0x00008f000b937a23 */ /* 0x100fe400000108a2 */
[----:B------:R-:W-:Y:S02]  /*6b80*/  FFMA.FTZ R0, R9, c[0x0][0x23c], -R162 ;  /* 0x00008f0009007a23 */ /* 0x000fe400000108a2 */
[----:B------:R-:W2:Y:S01]  /*6b90*/  LDSM.16.MT88.4 R8, [R188+0xe800] ;  /* 0x00e80000bc08783b */ /* 0x000ea20000004200 */
[----:B------:R-:W-:-:S02]  /*6ba0*/  FFMA.FTZ R153, R29, c[0x0][0x23c], -R140 ;  /* 0x00008f001d997a23 */ /* 0x000fc4000001088c */
[----:B------:R-:W-:Y:S01]  /*6bb0*/  MUFU.EX2 R155, R155 ;  /* 0x0000009b009b7308 */ /* 0x000fe20000000800 */
[--C-:B------:R-:W-:Y:S01]  /*6bc0*/  FFMA.FTZ R150, R25, c[0x0][0x23c], -R140.reuse ;  /* 0x00008f0019967a23 */ /* 0x100fe2000001088c */
[----:B------:R-:W-:Y:S01]  /*6bd0*/  LDSM.16.MT88.4 R28, [R184+0xc800] ;  /* 0x00c80000b81c783b */ /* 0x000fe20000004200 */
[--C-:B------:R-:W-:Y:S02]  /*6be0*/  FFMA.FTZ R149, R21, c[0x0][0x23c], -R140.reuse ;  /* 0x00008f0015957a23 */ /* 0x100fe4000001088c */
[----:B------:R-:W-:Y:S01]  /*6bf0*/  FFMA.FTZ R146, R19, c[0x0][0x23c], -R140 ;  /* 0x00008f0013927a23 */ /* 0x000fe2000001088c */
[----:B------:R-:W3:Y:S01]  /*6c00*/  LDSM.16.MT88.4 R20, [R188+0xc800] ;  /* 0x00c80000bc14783b */ /* 0x000ee20000004200 */
[--C-:B------:R-:W-:Y:S01]  /*6c10*/  FFMA.FTZ R151, R17, c[0x0][0x23c], -R162.reuse ;  /* 0x00008f0011977a23 */ /* 0x100fe200000108a2 */
[----:B------:R-:W4:Y:S01]  /*6c20*/  MUFU.EX2 R152, R152 ;  /* 0x0000009800987308 */ /* 0x000f220000000800 */
[----:B-1----:R-:W-:Y:S01]  /*6c30*/  F2FP.BF16.PACK_AB R96, R156, R161 ;  /* 0x000000a19c60723e */ /* 0x002fe200000010ff */
[----:B------:R-:W-:Y:S01]  /*6c40*/  FFMA.FTZ R2, R13, c[0x0][0x23c], -R162 ;  /* 0x00008f000d027a23 */ /* 0x000fe200000108a2 */
[----:B------:R-:W1:Y:S01]  /*6c50*/  LDSM.16.MT88.4 R16, [R185+0xe800] ;  /* 0x00e80000b910783b */ /* 0x000e620000004200 */
[----:B------:R-:W-:-:S02]  /*6c60*/  FFMA.FTZ R158, R225, c[0x0][0x23c], -R140 ;  /* 0x00008f00e19e7a23 */ /* 0x000fc4000001088c */
[--C-:B------:R-:W-:Y:S01]  /*6c70*/  FFMA.FTZ R163, R163, c[0x0][0x23c], -R140.reuse ;  /* 0x00008f00a3a37a23 */ /* 0x100fe2000001088c */
[----:B------:R-:W5:Y:S01]  /*6c80*/  LDSM.16.MT88.4 R12, [R184+0xe800] ;  /* 0x00e80000b80c783b */ /* 0x000f620000004200 */
[----:B------:R-:W-:Y:S01]  /*6c90*/  MUFU.EX2 R154, R154 ;  /* 0x0000009a009a7308 */ /* 0x000fe20000000800 */
[--C-:B------:R-:W-:Y:S02]  /*6ca0*/  FFMA.FTZ R160, R223, c[0x0][0x23c], -R140.reuse ;  /* 0x00008f00dfa07a23 */ /* 0x100fe4000001088c */
[----:B------:R-:W-:Y:S01]  /*6cb0*/  LDSM.16.MT88.4 R24, [R186+0xe800] ;  /* 0x00e80000ba18783b */ /* 0x000fe20000004200 */
[----:B------:R-:W-:Y:S02]  /*6cc0*/  FFMA.FTZ R165, R165, c[0x0][0x23c], -R140 ;  /* 0x00008f00a5a57a23 */ /* 0x000fe4000001088c */
[--C-:B------:R-:W-:Y:S02]  /*6cd0*/  FFMA.FTZ R164, R221, c[0x0][0x23c], -R162.reuse ;  /* 0x00008f00dda47a23 */ /* 0x100fe400000108a2 */
[----:B------:R-:W2:Y:S01]  /*6ce0*/  MUFU.EX2 R157, R157 ;  /* 0x0000009d009d7308 */ /* 0x000ea20000000800 */
[----:B----4-:R-:W-:Y:S01]  /*6cf0*/  F2FP.BF16.PACK_AB R98, R152, R155 ;  /* 0x0000009b9862723e */ /* 0x010fe200000010ff */
[----:B------:R-:W-:-:S02]  /*6d00*/  FFMA.FTZ R169, R169, c[0x0][0x23c], -R162 ;  /* 0x00008f00a9a97a23 */ /* 0x000fc400000108a2 */
[--C-:B------:R-:W-:Y:S02]  /*6d10*/  FFMA.FTZ R166, R219, c[0x0][0x23c], -R162.reuse ;  /* 0x00008f00dba67a23 */ /* 0x100fe400000108a2 */
[----:B------:R-:W-:Y:S02]  /*6d20*/  FFMA.FTZ R171, R171, c[0x0][0x23c], -R162 ;  /* 0x00008f00abab7a23 */ /* 0x000fe400000108a2 */
[----:B------:R-:W-:Y:S01]  /*6d30*/  MUFU.EX2 R159, R159 ;  /* 0x0000009f009f7308 */ /* 0x000fe20000000800 */
[----:B------:R-:W-:Y:S02]  /*6d40*/  FFMA.FTZ R170, R211, c[0x0][0x23c], -R140 ;  /* 0x00008f00d3aa7a23 */ /* 0x000fe4000001088c */
[--C-:B------:R-:W-:Y:S02]  /*6d50*/  FFMA.FTZ R207, R207, c[0x0][0x23c], -R162.reuse ;  /* 0x00008f00cfcf7a23 */ /* 0x100fe400000108a2 */
[--C-:B------:R-:W-:Y:S02]  /*6d60*/  FFMA.FTZ R208, R143, c[0x0][0x23c], -R162.reuse ;  /* 0x00008f008fd07a23 */ /* 0x100fe400000108a2 */
[----:B------:R-:W-:Y:S01]  /*6d70*/  FFMA.FTZ R211, R141, c[0x0][0x23c], -R162 ;  /* 0x00008f008dd37a23 */ /* 0x000fe200000108a2 */
[----:B------:R-:W4:Y:S01]  /*6d80*/  MUFU.EX2 R148, R148 ;  /* 0x0000009400947308 */ /* 0x000f220000000800 */
[----:B--2---:R-:W-:Y:S01]  /*6d90*/  F2FP.BF16.PACK_AB R97, R157, R154 ;  /* 0x0000009a9d61723e */ /* 0x004fe200000010ff */
[----:B------:R-:W-:-:S02]  /*6da0*/  FFMA.FTZ R168, R217, c[0x0][0x23c], -R140 ;  /* 0x00008f00d9a87a23 */ /* 0x000fc4000001088c */
[--C-:B------:R-:W-:Y:S02]  /*6db0*/  FFMA.FTZ R213, R213, c[0x0][0x23c], -R140.reuse ;  /* 0x00008f00d5d57a23 */ /* 0x100fe4000001088c */
[----:B------:R-:W-:Y:S02]  /*6dc0*/  FFMA.FTZ R209, R209, c[0x0][0x23c], -R140 ;  /* 0x00008f00d1d17a23 */ /* 0x000fe4000001088c */
[----:B------:R-:W-:Y:S01]  /*6dd0*/  MUFU.EX2 R153, R153 ;  /* 0x0000009900997308 */ /* 0x000fe20000000800 */
[----:B------:R-:W-:Y:S01]  /*6de0*/  FFMA.FTZ R162, R167, c[0x0][0x23c], -R162 ;  /* 0x00008f00a7a27a23 */ /* 0x000fe200000108a2 */
[----:B------:R-:W-:Y:S01]  /*6df0*/  LDSM.16.MT88.4 R140, [R186+0xd800] ;  /* 0x00d80000ba8c783b */ /* 0x000fe20000004200 */
[----:B------:R-:W-:Y:S02]  /*6e00*/  FADD.FTZ R156, R161, R156 ;  /* 0x0000009ca19c7221 */ /* 0x000fe40000010000 */
[----:B------:R-:W-:Y:S02]  /*6e10*/  FADD.FTZ R154, R154, R157 ;  /* 0x0000009d9a9a7221 */ /* 0x000fe40000010000 */
[----:B------:R-:W-:Y:S01]  /*6e20*/  FADD.FTZ R155, R155, R156 ;  /* 0x0000009c9b9b7221 */ /* 0x000fe20000010000 */
[----:B----4-:R-:W-:Y:S01]  /*6e30*/  F2FP.BF16.PACK_AB R99, R148, R159 ;  /* 0x0000009f9463723e */ /* 0x010fe200000010ff */
        /* <DEDUP_REMOVED lines=269> */
.L_x_5642:
[----:B------:R-:W-:-:S05]  /*7f10*/  IMAD.MOV.U32 R7, RZ, RZ, c[0x0][0x1a0] ;  /* 0x00006800ff077624 */ /* 0x000fca00078e00ff */
[----:B------:R-:W-:-:S04]  /*7f20*/  LEA R7, -R7, RZ, 0x6 ;  /* 0x000000ff07077211 */ /* 0x000fc800078e31ff */
[----:B------:R-:W-:Y:S02]  /*7f30*/  SHF.R.S32.HI R2, RZ, 0x1f, R7 ;  /* 0x0000001fff027819 */ /* 0x000fe40000011407 */
.L_x_5643:
        /* <DEDUP_REMOVED lines=71> */
[----:B------:R-:W-:Y:S01]  /*83b0*/  IADD3.X R2, R2, UR22, RZ, P6, !PT ;  /* 0x0000001602027c10 */ /* 0x000fe2000b7fe4ff */
[----:B------:R-:W-:Y:S01]  /*83c0*/  IMAD.U32 R0, RZ, RZ, UR25 ;  /* 0x00000019ff007e24 */ /* 0x000fe2000f8e00ff */
        /* <DEDUP_REMOVED lines=17> */
[----:B------:R-:W-:Y:S01]  /*84e0*/  IMAD R0, R0, 0x40, R197 ;  /* 0x0000004000007824 */ /* 0x000fe200078e02c5 */
[----:B------:R-:W-:Y:S01]  /*84f0*/  @!P1 LEA.HI.X R31, R144, c[0x0][0x174], R135, 0x1, P0 ;  /* 0x00005d00901f9a11 */ /* 0x000fe200000f0c87 */
[----:B------:R-:W-:Y:S01]  /*8500*/  @P1 STS.128 [R198+0x11000], RZ ;  /* 0x011000ffc6001388 */ /* 0x000fe20000000c00 */
[----:B------:R-:W-:-:S02]  /*8510*/  IMAD.MOV.U32 R214, RZ, RZ, R224 ;  /* 0x000000ffffd67224 */ /* 0x000fc400078e00e0 */
[----:B------:R-:W-:Y:S01]  /*8520*/  IMAD.IADD R2, R206, 0x1, -R0 ;  /* 0x00000001ce027824 */ /* 0x000fe200078e0a00 */
[----:B------:R-:W-:Y:S01]  /*8530*/  @!PT LDS RZ, [RZ] ;  /* 0x00000000fffff984 */ /* 0x000fe20000000800 */
[----:B------:R-:W-:Y:S01]  /*8540*/  @!PT LDS RZ, [RZ] ;  /* 0x00000000fffff984 */ /* 0x000fe20000000800 */
[----:B------:R-:W-:Y:S01]  /*8550*/  @!PT LDS RZ, [RZ] ;  /* 0x00000000fffff984 */ /* 0x000fe20000000800 */
[----:B------:R1:W-:Y:S01]  /*8560*/  @!P1 LDGSTS.E.BYPASS.LTC128B.128 [R198+0x11000], [R6.64+0x100] ;  /* 0x1100010006c69fae */ /* 0x0003e2000b901d46 */
[C---:B------:R-:W-:Y:S01]  /*8570*/  ISETP.GE.AND P4, PT, R0.reuse, R204, PT ;  /* 0x000000cc0000720c */ /* 0x040fe20003f86270 */
[----:B------:R-:W-:Y:S01]  /*8580*/  IMAD.MOV.U32 R215, RZ, RZ, R225 ;  /* 0x000000ffffd77224 */ /* 0x000fe200078e00e1 */
[C---:B------:R-:W-:Y:S01]  /*8590*/  ISETP.GE.AND P5, PT, R0.reuse, R199, PT ;  /* 0x000000c70000720c */ /* 0x040fe20003fa6270 */
[----:B------:R-:W-:Y:S01]  /*85a0*/  @P3 STS.128 [R198+0xd800], RZ ;  /* 0x00d800ffc6003388 */ /* 0x000fe20000000c00 */
[----:B------:R-:W-:Y:S02]  /*85b0*/  IABS R2, R2 ;  /* 0x0000000200027213 */ /* 0x000fe40000000000 */
[C---:B------:R-:W-:Y:S01]  /*85c0*/  ISETP.LT.OR P4, PT, R0.reuse, R205, P4 ;  /* 0x000000cd0000720c */ /* 0x040fe20002781670 */
[----:B------:R-:W-:Y:S01]  /*85d0*/  @!PT LDS RZ, [RZ] ;  /* 0x00000000fffff984 */ /* 0x000fe20000000800 */
[----:B------:R-:W-:Y:S01]  /*85e0*/  @!PT LDS RZ, [RZ] ;  /* 0x00000000fffff984 */ /* 0x000fe20000000800 */
[----:B------:R-:W-:Y:S01]  /*85f0*/  @!PT LDS RZ, [RZ] ;  /* 0x00000000fffff984 */ /* 0x000fe20000000800 */
[----:B------:R1:W-:Y:S01]  /*8600*/  @!P3 LDGSTS.E.BYPASS.LTC128B.128 [R198+0xd800], [R28.64] ;  /* 0x0d8000001cc6bfae */ /* 0x0003e2000b901d46 */
[----:B------:R-:W-:-:S03]  /*8610*/  ISETP.LT.OR P5, PT, R0, R202, P5 ;  /* 0x000000ca0000720c */ /* 0x000fc60002fa1670 */
        /* <DEDUP_REMOVED lines=13> */
[----:B------:R-:W4:Y:S04]  /*86f0*/  LDSM.16.M88.4 R24, [R193+0x7000] ;  /* 0x00700000c118783b */ /* 0x000f280000000200 */
[----:B-----5:R-:W5:Y:S04]  /*8700*/  LDSM.16.M88.4 R8, [R193+0x7800] ;  /* 0x00780000c108783b */ /* 0x020f680000000200 */
[----:B------:R-:W-:Y:S04]  /*8710*/  LDSM.16.M88.4 R156, [R192] ;  /* 0x00000000c09c783b */ /* 0x000fe80000000200 */
[----:B-1----:R-:W1:Y:S04]  /*8720*/  LDSM.16.M88.4 R4, [R191] ;  /* 0x00000000bf04783b */ /* 0x002e680000000200 */
[----:B------:R-:W1:Y:S04]  /*8730*/  LDSM.16.M88.4 R144, [R183] ;  /* 0x00000000b790783b */ /* 0x000e680000000200 */
[----:B--2---:R-:W2:Y:S04]  /*8740*/  LDSM.16.M88.4 R20, [R182] ;  /* 0x00000000b614783b */ /* 0x004ea80000000200 */
[----:B------:R-:W1:Y:S04]  /*8750*/  LDSM.16.M88.4 R220, [R181] ;  /* 0x00000000b5dc783b */ /* 0x000e680000000200 */
[----:B------:R-:W-:Y:S01]  /*8760*/  LDSM.16.M88.4 R148, [R187+0x6000] ;  /* 0x00600000bb94783b */ /* 0x000fe20000000200 */
[C---:B---3--:R-:W-:Y:S03]  /*8770*/  HMMA.16816.F32.BF16 R12, R160.reuse, R140, RZ ;  /* 0x0000008ca00c723c */ /* 0x048fe600000418ff */
[----:B----4-:R-:W-:Y:S04]  /*8780*/  LDSM.16.M88.4 R16, [R187+0x6800] ;  /* 0x00680000bb10783b */ /* 0x010fe80000000200 */
[----:B------:R-:W-:Y:S01]  /*8790*/  LDSM.16.M88.4 R216, [R187+0x7800] ;  /* 0x00780000bbd8783b */ /* 0x000fe20000000200 */
[C---:B------:R-:W-:Y:S03]  /*87a0*/  HMMA.16816.F32.BF16 R140, R160.reuse, R142, RZ ;  /* 0x0000008ea08c723c */ /* 0x040fe600000418ff */
[----:B------:R-:W-:Y:S04]  /*87b0*/  LDSM.16.M88.4 R152, [R189] ;  /* 0x00000000bd98783b */ /* 0x000fe80000000200 */
[----:B------:R-:W-:Y:S01]  /*87c0*/  LDSM.16.M88.4 R168, [R180] ;  /* 0x00000000b4a8783b */ /* 0x000fe20000000200 */
[C---:B------:R-:W-:Y:S03]  /*87d0*/  HMMA.16816.F32.BF16 R136, R160.reuse, R32, RZ ;  /* 0x00000020a088723c */ /* 0x040fe600000418ff */
[----:B------:R-:W0:Y:S05]  /*87e0*/  LDGDEPBAR ;  /* 0x00000000000079af */ /* 0x000e2a0000000000 */
[C---:B------:R-:W-:Y:S08]  /*87f0*/  HMMA.16816.F32.BF16 R32, R160.reuse, R34, RZ ;  /* 0x00000022a020723c */ /* 0x040ff000000418ff */
[C---:B------:R-:W-:Y:S08]  /*8800*/  HMMA.16816.F32.BF16 R28, R160.reuse, R24, RZ ;  /* 0x00000018a01c723c */ /* 0x040ff000000418ff */
[C---:B------:R-:W-:Y:S08]  /*8810*/  HMMA.16816.F32.BF16 R24, R160.reuse, R26, RZ ;  /* 0x0000001aa018723c */ /* 0x040ff000000418ff */
[C---:B-----5:R-:W-:Y:S08]  /*8820*/  HMMA.16816.F32.BF16 R164, R160.reuse, R8, RZ ;  /* 0x00000008a0a4723c */ /* 0x060ff000000418ff */
[----:B------:R-:W-:Y:S01]  /*8830*/  HMMA.16816.F32.BF16 R160, R160, R10, RZ ;  /* 0x0000000aa0a0723c */ /* 0x000fe200000418ff */
[----:B------:R-:W3:Y:S07]  /*8840*/  LDSM.16.M88.4 R8, [R190] ;  /* 0x00000000be08783b */ /* 0x000eee0000000200 */
        /* <DEDUP_REMOVED lines=11> */
[----:B------:R-:W5:Y:S04]  /*8900*/  LDSM.16.M88.4 R156, [R180+0x1800] ;  /* 0x00180000b49c783b */ /* 0x000f680000000200 */
[----:B------:R-:W-:Y:S03]  /*8910*/  LDSM.16.M88.4 R220, [R175] ;  /* 0x00000000afdc783b */ /* 0x000fe60000000200 */
[C---:B---3--:R-:W-:Y:S08]  /*8920*/  HMMA.16816.F32.BF16 R12, R8.reuse, R148, R12 ;  /* 0x00000094080c723c */ /* 0x048ff0000004180c */
        /* <DEDUP_REMOVED lines=10> */
[----:B------:R-:W3:Y:S04]  /*89d0*/  LDSM.16.M88.4 R8, [R193+0x9000] ;  /* 0x00900000c108783b */ /* 0x000ee80000000200 */
[----:B------:R-:W-:Y:S03]  /*89e0*/  LDSM.16.M88.4 R216, [R194+0x4000] ;  /* 0x00400000c2d8783b */ /* 0x000fe60000000200 */
[C---:B------:R-:W-:Y:S08]  /*89f0*/  HMMA.16816.F32.BF16 R12, R152.reuse, R168, R12 ;  /* 0x000000a8980c723c */ /* 0x040ff0000004180c */
[C---:B------:R-:W-:Y:S01]  /*8a00*/  HMMA.16816.F32.BF16 R140, R152.reuse, R170, R140 ;  /* 0x000000aa988c723c */ /* 0x040fe2000004188c */
[----:B------:R-:W-:Y:S07]  /*8a10*/  LDSM.16.M88.4 R168, [R179] ;  /* 0x00000000b3a8783b */ /* 0x000fee0000000200 */
[C---:B----4-:R-:W-:Y:S08]  /*8a20*/  HMMA.16816.F32.BF16 R136, R152.reuse, R144, R136 ;  /* 0x000000909888723c */ /* 0x050ff00000041888 */
[C---:B------:R-:W-:Y:S01]  /*8a30*/  HMMA.16816.F32.BF16 R32, R152.reuse, R146, R32 ;  /* 0x000000929820723c */ /* 0x040fe20000041820 */
[----:B------:R-:W4:Y:S07]  /*8a40*/  LDSM.16.M88.4 R144, [R193+0x9800] ;  /* 0x00980000c190783b */ /* 0x000f2e0000000200 */
[C---:B--2---:R-:W-:Y:S08]  /*8a50*/  HMMA.16816.F32.BF16 R28, R152.reuse, R20, R28 ;  /* 0x00000014981c723c */ /* 0x044ff0000004181c */
[C---:B------:R-:W-:Y:S01]  /*8a60*/  HMMA.16816.F32.BF16 R24, R152.reuse, R22, R24 ;  /* 0x000000169818723c */ /* 0x040fe20000041818 */
[----:B------:R-:W2:Y:S07]  /*8a70*/  LDSM.16.M88.4 R20, [R192+0x2000] ;  /* 0x00200000c014783b */ /* 0x000eae0000000200 */
[C---:B-----5:R-:W-:Y:S08]  /*8a80*/  HMMA.16816.F32.BF16 R164, R152.reuse, R156, R164 ;  /* 0x0000009c98a4723c */ /* 0x060ff000000418a4 */
[----:B------:R-:W-:Y:S01]  /*8a90*/  HMMA.16816.F32.BF16 R160, R152, R158, R160 ;  /* 0x0000009e98a0723c */ /* 0x000fe200000418a0 */
[----:B------:R-:W5:Y:S04]  /*8aa0*/  LDSM.16.M88.4 R152, [R177] ;  /* 0x00000000b198783b */ /* 0x000f680000000200 */
[----:B------:R-:W2:Y:S03]  /*8ab0*/  LDSM.16.M88.4 R156, [R178] ;  /* 0x00000000b29c783b */ /* 0x000ea60000000200 */
[C---:B-1----:R-:W-:Y:S08]  /*8ac0*/  HMMA.16816.F32.BF16 R12, R4.reuse, R148, R12 ;  /* 0x00000094040c723c */ /* 0x042ff0000004180c */
[C---:B------:R-:W-:Y:S01]  /*8ad0*/  HMMA.16816.F32.BF16 R140, R4.reuse, R150, R140 ;  /* 0x00000096048c723c */ /* 0x040fe2000004188c */
[----:B------:R-:W1:Y:S07]  /*8ae0*/  LDSM.16.M88.4 R148, [R176] ;  /* 0x00000000b094783b */ /* 0x000e6e0000000200 */
[C---:B------:R-:W-:Y:S08]  /*8af0*/  HMMA.16816.F32.BF16 R136, R4.reuse, R16, R136 ;  /* 0x000000100488723c */ /* 0x040ff00000041888 */
        /* <DEDUP_REMOVED lines=8> */
[----:B------:R-:W1:Y:S03]  /*8b80*/  LDSM.16.M88.4 R144, [R187+0x9000] ;  /* 0x00900000bb90783b */ /* 0x000e660000000200 */
[C---:B--2---:R-:W-:Y:S08]  /*8b90*/  HMMA.16816.F32.BF16 R12, R20.reuse, R168, R12 ;  /* 0x000000a8140c723c */ /* 0x044ff0000004180c */
[C---:B------:R-:W-:Y:S01]  /*8ba0*/  HMMA.16816.F32.BF16 R140, R20.reuse, R170, R140 ;  /* 0x000000aa148c723c */ /* 0x040fe2000004188c */
[----:B------:R-:W-:Y:S07]  /*8bb0*/  LDSM.16.M88.4 R168, [R193+0xb800] ;  /* 0x00b80000c1a8783b */ /* 0x000fee0000000200 */
[C---:B-----5:R-:W-:Y:S08]  /*8bc0*/  HMMA.16816.F32.BF16 R28, R20.reuse, R152, R28 ;  /* 0x00000098141c723c */ /* 0x060ff0000004181c */
[C---:B------:R-:W-:Y:S01]  /*8bd0*/  HMMA.16816.F32.BF16 R24, R20.reuse, R154, R24 ;  /* 0x0000009a1418723c */ /* 0x040fe20000041818 */
[----:B------:R-:W2:Y:S07]  /*8be0*/  LDSM.16.M88.4 R152, [R187+0x9800] ;  /* 0x00980000bb98783b */ /* 0x000eae0000000200 */
[C---:B------:R-:W-:Y:S08]  /*8bf0*/  HMMA.16816.F32.BF16 R136, R20.reuse, R156, R136 ;  /* 0x0000009c1488723c */ /* 0x040ff00000041888 */
[C---:B------:R-:W-:Y:S01]  /*8c00*/  HMMA.16816.F32.BF16 R32, R20.reuse, R158, R32 ;  /* 0x0000009e1420723c */ /* 0x040fe20000041820 */
[----:B------:R-:W-:Y:S07]  /*8c10*/  LDSM.16.M88.4 R156, [R192+0x4000] ;  /* 0x00400000c09c783b */ /* 0x000fee0000000200 */
[C---:B-1----:R-:W-:Y:S08]  /*8c20*/  HMMA.16816.F32.BF16 R164, R20.reuse, R148, R164 ;  /* 0x0000009414a4723c */ /* 0x042ff000000418a4 */
        /* <DEDUP_REMOVED lines=8> */
[----:B------:R-:W3:Y:S07]  /*8cb0*/  LDSM.16.M88.4 R4, [R180+0x3000] ;  /* 0x00300000b404783b */ /* 0x000eee0000000200 */
[C---:B------:R-:W-:Y:S08]  /*8cc0*/  HMMA.16816.F32.BF16 R28, R16.reuse, R144, R28 ;  /* 0x00000090101c723c */ /* 0x040ff0000004181c */
[C---:B------:R-:W-:Y:S01]  /*8cd0*/  HMMA.16816.F32.BF16 R24, R16.reuse, R146, R24 ;  /* 0x000000921018723c */ /* 0x040fe20000041818 */
[----:B------:R-:W-:Y:S07]  /*8ce0*/  LDSM.16.M88.4 R144, [R180+0x3800] ;  /* 0x00380000b490783b */ /* 0x000fee0000000200 */
[C---:B--2---:R-:W-:Y:S08]  /*8cf0*/  HMMA.16816.F32.BF16 R164, R16.reuse, R152, R164 ;  /* 0x0000009810a4723c */ /* 0x044ff000000418a4 */
[----:B------:R-:W-:Y:S01]  /*8d00*/  HMMA.16816.F32.BF16 R160, R16, R154, R160 ;  /* 0x0000009a10a0723c */ /* 0x000fe200000418a0 */
[----:B------:R-:W2:Y:S04]  /*8d10*/  LDSM.16.M88.4 R16, [R193+0xa000] ;  /* 0x00a00000c110783b */ /* 0x000ea80000000200 */
[----:B------:R-:W-:Y:S03]  /*8d20*/  LDSM.16.M88.4 R152, [R174] ;  /* 0x00000000ae98783b */ /* 0x000fe60000000200 */
[C---:B-1----:R-:W-:Y:S08]  /*8d30*/  HMMA.16816.F32.BF16 R12, R20.reuse, R8, R12 ;  /* 0x00000008140c723c */ /* 0x042ff0000004180c */
[C---:B------:R-:W-:Y:S01]  /*8d40*/  HMMA.16816.F32.BF16 R140, R20.reuse, R10, R140 ;  /* 0x0000000a148c723c */ /* 0x040fe2000004188c */
[----:B------:R-:W1:Y:S07]  /*8d50*/  LDSM.16.M88.4 R8, [R193+0xa800] ;  /* 0x00a80000c108783b */ /* 0x000e6e0000000200 */
[C---:B---3--:R-:W-:Y:S08]  /*8d60*/  HMMA.16816.F32.BF16 R28, R20.reuse, R4, R28 ;  /* 0x00000004141c723c */ /* 0x048ff0000004181c */
[C---:B------:R-:W-:Y:S01]  /*8d70*/  HMMA.16816.F32.BF16 R24, R20.reuse, R6, R24 ;  /* 0x000000061418723c */ /* 0x040fe20000041818 */
[----:B------:R-:W3:Y:S07]  /*8d80*/  LDSM.16.M88.4 R4, [R193+0xb000] ;  /* 0x00b00000c104783b */ /* 0x000eee0000000200 */
[----:B------:R-:W-:Y:S08]  /*8d90*/  HMMA.16816.F32.BF16 R136, R20, R148, R136 ;  /* 0x000000941488723c */ /* 0x000ff00000041888 */
[----:B--2---:R-:W-:Y:S08]  /*8da0*/  HMMA.16816.F32.BF16 R12, R216, R16, R12 ;  /* 0x00000010d80c723c */ /* 0x004ff0000004180c */
[C---:B------:R-:W-:Y:S01]  /*8db0*/  HMMA.16816.F32.BF16 R32, R20.reuse, R150, R32 ;  /* 0x000000961420723c */ /* 0x040fe20000041820 */
[----:B------:R-:W-:Y:S07]  /*8dc0*/  LDSM.16.M88.4 R148, [R173] ;  /* 0x00000000ad94783b */ /* 0x000fee0000000200 */
[C---:B------:R-:W-:Y:S08]  /*8dd0*/  HMMA.16816.F32.BF16 R164, R20.reuse, R144, R164 ;  /* 0x0000009014a4723c */ /* 0x040ff000000418a4 */
[----:B------:R-:W-:Y:S01]  /*8de0*/  HMMA.16816.F32.BF16 R160, R20, R146, R160 ;  /* 0x0000009214a0723c */ /* 0x000fe200000418a0 */
[----:B------:R-:W-:Y:S04]  /*8df0*/  LDSM.16.M88.4 R20, [R190+0x4000] ;  /* 0x00400000be14783b */ /* 0x000fe80000000200 */
[----:B------:R-:W-:Y:S03]  /*8e00*/  LDSM.16.M88.4 R144, [R172] ;  /* 0x00000000ac90783b */ /* 0x000fe60000000200 */
[----:B------:R-:W-:Y:S01]  /*8e10*/  HMMA.16816.F32.BF16 R140, R216, R18, R140 ;  /* 0x00000012d88c723c */ /* 0x000fe2000004188c */
[----:B------:R-:W2:Y:S07]  /*8e20*/  LDSM.16.M88.4 R16, [R187+0xa000] ;  /* 0x00a00000bb10783b */ /* 0x000eae0000000200 */
[----:B------:R-:W-:Y:S08]  /*8e30*/  HMMA.16816.F32.BF16 R12, R156, R220, R12 ;  /* 0x000000dc9c0c723c */ /* 0x000ff0000004180c */
[C---:B-1----:R-:W-:Y:S08]  /*8e40*/  HMMA.16816.F32.BF16 R136, R216.reuse, R8, R136 ;  /* 0x00000008d888723c */ /* 0x042ff00000041888 */
[C---:B------:R-:W-:Y:S01]  /*8e50*/  HMMA.16816.F32.BF16 R32, R216.reuse, R10, R32 ;  /* 0x0000000ad820723c */ /* 0x040fe20000041820 */
[----:B------:R-:W-:Y:S07]  /*8e60*/  LDSM.16.M88.4 R8, [R189+0x4000] ;  /* 0x00400000bd08783b */ /* 0x000fee0000000200 */
[C---:B---3--:R-:W-:Y:S08]  /*8e70*/  HMMA.16816.F32.BF16 R28, R216.reuse, R4, R28 ;  /* 0x00000004d81c723c */ /* 0x048ff0000004181c */
[----:B------:R-:W-:Y:S01]  /*8e80*/  HMMA.16816.F32.BF16 R24, R216, R6, R24 ;  /* 0x00000006d818723c */ /* 0x000fe20000041818 */
[----:B------:R-:W1:Y:S07]  /*8e90*/  LDSM.16.M88.4 R4, [R180+0x4000] ;  /* 0x00400000b404783b */ /* 0x000e6e0000000200 */
[----:B--2---:R-:W-:Y:S08]  /*8ea0*/  HMMA.16816.F32.BF16 R12, R20, R16, R12 ;  /* 0x00000010140c723c */ /* 0x004ff0000004180c */
[----:B------:R-:W-:Y:S08]  /*8eb0*/  HMMA.16816.F32.BF16 R140, R156, R222, R140 ;  /* 0x000000de9c8c723c */ /* 0x000ff0000004188c */
[----:B------:R-:W-:Y:S08]  /*8ec0*/  HMMA.16816.F32.BF16 R164, R216, R168, R164 ;  /* 0x000000a8d8a4723c */ /* 0x000ff000000418a4 */
[C---:B------:R-:W-:Y:S08]  /*8ed0*/  HMMA.16816.F32.BF16 R136, R156.reuse, R152, R136 ;  /* 0x000000989c88723c */ /* 0x040ff00000041888 */
[----:B------:R-:W-:Y:S01]  /*8ee0*/  HMMA.16816.F32.BF16 R32, R156, R154, R32 ;  /* 0x0000009a9c20723c */ /* 0x000fe20000041820 */
[----:B------:R-:W2:Y:S07]  /*8ef0*/  LDSM.16.M88.4 R152, [R187+0xa800] ;  /* 0x00a80000bb98783b */ /* 0x000eae0000000200 */
[----:B-1----:R-:W-:Y:S07]  /*8f00*/  HMMA.16816.F32.BF16 R12, R8, R4, R12 ;  /* 0x00000004080c723c */ /* 0x002fee000004180c */
[----:B------:R-:W-:Y:S01]  /*8f10*/  IMAD.IADD R4, R203, 0x1, -R0 ;  /* 0x00000001cb047824 */ /* 0x000fe200078e0a00 */
[----:B------:R-:W-:Y:S01]  /*8f20*/  HMMA.16816.F32.BF16 R140, R20, R18, R140 ;  /* 0x00000012148c723c */ /* 0x000fe2000004188c */
[----:B------:R-:W-:-:S03]  /*8f30*/  IMAD.MOV.U32 R5, RZ, RZ, R2 ;  /* 0x000000ffff057224 */ /* 0x000fc600078e0002 */
[----:B------:R-:W-:Y:S02]  /*8f40*/  IABS R2, R4 ;  /* 0x0000000400027213 */ /* 0x000fe40000000000 */
[----:B------:R-:W-:Y:S01]  /*8f50*/  IADD3 R4, R0, 0x1, RZ ;  /* 0x0000000100047810 */ /* 0x000fe20007ffe0ff */
[----:B------:R-:W1:Y:S01]  /*8f60*/  I2F R5, R5 ;  /* 0x0000000500057306 */ /* 0x000e620000201400 */
[C---:B------:R-:W-:Y:S02]  /*8f70*/  HMMA.16816.F32.BF16 R28, R156.reuse, R148, R28 ;  /* 0x000000949c1c723c */ /* 0x040fe4000004181c */
[C---:B------:R-:W-:Y:S02]  /*8f80*/  ISETP.GE.AND P6, PT, R4.reuse, R204, PT ;  /* 0x000000cc0400720c */ /* 0x040fe40003fc6270 */
[C---:B------:R-:W-:Y:S02]  /*8f90*/  ISETP.GE.AND P0, PT, R4.reuse, R199, PT ;  /* 0x000000c70400720c */ /* 0x040fe40003f06270 */
[C---:B------:R-:W-:Y:S01]  /*8fa0*/  ISETP.LT.OR P6, PT, R4.reuse, R205, P6 ;  /* 0x000000cd0400720c */ /* 0x040fe200037c1670 */
[----:B------:R3:W4:Y:S01]  /*8fb0*/  I2F R17, R2 ;  /* 0x0000000200117306 */ /* 0x0007220000201400 */
[----:B------:R-:W-:Y:S01]  /*8fc0*/  ISETP.LT.OR P0, PT, R4, R202, P0 ;  /* 0x000000ca0400720c */ /* 0x000fe20000701670 */
[----:B------:R-:W-:Y:S07]  /*8fd0*/  HMMA.16816.F32.BF16 R164, R156, R144, R164 ;  /* 0x000000909ca4723c */ /* 0x000fee00000418a4 */
[----:B-1----:R-:W-:Y:S01]  /*8fe0*/  FFMA.FTZ R144, R5, -UR24, R12 ;  /* 0x8000001805907c23 */ /* 0x002fe2000801000c */
[----:B------:R-:W-:Y:S01]  /*8ff0*/  HMMA.16816.F32.BF16 R140, R8, R6, R140 ;  /* 0x00000006088c723c */ /* 0x000fe2000004188c */
[----:B------:R-:W-:-:S03]  /*9000*/  IADD3 R12, R0, 0x8, RZ ;  /* 0x00000008000c7810 */ /* 0x000fc60007ffe0ff */
[----:B------:R-:W-:Y:S01]  /*9010*/  FSEL R144, R144, -INF , !P4 ;  /* 0xff80000090907808 */ /* 0x000fe20006000000 */
[--C-:B---3--:R-:W-:Y:S01]  /*9020*/  IMAD.IADD R2, R206, 0x1, -R4.reuse ;  /* 0x00000001ce027824 */ /* 0x108fe200078e0a04 */
[----:B------:R-:W-:Y:S01]  /*9030*/  ISETP.GE.AND P4, PT, R12, R204, PT ;  /* 0x000000cc0c00720c */ /* 0x000fe20003f86270 */
[C---:B------:R-:W-:Y:S01]  /*9040*/  IMAD.IADD R4, R203.reuse, 0x1, -R4 ;  /* 0x00000001cb047824 */ /* 0x040fe200078e0a04 */
[----:B------:R-:W-:Y:S01]  /*9050*/  HMMA.16816.F32.BF16 R160, R216, R170, R160 ;  /* 0x000000aad8a0723c */ /* 0x000fe200000418a0 */
[----:B------:R-:W-:Y:S01]  /*9060*/  IMAD.IADD R145, R203, 0x1, -R12 ;  /* 0x00000001cb917824 */ /* 0x000fe200078e0a0c */
[----:B------:R-:W-:Y:S01]  /*9070*/  IABS R148, R2 ;  /* 0x0000000200947213 */ /* 0x000fe20000000000 */
[----:B----4-:R-:W-:Y:S01]  /*9080*/  FFMA.FTZ R2, R17, -UR24, R14 ;  /* 0x8000001811027c23 */ /* 0x010fe2000801000e */
[----:B------:R-:W-:Y:S01]  /*9090*/  IABS R14, R4 ;  /* 0x00000004000e7213 */ /* 0x000fe20000000000 */
[----:B------:R-:W-:Y:S01]  /*90a0*/  IMAD.IADD R135, R206, 0x1, -R12 ;  /* 0x00000001ce877824 */ /* 0x000fe200078e0a0c */
[----:B------:R-:W1:Y:S01]  /*90b0*/  LDSM.16.M88.4 R4, [R180+0x4800] ;  /* 0x00480000b404783b */ /* 0x000e620000000200 */
[----:B------:R-:W-:Y:S01]  /*90c0*/  IABS R145, R145 ;  /* 0x0000009100917213 */ /* 0x000fe20000000000 */
[----:B------:R-:W3:Y:S01]  /*90d0*/  I2F R148, R148 ;  /* 0x0000009400947306 */ /* 0x000ee20000201400 */
[----:B--2---:R-:W-:Y:S01]  /*90e0*/  HMMA.16816.F32.BF16 R136, R20, R152, R136 ;  /* 0x000000981488723c */ /* 0x004fe20000041888 */
[----:B------:R-:W-:Y:S01]  /*90f0*/  FSEL R2, R2, -INF , !P5 ;  /* 0xff80000002027808 */ /* 0x000fe20006800000 */
[----:B------:R-:W2:Y:S01]  /*9100*/  LDSM.16.M88.4 R16, [R187+0xb000] ;  /* 0x00b00000bb10783b */ /* 0x000ea20000000200 */
[----:B------:R-:W-:-:S02]  /*9110*/  ISETP.GE.AND P5, PT, R12, R199, PT ;  /* 0x000000c70c00720c */ /* 0x000fc40003fa6270 */
[----:B------:R-:W-:Y:S02]  /*9120*/  IABS R135, R135 ;  /* 0x0000008700877213 */ /* 0x000fe40000000000 */
[----:B------:R-:W4:Y:S01]  /*9130*/  I2F R14, R14 ;  /* 0x0000000e000e7306 */ /* 0x000f220000201400 */
[C---:B------:R-:W-:Y:S01]  /*9140*/  ISETP.LT.OR P4, PT, R12.reuse, R205, P4 ;  /* 0x000000cd0c00720c */ /* 0x040fe20002781670 */
[----:B------:R-:W-:Y:S01]  /*9150*/  HMMA.16816.F32.BF16 R32, R20, R154, R32 ;  /* 0x0000009a1420723c */ /* 0x000fe20000041820 */
[----:B------:R-:W-:Y:S02]  /*9160*/  ISETP.LT.OR P5, PT, R12, R202, P5 ;  /* 0x000000ca0c00720c */ /* 0x000fe40002fa1670 */
[----:B------:R-:W-:Y:S01]  /*9170*/  IADD3 R12, R0, 0x9, RZ ;  /* 0x00000009000c7810 */ /* 0x000fe20007ffe0ff */
[----:B---3--:R-:W-:Y:S02]  /*9180*/  FFMA.FTZ R148, R148, -UR24, R13 ;  /* 0x8000001894947c23 */ /* 0x008fe4000801000d */
[----:B------:R-:W3:Y:S01]  /*9190*/  I2F R135, R135 ;  /* 0x0000008700877306 */ /* 0x000ee20000201400 */
[----:B------:R-:W-:Y:S01]  /*91a0*/  IMAD.MOV.U32 R13, RZ, RZ, R145 ;  /* 0x000000ffff0d7224 */ /* 0x000fe200078e0091 */
[----:B------:R-:W-:Y:S01]  /*91b0*/  HMMA.16816.F32.BF16 R160, R156, R146, R160 ;  /* 0x000000929ca0723c */ /* 0x000fe200000418a0 */
[----:B------:R-:W-:-:S02]  /*91c0*/  FSEL R148, R148, -INF , !P6 ;  /* 0xff80000094947808 */ /* 0x000fc40007000000 */
[----:B------:R-:W-:Y:S01]  /*91d0*/  ISETP.GE.AND P6, PT, R12, R204, PT ;  /* 0x000000cc0c00720c */ /* 0x000fe20003fc6270 */
[----:B----4-:R-:W-:Y:S02]  /*91e0*/  FFMA.FTZ R15, R14, -UR24, R15 ;  /* 0x800000180e0f7c23 */ /* 0x010fe4000801000f */
[----:B------:R-:W4:Y:S01]  /*91f0*/  I2F R13, R13 ;  /* 0x0000000d000d7306 */ /* 0x000f220000201400 */
[--C-:B------:R-:W-:Y:S01]  /*9200*/  IMAD.IADD R14, R206, 0x1, -R12.reuse ;  /* 0x00000001ce0e7824 */ /* 0x100fe200078e0a0c */
[C---:B------:R-:W-:Y:S01]  /*9210*/  ISETP.LT.OR P6, PT, R12.reuse, R205, P6 ;  /* 0x000000cd0c00720c */ /* 0x040fe200037c1670 */
[----:B------:R-:W-:Y:S01]  /*9220*/  HMMA.16816.F32.BF16 R24, R156, R150, R24 ;  /* 0x000000969c18723c */ /* 0x000fe20000041818 */
[----:B------:R-:W-:Y:S01]  /*9230*/  FSEL R147, R15, -INF , !P0 ;  /* 0xff8000000f937808 */ /* 0x000fe20004000000 */
[----:B------:R-:W-:Y:S01]  /*9240*/  IMAD.IADD R15, R203, 0x1, -R12 ;  /* 0x00000001cb0f7824 */ /* 0x000fe200078e0a0c */
[C---:B------:R-:W-:Y:S02]  /*9250*/  ISETP.GE.AND P0, PT, R12.reuse, R199, PT ;  /* 0x000000c70c00720c */ /* 0x040fe40003f06270 */
[----:B------:R-:W-:Y:S01]  /*9260*/  IABS R14, R14 ;  /* 0x0000000e000e7213 */ /* 0x000fe20000000000 */
[----:B---3--:R-:W-:Y:S01]  /*9270*/  FFMA.FTZ R140, R135, -UR24, R140 ;  /* 0x80000018878c7c23 */ /* 0x008fe2000801008c */
[----:B------:R-:W-:-:S02]  /*9280*/  ISETP.LT.OR P0, PT, R12, R202, P0 ;  /* 0x000000ca0c00720c */ /* 0x000fc40000701670 */
[----:B------:R-:W-:Y:S01]  /*9290*/  IADD3 R12, R0, 0x10, RZ ;  /* 0x00000010000c7810 */ /* 0x000fe20007ffe0ff */
[----:B-1----:R-:W-:Y:S01]  /*92a0*/  HMMA.16816.F32.BF16 R136, R8, R4, R136 ;  /* 0x000000040888723c */ /* 0x002fe20000041888 */
[----:B------:R-:W-:Y:S01]  /*92b0*/  IABS R15, R15 ;  /* 0x0000000f000f7213 */ /* 0x000fe20000000000 */
[----:B------:R-:W1:Y:S01]  /*92c0*/  I2F R14, R14 ;  /* 0x0000000e000e7306 */ /* 0x000e620000201400 */
[----:B----4-:R-:W-:Y:S01]  /*92d0*/  FFMA.FTZ R155, R13, -UR24, R142 ;  /* 0x800000180d9b7c23 */ /* 0x010fe2000801008e */
[----:B------:R-:W-:Y:S01]  /*92e0*/  FSEL R140, R140, -INF , !P4 ;  /* 0xff8000008c8c7808 */ /* 0x000fe20006000000 */
[--C-:B------:R-:W-:Y:S01]  /*92f0*/  IMAD.IADD R13, R203, 0x1, -R12.reuse ;  /* 0x00000001cb0d7824 */ /* 0x100fe200078e0a0c */
[----:B------:R-:W-:Y:S01]  /*9300*/  ISETP.GE.AND P4, PT, R12, R204, PT ;  /* 0x000000cc0c00720c */ /* 0x000fe20003f86270 */
[----:B------:R-:W-:Y:S01]  /*9310*/  IMAD.IADD R5, R206, 0x1, -R12 ;  /* 0x00000001ce057824 */ /* 0x000fe200078e0a0c */
[----:B------:R-:W-:Y:S01]  /*9320*/  FSEL R155, R155, -INF , !P5 ;  /* 0xff8000009b9b7808 */ /* 0x000fe20006800000 */
[----:B--2---:R-:W-:Y:S01]  /*9330*/  HMMA.16816.F32.BF16 R28, R20, R16, R28 ;  /* 0x00000010141c723c */ /* 0x004fe2000004181c */
[----:B------:R-:W2:Y:S01]  /*9340*/  I2F R142, R15 ;  /* 0x0000000f008e7306 */ /* 0x000ea20000201400 */
[----:B------:R-:W-:-:S02]  /*9350*/  IADD3 R4, R0, 0x11, RZ ;  /* 0x0000001100047810 */ /* 0x000fc40007ffe0ff */
[----:B------:R-:W-:Y:S02]  /*9360*/  IABS R5, R5 ;  /* 0x0000000500057213 */ /* 0x000fe40000000000 */
[C---:B------:R-:W-:Y:S01]  /*9370*/  ISETP.GE.AND P5, PT, R12.reuse, R199, PT ;  /* 0x000000c70c00720c */ /* 0x040fe20003fa6270 */
[--C-:B------:R-:W-:Y:S01]  /*9380*/  IMAD.IADD R135, R203, 0x1, -R4.reuse ;  /* 0x00000001cb877824 */ /* 0x100fe200078e0a04 */
[----:B------:R-:W-:Y:S01]  /*9390*/  ISETP.LT.OR P4, PT, R12, R205, P4 ;  /* 0x000000cd0c00720c */ /* 0x000fe20002781670 */
[----:B-1----:R-:W-:Y:S01]  /*93a0*/  FFMA.FTZ R14, R14, -UR24, R141 ;  /* 0x800000180e0e7c23 */ /* 0x002fe2000801008d */
[----:B------:R-:W-:Y:S01]  /*93b0*/  IABS R13, R13 ;  /* 0x0000000d000d7213 */ /* 0x000fe20000000000 */
[----:B------:R-:W1:Y:S01]  /*93c0*/  I2F R5, R5 ;  /* 0x0000000500057306 */ /* 0x000e620000201400 */
[----:B------:R-:W-:Y:S01]  /*93d0*/  ISETP.LT.OR P5, PT, R12, R202, P5 ;  /* 0x000000ca0c00720c */ /* 0x000fe20002fa1670 */
[----:B------:R-:W-:Y:S01]  /*93e0*/  IMAD.IADD R12, R206, 0x1, -R4 ;  /* 0x00000001ce0c7824 */ /* 0x000fe200078e0a04 */
[----:B------:R-:W-:Y:S01]  /*93f0*/  FSEL R16, R14, -INF , !P6 ;  /* 0xff8000000e107808 */ /* 0x000fe20007000000 */
[----:B------:R-:W-:Y:S01]  /*9400*/  IMAD.MOV.U32 R141, RZ, RZ, R13 ;  /* 0x000000ffff8d7224 */ /* 0x000fe200078e000d */
[----:B------:R-:W-:Y:S01]  /*9410*/  IABS R135, R135 ;  /* 0x0000008700877213 */ /* 0x000fe20000000000 */
[----:B--2---:R-:W-:Y:S01]  /*9420*/  FFMA.FTZ R142, R142, -UR24, R143 ;  /* 0x800000188e8e7c23 */ /* 0x004fe2000801008f */
[----:B------:R-:W-:Y:S01]  /*9430*/  IABS R12, R12 ;  /* 0x0000000c000c7213 */ /* 0x000fe20000000000 */
[----:B------:R-:W2:Y:S01]  /*9440*/  I2F R17, R141 ;  /* 0x0000008d00117306 */ /* 0x000ea20000201400 */
[----:B------:R-:W-:Y:S01]  /*9450*/  ISETP.GE.AND P6, PT, R4, R204, PT ;  /* 0x000000cc0400720c */ /* 0x000fe20003fc6270 */
[----:B------:R-:W-:Y:S01]  /*9460*/  HMMA.16816.F32.BF16 R32, R8, R6, R32 ;  /* 0x000000060820723c */ /* 0x000fe20000041820 */
[----:B------:R-:W-:-:S02]  /*9470*/  FSEL R157, R142, -INF , !P0 ;  /* 0xff8000008e9d7808 */ /* 0x000fc40004000000 */
[C---:B------:R-:W-:Y:S02]  /*9480*/  ISETP.GE.AND P0, PT, R4.reuse, R199, PT ;  /* 0x000000c70400720c */ /* 0x040fe40003f06270 */
[C---:B------:R-:W-:Y:S01]  /*9490*/  ISETP.LT.OR P6, PT, R4.reuse, R205, P6 ;  /* 0x000000cd0400720c */ /* 0x040fe200037c1670 */
[----:B------:R3:W4:Y:S01]  /*94a0*/  I2F R142, R12 ;  /* 0x0000000c008e7306 */ /* 0x0007220000201400 */
[----:B-1----:R-:W-:Y:S01]  /*94b0*/  FFMA.FTZ R5, R5, -UR24, R136 ;  /* 0x8000001805057c23 */ /* 0x002fe20008010088 */
[----:B------:R-:W-:Y:S01]  /*94c0*/  ISETP.LT.OR P0, PT, R4, R202, P0 ;  /* 0x000000ca0400720c */ /* 0x000fe20000701670 */
[----:B------:R-:W-:Y:S01]  /*94d0*/  IMAD.MOV.U32 R136, RZ, RZ, R135 ;  /* 0x000000ffff887224 */ /* 0x000fe200078e0087 */
[----:B------:R-:W-:Y:S01]  /*94e0*/  IADD3 R4, R0, 0x18, RZ ;  /* 0x0000001800047810 */ /* 0x000fe20007ffe0ff */
[----:B------:R-:W-:Y:S01]  /*94f0*/  HMMA.16816.F32.BF16 R24, R20, R18, R24 ;  /* 0x000000121418723c */ /* 0x000fe20000041818 */
[----:B------:R-:W-:Y:S01]  /*9500*/  FSEL R158, R5, -INF , !P4 ;  /* 0xff800000059e7808 */ /* 0x000fe20006000000 */
[----:B--2---:R-:W-:-:S02]  /*9510*/  FFMA.FTZ R135, R17, -UR24, R138 ;  /* 0x8000001811877c23 */ /* 0x004fc4000801008a */
[----:B------:R-:W1:Y:S01]  /*9520*/  I2F R136, R136 ;  /* 0x0000008800887306 */ /* 0x000e620000201400 */
[--C-:B------:R-:W-:Y:S01]  /*9530*/  IMAD.IADD R17, R206, 0x1, -R4.reuse ;  /* 0x00000001ce117824 */ /* 0x100fe200078e0a04 */
[----:B------:R-:W-:Y:S01]  /*9540*/  ISETP.GE.AND P4, PT, R4, R204, PT ;  /* 0x000000cc0400720c */ /* 0x000fe20003f86270 */
[----:B------:R-:W-:Y:S01]  /*9550*/  IMAD.IADD R138, R203, 0x1, -R4 ;  /* 0x00000001cb8a7824 */ /* 0x000fe200078e0a04 */
[----:B------:R-:W-:Y:S02]  /*9560*/  FSEL R135, R135, -INF , !P5 ;  /* 0xff80000087877808 */ /* 0x000fe40006800000 */
[----:B------:R-:W-:Y:S01]  /*9570*/  IABS R17, R17 ;  /* 0x0000001100117213 */ /* 0x000fe20000000000 */
[----:B---3--:R-:W2:Y:S01]  /*9580*/  LDSM.16.M88.4 R12, [R180+0x5000] ;  /* 0x00500000b40c783b */ /* 0x008ea20000000200 */
[----:B----4-:R-:W-:Y:S01]  /*9590*/  FFMA.FTZ R142, R142, -UR24, R137 ;  /* 0x800000188e8e7c23 */ /* 0x010fe20008010089 */
[----:B------:R-:W-:Y:S02]  /*95a0*/  IADD3 R137, R0, 0x19, RZ ;  /* 0x0000001900897810 */ /* 0x000fe40007ffe0ff */
[C---:B------:R-:W-:Y:S01]  /*95b0*/  ISETP.GE.AND P5, PT, R4.reuse, R199, PT ;  /* 0x000000c70400720c */ /* 0x040fe20003fa6270 */
[----:B------:R-:W3:Y:S01]  /*95c0*/  I2F R17, R17 ;  /* 0x0000001100117306 */ /* 0x000ee20000201400 */
[----:B------:R-:W-:Y:S01]  /*95d0*/  ISETP.LT.OR P4, PT, R4, R205, P4 ;  /* 0x000000cd0400720c */ /* 0x000fe20002781670 */
[----:B------:R-:W-:Y:S01]  /*95e0*/  IMAD.IADD R18, R206, 0x1, -R137 ;  /* 0x00000001ce127824 */ /* 0x000fe200078e0a89 */
[----:B------:R-:W-:Y:S01]  /*95f0*/  ISETP.LT.OR P5, PT, R4, R202, P5 ;  /* 0x000000ca0400720c */ /* 0x000fe20002fa1670 */
[----:B-1----:R-:W-:Y:S01]  /*9600*/  FFMA.FTZ R136, R136, -UR24, R139 ;  /* 0x8000001888887c23 */ /* 0x002fe2000801008b */
[----:B------:R-:W1:Y:S01]  /*9610*/  LDSM.16.M88.4 R4, [R187+0xb800] ;  /* 0x00b80000bb04783b */ /* 0x000e620000000200 */
[----:B------:R-:W-:-:S02]  /*9620*/  IADD3 R19, R0, 0x20, RZ ;  /* 0x0000002000137810 */ /* 0x000fc40007ffe0ff */
[----:B------:R-:W-:Y:S02]  /*9630*/  IABS R18, R18 ;  /* 0x0000001200127213 */ /* 0x000fe40000000000 */
[----:B------:R-:W-:Y:S01]  /*9640*/  FSEL R223, R136, -INF , !P0 ;  /* 0xff80000088df7808 */ /* 0x000fe20004000000 */
[----:B------:R-:W-:Y:S01]  /*9650*/  IMAD.IADD R136, R203, 0x1, -R137 ;  /* 0x00000001cb887824 */ /* 0x000fe200078e0a89 */
[----:B------:R-:W-:Y:S02]  /*9660*/  IABS R138, R138 ;  /* 0x0000008a008a7213 */ /* 0x000fe40000000000 */
[----:B------:R-:W4:Y:S01]  /*9670*/  I2F R18, R18 ;  /* 0x0000001200127306 */ /* 0x000f220000201400 */
[----:B------:R-:W-:Y:S01]  /*9680*/  FSEL R156, R142, -INF , !P6 ;  /* 0xff8000008e9c7808 */ /* 0x000fe20007000000 */
[----:B---3--:R-:W-:Y:S01]  /*9690*/  FFMA.FTZ R17, R17, -UR24, R32 ;  /* 0x8000001811117c23 */ /* 0x008fe20008010020 */
[----:B------:R-:W-:Y:S02]  /*96a0*/  IABS R136, R136 ;  /* 0x0000008800887213 */ /* 0x000fe40000000000 */
[----:B------:R-:W-:-:S02]  /*96b0*/  ISETP.GE.AND P6, PT, R137, R204, PT ;  /* 0x000000cc8900720c */ /* 0x000fc40003fc6270 */
[C---:B------:R-:W-:Y:S01]  /*96c0*/  ISETP.GE.AND P0, PT, R137.reuse, R199, PT ;  /* 0x000000c78900720c */ /* 0x040fe20003f06270 */
[----:B------:R-:W3:Y:S01]  /*96d0*/  I2F R139, R138 ;  /* 0x0000008a008b7306 */ /* 0x000ee20000201400 */
[C---:B------:R-:W-:Y:S02]  /*96e0*/  ISETP.LT.OR P6, PT, R137.reuse, R205, P6 ;  /* 0x000000cd8900720c */ /* 0x040fe400037c1670 */
[----:B------:R-:W-:-:S05]  /*96f0*/  ISETP.LT.OR P0, PT, R137, R202, P0 ;  /* 0x000000ca8900720c */ /* 0x000fca0000701670 */
[----:B------:R-:W5:Y:S01]  /*9700*/  I2F R32, R136 ;  /* 0x0000008800207306 */ /* 0x000f620000201400 */
[----:B----4-:R-:W-:Y:S01]  /*9710*/  FFMA.FTZ R18, R18, -UR24, R33 ;  /* 0x8000001812127c23 */ /* 0x010fe20008010021 */
[----:B--2---:R-:W-:Y:S01]  /*9720*/  HMMA.16816.F32.BF16 R28, R8, R12, R28 ;  /* 0x0000000c081c723c */ /* 0x004fe2000004181c */
[----:B---3--:R-:W-:Y:S01]  /*9730*/  FFMA.FTZ R139, R139, -UR24, R34 ;  /* 0x800000188b8b7c23 */ /* 0x008fe20008010022 */
[----:B------:R-:W-:Y:S01]  /*9740*/  FSEL R34, R17, -INF , !P4 ;  /* 0xff80000011227808 */ /* 0x000fe20006000000 */
[----:B------:R-:W-:Y:S01]  /*9750*/  IMAD.IADD R17, R203, 0x1, -R19 ;  /* 0x00000001cb117824 */ /* 0x000fe200078e0a13 */
[----:B------:R-:W-:-:S03]  /*9760*/  ISETP.GE.AND P4, PT, R19, R204, PT ;  /* 0x000000cc1300720c */ /* 0x000fc60003f86270 */
[----:B------:R-:W-:Y:S01]  /*9770*/  IMAD.IADD R13, R206, 0x1, -R19 ;  /* 0x00000001ce0d7824 */ /* 0x000fe200078e0a13 */
[----:B------:R-:W-:Y:S01]  /*9780*/  IADD3 R12, R0, 0x21, RZ ;  /* 0x00000021000c7810 */ /* 0x000fe20007ffe0ff */
[----:B------:R-:W-:Y:S01]  /*9790*/  HMMA.16816.F32.BF16 R24, R8, R14, R24 ;  /* 0x0000000e0818723c */ /* 0x000fe20000041818 */
[----:B------:R-:W-:Y:S01]  /*97a0*/  FSEL R221, R139, -INF , !P5 ;  /* 0xff8000008bdd7808 */ /* 0x000fe20006800000 */
[----:B-----5:R-:W-:Y:S01]  /*97b0*/  FFMA.FTZ R35, R32, -UR24, R35 ;  /* 0x8000001820237c23 */ /* 0x020fe20008010023 */
[----:B------:R-:W-:Y:S01]  /*97c0*/  IABS R13, R13 ;  /* 0x0000000d000d7213 */ /* 0x000fe20000000000 */
[----:B------:R-:W-:Y:S01]  /*97d0*/  IMAD.IADD R33, R203, 0x1, -R12 ;  /* 0x00000001cb217824 */ /* 0x000fe200078e0a0c */
[----:B------:R-:W-:Y:S02]  /*97e0*/  ISETP.GE.AND P5, PT, R19, R199, PT ;  /* 0x000000c71300720c */ /* 0x000fe40003fa6270 */
[----:B------:R-:W-:Y:S01]  /*97f0*/  FSEL R32, R18, -INF , !P6 ;  /* 0xff80000012207808 */ /* 0x000fe20007000000 */
[----:B-1----:R-:W-:Y:S01]  /*9800*/  HMMA.16816.F32.BF16 R164, R20, R4, R164 ;  /* 0x0000000414a4723c */ /* 0x002fe200000418a4 */
[----:B------:R-:W1:Y:S01]  /*9810*/  I2F R13, R13 ;  /* 0x0000000d000d7306 */ /* 0x000e620000201400 */
[----:B------:R-:W-:-:S02]  /*9820*/  FSEL R219, R35, -INF , !P0 ;  /* 0xff80000023db7808 */ /* 0x000fc40004000000 */
[C---:B------:R-:W-:Y:S02]  /*9830*/  ISETP.GE.AND P6, PT, R12.reuse, R204, PT ;  /* 0x000000cc0c00720c */ /* 0x040fe40003fc6270 */
[----:B------:R-:W-:Y:S02]  /*9840*/  ISETP.GE.AND P0, PT, R12, R199, PT ;  /* 0x000000c70c00720c */ /* 0x000fe40003f06270 */
[CC--:B------:R-:W-:Y:S01]  /*9850*/  ISETP.LT.OR P4, PT, R19.reuse, R205.reuse, P4 ;  /* 0x000000cd1300720c */ /* 0x0c0fe20002781670 */
[----:B------:R-:W-:Y:S01]  /*9860*/  HMMA.16816.F32.BF16 R160, R20, R6, R160 ;  /* 0x0000000614a0723c */ /* 0x000fe200000418a0 */
[-C--:B------:R-:W-:Y:S01]  /*9870*/  ISETP.LT.OR P5, PT, R19, R202.reuse, P5 ;  /* 0x000000ca1300720c */ /* 0x080fe20002fa1670 */
[----:B------:R-:W-:Y:S01]  /*9880*/  IMAD.IADD R19, R206, 0x1, -R12 ;  /* 0x00000001ce137824 */ /* 0x000fe200078e0a0c */
[C---:B------:R-:W-:Y:S02]  /*9890*/  ISETP.LT.OR P6, PT, R12.reuse, R205, P6 ;  /* 0x000000cd0c00720c */ /* 0x040fe400037c1670 */
[----:B------:R-:W-:-:S02]  /*98a0*/  ISETP.LT.OR P0, PT, R12, R202, P0 ;  /* 0x000000ca0c00720c */ /* 0x000fc40000701670 */
[----:B------:R-:W-:Y:S01]  /*98b0*/  IABS R17, R17 ;  /* 0x0000001100117213 */ /* 0x000fe20000000000 */
[----:B-1----:R-:W-:Y:S01]  /*98c0*/  FFMA.FTZ R168, R13, -UR24, R28 ;  /* 0x800000180da87c23 */ /* 0x002fe2000801001c */
[C---:B------:R-:W-:Y:S01]  /*98d0*/  IADD3 R28, R0.reuse, 0x29, RZ ;  /* 0x00000029001c7810 */ /* 0x040fe20007ffe0ff */
[----:B------:R-:W1:Y:S01]  /*98e0*/  LDSM.16.M88.4 R12, [R180+0x5800] ;  /* 0x00580000b40c783b */ /* 0x000e620000000200 */
[----:B------:R-:W2:Y:S01]  /*98f0*/  I2F R5, R17 ;  /* 0x0000001100057306 */ /* 0x000ea20000201400 */
[----:B------:R-:W-:Y:S01]  /*9900*/  IADD3 R4, R0, 0x28, RZ ;  /* 0x0000002800047810 */ /* 0x000fe20007ffe0ff */
[----:B------:R-:W-:-:S04]  /*9910*/  DEPBAR.LE SB0, 0x0 ;  /* 0x000080000000791a */ /* 0x000fc80000000000 */
[----:B------:R-:W-:Y:S01]  /*9920*/  IABS R18, R33 ;  /* 0x0000002100127213 */ /* 0x000fe20000000000 */
[----:B------:R-:W-:Y:S01]  /*9930*/  IMAD.IADD R33, R206, 0x1, -R28 ;  /* 0x00000001ce217824 */ /* 0x000fe200078e0a1c */
[----:B------:R-:W-:Y:S02]  /*9940*/  IABS R19, R19 ;  /* 0x0000001300137213 */ /* 0x000fe40000000000 */
[----:B------:R-:W-:Y:S02]  /*9950*/  FSEL R168, R168, -INF , !P4 ;  /* 0xff800000a8a87808 */ /* 0x000fe40006000000 */
[----:B------:R-:W-:Y:S01]  /*9960*/  ISETP.GE.AND P4, PT, R4, R204, PT ;  /* 0x000000cc0400720c */ /* 0x000fe20003f86270 */
[----:B------:R3:W4:Y:S01]  /*9970*/  I2F R136, R19 ;  /* 0x0000001300887306 */ /* 0x0007220000201400 */
[----:B------:R-:W-:Y:S01]  /*9980*/  IADD3 R6, R0, 0x31, RZ ;  /* 0x0000003100067810 */ /* 0x000fe20007ffe0ff */
[----:B--2---:R-:W-:Y:S01]  /*9990*/  FFMA.FTZ R5, R5, -UR24, R30 ;  /* 0x8000001805057c23 */ /* 0x004fe2000801001e */
[----:B------:R-:W-:Y:S01]  /*99a0*/  ISETP.LT.OR P4, PT, R4, R205, P4 ;  /* 0x000000cd0400720c */ /* 0x000fe20002781670 */
[----:B------:R-:W-:-:S02]  /*99b0*/  IMAD.IADD R17, R206, 0x1, -R4 ;  /* 0x00000001ce117824 */ /* 0x000fc400078e0a04 */
[----:B------:R-:W-:Y:S01]  /*99c0*/  IMAD.IADD R21, R206, 0x1, -R6 ;  /* 0x00000001ce157824 */ /* 0x000fe200078e0a06 */
[----:B------:R-:W-:Y:S01]  /*99d0*/  FSEL R169, R5, -INF , !P5 ;  /* 0xff80000005a97808 */ /* 0x000fe20006800000 */
[----:B------:R-:W2:Y:S01]  /*99e0*/  I2F R18, R18 ;  /* 0x0000001200127306 */ /* 0x000ea20000201400 */
[C---:B------:R-:W-:Y:S02]  /*99f0*/  ISETP.GE.AND P5, PT, R4.reuse, R199, PT ;  /* 0x000000c70400720c */ /* 0x040fe40003fa6270 */
[----:B------:R-:W-:Y:S02]  /*9a00*/  IABS R5, R33 ;  /* 0x0000002100057213 */ /* 0x000fe40000000000 */
[----:B------:R-:W-:Y:S01]  /*9a10*/  IABS R17, R17 ;  /* 0x0000001100117213 */ /* 0x000fe20000000000 */
[----:B---3--:R-:W-:Y:S01]  /*9a20*/  IMAD.IADD R19, R203, 0x1, -R4 ;  /* 0x00000001cb137824 */ /* 0x008fe200078e0a04 */
[----:B------:R-:W-:Y:S01]  /*9a30*/  BAR.SYNC.DEFER_BLOCKING 0x0 ;  /* 0x0000000000007b1d */ /* 0x000fe20000010000 */
[----:B------:R-:W-:Y:S01]  /*9a40*/  ISETP.LT.OR P5, PT, R4, R202, P5 ;  /* 0x000000ca0400720c */ /* 0x000fe20002fa1670 */
[----:B------:R-:W-:Y:S01]  /*9a50*/  IMAD.MOV.U32 R4, RZ, RZ, R5 ;  /* 0x000000ffff047224 */ /* 0x000fe200078e0005 */
[----:B------:R-:W-:Y:S01]  /*9a60*/  IADD3 R5, R0, 0x30, RZ ;  /* 0x0000003000057810 */ /* 0x000fe20007ffe0ff */
[----:B----4-:R-:W-:Y:S01]  /*9a70*/  FFMA.FTZ R136, R136, -UR24, R29 ;  /* 0x8000001888887c23 */ /* 0x010fe2000801001d */
[----:B------:R-:W-:-:S02]  /*9a80*/  IABS R30, R19 ;  /* 0x00000013001e7213 */ /* 0x000fc40000000000 */
[----:B------:R-:W3:Y:S01]  /*9a90*/  I2F R19, R17 ;  /* 0x0000001100137306 */ /* 0x000ee20000201400 */
[--C-:B------:R-:W-:Y:S01]  /*9aa0*/  IMAD.IADD R7, R206, 0x1, -R5.reuse ;  /* 0x00000001ce077824 */ /* 0x100fe200078e0a05 */
[C---:B-1----:R-:W-:Y:S01]  /*9ab0*/  HMMA.16816.F32.BF16 R164, R8.reuse, R12, R164 ;  /* 0x0000000c08a4723c */ /* 0x042fe200000418a4 */
[----:B------:R-:W-:Y:S01]  /*9ac0*/  IMAD.IADD R20, R203, 0x1, -R5 ;  /* 0x00000001cb147824 */ /* 0x000fe200078e0a05 */
[----:B------:R-:W-:Y:S01]  /*9ad0*/  FSEL R208, R136, -INF , !P6 ;  /* 0xff80000088d07808 */ /* 0x000fe20007000000 */
[----:B--2---:R-:W-:Y:S01]  /*9ae0*/  FFMA.FTZ R31, R18, -UR24, R31 ;  /* 0x80000018121f7c23 */ /* 0x004fe2000801001f */
[----:B------:R-:W-:Y:S02]  /*9af0*/  IABS R7, R7 ;  /* 0x0000000700077213 */ /* 0x000fe40000000000 */
[----:B------:R-:W1:Y:S01]  /*9b00*/  I2F R17, R30 ;  /* 0x0000001e00117306 */ /* 0x000e620000201400 */
[----:B------:R-:W-:Y:S01]  /*9b10*/  IADD3 R12, R0, 0x38, RZ ;  /* 0x00000038000c7810 */ /* 0x000fe20007ffe0ff */
[----:B------:R-:W-:Y:S01]  /*9b20*/  HMMA.16816.F32.BF16 R160, R8, R14, R160 ;  /* 0x0000000e08a0723c */ /* 0x000fe200000418a0 */
[----:B------:R-:W-:-:S02]  /*9b30*/  IABS R20, R20 ;  /* 0x0000001400147213 */ /* 0x000fc40000000000 */
[----:B------:R-:W-:Y:S02]  /*9b40*/  IADD3 R0, R0, 0x39, RZ ;  /* 0x0000003900007810 */ /* 0x000fe40007ffe0ff */
[----:B------:R-:W-:Y:S01]  /*9b50*/  FSEL R207, R31, -INF , !P0 ;  /* 0xff8000001fcf7808 */ /* 0x000fe20004000000 */
[----:B------:R-:W2:Y:S01]  /*9b60*/  I2F R7, R7 ;  /* 0x0000000700077306 */ /* 0x000ea20000201400 */
[----:B---3--:R-:W-:Y:S01]  /*9b70*/  FFMA.FTZ R19, R19, -UR24, R24 ;  /* 0x8000001813137c23 */ /* 0x008fe20008010018 */
[-C--:B------:R-:W-:Y:S01]  /*9b80*/  ISETP.GE.AND P6, PT, R28, R204.reuse, PT ;  /* 0x000000cc1c00720c */ /* 0x080fe20003fc6270 */
[----:B------:R-:W-:Y:S01]  /*9b90*/  IMAD.MOV.U32 R13, RZ, RZ, R20 ;  /* 0x000000ffff0d7224 */ /* 0x000fe200078e0014 */
[----:B------:R-:W-:Y:S01]  /*9ba0*/  IABS R20, R21 ;  /* 0x0000001500147213 */ /* 0x000fe20000000000 */
[----:B------:R-:W-:Y:S01]  /*9bb0*/  IMAD.IADD R9, R206, 0x1, -R0 ;  /* 0x00000001ce097824 */ /* 0x000fe200078e0a00 */
[----:B------:R-:W-:Y:S01]  /*9bc0*/  FSEL R170, R19, -INF , !P4 ;  /* 0xff80000013aa7808 */ /* 0x000fe20006000000 */
[----:B------:R-:W-:Y:S01]  /*9bd0*/  IMAD.IADD R19, R203, 0x1, -R6 ;  /* 0x00000001cb137824 */ /* 0x000fe200078e0a06 */
[----:B------:R-:W3:Y:S01]  /*9be0*/  I2F R4, R4 ;  /* 0x0000000400047306 */ /* 0x000ee20000201400 */
[----:B-1----:R-:W-:Y:S01]  /*9bf0*/  FFMA.FTZ R17, R17, -UR24, R26 ;  /* 0x8000001811117c23 */ /* 0x002fe2000801001a */
[----:B------:R-:W-:Y:S01]  /*9c00*/  ISETP.GE.AND P4, PT, R5, R204, PT ;  /* 0x000000cc0500720c */ /* 0x000fe20003f86270 */
[----:B------:R-:W-:Y:S01]  /*9c10*/  IMAD.IADD R30, R203, 0x1, -R28 ;  /* 0x00000001cb1e7824 */ /* 0x000fe200078e0a1c */
[----:B------:R-:W-:-:S02]  /*9c20*/  IABS R19, R19 ;  /* 0x0000001300137213 */ /* 0x000fc40000000000 */
[----:B------:R-:W-:Y:S01]  /*9c30*/  FSEL R171, R17, -INF , !P5 ;  /* 0xff80000011ab7808 */ /* 0x000fe20006800000 */
[----:B------:R-:W-:Y:S01]  /*9c40*/  IMAD.IADD R17, R206, 0x1, -R12 ;  /* 0x00000001ce117824 */ /* 0x000fe200078e0a0c */
[----:B------:R-:W-:Y:S01]  /*9c50*/  ISETP.GE.AND P5, PT, R5, R199, PT ;  /* 0x000000c70500720c */ /* 0x000fe20003fa6270 */
[----:B--2---:R-:W-:Y:S01]  /*9c60*/  FFMA.FTZ R154, R7, -UR24, R164 ;  /* 0x80000018079a7c23 */ /* 0x004fe200080100a4 */
[----:B------:R-:W-:Y:S01]  /*9c70*/  IABS R29, R30 ;  /* 0x0000001e001d7213 */ /* 0x000fe20000000000 */
[----:B------:R-:W-:Y:S01]  /*9c80*/  IMAD.IADD R7, R203, 0x1, -R12 ;  /* 0x00000001cb077824 */ /* 0x000fe200078e0a0c */
[C---:B------:R-:W-:Y:S01]  /*9c90*/  ISETP.LT.OR P4, PT, R5.reuse, R205, P4 ;  /* 0x000000cd0500720c */ /* 0x040fe20002781670 */
[----:B------:R-:W1:Y:S01]  /*9ca0*/  I2F R13, R13 ;  /* 0x0000000d000d7306 */ /* 0x000e620000201400 */
[----:B------:R-:W-:Y:S01]  /*9cb0*/  ISETP.LT.OR P5, PT, R5, R202, P5 ;  /* 0x000000ca0500720c */ /* 0x000fe20002fa1670 */
[----:B------:R-:W-:Y:S01]  /*9cc0*/  IMAD.MOV.U32 R5, RZ, RZ, R19 ;  /* 0x000000ffff057224 */ /* 0x000fe200078e0013 */
[----:B------:R-:W-:Y:S01]  /*9cd0*/  IABS R17, R17 ;  /* 0x0000001100117213 */ /* 0x000fe20000000000 */
[----:B---3--:R-:W-:Y:S01]  /*9ce0*/  FFMA.FTZ R25, R4, -UR24, R25 ;  /* 0x8000001804197c23 */ /* 0x008fe20008010019 */
[----:B------:R-:W-:-:S02]  /*9cf0*/  IABS R8, R7 ;  /* 0x0000000700087213 */ /* 0x000fc40000000000 */
[----:B------:R-:W-:Y:S01]  /*9d00*/  ISETP.GE.AND P0, PT, R28, R199, PT ;  /* 0x000000c71c00720c */ /* 0x000fe20003f06270 */
[----:B------:R-:W2:Y:S01]  /*9d10*/  I2F R18, R29 ;  /* 0x0000001d00127306 */ /* 0x000ea20000201400 */
[----:B------:R-:W-:Y:S02]  /*9d20*/  FSEL R154, R154, -INF , !P4 ;  /* 0xff8000009a9a7808 */ /* 0x000fe40006000000 */
[----:B------:R-:W-:Y:S02]  /*9d30*/  ISETP.GE.AND P4, PT, R12, R204, PT ;  /* 0x000000cc0c00720c */ /* 0x000fe40003f86270 */
[CC--:B------:R-:W-:Y:S02]  /*9d40*/  ISETP.LT.OR P6, PT, R28.reuse, R205.reuse, P6 ;  /* 0x000000cd1c00720c */ /* 0x0c0fe400037c1670 */
[----:B------:R-:W-:Y:S01]  /*9d50*/  ISETP.LT.OR P0, PT, R28, R202, P0 ;  /* 0x000000ca1c00720c */ /* 0x000fe20000701670 */
[----:B------:R3:W4:Y:S01]  /*9d60*/  I2F R4, R5 ;  /* 0x0000000500047306 */ /* 0x0007220000201400 */
[----:B------:R-:W-:Y:S01]  /*9d70*/  ISETP.LT.OR P4, PT, R12, R205, P4 ;  /* 0x000000cd0c00720c */ /* 0x000fe20002781670 */
[----:B-1----:R-:W-:Y:S01]  /*9d80*/  FFMA.FTZ R13, R13, -UR24, R166 ;  /* 0x800000180d0d7c23 */ /* 0x002fe200080100a6 */
[----:B------:R-:W-:-:S02]  /*9d90*/  FSEL R164, R25, -INF , !P6 ;  /* 0xff80000019a47808 */ /* 0x000fc40007000000 */
[----:B------:R-:W-:Y:S02]  /*9da0*/  ISETP.GE.AND P6, PT, R6, R204, PT ;  /* 0x000000cc0600720c */ /* 0x000fe40003fc6270 */
[----:B------:R-:W-:Y:S01]  /*9db0*/  FSEL R151, R13, -INF , !P5 ;  /* 0xff8000000d977808 */ /* 0x000fe20006800000 */
[----:B------:R-:W1:Y:S01]  /*9dc0*/  I2F R7, R17 ;  /* 0x0000001100077306 */ /* 0x000e620000201400 */
[----:B--2---:R-:W-:Y:S01]  /*9dd0*/  FFMA.FTZ R18, R18, -UR24, R27 ;  /* 0x8000001812127c23 */ /* 0x004fe2000801001b */
[----:B------:R-:W-:Y:S02]  /*9de0*/  ISETP.LT.OR P6, PT, R6, R205, P6 ;  /* 0x000000cd0600720c */ /* 0x000fe400037c1670 */
[----:B------:R-:W-:Y:S02]  /*9df0*/  ISETP.GE.AND P5, PT, R12, R199, PT ;  /* 0x000000c70c00720c */ /* 0x000fe40003fa6270 */
[----:B------:R-:W-:Y:S01]  /*9e00*/  FSEL R217, R18, -INF , !P0 ;  /* 0xff80000012d97808 */ /* 0x000fe20004000000 */
[----:B---3--:R-:W-:Y:S01]  /*9e10*/  IMAD.MOV.U32 R5, RZ, RZ, R8 ;  /* 0x000000ffff057224 */ /* 0x008fe200078e0008 */
[----:B------:R-:W-:Y:S01]  /*9e20*/  IABS R8, R9 ;  /* 0x0000000900087213 */ /* 0x000fe20000000000 */
[----:B------:R-:W2:Y:S01]  /*9e30*/  I2F R20, R20 ;  /* 0x0000001400147306 */ /* 0x000ea20000201400 */
[----:B------:R-:W-:Y:S01]  /*9e40*/  IMAD.IADD R9, R203, 0x1, -R0 ;  /* 0x00000001cb097824 */ /* 0x000fe200078e0a00 */
[----:B------:R-:W-:Y:S01]  /*9e50*/  ISETP.GE.AND P0, PT, R6, R199, PT ;  /* 0x000000c70600720c */ /* 0x000fe20003f06270 */
[----:B----4-:R-:W-:Y:S01]  /*9e60*/  FFMA.FTZ R137, R4, -UR24, R167 ;  /* 0x8000001804897c23 */ /* 0x010fe200080100a7 */
[----:B------:R-:W-:-:S02]  /*9e70*/  ISETP.LT.OR P5, PT, R12, R202, P5 ;  /* 0x000000ca0c00720c */ /* 0x000fc40002fa1670 */
[----:B------:R-:W-:Y:S01]  /*9e80*/  IABS R9, R9 ;  /* 0x0000000900097213 */ /* 0x000fe20000000000 */
[----:B-1----:R-:W-:Y:S01]  /*9e90*/  FFMA.FTZ R7, R7, -UR24, R160 ;  /* 0x8000001807077c23 */ /* 0x002fe200080100a0 */
[----:B------:R-:W1:Y:S01]  /*9ea0*/  I2F R5, R5 ;  /* 0x0000000500057306 */ /* 0x000e620000201400 */
[----:B------:R-:W-:-:S03]  /*9eb0*/  ISETP.LT.OR P0, PT, R6, R202, P0 ;  /* 0x000000ca0600720c */ /* 0x000fc60000701670 */
[----:B------:R-:W-:Y:S02]  /*9ec0*/  FSEL R138, R7, -INF , !P4 ;  /* 0xff800000078a7808 */ /* 0x000fe40006000000 */
[----:B------:R-:W-:Y:S02]  /*9ed0*/  PLOP3.LUT P4, PT, PT, PT, UP0, 0x80, 0x0 ;  /* 0x000000000000781c */ /* 0x000fe40003f8f008 */
[----:B------:R-:W3:Y:S01]  /*9ee0*/  I2F R8, R8 ;  /* 0x0000000800087306 */ /* 0x000ee20000201400 */
[----:B--2---:R-:W-:Y:S01]  /*9ef0*/  FFMA.FTZ R20, R20, -UR24, R165 ;  /* 0x8000001814147c23 */ /* 0x004fe200080100a5 */
[----:B------:R-:W-:Y:S02]  /*9f00*/  FSEL R137, R137, -INF , !P0 ;  /* 0xff80000089897808 */ /* 0x000fe40004000000 */
[----:B------:R-:W-:Y:S02]  /*9f10*/  ISETP.GE.AND P0, PT, R0, R199, PT ;  /* 0x000000c70000720c */ /* 0x000fe40003f06270 */
[----:B------:R-:W-:-:S02]  /*9f20*/  FSEL R152, R20, -INF , !P6 ;  /* 0xff80000014987808 */ /* 0x000fc40007000000 */
[----:B------:R-:W2:Y:S01]  /*9f30*/  I2F R4, R9 ;  /* 0x0000000900047306 */ /* 0x000ea20000201400 */
[C---:B------:R-:W-:Y:S01]  /*9f40*/  ISETP.GE.AND P6, PT, R0.reuse, R204, PT ;  /* 0x000000cc0000720c */ /* 0x040fe20003fc6270 */
[----:B-1----:R-:W-:Y:S01]  /*9f50*/  FFMA.FTZ R5, R5, -UR24, R162 ;  /* 0x8000001805057c23 */ /* 0x002fe200080100a2 */
[C---:B------:R-:W-:Y:S02]  /*9f60*/  ISETP.LT.OR P0, PT, R0.reuse, R202, P0 ;  /* 0x000000ca0000720c */ /* 0x040fe40000701670 */
[----:B------:R-:W-:Y:S02]  /*9f70*/  ISETP.LT.OR P6, PT, R0, R205, P6 ;  /* 0x000000cd0000720c */ /* 0x000fe400037c1670 */
[----:B------:R-:W-:Y:S01]  /*9f80*/  FSEL R139, R5, -INF , !P5 ;  /* 0xff800000058b7808 */ /* 0x000fe20006800000 */
[----:B---3--:R-:W-:-:S05]  /*9f90*/  FFMA.FTZ R8, R8, -UR24, R161 ;  /* 0x8000001808087c23 */ /* 0x008fca00080100a1 */
[----:B------:R-:W-:Y:S01]  /*9fa0*/  FSEL R136, R8, -INF , !P6 ;  /* 0xff80000008887808 */ /* 0x000fe20007000000 */
[----:B--2---:R-:W-:-:S05]  /*9fb0*/  FFMA.FTZ R4, R4, -UR24, R163 ;  /* 0x8000001804047c23 */ /* 0x004fca00080100a3 */
        /* <DEDUP_REMOVED lines=74> */
.L_x_5645:
[----:B------:R-:W-:Y:S02]  /*a460*/  ULDC UR10, c[0x0][0x198] ;  /* 0x00006600000a7ab9 */ /* 0x000fe40000000800 */
[----:B------:R-:W-:-:S04]  /*a470*/  ULEA UR10, -UR10, URZ, 0x6 ;  /* 0x0000003f0a0a7291 */ /* 0x000fc8000f8e313f */
[----:B------:R-:W-:Y:S02]  /*a480*/  USHF.R.S32.HI UR8, URZ, 0x1f, UR10 ;  /* 0x0000001f3f087899 */ /* 0x000fe4000801140a */
.L_x_5646:
        /* <DEDUP_REMOVED lines=122> */
.L_x_5648:
[----:B------:R-:W-:Y:S05]  /*ac30*/  BSYNC B0 ;  /* 0x0000000000007941 */ /* 0x000fea0003800000 */
.L_x_5647:
[----:B------:R-:W0:Y:S01]  /*ac40*/  LDGDEPBAR ;  /* 0x00000000000079af */ /* 0x000e220000000000 */
[----:B--2---:R-:W-:Y:S01]  /*ac50*/  IMAD.U32 R5, RZ, RZ, UR10 ;  /* 0x0000000aff057e24 */ /* 0x004fe2000f8e00ff */
[----:B------:R-:W-:Y:S01]  /*ac60*/  MOV R0, UR8 ;  /* 0x0000000800007c02 */ /* 0x000fe20008000f00 */
[----:B------:R-:W-:-:S03]  /*ac70*/  IMAD.U32 R4, RZ, RZ, UR10 ;  /* 0x0000000aff047e24 */ /* 0x000fc6000f8e00ff */
[----:B------:R-:W-:-:S04]  /*ac80*/  LEA R210, P0, R5, R210, 0x1 ;  /* 0x000000d205d27211 */ /* 0x000fc800078008ff */
[----:B------:R-:W-:Y:S02]  /*ac90*/  LEA.HI.X R209, R4, R209, R0, 0x1, P0 ;  /* 0x000000d104d17211 */ /* 0x000fe400000f0c00 */
.L_x_5644:
        /* <DEDUP_REMOVED lines=54> */
[----:B------:R-:W-:-:S02]  /*b000*/  FADD.FTZ R6, R3, -R6 ;  /* 0x8000000603067221 */ /* 0x000fc40000010000 */
[--C-:B------:R-:W-:Y:S02]  /*b010*/  FFMA.FTZ R142, R140, c[0x0][0x23c], -R153.reuse ;  /* 0x00008f008c8e7a23 */ /* 0x100fe40000010899 */
[--C-:B------:R-:W-:Y:S02]  /*b020*/  FFMA.FTZ R140, R2, c[0x0][0x23c], -R150.reuse ;  /* 0x00008f00028c7a23 */ /* 0x100fe40000010896 */
[--C-:B------:R-:W-:Y:S02]  /*b030*/  FFMA.FTZ R143, R148, c[0x0][0x23c], -R153.reuse ;  /* 0x00008f00948f7a23 */ /* 0x100fe40000010899 */
[----:B------:R-:W-:Y:S01]  /*b040*/  FFMA.FTZ R2, R147, c[0x0][0x23c], -R150 ;  /* 0x00008f0093027a23 */ /* 0x000fe20000010896 */
[----:B------:R-:W-:Y:S01]  /*b050*/  MUFU.EX2 R142, R142 ;  /* 0x0000008e008e7308 */ /* 0x000fe20000000800 */
[--C-:B------:R-:W-:Y:S02]  /*b060*/  FFMA.FTZ R144, R144, c[0x0][0x23c], -R153.reuse ;  /* 0x00008f0090907a23 */ /* 0x100fe40000010899 */
[----:B------:R-:W-:-:S02]  /*b070*/  FFMA.FTZ R141, R16, c[0x0][0x23c], -R153 ;  /* 0x00008f00108d7a23 */ /* 0x000fc40000010899 */
[--C-:B------:R-:W-:Y:S01]  /*b080*/  FFMA.FTZ R0, R155, c[0x0][0x23c], -R150.reuse ;  /* 0x00008f009b007a23 */ /* 0x100fe20000010896 */
[----:B------:R-:W1:Y:S01]  /*b090*/  LDSM.16.MT88.4 R16, [R188+0xc000] ;  /* 0x00c00000bc10783b */ /* 0x000e620000004200 */
[----:B------:R-:W-:Y:S01]  /*b0a0*/  FFMA.FTZ R147, R157, c[0x0][0x23c], -R150 ;  /* 0x00008f009d937a23 */ /* 0x000fe20000010896 */
[----:B------:R-:W-:Y:S01]  /*b0b0*/  MUFU.EX2 R144, R144 ;  /* 0x0000009000907308 */ /* 0x000fe20000000800 */
[----:B------:R-:W-:Y:S02]  /*b0c0*/  FMUL.FTZ R148, R4, c[0x0][0x23c] ;  /* 0x00008f0004947a20 */ /* 0x000fe40000410000 */
[----:B------:R-:W-:Y:S02]  /*b0d0*/  FMUL.FTZ R3, R6, c[0x0][0x23c] ;  /* 0x00008f0006037a20 */ /* 0x000fe40000410000 */
[--C-:B------:R-:W-:Y:S02]  /*b0e0*/  FFMA.FTZ R155, R158, c[0x0][0x23c], -R153.reuse ;  /* 0x00008f009e9b7a23 */ /* 0x100fe40000010899 */
[--C-:B------:R-:W-:Y:S01]  /*b0f0*/  FFMA.FTZ R156, R156, c[0x0][0x23c], -R153.reuse ;  /* 0x00008f009c9c7a23 */ /* 0x100fe20000010899 */
[----:B------:R-:W2:Y:S01]  /*b100*/  MUFU.EX2 R143, R143 ;  /* 0x0000008f008f7308 */ /* 0x000ea20000000800 */
[----:B------:R-:W-:-:S02]  /*b110*/  FFMA.FTZ R157, R34, c[0x0][0x23c], -R153 ;  /* 0x00008f00229d7a23 */ /* 0x000fc40000010899 */
[--C-:B------:R-:W-:Y:S02]  /*b120*/  FFMA.FTZ R158, R32, c[0x0][0x23c], -R153.reuse ;  /* 0x00008f00209e7a23 */ /* 0x100fe40000010899 */
[--C-:B------:R-:W-:Y:S01]  /*b130*/  FFMA.FTZ R159, R135, c[0x0][0x23c], -R150.reuse ;  /* 0x00008f00879f7a23 */ /* 0x100fe20000010896 */
[----:B------:R-:W-:Y:S01]  /*b140*/  LDSM.16.MT88.4 R32, [R185+0xc800] ;  /* 0x00c80000b920783b */ /* 0x000fe20000004200 */
[--C-:B------:R-:W-:Y:S01]  /*b150*/  FFMA.FTZ R162, R223, c[0x0][0x23c], -R150.reuse ;  /* 0x00008f00dfa27a23 */ /* 0x100fe20000010896 */
[----:B------:R-:W3:Y:S01]  /*b160*/  MUFU.EX2 R141, R141 ;  /* 0x0000008d008d7308 */ /* 0x000ee20000000800 */
[--C-:B------:R-:W-:Y:S01]  /*b170*/  FFMA.FTZ R160, R221, c[0x0][0x23c], -R150.reuse ;  /* 0x00008f00dda07a23 */ /* 0x100fe20000010896 */
[----:B------:R-:W-:Y:S01]  /*b180*/  LDSM.16.MT88.4 R132, [R186+0xc800] ;  /* 0x00c80000ba84783b */ /* 0x000fe20000004200 */
[----:B------:R-:W-:Y:S02]  /*b190*/  FFMA.FTZ R161, R219, c[0x0][0x23c], -R150 ;  /* 0x00008f00dba17a23 */ /* 0x000fe40000010896 */
[----:B------:R-:W-:-:S02]  /*b1a0*/  FFMA.FTZ R163, R168, c[0x0][0x23c], -R153 ;  /* 0x00008f00a8a37a23 */ /* 0x000fc40000010899 */
[--C-:B------:R-:W-:Y:S01]  /*b1b0*/  FFMA.FTZ R165, R170, c[0x0][0x23c], -R153.reuse ;  /* 0x00008f00aaa57a23 */ /* 0x100fe20000010899 */
[----:B------:R-:W-:Y:S01]  /*b1c0*/  MUFU.EX2 R140, R140 ;  /* 0x0000008c008c7308 */ /* 0x000fe20000000800 */
[----:B--2---:R-:W-:Y:S01]  /*b1d0*/  F2FP.BF16.PACK_AB R4, R143, R144 ;  /* 0x000000908f04723e */ /* 0x004fe200000010ff */
[--C-:B------:R-:W-:Y:S02]  /*b1e0*/  FFMA.FTZ R167, R169, c[0x0][0x23c], -R150.reuse ;  /* 0x00008f00a9a77a23 */ /* 0x100fe40000010896 */
[--C-:B------:R-:W-:Y:S02]  /*b1f0*/  FFMA.FTZ R166, R208, c[0x0][0x23c], -R153.reuse ;  /* 0x00008f00d0a67a23 */ /* 0x100fe40000010899 */
[----:B------:R-:W-:Y:S02]  /*b200*/  FFMA.FTZ R164, R164, c[0x0][0x23c], -R153 ;  /* 0x00008f00a4a47a23 */ /* 0x000fe40000010899 */
[----:B------:R-:W2:Y:S01]  /*b210*/  MUFU.EX2 R2, R2 ;  /* 0x0000000200027308 */ /* 0x000ea20000000800 */
        /* <DEDUP_REMOVED lines=13> */
[----:B------:R-:W-:Y:S02]  /*b2f0*/  FFMA.FTZ R153, R136, c[0x0][0x23c], -R153 ;  /* 0x00008f0088997a23 */ /* 0x000fe40000010899 */
[----:B------:R-:W2:Y:S01]  /*b300*/  MUFU.EX2 R148, R148 ;  /* 0x0000009400947308 */ /* 0x000ea20000000800 */
[----:B------:R-:W-:Y:S01]  /*b310*/  FFMA.FTZ R150, R149, c[0x0][0x23c], -R150 ;  /* 0x00008f0095967a23 */ /* 0x000fe20000010896 */
[----:B------:R-:W-:Y:S06]  /*b320*/  LDSM.16.MT88.4 R136, [R186+0xd800] ;  /* 0x00d80000ba88783b */ /* 0x000fec0000004200 */
        /* <DEDUP_REMOVED lines=304> */
.L_x_5641:
        /* <DEDUP_REMOVED lines=45> */
.L_x_5653:
        /* <DEDUP_REMOVED lines=20> */
[----:B------:R-:W-:Y:S04]  /*ca40*/  UIADD3 UR5, -UR35, URZ, URZ ;  /* 0x0000003f23057290 */ /* 0x000fe8000fffe13f */
[----:B------:R-:W-:Y:S02]  /*ca50*/  UIMAD UR32, UR16, UR5, UR32 ;  /* 0x00000005102072a4 */ /* 0x000fe4000f8e0220 */
[----:B------:R-:W-:Y:S02]  /*ca60*/  UMOV UR37, UR39 ;  /* 0x0000002700257c82 */ /* 0x000fe40008000000 */
[----:B------:R-:W-:Y:S02]  /*ca70*/  UIADD3 UR33, -UR37, URZ, URZ ;  /* 0x0000003f25217290 */ /* 0x000fe4000fffe13f */
[----:B------:R-:W-:Y:S02]  /*ca80*/  UISETP.GT.U32.AND UP2, UPT, UR16, UR32, UPT ;  /* 0x000000201000728c */ /* 0x000fe4000bf44070 */
[----:B------:R-:W-:Y:S04]  /*ca90*/  UIMAD UR34, UR16, UR33, UR34 ;  /* 0x00000021102272a4 */ /* 0x000fe8000f8e0222 */
[----:B------:R-:W-:Y:S05]  /*caa0*/  UISETP.GT.U32.AND UP3, UPT, UR16, UR34, UPT ;  /* 0x000000221000728c */ /* 0x000fea000bf64070 */
[----:B------:R-:W-:Y:S02]  /*cab0*/  @!UP2 UIADD3 UR32, UR32, -UR16, URZ ;  /* 0x800000102020a290 */ /* 0x000fe4000fffe03f */
[----:B------:R-:W-:Y:S02]  /*cac0*/  @!UP2 UIADD3 UR35, UR35, 0x1, URZ ;  /* 0x000000012323a890 */ /* 0x000fe4000fffe03f */
[----:B------:R-:W-:Y:S02]  /*cad0*/  UISETP.GE.U32.AND UP4, UPT, UR32, UR16, UPT ;  /* 0x000000102000728c */ /* 0x000fe4000bf86070 */
[----:B------:R-:W-:Y:S02]  /*cae0*/  @!UP3 UIADD3 UR34, UR34, -UR16, URZ ;  /* 0x800000102222b290 */ /* 0x000fe4000fffe03f */
[----:B------:R-:W-:Y:S02]  /*caf0*/  @!UP3 UIADD3 UR37, UR37, 0x1, URZ ;  /* 0x000000012525b890 */ /* 0x000fe4000fffe03f */
[----:B------:R-:W-:Y:S02]  /*cb00*/  UISETP.GE.U32.AND UP5, UPT, UR34, UR16, UPT ;  /* 0x000000102200728c */ /* 0x000fe4000bfa6070 */
[----:B------:R-:W-:Y:S02]  /*cb10*/  UISETP.GE.AND UP3, UPT, UR36, URZ, UPT ;  /* 0x0000003f2400728c */ /* 0x000fe4000bf66270 */
[----:B------:R-:W-:Y:S02]  /*cb20*/  UISETP.GE.AND UP2, UPT, UR4, URZ, UPT ;  /* 0x0000003f0400728c */ /* 0x000fe4000bf46270 */
[----:B------:R-:W-:Y:S05]  /*cb30*/  @UP4 UIADD3 UR35, UR35, 0x1, URZ ;  /* 0x0000000123234890 */ /* 0x000fea000fffe03f */
[----:B------:R-:W-:Y:S04]  /*cb40*/  @UP5 UIADD3 UR37, UR37, 0x1, URZ ;  /* 0x0000000125255890 */ /* 0x000fe8000fffe03f */
[----:B------:R-:W-:Y:S02]  /*cb50*/  @!UP3 UIADD3 UR37, -UR37, URZ, URZ ;  /* 0x0000003f2525b290 */ /* 0x000fe4000fffe13f */
        /* <DEDUP_REMOVED lines=17> */
[----:B---3--:R-:W-:Y:S01]  /*cc70*/  MOV R5, UR5 ;  /* 0x0000000500057c02 */ /* 0x008fe20008000f00 */
[----:B------:R-:W-:Y:S04]  /*cc80*/  ULDC.64 UR4, c[0x0][0x1a0] ;  /* 0x0000680000047ab9 */ /* 0x000fe80000000a00 */
[----:B------:R1:W2:Y:S01]  /*cc90*/  LDG.E R4, [R4.64] ;  /* 0x0000001c04047981 */ /* 0x0002a2000c1e1900 */
[----:B----4-:R-:W-:Y:S01]  /*cca0*/  MOV R11, UR33 ;  /* 0x00000021000b7c02 */ /* 0x010fe20008000f00 */
[----:B------:R-:W-:Y:S04]  /*ccb0*/  UIADD3 UR33, UR37, -UR35, URZ ;  /* 0x8000002325217290 */ /* 0x000fe8000fffe03f */
[----:B------:R-:W2:Y:S01]  /*ccc0*/  LDG.E R3, [R10.64] ;  /* 0x0000001c0a037981 */ /* 0x000ea2000c1e1900 */
[----:B------:R-:W-:Y:S04]  /*ccd0*/  UIMAD UR33, UR33, UR7, -UR13 ;  /* 0x00000007212172a4 */ /* 0x000fe8000f8e0a0d */
[----:B------:R-:W-:Y:S02]  /*cce0*/  USHF.R.S32.HI UR32, URZ, 0x1f, UR33 ;  /* 0x0000001f3f207899 */ /* 0x000fe40008011421 */
[----:B------:R-:W-:Y:S02]  /*ccf0*/  UIMAD.WIDE.U32 UR34, UR33, UR4, URZ ;  /* 0x00000004212272a5 */ /* 0x000fe4000f8e003f */
[----:B------:R-:W-:Y:S04]  /*cd00*/  UIMAD UR32, UR32, UR4, URZ ;  /* 0x00000004202072a4 */ /* 0x000fe8000f8e023f */
[----:B------:R-:W-:Y:S01]  /*cd10*/  UIMAD UR32, UR33, UR5, UR32 ;  /* 0x00000005212072a4 */ /* 0x000fe2000f8e0220 */
[----:B-1----:R-:W-:Y:S03]  /*cd20*/  IMAD.U32 R5, RZ, RZ, UR35 ;  /* 0x00000023ff057e24 */ /* 0x002fe6000f8e00ff */
[----:B------:R-:W-:Y:S06]  /*cd30*/  UIADD3 UR32, UR35, UR32, URZ ;  /* 0x0000002023207290 */ /* 0x000fec000fffe03f */
        /* <DEDUP_REMOVED lines=9> */
.L_x_5650:
        /* <DEDUP_REMOVED lines=279> */
[----:B------:R-:W-:Y:S02]  /*df40*/  UISETP.GE.AND UP3, UPT, UR4, URZ, UPT ;  /* 0x0000003f0400728c */ /* 0x000fe4000bf66270 */
[----:B------:R-:W-:Y:S02]  /*df50*/  UISETP.GE.U32.AND UP4, UPT, UR32, UR12, UPT ;  /* 0x0000000c2000728c */ /* 0x000fe4000bf86070 */
[----:B------:R-:W-:Y:S02]  /*df60*/  @!UP2 UIADD3 UR35, UR35, 0x1, URZ ;  /* 0x000000012323a890 */ /* 0x000fe4000fffe03f */
[----:B------:R-:W-:Y:S02]  /*df70*/  UISETP.GE.AND UP2, UPT, UR36, URZ, UPT ;  /* 0x0000003f2400728c */ /* 0x000fe4000bf46270 */
[----:B------:R-:W-:Y:S04]  /*df80*/  @UP5 UIADD3 UR37, UR37, 0x1, URZ ;  /* 0x0000000125255890 */ /* 0x000fe8000fffe03f */
[----:B------:R-:W-:Y:S02]  /*df90*/  @!UP3 UIADD3 UR37, -UR37, URZ, URZ ;  /* 0x0000003f2525b290 */ /* 0x000fe4000fffe13f */
        /* <DEDUP_REMOVED lines=21> */
[----:B----4-:R-:W-:Y:S01]  /*e0f0*/  IMAD.U32 R139, RZ, RZ, UR33 ;  /* 0x00000021ff8b7e24 */ /* 0x010fe2000f8e00ff */
[----:B------:R-:W-:Y:S04]  /*e100*/  UIADD3 UR33, UR37, -UR35, URZ ;  /* 0x8000002325217290 */ /* 0x000fe8000fffe03f */
[----:B------:R-:W-:Y:S01]  /*e110*/  UIMAD UR33, UR33, UR6, -UR9 ;  /* 0x00000006212172a4 */ /* 0x000fe2000f8e0a09 */
[----:B------:R-:W2:Y:S03]  /*e120*/  LDG.E R3, [R138.64] ;  /* 0x0000001c8a037981 */ /* 0x000ea6000c1e1900 */
[----:B------:R-:W-:Y:S02]  /*e130*/  USHF.R.S32.HI UR32, URZ, 0x1f, UR33 ;  /* 0x0000001f3f207899 */ /* 0x000fe40008011421 */
[----:B------:R-:W-:Y:S02]  /*e140*/  UIMAD.WIDE.U32 UR34, UR33, UR4, URZ ;  /* 0x00000004212272a5 */ /* 0x000fe4000f8e003f */
[----:B------:R-:W-:Y:S04]  /*e150*/  UIMAD UR32, UR32, UR4, URZ ;  /* 0x00000004202072a4 */ /* 0x000fe8000f8e023f */
[----:B------:R-:W-:Y:S01]  /*e160*/  UIMAD UR32, UR33, UR5, UR32 ;  /* 0x00000005212072a4 */ /* 0x000fe2000f8e0220 */
[----:B------:R-:W-:Y:S03]  /*e170*/  MOV R133, UR35 ;  /* 0x0000002300857c02 */ /* 0x000fe60008000f00 */
        /* <DEDUP_REMOVED lines=9> */
.L_x_5652:
        /* <DEDUP_REMOVED lines=89> */
.L_x_5651:
[----:B------:R-:W-:Y:S01]  /*e7a0*/  IMAD.U32 R132, RZ, RZ, UR25 ;  /* 0x00000019ff847e24 */ /* 0x000fe2000f8e00ff */
[----:B------:R-:W-:Y:S03]  /*e7b0*/  UISETP.GT.AND UP2, UPT, UR25, UR19, UPT ;  /* 0x000000131900728c */ /* 0x000fe6000bf44270 */
[----:B------:R-:W-:Y:S05]  /*e7c0*/  IMAD R3, R132, 0x40, R197 ;  /* 0x0000004084037824 */ /* 0x000fea00078e02c5 */
[C---:B------:R-:W-:Y:S02]  /*e7d0*/  IADD3 R132, R206.reuse, -R3, RZ ;  /* 0x80000003ce847210 */ /* 0x040fe40007ffe0ff */
[----:B-1----:R-:W-:Y:S02]  /*e7e0*/  IADD3 R141, R3, 0x1, RZ ;  /* 0x00000001038d7810 */ /* 0x002fe40007ffe0ff */
[----:B------:R-:W-:Y:S01]  /*e7f0*/  IABS R133, R132 ;  /* 0x0000008400857213 */ /* 0x000fe20000000000 */
[----:B------:R-:W-:Y:S01]  /*e800*/  IMAD.IADD R132, R203, 0x1, -R3 ;  /* 0x00000001cb847824 */ /* 0x000fe200078e0a03 */
[C---:B------:R-:W-:Y:S02]  /*e810*/  IADD3 R137, R3.reuse, 0x8, RZ ;  /* 0x0000000803897810 */ /* 0x040fe40007ffe0ff */
[C---:B------:R-:W-:Y:S02]  /*e820*/  IADD3 R150, R3.reuse, 0x9, RZ ;  /* 0x0000000903967810 */ /* 0x040fe40007ffe0ff */
[----:B------:R-:W-:Y:S01]  /*e830*/  IABS R135, R132 ;  /* 0x0000008400877213 */ /* 0x000fe20000000000 */
[C-C-:B------:R-:W-:Y:S01]  /*e840*/  IMAD.IADD R132, R206.reuse, 0x1, -R141.reuse ;  /* 0x00000001ce847824 */ /* 0x140fe200078e0a8d */
[C---:B------:R-:W-:Y:S01]  /*e850*/  IADD3 R136, R3.reuse, 0x10, RZ ;  /* 0x0000001003887810 */ /* 0x040fe20007ffe0ff */
[----:B------:R-:W-:Y:S01]  /*e860*/  I2F R133, R133 ;  /* 0x0000008500857306 */ /* 0x000fe20000201400 */
[C---:B------:R-:W-:Y:S02]  /*e870*/  IADD3 R156, R3.reuse, 0x11, RZ ;  /* 0x00000011039c7810 */ /* 0x040fe40007ffe0ff */
[----:B------:R-:W-:Y:S02]  /*e880*/  IABS R134, R132 ;  /* 0x0000008400867213 */ /* 0x000fe40000000000 */
[C---:B------:R-:W-:Y:S02]  /*e890*/  IADD3 R132, R206.reuse, -R137, RZ ;  /* 0x80000089ce847210 */ /* 0x040fe40007ffe0ff */
[C---:B------:R-:W-:Y:S02]  /*e8a0*/  IADD3 R152, R3.reuse, 0x18, RZ ;  /* 0x0000001803987810 */ /* 0x040fe40007ffe0ff */
[----:B------:R-:W-:Y:S01]  /*e8b0*/  IABS R157, R132 ;  /* 0x00000084009d7213 */ /* 0x000fe20000000000 */
[C---:B------:R-:W-:Y:S01]  /*e8c0*/  IMAD.IADD R132, R206.reuse, 0x1, -R150 ;  /* 0x00000001ce847824 */ /* 0x040fe200078e0a96 */
[C---:B------:R-:W-:Y:S01]  /*e8d0*/  IADD3 R151, R3.reuse, 0x19, RZ ;  /* 0x0000001903977810 */ /* 0x040fe20007ffe0ff */
[----:B------:R-:W-:Y:S01]  /*e8e0*/  I2F R134, R134 ;  /* 0x0000008600867306 */ /* 0x000fe20000201400 */
[C---:B------:R-:W-:Y:S02]  /*e8f0*/  IADD3 R147, R3.reuse, 0x20, RZ ;  /* 0x0000002003937810 */ /* 0x040fe40007ffe0ff */
[----:B------:R-:W-:Y:S02]  /*e900*/  IABS R138, R132 ;  /* 0x00000084008a7213 */ /* 0x000fe40000000000 */
[C---:B------:R-:W-:Y:S02]  /*e910*/  IADD3 R132, R206.reuse, -R136, RZ ;  /* 0x80000088ce847210 */ /* 0x040fe40007ffe0ff */
[----:B------:R-:W-:Y:S02]  /*e920*/  IADD3 R139, R3, 0x21, RZ ;  /* 0x00000021038b7810 */ /* 0x000fe40007ffe0ff */
[----:B------:R-:W-:Y:S01]  /*e930*/  IABS R155, R132 ;  /* 0x00000084009b7213 */ /* 0x000fe20000000000 */
[C---:B------:R-:W-:Y:S01]  /*e940*/  IMAD.IADD R132, R206.reuse, 0x1, -R156 ;  /* 0x00000001ce847824 */ /* 0x040fe200078e0a9c */
[----:B------:R-:W-:Y:S01]  /*e950*/  I2F R135, R135 ;  /* 0x0000008700877306 */ /* 0x000fe20000201400 */
[C---:B------:R-:W-:Y:S02]  /*e960*/  ISETP.GE.AND P4, PT, R141.reuse, R205, PT ;  /* 0x000000cd8d00720c */ /* 0x040fe40003f86270 */
[C---:B------:R-:W-:Y:S02]  /*e970*/  ISETP.GE.AND P0, PT, R141.reuse, R202, PT ;  /* 0x000000ca8d00720c */ /* 0x040fe40003f06270 */
[----:B------:R-:W-:Y:S02]  /*e980*/  IABS R154, R132 ;  /* 0x00000084009a7213 */ /* 0x000fe40000000000 */
[C---:B------:R-:W-:Y:S02]  /*e990*/  IADD3 R132, R206.reuse, -R152, RZ ;  /* 0x80000098ce847210 */ /* 0x040fe40007ffe0ff */
[----:B------:R-:W-:Y:S01]  /*e9a0*/  ISETP.GE.OR P4, PT, R141, R204, !P4 ;  /* 0x000000cc8d00720c */ /* 0x000fe20006786670 */
[----:B------:R-:W-:Y:S01]  /*e9b0*/  I2F R138, R138 ;  /* 0x0000008a008a7306 */ /* 0x000fe20000201400 */
[----:B------:R-:W-:Y:S01]  /*e9c0*/  IABS R153, R132 ;  /* 0x0000008400997213 */ /* 0x000fe20000000000 */
[----:B------:R-:W-:Y:S01]  /*e9d0*/  IMAD.IADD R132, R203, 0x1, -R141 ;  /* 0x00000001cb847824 */ /* 0x000fe200078e0a8d */
[----:B------:R-:W-:Y:S02]  /*e9e0*/  ISETP.GE.OR P0, PT, R141, R199, !P0 ;  /* 0x000000c78d00720c */ /* 0x000fe40004706670 */
[----:B------:R-:W-:Y:S02]  /*e9f0*/  ISETP.GE.AND P1, PT, R3, R202, PT ;  /* 0x000000ca0300720c */ /* 0x000fe40003f26270 */
[----:B------:R-:W-:Y:S02]  /*ea00*/  IABS R142, R132 ;  /* 0x00000084008e7213 */ /* 0x000fe40000000000 */
[----:B------:R-:W-:Y:S01]  /*ea10*/  IADD3 R132, R206, -R151, RZ ;  /* 0x80000097ce847210 */ /* 0x000fe20007ffe0ff */
[----:B------:R-:W-:Y:S01]  /*ea20*/  I2F R157, R157 ;  /* 0x0000009d009d7306 */ /* 0x000fe20000201400 */
[----:B------:R-:W-:Y:S02]  /*ea30*/  ISETP.GE.AND P3, PT, R150, R205, PT ;  /* 0x000000cd9600720c */ /* 0x000fe40003f66270 */
[----:B------:R-:W-:Y:S01]  /*ea40*/  IABS R140, R132 ;  /* 0x00000084008c7213 */ /* 0x000fe20000000000 */
[----:B------:R-:W-:Y:S01]  /*ea50*/  IMAD.IADD R132, R203, 0x1, -R137 ;  /* 0x00000001cb847824 */ /* 0x000fe200078e0a89 */
[----:B------:R-:W-:Y:S02]  /*ea60*/  ISETP.GE.OR P1, PT, R3, R199, !P1 ;  /* 0x000000c70300720c */ /* 0x000fe40004f26670 */
[----:B------:R-:W-:Y:S02]  /*ea70*/  ISETP.GE.AND P2, PT, R137, R205, PT ;  /* 0x000000cd8900720c */ /* 0x000fe40003f46270 */
[----:B------:R-:W-:Y:S01]  /*ea80*/  IABS R149, R132 ;  /* 0x0000008400957213 */ /* 0x000fe20000000000 */
[----:B------:R-:W-:Y:S01]  /*ea90*/  I2F R153, R153 ;  /* 0x0000009900997306 */ /* 0x000fe20000201400 */
[----:B------:R-:W-:Y:S02]  /*eaa0*/  IADD3 R132, R206, -R147, RZ ;  /* 0x80000093ce847210 */ /* 0x000fe40007ffe0ff */
[----:B------:R-:W-:Y:S02]  /*eab0*/  ISETP.GE.AND P5, PT, R3, R205, PT ;  /* 0x000000cd0300720c */ /* 0x000fe40003fa6270 */
[----:B------:R-:W-:Y:S01]  /*eac0*/  IABS R145, R132 ;  /* 0x0000008400917213 */ /* 0x000fe20000000000 */
[----:B------:R-:W-:Y:S01]  /*ead0*/  IMAD.IADD R132, R203, 0x1, -R150 ;  /* 0x00000001cb847824 */ /* 0x000fe200078e0a96 */
[-C--:B------:R-:W-:Y:S02]  /*eae0*/  ISETP.GE.OR P3, PT, R150, R204.reuse, !P3 ;  /* 0x000000cc9600720c */ /* 0x080fe40005f66670 */
[C---:B------:R-:W-:Y:S01]  /*eaf0*/  ISETP.GE.OR P2, PT, R137.reuse, R204, !P2 ;  /* 0x000000cc8900720c */ /* 0x040fe20005746670 */
[----:B------:R-:W-:Y:S01]  /*eb00*/  I2F R155, R155 ;  /* 0x0000009b009b7306 */ /* 0x000fe20000201400 */
[----:B------:R-:W-:Y:S02]  /*eb10*/  IABS R148, R132 ;  /* 0x0000008400947213 */ /* 0x000fe40000000000 */
[----:B------:R-:W-:Y:S02]  /*eb20*/  IADD3 R132, R206, -R139, RZ ;  /* 0x8000008bce847210 */ /* 0x000fe40007ffe0ff */
[----:B------:R-:W-:Y:S02]  /*eb30*/  ISETP.GE.AND P6, PT, R137, R202, PT ;  /* 0x000000ca8900720c */ /* 0x000fe40003fc6270 */
[----:B------:R-:W-:Y:S02]  /*eb40*/  IABS R132, R132 ;  /* 0x0000008400847213 */ /* 0x000fe40000000000 */
[----:B------:R-:W-:Y:S01]  /*eb50*/  ISETP.GE.OR P5, PT, R3, R204, !P5 ;  /* 0x000000cc0300720c */ /* 0x000fe20006fa6670 */
[----:B------:R-:W-:Y:S01]  /*eb60*/  I2F R154, R154 ;  /* 0x0000009a009a7306 */ /* 0x000fe20000201400 */
[----:B------:R-:W-:Y:S01]  /*eb70*/  ISETP.GE.OR P6, PT, R137, R199, !P6 ;  /* 0x000000c78900720c */ /* 0x000fe200077c6670 */
[----:B------:R-:W-:Y:S01]  /*eb80*/  IMAD.MOV.U32 R144, RZ, RZ, R132 ;  /* 0x000000ffff907224 */ /* 0x000fe200078e0084 */
[C---:B------:R-:W-:Y:S02]  /*eb90*/  IADD3 R132, R203.reuse, -R136, RZ ;  /* 0x80000088cb847210 */ /* 0x040fe40007ffe0ff */
[----:B------:R-:W-:Y:S02]  /*eba0*/  IADD3 R146, R203, -R156, RZ ;  /* 0x8000009ccb927210 */ /* 0x000fe40007ffe0ff */
[----:B------:R-:W-:Y:S02]  /*ebb0*/  IABS R132, R132 ;  /* 0x0000008400847213 */ /* 0x000fe40000000000 */
[----:B------:R-:W-:Y:S01]  /*ebc0*/  IABS R146, R146 ;  /* 0x0000009200927213 */ /* 0x000fe20000000000 */
[----:B------:R-:W-:Y:S10]  /*ebd0*/  I2F R142, R142 ;  /* 0x0000008e008e7306 */ /* 0x000ff40000201400 */
[----:B------:R1:W-:Y:S10]  /*ebe0*/  I2F R141, R132 ;  /* 0x00000084008d7306 */ /* 0x0003f40000201400 */
[----:B------:R-:W-:Y:S10]  /*ebf0*/  I2F R140, R140 ;  /* 0x0000008c008c7306 */ /* 0x000ff40000201400 */
[----:B------:R-:W-:Y:S01]  /*ec00*/  I2F R145, R145 ;  /* 0x0000009100917306 */ /* 0x000fe20000201400 */
[----:B-1----:R-:W-:Y:S09]  /*ec10*/  IADD3 R132, R3, 0x29, RZ ;  /* 0x0000002903847810 */ /* 0x002ff20007ffe0ff */
        /* <DEDUP_REMOVED lines=8> */
[----:B------:R-:W-:Y:S01]  /*eca0*/  FSEL R134, R5, -INF , !P4 ;  /* 0xff80000005867808 */ /* 0x000fe20006000000 */
[----:B------:R-:W-:Y:S01]  /*ecb0*/  FFMA.FTZ R8, R157, -UR24, R8 ;  /* 0x800000189d087c23 */ /* 0x000fe20008010008 */
[----:B------:R-:W-:Y:S01]  /*ecc0*/  IADD3 R5, R203, -R152, RZ ;  /* 0x80000098cb057210 */ /* 0x000fe20007ffe0ff */
[----:B------:R-:W-:Y:S01]  /*ecd0*/  FFMA.FTZ R4, R133, -UR24, R4 ;  /* 0x8000001885047c23 */ /* 0x000fe20008010004 */
[----:B------:R-:W-:Y:S01]  /*ece0*/  FSEL R135, R6, -INF , !P1 ;  /* 0xff80000006877808 */ /* 0x000fe20004800000 */
[----:B------:R-:W-:Y:S01]  /*ecf0*/  FFMA.FTZ R16, R153, -UR24, R16 ;  /* 0x8000001899107c23 */ /* 0x000fe20008010010 */
[C---:B------:R-:W-:Y:S01]  /*ed00*/  ISETP.GE.AND P1, PT, R136.reuse, R205, PT ;  /* 0x000000cd8800720c */ /* 0x040fe20003f26270 */
[----:B------:R-:W-:Y:S01]  /*ed10*/  FFMA.FTZ R12, R155, -UR24, R12 ;  /* 0x800000189b0c7c23 */ /* 0x000fe2000801000c */
[----:B------:R-:W-:Y:S01]  /*ed20*/  ISETP.GE.AND P4, PT, R136, R202, PT ;  /* 0x000000ca8800720c */ /* 0x000fe20003f86270 */
[----:B------:R-:W-:Y:S01]  /*ed30*/  FFMA.FTZ R13, R154, -UR24, R13 ;  /* 0x800000189a0d7c23 */ /* 0x000fe2000801000d */
[----:B------:R-:W-:Y:S01]  /*ed40*/  IADD3 R6, R3, 0x30, RZ ;  /* 0x0000003003067810 */ /* 0x000fe20007ffe0ff */
[----:B------:R-:W-:Y:S01]  /*ed50*/  FFMA.FTZ R7, R142, -UR24, R7 ;  /* 0x800000188e077c23 */ /* 0x000fe20008010007 */
[----:B------:R-:W-:Y:S01]  /*ed60*/  IABS R5, R5 ;  /* 0x0000000500057213 */ /* 0x000fe20000000000 */
[----:B------:R-:W-:Y:S01]  /*ed70*/  FFMA.FTZ R17, R140, -UR24, R17 ;  /* 0x800000188c117c23 */ /* 0x000fe20008010011 */
[C---:B------:R-:W-:Y:S01]  /*ed80*/  ISETP.GE.OR P1, PT, R136.reuse, R204, !P1 ;  /* 0x000000cc8800720c */ /* 0x040fe20004f26670 */
[----:B------:R-:W-:Y:S01]  /*ed90*/  FFMA.FTZ R20, R145, -UR24, R20 ;  /* 0x8000001891147c23 */ /* 0x000fe20008010014 */
[-C--:B------:R-:W-:Y:S01]  /*eda0*/  ISETP.GE.OR P4, PT, R136, R199.reuse, !P4 ;  /* 0x000000c78800720c */ /* 0x080fe20006786670 */
[----:B------:R-:W-:Y:S01]  /*edb0*/  FFMA.FTZ R10, R149, -UR24, R10 ;  /* 0x80000018950a7c23 */ /* 0x000fe2000801000a */
[----:B------:R-:W-:Y:S01]  /*edc0*/  FSEL R136, R9, -INF , !P3 ;  /* 0xff80000009887808 */ /* 0x000fe20005800000 */
[----:B------:R-:W-:Y:S01]  /*edd0*/  FFMA.FTZ R21, R144, -UR24, R21 ;  /* 0x8000001890157c23 */ /* 0x000fe20008010015 */
[----:B------:R-:W-:Y:S01]  /*ede0*/  FSEL R138, R8, -INF , !P2 ;  /* 0xff800000088a7808 */ /* 0x000fe20005000000 */
[----:B------:R-:W1:Y:S01]  /*edf0*/  I2F R9, R5 ;  /* 0x0000000500097306 */ /* 0x000e620000201400 */
[----:B------:R-:W-:Y:S01]  /*ee00*/  IMAD.IADD R8, R206, 0x1, -R6 ;  /* 0x00000001ce087824 */ /* 0x000fe200078e0a06 */
[----:B------:R-:W-:Y:S01]  /*ee10*/  FSEL R137, R4, -INF , !P5 ;  /* 0xff80000004897808 */ /* 0x000fe20006800000 */
[----:B------:R-:W-:Y:S01]  /*ee20*/  IMAD.IADD R4, R206, 0x1, -R132 ;  /* 0x00000001ce047824 */ /* 0x000fe200078e0a84 */
[----:B------:R-:W-:Y:S01]  /*ee30*/  ISETP.GE.AND P5, PT, R150, R202, PT ;  /* 0x000000ca9600720c */ /* 0x000fe20003fa6270 */
[----:B------:R-:W-:Y:S01]  /*ee40*/  FFMA.FTZ R14, R141, -UR24, R14 ;  /* 0x800000188d0e7c23 */ /* 0x000fe2000801000e */
[----:B------:R-:W-:Y:S01]  /*ee50*/  IABS R8, R8 ;  /* 0x0000000800087213 */ /* 0x000fe20000000000 */
[----:B------:R-:W-:Y:S01]  /*ee60*/  FFMA.FTZ R15, R146, -UR24, R15 ;  /* 0x80000018920f7c23 */ /* 0x000fe2000801000f */
[----:B------:R-:W-:Y:S02]  /*ee70*/  IABS R4, R4 ;  /* 0x0000000400047213 */ /* 0x000fe40000000000 */
[----:B------:R-:W-:Y:S01]  /*ee80*/  ISETP.GE.OR P5, PT, R150, R199, !P5 ;  /* 0x000000c79600720c */ /* 0x000fe20006fa6670 */
[----:B------:R-:W2:Y:S01]  /*ee90*/  I2F R153, R8 ;  /* 0x0000000800997306 */ /* 0x000ea20000201400 */
[----:B------:R-:W-:Y:S02]  /*eea0*/  FSEL R164, R12, -INF , !P1 ;  /* 0xff8000000ca47808 */ /* 0x000fe40004800000 */
[-C--:B------:R-:W-:Y:S02]  /*eeb0*/  ISETP.GE.AND P1, PT, R152, R205.reuse, PT ;  /* 0x000000cd9800720c */ /* 0x080fe40003f26270 */
[----:B------:R-:W-:Y:S02]  /*eec0*/  IADD3 R133, R3, 0x28, RZ ;  /* 0x0000002803857810 */ /* 0x000fe40007ffe0ff */
[----:B------:R-:W-:Y:S02]  /*eed0*/  ISETP.GE.AND P2, PT, R156, R205, PT ;  /* 0x000000cd9c00720c */ /* 0x000fe40003f46270 */
[-C--:B------:R-:W-:Y:S01]  /*eee0*/  ISETP.GE.OR P1, PT, R152, R204.reuse, !P1 ;  /* 0x000000cc9800720c */ /* 0x080fe20004f26670 */
[----:B------:R3:W4:Y:S01]  /*eef0*/  I2F R150, R4 ;  /* 0x0000000400967306 */ /* 0x0007220000201400 */
[----:B------:R-:W-:Y:S01]  /*ef00*/  IMAD.IADD R143, R206, 0x1, -R133 ;  /* 0x00000001ce8f7824 */ /* 0x000fe200078e0a85 */
[-C--:B------:R-:W-:Y:S01]  /*ef10*/  ISETP.GE.OR P2, PT, R156, R204.reuse, !P2 ;  /* 0x000000cc9c00720c */ /* 0x080fe20005746670 */
[----:B-1----:R-:W-:Y:S01]  /*ef20*/  FFMA.FTZ R18, R9, -UR24, R18 ;  /* 0x8000001809127c23 */ /* 0x002fe20008010012 */
[----:B------:R-:W-:Y:S02]  /*ef30*/  FSEL R142, R16, -INF , !P1 ;  /* 0xff800000108e7808 */ /* 0x000fe40004800000 */
[----:B------:R-:W-:Y:S02]  /*ef40*/  IADD3 R5, R203, -R147, RZ ;  /* 0x80000093cb057210 */ /* 0x000fe40007ffe0ff */
[----:B------:R-:W-:Y:S02]  /*ef50*/  ISETP.GE.AND P1, PT, R151, R205, PT ;  /* 0x000000cd9700720c */ /* 0x000fe40003f26270 */
[----:B------:R-:W-:Y:S02]  /*ef60*/  FSEL R162, R13, -INF , !P2 ;  /* 0xff8000000da27808 */ /* 0x000fe40005000000 */
[-C--:B------:R-:W-:Y:S02]  /*ef70*/  ISETP.GE.OR P1, PT, R151, R204.reuse, !P1 ;  /* 0x000000cc9700720c */ /* 0x080fe40004f26670 */
[----:B------:R-:W-:Y:S01]  /*ef80*/  IABS R143, R143 ;  /* 0x0000008f008f7213 */ /* 0x000fe20000000000 */
[----:B--2---:R-:W-:Y:S01]  /*ef90*/  FFMA.FTZ R28, R153, -UR24, R28 ;  /* 0x80000018991c7c23 */ /* 0x004fe2000801001c */
[----:B------:R-:W-:Y:S02]  /*efa0*/  IABS R13, R5 ;  /* 0x00000005000d7213 */ /* 0x000fe40000000000 */
[----:B------:R-:W-:Y:S02]  /*efb0*/  FSEL R140, R17, -INF , !P1 ;  /* 0xff800000118c7808 */ /* 0x000fe40004800000 */
[----:B------:R-:W-:Y:S01]  /*efc0*/  ISETP.GE.AND P1, PT, R147, R205, PT ;  /* 0x000000cd9300720c */ /* 0x000fe20003f26270 */
[----:B------:R-:W1:Y:S01]  /*efd0*/  I2F R143, R143 ;  /* 0x0000008f008f7306 */ /* 0x000e620000201400 */
[----:B------:R-:W-:Y:S02]  /*efe0*/  IADD3 R8, R3, 0x31, RZ ;  /* 0x0000003103087810 */ /* 0x000fe40007ffe0ff */
[----:B---3--:R-:W-:Y:S01]  /*eff0*/  IADD3 R4, R203, -R151, RZ ;  /* 0x80000097cb047210 */ /* 0x008fe20007ffe0ff */
[----:B----4-:R-:W-:Y:S01]  /*f000*/  FFMA.FTZ R25, R150, -UR24, R25 ;  /* 0x8000001896197c23 */ /* 0x010fe20008010019 */
[----:B------:R-:W-:Y:S02]  /*f010*/  ISETP.GE.OR P1, PT, R147, R204, !P1 ;  /* 0x000000cc9300720c */ /* 0x000fe40004f26670 */
[----:B------:R-:W-:Y:S01]  /*f020*/  IABS R12, R4 ;  /* 0x00000004000c7213 */ /* 0x000fe20000000000 */
[----:B------:R-:W-:Y:S01]  /*f030*/  IMAD.IADD R4, R206, 0x1, -R8 ;  /* 0x00000001ce047824 */ /* 0x000fe200078e0a08 */
[----:B------:R-:W-:Y:S01]  /*f040*/  FSEL R158, R20, -INF , !P1 ;  /* 0xff800000149e7808 */ /* 0x000fe20004800000 */
[----:B------:R-:W2:Y:S01]  /*f050*/  I2F R13, R13 ;  /* 0x0000000d000d7306 */ /* 0x000ea20000201400 */
[C---:B------:R-:W-:Y:S02]  /*f060*/  ISETP.GE.AND P1, PT, R139.reuse, R205, PT ;  /* 0x000000cd8b00720c */ /* 0x040fe40003f26270 */
[----:B------:R-:W-:Y:S02]  /*f070*/  IABS R4, R4 ;  /* 0x0000000400047213 */ /* 0x000fe40000000000 */
[----:B------:R-:W-:Y:S02]  /*f080*/  ISETP.GE.OR P1, PT, R139, R204, !P1 ;  /* 0x000000cc8b00720c */ /* 0x000fe40004f26670 */
[----:B------:R-:W-:Y:S02]  /*f090*/  FSEL R5, R10, -INF , !P6 ;  /* 0xff8000000a057808 */ /* 0x000fe40007000000 */
[----:B------:R-:W-:Y:S01]  /*f0a0*/  IADD3 R10, R203, -R139, RZ ;  /* 0x8000008bcb0a7210 */ /* 0x000fe20007ffe0ff */
[----:B------:R-:W3:Y:S01]  /*f0b0*/  I2F R16, R4 ;  /* 0x0000000400107306 */ /* 0x000ee20000201400 */
[----:B------:R-:W-:Y:S02]  /*f0c0*/  FSEL R160, R21, -INF , !P1 ;  /* 0xff80000015a07808 */ /* 0x000fe40004800000 */
[----:B------:R-:W-:Y:S01]  /*f0d0*/  FSEL R163, R14, -INF , !P4 ;  /* 0xff8000000ea37808 */ /* 0x000fe20006000000 */
[----:B-1----:R-:W-:Y:S01]  /*f0e0*/  FFMA.FTZ R24, R143, -UR24, R24 ;  /* 0x800000188f187c23 */ /* 0x002fe20008010018 */
[C---:B------:R-:W-:Y:S02]  /*f0f0*/  ISETP.GE.AND P1, PT, R133.reuse, R205, PT ;  /* 0x000000cd8500720c */ /* 0x040fe40003f26270 */
[C---:B------:R-:W-:Y:S02]  /*f100*/  ISETP.GE.AND P4, PT, R133.reuse, R202, PT ;  /* 0x000000ca8500720c */ /* 0x040fe40003f86270 */
[----:B------:R-:W-:Y:S01]  /*f110*/  IABS R10, R10 ;  /* 0x0000000a000a7213 */ /* 0x000fe20000000000 */
[----:B------:R-:W1:Y:S01]  /*f120*/  I2F R12, R12 ;  /* 0x0000000c000c7306 */ /* 0x000e620000201400 */
[C---:B------:R-:W-:Y:S02]  /*f130*/  ISETP.GE.OR P1, PT, R133.reuse, R204, !P1 ;  /* 0x000000cc8500720c */ /* 0x040fe40004f26670 */
[----:B------:R-:W-:Y:S01]  /*f140*/  ISETP.GE.OR P4, PT, R133, R199, !P4 ;  /* 0x000000c78500720c */ /* 0x000fe20006786670 */
[----:B--2---:R-:W-:Y:S01]  /*f150*/  FFMA.FTZ R22, R13, -UR24, R22 ;  /* 0x800000180d167c23 */ /* 0x004fe20008010016 */
[----:B------:R-:W-:Y:S02]  /*f160*/  IADD3 R133, R203, -R133, RZ ;  /* 0x80000085cb857210 */ /* 0x000fe40007ffe0ff */
[CC--:B------:R-:W-:Y:S02]  /*f170*/  ISETP.GE.AND P3, PT, R156.reuse, R202.reuse, PT ;  /* 0x000000ca9c00720c */ /* 0x0c0fe40003f66270 */
[----:B------:R-:W-:Y:S01]  /*f180*/  IABS R133, R133 ;  /* 0x0000008500857213 */ /* 0x000fe20000000000 */
[----:B------:R-:W2:Y:S01]  /*f190*/  I2F R10, R10 ;  /* 0x0000000a000a7306 */ /* 0x000ea20000201400 */
[----:B------:R-:W-:Y:S02]  /*f1a0*/  ISETP.GE.OR P3, PT, R156, R199, !P3 ;  /* 0x000000c79c00720c */ /* 0x000fe40005f66670 */
[----:B------:R-:W-:Y:S01]  /*f1b0*/  FSEL R156, R24, -INF , !P1 ;  /* 0xff800000189c7808 */ /* 0x000fe20004800000 */
[----:B---3--:R-:W-:Y:S01]  /*f1c0*/  FFMA.FTZ R29, R16, -UR24, R29 ;  /* 0x80000018101d7c23 */ /* 0x008fe2000801001d */
[----:B------:R-:W-:Y:S02]  /*f1d0*/  FSEL R161, R15, -INF , !P3 ;  /* 0xff8000000fa17808 */ /* 0x000fe40005800000 */
[C---:B------:R-:W-:Y:S02]  /*f1e0*/  ISETP.GE.AND P1, PT, R132.reuse, R205, PT ;  /* 0x000000cd8400720c */ /* 0x040fe40003f26270 */
[-C--:B------:R-:W-:Y:S01]  /*f1f0*/  ISETP.GE.AND P3, PT, R132, R202.reuse, PT ;  /* 0x000000ca8400720c */ /* 0x080fe20003f66270 */
[----:B------:R-:W3:Y:S01]  /*f200*/  I2F R13, R133 ;  /* 0x00000085000d7306 */ /* 0x000ee20000201400 */
[----:B------:R-:W-:Y:S02]  /*f210*/  ISETP.GE.AND P2, PT, R152, R202, PT ;  /* 0x000000ca9800720c */ /* 0x000fe40003f46270 */
[----:B------:R-:W-:Y:S01]  /*f220*/  ISETP.GE.OR P1, PT, R132, R204, !P1 ;  /* 0x000000cc8400720c */ /* 0x000fe20004f26670 */
[----:B-1----:R-:W-:Y:S01]  /*f230*/  FFMA.FTZ R19, R12, -UR24, R19 ;  /* 0x800000180c137c23 */ /* 0x002fe20008010013 */
[-C--:B------:R-:W-:Y:S01]  /*f240*/  ISETP.GE.OR P3, PT, R132, R199.reuse, !P3 ;  /* 0x000000c78400720c */ /* 0x080fe20005f66670 */
[----:B------:R-:W-:Y:S01]  /*f250*/  IMAD.IADD R132, R203, 0x1, -R132 ;  /* 0x00000001cb847824 */ /* 0x000fe200078e0a84 */
[----:B------:R-:W-:Y:S02]  /*f260*/  ISETP.GE.OR P2, PT, R152, R199, !P2 ;  /* 0x000000c79800720c */ /* 0x000fe40005746670 */
[----:B------:R-:W-:Y:S02]  /*f270*/  IADD3 R4, R3, 0x38, RZ ;  /* 0x0000003803047810 */ /* 0x000fe40007ffe0ff */
[----:B------:R-:W-:Y:S02]  /*f280*/  FSEL R7, R7, -INF , !P0 ;  /* 0xff80000007077808 */ /* 0x000fe40004000000 */
[----:B------:R-:W-:Y:S01]  /*f290*/  IABS R132, R132 ;  /* 0x0000008400847213 */ /* 0x000fe20000000000 */
[----:B------:R-:W-:Y:S01]  /*f2a0*/  IMAD.IADD R17, R206, 0x1, -R4 ;  /* 0x00000001ce117824 */ /* 0x000fe200078e0a04 */
[----:B------:R-:W-:Y:S01]  /*f2b0*/  FMNMX.FTZ R12, R135, R0, !PT ;  /* 0x00000000870c7209 */ /* 0x000fe20007810000 */
[----:B--2---:R-:W-:Y:S01]  /*f2c0*/  FFMA.FTZ R23, R10, -UR24, R23 ;  /* 0x800000180a177c23 */ /* 0x004fe20008010017 */
[----:B------:R-:W-:Y:S02]  /*f2d0*/  FSEL R154, R25, -INF , !P1 ;  /* 0xff800000199a7808 */ /* 0x000fe40004800000 */
[----:B------:R-:W-:Y:S02]  /*f2e0*/  FSEL R143, R18, -INF , !P2 ;  /* 0xff800000128f7808 */ /* 0x000fe40005000000 */
[C---:B------:R-:W-:Y:S02]  /*f2f0*/  ISETP.GE.AND P1, PT, R6.reuse, R205, PT ;  /* 0x000000cd0600720c */ /* 0x040fe40003f26270 */
[C---:B------:R-:W-:Y:S01]  /*f300*/  ISETP.GE.AND P2, PT, R6.reuse, R202, PT ;  /* 0x000000ca0600720c */ /* 0x040fe20003f46270 */
[----:B---3--:R-:W-:Y:S01]  /*f310*/  FFMA.FTZ R26, R13, -UR24, R26 ;  /* 0x800000180d1a7c23 */ /* 0x008fe2000801001a */
[----:B------:R-:W-:Y:S01]  /*f320*/  FMNMX.FTZ R12, R7, R12, !PT ;  /* 0x0000000c070c7209 */ /* 0x000fe20007810000 */
[----:B------:R-:W-:Y:S01]  /*f330*/  IMAD.IADD R13, R203, 0x1, -R4 ;  /* 0x00000001cb0d7824 */ /* 0x000fe200078e0a04 */
[C---:B------:R-:W-:Y:S02]  /*f340*/  ISETP.GE.OR P1, PT, R6.reuse, R204, !P1 ;  /* 0x000000cc0600720c */ /* 0x040fe40004f26670 */
[-C--:B------:R-:W-:Y:S02]  /*f350*/  ISETP.GE.OR P2, PT, R6, R199.reuse, !P2 ;  /* 0x000000c70600720c */ /* 0x080fe40005746670 */
[----:B------:R-:W-:Y:S02]  /*f360*/  ISETP.GE.AND P0, PT, R151, R202, PT ;  /* 0x000000ca9700720c */ /* 0x000fe40003f06270 */
[----:B------:R-:W-:Y:S01]  /*f370*/  IADD3 R9, R203, -R6, RZ ;  /* 0x80000006cb097210 */ /* 0x000fe20007ffe0ff */
[----:B------:R-:W-:Y:S01]  /*f380*/  IMAD.MOV.U32 R6, RZ, RZ, R132 ;  /* 0x000000ffff067224 */ /* 0x000fe200078e0084 */
[----:B------:R-:W-:Y:S02]  /*f390*/  FMNMX.FTZ R15, R137, R2, !PT ;  /* 0x00000002890f7209 */ /* 0x000fe40007810000 */
[----:B------:R-:W-:Y:S02]  /*f3a0*/  FSEL R11, R11, -INF , !P5 ;  /* 0xff8000000b0b7808 */ /* 0x000fe40006800000 */
[----:B------:R-:W-:Y:S01]  /*f3b0*/  FMNMX.FTZ R12, R5, R12, !PT ;  /* 0x0000000c050c7209 */ /* 0x000fe20007810000 */
[----:B------:R-:W1:Y:S01]  /*f3c0*/  I2F R6, R6 ;  /* 0x0000000600067306 */ /* 0x000e620000201400 */
[----:B------:R-:W-:Y:S02]  /*f3d0*/  ISETP.GE.OR P0, PT, R151, R199, !P0 ;  /* 0x000000c79700720c */ /* 0x000fe40004706670 */
[----:B------:R-:W-:Y:S02]  /*f3e0*/  IABS R17, R17 ;  /* 0x0000001100117213 */ /* 0x000fe40000000000 */
[----:B------:R-:W-:Y:S02]  /*f3f0*/  IABS R9, R9 ;  /* 0x0000000900097213 */ /* 0x000fe40000000000 */
[----:B------:R-:W-:Y:S02]  /*f400*/  IADD3 R10, R203, -R8, RZ ;  /* 0x80000008cb0a7210 */ /* 0x000fe40007ffe0ff */
[----:B------:R-:W-:Y:S01]  /*f410*/  FMNMX.FTZ R15, R134, R15, !PT ;  /* 0x0000000f860f7209 */ /* 0x000fe20007810000 */
[----:B------:R-:W2:Y:S01]  /*f420*/  I2F R17, R17 ;  /* 0x0000001100117306 */ /* 0x000ea20000201400 */
[----:B------:R-:W-:Y:S02]  /*f430*/  FMNMX.FTZ R12, R11, R12, !PT ;  /* 0x0000000c0b0c7209 */ /* 0x000fe40007810000 */
[----:B------:R-:W-:Y:S02]  /*f440*/  FSEL R152, R28, -INF , !P1 ;  /* 0xff8000001c987808 */ /* 0x000fe40004800000 */
[----:B------:R-:W-:Y:S02]  /*f450*/  FSEL R141, R19, -INF , !P0 ;  /* 0xff800000138d7808 */ /* 0x000fe40004000000 */
[----:B------:R-:W-:Y:S02]  /*f460*/  IADD3 R3, R3, 0x39, RZ ;  /* 0x0000003903037810 */ /* 0x000fe40007ffe0ff */
[C---:B------:R-:W-:Y:S01]  /*f470*/  ISETP.GE.AND P1, PT, R8.reuse, R205, PT ;  /* 0x000000cd0800720c */ /* 0x040fe20003f26270 */
[----:B------:R-:W3:Y:S01]  /*f480*/  I2F R9, R9 ;  /* 0x0000000900097306 */ /* 0x000ee20000201400 */
[----:B------:R-:W-:Y:S01]  /*f490*/  ISETP.GE.AND P0, PT, R8, R202, PT ;  /* 0x000000ca0800720c */ /* 0x000fe20003f06270 */
[----:B------:R-:W-:Y:S01]  /*f4a0*/  IMAD.IADD R20, R206, 0x1, -R3 ;  /* 0x00000001ce147824 */ /* 0x000fe200078e0a03 */
[----:B------:R-:W-:Y:S01]  /*f4b0*/  IABS R10, R10 ;  /* 0x0000000a000a7213 */ /* 0x000fe20000000000 */
[----:B-1----:R-:W-:Y:S01]  /*f4c0*/  FFMA.FTZ R27, R6, -UR24, R27 ;  /* 0x80000018061b7c23 */ /* 0x002fe2000801001b */
[----:B------:R-:W-:Y:S02]  /*f4d0*/  FMNMX.FTZ R15, R138, R15, !PT ;  /* 0x0000000f8a0f7209 */ /* 0x000fe40007810000 */
[----:B------:R-:W-:Y:S02]  /*f4e0*/  FMNMX.FTZ R12, R163, R12, !PT ;  /* 0x0000000ca30c7209 */ /* 0x000fe40007810000 */
[C---:B------:R-:W-:Y:S01]  /*f4f0*/  ISETP.GE.OR P1, PT, R8.reuse, R204, !P1 ;  /* 0x000000cc0800720c */ /* 0x040fe20004f26670 */
[----:B------:R-:W1:Y:S01]  /*f500*/  I2F R10, R10 ;  /* 0x0000000a000a7306 */ /* 0x000e620000201400 */
[----:B------:R-:W-:Y:S02]  /*f510*/  ISETP.GE.OR P0, PT, R8, R199, !P0 ;  /* 0x000000c70800720c */ /* 0x000fe40004706670 */
[----:B------:R-:W-:Y:S01]  /*f520*/  IABS R13, R13 ;  /* 0x0000000d000d7213 */ /* 0x000fe20000000000 */
[----:B--2---:R-:W-:Y:S01]  /*f530*/  FFMA.FTZ R32, R17, -UR24, R32 ;  /* 0x8000001811207c23 */ /* 0x004fe20008010020 */
[----:B------:R-:W-:Y:S02]  /*f540*/  IADD3 R8, R203, -R3, RZ ;  /* 0x80000003cb087210 */ /* 0x000fe40007ffe0ff */
[----:B------:R-:W-:Y:S02]  /*f550*/  FMNMX.FTZ R15, R136, R15, !PT ;  /* 0x0000000f880f7209 */ /* 0x000fe40007810000 */
[----:B------:R-:W-:Y:S01]  /*f560*/  FMNMX.FTZ R12, R161, R12, !PT ;  /* 0x0000000ca10c7209 */ /* 0x000fe20007810000 */
[----:B------:R-:W2:Y:S01]  /*f570*/  I2F R13, R13 ;  /* 0x0000000d000d7306 */ /* 0x000ea20000201400 */
[----:B------:R-:W-:Y:S02]  /*f580*/  ISETP.GE.AND P6, PT, R147, R202, PT ;  /* 0x000000ca9300720c */ /* 0x000fe40003fc6270 */
[----:B------:R-:W-:Y:S01]  /*f590*/  IABS R8, R8 ;  /* 0x0000000800087213 */ /* 0x000fe20000000000 */
[----:B---3--:R-:W-:Y:S01]  /*f5a0*/  FFMA.FTZ R30, R9, -UR24, R30 ;  /* 0x80000018091e7c23 */ /* 0x008fe2000801001e */
[----:B------:R-:W-:Y:S02]  /*f5b0*/  FMNMX.FTZ R15, R164, R15, !PT ;  /* 0x0000000fa40f7209 */ /* 0x000fe40007810000 */
[----:B------:R-:W-:Y:S02]  /*f5c0*/  FMNMX.FTZ R12, R143, R12, !PT ;  /* 0x0000000c8f0c7209 */ /* 0x000fe40007810000 */
[----:B------:R-:W-:Y:S01]  /*f5d0*/  ISETP.GE.OR P6, PT, R147, R199, !P6 ;  /* 0x000000c79300720c */ /* 0x000fe200077c6670 */
[----:B------:R-:W3:Y:S01]  /*f5e0*/  I2F R8, R8 ;  /* 0x0000000800087306 */ /* 0x000ee20000201400 */
[----:B------:R-:W-:Y:S02]  /*f5f0*/  ISETP.GE.AND P5, PT, R139, R202, PT ;  /* 0x000000ca8b00720c */ /* 0x000fe40003fa6270 */
[----:B------:R-:W-:Y:S01]  /*f600*/  FMNMX.FTZ R15, R162, R15, !PT ;  /* 0x0000000fa20f7209 */ /* 0x000fe20007810000 */
[----:B-1----:R-:W-:Y:S01]  /*f610*/  FFMA.FTZ R31, R10, -UR24, R31 ;  /* 0x800000180a1f7c23 */ /* 0x002fe2000801001f */
[----:B------:R-:W-:Y:S02]  /*f620*/  FSEL R159, R22, -INF , !P6 ;  /* 0xff800000169f7808 */ /* 0x000fe40007000000 */
[----:B------:R-:W-:Y:S02]  /*f630*/  FMNMX.FTZ R12, R141, R12, !PT ;  /* 0x0000000c8d0c7209 */ /* 0x000fe40007810000 */
[----:B------:R-:W-:Y:S02]  /*f640*/  ISETP.GE.OR P5, PT, R139, R199, !P5 ;  /* 0x000000c78b00720c */ /* 0x000fe40006fa6670 */
[----:B------:R-:W-:Y:S02]  /*f650*/  IABS R20, R20 ;  /* 0x0000001400147213 */ /* 0x000fe40000000000 */
[----:B------:R-:W-:Y:S01]  /*f660*/  FMNMX.FTZ R15, R142, R15, !PT ;  /* 0x0000000f8e0f7209 */ /* 0x000fe20007810000 */
[----:B--2---:R-:W-:Y:S01]  /*f670*/  FFMA.FTZ R34, R13, -UR24, R34 ;  /* 0x800000180d227c23 */ /* 0x004fe20008010022 */
[----:B------:R-:W-:Y:S02]  /*f680*/  FSEL R157, R23, -INF , !P5 ;  /* 0xff800000179d7808 */ /* 0x000fe40006800000 */
[----:B------:R-:W-:Y:S01]  /*f690*/  FMNMX.FTZ R14, R159, R12, !PT ;  /* 0x0000000c9f0e7209 */ /* 0x000fe20007810000 */
[----:B------:R-:W1:Y:S01]  /*f6a0*/  I2F R20, R20 ;  /* 0x0000001400147306 */ /* 0x000e620000201400 */
[----:B------:R-:W-:Y:S02]  /*f6b0*/  FMNMX.FTZ R15, R140, R15, !PT ;  /* 0x0000000f8c0f7209 */ /* 0x000fe40007810000 */
[----:B------:R-:W-:Y:S02]  /*f6c0*/  FSEL R150, R29, -INF , !P1 ;  /* 0xff8000001d967808 */ /* 0x000fe40004800000 */
[----:B------:R-:W-:Y:S01]  /*f6d0*/  FSEL R155, R26, -INF , !P4 ;  /* 0xff8000001a9b7808 */ /* 0x000fe20006000000 */
[----:B---3--:R-:W-:Y:S01]  /*f6e0*/  FFMA.FTZ R35, R8, -UR24, R35 ;  /* 0x8000001808237c23 */ /* 0x008fe20008010023 */
        /* <DEDUP_REMOVED lines=8> */
[----:B------:R-:W-:Y:S01]  /*f770*/  FSEL R149, R30, -INF , !P2 ;  /* 0xff8000001e957808 */ /* 0x000fe20005000000 */
[----:B-1----:R-:W-:Y:S01]  /*f780*/  FFMA.FTZ R33, R20, -UR24, R33 ;  /* 0x8000001814217c23 */ /* 0x002fe20008010021 */
[----:B------:R-:W-:Y:S01]  /*f790*/  FMNMX.FTZ R14, R153, R14, !PT ;  /* 0x0000000e990e7209 */ /* 0x000fe20007810000 */
[----:B------:R-:W-:Y:S01]  /*f7a0*/  LDSM.16.MT88.4 R20, [R186+0xc000] ;  /* 0x00c00000ba14783b */ /* 0x000fe20000004200 */
        /* <DEDUP_REMOVED lines=9> */
[----:B------:R-:W-:Y:S02]  /*f840*/  FMNMX.FTZ R8, R147, R14, !PT ;  /* 0x0000000e93087209 */ /* 0x000fe40007810000 */
[C---:B------:R-:W-:Y:S02]  /*f850*/  ISETP.GE.OR P2, PT, R3.reuse, R199, !P2 ;  /* 0x000000c70300720c */ /* 0x040fe40005746670 */
        /* <DEDUP_REMOVED lines=9> */
[----:B------:R-:W1:Y:S03]  /*f8f0*/  SHFL.BFLY PT, R3, R6, 0x2, 0x1f ;  /* 0x0c401f0006037f89 */ /* 0x000e6600000e0000 */
[----:B------:R-:W-:Y:S05]  /*f900*/  FMNMX.FTZ R12, R146, R15, !PT ;  /* 0x0000000f920c7209 */ /* 0x000fea0007810000 */
[----:B------:R-:W2:Y:S01]  /*f910*/  SHFL.BFLY PT, R9, R12, 0x2, 0x1f ;  /* 0x0c401f000c097f89 */ /* 0x000ea200000e0000 */
[----:B-1----:R-:W-:Y:S07]  /*f920*/  FMNMX.FTZ R4, R6, R3, !PT ;  /* 0x0000000306047209 */ /* 0x002fee0007810000 */
[----:B------:R-:W1:Y:S01]  /*f930*/  SHFL.BFLY PT, R3, R4, 0x1, 0x1f ;  /* 0x0c201f0004037f89 */ /* 0x000e6200000e0000 */
[----:B--2---:R-:W-:Y:S07]  /*f940*/  FMNMX.FTZ R9, R12, R9, !PT ;  /* 0x000000090c097209 */ /* 0x004fee0007810000 */
[----:B------:R-:W2:Y:S08]  /*f950*/  SHFL.BFLY PT, R132, R9, 0x1, 0x1f ;  /* 0x0c201f0009847f89 */ /* 0x000eb000000e0000 */
[----:B------:R-:W3:Y:S01]  /*f960*/  LDSM.16.MT88.4 R12, [R188+0xc000] ;  /* 0x00c00000bc0c783b */ /* 0x000ee20000004200 */
        /* <DEDUP_REMOVED lines=64> */
[----:B------:R-:W4:Y:S01]  /*fd70*/  MUFU.EX2 R0, R0 ;  /* 0x0000000000007308 */ /* 0x000f220000000800 */
[----:B--2---:R-:W-:Y:S09]  /*fd80*/  F2FP.BF16.PACK_AB R139, R135, R168 ;  /* 0x000000a8878b723e */ /* 0x004ff200000010ff */
[----:B------:R-:W-:Y:S01]  /*fd90*/  MUFU.EX2 R237, R151 ;  /* 0x0000009700ed7308 */ /* 0x000fe20000000800 */
[C---:B-1----:R-:W-:Y:S02]  /*fda0*/  FMUL.FTZ R4, R2.reuse, R128 ;  /* 0x0000008002047220 */ /* 0x042fe40000410000 */
[C---:B------:R-:W-:Y:S02]  /*fdb0*/  FMUL.FTZ R5, R2.reuse, R129 ;  /* 0x0000008102057220 */ /* 0x040fe40000410000 */
[C---:B------:R-:W-:Y:S02]  /*fdc0*/  FMUL.FTZ R8, R2.reuse, R124 ;  /* 0x0000007c02087220 */ /* 0x040fe40000410000 */
[C---:B------:R-:W-:Y:S03]  /*fdd0*/  FMUL.FTZ R9, R2.reuse, R125 ;  /* 0x0000007d02097220 */ /* 0x040fe60000410000 */
[----:B------:R1:W-:Y:S01]  /*fde0*/  MUFU.EX2 R133, R144 ;  /* 0x0000009000857308 */ /* 0x0003e20000000800 */
[----:B------:R-:W-:Y:S02]  /*fdf0*/  FMUL.FTZ R16, R2, R116 ;  /* 0x0000007402107220 */ /* 0x000fe40000410000 */
[C---:B----4-:R-:W-:Y:S02]  /*fe00*/  FMUL.FTZ R6, R0.reuse, R130 ;  /* 0x0000008200067220 */ /* 0x050fe40000410000 */
[C---:B------:R-:W-:Y:S02]  /*fe10*/  FMUL.FTZ R7, R0.reuse, R131 ;  /* 0x0000008300077220 */ /* 0x040fe40000410000 */
[----:B------:R-:W-:Y:S01]  /*fe20*/  LDSM.16.MT88.4 R128, [R186+0xe800] ;  /* 0x00e80000ba80783b */ /* 0x000fe20000004200 */
[C---:B------:R-:W-:Y:S02]  /*fe30*/  FMUL.FTZ R10, R0.reuse, R126 ;  /* 0x0000007e000a7220 */ /* 0x040fe40000410000 */
[----:B------:R-:W-:Y:S01]  /*fe40*/  FMUL.FTZ R11, R0, R127 ;  /* 0x0000007f000b7220 */ /* 0x000fe20000410000 */
[----:B------:R-:W-:Y:S01]  /*fe50*/  MUFU.EX2 R216, R216 ;  /* 0x000000d800d87308 */ /* 0x000fe20000000800 */
[C---:B---3--:R-:W-:Y:S01]  /*fe60*/  HMMA.16816.F32.BF16 R4, R136.reuse, R12, R4 ;  /* 0x0000000c8804723c */ /* 0x048fe20000041804 */
[----:B------:R-:W-:Y:S02]  /*fe70*/  FMUL.FTZ R17, R2, R117 ;  /* 0x0000007502117220 */ /* 0x000fe40000410000 */
[----:B------:R-:W-:Y:S01]  /*fe80*/  LDSM.16.MT88.4 R124, [R188+0xe800] ;  /* 0x00e80000bc7c783b */ /* 0x000fe20000004200 */
[C---:B------:R-:W-:Y:S02]  /*fe90*/  FMUL.FTZ R18, R0.reuse, R118 ;  /* 0x0000007600127220 */ /* 0x040fe40000410000 */
[----:B------:R-:W-:Y:S02]  /*fea0*/  FMUL.FTZ R19, R0, R119 ;  /* 0x0000007700137220 */ /* 0x000fe40000410000 */
[C---:B------:R-:W-:Y:S01]  /*feb0*/  HMMA.16816.F32.BF16 R8, R136.reuse, R14, R8 ;  /* 0x0000000e8808723c */ /* 0x040fe20000041808 */
[C---:B------:R-:W-:Y:S01]  /*fec0*/  FMUL.FTZ R12, R2.reuse, R120 ;  /* 0x00000078020c7220 */ /* 0x040fe20000410000 */
[----:B------:R-:W2:Y:S01]  /*fed0*/  MUFU.EX2 R219, R219 ;  /* 0x000000db00db7308 */ /* 0x000ea20000000800 */
[----:B------:R-:W-:Y:S01]  /*fee0*/  LDSM.16.MT88.4 R116, [R186+0xc800] ;  /* 0x00c80000ba74783b */ /* 0x000fe20000004200 */
[C---:B------:R-:W-:Y:S02]  /*fef0*/  FMUL.FTZ R13, R2.reuse, R121 ;  /* 0x00000079020d7220 */ /* 0x040fe40000410000 */
[----:B------:R-:W-:Y:S02]  /*ff00*/  FMUL.FTZ R24, R2, R108 ;  /* 0x0000006c02187220 */ /* 0x000fe40000410000 */
[C---:B------:R-:W-:Y:S03]  /*ff10*/  FMUL.FTZ R14, R0.reuse, R122 ;  /* 0x0000007a000e7220 */ /* 0x040fe60000410000 */
[----:B-1----:R-:W-:Y:S01]  /*ff20*/  LDSM.16.MT88.4 R144, [R184+0xd800] ;  /* 0x00d80000b890783b */ /* 0x002fe20000004200 */
[----:B------:R-:W-:Y:S01]  /*ff30*/  FMUL.FTZ R15, R0, R123 ;  /* 0x0000007b000f7220 */ /* 0x000fe20000410000 */
[----:B------:R-:W-:Y:S01]  /*ff40*/  MUFU.EX2 R218, R218 ;  /* 0x000000da00da7308 */ /* 0x000fe20000000800 */
[----:B------:R-:W-:Y:S02]  /*ff50*/  FMUL.FTZ R25, R2, R109 ;  /* 0x0000006d02197220 */ /* 0x000fe40000410000 */
[C---:B------:R-:W-:Y:S02]  /*ff60*/  FMUL.FTZ R26, R0.reuse, R110 ;  /* 0x0000006e001a7220 */ /* 0x040fe40000410000 */
[----:B------:R-:W-:Y:S01]  /*ff70*/  FMUL.FTZ R27, R0, R111 ;  /* 0x0000006f001b7220 */ /* 0x000fe20000410000 */
[C---:B------:R-:W-:Y:S01]  /*ff80*/  HMMA.16816.F32.BF16 R12, R136.reuse, R20, R12 ;  /* 0x00000014880c723c */ /* 0x040fe2000004180c */
[----:B------:R-:W1:Y:S01]  /*ff90*/  LDSM.16.MT88.4 R120, [R184+0xc000] ;  /* 0x00c00000b878783b */ /* 0x000e620000004200 */
[C---:B------:R-:W-:Y:S02]  /*ffa0*/  FMUL.FTZ R32, R2.reuse, R100 ;  /* 0x0000006402207220 */ /* 0x040fe40000410000 */
[----:B------:R-:W-:Y:S01]  /*ffb0*/  FMUL.FTZ R33, R2, R101 ;  /* 0x0000006502217220 */ /* 0x000fe20000410000 */
[----:B------:R-:W-:Y:S01]  /*ffc0*/  MUFU.EX2 R221, R221 ;  /* 0x000000dd00dd7308 */ /* 0x000fe20000000800 */
[----:B------:R-:W-:Y:S02]  /*ffd0*/  FMUL.FTZ R34, R0, R102 ;  /* 0x0000006600227220 */ /* 0x000fe40000410000 */
[C---:B------:R-:W-:Y:S01]  /*ffe0*/  HMMA.16816.F32.BF16 R16, R136.reuse, R22, R16 ;  /* 0x000000168810723c */ /* 0x040fe20000041810 */
[C---:B------:R-:W-:Y:S01]  /*fff0*/  FMUL.FTZ R20, R2.reuse, R112 ;  /* 0x0000007002147220 */ /* 0x040fe20000410000 */
[----:B------:R-:W-:Y:S02]  /*10000*/  LDSM.16.MT88.4 R108, [R184+0xe000] ;  /* 0x00e00000b86c783b */ /* 0x000fe40000004200 */
[----:B------:R-:W-:Y:S02]  /*10010*/  FMUL.FTZ R21, R2, R113 ;  /* 0x0000007102157220 */ /* 0x000fe40000410000 */
[C---:B------:R-:W-:Y:S01]  /*10020*/  FMUL.FTZ R35, R0.reuse, R103 ;  /* 0x0000006700237220 */ /* 0x040fe20000410000 */
[----:B------:R-:W-:Y:S01]  /*10030*/  MUFU.EX2 R220, R220 ;  /* 0x000000dc00dc7308 */ /* 0x000fe20000000800 */
[C---:B------:R-:W-:Y:S02]  /*10040*/  FMUL.FTZ R22, R0.reuse, R114 ;  /* 0x0000007200167220 */ /* 0x040fe40000410000 */
[----:B------:R-:W-:Y:S02]  /*10050*/  LDSM.16.MT88.4 R100, [R185+0xe000] ;  /* 0x00e00000b964783b */ /* 0x000fe40000004200 */
[----:B------:R-:W-:Y:S02]  /*10060*/  FMUL.FTZ R23, R0, R115 ;  /* 0x0000007300177220 */ /* 0x000fe40000410000 */
[C---:B------:R-:W-:Y:S02]  /*10070*/  FMUL.FTZ R36, R2.reuse, R36 ;  /* 0x0000002402247220 */ /* 0x040fe40000410000 */
[----:B------:R-:W-:Y:S01]  /*10080*/  FMUL.FTZ R37, R2, R37 ;  /* 0x0000002502257220 */ /* 0x000fe20000410000 */
[----:B------:R-:W3:Y:S01]  /*10090*/  MUFU.EX2 R223, R223 ;  /* 0x000000df00df7308 */ /* 0x000ee20000000800 */
[----:B------:R-:W4:Y:S01]  /*100a0*/  LDSM.16.MT88.4 R112, [R188+0xe000] ;  /* 0x00e00000bc70783b */ /* 0x000f220000004200 */
[C---:B------:R-:W-:Y:S01]  /*100b0*/  HMMA.16816.F32.BF16 R20, R136.reuse, R28, R20 ;  /* 0x0000001c8814723c */ /* 0x040fe20000041814 */
[C---:B------:R-:W-:Y:S02]  /*100c0*/  FMUL.FTZ R38, R0.reuse, R38 ;  /* 0x0000002600267220 */ /* 0x040fe40000410000 */
[----:B------:R-:W-:Y:S02]  /*100d0*/  FMUL.FTZ R39, R0, R39 ;  /* 0x0000002700277220 */ /* 0x000fe40000410000 */
[C---:B------:R-:W-:Y:S02]  /*100e0*/  FMUL.FTZ R40, R2.reuse, R40 ;  /* 0x0000002802287220 */ /* 0x040fe40000410000 */
[----:B------:R-:W-:Y:S01]  /*100f0*/  LDSM.16.MT88.4 R148, [R188+0xf800] ;  /* 0x00f80000bc94783b */ /* 0x000fe20000004200 */
[C---:B------:R-:W-:Y:S01]  /*10100*/  HMMA.16816.F32.BF16 R24, R136.reuse, R30, R24 ;  /* 0x0000001e8818723c */ /* 0x040fe20000041818 */
[C---:B------:R-:W-:Y:S01]  /*10110*/  FMUL.FTZ R28, R2.reuse, R104 ;  /* 0x00000068021c7220 */ /* 0x040fe20000410000 */
[----:B------:R-:W-:Y:S02]  /*10120*/  MUFU.EX2 R222, R222 ;  /* 0x000000de00de7308 */ /* 0x000fe40000000800 */
[C---:B------:R-:W-:Y:S02]  /*10130*/  FMUL.FTZ R29, R2.reuse, R105 ;  /* 0x00000069021d7220 */ /* 0x040fe40000410000 */
[----:B------:R-:W-:Y:S02]  /*10140*/  FMUL.FTZ R41, R2, R41 ;  /* 0x0000002902297220 */ /* 0x000fe40000410000 */
[C---:B------:R-:W-:Y:S04]  /*10150*/  FMUL.FTZ R30, R0.reuse, R106 ;  /* 0x0000006a001e7220 */ /* 0x040fe80000410000 */
[C---:B------:R-:W-:Y:S01]  /*10160*/  FMUL.FTZ R31, R0.reuse, R107 ;  /* 0x0000006b001f7220 */ /* 0x040fe20000410000 */
[----:B------:R-:W5:Y:S01]  /*10170*/  MUFU.EX2 R225, R225 ;  /* 0x000000e100e17308 */ /* 0x000f620000000800 */
[----:B------:R-:W2:Y:S01]  /*10180*/  LDSM.16.MT88.4 R104, [R186+0xe000] ;  /* 0x00e00000ba68783b */ /* 0x000ea20000004200 */
[C---:B------:R-:W-:Y:S02]  /*10190*/  FMUL.FTZ R42, R0.reuse, R42 ;  /* 0x0000002a002a7220 */ /* 0x040fe40000410000 */
[----:B------:R-:W-:Y:S02]  /*101a0*/  FMUL.FTZ R43, R0, R43 ;  /* 0x0000002b002b7220 */ /* 0x000fe40000410000 */
[C---:B-1----:R-:W-:Y:S01]  /*101b0*/  HMMA.16816.F32.BF16 R28, R136.reuse, R120, R28 ;  /* 0x00000078881c723c */ /* 0x042fe2000004181c */
[C---:B------:R-:W-:Y:S02]  /*101c0*/  FMUL.FTZ R44, R2.reuse, R44 ;  /* 0x0000002c022c7220 */ /* 0x040fe40000410000 */
        /* <DEDUP_REMOVED lines=9> */
[C---:B----4-:R-:W-:Y:S01]  /*10260*/  HMMA.16816.F32.BF16 R36, R136.reuse, R112, R36 ;  /* 0x000000708824723c */ /* 0x050fe20000041824 */
[C---:B------:R-:W-:Y:S03]  /*10270*/  FMUL.FTZ R50, R0.reuse, R50 ;  /* 0x0000003200327220 */ /* 0x040fe60000410000 */
[----:B------:R-:W-:Y:S02]  /*10280*/  FMUL.FTZ R51, R0, R51 ;  /* 0x0000003300337220 */ /* 0x000fe40000410000 */
[C---:B------:R-:W-:Y:S02]  /*10290*/  FMUL.FTZ R52, R2.reuse, R52 ;  /* 0x0000003402347220 */ /* 0x040fe40000410000 */
[C---:B------:R-:W-:Y:S01]  /*102a0*/  HMMA.16816.F32.BF16 R40, R136.reuse, R114, R40 ;  /* 0x000000728828723c */ /* 0x040fe20000041828 */
[----:B------:R-:W-:Y:S01]  /*102b0*/  LDSM.16.MT88.4 R112, [R188+0xc800] ;  /* 0x00c80000bc70783b */ /* 0x000fe20000004200 */
        /* <DEDUP_REMOVED lines=8> */
[C---:B------:R-:W-:Y:S02]  /*10340*/  FMUL.FTZ R58, R0.reuse, R58 ;  /* 0x0000003a003a7220 */ /* 0x040fe40000410000 */
[----:B------:R-:W-:Y:S01]  /*10350*/  FMUL.FTZ R59, R0, R59 ;  /* 0x0000003b003b7220 */ /* 0x000fe20000410000 */
[C---:B------:R-:W-:Y:S01]  /*10360*/  HMMA.16816.F32.BF16 R48, R136.reuse, R106, R48 ;  /* 0x0000006a8830723c */ /* 0x040fe20000041830 */
[----:B------:R-:W4:Y:S01]  /*10370*/  LDSM.16.MT88.4 R104, [R188+0x10000] ;  /* 0x01000000bc68783b */ /* 0x000f220000004200 */
[C---:B------:R-:W-:Y:S02]  /*10380*/  FMUL.FTZ R60, R2.reuse, R60 ;  /* 0x0000003c023c7220 */ /* 0x040fe40000410000 */
[----:B------:R-:W-:Y:S01]  /*10390*/  MUFU.EX2 R228, R228 ;  /* 0x000000e400e47308 */ /* 0x000fe20000000800 */
[----:B------:R-:W-:Y:S03]  /*103a0*/  FMUL.FTZ R61, R2, R61 ;  /* 0x0000003d023d7220 */ /* 0x000fe60000410000 */
[C---:B------:R-:W-:Y:S01]  /*103b0*/  HMMA.16816.F32.BF16 R52, R136.reuse, R100, R52 ;  /* 0x000000648834723c */ /* 0x040fe20000041834 */
[C---:B------:R-:W-:Y:S03]  /*103c0*/  FMUL.FTZ R62, R0.reuse, R62 ;  /* 0x0000003e003e7220 */ /* 0x040fe60000410000 */
[----:B------:R-:W-:Y:S02]  /*103d0*/  FMUL.FTZ R63, R0, R63 ;  /* 0x0000003f003f7220 */ /* 0x000fe40000410000 */
[C---:B------:R-:W-:Y:S01]  /*103e0*/  FMUL.FTZ R64, R2.reuse, R64 ;  /* 0x0000004002407220 */ /* 0x040fe20000410000 */
[----:B------:R-:W1:Y:S01]  /*103f0*/  MUFU.EX2 R231, R231 ;  /* 0x000000e700e77308 */ /* 0x000e620000000800 */
[C---:B------:R-:W-:Y:S01]  /*10400*/  HMMA.16816.F32.BF16 R56, R136.reuse, R102, R56 ;  /* 0x000000668838723c */ /* 0x040fe20000041838 */
[----:B------:R-:W1:Y:S03]  /*10410*/  LDSM.16.MT88.4 R100, [R186+0x10000] ;  /* 0x01000000ba64783b */ /* 0x000e660000004200 */
[----:B------:R-:W-:Y:S02]  /*10420*/  FMUL.FTZ R65, R2, R65 ;  /* 0x0000004102417220 */ /* 0x000fe40000410000 */
[C---:B------:R-:W-:Y:S02]  /*10430*/  FMUL.FTZ R66, R0.reuse, R66 ;  /* 0x0000004200427220 */ /* 0x040fe40000410000 */
[C---:B------:R-:W-:Y:S01]  /*10440*/  HMMA.16816.F32.BF16 R60, R136.reuse, R108, R60 ;  /* 0x0000006c883c723c */ /* 0x040fe2000004183c */
[----:B------:R-:W-:Y:S01]  /*10450*/  FMUL.FTZ R67, R0, R67 ;  /* 0x0000004300437220 */ /* 0x000fe20000410000 */
[----:B------:R-:W-:Y:S02]  /*10460*/  MUFU.EX2 R230, R230 ;  /* 0x000000e600e67308 */ /* 0x000fe40000000800 */
[C---:B------:R-:W-:Y:S02]  /*10470*/  FMUL.FTZ R68, R2.reuse, R68 ;  /* 0x0000004402447220 */ /* 0x040fe40000410000 */
[----:B------:R-:W-:Y:S02]  /*10480*/  FMUL.FTZ R69, R2, R69 ;  /* 0x0000004502457220 */ /* 0x000fe40000410000 */
[C---:B------:R-:W-:Y:S01]  /*10490*/  HMMA.16816.F32.BF16 R64, R136.reuse, R110, R64 ;  /* 0x0000006e8840723c */ /* 0x040fe20000041840 */
[----:B------:R-:W2:Y:S03]  /*104a0*/  LDSM.16.MT88.4 R108, [R185+0x10000] ;  /* 0x01000000b96c783b */ /* 0x000ea60000004200 */
[C---:B------:R-:W-:Y:S01]  /*104b0*/  FMUL.FTZ R70, R0.reuse, R70 ;  /* 0x0000004600467220 */ /* 0x040fe20000410000 */
[----:B------:R-:W1:Y:S01]  /*104c0*/  MUFU.EX2 R233, R233 ;  /* 0x000000e900e97308 */ /* 0x000e620000000800 */
[----:B------:R-:W-:Y:S02]  /*104d0*/  FMUL.FTZ R71, R0, R71 ;  /* 0x0000004700477220 */ /* 0x000fe40000410000 */
[C---:B------:R-:W-:Y:S04]  /*104e0*/  FMUL.FTZ R72, R2.reuse, R72 ;  /* 0x0000004802487220 */ /* 0x040fe80000410000 */
[----:B------:R-:W-:Y:S01]  /*104f0*/  FMUL.FTZ R73, R2, R73 ;  /* 0x0000004902497220 */ /* 0x000fe20000410000 */
[C---:B----4-:R-:W-:Y:S01]  /*10500*/  HMMA.16816.F32.BF16 R68, R136.reuse, R104, R68 ;  /* 0x000000688844723c */ /* 0x050fe20000041844 */
[C---:B------:R-:W-:Y:S01]  /*10510*/  FMUL.FTZ R74, R0.reuse, R74 ;  /* 0x0000004a004a7220 */ /* 0x040fe20000410000 */
[----:B------:R-:W-:Y:S01]  /*10520*/  MUFU.EX2 R232, R232 ;  /* 0x000000e800e87308 */ /* 0x000fe20000000800 */
[----:B------:R-:W-:Y:S02]  /*10530*/  FMUL.FTZ R75, R0, R75 ;  /* 0x0000004b004b7220 */ /* 0x000fe40000410000 */
[C---:B------:R-:W-:Y:S02]  /*10540*/  FMUL.FTZ R76, R2.reuse, R76 ;  /* 0x0000004c024c7220 */ /* 0x040fe40000410000 */
[----:B------:R-:W-:Y:S02]  /*10550*/  FMUL.FTZ R77, R2, R77 ;  /* 0x0000004d024d7220 */ /* 0x000fe40000410000 */
[C---:B------:R-:W-:Y:S01]  /*10560*/  FMUL.FTZ R78, R0.reuse, R78 ;  /* 0x0000004e004e7220 */ /* 0x040fe20000410000 */
[C---:B------:R-:W-:Y:S01]  /*10570*/  HMMA.16816.F32.BF16 R72, R136.reuse, R106, R72 ;  /* 0x0000006a8848723c */ /* 0x040fe20000041848 */
[----:B------:R-:W4:Y:S01]  /*10580*/  LDSM.16.MT88.4 R104, [R184+0x10000] ;  /* 0x01000000b868783b */ /* 0x000f220000004200 */
[----:B------:R-:W-:Y:S01]  /*10590*/  FMUL.FTZ R79, R0, R79 ;  /* 0x0000004f004f7220 */ /* 0x000fe20000410000 */
[----:B------:R-:W2:Y:S01]  /*105a0*/  MUFU.EX2 R235, R235 ;  /* 0x000000eb00eb7308 */ /* 0x000ea20000000800 */
        /* <DEDUP_REMOVED lines=8> */
[----:B------:R-:W-:Y:S01]  /*10630*/  F2FP.BF16.PACK_AB R100, R219, R216 ;  /* 0x000000d8db64723e */ /* 0x000fe200000010ff */
[C---:B------:R-:W-:Y:S01]  /*10640*/  FMUL.FTZ R86, R0.reuse, R86 ;  /* 0x0000005600567220 */ /* 0x040fe20000410000 */
[C---:B------:R-:W-:Y:S02]  /*10650*/  HMMA.16816.F32.BF16 R80, R136.reuse, R102, R80 ;  /* 0x000000668850723c */ /* 0x040fe40000041850 */
[----:B------:R-:W-:Y:S01]  /*10660*/  FMUL.FTZ R87, R0, R87 ;  /* 0x0000005700577220 */ /* 0x000fe20000410000 */
[----:B---3--:R-:W-:Y:S01]  /*10670*/  F2FP.BF16.PACK_AB R101, R223, R220 ;  /* 0x000000dcdf65723e */ /* 0x008fe200000010ff */
[C---:B------:R-:W-:Y:S01]  /*10680*/  FMUL.FTZ R88, R2.reuse, R88 ;  /* 0x0000005802587220 */ /* 0x040fe20000410000 */
[----:B------:R-:W-:Y:S01]  /*10690*/  MUFU.EX2 R236, R236 ;  /* 0x000000ec00ec7308 */ /* 0x000fe20000000800 */
[----:B------:R-:W-:Y:S01]  /*106a0*/  FMUL.FTZ R89, R2, R89 ;  /* 0x0000005902597220 */ /* 0x000fe20000410000 */
[----:B------:R-:W-:Y:S01]  /*106b0*/  F2FP.BF16.PACK_AB R102, R221, R218 ;  /* 0x000000dadd66723e */ /* 0x000fe200000010ff */
[C---:B------:R-:W-:Y:S01]  /*106c0*/  FMUL.FTZ R90, R0.reuse, R90 ;  /* 0x0000005a005a7220 */ /* 0x040fe20000410000 */
[C---:B--2---:R-:W-:Y:S03]  /*106d0*/  HMMA.16816.F32.BF16 R84, R136.reuse, R108, R84 ;  /* 0x0000006c8854723c */ /* 0x044fe60000041854 */
[----:B------:R-:W-:Y:S01]  /*106e0*/  FMUL.FTZ R91, R0, R91 ;  /* 0x0000005b005b7220 */ /* 0x000fe20000410000 */
[----:B-----5:R-:W-:Y:S01]  /*106f0*/  F2FP.BF16.PACK_AB R103, R225, R222 ;  /* 0x000000dee167723e */ /* 0x020fe200000010ff */
[C---:B------:R-:W-:Y:S01]  /*10700*/  FMUL.FTZ R92, R2.reuse, R92 ;  /* 0x0000005c025c7220 */ /* 0x040fe20000410000 */
[----:B------:R-:W1:Y:S01]  /*10710*/  MUFU.EX2 R239, R239 ;  /* 0x000000ef00ef7308 */ /* 0x000e620000000800 */
[----:B------:R-:W-:Y:S02]  /*10720*/  FMUL.FTZ R93, R2, R93 ;  /* 0x0000005d025d7220 */ /* 0x000fe40000410000 */
[C---:B------:R-:W-:Y:S01]  /*10730*/  FMUL.FTZ R94, R0.reuse, R94 ;  /* 0x0000005e005e7220 */ /* 0x040fe20000410000 */
[C---:B------:R-:W-:Y:S01]  /*10740*/  HMMA.16816.F32.BF16 R88, R136.reuse, R110, R88 ;  /* 0x0000006e8858723c */ /* 0x040fe20000041858 */
[----:B------:R-:W2:Y:S01]  /*10750*/  LDSM.16.MT88.4 R108, [R185+0xc800] ;  /* 0x00c80000b96c783b */ /* 0x000ea20000004200 */
[----:B------:R-:W-:Y:S02]  /*10760*/  FMUL.FTZ R95, R0, R95 ;  /* 0x0000005f005f7220 */ /* 0x000fe40000410000 */
[C---:B------:R-:W-:Y:S02]  /*10770*/  FMUL.FTZ R96, R2.reuse, R96 ;  /* 0x0000006002607220 */ /* 0x040fe40000410000 */
[----:B------:R-:W-:Y:S01]  /*10780*/  FMUL.FTZ R97, R2, R97 ;  /* 0x0000006102617220 */ /* 0x000fe20000410000 */
[----:B------:R-:W3:Y:S01]  /*10790*/  MUFU.EX2 R238, R238 ;  /* 0x000000ee00ee7308 */ /* 0x000ee20000000800 */
[C---:B------:R-:W-:Y:S01]  /*107a0*/  FMUL.FTZ R98, R0.reuse, R98 ;  /* 0x0000006200627220 */ /* 0x040fe20000410000 */
[C---:B----4-:R-:W-:Y:S03]  /*107b0*/  HMMA.16816.F32.BF16 R92, R136.reuse, R104, R92 ;  /* 0x00000068885c723c */ /* 0x050fe6000004185c */
[----:B------:R-:W-:Y:S02]  /*107c0*/  FMUL.FTZ R99, R0, R99 ;  /* 0x0000006300637220 */ /* 0x000fe40000410000 */
[----:B------:R-:W-:Y:S01]  /*107d0*/  FFMA.FTZ R217, R2, R213, R217 ;  /* 0x000000d502d97223 */ /* 0x000fe200000100d9 */
[----:B------:R-:W-:Y:S01]  /*107e0*/  MOV R2, R132 ;  /* 0x0000008400027202 */ /* 0x000fe20000000f00 */
[----:B------:R-:W-:Y:S02]  /*107f0*/  FFMA.FTZ R170, R0, R211, R170 ;  /* 0x000000d300aa7223 */ /* 0x000fe400000100aa */
[----:B------:R-:W-:Y:S01]  /*10800*/  FADD.FTZ R217, R134, R217 ;  /* 0x000000d986d97221 */ /* 0x000fe20000010000 */
[----:B------:R-:W-:Y:S01]  /*10810*/  HMMA.16816.F32.BF16 R96, R136, R106, R96 ;  /* 0x0000006a8860723c */ /* 0x000fe20000041860 */
[----:B------:R-:W4:Y:S01]  /*10820*/  LDSM.16.MT88.4 R104, [R184+0xe800] ;  /* 0x00e80000b868783b */ /* 0x000f220000004200 */
[----:B------:R-:W-:Y:S02]  /*10830*/  FADD.FTZ R169, R169, R170 ;  /* 0x000000aaa9a97221 */ /* 0x000fe40000010000 */
[----:B------:R-:W-:Y:S02]  /*10840*/  FADD.FTZ R212, R212, R217 ;  /* 0x000000d9d4d47221 */ /* 0x000fe40000010000 */
[----:B------:R-:W-:Y:S02]  /*10850*/  FADD.FTZ R168, R168, R169 ;  /* 0x000000a9a8a87221 */ /* 0x000fe40000010000 */
[C---:B------:R-:W-:Y:S01]  /*10860*/  HMMA.16816.F32.BF16 R4, R100.reuse, R112, R4 ;  /* 0x000000706404723c */ /* 0x040fe20000041804 */
[----:B------:R-:W-:Y:S03]  /*10870*/  LDSM.16.MT88.4 R136, [R185+0xf000] ;  /* 0x00f00000b988783b */ /* 0x000fe60000004200 */
[----:B------:R-:W-:Y:S02]  /*10880*/  FADD.FTZ R171, R171, R212 ;  /* 0x000000d4abab7221 */ /* 0x000fe40000010000 */
[----:B------:R-:W-:Y:S02]  /*10890*/  FADD.FTZ R135, R135, R168 ;  /* 0x000000a887877221 */ /* 0x000fe40000010000 */
[C---:B------:R-:W-:Y:S01]  /*108a0*/  HMMA.16816.F32.BF16 R8, R100.reuse, R114, R8 ;  /* 0x000000726408723c */ /* 0x040fe20000041808 */
[----:B------:R-:W-:Y:S03]  /*108b0*/  LDSM.16.MT88.4 R112, [R186+0x10800] ;  /* 0x01080000ba70783b */ /* 0x000fe60000004200 */
[----:B------:R-:W-:Y:S02]  /*108c0*/  FADD.FTZ R216, R216, R171 ;  /* 0x000000abd8d87221 */ /* 0x000fe40000010000 */
[----:B------:R-:W-:Y:S02]  /*108d0*/  FADD.FTZ R220, R220, R135 ;  /* 0x00000087dcdc7221 */ /* 0x000fe40000010000 */
[C---:B------:R-:W-:Y:S01]  /*108e0*/  HMMA.16816.F32.BF16 R12, R100.reuse, R116, R12 ;  /* 0x00000074640c723c */ /* 0x040fe2000004180c */
[----:B------:R-:W-:Y:S03]  /*108f0*/  FADD.FTZ R219, R219, R216 ;  /* 0x000000d8dbdb7221 */ /* 0x000fe60000010000 */
[----:B------:R-:W-:Y:S02]  /*10900*/  FADD.FTZ R223, R223, R220 ;  /* 0x000000dcdfdf7221 */ /* 0x000fe40000010000 */
[----:B------:R-:W-:Y:S02]  /*10910*/  FADD.FTZ R218, R218, R219 ;  /* 0x000000dbdada7221 */ /* 0x000fe40000010000 */
[C---:B------:R-:W-:Y:S01]  /*10920*/  HMMA.16816.F32.BF16 R16, R100.reuse, R118, R16 ;  /* 0x000000766410723c */ /* 0x040fe20000041810 */
[----:B------:R-:W-:Y:S03]  /*10930*/  LDSM.16.MT88.4 R116, [R185+0x10800] ;  /* 0x01080000b974783b */ /* 0x000fe60000004200 */
[----:B------:R-:W-:Y:S02]  /*10940*/  FADD.FTZ R222, R222, R223 ;  /* 0x000000dfdede7221 */ /* 0x000fe40000010000 */
[----:B------:R-:W-:Y:S02]  /*10950*/  FADD.FTZ R221, R221, R218 ;  /* 0x000000dadddd7221 */ /* 0x000fe40000010000 */
[C---:B--2---:R-:W-:Y:S01]  /*10960*/  HMMA.16816.F32.BF16 R20, R100.reuse, R108, R20 ;  /* 0x0000006c6414723c */ /* 0x044fe20000041814 */
[----:B------:R-:W-:Y:S03]  /*10970*/  FADD.FTZ R225, R225, R222 ;  /* 0x000000dee1e17221 */ /* 0x000fe60000010000 */
[----:B------:R-:W-:Y:S04]  /*10980*/  IMAD.MOV.U32 R0, RZ, RZ, R3 ;  /* 0x000000ffff007224 */ /* 0x000fe800078e0003 */
        /* <DEDUP_REMOVED lines=16> */
[----:B------:R-:W4:Y:S07]  /*10a90*/  LDSM.16.MT88.4 R104, [R184+0x10800] ;  /* 0x01080000b868783b */ /* 0x000f2e0000004200 */
[C---:B--2---:R-:W-:Y:S08]  /*10aa0*/  HMMA.16816.F32.BF16 R68, R100.reuse, R108, R68 ;  /* 0x0000006c6444723c */ /* 0x044ff00000041844 */
[C---:B------:R-:W-:Y:S01]  /*10ab0*/  HMMA.16816.F32.BF16 R72, R100.reuse, R110, R72 ;  /* 0x0000006e6448723c */ /* 0x040fe20000041848 */
[----:B------:R-:W2:Y:S07]  /*10ac0*/  LDSM.16.MT88.4 R108, [R188+0xd000] ;  /* 0x00d00000bc6c783b */ /* 0x000eae0000004200 */
[C---:B------:R-:W-:Y:S08]  /*10ad0*/  HMMA.16816.F32.BF16 R76, R100.reuse, R112, R76 ;  /* 0x00000070644c723c */ /* 0x040ff0000004184c */
[C---:B------:R-:W-:Y:S01]  /*10ae0*/  HMMA.16816.F32.BF16 R80, R100.reuse, R114, R80 ;  /* 0x000000726450723c */ /* 0x040fe20000041850 */
[----:B------:R-:W5:Y:S07]  /*10af0*/  LDSM.16.MT88.4 R112, [R185+0xd000] ;  /* 0x00d00000b970783b */ /* 0x000f6e0000004200 */
[C---:B------:R-:W-:Y:S08]  /*10b00*/  HMMA.16816.F32.BF16 R84, R100.reuse, R116, R84 ;  /* 0x000000746454723c */ /* 0x040ff00000041854 */
[C---:B------:R-:W-:Y:S01]  /*10b10*/  HMMA.16816.F32.BF16 R88, R100.reuse, R118, R88 ;  /* 0x000000766458723c */ /* 0x040fe20000041858 */
[----:B------:R-:W1:Y:S07]  /*10b20*/  LDSM.16.MT88.4 R116, [R188+0xf000] ;  /* 0x00f00000bc74783b */ /* 0x000e6e0000004200 */
[C---:B----4-:R-:W-:Y:S08]  /*10b30*/  HMMA.16816.F32.BF16 R92, R100.reuse, R104, R92 ;  /* 0x00000068645c723c */ /* 0x050ff0000004185c */
[----:B------:R-:W-:Y:S01]  /*10b40*/  HMMA.16816.F32.BF16 R96, R100, R106, R96 ;  /* 0x0000006a6460723c */ /* 0x000fe20000041860 */
[----:B------:R-:W4:Y:S06]  /*10b50*/  LDSM.16.MT88.4 R104, [R184+0xf000] ;  /* 0x00f00000b868783b */ /* 0x000f2c0000004200 */
        /* <DEDUP_REMOVED lines=9> */
[C---:B--2---:R-:W-:Y:S01]  /*10bf0*/  HMMA.16816.F32.BF16 R4, R100.reuse, R108, R4 ;  /* 0x0000006c6404723c */ /* 0x044fe20000041804 */
[----:B------:R-:W-:Y:S02]  /*10c00*/  FADD.FTZ R230, R230, R231 ;  /* 0x000000e7e6e67221 */ /* 0x000fe40000010000 */
[----:B------:R-:W-:Y:S02]  /*10c10*/  FADD.FTZ R229, R229, R226 ;  /* 0x000000e2e5e57221 */ /* 0x000fe40000010000 */
[----:B------:R-:W-:Y:S03]  /*10c20*/  FADD.FTZ R233, R233, R230 ;  /* 0x000000e6e9e97221 */ /* 0x000fe60000010000 */
[C---:B------:R-:W-:Y:S01]  /*10c30*/  HMMA.16816.F32.BF16 R8, R100.reuse, R110, R8 ;  /* 0x0000006e6408723c */ /* 0x040fe20000041808 */
[----:B------:R-:W2:Y:S07]  /*10c40*/  LDSM.16.MT88.4 R108, [R188+0x11000] ;  /* 0x01100000bc6c783b */ /* 0x000eae0000004200 */
        /* <DEDUP_REMOVED lines=15> */
[C---:B------:R-:W-:Y:S01]  /*10d40*/  HMMA.16816.F32.BF16 R56, R100.reuse, R138, R56 ;  /* 0x0000008a6438723c */ /* 0x040fe20000041838 */
[----:B------:R-:W-:Y:S03]  /*10d50*/  F2FP.BF16.PACK_AB R137, R239, R236 ;  /* 0x000000ecef89723e */ /* 0x000fe600000010ff */
[----:B------:R-:W-:Y:S02]  /*10d60*/  FADD.FTZ R232, R232, R229 ;  /* 0x000000e5e8e87221 */ /* 0x000fe40000010000 */
[----:B------:R-:W-:Y:S01]  /*10d70*/  FADD.FTZ R236, R236, R233 ;  /* 0x000000e9ecec7221 */ /* 0x000fe20000010000 */
[----:B------:R-:W-:Y:S01]  /*10d80*/  F2FP.BF16.PACK_AB R138, R237, R234 ;  /* 0x000000eaed8a723e */ /* 0x000fe200000010ff */
[C---:B----4-:R-:W-:Y:S01]  /*10d90*/  HMMA.16816.F32.BF16 R60, R100.reuse, R104, R60 ;  /* 0x00000068643c723c */ /* 0x050fe2000004183c */
[----:B---3--:R-:W-:Y:S03]  /*10da0*/  F2FP.BF16.PACK_AB R139, R133, R238 ;  /* 0x000000ee858b723e */ /* 0x008fe600000010ff */
[----:B------:R-:W-:Y:S02]  /*10db0*/  FADD.FTZ R235, R235, R232 ;  /* 0x000000e8ebeb7221 */ /* 0x000fe40000010000 */
[----:B------:R-:W-:Y:S02]  /*10dc0*/  FADD.FTZ R239, R239, R236 ;  /* 0x000000ecefef7221 */ /* 0x000fe40000010000 */
[C---:B------:R-:W-:Y:S01]  /*10dd0*/  HMMA.16816.F32.BF16 R64, R100.reuse, R106, R64 ;  /* 0x0000006a6440723c */ /* 0x040fe20000041840 */
[----:B------:R-:W3:Y:S03]  /*10de0*/  LDSM.16.MT88.4 R104, [R184+0x11000] ;  /* 0x01100000b868783b */ /* 0x000ee60000004200 */
[----:B------:R-:W-:Y:S02]  /*10df0*/  FADD.FTZ R234, R234, R235 ;  /* 0x000000ebeaea7221 */ /* 0x000fe40000010000 */
[----:B------:R-:W-:Y:S02]  /*10e00*/  FADD.FTZ R238, R238, R239 ;  /* 0x000000efeeee7221 */ /* 0x000fe40000010000 */
[C---:B--2---:R-:W-:Y:S01]  /*10e10*/  HMMA.16816.F32.BF16 R68, R100.reuse, R108, R68 ;  /* 0x0000006c6444723c */ /* 0x044fe20000041844 */
[----:B------:R-:W-:Y:S03]  /*10e20*/  FADD.FTZ R213, R237, R234 ;  /* 0x000000eaedd57221 */ /* 0x000fe60000010000 */
[----:B------:R-:W-:Y:S04]  /*10e30*/  FADD.FTZ R211, R133, R238 ;  /* 0x000000ee85d37221 */ /* 0x000fe80000010000 */
[C---:B------:R-:W-:Y:S01]  /*10e40*/  HMMA.16816.F32.BF16 R72, R100.reuse, R110, R72 ;  /* 0x0000006e6448723c */ /* 0x040fe20000041848 */
[----:B------:R-:W2:Y:S07]  /*10e50*/  LDSM.16.MT88.4 R108, [R186+0xd800] ;  /* 0x00d80000ba6c783b */ /* 0x000eae0000004200 */
[C---:B-----5:R-:W-:Y:S08]  /*10e60*/  HMMA.16816.F32.BF16 R76, R100.reuse, R112, R76 ;  /* 0x00000070644c723c */ /* 0x060ff0000004184c */
[C---:B------:R-:W-:Y:S08]  /*10e70*/  HMMA.16816.F32.BF16 R80, R100.reuse, R114, R80 ;  /* 0x000000726450723c */ /* 0x040ff00000041850 */
        /* <DEDUP_REMOVED lines=32> */
.L_x_5649:
        /* <DEDUP_REMOVED lines=250> */
[----:B------:R-:W2:Y:S01]  /*12020*/  S2UR UR6, SR_CTAID.Y ;  /* 0x00000000000679c3 */ /* 0x000ea20000002600 */
[----:B------:R-:W-:-:S02]  /*12030*/  ULDC UR4, c[0x0][0x214] ;  /* 0x0000850000047ab9 */ /* 0x000fc40000000800 */
[----:B------:R-:W-:Y:S02]  /*12040*/  UISETP.NE.AND UP0, UPT, UR27, -0x1, UPT ;  /* 0xffffffff1b00788c */ /* 0x000fe4000bf05270 */
[----:B------:R-:W-:-:S03]  /*12050*/  ULDC UR8, c[0x0][0x234] ;  /* 0x00008d0000087ab9 */ /* 0x000fc60000000800 */
[----:B------:R-:W3:Y:S01]  /*12060*/  S2UR UR7, SR_CTAID.Z ;  /* 0x00000000000779c3 */ /* 0x000ee20000002700 */
[----:B--2---:R-:W-:-:S04]  /*12070*/  UIMAD UR4, UR6, UR4, URZ ;  /* 0x00000004060472a4 */ /* 0x004fc8000f8e023f */
[----:B------:R-:W-:-:S04]  /*12080*/  USEL UR4, UR4, UR27, !UP0 ;  /* 0x0000001b04047287 */ /* 0x000fc8000c000000 */
[----:B---3--:R-:W-:Y:S01]  /*12090*/  UIMAD UR8, UR7, UR8, UR4 ;  /* 0x00000008070872a4 */ /* 0x008fe2000f8e0204 */
[----:B------:R-:W-:Y:S05]  /*120a0*/  BRA `(.L_x_5655) ;  /* 0x0000006000007947 */ /* 0x000fea0003800000 */
.L_x_5654:
[----:B------:R-:W2:Y:S01]  /*120b0*/  S2UR UR7, SR_CTAID.Z ;  /* 0x00000000000779c3 */ /* 0x000ea20000002700 */
[----:B------:R-:W-:Y:S02]  /*120c0*/  ULDC UR4, c[0x0][0x1c0] ;  /* 0x0000700000047ab9 */ /* 0x000fe40000000800 */
[----:B------:R-:W-:-:S05]  /*120d0*/  ULDC UR8, c[0x0][0x214] ;  /* 0x0000850000087ab9 */ /* 0x000fca0000000800 */
[----:B------:R-:W2:Y:S02]  /*120e0*/  S2UR UR6, SR_CTAID.Y ;  /* 0x00000000000679c3 */ /* 0x000ea40000002600 */
[----:B--2---:R-:W-:-:S04]  /*120f0*/  UIMAD UR4, UR6, UR4, UR7 ;  /* 0x00000004060472a4 */ /* 0x004fc8000f8e0207 */
[----:B------:R-:W-:Y:S02]  /*12100*/  UIMAD UR8, UR4, UR8, URZ ;  /* 0x00000008040872a4 */ /* 0x000fe4000f8e023f */
.L_x_5655:
[----:B------:R-:W-:Y:S01]  /*12110*/  BAR.SYNC.DEFER_BLOCKING 0x0 ;  /* 0x0000000000007b1d */ /* 0x000fe20000010000 */
[----:B------:R-:W-:Y:S01]  /*12120*/  LOP3.LUT R57, R5, 0xffffffe0, RZ, 0xc0, !PT ;  /* 0xffffffe005397812 */ /* 0x000fe200078ec0ff */
[----:B------:R-:W-:-:S04]  /*12130*/  UISETP.NE.AND UP0, UPT, UR27, -0x1, UPT ;  /* 0xffffffff1b00788c */ /* 0x000fc8000bf05270 */
[----:B------:R-:W2:Y:S01]  /*12140*/  S2R R0, SR_TID.X ;  /* 0x0000000000007919 */ /* 0x000ea20000002100 */
[----:B------:R-:W-:Y:S01]  /*12150*/  IMAD.IADD R57, R4, 0x1, -R57 ;  /* 0x0000000104397824 */ /* 0x000fe200078e0a39 */
[----:B------:R-:W-:Y:S01]  /*12160*/  ULDC.64 UR4, c[0x0][0x1e8] ;  /* 0x00007a0000047ab9 */ /* 0x000fe20000000a00 */
[----:B------:R-:W-:Y:S01]  /*12170*/  BSSY B0, `(.L_x_5656) ;  /* 0x0000031000007945 */ /* 0x000fe20003800000 */
[----:B------:R-:W-:Y:S02]  /*12180*/  UIMAD.WIDE.U32 UR10, UR27, UR4, URZ ;  /* 0x000000041b0a72a5 */ /* 0x000fe4000f8e003f */
[----:B------:R-:W-:Y:S02]  /*12190*/  LOP3.LUT P0, RZ, R57, 0x3, RZ, 0xc0, !PT ;  /* 0x0000000339ff7812 */ /* 0x000fe4000780c0ff */
[----:B------:R-:W-:Y:S01]  /*121a0*/  SHF.R.S32.HI R57, RZ, 0x1f, R6 ;  /* 0x0000001fff397819 */ /* 0x000fe20000011406 */
[----:B------:R-:W-:Y:S02]  /*121b0*/  UIMAD UR9, UR27, UR5, UR11 ;  /* 0x000000051b0972a4 */ /* 0x000fe4000f8e020b */
[----:B------:R-:W-:Y:S01]  /*121c0*/  USHF.R.S32.HI UR11, URZ, 0x1f, UR6 ;  /* 0x0000001f3f0b7899 */ /* 0x000fe20008011406 */
[----:B------:R-:W-:Y:S01]  /*121d0*/  LEA.HI R57, R57, R6, RZ, 0x2 ;  /* 0x0000000639397211 */ /* 0x000fe200078f10ff */
[----:B------:R-:W-:-:S02]  /*121e0*/  ULDC.64 UR4, c[0x0][0x1e0] ;  /* 0x0000780000047ab9 */ /* 0x000fc40000000a00 */
[----:B------:R-:W-:Y:S01]  /*121f0*/  UIMAD UR11, UR11, UR4, URZ ;  /* 0x000000040b0b72a4 */ /* 0x000fe2000f8e023f */
[----:B------:R-:W-:Y:S01]  /*12200*/  LOP3.LUT R57, R57, 0xffffffc, RZ, 0xc0, !PT ;  /* 0x0ffffffc39397812 */ /* 0x000fe200078ec0ff */
[----:B------:R-:W-:Y:S01]  /*12210*/  UIMAD.WIDE.U32 UR12, UR6, UR4, URZ ;  /* 0x00000004060c72a5 */ /* 0x000fe2000f8e003f */
[----:B------:R3:W4:Y:S01]  /*12220*/  LDS.128 R48, [R198] ;  /* 0x00000000c6307984 */ /* 0x0007220000000c00 */
[----:B------:R-:W-:Y:S02]  /*12230*/  UIMAD UR5, UR6, UR5, UR11 ;  /* 0x00000005060572a4 */ /* 0x000fe4000f8e020b */
[----:B------:R-:W-:Y:S01]  /*12240*/  IMAD.IADD R57, R6, 0x1, -R57 ;  /* 0x0000000106397824 */ /* 0x000fe200078e0a39 */
[----:B------:R3:W1:Y:S01]  /*12250*/  LDS.128 R44, [R198+0x800] ;  /* 0x00080000c62c7984 */ /* 0x0006620000000c00 */
[----:B------:R-:W-:Y:S01]  /*12260*/  USEL UR10, UR12, UR10, !UP0 ;  /* 0x0000000a0c0a7287 */ /* 0x000fe2000c000000 */
[----:B--2---:R-:W-:Y:S01]  /*12270*/  SHF.R.S32.HI R5, RZ, 0x1f, R0 ;  /* 0x0000001fff057819 */ /* 0x004fe20000011400 */
[----:B------:R-:W-:Y:S01]  /*12280*/  @!UP0 UIADD3 UR9, UR13, UR5, URZ ;  /* 0x000000050d098290 */ /* 0x000fe2000fffe03f */
[----:B------:R3:W2:Y:S02]  /*12290*/  LDS.128 R40, [R198+0x1000] ;  /* 0x00100000c6287984 */ /* 0x0006a40000000c00 */
[----:B------:R-:W-:Y:S01]  /*122a0*/  LEA.HI R3, R5, R0, RZ, 0x5 ;  /* 0x0000000005037211 */ /* 0x000fe200078f28ff */
[----:B------:R-:W-:Y:S01]  /*122b0*/  ULDC.64 UR12, c[0x0][0x118] ;  /* 0x00004600000c7ab9 */ /* 0x000fe20000000a00 */
[----:B------:R3:W1:Y:S02]  /*122c0*/  LDS.128 R36, [R198+0x1800] ;  /* 0x00180000c6247984 */ /* 0x0006640000000c00 */
[----:B------:R-:W-:-:S02]  /*122d0*/  LOP3.LUT R3, R3, 0xffffffe0, RZ, 0xc0, !PT ;  /* 0xffffffe003037812 */ /* 0x000fc400078ec0ff */
[----:B------:R3:W1:Y:S03]  /*122e0*/  LDS.128 R32, [R198+0x2000] ;  /* 0x00200000c6207984 */ /* 0x0006660000000c00 */
[----:B------:R-:W-:Y:S01]  /*122f0*/  IMAD.IADD R58, R0, 0x1, -R3 ;  /* 0x00000001003a7824 */ /* 0x000fe200078e0a03 */
[----:B------:R3:W1:Y:S04]  /*12300*/  LDS.128 R28, [R198+0x2800] ;  /* 0x00280000c61c7984 */ /* 0x0006680000000c00 */
[----:B------:R3:W1:Y:S01]  /*12310*/  LDS.128 R24, [R198+0x3000] ;  /* 0x00300000c6187984 */ /* 0x0006620000000c00 */
[----:B------:R-:W-:-:S03]  /*12320*/  SHF.R.S32.HI R3, RZ, 0x1f, R58 ;  /* 0x0000001fff037819 */ /* 0x000fc6000001143a */
[----:B-1----:R3:W1:Y:S01]  /*12330*/  LDS.128 R20, [R198+0x3800] ;  /* 0x00380000c6147984 */ /* 0x0026620000000c00 */
[----:B------:R-:W-:-:S03]  /*12340*/  LEA.HI R3, R3, R58, RZ, 0x2 ;  /* 0x0000003a03037211 */ /* 0x000fc600078f10ff */
[----:B------:R3:W1:Y:S01]  /*12350*/  LDS.128 R16, [R198+0x4000] ;  /* 0x00400000c6107984 */ /* 0x0006620000000c00 */
[----:B------:R-:W-:-:S03]  /*12360*/  SHF.R.S32.HI R6, RZ, 0x2, R3 ;  /* 0x00000002ff067819 */ /* 0x000fc60000011403 */
[----:B------:R3:W1:Y:S02]  /*12370*/  LDS.128 R12, [R198+0x4800] ;  /* 0x00480000c60c7984 */ /* 0x0006640000000c00 */
[----:B------:R-:W-:Y:S02]  /*12380*/  IMAD R57, R57, 0x10, R6 ;  /* 0x0000001039397824 */ /* 0x000fe400078e0206 */
[----:B------:R3:W1:Y:S04]  /*12390*/  LDS.128 R8, [R198+0x5000] ;  /* 0x00500000c6087984 */ /* 0x0006680000000c00 */
[----:B------:R3:W1:Y:S01]  /*123a0*/  LDS.128 R52, [R198+0x5800] ;  /* 0x00580000c6347984 */ /* 0x0006620000000c00 */
[----:B------:R-:W-:Y:S05]  /*123b0*/  @P0 BRA `(.L_x_5657) ;  /* 0x000000c000000947 */ /* 0x000fea0003800000 */
[----:B----4-:R-:W4:Y:S01]  /*123c0*/  S2UR UR5, SR_CTAID.X ;  /* 0x00000000000579c3 */ /* 0x010f220000002500 */
[----:B------:R-:W-:-:S02]  /*123d0*/  IADD3 R6, R57, 0x8, RZ ;  /* 0x0000000839067810 */ /* 0x000fc40007ffe0ff */
[----:B------:R-:W-:Y:S02]  /*123e0*/  ISETP.GE.AND P2, PT, R57, UR18, PT ;  /* 0x0000001239007c0c */ /* 0x000fe4000bf46270 */
[----:B------:R-:W-:Y:S01]  /*123f0*/  ISETP.GE.AND P1, PT, R6, UR18, PT ;  /* 0x0000001206007c0c */ /* 0x000fe2000bf26270 */
[----:B----4-:R-:W-:-:S04]  /*12400*/  ULEA UR5, UR5, UR8, 0x6 ;  /* 0x0000000805057291 */ /* 0x010fc8000f8e303f */
[----:B------:R-:W-:Y:S02]  /*12410*/  USHF.R.S32.HI UR4, URZ, 0x1f, UR5 ;  /* 0x0000001f3f047899 */ /* 0x000fe40008011405 */
[----:B------:R-:W-:-:S04]  /*12420*/  IADD3 R3, P0, R57, UR5, RZ ;  /* 0x0000000539037c10 */ /* 0x000fc8000ff1e0ff */
[----:B------:R-:W-:Y:S02]  /*12430*/  LEA.HI.X.SX32 R6, R57, UR4, 0x1, P0 ;  /* 0x0000000439067c11 */ /* 0x000fe400080f0eff */
[----:B------:R-:W-:-:S04]  /*12440*/  LEA R58, P0, R3, c[0x0][0x200], 0x2 ;  /* 0x00008000033a7a11 */ /* 0x000fc800078010ff */
[----:B------:R-:W-:-:S05]  /*12450*/  LEA.HI.X R59, R3, c[0x0][0x204], R6, 0x2, P0 ;  /* 0x00008100033b7a11 */ /* 0x000fca00000f1406 */
[----:B------:R4:W-:Y:S04]  /*12460*/  @!P2 STG.E [R58.64], R2 ;  /* 0x000000023a00a986 */ /* 0x0009e8000c10190c */
[----:B------:R4:W-:Y:S02]  /*12470*/  @!P1 STG.E [R58.64+0x20], R56 ;  /* 0x000020383a009986 */ /* 0x0009e4000c10190c */
.L_x_5657:
[----:B----4-:R-:W-:Y:S05]  /*12480*/  BSYNC B0 ;  /* 0x0000000000007941 */ /* 0x010fea0003800000 */
.L_x_5656:
[----:B------:R-:W4:Y:S01]  /*12490*/  S2R R3, SR_CTAID.X ;  /* 0x0000000000037919 */ /* 0x000f220000002500 */
[----:B------:R-:W-:Y:S01]  /*124a0*/  SHF.R.S32.HI R201, RZ, 0x1f, R200 ;  /* 0x0000001fffc97819 */ /* 0x000fe200000114c8 */
[----:B------:R-:W-:Y:S01]  /*124b0*/  USHF.R.S32.HI UR6, URZ, 0x1f, UR7 ;  /* 0x0000001f3f067899 */ /* 0x000fe20008011407 */
[----:B------:R-:W-:Y:S01]  /*124c0*/  LEA.HI R4, R7, R4, RZ, 0x3 ;  /* 0x0000000407047211 */ /* 0x000fe200078f18ff */
[----:B------:R-:W-:Y:S01]  /*124d0*/  ULDC.64 UR4, c[0x0][0x1f0] ;  /* 0x00007c0000047ab9 */ /* 0x000fe20000000a00 */
[----:B------:R-:W-:Y:S01]  /*124e0*/  LEA.HI R0, R5, R0, RZ, 0x3 ;  /* 0x0000000005007211 */ /* 0x000fe200078f18ff */
[----:B------:R-:W-:Y:S01]  /*124f0*/  UIMAD UR4, UR6, UR4, URZ ;  /* 0x00000004060472a4 */ /* 0x000fe2000f8e023f */
[----:B------:R-:W-:Y:S01]  /*12500*/  SHF.R.S32.HI R4, RZ, 0x3, R4 ;  /* 0x00000003ff047819 */ /* 0x000fe20000011404 */
[----:B------:R-:W-:Y:S01]  /*12510*/  BSSY B0, `(.L_x_5658) ;  /* 0x000001e000007945 */ /* 0x000fe20003800000 */
[----:B------:R-:W-:Y:S01]  /*12520*/  SHF.R.S32.HI R0, RZ, 0x3, R0 ;  /* 0x00000003ff007819 */ /* 0x000fe20000011400 */
[----:B------:R-:W-:-:S03]  /*12530*/  UIMAD UR4, UR7, UR5, UR4 ;  /* 0x00000005070472a4 */ /* 0x000fc6000f8e0204 */
[----:B------:R-:W-:Y:S01]  /*12540*/  SHF.R.S32.HI R0, RZ, 0x1f, R0 ;  /* 0x0000001fff007819 */ /* 0x000fe20000011400 */
[----:B----4-:R-:W-:-:S04]  /*12550*/  IMAD.SHL.U32 R3, R3, 0x40, RZ ;  /* 0x0000004003037824 */ /* 0x010fc800078e00ff */
        /* <DEDUP_REMOVED lines=9> */
[----:B------:R-:W-:-:S05]  /*125f0*/  IMAD.WIDE.U32 R6, R2, c[0x0][0x1f0], R6 ;  /* 0x00007c0002067a25 */ /* 0x000fca00078e0006 */
[----:B------:R-:W-:-:S05]  /*12600*/  IADD3 R57, R7, UR4, RZ ;  /* 0x0000000407397c10 */ /* 0x000fca000fffe0ff */
        /* <DEDUP_REMOVED lines=12> */
[----:B------:R4:W-:Y:S04]  /*126d0*/  @!P1 STG.E.128 [R60.64+0x80], R32 ;  /* 0x000080203c009986 */ /* 0x0009e8000c101d0c */
[----:B-1----:R4:W-:Y:S02]  /*126e0*/  @!P0 STG.E.128 [R60.64+0x100], R16 ;  /* 0x000100103c008986 */ /* 0x0029e4000c101d0c */
.L_x_5659:
[----:B------:R-:W-:Y:S05]  /*126f0*/  BSYNC B0 ;  /* 0x0000000000007941 */ /* 0x000fea0003800000 */
.L_x_5658:
[----:B------:R-:W-:Y:S01]  /*12700*/  IADD3 R2, R4, 0x10, RZ ;  /* 0x0000001004027810 */ /* 0x000fe20007ffe0ff */
[----:B------:R-:W-:Y:S03]  /*12710*/  BSSY B0, `(.L_x_5660) ;  /* 0x0000013000007945 */ /* 0x000fe60003800000 */
[----:B------:R-:W-:-:S13]  /*12720*/  ISETP.GE.AND P0, PT, R2, UR18, PT ;  /* 0x0000001202007c0c */ /* 0x000fda000bf06270 */
[----:B------:R-:W-:Y:S05]  /*12730*/  @P0 BRA `(.L_x_5661) ;  /* 0x0000010000000947 */ /* 0x000fea0003800000 */
[----:B------:R-:W-:Y:S01]  /*12740*/  IADD3 R3, P0, R4, 0x10, RZ ;  /* 0x0000001004037810 */ /* 0x000fe20007f1e0ff */
[----:B-1--4-:R-:W-:Y:S01]  /*12750*/  IMAD.MOV.U32 R16, RZ, RZ, R6 ;  /* 0x000000ffff107224 */ /* 0x012fe200078e0006 */
        /* <DEDUP_REMOVED lines=14> */
.L_x_5661:
[----:B------:R-:W-:Y:S05]  /*12840*/  BSYNC B0 ;  /* 0x0000000000007941 */ /* 0x000fea0003800000 */
.L_x_5660:
        /* <DEDUP_REMOVED lines=17> */
[----:B--2---:R1:W-:Y:S04]  /*12960*/  @!P2 STG.E.128 [R14.64], R40 ;  /* 0x000000280e00a986 */ /* 0x0043e8000c101d0c */
[----:B------:R1:W-:Y:S04]  /*12970*/  @!P1 STG.E.128 [R14.64+0x80], R24 ;  /* 0x000080180e009986 */ /* 0x0003e8000c101d0c */
[----:B------:R1:W-:Y:S02]  /*12980*/  @!P0 STG.E.128 [R14.64+0x100], R8 ;  /* 0x000100080e008986 */ /* 0x0003e4000c101d0c */
.L_x_5663:
[----:B------:R-:W-:Y:S05]  /*12990*/  BSYNC B0 ;  /* 0x0000000000007941 */ /* 0x000fea0003800000 */
.L_x_5662:
        /* <DEDUP_REMOVED lines=20> */
.L_x_5664:
        /* <DEDUP_REMOVED lines=10> */
.L_x_7870:


//--------------------- .text._ZN5flash24flash_fwd_splitkv_kernelI23Flash_fwd_kernel_traitsILi192ELi64ELi64ELi4ELb0ELb0EN7cutlass10bfloat16_tE19Flash_kernel_traitsILi192ELi64ELi64ELi4ES3_EELb0ELb1ELb1ELb0ELb0ELb1ELb0ELb0EEEvNS_16Flash_fwd_paramsE --------------------------
	.section	.text._ZN5flash24flash_fwd_splitkv_kernelI23Flash_fwd_kernel_traitsILi192ELi64ELi64ELi4ELb0ELb0EN7cutlass10bfloat16_tE19Flash_kernel_traitsILi192ELi64ELi64ELi4ES3_EELb0ELb1ELb1ELb0ELb0ELb1ELb0ELb0EEEvNS_16Flash_fwd_paramsE,"ax",@progbits
	.sectioninfo	@"SHI_REGISTERS=255"
	.align	128
        .global         _ZN5flash24flash_fwd_splitkv_kernelI23Flash_fwd_kernel_traitsILi192ELi64ELi64ELi4ELb0ELb0EN7cutlass10bfloat16_tE19Flash_kernel_traitsILi192ELi64ELi64ELi4ES3_EELb0ELb1ELb1ELb0ELb0ELb1ELb0ELb0EEEvNS_16Flash_fwd_paramsE
        .type           _ZN5flash24flash_fwd_splitkv_kernelI23Flash_fwd_kernel_traitsILi192ELi64ELi64ELi4ELb0ELb0EN7cutlass10bfloat16_tE19Flash_kernel_traitsILi192ELi64ELi64ELi4ES3_EELb0ELb1ELb1ELb0ELb0ELb1ELb0ELb0EEEvNS_16Flash_fwd_paramsE,@function
        .size           _ZN5flash24flash_fwd_splitkv_kernelI23Flash_fwd_kernel_traitsILi192ELi64ELi64ELi4ELb0ELb0EN7cutlass10bfloat16_tE19Flash_kernel_traitsILi192ELi64ELi64ELi4ES3_EELb0ELb1ELb1ELb0ELb0ELb1ELb0ELb0EEEvNS_16Flash_fwd_paramsE,(.L_x_7871 - _ZN5flash24flash_fwd_splitkv_kernelI23Flash_fwd_kernel_traitsILi192ELi64ELi64ELi4ELb0ELb0EN7cutlass10bfloat16_tE19Flash_kernel_traitsILi192ELi64ELi64ELi4ES3_EELb0ELb1ELb1ELb0ELb0ELb1ELb0ELb0EEEvNS_16Flash_fwd_paramsE)
        .other          _ZN5flash24flash_fwd_splitkv_kernelI23Flash_fwd_kernel_traitsILi192ELi64ELi64ELi4ELb0ELb0EN7cutlass10bfloat16_tE19Flash_kernel_traitsILi192ELi64ELi64ELi4ES3_EELb0ELb1ELb1ELb0ELb0ELb1ELb0ELb0EEEvNS_16Flash_fwd_paramsE,@"STO_CUDA_ENTRY STV_DEFAULT"
_ZN5flash24flash_fwd_splitkv_kernelI23Flash_fwd_kernel_traitsILi192ELi64ELi64ELi4ELb0ELb0EN7cutlass10bfloat16_tE19Flash_kernel_traitsILi192ELi64ELi64ELi4ES3_EELb0ELb1ELb1ELb0ELb0ELb1ELb0ELb0EEEvNS_16Flash_fwd_paramsE:
.text._ZN5flash24flash_fwd_splitkv_kernelI23Flash_fwd_kernel_traitsILi192ELi64ELi64ELi4ELb0ELb0EN7cutlass10bfloat16_tE19Flash_kernel_traitsILi192ELi64ELi64ELi4ES3_EELb0ELb1ELb1ELb0ELb0ELb1ELb0ELb0EEEvNS_16Flash_fwd_paramsE:
        /* <DEDUP_REMOVED lines=55> */
.L_x_5665:
[----:B------:R-:W-:Y:S02]  /*0370*/  ULDC UR6, c[0x0][0x218] ;  /* 0x0000860000067ab9 */ /* 0x000fe40000000800 */
.L_x_5666:
        /* <DEDUP_REMOVED lines=110> */
.L_x_5669:
[----:B------:R-:W-:Y:S05]  /*0a60*/  BSYNC B0 ;  /* 0x0000000000007941 */ /* 0x000fea0003800000 */
.L_x_5668:
        /* <DEDUP_REMOVED lines=20> */
.L_x_5671:
[----:B------:R-:W-:Y:S05]  /*0bb0*/  BSYNC B0 ;  /* 0x0000000000007941 */ /* 0x000fea0003800000 */
.L_x_5670:
        /* <DEDUP_REMOVED lines=20> */
.L_x_5673:
[----:B------:R-:W-:Y:S05]  /*0d00*/  BSYNC B0 ;  /* 0x0000000000007941 */ /* 0x000fea0003800000 */
.L_x_5672:
        /* <DEDUP_REMOVED lines=19> */
.L_x_5675:
[----:B------:R-:W-:Y:S05]  /*0e40*/  BSYNC B0 ;  /* 0x0000000000007941 */ /* 0x000fea0003800000 */
.L_x_5674:
        /* <DEDUP_REMOVED lines=20> */
.L_x_5667:
        /* <DEDUP_REMOVED lines=119> */
.L_x_5676:
        /* <DEDUP_REMOVED lines=19> */
.L_x_5678:
        /* <DEDUP_REMOVED lines=59> */
.L_x_5677:
        /* <DEDUP_REMOVED lines=122> */
.L_x_5680:
[----:B------:R-:W-:Y:S05]  /*2380*/  BSYNC B0 ;  /* 0x0000000000007941 */ /* 0x000fea0003800000 */
.L_x_5679:
        /* <DEDUP_REMOVED lines=37> */
.L_x_5682:
[----:B------:R-:W-:Y:S05]  /*25e0*/  BSYNC B0 ;  /* 0x0000000000007941 */ /* 0x000fea0003800000 */
.L_x_5681:
        /* <DEDUP_REMOVED lines=37> */
.L_x_5684:
[----:B------:R-:W-:Y:S05]  /*2840*/  BSYNC B0 ;  /* 0x0000000000007941 */ /* 0x000fea0003800000 */
.L_x_5683:
        /* <DEDUP_REMOVED lines=36> */
.L_x_5686:
[----:B------:R-:W-:Y:S05]  /*2a90*/  BSYNC B0 ;  /* 0x0000000000007941 */ /* 0x000fea0003800000 */
.L_x_5685:
        /* <DEDUP_REMOVED lines=31> */
.L_x_5688:
[----:B------:R-:W-:Y:S05]  /*2c90*/  BSYNC B0 ;  /* 0x0000000000007941 */ /* 0x000fea0003800000 */
.L_x_5687:
        /* <DEDUP_REMOVED lines=33> */
.L_x_5690:
[----:B------:R-:W-:Y:S05]  /*2eb0*/  BSYNC B0 ;  /* 0x0000000000007941 */ /* 0x000fea0003800000 */
.L_x_5689:
        /* <DEDUP_REMOVED lines=32> */
.L_x_5692:
[----:B------:R-:W-:Y:S05]  /*30c0*/  BSYNC B0 ;  /* 0x0000000000007941 */ /* 0x000fea0003800000 */
.L_x_5691:
        /* <DEDUP_REMOVED lines=33> */
.L_x_5694:
[----:B------:R-:W-:Y:S05]  /*32e0*/  BSYNC B0 ;  /* 0x0000000000007941 */ /* 0x000fea0003800000 */
.L_x_5693:
        /* <DEDUP_REMOVED lines=54> */
.L_x_5696:
[----:B------:R-:W-:Y:S05]  /*3650*/  BSYNC B0 ;  /* 0x0000000000007941 */ /* 0x000fea0003800000 */
.L_x_5695:
        /* <DEDUP_REMOVED lines=43> */
.L_x_5698:
[----:B------:R-:W-:Y:S05]  /*3910*/  BSYNC B0 ;  /* 0x0000000000007941 */ /* 0x000fea0003800000 */
.L_x_5697:
        /* <DEDUP_REMOVED lines=35> */
.L_x_5700:
[----:B------:R-:W-:Y:S05]  /*3b50*/  BSYNC B0 ;  /* 0x0000000000007941 */ /* 0x000fea0003800000 */
.L_x_5699:
        /* <DEDUP_REMOVED lines=40> */
.L_x_5702:
[----:B------:R-:W-:Y:S05]  /*3de0*/  BSYNC B0 ;  /* 0x0000000000007941 */ /* 0x000fea0003800000 */
.L_x_5701:
[----:B------:R-:W-:Y:S01]  /*3df0*/  IMAD.SHL.U32 R4, R2, 0x40, RZ ;  /* 0x0000004002047824 */ /* 0x000fe200078e00ff */
[----:B------:R-:W-:Y:S01]  /*3e00*/  SHF.L.U32 R14, R14, 0x3, RZ ;  /* 0x000000030e0e7819 */ /* 0x000fe200000006ff */
[C---:B------:R-:W-:Y:S01]  /*3e10*/  IMAD R202, R93.reuse, 0x400, R0 ;  /* 0x000004005dca7824 */ /* 0x040fe200078e0200 */
[----:B------:R-:W-:Y:S01]  /*3e20*/  R2P PR, R2, 0x6 ;  /* 0x0000000602007804 */ /* 0x000fe20000000000 */
[----:B------:R-:W0:Y:S01]  /*3e30*/  LDGDEPBAR ;  /* 0x00000000000079af */ /* 0x000e220000000000 */
[----:B---34-:R-:W-:Y:S01]  /*3e40*/  LOP3.LUT R9, R4, 0x1c0, RZ, 0xc0, !PT ;  /* 0x000001c004097812 */ /* 0x018fe200078ec0ff */
[----:B------:R-:W-:Y:S01]  /*3e50*/  IMAD.SHL.U32 R202, R202, 0x2, RZ ;  /* 0x00000002caca7824 */ /* 0x000fe200078e00ff */
[----:B------:R-:W-:Y:S01]  /*3e60*/  LEA R214, R93, UR12, 0x4 ;  /* 0x0000000c5dd67c11 */ /* 0x000fe2000f8e20ff */
[----:B------:R-:W-:Y:S01]  /*3e70*/  UISETP.GT.AND UP0, UPT, UR25, UR19, UPT ;  /* 0x000000131900728c */ /* 0x000fe2000bf04270 */
[----:B------:R-:W-:Y:S01]  /*3e80*/  LOP3.LUT R4, R9, 0x8, R14, 0xf8, !PT ;  /* 0x0000000809047812 */ /* 0x000fe200078ef80e */
[--C-:B------:R-:W-:Y:S01]  /*3e90*/  IMAD R200, R7, 0x2, R202.reuse ;  /* 0x0000000207c87824 */ /* 0x100fe200078e02ca */
[----:B------:R-:W-:Y:S01]  /*3ea0*/  SHF.R.U32.HI R9, RZ, 0x3, R9 ;  /* 0x00000003ff097819 */ /* 0x000fe20000011609 */
[----:B------:R-:W-:Y:S01]  /*3eb0*/  LDSM.16.M88.4 R56, [R202] ;  /* 0x00000000ca38783b */ /* 0x000fe20000000200 */
[C---:B------:R-:W-:Y:S01]  /*3ec0*/  IMAD R198, R5.reuse, 0x2, R202 ;  /* 0x0000000205c67824 */ /* 0x040fe200078e02ca */
[----:B------:R-:W-:Y:S01]  /*3ed0*/  UIADD3 UR5, UR13, 0x1, -UR26 ;  /* 0x000000010d057890 */ /* 0x000fe2000fffe81a */
[----:B------:R-:W-:Y:S01]  /*3ee0*/  LOP3.LUT R4, R4, R9, RZ, 0x3c, !PT ;  /* 0x0000000904047212 */ /* 0x000fe200078e3cff */
[----:B------:R-:W-:Y:S01]  /*3ef0*/  LDSM.16.M88.4 R36, [R200] ;  /* 0x00000000c824783b */ /* 0x000fe20000000200 */
[----:B------:R-:W-:Y:S01]  /*3f00*/  IMAD R197, R5, 0x2, R200 ;  /* 0x0000000205c57824 */ /* 0x000fe200078e02c8 */
[----:B------:R-:W-:Y:S01]  /*3f10*/  ULDC UR4, c[0x0][0x2e8] ;  /* 0x0000ba0000047ab9 */ /* 0x000fe20000000800 */
[----:B------:R-:W-:Y:S01]  /*3f20*/  LEA R201, R201, R4, 0x9 ;  /* 0x00000004c9c97211 */ /* 0x000fe200078e48ff */
[----:B------:R-:W-:Y:S01]  /*3f30*/  LDSM.16.M88.4 R8, [R198] ;  /* 0x00000000c608783b */ /* 0x000fe20000000200 */
[----:B------:R-:W-:Y:S01]  /*3f40*/  IMAD.IADD R214, R3, 0x1, R214 ;  /* 0x0000000103d67824 */ /* 0x000fe200078e02d6 */
[----:B------:R-:W-:Y:S01]  /*3f50*/  UIADD3 UR4, UR5, UR4, URZ ;  /* 0x0000000405047290 */ /* 0x000fe2000fffe03f */
[----:B------:R-:W-:Y:S01]  /*3f60*/  SHF.L.U32 R201, R201, 0x1, RZ ;  /* 0x00000001c9c97819 */ /* 0x000fe200000006ff */
[----:B------:R-:W-:Y:S01]  /*3f70*/  LDSM.16.M88.4 R80, [R197+0x2000] ;  /* 0x00200000c550783b */ /* 0x000fe20000000200 */
[----:B------:R-:W-:Y:S01]  /*3f80*/  PLOP3.LUT P4, PT, PT, PT, UP0, 0x80, 0x0 ;  /* 0x000000000000781c */ /* 0x000fe20003f8f008 */
[----:B------:R-:W-:Y:S01]  /*3f90*/  UIADD3 UR7, UR13, -UR26, URZ ;  /* 0x8000001a0d077290 */ /* 0x000fe2000fffe03f */
[C---:B------:R-:W-:Y:S01]  /*3fa0*/  IADD3 R2, R201.reuse, 0x6000, RZ ;  /* 0x00006000c9027810 */ /* 0x040fe20007ffe0ff */
[----:B------:R-:W3:Y:S01]  /*3fb0*/  LDSM.16.M88.4 R16, [R201+0x6000] ;  /* 0x00600000c910783b */ /* 0x000ee20000000200 */
[----:B------:R-:W-:-:S02]  /*3fc0*/  IADD3 R199, R201, 0x6020, RZ ;  /* 0x00006020c9c77810 */ /* 0x000fc40007ffe0ff */
[----:B------:R-:W-:Y:S01]  /*3fd0*/  @P1 IADD3 R199, R2, -0x20, RZ ;  /* 0xffffffe002c71810 */ /* 0x000fe20007ffe0ff */
[----:B------:R-:W4:Y:S01]  /*3fe0*/  LDSM.16.M88.4 R44, [R201+0x6800] ;  /* 0x00680000c92c783b */ /* 0x000f220000000200 */
[----:B------:R-:W-:Y:S02]  /*3ff0*/  MOV R2, 0x40 ;  /* 0x0000004000027802 */ /* 0x000fe40000000f00 */
[----:B------:R-:W-:Y:S01]  /*4000*/  IADD3 R207, R214, 0x8, RZ ;  /* 0x00000008d6cf7810 */ /* 0x000fe20007ffe0ff */
[----:B------:R-:W5:Y:S01]  /*4010*/  LDSM.16.M88.4 R64, [R201+0x7000] ;  /* 0x00700000c940783b */ /* 0x000f620000000200 */
[----:B------:R-:W-:Y:S02]  /*4020*/  SEL R2, R2, 0xffffffc0, !P2 ;  /* 0xffffffc002027807 */ /* 0x000fe40005000000 */
[----:B------:R-:W-:Y:S01]  /*4030*/  IADD3 R212, R214, UR4, RZ ;  /* 0x00000004d6d47c10 */ /* 0x000fe2000fffe0ff */
[----:B------:R-:W1:Y:S01]  /*4040*/  LDSM.16.M88.4 R52, [R199] ;  /* 0x00000000c734783b */ /* 0x000e620000000200 */
[----:B------:R-:W-:-:S02]  /*4050*/  IADD3 R195, R201, R2, RZ ;  /* 0x00000002c9c37210 */ /* 0x000fc40007ffe0ff */
[----:B------:R-:W-:Y:S01]  /*4060*/  IADD3 R188, R2, R199, RZ ;  /* 0x000000c702bc7210 */ /* 0x000fe20007ffe0ff */
[----:B------:R-:W2:Y:S01]  /*4070*/  LDSM.16.M88.4 R72, [R201+0x7800] ;  /* 0x00780000c948783b */ /* 0x000ea20000000200 */
[----:B------:R-:W-:Y:S02]  /*4080*/  IADD3 R214, R214, UR7, RZ ;  /* 0x00000007d6d67c10 */ /* 0x000fe4000fffe0ff */
[C---:B------:R-:W-:Y:S01]  /*4090*/  IADD3 R211, R207.reuse, UR7, RZ ;  /* 0x00000007cfd37c10 */ /* 0x040fe2000fffe0ff */
[----:B------:R-:W1:Y:S01]  /*40a0*/  LDSM.16.M88.4 R12, [R199+0x800] ;  /* 0x00080000c70c783b */ /* 0x000e620000000200 */
[----:B------:R-:W-:Y:S02]  /*40b0*/  IADD3 R207, R207, UR4, RZ ;  /* 0x00000004cfcf7c10 */ /* 0x000fe4000fffe0ff */
[----:B------:R-:W-:Y:S01]  /*40c0*/  IADD3 R213, R214, -c[0x0][0x2e4], RZ ;  /* 0x8000b900d6d57a10 */ /* 0x000fe20007ffe0ff */
[----:B------:R-:W1:Y:S01]  /*40d0*/  LDSM.16.M88.4 R48, [R199+0x1000] ;  /* 0x00100000c730783b */ /* 0x000e620000000200 */
[----:B------:R-:W-:-:S02]  /*40e0*/  IADD3 R210, R211, -c[0x0][0x2e4], RZ ;  /* 0x8000b900d3d27a10 */ /* 0x000fc40007ffe0ff */
[----:B------:R-:W-:Y:S01]  /*40f0*/  IMNMX R212, R212, UR13, PT ;  /* 0x0000000dd4d47c17 */ /* 0x000fe2000b800200 */
[----:B-1----:R-:W1:Y:S01]  /*4100*/  LDSM.16.M88.4 R24, [R195+0x6000] ;  /* 0x00600000c318783b */ /* 0x002e620000000200 */
[----:B------:R-:W-:Y:S02]  /*4110*/  IMNMX R207, R207, UR13, PT ;  /* 0x0000000dcfcf7c17 */ /* 0x000fe4000b800200 */
[----:B------:R-:W-:Y:S01]  /*4120*/  IMNMX R213, RZ, R213, !PT ;  /* 0x000000d5ffd57217 */ /* 0x000fe20007800200 */
[----:B------:R-:W1:Y:S01]  /*4130*/  LDSM.16.M88.4 R40, [R199+0x1800] ;  /* 0x00180000c728783b */ /* 0x000e620000000200 */
[----:B------:R-:W-:Y:S02]  /*4140*/  IMNMX R210, RZ, R210, !PT ;  /* 0x000000d2ffd27217 */ /* 0x000fe40007800200 */
[C---:B------:R-:W-:Y:S01]  /*4150*/  IADD3 R191, R199.reuse, 0x800, RZ ;  /* 0x00000800c7bf7810 */ /* 0x040fe20007ffe0ff */
[----:B------:R-:W1:Y:S01]  /*4160*/  LDSM.16.M88.4 R28, [R195+0x6800] ;  /* 0x00680000c31c783b */ /* 0x000e620000000200 */
[----:B------:R-:W-:-:S02]  /*4170*/  IADD3 R190, R199, 0x1000, RZ ;  /* 0x00001000c7be7810 */ /* 0x000fc40007ffe0ff */
[C---:B------:R-:W-:Y:S01]  /*4180*/  IADD3 R189, R199.reuse, 0x1800, RZ ;  /* 0x00001800c7bd7810 */ /* 0x040fe20007ffe0ff */
[C---:B---3--:R-:W-:Y:S01]  /*4190*/  HMMA.16816.F32.BF16 R20, R56.reuse, R16, RZ ;  /* 0x000000103814723c */ /* 0x048fe200000418ff */
[----:B------:R-:W-:Y:S01]  /*41a0*/  LDSM.16.M88.4 R76, [R199+0x2000] ;  /* 0x00200000c74c783b */ /* 0x000fe20000000200 */
[C---:B------:R-:W-:Y:S02]  /*41b0*/  IADD3 R187, R199.reuse, 0x2000, RZ ;  /* 0x00002000c7bb7810 */ /* 0x040fe40007ffe0ff */
[C---:B------:R-:W-:Y:S01]  /*41c0*/  IADD3 R186, R199.reuse, 0x2800, RZ ;  /* 0x00002800c7ba7810 */ /* 0x040fe20007ffe0ff */
[----:B------:R-:W-:Y:S01]  /*41d0*/  LDSM.16.M88.4 R88, [R188+0x2800] ;  /* 0x00280000bc58783b */ /* 0x000fe20000000200 */
[C---:B------:R-:W-:Y:S02]  /*41e0*/  IADD3 R185, R199.reuse, 0x3000, RZ ;  /* 0x00003000c7b97810 */ /* 0x040fe40007ffe0ff */
[----:B------:R-:W-:Y:S01]  /*41f0*/  HMMA.16816.F32.BF16 R16, R56, R18, RZ ;  /* 0x000000123810723c */ /* 0x000fe200000418ff */
[----:B------:R-:W-:Y:S01]  /*4200*/  LDSM.16.M88.4 R84, [R201+0xa800] ;  /* 0x00a80000c954783b */ /* 0x000fe20000000200 */
[----:B------:R-:W-:-:S02]  /*4210*/  IADD3 R184, R199, 0x3800, RZ ;  /* 0x00003800c7b87810 */ /* 0x000fc40007ffe0ff */
[C---:B------:R-:W-:Y:S02]  /*4220*/  IADD3 R183, R199.reuse, 0x4000, RZ ;  /* 0x00004000c7b77810 */ /* 0x040fe40007ffe0ff */
[C---:B------:R-:W-:Y:S02]  /*4230*/  IADD3 R182, R199.reuse, 0x4800, RZ ;  /* 0x00004800c7b67810 */ /* 0x040fe40007ffe0ff */
[----:B----4-:R-:W-:Y:S01]  /*4240*/  HMMA.16816.F32.BF16 R32, R56, R44, RZ ;  /* 0x0000002c3820723c */ /* 0x010fe200000418ff */
[C---:B------:R-:W-:Y:S02]  /*4250*/  IADD3 R181, R199.reuse, 0x5000, RZ ;  /* 0x00005000c7b57810 */ /* 0x040fe40007ffe0ff */
[----:B------:R-:W-:-:S05]  /*4260*/  IADD3 R180, R199, 0x5800, RZ ;  /* 0x00005800c7b47810 */ /* 0x000fca0007ffe0ff */
[C---:B------:R-:W-:Y:S08]  /*4270*/  HMMA.16816.F32.BF16 R44, R56.reuse, R46, RZ ;  /* 0x0000002e382c723c */ /* 0x040ff000000418ff */
[C---:B-----5:R-:W-:Y:S08]  /*4280*/  HMMA.16816.F32.BF16 R68, R56.reuse, R64, RZ ;  /* 0x000000403844723c */ /* 0x060ff000000418ff */
[----:B------:R-:W-:Y:S08]  /*4290*/  HMMA.16816.F32.BF16 R64, R56, R66, RZ ;  /* 0x000000423840723c */ /* 0x000ff000000418ff */
[C---:B------:R-:W-:Y:S08]  /*42a0*/  HMMA.16816.F32.BF16 R20, R36.reuse, R52, R20 ;  /* 0x000000342414723c */ /* 0x040ff00000041814 */
[----:B------:R-:W-:Y:S01]  /*42b0*/  HMMA.16816.F32.BF16 R16, R36, R54, R16 ;  /* 0x000000362410723c */ /* 0x000fe20000041810 */
[----:B------:R-:W-:Y:S07]  /*42c0*/  LDSM.16.M88.4 R52, [R188+0x800] ;  /* 0x00080000bc34783b */ /* 0x000fee0000000200 */
[C---:B--2---:R-:W-:Y:S08]  /*42d0*/  HMMA.16816.F32.BF16 R60, R56.reuse, R72, RZ ;  /* 0x00000048383c723c */ /* 0x044ff000000418ff */
[----:B------:R-:W-:Y:S01]  /*42e0*/  HMMA.16816.F32.BF16 R56, R56, R74, RZ ;  /* 0x0000004a3838723c */ /* 0x000fe200000418ff */
[----:B------:R-:W-:Y:S07]  /*42f0*/  LDSM.16.M88.4 R72, [R188] ;  /* 0x00000000bc48783b */ /* 0x000fee0000000200 */
        /* <DEDUP_REMOVED lines=8> */
[----:B------:R-:W1:Y:S07]  /*4380*/  LDSM.16.M88.4 R24, [R197] ;  /* 0x00000000c518783b */ /* 0x000e6e0000000200 */
[C---:B------:R-:W-:Y:S08]  /*4390*/  HMMA.16816.F32.BF16 R60, R36.reuse, R40, R60 ;  /* 0x00000028243c723c */ /* 0x040ff0000004183c */
[----:B------:R-:W-:Y:S01]  /*43a0*/  HMMA.16816.F32.BF16 R56, R36, R42, R56 ;  /* 0x0000002a2438723c */ /* 0x000fe20000041838 */
[----:B------:R-:W4:Y:S04]  /*43b0*/  LDSM.16.M88.4 R40, [R188+0x1000] ;  /* 0x00100000bc28783b */ /* 0x000f280000000200 */
[----:B------:R-:W-:Y:S03]  /*43c0*/  LDSM.16.M88.4 R36, [R202+0x2000] ;  /* 0x00200000ca24783b */ /* 0x000fe60000000200 */
        /* <DEDUP_REMOVED lines=17> */
[----:B------:R-:W-:Y:S01]  /*44e0*/  HMMA.16816.F32.BF16 R64, R24, R42, R64 ;  /* 0x0000002a1840723c */ /* 0x000fe20000041840 */
[----:B------:R-:W1:Y:S07]  /*44f0*/  LDSM.16.M88.4 R40, [R200+0x2000] ;  /* 0x00200000c828783b */ /* 0x000e6e0000000200 */
[C---:B--2---:R-:W-:Y:S08]  /*4500*/  HMMA.16816.F32.BF16 R20, R36.reuse, R12, R20 ;  /* 0x0000000c2414723c */ /* 0x044ff00000041814 */
[C---:B------:R-:W-:Y:S01]  /*4510*/  HMMA.16816.F32.BF16 R16, R36.reuse, R14, R16 ;  /* 0x0000000e2410723c */ /* 0x040fe20000041810 */
[----:B------:R-:W-:Y:S07]  /*4520*/  LDSM.16.M88.4 R12, [R195+0x8000] ;  /* 0x00800000c30c783b */ /* 0x000fee0000000200 */
[C---:B---3--:R-:W-:Y:S08]  /*4530*/  HMMA.16816.F32.BF16 R32, R36.reuse, R8, R32 ;  /* 0x000000082420723c */ /* 0x048ff00000041820 */
[----:B------:R-:W-:Y:S01]  /*4540*/  HMMA.16816.F32.BF16 R44, R36, R10, R44 ;  /* 0x0000000a242c723c */ /* 0x000fe2000004182c */
[----:B------:R-:W2:Y:S07]  /*4550*/  LDSM.16.M88.4 R8, [R198+0x2000] ;  /* 0x00200000c608783b */ /* 0x000eae0000000200 */
[C---:B------:R-:W-:Y:S08]  /*4560*/  HMMA.16816.F32.BF16 R60, R24.reuse, R28, R60 ;  /* 0x0000001c183c723c */ /* 0x040ff0000004183c */
[----:B------:R-:W-:Y:S01]  /*4570*/  HMMA.16816.F32.BF16 R56, R24, R30, R56 ;  /* 0x0000001e1838723c */ /* 0x000fe20000041838 */
[----:B------:R-:W3:Y:S04]  /*4580*/  LDSM.16.M88.4 R28, [R199+0x2800] ;  /* 0x00280000c71c783b */ /* 0x000ee80000000200 */
[----:B------:R-:W4:Y:S03]  /*4590*/  LDSM.16.M88.4 R24, [R199+0x3000] ;  /* 0x00300000c718783b */ /* 0x000f260000000200 */
[C---:B-1----:R-:W-:Y:S08]  /*45a0*/  HMMA.16816.F32.BF16 R20, R40.reuse, R76, R20 ;  /* 0x0000004c2814723c */ /* 0x042ff00000041814 */
[----:B------:R-:W-:Y:S01]  /*45b0*/  HMMA.16816.F32.BF16 R16, R40, R78, R16 ;  /* 0x0000004e2810723c */ /* 0x000fe20000041810 */
[----:B------:R-:W-:Y:S07]  /*45c0*/  LDSM.16.M88.4 R76, [R188+0x3000] ;  /* 0x00300000bc4c783b */ /* 0x000fee0000000200 */
        /* <DEDUP_REMOVED lines=16> */
[C---:B------:R-:W-:Y:S08]  /*46d0*/  HMMA.16816.F32.BF16 R20, R80.reuse, R72, R20 ;  /* 0x000000485014723c */ /* 0x040ff00000041814 */
[----:B------:R-:W-:Y:S01]  /*46e0*/  HMMA.16816.F32.BF16 R16, R80, R74, R16 ;  /* 0x0000004a5010723c */ /* 0x000fe20000041810 */
        /* <DEDUP_REMOVED lines=8> */
[C---:B---3--:R-:W-:Y:S08]  /*4770*/  HMMA.16816.F32.BF16 R32, R8.reuse, R28, R32 ;  /* 0x0000001c0820723c */ /* 0x048ff00000041820 */
[C---:B------:R-:W-:Y:S01]  /*4780*/  HMMA.16816.F32.BF16 R44, R8.reuse, R30, R44 ;  /* 0x0000001e082c723c */ /* 0x040fe2000004182c */
[----:B------:R-:W-:Y:S07]  /*4790*/  LDSM.16.M88.4 R28, [R198+0x4000] ;  /* 0x00400000c61c783b */ /* 0x000fee0000000200 */
[C---:B----4-:R-:W-:Y:S08]  /*47a0*/  HMMA.16816.F32.BF16 R68, R8.reuse, R24, R68 ;  /* 0x000000180844723c */ /* 0x050ff00000041844 */
        /* <DEDUP_REMOVED lines=13> */
[C---:B--2---:R-:W-:Y:S08]  /*4880*/  HMMA.16816.F32.BF16 R20, R28.reuse, R24, R20 ;  /* 0x000000181c14723c */ /* 0x044ff00000041814 */
[----:B------:R-:W-:Y:S01]  /*4890*/  HMMA.16816.F32.BF16 R16, R28, R26, R16 ;  /* 0x0000001a1c10723c */ /* 0x000fe20000041810 */
[----:B------:R-:W2:Y:S07]  /*48a0*/  LDSM.16.M88.4 R24, [R199+0x5000] ;  /* 0x00500000c718783b */ /* 0x000eae0000000200 */
[----:B------:R-:W-:Y:S01]  /*48b0*/  HMMA.16816.F32.BF16 R64, R80, R78, R64 ;  /* 0x0000004e5040723c */ /* 0x000fe20000041840 */
[----:B------:R-:W4:Y:S07]  /*48c0*/  LDSM.16.M88.4 R76, [R201+0xb800] ;  /* 0x00b80000c94c783b */ /* 0x000f2e0000000200 */
[----:B-1----:R-:W-:Y:S08]  /*48d0*/  HMMA.16816.F32.BF16 R88, R52, R48, R88 ;  /* 0x000000303458723c */ /* 0x002ff00000041858 */
        /* <DEDUP_REMOVED lines=9> */
[----:B------:R-:W1:Y:S01]  /*4970*/  MUFU.TANH R2, R2 ;  /* 0x0000000200027308 */ /* 0x000e620000002400 */
[----:B------:R-:W-:Y:S07]  /*4980*/  HMMA.16816.F32.BF16 R64, R52, R50, R64 ;  /* 0x000000323440723c */ /* 0x000fee0000041840 */
[----:B------:R-:W3:Y:S01]  /*4990*/  MUFU.TANH R6, R6 ;  /* 0x0000000600067308 */ /* 0x000ee20000002400 */
[----:B--2---:R-:W-:Y:S07]  /*49a0*/  HMMA.16816.F32.BF16 R88, R40, R24, R88 ;  /* 0x000000182858723c */ /* 0x004fee0000041858 */
[----:B------:R-:W-:Y:S01]  /*49b0*/  FMUL.FTZ R24, R23, c[0x0][0x2ec] ;  /* 0x0000bb0017187a20 */ /* 0x000fe20000410000 */
[----:B------:R-:W-:Y:S01]  /*49c0*/  HMMA.16816.F32.BF16 R32, R52, R84, R32 ;  /* 0x000000543420723c */ /* 0x000fe20000041820 */
[----:B------:R-:W2:Y:S01]  /*49d0*/  LDSM.16.M88.4 R20, [R199+0x5800] ;  /* 0x00580000c714783b */ /* 0x000ea20000000200 */
        /* <DEDUP_REMOVED lines=14> */
[----:B------:R-:W1:Y:S03]  /*4ac0*/  MUFU.TANH R26, R26 ;  /* 0x0000001a001a7308 */ /* 0x000e660000002400 */
[C---:B------:R-:W-:Y:S01]  /*4ad0*/  HMMA.16816.F32.BF16 R44, R40.reuse, R38, R44 ;  /* 0x00000026282c723c */ /* 0x040fe2000004182c */
[----:B------:R-:W1:Y:S04]  /*4ae0*/  LDSM.16.M88.4 R36, [R188+0x5000] ;  /* 0x00500000bc24783b */ /* 0x000e680000000200 */
[----:B------:R-:W1:Y:S03]  /*4af0*/  MUFU.TANH R27, R27 ;  /* 0x0000001b001b7308 */ /* 0x000e660000002400 */
[C---:B--2---:R-:W-:Y:S08]  /*4b00*/  HMMA.16816.F32.BF16 R60, R40.reuse, R20, R60 ;  /* 0x00000014283c723c */ /* 0x044ff0000004183c */
[----:B------:R-:W-:Y:S08]  /*4b10*/  HMMA.16816.F32.BF16 R72, R40, R22, R72 ;  /* 0x000000162848723c */ /* 0x000ff00000041848 */
[C---:B------:R-:W-:Y:S08]  /*4b20*/  HMMA.16816.F32.BF16 R88, R28.reuse, R8, R88 ;  /* 0x000000081c58723c */ /* 0x040ff00000041858 */
[----:B------:R-:W-:Y:S01]  /*4b30*/  HMMA.16816.F32.BF16 R64, R28, R10, R64 ;  /* 0x0000000a1c40723c */ /* 0x000fe20000041840 */
[----:B------:R-:W2:Y:S01]  /*4b40*/  LDSM.16.M88.4 R8, [R188+0x5800] ;  /* 0x00580000bc08783b */ /* 0x000ea20000000200 */
[----:B------:R-:W-:-:S06]  /*4b50*/  DEPBAR.LE SB0, 0x0 ;  /* 0x000080000000791a */ /* 0x000fcc0000000000 */
[C---:B------:R-:W-:Y:S08]  /*4b60*/  HMMA.16816.F32.BF16 R32, R28.reuse, R68, R32 ;  /* 0x000000441c20723c */ /* 0x040ff00000041820 */
[C---:B------:R-:W-:Y:S08]  /*4b70*/  HMMA.16816.F32.BF16 R44, R28.reuse, R70, R44 ;  /* 0x000000461c2c723c */ /* 0x040ff0000004182c */
[C---:B-----5:R-:W-:Y:S08]  /*4b80*/  HMMA.16816.F32.BF16 R60, R28.reuse, R16, R60 ;  /* 0x000000101c3c723c */ /* 0x060ff0000004183c */
[----:B------:R-:W-:Y:S08]  /*4b90*/  HMMA.16816.F32.BF16 R72, R28, R18, R72 ;  /* 0x000000121c48723c */ /* 0x000ff00000041848 */
[C---:B------:R-:W-:Y:S08]  /*4ba0*/  HMMA.16816.F32.BF16 R32, R12.reuse, R56, R32 ;  /* 0x000000380c20723c */ /* 0x040ff00000041820 */
[C---:B------:R-:W-:Y:S08]  /*4bb0*/  HMMA.16816.F32.BF16 R44, R12.reuse, R58, R44 ;  /* 0x0000003a0c2c723c */ /* 0x040ff0000004182c */
[C---:B-1----:R-:W-:Y:S08]  /*4bc0*/  HMMA.16816.F32.BF16 R88, R12.reuse, R36, R88 ;  /* 0x000000240c58723c */ /* 0x042ff00000041858 */
[----:B------:R-:W-:Y:S01]  /*4bd0*/  HMMA.16816.F32.BF16 R64, R12, R38, R64 ;  /* 0x000000260c40723c */ /* 0x000fe20000041840 */
[----:B------:R-:W-:-:S02]  /*4be0*/  FMUL.FTZ R20, R34, c[0x0][0x2ec] ;  /* 0x0000bb0022147a20 */ /* 0x000fc40000410000 */
[----:B------:R-:W-:Y:S02]  /*4bf0*/  FMUL.FTZ R34, R35, c[0x0][0x2ec] ;  /* 0x0000bb0023227a20 */ /* 0x000fe40000410000 */
[----:B------:R-:W-:Y:S02]  /*4c00*/  FMUL.FTZ R32, R32, c[0x0][0x2ec] ;  /* 0x0000bb0020207a20 */ /* 0x000fe40000410000 */
[----:B------:R-:W-:Y:S01]  /*4c10*/  FMUL.FTZ R33, R33, c[0x0][0x2ec] ;  /* 0x0000bb0021217a20 */ /* 0x000fe20000410000 */
[----:B--2---:R-:W-:Y:S01]  /*4c20*/  HMMA.16816.F32.BF16 R60, R12, R8, R60 ;  /* 0x000000080c3c723c */ /* 0x004fe2000004183c */
[----:B------:R-:W-:Y:S01]  /*4c30*/  FMUL.FTZ R21, R44, c[0x0][0x2ec] ;  /* 0x0000bb002c157a20 */ /* 0x000fe20000410000 */
[----:B------:R-:W1:Y:S01]  /*4c40*/  MUFU.TANH R20, R20 ;  /* 0x0000001400147308 */ /* 0x000e620000002400 */
[----:B------:R-:W-:Y:S02]  /*4c50*/  FMUL.FTZ R35, R45, c[0x0][0x2ec] ;  /* 0x0000bb002d237a20 */ /* 0x000fe40000410000 */
[----:B------:R-:W-:-:S02]  /*4c60*/  FMUL.FTZ R22, R46, c[0x0][0x2ec] ;  /* 0x0000bb002e167a20 */ /* 0x000fc40000410000 */
[----:B------:R-:W-:Y:S01]  /*4c70*/  FMUL.FTZ R16, R47, c[0x0][0x2ec] ;  /* 0x0000bb002f107a20 */ /* 0x000fe20000410000 */
        /* <DEDUP_REMOVED lines=20> */
[----:B------:R-:W-:-:S03]  /*4dc0*/  FMUL.FTZ R3, R75, c[0x0][0x2ec] ;  /* 0x0000bb004b037a20 */ /* 0x000fc60000410000 */
        /* <DEDUP_REMOVED lines=18> */
[----:B------:R-:W1:Y:S01]  /*4ef0*/  MUFU.TANH R3, R3 ;  /* 0x0000000300037308 */ /* 0x000e620000002400 */
        /* <DEDUP_REMOVED lines=72> */
[----:B------:R-:W-:-:S04]  /*5380*/  IMAD R38, R38, c[0x0][0x180], RZ ;  /* 0x0000600026267a24 */ /* 0x000fc800078e02ff */
[----:B------:R-:W-:-:S05]  /*5390*/  IMAD R38, R11, c[0x0][0x184], R38 ;  /* 0x000061000b267a24 */ /* 0x000fca00078e0226 */
[----:B------:R-:W-:Y:S02]  /*53a0*/  IADD3 R38, R15, R38, RZ ;  /* 0x000000260f267210 */ /* 0x000fe40007ffe0ff */
[----:B------:R-:W-:Y:S01]  /*53b0*/  MOV R15, R14 ;  /* 0x0000000e000f7202 */ /* 0x000fe20000000f00 */
[----:B------:R-:W-:Y:S05]  /*53c0*/  BRA `(.L_x_5705) ;  /* 0x0000004000007947 */ /* 0x000fea0003800000 */
.L_x_5704:
[----:B------:R-:W-:-:S04]  /*53d0*/  ULEA UR6, -UR6, URZ, 0x6 ;  /* 0x0000003f06067291 */ /* 0x000fc8000f8e313f */
[----:B------:R-:W-:Y:S02]  /*53e0*/  USHF.R.S32.HI UR4, URZ, 0x1f, UR6 ;  /* 0x0000001f3f047899 */ /* 0x000fe40008011406 */
[----:B------:R-:W-:-:S04]  /*53f0*/  MOV R15, UR6 ;  /* 0x00000006000f7c02 */ /* 0x000fc80008000f00 */
[----:B------:R-:W-:Y:S02]  /*5400*/  MOV R38, UR4 ;  /* 0x0000000400267c02 */ /* 0x000fe40008000f00 */
.L_x_5705:
        /* <DEDUP_REMOVED lines=119> */
.L_x_5707:
[----:B------:R-:W-:Y:S05]  /*5b80*/  BSYNC B0 ;  /* 0x0000000000007941 */ /* 0x000fea0003800000 */
.L_x_5706:
[----:B------:R-:W0:Y:S01]  /*5b90*/  LDGDEPBAR ;  /* 0x00000000000079af */ /* 0x000e220000000000 */
[----:B------:R-:W-:-:S04]  /*5ba0*/  IADD3 R134, P0, R15, R134, RZ ;  /* 0x000000860f867210 */ /* 0x000fc80007f1e0ff */
[----:B------:R-:W-:Y:S02]  /*5bb0*/  IADD3.X R133, R38, R133, RZ, P0, !PT ;  /* 0x0000008526857210 */ /* 0x000fe400007fe4ff */
.L_x_5703:
[----:B--234-:R-:W-:Y:S01]  /*5bc0*/  IADD3 R63, R205, UR14, RZ ;  /* 0x0000000ecd3f7c10 */ /* 0x01cfe2000fffe0ff */
[----:B------:R-:W-:-:S03]  /*5bd0*/  IMAD.SHL.U32 R196, R0, 0x2, RZ ;  /* 0x0000000200c47824 */ /* 0x000fc600078e00ff */
[C---:B------:R-:W-:Y:S01]  /*5be0*/  IADD3 R47, R63.reuse, 0x1, RZ ;  /* 0x000000013f2f7810 */ /* 0x040fe20007ffe0ff */
        /* <DEDUP_REMOVED lines=20> */
[----:B------:R-:W2:Y:S01]  /*5d30*/  I2F R59, R59 ;  /* 0x0000003b003b7306 */ /* 0x000ea20000201400 */
[C---:B------:R-:W-:Y:S01]  /*5d40*/  IADD3 R13, R63.reuse, 0x28, RZ ;  /* 0x000000283f0d7810 */ /* 0x040fe20007ffe0ff */
[C---:B------:R-:W-:Y:S01]  /*5d50*/  IMAD.IADD R68, R214.reuse, 0x1, -R42 ;  /* 0x00000001d6447824 */ /* 0x040fe200078e0a2a */
[----:B------:R-:W-:Y:S01]  /*5d60*/  IABS R64, R64 ;  /* 0x0000004000407213 */ /* 0x000fe20000000000 */
[C---:B------:R-:W-:Y:S01]  /*5d70*/  IMAD.IADD R57, R214.reuse, 0x1, -R45 ;  /* 0x00000001d6397824 */ /* 0x040fe200078e0a2d */
[----:B------:R-:W-:Y:S01]  /*5d80*/  IABS R60, R60 ;  /* 0x0000003c003c7213 */ /* 0x000fe20000000000 */
[C---:B------:R-:W-:Y:S01]  /*5d90*/  IMAD.IADD R58, R214.reuse, 0x1, -R13 ;  /* 0x00000001d63a7824 */ /* 0x040fe200078e0a0d */
[----:B------:R-:W-:Y:S01]  /*5da0*/  IABS R70, R70 ;  /* 0x0000004600467213 */ /* 0x000fe20000000000 */
[----:B------:R-:W3:Y:S01]  /*5db0*/  I2F R55, R55 ;  /* 0x0000003700377306 */ /* 0x000ee20000201400 */
[----:B------:R-:W-:Y:S01]  /*5dc0*/  IADD3 R38, R63, 0x30, RZ ;  /* 0x000000303f267810 */ /* 0x000fe20007ffe0ff */
[----:B------:R-:W-:Y:S01]  /*5dd0*/  IMAD R192, R5, 0x2, R194 ;  /* 0x0000000205c07824 */ /* 0x000fe200078e02c2 */
[----:B------:R-:W-:Y:S01]  /*5de0*/  IABS R66, R66 ;  /* 0x0000004200427213 */ /* 0x000fe20000000000 */
[----:B------:R-:W-:Y:S01]  /*5df0*/  LDSM.16.MT88.4 R124, [R196+0xc000] ;  /* 0x00c00000c47c783b */ /* 0x000fe20000004200 */
[----:B------:R-:W-:Y:S01]  /*5e00*/  IABS R62, R62 ;  /* 0x0000003e003e7213 */ /* 0x000fe20000000000 */
[----:B------:R-:W-:Y:S01]  /*5e10*/  IMAD.IADD R54, R214, 0x1, -R38 ;  /* 0x00000001d6367824 */ /* 0x000fe200078e0a26 */
[----:B------:R-:W-:Y:S01]  /*5e20*/  IABS R68, R68 ;  /* 0x0000004400447213 */ /* 0x000fe20000000000 */
[----:B------:R-:W4:Y:S01]  /*5e30*/  I2F R64, R64 ;  /* 0x0000004000407306 */ /* 0x000f220000201400 */
[----:B------:R-:W-:Y:S01]  /*5e40*/  IABS R57, R57 ;  /* 0x0000003900397213 */ /* 0x000fe20000000000 */
[----:B--2---:R-:W-:Y:S01]  /*5e50*/  FFMA.FTZ R6, R59, -UR24, R6 ;  /* 0x800000183b067c23 */ /* 0x004fe20008010006 */
[----:B------:R-:W-:Y:S01]  /*5e60*/  IABS R58, R58 ;  /* 0x0000003a003a7213 */ /* 0x000fe20000000000 */
[----:B------:R-:W-:Y:S01]  /*5e70*/  LDSM.16.MT88.4 R116, [R194+0xc000] ;  /* 0x00c00000c274783b */ /* 0x000fe20000004200 */
[----:B------:R-:W-:-:S02]  /*5e80*/  IABS R54, R54 ;  /* 0x0000003600367213 */ /* 0x000fc40000000000 */
[-C--:B------:R-:W-:Y:S01]  /*5e90*/  ISETP.GE.AND P6, PT, R47, R212.reuse, PT ;  /* 0x000000d42f00720c */ /* 0x080fe20003fc6270 */
[----:B------:R-:W2:Y:S01]  /*5ea0*/  I2F R60, R60 ;  /* 0x0000003c003c7306 */ /* 0x000ea20000201400 */
[-C--:B------:R-:W-:Y:S01]  /*5eb0*/  ISETP.GE.AND P5, PT, R43, R212.reuse, PT ;  /* 0x000000d42b00720c */ /* 0x080fe20003fa6270 */
[----:B---3--:R-:W-:Y:S01]  /*5ec0*/  FFMA.FTZ R32, R55, -UR24, R32 ;  /* 0x8000001837207c23 */ /* 0x008fe20008010020 */
[-C--:B------:R-:W-:Y:S01]  /*5ed0*/  ISETP.LT.OR P6, PT, R47, R213.reuse, P6 ;  /* 0x000000d52f00720c */ /* 0x080fe200037c1670 */
[----:B------:R-:W-:Y:S01]  /*5ee0*/  IMAD.IADD R55, R211, 0x1, -R43 ;  /* 0x00000001d3377824 */ /* 0x000fe200078e0a2b */
[----:B------:R-:W-:Y:S01]  /*5ef0*/  IADD3 R11, R63, 0x29, RZ ;  /* 0x000000293f0b7810 */ /* 0x000fe20007ffe0ff */
[----:B------:R-:W-:Y:S01]  /*5f00*/  LDSM.16.MT88.4 R108, [R193+0xc000] ;  /* 0x00c00000c16c783b */ /* 0x000fe20000004200 */
[-C--:B------:R-:W-:Y:S01]  /*5f10*/  ISETP.LT.OR P5, PT, R43, R213.reuse, P5 ;  /* 0x000000d52b00720c */ /* 0x080fe20002fa1670 */
[----:B------:R-:W3:Y:S01]  /*5f20*/  I2F R70, R70 ;  /* 0x0000004600467306 */ /* 0x000ee20000201400 */
[----:B-1--4-:R-:W-:Y:S01]  /*5f30*/  FFMA.FTZ R64, R64, -UR24, R35 ;  /* 0x8000001840407c23 */ /* 0x012fe20008010023 */
[-C--:B------:R-:W-:Y:S01]  /*5f40*/  ISETP.GE.AND P3, PT, R46, R212.reuse, PT ;  /* 0x000000d42e00720c */ /* 0x080fe20003f66270 */
[----:B------:R-:W-:Y:S01]  /*5f50*/  IMAD.IADD R56, R214, 0x1, -R11 ;  /* 0x00000001d6387824 */ /* 0x000fe200078e0a0b */
[----:B------:R-:W-:Y:S01]  /*5f60*/  FSEL R35, R6, -INF , !P6 ;  /* 0xff80000006237808 */ /* 0x000fe20007000000 */
[----:B------:R-:W-:Y:S01]  /*5f70*/  IMAD.IADD R6, R211, 0x1, -R45 ;  /* 0x00000001d3067824 */ /* 0x000fe200078e0a2d */
[----:B------:R-:W-:Y:S01]  /*5f80*/  IADD3 R30, R63, 0x38, RZ ;  /* 0x000000383f1e7810 */ /* 0x000fe20007ffe0ff */
[----:B------:R-:W-:Y:S01]  /*5f90*/  LDSM.16.MT88.4 R100, [R192+0xc000] ;  /* 0x00c00000c064783b */ /* 0x000fe20000004200 */
[----:B------:R-:W1:Y:S01]  /*5fa0*/  I2F R66, R66 ;  /* 0x0000004200427306 */ /* 0x000e620000201400 */
[----:B--2---:R-:W-:Y:S01]  /*5fb0*/  FFMA.FTZ R60, R60, -UR24, R23 ;  /* 0x800000183c3c7c23 */ /* 0x004fe20008010017 */
[-C--:B------:R-:W-:Y:S01]  /*5fc0*/  ISETP.GE.AND P6, PT, R41, R212.reuse, PT ;  /* 0x000000d42900720c */ /* 0x080fe20003fc6270 */
[----:B------:R-:W-:Y:S01]  /*5fd0*/  IMAD.IADD R52, R214, 0x1, -R30 ;  /* 0x00000001d6347824 */ /* 0x000fe200078e0a1e */
[----:B------:R-:W-:Y:S01]  /*5fe0*/  FSEL R23, R32, -INF , !P5 ;  /* 0xff80000020177808 */ /* 0x000fe20006800000 */
[----:B------:R-:W-:Y:S01]  /*5ff0*/  IMAD.IADD R32, R211, 0x1, -R41 ;  /* 0x00000001d3207824 */ /* 0x000fe200078e0a29 */
[----:B------:R-:W-:Y:S01]  /*6000*/  ISETP.LT.OR P3, PT, R46, R213, P3 ;  /* 0x000000d52e00720c */ /* 0x000fe20001f61670 */
[----:B------:R-:W-:Y:S01]  /*6010*/  LDSM.16.MT88.4 R72, [R196+0x10000] ;  /* 0x01000000c448783b */ /* 0x000fe20000004200 */
[----:B------:R-:W2:Y:S01]  /*6020*/  I2F R62, R62 ;  /* 0x0000003e003e7306 */ /* 0x000ea20000201400 */
[----:B---3--:R-:W-:Y:S01]  /*6030*/  FFMA.FTZ R25, R70, -UR24, R25 ;  /* 0x8000001846197c23 */ /* 0x008fe20008010019 */
[----:B------:R-:W-:Y:S01]  /*6040*/  ISETP.GE.AND P5, PT, R40, R212, PT ;  /* 0x000000d42800720c */ /* 0x000fe20003fa6270 */
[----:B------:R-:W-:Y:S01]  /*6050*/  LDSM.16.MT88.4 R80, [R194+0x10000] ;  /* 0x01000000c250783b */ /* 0x000fe20000004200 */
[----:B------:R-:W-:-:S02]  /*6060*/  IADD3 R14, R63, 0x39, RZ ;  /* 0x000000393f0e7810 */ /* 0x000fc40007ffe0ff */
[----:B------:R-:W-:Y:S01]  /*6070*/  ISETP.GE.AND P1, PT, R45, R212, PT ;  /* 0x000000d42d00720c */ /* 0x000fe20003f26270 */
[----:B------:R-:W-:Y:S01]  /*6080*/  LDSM.16.MT88.4 R88, [R193+0x10000] ;  /* 0x01000000c158783b */ /* 0x000fe20000004200 */
[----:B------:R-:W3:Y:S01]  /*6090*/  I2F R68, R68 ;  /* 0x0000004400447306 */ /* 0x000ee20000201400 */
[----:B-1----:R-:W-:Y:S01]  /*60a0*/  FFMA.FTZ R66, R66, -UR24, R21 ;  /* 0x8000001842427c23 */ /* 0x002fe20008010015 */
[-C--:B------:R-:W-:Y:S01]  /*60b0*/  ISETP.LT.OR P6, PT, R41, R213.reuse, P6 ;  /* 0x000000d52900720c */ /* 0x080fe200037c1670 */
[----:B------:R-:W-:Y:S01]  /*60c0*/  IMAD.IADD R50, R214, 0x1, -R14 ;  /* 0x00000001d6327824 */ /* 0x000fe200078e0a0e */
[----:B------:R-:W-:Y:S01]  /*60d0*/  IABS R56, R56 ;  /* 0x0000003800387213 */ /* 0x000fe20000000000 */
[----:B------:R-:W-:Y:S01]  /*60e0*/  LDSM.16.MT88.4 R136, [R194+0xc800] ;  /* 0x00c80000c288783b */ /* 0x000fe20000004200 */
[----:B------:R-:W-:Y:S02]  /*60f0*/  IADD3 R37, R63, 0x31, RZ ;  /* 0x000000313f257810 */ /* 0x000fe40007ffe0ff */
[----:B------:R-:W1:Y:S01]  /*6100*/  I2F R57, R57 ;  /* 0x0000003900397306 */ /* 0x000e620000201400 */
[----:B--2---:R-:W-:Y:S01]  /*6110*/  FFMA.FTZ R62, R62, -UR24, R17 ;  /* 0x800000183e3e7c23 */ /* 0x004fe20008010011 */
[-C--:B------:R-:W-:Y:S01]  /*6120*/  ISETP.LT.OR P5, PT, R40, R213.reuse, P5 ;  /* 0x000000d52800720c */ /* 0x080fe20002fa1670 */
[----:B------:R-:W-:Y:S01]  /*6130*/  IMAD.IADD R17, R211, 0x1, -R46 ;  /* 0x00000001d3117824 */ /* 0x000fe200078e0a2e */
[----:B------:R-:W-:Y:S01]  /*6140*/  ISETP.LT.OR P1, PT, R45, R213, P1 ;  /* 0x000000d52d00720c */ /* 0x000fe20000f21670 */
[----:B------:R-:W-:Y:S01]  /*6150*/  IMAD.IADD R53, R214, 0x1, -R37 ;  /* 0x00000001d6357824 */ /* 0x000fe200078e0a25 */
[----:B------:R-:W-:-:S02]  /*6160*/  IABS R52, R52 ;  /* 0x0000003400347213 */ /* 0x000fc40000000000 */
[----:B------:R-:W2:Y:S01]  /*6170*/  I2F R58, R58 ;  /* 0x0000003a003a7306 */ /* 0x000ea20000201400 */
[----:B---3--:R-:W-:Y:S01]  /*6180*/  FFMA.FTZ R68, R68, -UR24, R33 ;  /* 0x8000001844447c23 */ /* 0x008fe20008010021 */
[----:B------:R-:W-:Y:S02]  /*6190*/  FSEL R33, R25, -INF , !P3 ;  /* 0xff80000019217808 */ /* 0x000fe40005800000 */
[----:B------:R-:W-:Y:S02]  /*61a0*/  ISETP.GE.AND P3, PT, R15, R212, PT ;  /* 0x000000d40f00720c */ /* 0x000fe40003f66270 */
[----:B------:R-:W-:Y:S02]  /*61b0*/  IABS R17, R17 ;  /* 0x0000001100117213 */ /* 0x000fe40000000000 */
[----:B------:R-:W3:Y:S01]  /*61c0*/  I2F R54, R54 ;  /* 0x0000003600367306 */ /* 0x000ee20000201400 */
[----:B-1----:R-:W-:Y:S01]  /*61d0*/  FFMA.FTZ R48, R57, -UR24, R48 ;  /* 0x8000001839307c23 */ /* 0x002fe20008010030 */
[----:B------:R-:W-:-:S02]  /*61e0*/  FSEL R225, R62, -INF , !P5 ;  /* 0xff8000003ee17808 */ /* 0x000fc40006800000 */
[----:B------:R-:W-:Y:S02]  /*61f0*/  ISETP.LT.OR P3, PT, R15, R213, P3 ;  /* 0x000000d50f00720c */ /* 0x000fe40001f61670 */
[----:B------:R-:W-:Y:S01]  /*6200*/  ISETP.GE.AND P5, PT, R13, R212, PT ;  /* 0x000000d40d00720c */ /* 0x000fe20003fa6270 */
[----:B--2---:R-:W-:Y:S01]  /*6210*/  FFMA.FTZ R58, R58, -UR24, R19 ;  /* 0x800000183a3a7c23 */ /* 0x004fe20008010013 */
[----:B------:R-:W-:Y:S01]  /*6220*/  FSEL R19, R66, -INF , !P6 ;  /* 0xff80000042137808 */ /* 0x000fe20007000000 */
[----:B------:R-:W1:Y:S01]  /*6230*/  I2F R56, R56 ;  /* 0x0000003800387306 */ /* 0x000e620000201400 */
[CC--:B------:R-:W-:Y:S02]  /*6240*/  ISETP.GE.AND P6, PT, R45.reuse, R207.reuse, PT ;  /* 0x000000cf2d00720c */ /* 0x0c0fe40003fc6270 */
[----:B------:R-:W-:Y:S02]  /*6250*/  IABS R50, R50 ;  /* 0x0000003200327213 */ /* 0x000fe40000000000 */
[----:B------:R-:W-:Y:S01]  /*6260*/  ISETP.LT.OR P6, PT, R45, R210, P6 ;  /* 0x000000d22d00720c */ /* 0x000fe200037c1670 */
[----:B---3--:R-:W-:Y:S01]  /*6270*/  FFMA.FTZ R54, R54, -UR24, R31 ;  /* 0x8000001836367c23 */ /* 0x008fe2000801001f */
[----:B------:R-:W-:Y:S01]  /*6280*/  FSEL R31, R48, -INF , !P1 ;  /* 0xff800000301f7808 */ /* 0x000fe20004800000 */
[----:B------:R-:W-:Y:S01]  /*6290*/  IMAD.MOV.U32 R45, RZ, RZ, R17 ;  /* 0x000000ffff2d7224 */ /* 0x000fe200078e0011 */
[----:B------:R-:W-:Y:S01]  /*62a0*/  ISETP.GE.AND P1, PT, R47, R207, PT ;  /* 0x000000cf2f00720c */ /* 0x000fe20003f26270 */
[----:B------:R-:W2:Y:S01]  /*62b0*/  I2F R52, R52 ;  /* 0x0000003400347306 */ /* 0x000ea20000201400 */
[----:B------:R-:W-:-:S02]  /*62c0*/  ISETP.GE.AND P0, PT, R63, R212, PT ;  /* 0x000000d43f00720c */ /* 0x000fc40003f06270 */
[----:B------:R-:W-:Y:S02]  /*62d0*/  ISETP.GE.AND P2, PT, R63, R207, PT ;  /* 0x000000cf3f00720c */ /* 0x000fe40003f46270 */
[----:B------:R-:W-:Y:S01]  /*62e0*/  FSEL R17, R64, -INF , !P3 ;  /* 0xff80000040117808 */ /* 0x000fe20005800000 */
[----:B-1----:R-:W-:Y:S01]  /*62f0*/  FFMA.FTZ R29, R56, -UR24, R29 ;  /* 0x80000018381d7c23 */ /* 0x002fe2000801001d */
[----:B------:R-:W-:Y:S01]  /*6300*/  ISETP.LT.OR P5, PT, R13, R213, P5 ;  /* 0x000000d50d00720c */ /* 0x000fe20002fa1670 */
[----:B------:R-:W1:Y:S01]  /*6310*/  I2F R50, R50 ;  /* 0x0000003200327306 */ /* 0x000e620000201400 */
[----:B------:R-:W-:Y:S01]  /*6320*/  IABS R53, R53 ;  /* 0x0000003500357213 */ /* 0x000fe20000000000 */
[----:B------:R-:W-:Y:S01]  /*6330*/  LDSM.16.MT88.4 R64, [R192+0xe000] ;  /* 0x00e00000c040783b */ /* 0x000fe20000004200 */
[----:B------:R-:W-:Y:S02]  /*6340*/  ISETP.GE.AND P3, PT, R39, R212, PT ;  /* 0x000000d42700720c */ /* 0x000fe40003f66270 */
[-C--:B------:R-:W-:Y:S01]  /*6350*/  ISETP.LT.OR P1, PT, R47, R210.reuse, P1 ;  /* 0x000000d22f00720c */ /* 0x080fe20000f21670 */
[----:B------:R-:W-:Y:S01]  /*6360*/  IMAD.IADD R47, R211, 0x1, -R47 ;  /* 0x00000001d32f7824 */ /* 0x000fe200078e0a2f */
[CC--:B------:R-:W-:Y:S01]  /*6370*/  ISETP.LT.OR P0, PT, R63.reuse, R213.reuse, P0 ;  /* 0x000000d53f00720c */ /* 0x0c0fe20000701670 */
[----:B------:R-:W3:Y:S01]  /*6380*/  I2F R53, R53 ;  /* 0x0000003500357306 */ /* 0x000ee20000201400 */
[----:B------:R-:W-:Y:S01]  /*6390*/  ISETP.LT.OR P2, PT, R63, R210, P2 ;  /* 0x000000d23f00720c */ /* 0x000fe20001741670 */
[----:B------:R-:W-:Y:S01]  /*63a0*/  IMAD.IADD R63, R211, 0x1, -R63 ;  /* 0x00000001d33f7824 */ /* 0x000fe200078e0a3f */
[----:B------:R-:W-:Y:S01]  /*63b0*/  FSEL R221, R58, -INF , !P5 ;  /* 0xff8000003add7808 */ /* 0x000fe20006800000 */
[----:B--2---:R-:W-:Y:S01]  /*63c0*/  FFMA.FTZ R49, R52, -UR24, R49 ;  /* 0x8000001834317c23 */ /* 0x004fe20008010031 */
[----:B------:R-:W-:Y:S01]  /*63d0*/  ISETP.LT.OR P3, PT, R39, R213, P3 ;  /* 0x000000d52700720c */ /* 0x000fe20001f61670 */
[----:B------:R-:W-:Y:S01]  /*63e0*/  LDSM.16.MT88.4 R56, [R193+0xe000] ;  /* 0x00e00000c138783b */ /* 0x000fe20000004200 */
[----:B------:R-:W-:Y:S01]  /*63f0*/  ISETP.GE.AND P5, PT, R38, R212, PT ;  /* 0x000000d42600720c */ /* 0x000fe20003fa6270 */
[----:B-1----:R-:W-:Y:S01]  /*6400*/  FFMA.FTZ R50, R50, -UR24, R51 ;  /* 0x8000001832327c23 */ /* 0x002fe20008010033 */
[----:B------:R-:W-:Y:S01]  /*6410*/  IABS R47, R47 ;  /* 0x0000002f002f7213 */ /* 0x000fe20000000000 */
[----:B------:R-:W-:Y:S01]  /*6420*/  IMAD.IADD R51, R211, 0x1, -R42 ;  /* 0x00000001d3337824 */ /* 0x000fe200078e0a2a */
[----:B------:R-:W-:Y:S01]  /*6430*/  FSEL R163, R60, -INF , !P3 ;  /* 0xff8000003ca37808 */ /* 0x000fe20005800000 */
[----:B------:R-:W1:Y:S01]  /*6440*/  I2F R45, R45 ;  /* 0x0000002d002d7306 */ /* 0x000e620000201400 */
[----:B------:R-:W-:-:S02]  /*6450*/  ISETP.LT.OR P5, PT, R38, R213, P5 ;  /* 0x000000d52600720c */ /* 0x000fc40002fa1670 */
[----:B------:R-:W-:Y:S01]  /*6460*/  IABS R25, R63 ;  /* 0x0000003f00197213 */ /* 0x000fe20000000000 */
[----:B---3--:R-:W-:Y:S01]  /*6470*/  FFMA.FTZ R44, R53, -UR24, R44 ;  /* 0x80000018352c7c23 */ /* 0x008fe2000801002c */
[CC--:B------:R-:W-:Y:S02]  /*6480*/  ISETP.GE.AND P3, PT, R11.reuse, R212.reuse, PT ;  /* 0x000000d40b00720c */ /* 0x0c0fe40003f66270 */
[----:B------:R-:W-:Y:S01]  /*6490*/  FSEL R215, R54, -INF , !P5 ;  /* 0xff80000036d77808 */ /* 0x000fe20006800000 */
[----:B------:R-:W2:Y:S01]  /*64a0*/  I2F R47, R47 ;  /* 0x0000002f002f7306 */ /* 0x000ea20000201400 */
[----:B------:R-:W-:Y:S02]  /*64b0*/  ISETP.LT.OR P3, PT, R11, R213, P3 ;  /* 0x000000d50b00720c */ /* 0x000fe40001f61670 */
[----:B------:R-:W-:Y:S02]  /*64c0*/  ISETP.GE.AND P5, PT, R30, R212, PT ;  /* 0x000000d41e00720c */ /* 0x000fe40003fa6270 */
[----:B------:R-:W-:-:S02]  /*64d0*/  FSEL R165, R29, -INF , !P3 ;  /* 0xff8000001da57808 */ /* 0x000fc40005800000 */
[----:B------:R-:W-:Y:S01]  /*64e0*/  ISETP.LT.OR P5, PT, R30, R213, P5 ;  /* 0x000000d51e00720c */ /* 0x000fe20002fa1670 */
[----:B------:R-:W3:Y:S01]  /*64f0*/  I2F R25, R25 ;  /* 0x0000001900197306 */ /* 0x000ee20000201400 */
[----:B------:R-:W-:Y:S01]  /*6500*/  IABS R6, R6 ;  /* 0x0000000600067213 */ /* 0x000fe20000000000 */
[----:B-1----:R-:W-:Y:S01]  /*6510*/  FFMA.FTZ R26, R45, -UR24, R26 ;  /* 0x800000182d1a7c23 */ /* 0x002fe2000801001a */
[----:B------:R-:W-:Y:S01]  /*6520*/  IABS R29, R32 ;  /* 0x00000020001d7213 */ /* 0x000fe20000000000 */
[----:B------:R-:W-:Y:S01]  /*6530*/  IMAD.IADD R32, R211, 0x1, -R15 ;  /* 0x00000001d3207824 */ /* 0x000fe200078e0a0f */
[----:B------:R-:W-:Y:S02]  /*6540*/  IABS R55, R55 ;  /* 0x0000003700377213 */ /* 0x000fe40000000000 */
[----:B------:R-:W-:Y:S01]  /*6550*/  FSEL R177, R49, -INF , !P5 ;  /* 0xff80000031b17808 */ /* 0x000fe20006800000 */
[----:B------:R-:W-:Y:S01]  /*6560*/  IMAD.MOV.U32 R53, RZ, RZ, R29 ;  /* 0x000000ffff357224 */ /* 0x000fe200078e001d */
[----:B------:R-:W-:Y:S01]  /*6570*/  ISETP.GE.AND P5, PT, R43, R207, PT ;  /* 0x000000cf2b00720c */ /* 0x000fe20003fa6270 */
[----:B------:R-:W-:Y:S01]  /*6580*/  I2F R6, R6 ;  /* 0x0000000600067306 */ /* 0x000fe20000201400 */
[----:B------:R-:W-:Y:S01]  /*6590*/  IABS R61, R61 ;  /* 0x0000003d003d7213 */ /* 0x000fe20000000000 */
[----:B------:R-:W-:Y:S01]  /*65a0*/  IMAD.IADD R29, R211, 0x1, -R40 ;  /* 0x00000001d31d7824 */ /* 0x000fe200078e0a28 */
[----:B------:R-:W-:Y:S01]  /*65b0*/  IABS R51, R51 ;  /* 0x0000003300337213 */ /* 0x000fe20000000000 */
[----:B--2---:R-:W-:Y:S01]  /*65c0*/  FFMA.FTZ R24, R47, -UR24, R24 ;  /* 0x800000182f187c23 */ /* 0x004fe20008010018 */
[----:B------:R-:W-:Y:S01]  /*65d0*/  ISETP.GE.AND P3, PT, R37, R212, PT ;  /* 0x000000d42500720c */ /* 0x000fe20003f66270 */
[----:B---3--:R-:W-:Y:S01]  /*65e0*/  FFMA.FTZ R4, R25, -UR24, R4 ;  /* 0x8000001819047c23 */ /* 0x008fe20008010004 */
[----:B------:R-:W-:Y:S01]  /*65f0*/  ISETP.LT.OR P5, PT, R43, R210, P5 ;  /* 0x000000d22b00720c */ /* 0x000fe20002fa1670 */
[----:B------:R-:W1:Y:S01]  /*6600*/  I2F R55, R55 ;  /* 0x0000003700377306 */ /* 0x000e620000201400 */
[----:B------:R-:W-:Y:S01]  /*6610*/  IMAD.IADD R43, R211, 0x1, -R39 ;  /* 0x00000001d32b7824 */ /* 0x000fe200078e0a27 */
[----:B------:R-:W-:-:S02]  /*6620*/  IABS R29, R29 ;  /* 0x0000001d001d7213 */ /* 0x000fc40000000000 */
[----:B------:R-:W-:Y:S02]  /*6630*/  ISETP.LT.OR P3, PT, R37, R213, P3 ;  /* 0x000000d52500720c */ /* 0x000fe40001f61670 */
[----:B------:R-:W-:Y:S02]  /*6640*/  IABS R32, R32 ;  /* 0x0000002000207213 */ /* 0x000fe40000000000 */
[----:B------:R-:W2:Y:S01]  /*6650*/  I2F R61, R61 ;  /* 0x0000003d003d7306 */ /* 0x000ea20000201400 */
[----:B------:R-:W-:Y:S02]  /*6660*/  IABS R25, R43 ;  /* 0x0000002b00197213 */ /* 0x000fe40000000000 */
[----:B------:R-:W-:Y:S02]  /*6670*/  FSEL R179, R44, -INF , !P3 ;  /* 0xff8000002cb37808 */ /* 0x000fe40005800000 */
[----:B------:R-:W-:Y:S01]  /*6680*/  ISETP.GE.AND P3, PT, R14, R212, PT ;  /* 0x000000d40e00720c */ /* 0x000fe20003f66270 */
[----:B------:R-:W-:Y:S01]  /*6690*/  IMAD.MOV.U32 R47, RZ, RZ, R25 ;  /* 0x000000ffff2f7224 */ /* 0x000fe200078e0019 */
[----:B------:R-:W-:Y:S01]  /*66a0*/  FSEL R4, R4, -INF , !P2 ;  /* 0xff80000004047808 */ /* 0x000fe20005000000 */
[----:B------:R-:W3:Y:S01]  /*66b0*/  I2F R51, R51 ;  /* 0x0000003300337306 */ /* 0x000ee20000201400 */
[----:B------:R-:W-:Y:S01]  /*66c0*/  ISETP.LT.OR P3, PT, R14, R213, P3 ;  /* 0x000000d50e00720c */ /* 0x000fe20001f61670 */
[----:B-1----:R-:W-:Y:S01]  /*66d0*/  FFMA.FTZ R20, R55, -UR24, R20 ;  /* 0x8000001837147c23 */ /* 0x002fe20008010014 */
[----:B------:R-:W-:-:S02]  /*66e0*/  ISETP.GE.AND P2, PT, R41, R207, PT ;  /* 0x000000cf2900720c */ /* 0x000fc40003f46270 */
[----:B------:R-:W-:Y:S02]  /*66f0*/  FSEL R175, R50, -INF , !P3 ;  /* 0xff80000032af7808 */ /* 0x000fe40005800000 */
[C---:B------:R-:W-:Y:S01]  /*6700*/  ISETP.GE.AND P3, PT, R42.reuse, R207, PT ;  /* 0x000000cf2a00720c */ /* 0x040fe20003f66270 */
[----:B------:R1:W4:Y:S01]  /*6710*/  I2F R43, R29 ;  /* 0x0000001d002b7306 */ /* 0x0003220000201400 */
[----:B--2---:R-:W-:Y:S01]  /*6720*/  FFMA.FTZ R2, R61, -UR24, R2 ;  /* 0x800000183d027c23 */ /* 0x004fe20008010002 */
[-C--:B------:R-:W-:Y:S01]  /*6730*/  ISETP.LT.OR P2, PT, R41, R210.reuse, P2 ;  /* 0x000000d22900720c */ /* 0x080fe20001741670 */
[----:B------:R-:W-:Y:S01]  /*6740*/  IMAD.IADD R41, R211, 0x1, -R38 ;  /* 0x00000001d3297824 */ /* 0x000fe200078e0a26 */
[----:B------:R-:W-:Y:S02]  /*6750*/  ISETP.LT.OR P3, PT, R42, R210, P3 ;  /* 0x000000d22a00720c */ /* 0x000fe40001f61670 */
[----:B------:R-:W-:Y:S02]  /*6760*/  FSEL R2, R2, -INF , !P0 ;  /* 0xff80000002027808 */ /* 0x000fe40004000000 */
[----:B------:R2:W5:Y:S01]  /*6770*/  I2F R49, R32 ;  /* 0x0000002000317306 */ /* 0x0005620000201400 */
[----:B---3--:R-:W-:Y:S01]  /*6780*/  FFMA.FTZ R34, R51, -UR24, R34 ;  /* 0x8000001833227c23 */ /* 0x008fe20008010022 */
[----:B------:R-:W-:-:S02]  /*6790*/  ISETP.GE.AND P0, PT, R42, R212, PT ;  /* 0x000000d42a00720c */ /* 0x000fc40003f06270 */
[----:B------:R-:W-:Y:S02]  /*67a0*/  IABS R41, R41 ;  /* 0x0000002900297213 */ /* 0x000fe40000000000 */
[----:B------:R-:W-:Y:S02]  /*67b0*/  ISETP.LT.OR P0, PT, R42, R213, P0 ;  /* 0x000000d52a00720c */ /* 0x000fe40000701670 */
[----:B-1----:R-:W-:Y:S01]  /*67c0*/  FSEL R29, R24, -INF , !P1 ;  /* 0xff800000181d7808 */ /* 0x002fe20004800000 */
[----:B------:R-:W1:Y:S01]  /*67d0*/  I2F R53, R53 ;  /* 0x0000003500357306 */ /* 0x000e620000201400 */
[-C--:B------:R-:W-:Y:S01]  /*67e0*/  ISETP.GE.AND P1, PT, R15, R207.reuse, PT ;  /* 0x000000cf0f00720c */ /* 0x080fe20003f26270 */
[----:B----4-:R-:W-:Y:S01]  /*67f0*/  FFMA.FTZ R36, R43, -UR24, R36 ;  /* 0x800000182b247c23 */ /* 0x010fe20008010024 */
[----:B------:R-:W-:Y:S02]  /*6800*/  FSEL R21, R68, -INF , !P0 ;  /* 0xff80000044157808 */ /* 0x000fe40004000000 */
[-C--:B------:R-:W-:Y:S01]  /*6810*/  ISETP.LT.OR P1, PT, R15, R210.reuse, P1 ;  /* 0x000000d20f00720c */ /* 0x080fe20000f21670 */
[----:B------:R-:W-:Y:S01]  /*6820*/  FFMA.FTZ R15, R6, -UR24, R27 ;  /* 0x80000018060f7c23 */ /* 0x000fe2000801001b */
[C---:B------:R-:W-:Y:S01]  /*6830*/  ISETP.GE.AND P0, PT, R46.reuse, R207, PT ;  /* 0x000000cf2e00720c */ /* 0x040fe20003f06270 */
[----:B--2---:R-:W-:Y:S01]  /*6840*/  IMAD.IADD R32, R211, 0x1, -R13 ;  /* 0x00000001d3207824 */ /* 0x004fe200078e0a0d */
[----:B------:R-:W2:Y:S01]  /*6850*/  I2F R47, R47 ;  /* 0x0000002f002f7306 */ /* 0x000ea20000201400 */
[----:B-----5:R-:W-:Y:S01]  /*6860*/  FFMA.FTZ R16, R49, -UR24, R16 ;  /* 0x8000001831107c23 */ /* 0x020fe20008010010 */
[----:B------:R-:W-:Y:S01]  /*6870*/  ISETP.LT.OR P0, PT, R46, R210, P0 ;  /* 0x000000d22e00720c */ /* 0x000fe20000701670 */
[----:B------:R-:W-:Y:S01]  /*6880*/  LDSM.16.MT88.4 R48, [R194+0xe000] ;  /* 0x00e00000c230783b */ /* 0x000fe20000004200 */
[----:B------:R-:W-:-:S02]  /*6890*/  IABS R25, R32 ;  /* 0x0000002000197213 */ /* 0x000fc40000000000 */
[----:B------:R-:W-:Y:S01]  /*68a0*/  FSEL R27, R26, -INF , !P0 ;  /* 0xff8000001a1b7808 */ /* 0x000fe20004000000 */
[----:B-1----:R-:W-:Y:S01]  /*68b0*/  FFMA.FTZ R22, R53, -UR24, R22 ;  /* 0x8000001835167c23 */ /* 0x002fe20008010016 */
[----:B------:R1:W3:Y:S01]  /*68c0*/  I2F R6, R25 ;  /* 0x0000001900067306 */ /* 0x0002e20000201400 */
[----:B------:R-:W-:-:S04]  /*68d0*/  ISETP.GE.AND P0, PT, R40, R207, PT ;  /* 0x000000cf2800720c */ /* 0x000fc80003f06270 */
[----:B------:R-:W-:-:S03]  /*68e0*/  ISETP.LT.OR P0, PT, R40, R210, P0 ;  /* 0x000000d22800720c */ /* 0x000fc60000701670 */
[----:B------:R-:W4:Y:S01]  /*68f0*/  I2F R41, R41 ;  /* 0x0000002900297306 */ /* 0x000f220000201400 */
[----:B--2---:R-:W-:Y:S01]  /*6900*/  FFMA.FTZ R18, R47, -UR24, R18 ;  /* 0x800000182f127c23 */ /* 0x004fe20008010012 */
[----:B------:R-:W-:Y:S02]  /*6910*/  FSEL R219, R36, -INF , !P0 ;  /* 0xff80000024db7808 */ /* 0x000fe40004000000 */
[-C--:B------:R-:W-:Y:S02]  /*6920*/  ISETP.GE.AND P0, PT, R30, R207.reuse, PT ;  /* 0x000000cf1e00720c */ /* 0x080fe40003f06270 */
[----:B-1----:R-:W-:Y:S01]  /*6930*/  FSEL R25, R15, -INF , !P6 ;  /* 0xff8000000f197808 */ /* 0x002fe20007000000 */
[----:B---3--:R-:W-:Y:S01]  /*6940*/  FFMA.FTZ R6, R6, -UR24, R9 ;  /* 0x8000001806067c23 */ /* 0x008fe20008010009 */
[----:B------:R-:W-:Y:S01]  /*6950*/  FSEL R15, R20, -INF , !P5 ;  /* 0xff800000140f7808 */ /* 0x000fe20006800000 */
[----:B------:R-:W-:Y:S01]  /*6960*/  IMAD.IADD R20, R211, 0x1, -R11 ;  /* 0x00000001d3147824 */ /* 0x000fe200078e0a0b */
[----:B------:R-:W-:-:S02]  /*6970*/  ISETP.GE.AND P5, PT, R13, R207, PT ;  /* 0x000000cf0d00720c */ /* 0x000fc40003fa6270 */
[----:B------:R-:W-:Y:S02]  /*6980*/  FSEL R9, R16, -INF , !P1 ;  /* 0xff80000010097808 */ /* 0x000fe40004800000 */
[----:B------:R-:W-:Y:S01]  /*6990*/  ISETP.LT.OR P5, PT, R13, R210, P5 ;  /* 0x000000d20d00720c */ /* 0x000fe20002fa1670 */
[----:B----4-:R-:W-:Y:S01]  /*69a0*/  FFMA.FTZ R12, R41, -UR24, R12 ;  /* 0x80000018290c7c23 */ /* 0x010fe2000801000c */
[----:B------:R-:W-:Y:S01]  /*69b0*/  FSEL R13, R34, -INF , !P3 ;  /* 0xff800000220d7808 */ /* 0x000fe20005800000 */
[----:B------:R-:W-:Y:S01]  /*69c0*/  LDSM.16.MT88.4 R40, [R196+0xe000] ;  /* 0x00e00000c428783b */ /* 0x000fe20000004200 */
[C---:B------:R-:W-:Y:S02]  /*69d0*/  ISETP.GE.AND P3, PT, R11.reuse, R207, PT ;  /* 0x000000cf0b00720c */ /* 0x040fe40003f66270 */
[----:B------:R-:W-:Y:S02]  /*69e0*/  IABS R171, R20 ;  /* 0x0000001400ab7213 */ /* 0x000fe40000000000 */
[----:B------:R-:W-:-:S02]  /*69f0*/  ISETP.LT.OR P3, PT, R11, R210, P3 ;  /* 0x000000d20b00720c */ /* 0x000fc40001f61670 */
[----:B------:R-:W-:Y:S02]  /*6a00*/  FSEL R11, R22, -INF , !P2 ;  /* 0xff800000160b7808 */ /* 0x000fe40005000000 */
[----:B------:R-:W-:Y:S01]  /*6a10*/  FMNMX.FTZ R22, R2, R35, !PT ;  /* 0x0000002302167209 */ /* 0x000fe20007810000 */
[----:B------:R-:W1:Y:S01]  /*6a20*/  I2F R171, R171 ;  /* 0x000000ab00ab7306 */ /* 0x000e620000201400 */
[----:B------:R-:W-:Y:S02]  /*6a30*/  ISETP.GE.AND P6, PT, R39, R207, PT ;  /* 0x000000cf2700720c */ /* 0x000fe40003fc6270 */
[----:B------:R-:W-:Y:S01]  /*6a40*/  FMNMX.FTZ R16, R33, R22, !PT ;  /* 0x0000001621107209 */ /* 0x000fe20007810000 */
[----:B------:R-:W-:Y:S01]  /*6a50*/  IMAD.IADD R22, R211, 0x1, -R14 ;  /* 0x00000001d3167824 */ /* 0x000fe200078e0a0e */
[----:B------:R-:W-:Y:S01]  /*6a60*/  ISETP.LT.OR P6, PT, R39, R210, P6 ;  /* 0x000000d22700720c */ /* 0x000fe200037c1670 */
[----:B------:R-:W-:Y:S01]  /*6a70*/  IMAD.IADD R39, R211, 0x1, -R37 ;  /* 0x00000001d3277824 */ /* 0x000fe200078e0a25 */
[----:B------:R-:W-:-:S02]  /*6a80*/  FMNMX.FTZ R20, R31, R16, !PT ;  /* 0x000000101f147209 */ /* 0x000fc40007810000 */
[----:B------:R-:W-:Y:S02]  /*6a90*/  FMNMX.FTZ R16, R4, R29, !PT ;  /* 0x0000001d04107209 */ /* 0x000fe40007810000 */
[----:B------:R-:W-:Y:S02]  /*6aa0*/  FMNMX.FTZ R20, R23, R20, !PT ;  /* 0x0000001417147209 */ /* 0x000fe40007810000 */
[----:B------:R-:W-:Y:S02]  /*6ab0*/  FMNMX.FTZ R16, R27, R16, !PT ;  /* 0x000000101b107209 */ /* 0x000fe40007810000 */
[----:B------:R-:W-:Y:S01]  /*6ac0*/  ISETP.GE.AND P1, PT, R37, R207, PT ;  /* 0x000000cf2500720c */ /* 0x000fe20003f26270 */
[----:B-1----:R-:W-:Y:S01]  /*6ad0*/  FFMA.FTZ R171, R171, -UR24, R8 ;  /* 0x80000018abab7c23 */ /* 0x002fe20008010008 */
[----:B------:R-:W-:Y:S02]  /*6ae0*/  FMNMX.FTZ R16, R25, R16, !PT ;  /* 0x0000001019107209 */ /* 0x000fe40007810000 */
[----:B------:R-:W-:-:S02]  /*6af0*/  FMNMX.FTZ R20, R21, R20, !PT ;  /* 0x0000001415147209 */ /* 0x000fc40007810000 */
[----:B------:R-:W-:Y:S02]  /*6b00*/  FMNMX.FTZ R16, R15, R16, !PT ;  /* 0x000000100f107209 */ /* 0x000fe40007810000 */
[----:B------:R-:W-:Y:S01]  /*6b10*/  ISETP.LT.OR P1, PT, R37, R210, P1 ;  /* 0x000000d22500720c */ /* 0x000fe20000f21670 */
[----:B------:R-:W-:Y:S01]  /*6b20*/  IMAD.IADD R37, R211, 0x1, -R30 ;  /* 0x00000001d3257824 */ /* 0x000fe200078e0a1e */
[----:B------:R-:W-:Y:S02]  /*6b30*/  FMNMX.FTZ R20, R19, R20, !PT ;  /* 0x0000001413147209 */ /* 0x000fe40007810000 */
[----:B------:R-:W-:Y:S02]  /*6b40*/  FMNMX.FTZ R16, R13, R16, !PT ;  /* 0x000000100d107209 */ /* 0x000fe40007810000 */
[----:B------:R-:W-:Y:S02]  /*6b50*/  IABS R39, R39 ;  /* 0x0000002700277213 */ /* 0x000fe40000000000 */
[----:B------:R-:W-:-:S02]  /*6b60*/  FMNMX.FTZ R20, R17, R20, !PT ;  /* 0x0000001411147209 */ /* 0x000fc40007810000 */
[----:B------:R-:W-:Y:S02]  /*6b70*/  IABS R22, R22 ;  /* 0x0000001600167213 */ /* 0x000fe40000000000 */
[----:B------:R-:W-:Y:S01]  /*6b80*/  FMNMX.FTZ R16, R11, R16, !PT ;  /* 0x000000100b107209 */ /* 0x000fe20007810000 */
[----:B------:R-:W1:Y:S01]  /*6b90*/  I2F R39, R39 ;  /* 0x0000002700277306 */ /* 0x000e620000201400 */
[----:B------:R-:W-:Y:S01]  /*6ba0*/  IABS R37, R37 ;  /* 0x0000002500257213 */ /* 0x000fe20000000000 */
[----:B------:R-:W-:Y:S01]  /*6bb0*/  IMAD.MOV.U32 R8, RZ, RZ, R22 ;  /* 0x000000ffff087224 */ /* 0x000fe200078e0016 */
[----:B------:R-:W-:Y:S02]  /*6bc0*/  FMNMX.FTZ R20, R225, R20, !PT ;  /* 0x00000014e1147209 */ /* 0x000fe40007810000 */
[----:B------:R-:W-:Y:S02]  /*6bd0*/  FMNMX.FTZ R16, R9, R16, !PT ;  /* 0x0000001009107209 */ /* 0x000fe40007810000 */
[----:B------:R-:W-:Y:S01]  /*6be0*/  FMNMX.FTZ R20, R163, R20, !PT ;  /* 0x00000014a3147209 */ /* 0x000fe20007810000 */
[----:B------:R-:W2:Y:S01]  /*6bf0*/  I2F R37, R37 ;  /* 0x0000002500257306 */ /* 0x000ea20000201400 */
[----:B------:R-:W-:-:S02]  /*6c00*/  FSEL R169, R18, -INF , !P6 ;  /* 0xff80000012a97808 */ /* 0x000fc40007000000 */
[----:B------:R-:W-:Y:S02]  /*6c10*/  FMNMX.FTZ R16, R219, R16, !PT ;  /* 0x00000010db107209 */ /* 0x000fe40007810000 */
[----:B------:R-:W-:Y:S02]  /*6c20*/  FMNMX.FTZ R20, R221, R20, !PT ;  /* 0x00000014dd147209 */ /* 0x000fe40007810000 */
[----:B------:R-:W-:Y:S01]  /*6c30*/  ISETP.GE.AND P2, PT, R38, R207, PT ;  /* 0x000000cf2600720c */ /* 0x000fe20003f46270 */
[----:B------:R-:W3:Y:S01]  /*6c40*/  I2F R8, R8 ;  /* 0x0000000800087306 */ /* 0x000ee20000201400 */
[----:B------:R-:W-:Y:S01]  /*6c50*/  FSEL R217, R6, -INF , !P5 ;  /* 0xff80000006d97808 */ /* 0x000fe20006800000 */
[----:B-1----:R-:W-:Y:S01]  /*6c60*/  FFMA.FTZ R10, R39, -UR24, R10 ;  /* 0x80000018270a7c23 */ /* 0x002fe2000801000a */
[----:B------:R-:W-:Y:S02]  /*6c70*/  FMNMX.FTZ R16, R169, R16, !PT ;  /* 0x00000010a9107209 */ /* 0x000fe40007810000 */
[----:B------:R-:W-:-:S02]  /*6c80*/  FMNMX.FTZ R20, R165, R20, !PT ;  /* 0x00000014a5147209 */ /* 0x000fc40007810000 */
[----:B------:R-:W-:Y:S01]  /*6c90*/  ISETP.LT.OR P2, PT, R38, R210, P2 ;  /* 0x000000d22600720c */ /* 0x000fe20001741670 */
[----:B--2---:R-:W-:Y:S01]  /*6ca0*/  FFMA.FTZ R28, R37, -UR24, R28 ;  /* 0x80000018251c7c23 */ /* 0x004fe2000801001c */
[----:B------:R-:W-:Y:S02]  /*6cb0*/  FSEL R171, R171, -INF , !P3 ;  /* 0xff800000abab7808 */ /* 0x000fe40005800000 */
[----:B------:R-:W-:Y:S02]  /*6cc0*/  FMNMX.FTZ R16, R217, R16, !PT ;  /* 0x00000010d9107209 */ /* 0x000fe40007810000 */
[----:B------:R-:W-:Y:S02]  /*6cd0*/  FMNMX.FTZ R20, R215, R20, !PT ;  /* 0x00000014d7147209 */ /* 0x000fe40007810000 */
[----:B------:R-:W-:Y:S01]  /*6ce0*/  FSEL R173, R12, -INF , !P2 ;  /* 0xff8000000cad7808 */ /* 0x000fe20005000000 */
[----:B---3--:R-:W-:Y:S01]  /*6cf0*/  FFMA.FTZ R3, R8, -UR24, R3 ;  /* 0x8000001808037c23 */ /* 0x008fe20008010003 */
[----:B------:R-:W-:-:S02]  /*6d00*/  FMNMX.FTZ R16, R171, R16, !PT ;  /* 0x00000010ab107209 */ /* 0x000fc40007810000 */
[----:B------:R-:W-:Y:S02]  /*6d10*/  FMNMX.FTZ R18, R179, R20, !PT ;  /* 0x00000014b3127209 */ /* 0x000fe40007810000 */
[----:B------:R-:W-:Y:S02]  /*6d20*/  ISETP.LT.OR P0, PT, R30, R210, P0 ;  /* 0x000000d21e00720c */ /* 0x000fe40000701670 */
[----:B------:R-:W-:Y:S02]  /*6d30*/  ISETP.GE.AND P3, PT, R14, R207, PT ;  /* 0x000000cf0e00720c */ /* 0x000fe40003f66270 */
[----:B------:R-:W-:Y:S02]  /*6d40*/  FSEL R143, R10, -INF , !P1 ;  /* 0xff8000000a8f7808 */ /* 0x000fe40004800000 */
[----:B------:R-:W-:Y:S02]  /*6d50*/  FMNMX.FTZ R16, R173, R16, !PT ;  /* 0x00000010ad107209 */ /* 0x000fe40007810000 */
[----:B------:R-:W-:-:S02]  /*6d60*/  FMNMX.FTZ R6, R177, R18, !PT ;  /* 0x00000012b1067209 */ /* 0x000fc40007810000 */
[----:B------:R-:W-:Y:S02]  /*6d70*/  ISETP.LT.OR P3, PT, R14, R210, P3 ;  /* 0x000000d20e00720c */ /* 0x000fe40001f61670 */
[----:B------:R-:W-:Y:S02]  /*6d80*/  FSEL R141, R28, -INF , !P0 ;  /* 0xff8000001c8d7808 */ /* 0x000fe40004000000 */
[----:B------:R-:W-:Y:S02]  /*6d90*/  FMNMX.FTZ R16, R143, R16, !PT ;  /* 0x000000108f107209 */ /* 0x000fe40007810000 */
        /* <DEDUP_REMOVED lines=345> */
.L_x_5709:
[----:B------:R-:W-:-:S05]  /*8330*/  IMAD.MOV.U32 R7, RZ, RZ, c[0x0][0x1a0] ;  /* 0x00006800ff077624 */ /* 0x000fca00078e00ff */
[----:B------:R-:W-:-:S04]  /*8340*/  LEA R7, -R7, RZ, 0x6 ;  /* 0x000000ff07077211 */ /* 0x000fc800078e31ff */
[----:B------:R-:W-:Y:S02]  /*8350*/  SHF.R.S32.HI R2, RZ, 0x1f, R7 ;  /* 0x0000001fff027819 */ /* 0x000fe40000011407 */
.L_x_5710:
        /* <DEDUP_REMOVED lines=92> */
[----:B------:R-:W-:Y:S02]  /*8920*/  @P1 STS.128 [R206+0x11000], RZ ;  /* 0x011000ffce001388 */ /* 0x000fe40000000c00 */
[----:B------:R-:W-:Y:S01]  /*8930*/  IMAD.IADD R2, R214, 0x1, -R0 ;  /* 0x00000001d6027824 */ /* 0x000fe200078e0a00 */
[C---:B------:R-:W-:Y:S01]  /*8940*/  IADD3 R223, R0.reuse, 0x20, RZ ;  /* 0x0000002000df7810 */ /* 0x040fe20007ffe0ff */
[----:B------:R-:W-:Y:S01]  /*8950*/  @!PT LDS RZ, [RZ] ;  /* 0x00000000fffff984 */ /* 0x000fe20000000800 */
[----:B------:R-:W-:Y:S01]  /*8960*/  @!PT LDS RZ, [RZ] ;  /* 0x00000000fffff984 */ /* 0x000fe20000000800 */
[----:B------:R-:W-:Y:S01]  /*8970*/  @!PT LDS RZ, [RZ] ;  /* 0x00000000fffff984 */ /* 0x000fe20000000800 */
[----:B------:R1:W-:Y:S01]  /*8980*/  @!P1 LDGSTS.E.BYPASS.LTC128B.128 [R206+0x11000], [R6.64+0x100] ;  /* 0x1100010006ce9fae */ /* 0x0003e2000b901d46 */
[----:B------:R-:W-:-:S02]  /*8990*/  IADD3 R178, R0, 0x19, RZ ;  /* 0x0000001900b27810 */ /* 0x000fc40007ffe0ff */
[----:B------:R-:W-:Y:S01]  /*89a0*/  IABS R2, R2 ;  /* 0x0000000200027213 */ /* 0x000fe20000000000 */
[----:B------:R-:W-:Y:S01]  /*89b0*/  @P3 STS.128 [R206+0xd800], RZ ;  /* 0x00d800ffce003388 */ /* 0x000fe20000000c00 */
[C---:B------:R-:W-:Y:S01]  /*89c0*/  IADD3 R222, R0.reuse, 0x21, RZ ;  /* 0x0000002100de7810 */ /* 0x040fe20007ffe0ff */
[----:B------:R-:W-:Y:S01]  /*89d0*/  IMAD.IADD R215, R211, 0x1, -R178 ;  /* 0x00000001d3d77824 */ /* 0x000fe200078e0ab2 */
[C---:B------:R-:W-:Y:S01]  /*89e0*/  IADD3 R226, R0.reuse, 0x28, RZ ;  /* 0x0000002800e27810 */ /* 0x040fe20007ffe0ff */
[----:B------:R-:W-:Y:S01]  /*89f0*/  @!PT LDS RZ, [RZ] ;  /* 0x00000000fffff984 */ /* 0x000fe20000000800 */
[----:B------:R-:W-:Y:S01]  /*8a00*/  @!PT LDS RZ, [RZ] ;  /* 0x00000000fffff984 */ /* 0x000fe20000000800 */
[----:B------:R-:W-:Y:S01]  /*8a10*/  @!PT LDS RZ, [RZ] ;  /* 0x00000000fffff984 */ /* 0x000fe20000000800 */
[----:B------:R5:W-:Y:S01]  /*8a20*/  @!P3 LDGSTS.E.BYPASS.LTC128B.128 [R206+0xd800], [R10.64] ;  /* 0x0d8000000acebfae */ /* 0x000be2000b901d46 */
[----:B------:R-:W-:Y:S01]  /*8a30*/  IMAD.MOV.U32 R135, RZ, RZ, R2 ;  /* 0x000000ffff877224 */ /* 0x000fe200078e0002 */
[C---:B------:R-:W-:Y:S02]  /*8a40*/  IADD3 R2, R0.reuse, 0x1, RZ ;  /* 0x0000000100027810 */ /* 0x040fe40007ffe0ff */
[----:B------:R-:W-:Y:S01]  /*8a50*/  @P2 STS.128 [R206+0xf800], RZ ;  /* 0x00f800ffce002388 */ /* 0x000fe20000000c00 */
[----:B------:R-:W-:Y:S01]  /*8a60*/  IADD3 R231, R0, 0x30, RZ ;  /* 0x0000003000e77810 */ /* 0x000fe20007ffe0ff */
[----:B------:R-:W-:Y:S01]  /*8a70*/  IMAD.IADD R230, R214, 0x1, -R226 ;  /* 0x00000001d6e67824 */ /* 0x000fe200078e0ae2 */
[C---:B------:R-:W-:Y:S01]  /*8a80*/  IADD3 R228, R0.reuse, 0x29, RZ ;  /* 0x0000002900e47810 */ /* 0x040fe20007ffe0ff */
[----:B------:R-:W-:Y:S01]  /*8a90*/  @!PT LDS RZ, [RZ] ;  /* 0x00000000fffff984 */ /* 0x000fe20000000800 */
[----:B------:R-:W-:Y:S01]  /*8aa0*/  @!PT LDS RZ, [RZ] ;  /* 0x00000000fffff984 */ /* 0x000fe20000000800 */
[----:B------:R-:W-:Y:S01]  /*8ab0*/  @!PT LDS RZ, [RZ] ;  /* 0x00000000fffff984 */ /* 0x000fe20000000800 */
[----:B------:R1:W-:Y:S01]  /*8ac0*/  @!P2 LDGSTS.E.BYPASS.LTC128B.128 [R206+0xf800], [R34.64+0x80] ;  /* 0x0f80008022ceafae */ /* 0x0003e2000b901d46 */
[----:B------:R-:W-:Y:S01]  /*8ad0*/  I2F R135, R135 ;  /* 0x0000008700877306 */ /* 0x000fe20000201400 */
[----:B------:R-:W-:-:S02]  /*8ae0*/  ISETP.GE.AND P4, PT, R0, R212, PT ;  /* 0x000000d40000720c */ /* 0x000fc40003f86270 */
[----:B------:R-:W-:Y:S01]  /*8af0*/  @P1 STS.128 [R206+0x11800], RZ ;  /* 0x011800ffce001388 */ /* 0x000fe20000000c00 */
[--C-:B------:R-:W-:Y:S01]  /*8b00*/  IMAD.IADD R234, R211, 0x1, -R228.reuse ;  /* 0x00000001d3ea7824 */ /* 0x100fe200078e0ae4 */
[----:B------:R-:W-:Y:S01]  /*8b10*/  ISETP.LT.OR P4, PT, R0, R213, P4 ;  /* 0x000000d50000720c */ /* 0x000fe20002781670 */
[----:B------:R-:W-:Y:S01]  /*8b20*/  IMAD.IADD R232, R214, 0x1, -R228 ;  /* 0x00000001d6e87824 */ /* 0x000fe200078e0ae4 */
[----:B------:R-:W-:Y:S01]  /*8b30*/  @!PT LDS RZ, [RZ] ;  /* 0x00000000fffff984 */ /* 0x000fe20000000800 */
[----:B------:R-:W-:Y:S01]  /*8b40*/  @!PT LDS RZ, [RZ] ;  /* 0x00000000fffff984 */ /* 0x000fe20000000800 */
[----:B------:R-:W-:Y:S01]  /*8b50*/  @!PT LDS RZ, [RZ] ;  /* 0x00000000fffff984 */ /* 0x000fe20000000800 */
[----:B------:R1:W-:Y:S01]  /*8b60*/  @!P1 LDGSTS.E.BYPASS.LTC128B.128 [R206+0x11800], [R32.64+0x100] ;  /* 0x1180010020ce9fae */ /* 0x0003e2000b901d46 */
[C---:B------:R-:W-:Y:S02]  /*8b70*/  ISETP.GE.AND P6, PT, R2.reuse, R212, PT ;  /* 0x000000d40200720c */ /* 0x040fe40003fc6270 */
[----:B------:R-:W-:Y:S01]  /*8b80*/  IABS R234, R234 ;  /* 0x000000ea00ea7213 */ /* 0x000fe20000000000 */
[----:B------:R-:W-:Y:S01]  /*8b90*/  LDSM.16.M88.4 R148, [R202] ;  /* 0x00000000ca94783b */ /* 0x000fe20000000200 */
[C---:B------:R-:W-:Y:S02]  /*8ba0*/  ISETP.GE.AND P0, PT, R2.reuse, R207, PT ;  /* 0x000000cf0200720c */ /* 0x040fe40003f06270 */
[C---:B------:R-:W-:Y:S01]  /*8bb0*/  ISETP.LT.OR P6, PT, R2.reuse, R213, P6 ;  /* 0x000000d50200720c */ /* 0x040fe200037c1670 */
[----:B--2---:R-:W2:Y:S01]  /*8bc0*/  LDSM.16.M88.4 R20, [R201+0x6000] ;  /* 0x00600000c914783b */ /* 0x004ea20000000200 */
[----:B------:R-:W-:-:S02]  /*8bd0*/  ISETP.LT.OR P0, PT, R2, R210, P0 ;  /* 0x000000d20200720c */ /* 0x000fc40000701670 */
[C---:B------:R-:W-:Y:S01]  /*8be0*/  ISETP.GE.AND P5, PT, R0.reuse, R207, PT ;  /* 0x000000cf0000720c */ /* 0x040fe20003fa6270 */
[----:B---3--:R-:W4:Y:S01]  /*8bf0*/  LDSM.16.M88.4 R12, [R201+0x6800] ;  /* 0x00680000c90c783b */ /* 0x008f220000000200 */
[----:B------:R-:W-:Y:S02]  /*8c00*/  IABS R215, R215 ;  /* 0x000000d700d77213 */ /* 0x000fe40000000000 */
[----:B------:R-:W-:Y:S01]  /*8c10*/  ISETP.LT.OR P5, PT, R0, R210, P5 ;  /* 0x000000d20000720c */ /* 0x000fe20002fa1670 */
[----:B------:R-:W3:Y:S01]  /*8c20*/  LDSM.16.M88.4 R156, [R201+0x7000] ;  /* 0x00700000c99c783b */ /* 0x000ee20000000200 */
[----:B------:R-:W-:Y:S02]  /*8c30*/  IABS R230, R230 ;  /* 0x000000e600e67213 */ /* 0x000fe40000000000 */
[----:B------:R-:W-:Y:S01]  /*8c40*/  I2F R215, R215 ;  /* 0x000000d700d77306 */ /* 0x000fe20000201400 */
[----:B------:R-:W3:Y:S01]  /*8c50*/  LDSM.16.M88.4 R28, [R201+0x7800] ;  /* 0x00780000c91c783b */ /* 0x000ee20000000200 */
[----:B------:R-:W-:-:S03]  /*8c60*/  IABS R232, R232 ;  /* 0x000000e800e87213 */ /* 0x000fc60000000000 */
[----:B------:R-:W-:Y:S03]  /*8c70*/  LDSM.16.M88.4 R172, [R200] ;  /* 0x00000000c8ac783b */ /* 0x000fe60000000200 */
[----:B------:R-:W-:Y:S01]  /*8c80*/  I2F R230, R230 ;  /* 0x000000e600e67306 */ /* 0x000fe20000201400 */
[----:B-----5:R-:W5:Y:S04]  /*8c90*/  LDSM.16.M88.4 R8, [R199] ;  /* 0x00000000c708783b */ /* 0x020f680000000200 */
[----:B-1----:R-:W1:Y:S03]  /*8ca0*/  LDSM.16.M88.4 R4, [R191] ;  /* 0x00000000bf04783b */ /* 0x002e660000000200 */
[----:B------:R-:W-:Y:S01]  /*8cb0*/  I2F R232, R232 ;  /* 0x000000e800e87306 */ /* 0x000fe20000201400 */
[----:B------:R-:W1:Y:S04]  /*8cc0*/  LDSM.16.M88.4 R168, [R190] ;  /* 0x00000000bea8783b */ /* 0x000e680000000200 */
[----:B------:R-:W1:Y:S04]  /*8cd0*/  LDSM.16.M88.4 R164, [R189] ;  /* 0x00000000bda4783b */ /* 0x000e680000000200 */
[----:B------:R-:W-:Y:S01]  /*8ce0*/  LDSM.16.M88.4 R144, [R198] ;  /* 0x00000000c690783b */ /* 0x000fe20000000200 */
[C---:B--2---:R-:W-:Y:S03]  /*8cf0*/  HMMA.16816.F32.BF16 R24, R148.reuse, R20, RZ ;  /* 0x000000149418723c */ /* 0x044fe600000418ff */
[----:B------:R-:W2:Y:S04]  /*8d00*/  LDSM.16.M88.4 R140, [R195+0x6000] ;  /* 0x00600000c38c783b */ /* 0x000ea80000000200 */
[----:B------:R-:W1:Y:S01]  /*8d10*/  LDSM.16.M88.4 R136, [R195+0x6800] ;  /* 0x00680000c388783b */ /* 0x000e620000000200 */
[C---:B------:R-:W-:Y:S03]  /*8d20*/  HMMA.16816.F32.BF16 R20, R148.reuse, R22, RZ ;  /* 0x000000169414723c */ /* 0x040fe600000418ff */
[----:B------:R-:W1:Y:S04]  /*8d30*/  LDSM.16.M88.4 R32, [R195+0x7000] ;  /* 0x00700000c320783b */ /* 0x000e680000000200 */
[----:B------:R-:W0:Y:S01]  /*8d40*/  LDGDEPBAR ;  /* 0x00000000000079af */ /* 0x000e220000000000 */
[C---:B----4-:R-:W-:Y:S08]  /*8d50*/  HMMA.16816.F32.BF16 R16, R148.reuse, R12, RZ ;  /* 0x0000000c9410723c */ /* 0x050ff000000418ff */
[C---:B------:R-:W-:Y:S08]  /*8d60*/  HMMA.16816.F32.BF16 R12, R148.reuse, R14, RZ ;  /* 0x0000000e940c723c */ /* 0x040ff000000418ff */
[C---:B---3--:R-:W-:Y:S08]  /*8d70*/  HMMA.16816.F32.BF16 R160, R148.reuse, R156, RZ ;  /* 0x0000009c94a0723c */ /* 0x048ff000000418ff */
[C---:B------:R-:W-:Y:S08]  /*8d80*/  HMMA.16816.F32.BF16 R156, R148.reuse, R158, RZ ;  /* 0x0000009e949c723c */ /* 0x040ff000000418ff */
[C---:B------:R-:W-:Y:S08]  /*8d90*/  HMMA.16816.F32.BF16 R152, R148.reuse, R28, RZ ;  /* 0x0000001c9498723c */ /* 0x040ff000000418ff */
[----:B------:R-:W-:Y:S01]  /*8da0*/  HMMA.16816.F32.BF16 R148, R148, R30, RZ ;  /* 0x0000001e9494723c */ /* 0x000fe200000418ff */
[----:B------:R-:W3:Y:S07]  /*8db0*/  LDSM.16.M88.4 R28, [R195+0x7800] ;  /* 0x00780000c31c783b */ /* 0x000eee0000000200 */
[C---:B-----5:R-:W-:Y:S08]  /*8dc0*/  HMMA.16816.F32.BF16 R24, R172.reuse, R8, R24 ;  /* 0x00000008ac18723c */ /* 0x060ff00000041818 */
[C---:B------:R-:W-:Y:S01]  /*8dd0*/  HMMA.16816.F32.BF16 R20, R172.reuse, R10, R20 ;  /* 0x0000000aac14723c */ /* 0x040fe20000041814 */
[----:B------:R-:W-:Y:S07]  /*8de0*/  LDSM.16.M88.4 R8, [R197] ;  /* 0x00000000c508783b */ /* 0x000fee0000000200 */
[C---:B-1----:R-:W-:Y:S08]  /*8df0*/  HMMA.16816.F32.BF16 R16, R172.reuse, R4, R16 ;  /* 0x00000004ac10723c */ /* 0x042ff00000041810 */
[C---:B------:R-:W-:Y:S01]  /*8e00*/  HMMA.16816.F32.BF16 R12, R172.reuse, R6, R12 ;  /* 0x00000006ac0c723c */ /* 0x040fe2000004180c */
[----:B------:R-:W1:Y:S07]  /*8e10*/  LDSM.16.M88.4 R4, [R188] ;  /* 0x00000000bc04783b */ /* 0x000e6e0000000200 */
        /* <DEDUP_REMOVED lines=9> */
[C---:B------:R-:W-:Y:S01]  /*8eb0*/  HMMA.16816.F32.BF16 R12, R144.reuse, R138, R12 ;  /* 0x0000008a900c723c */ /* 0x040fe2000004180c */
[----:B------:R-:W5:Y:S07]  /*8ec0*/  LDSM.16.M88.4 R136, [R188+0x1800] ;  /* 0x00180000bc88783b */ /* 0x000f6e0000000200 */
[C---:B------:R-:W-:Y:S08]  /*8ed0*/  HMMA.16816.F32.BF16 R160, R144.reuse, R32, R160 ;  /* 0x0000002090a0723c */ /* 0x040ff000000418a0 */
[C---:B------:R-:W-:Y:S01]  /*8ee0*/  HMMA.16816.F32.BF16 R156, R144.reuse, R34, R156 ;  /* 0x00000022909c723c */ /* 0x040fe2000004189c */
[----:B------:R-:W-:Y:S07]  /*8ef0*/  LDSM.16.M88.4 R32, [R201+0x8000] ;  /* 0x00800000c920783b */ /* 0x000fee0000000200 */
[C---:B---3--:R-:W-:Y:S08]  /*8f00*/  HMMA.16816.F32.BF16 R152, R144.reuse, R28, R152 ;  /* 0x0000001c9098723c */ /* 0x048ff00000041898 */
[----:B------:R-:W-:Y:S01]  /*8f10*/  HMMA.16816.F32.BF16 R148, R144, R30, R148 ;  /* 0x0000001e9094723c */ /* 0x000fe20000041894 */
[----:B------:R-:W-:Y:S04]  /*8f20*/  LDSM.16.M88.4 R144, [R202+0x2000] ;  /* 0x00200000ca90783b */ /* 0x000fe80000000200 */
[----:B------:R-:W-:Y:S03]  /*8f30*/  LDSM.16.M88.4 R28, [R201+0x8800] ;  /* 0x00880000c91c783b */ /* 0x000fe60000000200 */
[C---:B-1----:R-:W-:Y:S08]  /*8f40*/  HMMA.16816.F32.BF16 R24, R8.reuse, R4, R24 ;  /* 0x000000040818723c */ /* 0x042ff00000041818 */
[C---:B------:R-:W-:Y:S01]  /*8f50*/  HMMA.16816.F32.BF16 R20, R8.reuse, R6, R20 ;  /* 0x000000060814723c */ /* 0x040fe20000041814 */
[----:B------:R-:W1:Y:S07]  /*8f60*/  LDSM.16.M88.4 R4, [R201+0x9000] ;  /* 0x00900000c904783b */ /* 0x000e6e0000000200 */
[C---:B----4-:R-:W-:Y:S08]  /*8f70*/  HMMA.16816.F32.BF16 R160, R8.reuse, R164, R160 ;  /* 0x000000a408a0723c */ /* 0x050ff000000418a0 */
[C---:B------:R-:W-:Y:S01]  /*8f80*/  HMMA.16816.F32.BF16 R156, R8.reuse, R166, R156 ;  /* 0x000000a6089c723c */ /* 0x040fe2000004189c */
[----:B------:R-:W-:Y:S07]  /*8f90*/  LDSM.16.M88.4 R164, [R200+0x2000] ;  /* 0x00200000c8a4783b */ /* 0x000fee0000000200 */
[C---:B--2---:R-:W-:Y:S08]  /*8fa0*/  HMMA.16816.F32.BF16 R16, R8.reuse, R140, R16 ;  /* 0x0000008c0810723c */ /* 0x044ff00000041810 */
[C---:B------:R-:W-:Y:S01]  /*8fb0*/  HMMA.16816.F32.BF16 R12, R8.reuse, R142, R12 ;  /* 0x0000008e080c723c */ /* 0x040fe2000004180c */
[----:B------:R-:W2:Y:S07]  /*8fc0*/  LDSM.16.M88.4 R140, [R201+0x9800] ;  /* 0x00980000c98c783b */ /* 0x000eae0000000200 */
[C---:B-----5:R-:W-:Y:S01]  /*8fd0*/  HMMA.16816.F32.BF16 R168, R8.reuse, R136, R152 ;  /* 0x0000008808a8723c */ /* 0x060fe20000041898 */
[----:B------:R-:W3:Y:S07]  /*8fe0*/  LDSM.16.M88.4 R152, [R187] ;  /* 0x00000000bb98783b */ /* 0x000eee0000000200 */
[----:B------:R-:W-:Y:S01]  /*8ff0*/  HMMA.16816.F32.BF16 R148, R8, R138, R148 ;  /* 0x0000008a0894723c */ /* 0x000fe20000041894 */
[----:B------:R-:W4:Y:S04]  /*9000*/  LDSM.16.M88.4 R8, [R186] ;  /* 0x00000000ba08783b */ /* 0x000f280000000200 */
[----:B------:R-:W-:Y:S03]  /*9010*/  LDSM.16.M88.4 R136, [R198+0x2000] ;  /* 0x00200000c688783b */ /* 0x000fe60000000200 */
[C---:B-1----:R-:W-:Y:S08]  /*9020*/  HMMA.16816.F32.BF16 R160, R144.reuse, R4, R160 ;  /* 0x0000000490a0723c */ /* 0x042ff000000418a0 */
[C---:B------:R-:W-:Y:S01]  /*9030*/  HMMA.16816.F32.BF16 R156, R144.reuse, R6, R156 ;  /* 0x00000006909c723c */ /* 0x040fe2000004189c */
[----:B------:R-:W1:Y:S07]  /*9040*/  LDSM.16.M88.4 R4, [R185] ;  /* 0x00000000b904783b */ /* 0x000e6e0000000200 */
[C---:B------:R-:W-:Y:S08]  /*9050*/  HMMA.16816.F32.BF16 R24, R144.reuse, R32, R24 ;  /* 0x000000209018723c */ /* 0x040ff00000041818 */
[C---:B------:R-:W-:Y:S01]  /*9060*/  HMMA.16816.F32.BF16 R20, R144.reuse, R34, R20 ;  /* 0x000000229014723c */ /* 0x040fe20000041814 */
[----:B------:R-:W-:Y:S07]  /*9070*/  LDSM.16.M88.4 R32, [R195+0x8000] ;  /* 0x00800000c320783b */ /* 0x000fee0000000200 */
[C---:B------:R-:W-:Y:S08]  /*9080*/  HMMA.16816.F32.BF16 R16, R144.reuse, R28, R16 ;  /* 0x0000001c9010723c */ /* 0x040ff00000041810 */
[C---:B------:R-:W-:Y:S01]  /*9090*/  HMMA.16816.F32.BF16 R12, R144.reuse, R30, R12 ;  /* 0x0000001e900c723c */ /* 0x040fe2000004180c */
[----:B------:R-:W5:Y:S07]  /*90a0*/  LDSM.16.M88.4 R28, [R184] ;  /* 0x00000000b81c783b */ /* 0x000f6e0000000200 */
[C---:B--2---:R-:W-:Y:S08]  /*90b0*/  HMMA.16816.F32.BF16 R168, R144.reuse, R140, R168 ;  /* 0x0000008c90a8723c */ /* 0x044ff000000418a8 */
[----:B------:R-:W-:Y:S01]  /*90c0*/  HMMA.16816.F32.BF16 R148, R144, R142, R148 ;  /* 0x0000008e9094723c */ /* 0x000fe20000041894 */
[----:B------:R-:W2:Y:S04]  /*90d0*/  LDSM.16.M88.4 R140, [R195+0x8800] ;  /* 0x00880000c38c783b */ /* 0x000ea80000000200 */
[----:B------:R-:W2:Y:S03]  /*90e0*/  LDSM.16.M88.4 R144, [R195+0x9000] ;  /* 0x00900000c390783b */ /* 0x000ea60000000200 */
[C---:B---3--:R-:W-:Y:S08]  /*90f0*/  HMMA.16816.F32.BF16 R24, R164.reuse, R152, R24 ;  /* 0x00000098a418723c */ /* 0x048ff00000041818 */
[C---:B------:R-:W-:Y:S01]  /*9100*/  HMMA.16816.F32.BF16 R20, R164.reuse, R154, R20 ;  /* 0x0000009aa414723c */ /* 0x040fe20000041814 */
[----:B------:R-:W3:Y:S07]  /*9110*/  LDSM.16.M88.4 R152, [R195+0x9800] ;  /* 0x00980000c398783b */ /* 0x000eee0000000200 */
[C---:B----4-:R-:W-:Y:S08]  /*9120*/  HMMA.16816.F32.BF16 R16, R164.reuse, R8, R16 ;  /* 0x00000008a410723c */ /* 0x050ff00000041810 */
[C---:B------:R-:W-:Y:S01]  /*9130*/  HMMA.16816.F32.BF16 R12, R164.reuse, R10, R12 ;  /* 0x0000000aa40c723c */ /* 0x040fe2000004180c */
[----:B------:R-:W-:Y:S07]  /*9140*/  LDSM.16.M88.4 R8, [R197+0x2000] ;  /* 0x00200000c508783b */ /* 0x000fee0000000200 */
[C---:B-1----:R-:W-:Y:S08]  /*9150*/  HMMA.16816.F32.BF16 R160, R164.reuse, R4, R160 ;  /* 0x00000004a4a0723c */ /* 0x042ff000000418a0 */
[C---:B------:R-:W-:Y:S01]  /*9160*/  HMMA.16816.F32.BF16 R156, R164.reuse, R6, R156 ;  /* 0x00000006a49c723c */ /* 0x040fe2000004189c */
[----:B------:R-:W1:Y:S07]  /*9170*/  LDSM.16.M88.4 R4, [R188+0x2000] ;  /* 0x00200000bc04783b */ /* 0x000e6e0000000200 */
[C---:B-----5:R-:W-:Y:S01]  /*9180*/  HMMA.16816.F32.BF16 R172, R164.reuse, R28, R168 ;  /* 0x0000001ca4ac723c */ /* 0x060fe200000418a8 */
[----:B------:R-:W4:Y:S07]  /*9190*/  LDSM.16.M88.4 R168, [R188+0x2800] ;  /* 0x00280000bca8783b */ /* 0x000f2e0000000200 */
[----:B------:R-:W-:Y:S01]  /*91a0*/  HMMA.16816.F32.BF16 R148, R164, R30, R148 ;  /* 0x0000001ea494723c */ /* 0x000fe20000041894 */
[----:B------:R-:W5:Y:S06]  /*91b0*/  LDSM.16.M88.4 R28, [R188+0x3000] ;  /* 0x00300000bc1c783b */ /* 0x000f6c0000000200 */
[C---:B------:R-:W-:Y:S01]  /*91c0*/  IADD3 R164, R0.reuse, 0x10, RZ ;  /* 0x0000001000a47810 */ /* 0x040fe20007ffe0ff */
[----:B------:R-:W-:Y:S01]  /*91d0*/  HMMA.16816.F32.BF16 R24, R136, R32, R24 ;  /* 0x000000208818723c */ /* 0x000fe20000041818 */
[----:B------:R-:W-:-:S07]  /*91e0*/  IADD3 R166, R0, 0x11, RZ ;  /* 0x0000001100a67810 */ /* 0x000fce0007ffe0ff */
[C---:B------:R-:W-:Y:S01]  /*91f0*/  HMMA.16816.F32.BF16 R20, R136.reuse, R34, R20 ;  /* 0x000000228814723c */ /* 0x040fe20000041814 */
[----:B------:R-:W1:Y:S07]  /*9200*/  LDSM.16.M88.4 R32, [R188+0x3800] ;  /* 0x00380000bc20783b */ /* 0x000e6e0000000200 */
[C---:B--2---:R-:W-:Y:S08]  /*9210*/  HMMA.16816.F32.BF16 R16, R136.reuse, R140, R16 ;  /* 0x0000008c8810723c */ /* 0x044ff00000041810 */
[C---:B------:R-:W-:Y:S01]  /*9220*/  HMMA.16816.F32.BF16 R12, R136.reuse, R142, R12 ;  /* 0x0000008e880c723c */ /* 0x040fe2000004180c */
[----:B------:R-:W-:Y:S07]  /*9230*/  LDSM.16.M88.4 R140, [R200+0x4000] ;  /* 0x00400000c88c783b */ /* 0x000fee0000000200 */
[C---:B------:R-:W-:Y:S08]  /*9240*/  HMMA.16816.F32.BF16 R160, R136.reuse, R144, R160 ;  /* 0x0000009088a0723c */ /* 0x040ff000000418a0 */
[C---:B------:R-:W-:Y:S07]  /*9250*/  HMMA.16816.F32.BF16 R156, R136.reuse, R146, R156 ;  /* 0x00000092889c723c */ /* 0x040fee000004189c */
[C---:B------:R-:W-:Y:S01]  /*9260*/  IADD3 R147, R0.reuse, 0x8, RZ ;  /* 0x0000000800937810 */ /* 0x040fe20007ffe0ff */
[----:B---3--:R-:W-:Y:S01]  /*9270*/  HMMA.16816.F32.BF16 R172, R136, R152, R172 ;  /* 0x0000009888ac723c */ /* 0x008fe200000418ac */
[----:B------:R-:W-:-:S06]  /*9280*/  IADD3 R146, R0, 0x9, RZ ;  /* 0x0000000900927810 */ /* 0x000fcc0007ffe0ff */
[----:B------:R-:W-:Y:S01]  /*9290*/  IMAD.IADD R153, R211, 0x1, -R147 ;  /* 0x00000001d3997824 */ /* 0x000fe200078e0a93 */
[----:B------:R-:W-:Y:S01]  /*92a0*/  HMMA.16816.F32.BF16 R148, R136, R154, R148 ;  /* 0x0000009a8894723c */ /* 0x000fe20000041894 */
[----:B------:R-:W-:Y:S03]  /*92b0*/  LDSM.16.M88.4 R136, [R202+0x4000] ;  /* 0x00400000ca88783b */ /* 0x000fe60000000200 */
[----:B------:R-:W-:-:S04]  /*92c0*/  IABS R153, R153 ;  /* 0x0000009900997213 */ /* 0x000fc80000000000 */
[C---:B-1----:R-:W-:Y:S02]  /*92d0*/  HMMA.16816.F32.BF16 R24, R8.reuse, R4, R24 ;  /* 0x000000040818723c */ /* 0x042fe40000041818 */
[----:B------:R-:W-:Y:S06]  /*92e0*/  I2F R153, R153 ;  /* 0x0000009900997306 */ /* 0x000fec0000201400 */
[C---:B------:R-:W-:Y:S01]  /*92f0*/  HMMA.16816.F32.BF16 R20, R8.reuse, R6, R20 ;  /* 0x000000060814723c */ /* 0x040fe20000041814 */
[----:B------:R-:W1:Y:S07]  /*9300*/  LDSM.16.M88.4 R4, [R201+0xa000] ;  /* 0x00a00000c904783b */ /* 0x000e6e0000000200 */
[C---:B----4-:R-:W-:Y:S08]  /*9310*/  HMMA.16816.F32.BF16 R16, R8.reuse, R168, R16 ;  /* 0x000000a80810723c */ /* 0x050ff00000041810 */
[C---:B------:R-:W-:Y:S07]  /*9320*/  HMMA.16816.F32.BF16 R12, R8.reuse, R170, R12 ;  /* 0x000000aa080c723c */ /* 0x040fee000004180c */
[----:B------:R-:W-:Y:S01]  /*9330*/  IADD3 R170, R0, 0x18, RZ ;  /* 0x0000001800aa7810 */ /* 0x000fe20007ffe0ff */
[C---:B-----5:R-:W-:Y:S08]  /*9340*/  HMMA.16816.F32.BF16 R160, R8.reuse, R28, R160 ;  /* 0x0000001c08a0723c */ /* 0x060ff000000418a0 */
[C---:B------:R-:W-:Y:S01]  /*9350*/  HMMA.16816.F32.BF16 R156, R8.reuse, R30, R156 ;  /* 0x0000001e089c723c */ /* 0x040fe2000004189c */
[----:B------:R-:W2:Y:S07]  /*9360*/  LDSM.16.M88.4 R28, [R201+0xa800] ;  /* 0x00a80000c91c783b */ /* 0x000eae0000000200 */
[C---:B------:R-:W-:Y:S07]  /*9370*/  HMMA.16816.F32.BF16 R172, R8.reuse, R32, R172 ;  /* 0x0000002008ac723c */ /* 0x040fee00000418ac */
[----:B------:R-:W-:Y:S01]  /*9380*/  IMAD.IADD R32, R211, 0x1, -R0 ;  /* 0x00000001d3207824 */ /* 0x000fe200078e0a00 */
[----:B------:R-:W-:Y:S01]  /*9390*/  HMMA.16816.F32.BF16 R148, R8, R34, R148 ;  /* 0x000000220894723c */ /* 0x000fe20000041894 */
[----:B------:R-:W3:Y:S01]  /*93a0*/  LDSM.16.M88.4 R8, [R201+0xb000] ;  /* 0x00b00000c908783b */ /* 0x000ee20000000200 */
[----:B------:R-:W-:-:S02]  /*93b0*/  IMAD.IADD R33, R214, 0x1, -R2 ;  /* 0x00000001d6217824 */ /* 0x000fc400078e0a02 */
[----:B------:R-:W-:-:S03]  /*93c0*/  IABS R32, R32 ;  /* 0x0000002000207213 */ /* 0x000fc60000000000 */
[----:B------:R-:W-:Y:S01]  /*93d0*/  IABS R33, R33 ;  /* 0x0000002100217213 */ /* 0x000fe20000000000 */
[C---:B-1----:R-:W-:Y:S01]  /*93e0*/  HMMA.16816.F32.BF16 R24, R136.reuse, R4, R24 ;  /* 0x000000048818723c */ /* 0x042fe20000041818 */
[----:B------:R-:W-:Y:S02]  /*93f0*/  IMAD.MOV.U32 R144, RZ, RZ, R32 ;  /* 0x000000ffff907224 */ /* 0x000fe400078e0020 */
[----:B------:R-:W-:Y:S01]  /*9400*/  IMAD.IADD R32, R211, 0x1, -R2 ;  /* 0x00000001d3207824 */ /* 0x000fe200078e0a02 */
[----:B------:R1:W-:Y:S03]  /*9410*/  I2F R145, R33 ;  /* 0x0000002100917306 */ /* 0x0003e60000201400 */
[----:B------:R-:W-:Y:S01]  /*9420*/  IMAD.IADD R4, R214, 0x1, -R147 ;  /* 0x00000001d6047824 */ /* 0x000fe200078e0a93 */
[----:B------:R-:W-:Y:S01]  /*9430*/  HMMA.16816.F32.BF16 R20, R136, R6, R20 ;  /* 0x000000068814723c */ /* 0x000fe20000041814 */
[----:B------:R-:W-:-:S03]  /*9440*/  IABS R152, R32 ;  /* 0x0000002000987213 */ /* 0x000fc60000000000 */
[----:B------:R-:W-:Y:S01]  /*9450*/  IABS R155, R4 ;  /* 0x00000004009b7213 */ /* 0x000fe20000000000 */
[----:B------:R-:W-:Y:S01]  /*9460*/  I2F R144, R144 ;  /* 0x0000009000907306 */ /* 0x000fe20000201400 */
[----:B------:R-:W4:Y:S02]  /*9470*/  LDSM.16.M88.4 R4, [R183] ;  /* 0x00000000b704783b */ /* 0x000f240000000200 */
[C---:B--2---:R-:W-:Y:S02]  /*9480*/  HMMA.16816.F32.BF16 R16, R136.reuse, R28, R16 ;  /* 0x0000001c8810723c */ /* 0x044fe40000041810 */
[----:B-1----:R-:W1:Y:S03]  /*9490*/  LDSM.16.M88.4 R32, [R201+0xb800] ;  /* 0x00b80000c920783b */ /* 0x002e660000000200 */
[----:B------:R-:W-:Y:S02]  /*94a0*/  I2F R155, R155 ;  /* 0x0000009b009b7306 */ /* 0x000fe40000201400 */
[--C-:B------:R-:W-:Y:S01]  /*94b0*/  IMAD.IADD R28, R214, 0x1, -R146.reuse ;  /* 0x00000001d61c7824 */ /* 0x100fe200078e0a92 */
[----:B------:R-:W-:Y:S01]  /*94c0*/  HMMA.16816.F32.BF16 R12, R136, R30, R12 ;  /* 0x0000001e880c723c */ /* 0x000fe2000004180c */
[----:B------:R-:W-:-:S03]  /*94d0*/  IMAD.IADD R29, R211, 0x1, -R146 ;  /* 0x00000001d31d7824 */ /* 0x000fc600078e0a92 */
[----:B------:R-:W-:Y:S01]  /*94e0*/  IABS R28, R28 ;  /* 0x0000001c001c7213 */ /* 0x000fe20000000000 */
[----:B------:R-:W-:Y:S03]  /*94f0*/  I2F R152, R152 ;  /* 0x0000009800987306 */ /* 0x000fe60000201400 */
[----:B---3--:R-:W-:Y:S01]  /*9500*/  HMMA.16816.F32.BF16 R160, R136, R8, R160 ;  /* 0x0000000888a0723c */ /* 0x008fe200000418a0 */
[----:B------:R-:W-:Y:S01]  /*9510*/  IMAD.MOV.U32 R154, RZ, RZ, R28 ;  /* 0x000000ffff9a7224 */ /* 0x000fe200078e001c */
[----:B------:R-:W-:-:S05]  /*9520*/  IABS R28, R29 ;  /* 0x0000001d001c7213 */ /* 0x000fca0000000000 */
[C-C-:B------:R-:W-:Y:S01]  /*9530*/  IMAD.IADD R8, R214.reuse, 0x1, -R164.reuse ;  /* 0x00000001d6087824 */ /* 0x140fe200078e0aa4 */
[----:B------:R-:W-:Y:S01]  /*9540*/  HMMA.16816.F32.BF16 R156, R136, R10, R156 ;  /* 0x0000000a889c723c */ /* 0x000fe2000004189c */
[----:B------:R-:W-:Y:S01]  /*9550*/  IMAD.IADD R9, R211, 0x1, -R164 ;  /* 0x00000001d3097824 */ /* 0x000fe200078e0aa4 */
[----:B------:R-:W-:Y:S01]  /*9560*/  I2F R154, R154 ;  /* 0x0000009a009a7306 */ /* 0x000fe20000201400 */
[----:B------:R-:W-:Y:S01]  /*9570*/  IMAD.MOV.U32 R165, RZ, RZ, R28 ;  /* 0x000000ffffa57224 */ /* 0x000fe200078e001c */
[----:B------:R-:W-:Y:S01]  /*9580*/  IABS R8, R8 ;  /* 0x0000000800087213 */ /* 0x000fe20000000000 */
[----:B------:R-:W2:Y:S04]  /*9590*/  LDSM.16.M88.4 R28, [R182] ;  /* 0x00000000b61c783b */ /* 0x000ea80000000200 */
[----:B------:R-:W-:Y:S01]  /*95a0*/  IMAD.MOV.U32 R167, RZ, RZ, R8 ;  /* 0x000000ffffa77224 */ /* 0x000fe200078e0008 */
[----:B------:R-:W-:Y:S01]  /*95b0*/  IABS R8, R9 ;  /* 0x0000000900087213 */ /* 0x000fe20000000000 */
[----:B------:R-:W-:Y:S01]  /*95c0*/  IMAD.IADD R9, R214, 0x1, -R166 ;  /* 0x00000001d6097824 */ /* 0x000fe200078e0aa6 */
[----:B------:R-:W-:Y:S01]  /*95d0*/  I2F R165, R165 ;  /* 0x000000a500a57306 */ /* 0x000fe20000201400 */
[----:B----4-:R-:W-:Y:S02]  /*95e0*/  HMMA.16816.F32.BF16 R24, R140, R4, R24 ;  /* 0x000000048c18723c */ /* 0x010fe40000041818 */
[----:B------:R-:W-:Y:S01]  /*95f0*/  IMAD.MOV.U32 R168, RZ, RZ, R8 ;  /* 0x000000ffffa87224 */ /* 0x000fe200078e0008 */
[----:B------:R-:W-:-:S04]  /*9600*/  IABS R8, R9 ;  /* 0x0000000900087213 */ /* 0x000fc80000000000 */
[----:B------:R-:W-:Y:S01]  /*9610*/  IMAD.IADD R4, R214, 0x1, -R170 ;  /* 0x00000001d6047824 */ /* 0x000fe200078e0aaa */
[----:B------:R-:W-:Y:S01]  /*9620*/  HMMA.16816.F32.BF16 R20, R140, R6, R20 ;  /* 0x000000068c14723c */ /* 0x000fe20000041814 */
[----:B------:R-:W-:Y:S01]  /*9630*/  IMAD.MOV.U32 R169, RZ, RZ, R8 ;  /* 0x000000ffffa97224 */ /* 0x000fe200078e0008 */
[----:B------:R-:W-:Y:S01]  /*9640*/  I2F R167, R167 ;  /* 0x000000a700a77306 */ /* 0x000fe20000201400 */
[----:B------:R-:W3:Y:S01]  /*9650*/  LDSM.16.M88.4 R8, [R181] ;  /* 0x00000000b508783b */ /* 0x000ee20000000200 */
[----:B------:R-:W-:-:S04]  /*9660*/  IABS R4, R4 ;  /* 0x0000000400047213 */ /* 0x000fc80000000000 */
[C---:B-1----:R-:W-:Y:S01]  /*9670*/  HMMA.16816.F32.BF16 R172, R136.reuse, R32, R172 ;  /* 0x0000002088ac723c */ /* 0x042fe200000418ac */
[----:B------:R-:W-:Y:S01]  /*9680*/  IMAD.MOV.U32 R179, RZ, RZ, R4 ;  /* 0x000000ffffb37224 */ /* 0x000fe200078e0004 */
[----:B------:R-:W-:Y:S01]  /*9690*/  I2F R169, R169 ;  /* 0x000000a900a97306 */ /* 0x000fe20000201400 */
[----:B------:R-:W1:Y:S04]  /*96a0*/  LDSM.16.M88.4 R4, [R180] ;  /* 0x00000000b404783b */ /* 0x000e680000000200 */
[----:B------:R-:W-:Y:S01]  /*96b0*/  IMAD.IADD R32, R211, 0x1, -R166 ;  /* 0x00000001d3207824 */ /* 0x000fe200078e0aa6 */
[----:B------:R-:W-:Y:S01]  /*96c0*/  HMMA.16816.F32.BF16 R148, R136, R34, R148 ;  /* 0x000000228894723c */ /* 0x000fe20000041894 */
[----:B------:R-:W-:Y:S01]  /*96d0*/  IMAD.IADD R33, R214, 0x1, -R178 ;  /* 0x00000001d6217824 */ /* 0x000fe200078e0ab2 */
[----:B------:R-:W-:Y:S02]  /*96e0*/  I2F R179, R179 ;  /* 0x000000b300b37306 */ /* 0x000fe40000201400 */
[----:B------:R-:W-:-:S02]  /*96f0*/  IABS R32, R32 ;  /* 0x0000002000207213 */ /* 0x000fc40000000000 */
[----:B------:R-:W-:Y:S01]  /*9700*/  IABS R216, R33 ;  /* 0x0000002100d87213 */ /* 0x000fe20000000000 */
[----:B------:R-:W-:Y:S01]  /*9710*/  IMAD.IADD R136, R214, 0x1, -R223 ;  /* 0x00000001d6887824 */ /* 0x000fe200078e0adf */
[----:B--2---:R-:W-:Y:S01]  /*9720*/  HMMA.16816.F32.BF16 R16, R140, R28, R16 ;  /* 0x0000001c8c10723c */ /* 0x004fe20000041810 */
[----:B------:R-:W-:Y:S01]  /*9730*/  IMAD.MOV.U32 R171, RZ, RZ, R32 ;  /* 0x000000ffffab7224 */ /* 0x000fe200078e0020 */
[----:B------:R-:W-:Y:S01]  /*9740*/  I2F R168, R168 ;  /* 0x000000a800a87306 */ /* 0x000fe20000201400 */
[----:B------:R-:W-:Y:S01]  /*9750*/  IMAD.IADD R32, R211, 0x1, -R170 ;  /* 0x00000001d3207824 */ /* 0x000fe200078e0aaa */
[----:B------:R-:W-:-:S04]  /*9760*/  IABS R136, R136 ;  /* 0x0000008800887213 */ /* 0x000fc80000000000 */
[----:B------:R-:W-:Y:S01]  /*9770*/  IABS R32, R32 ;  /* 0x0000002000207213 */ /* 0x000fe20000000000 */
[----:B------:R-:W-:Y:S01]  /*9780*/  HMMA.16816.F32.BF16 R12, R140, R30, R12 ;  /* 0x0000001e8c0c723c */ /* 0x000fe2000004180c */
[----:B------:R-:W-:Y:S01]  /*9790*/  LDSM.16.M88.4 R28, [R195+0xa000] ;  /* 0x00a00000c31c783b */ /* 0x000fe20000000200 */
[----:B------:R-:W-:Y:S01]  /*97a0*/  IMAD.MOV.U32 R224, RZ, RZ, R136 ;  /* 0x000000ffffe07224 */ /* 0x000fe200078e0088 */
[----:B------:R2:W-:Y:S01]  /*97b0*/  I2F R220, R32 ;  /* 0x0000002000dc7306 */ /* 0x0005e20000201400 */
[----:B------:R-:W-:-:S05]  /*97c0*/  IMAD.IADD R136, R214, 0x1, -R222 ;  /* 0x00000001d6887824 */ /* 0x000fca00078e0ade */
[----:B------:R-:W-:Y:S01]  /*97d0*/  IABS R136, R136 ;  /* 0x0000008800887213 */ /* 0x000fe20000000000 */
[C---:B---3--:R-:W-:Y:S01]  /*97e0*/  HMMA.16816.F32.BF16 R160, R140.reuse, R8, R160 ;  /* 0x000000088ca0723c */ /* 0x048fe200000418a0 */
[----:B------:R-:W-:Y:S06]  /*97f0*/  I2F R216, R216 ;  /* 0x000000d800d87306 */ /* 0x000fec0000201400 */
[----:B------:R-:W-:Y:S01]  /*9800*/  IMAD.IADD R8, R211, 0x1, -R223 ;  /* 0x00000001d3087824 */ /* 0x000fe200078e0adf */
[----:B------:R-:W-:Y:S01]  /*9810*/  HMMA.16816.F32.BF16 R156, R140, R10, R156 ;  /* 0x0000000a8c9c723c */ /* 0x000fe2000004189c */
[----:B--2---:R-:W2:Y:S01]  /*9820*/  LDSM.16.M88.4 R32, [R198+0x4000] ;  /* 0x00400000c620783b */ /* 0x004ea20000000200 */
[----:B------:R3:W-:Y:S02]  /*9830*/  I2F R227, R136 ;  /* 0x0000008800e37306 */ /* 0x0007e40000201400 */
[----:B------:R-:W-:-:S04]  /*9840*/  IABS R8, R8 ;  /* 0x0000000800087213 */ /* 0x000fc80000000000 */
[C---:B-1----:R-:W-:Y:S01]  /*9850*/  HMMA.16816.F32.BF16 R172, R140.reuse, R4, R172 ;  /* 0x000000048cac723c */ /* 0x042fe200000418ac */
[----:B------:R-:W-:Y:S01]  /*9860*/  IMAD.MOV.U32 R225, RZ, RZ, R8 ;  /* 0x000000ffffe17224 */ /* 0x000fe200078e0008 */
[----:B------:R-:W-:Y:S01]  /*9870*/  I2F R171, R171 ;  /* 0x000000ab00ab7306 */ /* 0x000fe20000201400 */
[----:B------:R-:W1:Y:S04]  /*9880*/  LDSM.16.M88.4 R8, [R195+0xa800] ;  /* 0x00a80000c308783b */ /* 0x000e680000000200 */
[C---:B------:R-:W-:Y:S01]  /*9890*/  IMAD.IADD R4, R211.reuse, 0x1, -R222 ;  /* 0x00000001d3047824 */ /* 0x040fe200078e0ade */
[----:B------:R-:W-:Y:S01]  /*98a0*/  HMMA.16816.F32.BF16 R148, R140, R6, R148 ;  /* 0x000000068c94723c */ /* 0x000fe20000041894 */
[----:B------:R-:W-:Y:S01]  /*98b0*/  LDSM.16.M88.4 R140, [R197+0x4000] ;  /* 0x00400000c58c783b */ /* 0x000fe20000000200 */
[----:B---3--:R-:W-:Y:S01]  /*98c0*/  IMAD.IADD R136, R211, 0x1, -R226 ;  /* 0x00000001d3887824 */ /* 0x008fe200078e0ae2 */
[----:B------:R-:W-:Y:S01]  /*98d0*/  I2F R224, R224 ;  /* 0x000000e000e07306 */ /* 0x000fe20000201400 */
[----:B------:R-:W-:-:S03]  /*98e0*/  IABS R4, R4 ;  /* 0x0000000400047213 */ /* 0x000fc60000000000 */
[----:B------:R-:W-:Y:S02]  /*98f0*/  IABS R233, R136 ;  /* 0x0000008800e97213 */ /* 0x000fe40000000000 */
[----:B------:R-:W-:Y:S01]  /*9900*/  IMAD.MOV.U32 R229, RZ, RZ, R4 ;  /* 0x000000ffffe57224 */ /* 0x000fe200078e0004 */
[----:B------:R-:W-:Y:S01]  /*9910*/  LDSM.16.M88.4 R136, [R195+0xb800] ;  /* 0x00b80000c388783b */ /* 0x000fe20000000200 */
[----:B------:R-:W-:Y:S03]  /*9920*/  I2F R225, R225 ;  /* 0x000000e100e17306 */ /* 0x000fe60000201400 */
[----:B------:R-:W3:Y:S05]  /*9930*/  LDSM.16.M88.4 R4, [R195+0xb000] ;  /* 0x00b00000c304783b */ /* 0x000eea0000000200 */
[----:B------:R-:W-:Y:S01]  /*9940*/  I2F R229, R229 ;  /* 0x000000e500e57306 */ /* 0x000fe20000201400 */
[C---:B--2---:R-:W-:Y:S07]  /*9950*/  HMMA.16816.F32.BF16 R24, R32.reuse, R28, R24 ;  /* 0x0000001c2018723c */ /* 0x044fee0000041818 */
[----:B------:R-:W-:Y:S01]  /*9960*/  I2F R233, R233 ;  /* 0x000000e900e97306 */ /* 0x000fe20000201400 */
[C---:B------:R-:W-:Y:S01]  /*9970*/  HMMA.16816.F32.BF16 R20, R32.reuse, R30, R20 ;  /* 0x0000001e2014723c */ /* 0x040fe20000041814 */
[----:B------:R-:W2:Y:S07]  /*9980*/  LDSM.16.M88.4 R28, [R188+0x4000] ;  /* 0x00400000bc1c783b */ /* 0x000eae0000000200 */
[C---:B-1----:R-:W-:Y:S01]  /*9990*/  HMMA.16816.F32.BF16 R16, R32.reuse, R8, R16 ;  /* 0x000000082010723c */ /* 0x042fe20000041810 */
[----:B------:R1:W-:Y:S06]  /*99a0*/  I2F R8, R234 ;  /* 0x000000ea00087306 */ /* 0x0003ec0000201400 */
[----:B------:R-:W-:Y:S01]  /*99b0*/  IMAD.IADD R9, R214, 0x1, -R231 ;  /* 0x00000001d6097824 */ /* 0x000fe200078e0ae7 */
[----:B------:R-:W-:Y:S04]  /*99c0*/  HMMA.16816.F32.BF16 R12, R32, R10, R12 ;  /* 0x0000000a200c723c */ /* 0x000fe8000004180c */
[----:B------:R-:W-:-:S03]  /*99d0*/  IABS R9, R9 ;  /* 0x0000000900097213 */ /* 0x000fc60000000000 */
[C---:B------:R-:W-:Y:S01]  /*99e0*/  IMAD.IADD R11, R211.reuse, 0x1, -R231 ;  /* 0x00000001d30b7824 */ /* 0x040fe200078e0ae7 */
[C---:B---3--:R-:W-:Y:S01]  /*99f0*/  HMMA.16816.F32.BF16 R160, R32.reuse, R4, R160 ;  /* 0x0000000420a0723c */ /* 0x048fe200000418a0 */
[----:B------:R-:W-:Y:S01]  /*9a00*/  IMAD.MOV.U32 R10, RZ, RZ, R9 ;  /* 0x000000ffff0a7224 */ /* 0x000fe200078e0009 */
[C---:B------:R-:W-:Y:S02]  /*9a10*/  IADD3 R9, R0.reuse, 0x31, RZ ;  /* 0x0000003100097810 */ /* 0x040fe40007ffe0ff */
[----:B-1----:R-:W-:Y:S02]  /*9a20*/  IADD3 R234, R0, 0x38, RZ ;  /* 0x0000003800ea7810 */ /* 0x002fe40007ffe0ff */
[----:B------:R-:W-:Y:S01]  /*9a30*/  IABS R11, R11 ;  /* 0x0000000b000b7213 */ /* 0x000fe20000000000 */
[--C-:B------:R-:W-:Y:S01]  /*9a40*/  IMAD.IADD R4, R214, 0x1, -R9.reuse ;  /* 0x00000001d6047824 */ /* 0x100fe200078e0a09 */
[----:B------:R-:W-:Y:S01]  /*9a50*/  HMMA.16816.F32.BF16 R172, R32, R136, R172 ;  /* 0x0000008820ac723c */ /* 0x000fe200000418ac */
[----:B------:R-:W-:Y:S01]  /*9a60*/  IMAD.IADD R5, R211, 0x1, -R9 ;  /* 0x00000001d3057824 */ /* 0x000fe200078e0a09 */
[----:B------:R-:W-:Y:S02]  /*9a70*/  I2F R10, R10 ;  /* 0x0000000a000a7306 */ /* 0x000fe40000201400 */
[----:B------:R-:W-:-:S03]  /*9a80*/  IABS R4, R4 ;  /* 0x0000000400047213 */ /* 0x000fc60000000000 */
[----:B------:R-:W-:Y:S01]  /*9a90*/  IMAD.IADD R137, R211, 0x1, -R234 ;  /* 0x00000001d3897824 */ /* 0x000fe200078e0aea */
[----:B------:R-:W-:Y:S01]  /*9aa0*/  HMMA.16816.F32.BF16 R156, R32, R6, R156 ;  /* 0x00000006209c723c */ /* 0x000fe2000004189c */
[----:B------:R-:W-:Y:S01]  /*9ab0*/  IMAD.MOV.U32 R235, RZ, RZ, R4 ;  /* 0x000000ffffeb7224 */ /* 0x000fe200078e0004 */
[----:B------:R-:W-:Y:S01]  /*9ac0*/  IABS R4, R5 ;  /* 0x0000000500047213 */ /* 0x000fe20000000000 */
[----:B------:R-:W-:Y:S01]  /*9ad0*/  IMAD.IADD R5, R214, 0x1, -R234 ;  /* 0x00000001d6057824 */ /* 0x000fe200078e0aea */
[----:B------:R-:W-:Y:S01]  /*9ae0*/  IABS R137, R137 ;  /* 0x0000008900897213 */ /* 0x000fe20000000000 */
[----:B------:R-:W-:Y:S02]  /*9af0*/  I2F R11, R11 ;  /* 0x0000000b000b7306 */ /* 0x000fe40000201400 */
[----:B------:R-:W-:Y:S01]  /*9b00*/  IMAD.MOV.U32 R136, RZ, RZ, R4 ;  /* 0x000000ffff887224 */ /* 0x000fe200078e0004 */
[----:B------:R-:W-:Y:S01]  /*9b10*/  IABS R4, R5 ;  /* 0x0000000500047213 */ /* 0x000fe20000000000 */
[C---:B--2---:R-:W-:Y:S04]  /*9b20*/  HMMA.16816.F32.BF16 R24, R140.reuse, R28, R24 ;  /* 0x0000001c8c18723c */ /* 0x044fe80000041818 */
[----:B------:R1:W-:Y:S03]  /*9b30*/  I2F R29, R4 ;  /* 0x00000004001d7306 */ /* 0x0003e60000201400 */
[----:B------:R-:W-:Y:S01]  /*9b40*/  IADD3 R28, R0, 0x39, RZ ;  /* 0x00000039001c7810 */ /* 0x000fe20007ffe0ff */
[----:B------:R-:W-:Y:S04]  /*9b50*/  HMMA.16816.F32.BF16 R20, R140, R30, R20 ;  /* 0x0000001e8c14723c */ /* 0x000fe80000041814 */
[----:B------:R-:W-:Y:S01]  /*9b60*/  I2F R31, R137 ;  /* 0x00000089001f7306 */ /* 0x000fe20000201400 */
[----:B------:R-:W-:-:S02]  /*9b70*/  IMAD.IADD R236, R214, 0x1, -R28 ;  /* 0x00000001d6ec7824 */ /* 0x000fc400078e0a1c */
[----:B------:R-:W-:Y:S01]  /*9b80*/  IMAD.IADD R30, R211, 0x1, -R28 ;  /* 0x00000001d31e7824 */ /* 0x000fe200078e0a1c */
[----:B------:R-:W-:Y:S02]  /*9b90*/  HMMA.16816.F32.BF16 R148, R32, R138, R148 ;  /* 0x0000008a2094723c */ /* 0x000fe40000041894 */
[----:B------:R-:W-:Y:S01]  /*9ba0*/  IABS R236, R236 ;  /* 0x000000ec00ec7213 */ /* 0x000fe20000000000 */
[----:B-1----:R-:W1:Y:S01]  /*9bb0*/  LDSM.16.M88.4 R4, [R188+0x4800] ;  /* 0x00480000bc04783b */ /* 0x002e620000000200 */
[----:B------:R-:W-:Y:S01]  /*9bc0*/  I2F R235, R235 ;  /* 0x000000eb00eb7306 */ /* 0x000fe20000201400 */
[----:B------:R-:W-:-:S03]  /*9bd0*/  IABS R30, R30 ;  /* 0x0000001e001e7213 */ /* 0x000fc60000000000 */
[----:B------:R-:W-:Y:S02]  /*9be0*/  FMUL.FTZ R238, R24, c[0x0][0x2ec] ;  /* 0x0000bb0018ee7a20 */ /* 0x000fe40000410000 */
[----:B------:R-:W-:Y:S02]  /*9bf0*/  FMUL.FTZ R24, R25, c[0x0][0x2ec] ;  /* 0x0000bb0019187a20 */ /* 0x000fe40000410000 */
[----:B------:R-:W-:Y:S01]  /*9c00*/  FMUL.FTZ R26, R26, c[0x0][0x2ec] ;  /* 0x0000bb001a1a7a20 */ /* 0x000fe20000410000 */
[----:B------:R-:W-:Y:S01]  /*9c10*/  I2F R136, R136 ;  /* 0x0000008800887306 */ /* 0x000fe20000201400 */
[----:B------:R-:W-:Y:S02]  /*9c20*/  FMUL.FTZ R25, R27, c[0x0][0x2ec] ;  /* 0x0000bb001b197a20 */ /* 0x000fe40000410000 */
[----:B------:R-:W-:Y:S02]  /*9c30*/  FMUL.FTZ R20, R20, c[0x0][0x2ec] ;  /* 0x0000bb0014147a20 */ /* 0x000fe40000410000 */
[----:B------:R-:W-:-:S02]  /*9c40*/  FMUL.FTZ R21, R21, c[0x0][0x2ec] ;  /* 0x0000bb0015157a20 */ /* 0x000fc40000410000 */
[----:B------:R-:W-:Y:S01]  /*9c50*/  FMUL.FTZ R242, R22, c[0x0][0x2ec] ;  /* 0x0000bb0016f27a20 */ /* 0x000fe20000410000 */
[----:B------:R-:W-:Y:S01]  /*9c60*/  MUFU.TANH R238, R238 ;  /* 0x000000ee00ee7308 */ /* 0x000fe20000002400 */
[----:B------:R-:W-:-:S07]  /*9c70*/  FMUL.FTZ R22, R23, c[0x0][0x2ec] ;  /* 0x0000bb0017167a20 */ /* 0x000fce0000410000 */
[----:B------:R-:W2:Y:S08]  /*9c80*/  MUFU.TANH R24, R24 ;  /* 0x0000001800187308 */ /* 0x000eb00000002400 */
[----:B------:R-:W3:Y:S01]  /*9c90*/  MUFU.TANH R240, R20 ;  /* 0x0000001400f07308 */ /* 0x000ee20000002400 */
[C---:B-1----:R-:W-:Y:S07]  /*9ca0*/  HMMA.16816.F32.BF16 R16, R140.reuse, R4, R16 ;  /* 0x000000048c10723c */ /* 0x042fee0000041810 */
[----:B------:R-:W1:Y:S01]  /*9cb0*/  MUFU.TANH R137, R26 ;  /* 0x0000001a00897308 */ /* 0x000e620000002400 */
[----:B--2---:R-:W-:Y:S01]  /*9cc0*/  FFMA.FTZ R24, R145, -UR24, R24 ;  /* 0x8000001891187c23 */ /* 0x004fe20008010018 */
[----:B------:R-:W-:Y:S01]  /*9cd0*/  HMMA.16816.F32.BF16 R12, R140, R6, R12 ;  /* 0x000000068c0c723c */ /* 0x000fe2000004180c */
[----:B------:R-:W2:Y:S05]  /*9ce0*/  LDSM.16.M88.4 R4, [R188+0x5000] ;  /* 0x00500000bc04783b */ /* 0x000eaa0000000200 */
[----:B------:R-:W4:Y:S01]  /*9cf0*/  MUFU.TANH R21, R21 ;  /* 0x0000001500157308 */ /* 0x000f220000002400 */
[----:B---3--:R-:W-:-:S02]  /*9d00*/  FFMA.FTZ R2, R155, -UR24, R240 ;  /* 0x800000189b027c23 */ /* 0x008fc400080100f0 */
[----:B-1----:R-:W-:-:S05]  /*9d10*/  FFMA.FTZ R0, R144, -UR24, R137 ;  /* 0x8000001890007c23 */ /* 0x002fca0008010089 */
[----:B------:R-:W1:Y:S01]  /*9d20*/  MUFU.TANH R25, R25 ;  /* 0x0000001900197308 */ /* 0x000e620000002400 */
[----:B------:R-:W-:Y:S01]  /*9d30*/  FSEL R0, R0, -INF , !P5 ;  /* 0xff80000000007808 */ /* 0x000fe20006800000 */
[----:B------:R-:W-:Y:S01]  /*9d40*/  FMUL.FTZ R26, R16, c[0x0][0x2ec] ;  /* 0x0000bb00101a7a20 */ /* 0x000fe20000410000 */
[----:B------:R-:W-:Y:S01]  /*9d50*/  ISETP.GE.AND P5, PT, R147, R207, PT ;  /* 0x000000cf9300720c */ /* 0x000fe20003fa6270 */
[----:B------:R-:W-:-:S04]  /*9d60*/  FMUL.FTZ R16, R17, c[0x0][0x2ec] ;  /* 0x0000bb0011107a20 */ /* 0x000fc80000410000 */
[----:B------:R-:W-:Y:S01]  /*9d70*/  MUFU.TANH R242, R242 ;  /* 0x000000f200f27308 */ /* 0x000fe20000002400 */
[----:B------:R-:W-:Y:S01]  /*9d80*/  FMUL.FTZ R23, R18, c[0x0][0x2ec] ;  /* 0x0000bb0012177a20 */ /* 0x000fe20000410000 */
[----:B------:R-:W-:Y:S01]  /*9d90*/  ISETP.LT.OR P5, PT, R147, R210, P5 ;  /* 0x000000d29300720c */ /* 0x000fe20002fa1670 */
[----:B------:R-:W-:Y:S02]  /*9da0*/  FMUL.FTZ R18, R19, c[0x0][0x2ec] ;  /* 0x0000bb0013127a20 */ /* 0x000fe40000410000 */
[----:B------:R-:W-:Y:S02]  /*9db0*/  FMUL.FTZ R20, R12, c[0x0][0x2ec] ;  /* 0x0000bb000c147a20 */ /* 0x000fe40000410000 */
[----:B------:R-:W-:Y:S01]  /*9dc0*/  FFMA.FTZ R12, R135, -UR24, R238 ;  /* 0x80000018870c7c23 */ /* 0x000fe200080100ee */
[----:B------:R-:W3:Y:S01]  /*9dd0*/  MUFU.TANH R26, R26 ;  /* 0x0000001a001a7308 */ /* 0x000ee20000002400 */
[----:B------:R-:W-:Y:S02]  /*9de0*/  FMUL.FTZ R14, R14, c[0x0][0x2ec] ;  /* 0x0000bb000e0e7a20 */ /* 0x000fe40000410000 */
[----:B------:R-:W-:Y:S01]  /*9df0*/  FMUL.FTZ R13, R13, c[0x0][0x2ec] ;  /* 0x0000bb000d0d7a20 */ /* 0x000fe20000410000 */
[----:B------:R-:W-:Y:S01]  /*9e00*/  FSEL R12, R12, -INF , !P4 ;  /* 0xff8000000c0c7808 */ /* 0x000fe20006000000 */
[----:B----4-:R-:W-:Y:S01]  /*9e10*/  FFMA.FTZ R21, R154, -UR24, R21 ;  /* 0x800000189a157c23 */ /* 0x010fe20008010015 */
[----:B------:R-:W-:Y:S01]  /*9e20*/  ISETP.GE.AND P4, PT, R147, R212, PT ;  /* 0x000000d49300720c */ /* 0x000fe20003f86270 */
[----:B------:R-:W-:Y:S01]  /*9e30*/  FMUL.FTZ R144, R15, c[0x0][0x2ec] ;  /* 0x0000bb000f907a20 */ /* 0x000fe20000410000 */
[----:B------:R-:W4:Y:S01]  /*9e40*/  MUFU.TANH R16, R16 ;  /* 0x0000001000107308 */ /* 0x000f220000002400 */
[----:B-1----:R-:W-:Y:S01]  /*9e50*/  FFMA.FTZ R15, R152, -UR24, R25 ;  /* 0x80000018980f7c23 */ /* 0x002fe20008010019 */
[----:B------:R-:W-:Y:S01]  /*9e60*/  ISETP.LT.OR P4, PT, R147, R213, P4 ;  /* 0x000000d59300720c */ /* 0x000fe20002781670 */
[----:B--2---:R-:W-:Y:S03]  /*9e70*/  HMMA.16816.F32.BF16 R160, R140, R4, R160 ;  /* 0x000000048ca0723c */ /* 0x004fe600000418a0 */
[----:B------:R-:W-:-:S02]  /*9e80*/  FSEL R2, R2, -INF , !P4 ;  /* 0xff80000002027808 */ /* 0x000fc40006000000 */
[----:B------:R-:W1:Y:S01]  /*9e90*/  MUFU.TANH R22, R22 ;  /* 0x0000001600167308 */ /* 0x000e620000002400 */
[C---:B------:R-:W-:Y:S01]  /*9ea0*/  ISETP.GE.AND P4, PT, R164.reuse, R212, PT ;  /* 0x000000d4a400720c */ /* 0x040fe20003f86270 */
[----:B---3--:R-:W-:Y:S01]  /*9eb0*/  FFMA.FTZ R26, R167, -UR24, R26 ;  /* 0x80000018a71a7c23 */ /* 0x008fe2000801001a */
[----:B------:R-:W-:Y:S02]  /*9ec0*/  FSEL R15, R15, -INF , !P0 ;  /* 0xff8000000f0f7808 */ /* 0x000fe40004000000 */
[----:B------:R-:W-:Y:S01]  /*9ed0*/  ISETP.LT.OR P4, PT, R164, R213, P4 ;  /* 0x000000d5a400720c */ /* 0x000fe20002781670 */
[----:B------:R-:W-:Y:S01]  /*9ee0*/  HMMA.16816.F32.BF16 R156, R140, R6, R156 ;  /* 0x000000068c9c723c */ /* 0x000fe2000004189c */
[----:B------:R-:W2:Y:S01]  /*9ef0*/  LDSM.16.M88.4 R4, [R188+0x5800] ;  /* 0x00580000bc04783b */ /* 0x000ea20000000200 */
[----:B------:R3:W-:Y:S01]  /*9f00*/  MUFU.TANH R19, R14 ;  /* 0x0000000e00137308 */ /* 0x0007e20000002400 */
[----:B------:R-:W-:Y:S01]  /*9f10*/  ISETP.GE.AND P0, PT, R146, R207, PT ;  /* 0x000000cf9200720c */ /* 0x000fe20003f06270 */
[----:B----4-:R-:W-:Y:S01]  /*9f20*/  FFMA.FTZ R16, R169, -UR24, R16 ;  /* 0x80000018a9107c23 */ /* 0x010fe20008010010 */
[----:B------:R-:W-:Y:S01]  /*9f30*/  FSEL R26, R26, -INF , !P4 ;  /* 0xff8000001a1a7808 */ /* 0x000fe20006000000 */
[----:B------:R-:W-:-:S04]  /*9f40*/  DEPBAR.LE SB0, 0x0 ;  /* 0x000080000000791a */ /* 0x000fc80000000000 */
[----:B------:R-:W4:Y:S01]  /*9f50*/  MUFU.TANH R20, R20 ;  /* 0x0000001400147308 */ /* 0x000f220000002400 */
[----:B------:R-:W-:Y:S01]  /*9f60*/  ISETP.GE.AND P4, PT, R170, R212, PT ;  /* 0x000000d4aa00720c */ /* 0x000fe20003f86270 */
[----:B-1----:R-:W-:Y:S01]  /*9f70*/  FFMA.FTZ R22, R165, -UR24, R22 ;  /* 0x80000018a5167c23 */ /* 0x002fe20008010016 */
[----:B------:R-:W-:Y:S02]  /*9f80*/  ISETP.LT.OR P0, PT, R146, R210, P0 ;  /* 0x000000d29200720c */ /* 0x000fe40000701670 */
[----:B------:R-:W-:Y:S01]  /*9f90*/  ISETP.LT.OR P4, PT, R170, R213, P4 ;  /* 0x000000d5aa00720c */ /* 0x000fe20002781670 */
[----:B------:R-:W-:Y:S01]  /*9fa0*/  FMUL.FTZ R135, R160, c[0x0][0x2ec] ;  /* 0x0000bb00a0877a20 */ /* 0x000fe20000410000 */
[----:B------:R-:W-:Y:S01]  /*9fb0*/  FSEL R33, R22, -INF , !P0 ;  /* 0xff80000016217808 */ /* 0x000fe20004000000 */
[----:B------:R1:W5:Y:S01]  /*9fc0*/  MUFU.TANH R17, R13 ;  /* 0x0000000d00117308 */ /* 0x0003620000002400 */
[----:B---3--:R-:W-:Y:S01]  /*9fd0*/  FSEL R14, R24, -INF , !P6 ;  /* 0xff800000180e7808 */ /* 0x008fe20007000000 */
[----:B------:R-:W-:Y:S01]  /*9fe0*/  FMUL.FTZ R138, R162, c[0x0][0x2ec] ;  /* 0x0000bb00a28a7a20 */ /* 0x000fe20000410000 */
[----:B------:R-:W-:Y:S01]  /*9ff0*/  ISETP.GE.AND P6, PT, R146, R212, PT ;  /* 0x000000d49200720c */ /* 0x000fe20003fc6270 */
[----:B------:R-:W-:Y:S01]  /*a000*/  FMUL.FTZ R34, R163, c[0x0][0x2ec] ;  /* 0x0000bb00a3227a20 */ /* 0x000fe20000410000 */
[----:B------:R-:W-:Y:S01]  /*a010*/  ISETP.GE.AND P0, PT, R166, R207, PT ;  /* 0x000000cfa600720c */ /* 0x000fe20003f06270 */
[----:B------:R-:W-:Y:S01]  /*a020*/  FMUL.FTZ R35, R156, c[0x0][0x2ec] ;  /* 0x0000bb009c237a20 */ /* 0x000fe20000410000 */
[-C--:B------:R-:W-:Y:S01]  /*a030*/  ISETP.LT.OR P6, PT, R146, R213.reuse, P6 ;  /* 0x000000d59200720c */ /* 0x080fe200037c1670 */
[----:B------:R-:W3:Y:S01]  /*a040*/  MUFU.TANH R23, R23 ;  /* 0x0000001700177308 */ /* 0x000ee20000002400 */
[----:B----4-:R-:W-:Y:S01]  /*a050*/  FFMA.FTZ R20, R179, -UR24, R20 ;  /* 0x80000018b3147c23 */ /* 0x010fe20008010014 */
[C---:B------:R-:W-:Y:S01]  /*a060*/  ISETP.LT.OR P0, PT, R166.reuse, R210, P0 ;  /* 0x000000d2a600720c */ /* 0x040fe20000701670 */
[----:B------:R-:W-:Y:S01]  /*a070*/  FMUL.FTZ R161, R161, c[0x0][0x2ec] ;  /* 0x0000bb00a1a17a20 */ /* 0x000fe20000410000 */
[----:B------:R-:W-:Y:S01]  /*a080*/  FSEL R32, R21, -INF , !P6 ;  /* 0xff80000015207808 */ /* 0x000fe20007000000 */
[----:B------:R-:W-:Y:S01]  /*a090*/  FMUL.FTZ R159, R159, c[0x0][0x2ec] ;  /* 0x0000bb009f9f7a20 */ /* 0x000fe20000410000 */
[CC--:B------:R-:W-:Y:S01]  /*a0a0*/  ISETP.GE.AND P6, PT, R166.reuse, R212.reuse, PT ;  /* 0x000000d4a600720c */ /* 0x0c0fe20003fc6270 */
[----:B------:R-:W-:Y:S01]  /*a0b0*/  FMUL.FTZ R157, R157, c[0x0][0x2ec] ;  /* 0x0000bb009d9d7a20 */ /* 0x000fe20000410000 */
[----:B------:R-:W4:Y:S01]  /*a0c0*/  MUFU.TANH R18, R18 ;  /* 0x0000001200127308 */ /* 0x000f220000002400 */
[----:B-1----:R-:W-:Y:S01]  /*a0d0*/  FFMA.FTZ R13, R153, -UR24, R242 ;  /* 0x80000018990d7c23 */ /* 0x002fe200080100f2 */
[----:B------:R-:W-:Y:S01]  /*a0e0*/  ISETP.LT.OR P6, PT, R166, R213, P6 ;  /* 0x000000d5a600720c */ /* 0x000fe200037c1670 */
[----:B-----5:R-:W-:Y:S01]  /*a0f0*/  FFMA.FTZ R17, R216, -UR24, R17 ;  /* 0x80000018d8117c23 */ /* 0x020fe20008010011 */
[----:B------:R-:W-:Y:S01]  /*a100*/  FSEL R22, R20, -INF , !P4 ;  /* 0xff80000014167808 */ /* 0x000fe20006000000 */
[----:B------:R-:W-:Y:S01]  /*a110*/  FFMA.FTZ R21, R220, -UR24, R19 ;  /* 0x80000018dc157c23 */ /* 0x000fe20008010013 */
[----:B------:R-:W-:Y:S01]  /*a120*/  FSEL R24, R16, -INF , !P6 ;  /* 0xff80000010187808 */ /* 0x000fe20007000000 */
[----:B--2---:R-:W-:Y:S01]  /*a130*/  HMMA.16816.F32.BF16 R172, R140, R4, R172 ;  /* 0x000000048cac723c */ /* 0x004fe200000418ac */
[----:B------:R-:W1:Y:S01]  /*a140*/  MUFU.TANH R135, R135 ;  /* 0x0000008700877308 */ /* 0x000e620000002400 */
[----:B------:R-:W-:Y:S01]  /*a150*/  ISETP.GE.AND P6, PT, R178, R212, PT ;  /* 0x000000d4b200720c */ /* 0x000fe20003fc6270 */
[----:B---3--:R-:W-:Y:S01]  /*a160*/  FFMA.FTZ R23, R168, -UR24, R23 ;  /* 0x80000018a8177c23 */ /* 0x008fe20008010017 */
[----:B------:R-:W-:Y:S01]  /*a170*/  FSEL R13, R13, -INF , !P5 ;  /* 0xff8000000d0d7808 */ /* 0x000fe20006800000 */
[----:B------:R-:W-:Y:S01]  /*a180*/  FMUL.FTZ R16, R158, c[0x0][0x2ec] ;  /* 0x0000bb009e107a20 */ /* 0x000fe20000410000 */
[----:B------:R-:W-:-:S02]  /*a190*/  ISETP.GE.AND P5, PT, R164, R207, PT ;  /* 0x000000cfa400720c */ /* 0x000fc40003fa6270 */
[----:B------:R-:W-:Y:S01]  /*a1a0*/  HMMA.16816.F32.BF16 R4, R140, R6, R148 ;  /* 0x000000068c04723c */ /* 0x000fe20000041894 */
[----:B------:R-:W2:Y:S01]  /*a1b0*/  MUFU.TANH R144, R144 ;  /* 0x0000009000907308 */ /* 0x000ea20000002400 */
[----:B------:R-:W-:Y:S01]  /*a1c0*/  ISETP.GE.AND P4, PT, R223, R212, PT ;  /* 0x000000d4df00720c */ /* 0x000fe20003f86270 */
[----:B----4-:R-:W-:Y:S01]  /*a1d0*/  FFMA.FTZ R18, R171, -UR24, R18 ;  /* 0x80000018ab127c23 */ /* 0x010fe20008010012 */
[-C--:B------:R-:W-:Y:S02]  /*a1e0*/  ISETP.LT.OR P6, PT, R178, R213.reuse, P6 ;  /* 0x000000d5b200720c */ /* 0x080fe400037c1670 */
[----:B------:R-:W-:Y:S02]  /*a1f0*/  ISETP.LT.OR P5, PT, R164, R210, P5 ;  /* 0x000000d2a400720c */ /* 0x000fe40002fa1670 */
[----:B------:R-:W-:Y:S01]  /*a200*/  ISETP.LT.OR P4, PT, R223, R213, P4 ;  /* 0x000000d5df00720c */ /* 0x000fe20002781670 */
[----:B------:R-:W3:Y:S01]  /*a210*/  MUFU.TANH R35, R35 ;  /* 0x0000002300237308 */ /* 0x000ee20000002400 */
[----:B-1----:R-:W-:Y:S01]  /*a220*/  FFMA.FTZ R135, R224, -UR24, R135 ;  /* 0x80000018e0877c23 */ /* 0x002fe20008010087 */
[----:B------:R-:W-:-:S02]  /*a230*/  FSEL R20, R17, -INF , !P6 ;  /* 0xff80000011147808 */ /* 0x000fc40007000000 */
[----:B------:R-:W-:Y:S02]  /*a240*/  FSEL R25, R23, -INF , !P5 ;  /* 0xff80000017197808 */ /* 0x000fe40006800000 */
[----:B------:R-:W-:Y:S01]  /*a250*/  FSEL R27, R18, -INF , !P0 ;  /* 0xff800000121b7808 */ /* 0x000fe20004000000 */
[----:B------:R-:W-:Y:S01]  /*a260*/  FMUL.FTZ R172, R172, c[0x0][0x2ec] ;  /* 0x0000bb00acac7a20 */ /* 0x000fe20000410000 */
[----:B------:R-:W1:Y:S01]  /*a270*/  MUFU.TANH R146, R161 ;  /* 0x000000a100927308 */ /* 0x000e620000002400 */
[-C--:B------:R-:W-:Y:S01]  /*a280*/  ISETP.GE.AND P5, PT, R170, R207.reuse, PT ;  /* 0x000000cfaa00720c */ /* 0x080fe20003fa6270 */
[----:B--2---:R-:W-:Y:S01]  /*a290*/  FFMA.FTZ R23, R215, -UR24, R144 ;  /* 0x80000018d7177c23 */ /* 0x004fe20008010090 */
[----:B------:R-:W-:Y:S01]  /*a2a0*/  ISETP.GE.AND P0, PT, R178, R207, PT ;  /* 0x000000cfb200720c */ /* 0x000fe20003f06270 */
[----:B------:R-:W-:Y:S01]  /*a2b0*/  FMUL.FTZ R18, R173, c[0x0][0x2ec] ;  /* 0x0000bb00ad127a20 */ /* 0x000fe20000410000 */
[----:B------:R-:W-:Y:S01]  /*a2c0*/  FSEL R168, R135, -INF , !P4 ;  /* 0xff80000087a87808 */ /* 0x000fe20006000000 */
[----:B------:R-:W-:Y:S01]  /*a2d0*/  FMUL.FTZ R174, R174, c[0x0][0x2ec] ;  /* 0x0000bb00aeae7a20 */ /* 0x000fe20000410000 */
[----:B------:R-:W-:Y:S01]  /*a2e0*/  ISETP.GE.AND P4, PT, R226, R212, PT ;  /* 0x000000d4e200720c */ /* 0x000fe20003f86270 */
[----:B------:R-:W2:Y:S01]  /*a2f0*/  MUFU.TANH R138, R138 ;  /* 0x0000008a008a7308 */ /* 0x000ea20000002400 */
[----:B------:R-:W-:Y:S01]  /*a300*/  FMUL.FTZ R4, R4, c[0x0][0x2ec] ;  /* 0x0000bb0004047a20 */ /* 0x000fe20000410000 */
[-C--:B------:R-:W-:Y:S01]  /*a310*/  ISETP.LT.OR P5, PT, R170, R210.reuse, P5 ;  /* 0x000000d2aa00720c */ /* 0x080fe20002fa1670 */
[----:B---3--:R-:W-:Y:S01]  /*a320*/  FFMA.FTZ R35, R230, -UR24, R35 ;  /* 0x80000018e6237c23 */ /* 0x008fe20008010023 */
[----:B------:R-:W-:Y:S01]  /*a330*/  ISETP.LT.OR P0, PT, R178, R210, P0 ;  /* 0x000000d2b200720c */ /* 0x000fe20000701670 */
[----:B------:R-:W-:Y:S01]  /*a340*/  FMUL.FTZ R175, R175, c[0x0][0x2ec] ;  /* 0x0000bb00afaf7a20 */ /* 0x000fe20000410000 */
[----:B------:R-:W-:Y:S01]  /*a350*/  ISETP.LT.OR P4, PT, R226, R213, P4 ;  /* 0x000000d5e200720c */ /* 0x000fe20002781670 */
[----:B------:R-:W-:Y:S01]  /*a360*/  FMUL.FTZ R5, R5, c[0x0][0x2ec] ;  /* 0x0000bb0005057a20 */ /* 0x000fe20000410000 */
[----:B------:R-:W3:Y:S01]  /*a370*/  MUFU.TANH R34, R34 ;  /* 0x0000002200227308 */ /* 0x000ee20000002400 */
[----:B------:R-:W-:Y:S01]  /*a380*/  FSEL R21, R21, -INF , !P5 ;  /* 0xff80000015157808 */ /* 0x000fe20006800000 */
[----:B-1----:R-:W-:Y:S01]  /*a390*/  FFMA.FTZ R146, R227, -UR24, R146 ;  /* 0x80000018e3927c23 */ /* 0x002fe20008010092 */
[----:B------:R-:W-:Y:S01]  /*a3a0*/  FSEL R23, R23, -INF , !P0 ;  /* 0xff80000017177808 */ /* 0x000fe20004000000 */
[----:B------:R-:W-:Y:S01]  /*a3b0*/  FMUL.FTZ R6, R6, c[0x0][0x2ec] ;  /* 0x0000bb0006067a20 */ /* 0x000fe20000410000 */
[-C--:B------:R-:W-:Y:S01]  /*a3c0*/  ISETP.GE.AND P5, PT, R223, R207.reuse, PT ;  /* 0x000000cfdf00720c */ /* 0x080fe20003fa6270 */
[----:B------:R-:W-:Y:S01]  /*a3d0*/  FMUL.FTZ R7, R7, c[0x0][0x2ec] ;  /* 0x0000bb0007077a20 */ /* 0x000fe20000410000 */
[C---:B------:R-:W-:Y:S01]  /*a3e0*/  ISETP.GE.AND P6, PT, R222.reuse, R212, PT ;  /* 0x000000d4de00720c */ /* 0x040fe20003fc6270 */
[----:B------:R-:W1:Y:S01]  /*a3f0*/  MUFU.TANH R17, R172 ;  /* 0x000000ac00117308 */ /* 0x000e620000002400 */
[----:B------:R-:W-:Y:S01]  /*a400*/  ISETP.GE.AND P0, PT, R222, R207, PT ;  /* 0x000000cfde00720c */ /* 0x000fe20003f06270 */
[----:B--2---:R-:W-:Y:S01]  /*a410*/  FFMA.FTZ R138, R225, -UR24, R138 ;  /* 0x80000018e18a7c23 */ /* 0x004fe2000801008a */
[----:B------:R-:W-:-:S02]  /*a420*/  FSEL R166, R35, -INF , !P4 ;  /* 0xff80000023a67808 */ /* 0x000fc40006000000 */
[----:B------:R-:W-:Y:S02]  /*a430*/  ISETP.GE.AND P4, PT, R231, R212, PT ;  /* 0x000000d4e700720c */ /* 0x000fe40003f86270 */
[-C--:B------:R-:W-:Y:S01]  /*a440*/  ISETP.LT.OR P5, PT, R223, R210.reuse, P5 ;  /* 0x000000d2df00720c */ /* 0x080fe20002fa1670 */
[----:B------:R-:W2:Y:S01]  /*a450*/  MUFU.TANH R19, R157 ;  /* 0x0000009d00137308 */ /* 0x000ea20000002400 */
[----:B---3--:R-:W-:Y:S01]  /*a460*/  FFMA.FTZ R34, R229, -UR24, R34 ;  /* 0x80000018e5227c23 */ /* 0x008fe20008010022 */
[CC--:B------:R-:W-:Y:S01]  /*a470*/  ISETP.LT.OR P6, PT, R222.reuse, R213.reuse, P6 ;  /* 0x000000d5de00720c */ /* 0x0c0fe200037c1670 */
[----:B------:R-:W-:Y:S01]  /*a480*/  IMAD.MOV.U32 R223, RZ, RZ, R177 ;  /* 0x000000ffffdf7224 */ /* 0x000fe200078e00b1 */
[----:B------:R-:W-:Y:S01]  /*a490*/  ISETP.LT.OR P0, PT, R222, R210, P0 ;  /* 0x000000d2de00720c */ /* 0x000fe20000701670 */
[----:B------:R-:W-:Y:S01]  /*a4a0*/  IMAD.MOV.U32 R222, RZ, RZ, R176 ;  /* 0x000000ffffde7224 */ /* 0x000fe200078e00b0 */
[----:B------:R-:W-:Y:S02]  /*a4b0*/  ISETP.LT.OR P4, PT, R231, R213, P4 ;  /* 0x000000d5e700720c */ /* 0x000fe40002781670 */
[----:B------:R-:W3:Y:S01]  /*a4c0*/  MUFU.TANH R16, R16 ;  /* 0x0000001000107308 */ /* 0x000ee20000002400 */
[----:B-1----:R-:W-:Y:S01]  /*a4d0*/  FFMA.FTZ R10, R10, -UR24, R17 ;  /* 0x800000180a0a7c23 */ /* 0x002fe20008010011 */
[----:B------:R-:W-:-:S02]  /*a4e0*/  FSEL R169, R138, -INF , !P5 ;  /* 0xff8000008aa97808 */ /* 0x000fc40006800000 */
[----:B------:R-:W-:Y:S02]  /*a4f0*/  FSEL R170, R146, -INF , !P6 ;  /* 0xff80000092aa7808 */ /* 0x000fe40007000000 */
[----:B------:R-:W-:Y:S02]  /*a500*/  FSEL R167, R34, -INF , !P0 ;  /* 0xff80000022a77808 */ /* 0x000fe40004000000 */
[----:B------:R-:W1:Y:S01]  /*a510*/  MUFU.TANH R159, R159 ;  /* 0x0000009f009f7308 */ /* 0x000e620000002400 */
[-C--:B------:R-:W-:Y:S01]  /*a520*/  ISETP.GE.AND P5, PT, R226, R207.reuse, PT ;  /* 0x000000cfe200720c */ /* 0x080fe20003fa6270 */
[----:B--2---:R-:W-:Y:S01]  /*a530*/  FFMA.FTZ R19, R232, -UR24, R19 ;  /* 0x80000018e8137c23 */ /* 0x004fe20008010013 */
[CC--:B------:R-:W-:Y:S02]  /*a540*/  ISETP.GE.AND P6, PT, R228.reuse, R212.reuse, PT ;  /* 0x000000d4e400720c */ /* 0x0c0fe40003fc6270 */
[----:B------:R-:W-:Y:S02]  /*a550*/  ISETP.GE.AND P0, PT, R228, R207, PT ;  /* 0x000000cfe400720c */ /* 0x000fe40003f06270 */
[----:B------:R-:W-:Y:S01]  /*a560*/  FSEL R154, R10, -INF , !P4 ;  /* 0xff8000000a9a7808 */ /* 0x000fe20006000000 */
[----:B------:R-:W2:Y:S01]  /*a570*/  MUFU.TANH R4, R4 ;  /* 0x0000000400047308 */ /* 0x000ea20000002400 */
[----:B------:R-:W-:Y:S01]  /*a580*/  ISETP.GE.AND P4, PT, R234, R212, PT ;  /* 0x000000d4ea00720c */ /* 0x000fe20003f86270 */
[----:B---3--:R-:W-:Y:S01]  /*a590*/  FFMA.FTZ R16, R233, -UR24, R16 ;  /* 0x80000018e9107c23 */ /* 0x008fe20008010010 */
[----:B------:R-:W-:-:S02]  /*a5a0*/  ISETP.LT.OR P5, PT, R226, R210, P5 ;  /* 0x000000d2e200720c */ /* 0x000fc40002fa1670 */
[CC--:B------:R-:W-:Y:S02]  /*a5b0*/  ISETP.LT.OR P6, PT, R228.reuse, R213.reuse, P6 ;  /* 0x000000d5e400720c */ /* 0x0c0fe400037c1670 */
[----:B------:R-:W-:Y:S01]  /*a5c0*/  ISETP.LT.OR P0, PT, R228, R210, P0 ;  /* 0x000000d2e400720c */ /* 0x000fe20000701670 */
[----:B------:R-:W3:Y:S01]  /*a5d0*/  MUFU.TANH R18, R18 ;  /* 0x0000001200127308 */ /* 0x000ee20000002400 */
[----:B-1----:R-:W-:Y:S01]  /*a5e0*/  FFMA.FTZ R8, R8, -UR24, R159 ;  /* 0x8000001808087c23 */ /* 0x002fe2000801009f */
[----:B------:R-:W-:Y:S02]  /*a5f0*/  ISETP.LT.OR P4, PT, R234, R213, P4 ;  /* 0x000000d5ea00720c */ /* 0x000fe40002781670 */
[----:B------:R-:W-:Y:S02]  /*a600*/  FSEL R165, R16, -INF , !P5 ;  /* 0xff80000010a57808 */ /* 0x000fe40006800000 */
[----:B------:R-:W-:Y:S02]  /*a610*/  FSEL R164, R19, -INF , !P6 ;  /* 0xff80000013a47808 */ /* 0x000fe40007000000 */
[----:B------:R-:W1:Y:S01]  /*a620*/  MUFU.TANH R174, R174 ;  /* 0x000000ae00ae7308 */ /* 0x000e620000002400 */
[----:B--2---:R-:W-:Y:S01]  /*a630*/  FFMA.FTZ R4, R29, -UR24, R4 ;  /* 0x800000181d047c23 */ /* 0x004fe20008010004 */
[----:B------:R-:W-:-:S02]  /*a640*/  FSEL R163, R8, -INF , !P0 ;  /* 0xff80000008a37808 */ /* 0x000fc40004000000 */
[-C--:B------:R-:W-:Y:S02]  /*a650*/  ISETP.GE.AND P5, PT, R231, R207.reuse, PT ;  /* 0x000000cfe700720c */ /* 0x080fe40003fa6270 */
[C---:B------:R-:W-:Y:S02]  /*a660*/  ISETP.GE.AND P6, PT, R9.reuse, R212, PT ;  /* 0x000000d40900720c */ /* 0x040fe40003fc6270 */
[----:B------:R-:W2:Y:S01]  /*a670*/  MUFU.TANH R175, R175 ;  /* 0x000000af00af7308 */ /* 0x000ea20000002400 */
[----:B------:R-:W-:Y:S01]  /*a680*/  ISETP.GE.AND P0, PT, R9, R207, PT ;  /* 0x000000cf0900720c */ /* 0x000fe20003f06270 */
[----:B---3--:R-:W-:Y:S01]  /*a690*/  FFMA.FTZ R18, R235, -UR24, R18 ;  /* 0x80000018eb127c23 */ /* 0x008fe20008010012 */
[----:B------:R-:W-:Y:S02]  /*a6a0*/  FSEL R138, R4, -INF , !P4 ;  /* 0xff800000048a7808 */ /* 0x000fe40006000000 */
[----:B------:R-:W-:Y:S02]  /*a6b0*/  PLOP3.LUT P4, PT, PT, PT, UP0, 0x80, 0x0 ;  /* 0x000000000000781c */ /* 0x000fe40003f8f008 */
[----:B------:R-:W-:Y:S01]  /*a6c0*/  ISETP.LT.OR P5, PT, R231, R210, P5 ;  /* 0x000000d2e700720c */ /* 0x000fe20002fa1670 */
[----:B------:R-:W-:Y:S01]  /*a6d0*/  I2F R236, R236 ;  /* 0x000000ec00ec7306 */ /* 0x000fe20000201400 */
[----:B-1----:R-:W-:Y:S01]  /*a6e0*/  FFMA.FTZ R11, R11, -UR24, R174 ;  /* 0x800000180b0b7c23 */ /* 0x002fe200080100ae */
[----:B------:R-:W-:-:S02]  /*a6f0*/  ISETP.LT.OR P6, PT, R9, R213, P6 ;  /* 0x000000d50900720c */ /* 0x000fc400037c1670 */
[----:B------:R-:W-:Y:S02]  /*a700*/  ISETP.LT.OR P0, PT, R9, R210, P0 ;  /* 0x000000d20900720c */ /* 0x000fe40000701670 */
[----:B------:R-:W-:Y:S02]  /*a710*/  FSEL R151, R11, -INF , !P5 ;  /* 0xff8000000b977808 */ /* 0x000fe40006800000 */
[----:B------:R-:W-:Y:S01]  /*a720*/  I2F R30, R30 ;  /* 0x0000001e001e7306 */ /* 0x000fe20000201400 */
[----:B--2---:R-:W-:Y:S01]  /*a730*/  FFMA.FTZ R136, R136, -UR24, R175 ;  /* 0x8000001888887c23 */ /* 0x004fe200080100af */
[----:B------:R-:W-:Y:S01]  /*a740*/  FSEL R152, R18, -INF , !P6 ;  /* 0xff80000012987808 */ /* 0x000fe20007000000 */
[----:B------:R-:W-:Y:S01]  /*a750*/  BAR.SYNC.DEFER_BLOCKING 0x0 ;  /* 0x0000000000007b1d */ /* 0x000fe20000010000 */
[----:B------:R-:W-:Y:S02]  /*a760*/  ISETP.GE.AND P5, PT, R234, R207, PT ;  /* 0x000000cfea00720c */ /* 0x000fe40003fa6270 */
[----:B------:R-:W-:-:S02]  /*a770*/  FSEL R137, R136, -INF , !P0 ;  /* 0xff80000088897808 */ /* 0x000fc40004000000 */
[C---:B------:R-:W-:Y:S01]  /*a780*/  ISETP.GE.AND P6, PT, R28.reuse, R212, PT ;  /* 0x000000d41c00720c */ /* 0x040fe20003fc6270 */
[----:B------:R-:W1:Y:S01]  /*a790*/  MUFU.TANH R5, R5 ;  /* 0x0000000500057308 */ /* 0x000e620000002400 */
[----:B------:R-:W-:Y:S02]  /*a7a0*/  ISETP.GE.AND P0, PT, R28, R207, PT ;  /* 0x000000cf1c00720c */ /* 0x000fe40003f06270 */
[-C--:B------:R-:W-:Y:S02]  /*a7b0*/  ISETP.LT.OR P5, PT, R234, R210.reuse, P5 ;  /* 0x000000d2ea00720c */ /* 0x080fe40002fa1670 */
[C---:B------:R-:W-:Y:S02]  /*a7c0*/  ISETP.LT.OR P6, PT, R28.reuse, R213, P6 ;  /* 0x000000d51c00720c */ /* 0x040fe400037c1670 */
[----:B------:R-:W-:Y:S01]  /*a7d0*/  ISETP.LT.OR P0, PT, R28, R210, P0 ;  /* 0x000000d21c00720c */ /* 0x000fe20000701670 */
[----:B------:R-:W2:Y:S08]  /*a7e0*/  MUFU.TANH R6, R6 ;  /* 0x0000000600067308 */ /* 0x000eb00000002400 */
[----:B------:R-:W3:Y:S01]  /*a7f0*/  MUFU.TANH R7, R7 ;  /* 0x0000000700077308 */ /* 0x000ee20000002400 */
[----:B-1----:R-:W-:-:S05]  /*a800*/  FFMA.FTZ R5, R236, -UR24, R5 ;  /* 0x80000018ec057c23 */ /* 0x002fca0008010005 */
[----:B------:R-:W-:Y:S01]  /*a810*/  FSEL R136, R5, -INF , !P6 ;  /* 0xff80000005887808 */ /* 0x000fe20007000000 */
[----:B--2---:R-:W-:-:S05]  /*a820*/  FFMA.FTZ R6, R31, -UR24, R6 ;  /* 0x800000181f067c23 */ /* 0x004fca0008010006 */
[----:B------:R-:W-:Y:S01]  /*a830*/  FSEL R139, R6, -INF , !P5 ;  /* 0xff800000068b7808 */ /* 0x000fe20006800000 */
[----:B---3--:R-:W-:-:S05]  /*a840*/  FFMA.FTZ R7, R30, -UR24, R7 ;  /* 0x800000181e077c23 */ /* 0x008fca0008010007 */
        /* <DEDUP_REMOVED lines=74> */
.L_x_5712:
[----:B------:R-:W-:Y:S02]  /*acf0*/  ULDC UR10, c[0x0][0x198] ;  /* 0x00006600000a7ab9 */ /* 0x000fe40000000800 */
[----:B------:R-:W-:-:S04]  /*ad00*/  ULEA UR10, -UR10, URZ, 0x6 ;  /* 0x0000003f0a0a7291 */ /* 0x000fc8000f8e313f */
[----:B------:R-:W-:Y:S02]  /*ad10*/  USHF.R.S32.HI UR8, URZ, 0x1f, UR10 ;  /* 0x0000001f3f087899 */ /* 0x000fe4000801140a */
.L_x_5713:
        /* <DEDUP_REMOVED lines=123> */
.L_x_5715:
[----:B------:R-:W-:Y:S05]  /*b4d0*/  BSYNC B0 ;  /* 0x0000000000007941 */ /* 0x000fea0003800000 */
.L_x_5714:
[----:B------:R-:W0:Y:S01]  /*b4e0*/  LDGDEPBAR ;  /* 0x00000000000079af */ /* 0x000e220000000000 */
[----:B--2---:R-:W-:Y:S02]  /*b4f0*/  IMAD.U32 R5, RZ, RZ, UR10 ;  /* 0x0000000aff057e24 */ /* 0x004fe4000f8e00ff */
[----:B------:R-:W-:-:S03]  /*b500*/  IMAD.U32 R4, RZ, RZ, UR8 ;  /* 0x00000008ff047e24 */ /* 0x000fc6000f8e00ff */
[----:B------:R-:W-:-:S04]  /*b510*/  LEA R218, P0, R5, R218, 0x1 ;  /* 0x000000da05da7211 */ /* 0x000fc800078008ff */
[----:B------:R-:W-:Y:S02]  /*b520*/  LEA.HI.X R217, R5, R217, R4, 0x1, P0 ;  /* 0x000000d905d97211 */ /* 0x000fe400000f0c04 */
.L_x_5711:
        /* <DEDUP_REMOVED lines=53> */
[--C-:B------:R-:W-:Y:S02]  /*b880*/  FFMA.FTZ R140, R0, c[0x0][0x23c], -R150.reuse ;  /* 0x00008f00008c7a23 */ /* 0x100fe40000010896 */
[----:B------:R-:W-:Y:S01]  /*b890*/  FFMA.FTZ R143, R14, c[0x0][0x23c], -R153 ;  /* 0x00008f000e8f7a23 */ /* 0x000fe20000010899 */
[----:B------:R-:W-:Y:S01]  /*b8a0*/  MUFU.EX2 R142, R142 ;  /* 0x0000008e008e7308 */ /* 0x000fe20000000800 */
[--C-:B------:R-:W-:Y:S02]  /*b8b0*/  FFMA.FTZ R2, R15, c[0x0][0x23c], -R150.reuse ;  /* 0x00008f000f027a23 */ /* 0x100fe40000010896 */
[----:B------:R-:W-:Y:S02]  /*b8c0*/  FFMA.FTZ R0, R13, c[0x0][0x23c], -R150 ;  /* 0x00008f000d007a23 */ /* 0x000fe40000010896 */
[----:B------:R-:W1:Y:S01]  /*b8d0*/  LDSM.16.MT88.4 R12, [R194+0xc000] ;  /* 0x00c00000c20c783b */ /* 0x000e620000004200 */
[----:B------:R-:W-:Y:S02]  /*b8e0*/  FADD.FTZ R4, R132, -R5 ;  /* 0x8000000584047221 */ /* 0x000fe40000010000 */
[----:B------:R-:W-:Y:S01]  /*b8f0*/  FADD.FTZ R6, R3, -R6 ;  /* 0x8000000603067221 */ /* 0x000fe20000010000 */
[----:B------:R-:W-:Y:S01]  /*b900*/  MUFU.EX2 R144, R144 ;  /* 0x0000009000907308 */ /* 0x000fe20000000800 */
[----:B------:R-:W-:Y:S01]  /*b910*/  FFMA.FTZ R141, R32, c[0x0][0x23c], -R153 ;  /* 0x00008f00208d7a23 */ /* 0x000fe20000010899 */
[----:B------:R-:W-:Y:S01]  /*b920*/  LDSM.16.MT88.4 R132, [R194+0xc800] ;  /* 0x00c80000c284783b */ /* 0x000fe20000004200 */
[----:B------:R-:W-:-:S02]  /*b930*/  FFMA.FTZ R147, R33, c[0x0][0x23c], -R150 ;  /* 0x00008f0021937a23 */ /* 0x000fc40000010896 */
[----:B------:R-:W-:Y:S01]  /*b940*/  FMUL.FTZ R148, R4, c[0x0][0x23c] ;  /* 0x00008f0004947a20 */ /* 0x000fe20000410000 */
[----:B------:R-:W-:Y:S01]  /*b950*/  LDSM.16.MT88.4 R32, [R193+0xc800] ;  /* 0x00c80000c120783b */ /* 0x000fe20000004200 */
[----:B------:R-:W-:Y:S01]  /*b960*/  FMUL.FTZ R3, R6, c[0x0][0x23c] ;  /* 0x00008f0006037a20 */ /* 0x000fe20000410000 */
[----:B------:R-:W2:Y:S01]  /*b970*/  MUFU.EX2 R143, R143 ;  /* 0x0000008f008f7308 */ /* 0x000ea20000000800 */
[--C-:B------:R-:W-:Y:S02]  /*b980*/  FFMA.FTZ R155, R26, c[0x0][0x23c], -R153.reuse ;  /* 0x00008f001a9b7a23 */ /* 0x100fe40000010899 */
[--C-:B------:R-:W-:Y:S02]  /*b990*/  FFMA.FTZ R156, R24, c[0x0][0x23c], -R153.reuse ;  /* 0x00008f00189c7a23 */ /* 0x100fe40000010899 */
[--C-:B------:R-:W-:Y:S02]  /*b9a0*/  FFMA.FTZ R157, R22, c[0x0][0x23c], -R153.reuse ;  /* 0x00008f00169d7a23 */ /* 0x100fe40000010899 */
[----:B------:R-:W-:Y:S01]  /*b9b0*/  FFMA.FTZ R158, R20, c[0x0][0x23c], -R153 ;  /* 0x00008f00149e7a23 */ /* 0x000fe20000010899 */
[----:B------:R-:W3:Y:S01]  /*b9c0*/  MUFU.EX2 R141, R141 ;  /* 0x0000008d008d7308 */ /* 0x000ee20000000800 */
[----:B------:R-:W-:-:S02]  /*b9d0*/  FFMA.FTZ R159, R25, c[0x0][0x23c], -R150 ;  /* 0x00008f00199f7a23 */ /* 0x000fc40000010896 */
[--C-:B------:R-:W-:Y:S02]  /*b9e0*/  FFMA.FTZ R162, R27, c[0x0][0x23c], -R150.reuse ;  /* 0x00008f001ba27a23 */ /* 0x100fe40000010896 */
[--C-:B------:R-:W-:Y:S01]  /*b9f0*/  FFMA.FTZ R160, R21, c[0x0][0x23c], -R150.reuse ;  /* 0x00008f0015a07a23 */ /* 0x100fe20000010896 */
[----:B------:R-:W-:Y:S01]  /*ba00*/  LDSM.16.MT88.4 R24, [R196+0xe800] ;  /* 0x00e80000c418783b */ /* 0x000fe20000004200 */
[----:B------:R-:W-:Y:S01]  /*ba10*/  FFMA.FTZ R161, R23, c[0x0][0x23c], -R150 ;  /* 0x00008f0017a17a23 */ /* 0x000fe20000010896 */
[----:B------:R-:W-:Y:S01]  /*ba20*/  MUFU.EX2 R140, R140 ;  /* 0x0000008c008c7308 */ /* 0x000fe20000000800 */
[----:B--2---:R-:W-:Y:S01]  /*ba30*/  F2FP.BF16.PACK_AB R4, R143, R144 ;  /* 0x000000908f04723e */ /* 0x004fe200000010ff */
[----:B------:R-:W-:Y:S01]  /*ba40*/  LDSM.16.MT88.4 R20, [R194+0xe800] ;  /* 0x00e80000c214783b */ /* 0x000fe20000004200 */
[--C-:B------:R-:W-:Y:S02]  /*ba50*/  FFMA.FTZ R171, R170, c[0x0][0x23c], -R153.reuse ;  /* 0x00008f00aaab7a23 */ /* 0x100fe40000010899 */
[----:B------:R-:W-:-:S02]  /*ba60*/  FFMA.FTZ R173, R164, c[0x0][0x23c], -R153 ;  /* 0x00008f00a4ad7a23 */ /* 0x000fc40000010899 */
        /* <DEDUP_REMOVED lines=325> */
.L_x_5708:
        /* <DEDUP_REMOVED lines=45> */
.L_x_5720:
        /* <DEDUP_REMOVED lines=77> */
.L_x_5717:
        /* <DEDUP_REMOVED lines=268> */
[----:B------:R-:W4:Y:S01]  /*e720*/  MUFU.TANH R228, R228 ;  /* 0x000000e400e47308 */ /* 0x000f220000002400 */
[----:B------:R-:W-:Y:S02]  /*e730*/  FMUL.FTZ R237, R18, c[0x0][0x2ec] ;  /* 0x0000bb0012ed7a20 */ /* 0x000fe40000410000 */
[----:B------:R-:W-:Y:S02]  /*e740*/  FMUL.FTZ R238, R19, c[0x0][0x2ec] ;  /* 0x0000bb0013ee7a20 */ /* 0x000fe40000410000 */
[----:B-----5:R-:W-:Y:S03]  /*e750*/  FMUL.FTZ R240, R20, c[0x0][0x2ec] ;  /* 0x0000bb0014f07a20 */ /* 0x020fe60000410000 */
        /* <DEDUP_REMOVED lines=18> */
[----:B------:R-:W2:Y:S01]  /*e880*/  MUFU.TANH R230, R230 ;  /* 0x000000e600e67308 */ /* 0x000ea20000002400 */
[----:B-----5:R-:W-:Y:S09]  /*e890*/  MOV R223, R225 ;  /* 0x000000e100df7202 */ /* 0x020ff20000000f00 */
        /* <DEDUP_REMOVED lines=37> */
[----:B--2---:R-:W-:Y:S07]  /*eaf0*/  UIMAD.WIDE.U32 UR40, UR11, UR34, URZ ;  /* 0x000000220b2872a5 */ /* 0x004fee000f8e003f */
[----:B------:R-:W-:Y:S02]  /*eb00*/  UMOV UR37, UR41 ;  /* 0x0000002900257c82 */ /* 0x000fe40008000000 */
[----:B---3--:R-:W-:Y:S02]  /*eb10*/  UIMAD.WIDE.U32 UR38, UR11, UR32, URZ ;  /* 0x000000200b2672a5 */ /* 0x008fe4000f8e003f */
        /* <DEDUP_REMOVED lines=38> */
[----:B-----5:R-:W-:Y:S01]  /*ed80*/  IMAD.U32 R13, RZ, RZ, UR33 ;  /* 0x00000021ff0d7e24 */ /* 0x020fe2000f8e00ff */
[----:B------:R-:W-:Y:S04]  /*ed90*/  UIADD3 UR33, UR37, -UR35, URZ ;  /* 0x8000002325217290 */ /* 0x000fe8000fffe03f */
[----:B------:R-:W-:Y:S01]  /*eda0*/  UIMAD UR33, UR33, UR6, -UR9 ;  /* 0x00000006212172a4 */ /* 0x000fe2000f8e0a09 */
[----:B------:R-:W2:Y:S03]  /*edb0*/  LDG.E R6, [R12.64] ;  /* 0x0000001c0c067981 */ /* 0x000ea6000c1e1900 */
[----:B------:R-:W-:Y:S02]  /*edc0*/  USHF.R.S32.HI UR32, URZ, 0x1f, UR33 ;  /* 0x0000001f3f207899 */ /* 0x000fe40008011421 */
[----:B------:R-:W-:Y:S02]  /*edd0*/  UIMAD.WIDE.U32 UR34, UR33, UR4, URZ ;  /* 0x00000004212272a5 */ /* 0x000fe4000f8e003f */
        /* <DEDUP_REMOVED lines=12> */
.L_x_5719:
        /* <DEDUP_REMOVED lines=89> */
.L_x_5718:
[----:B--234-:R-:W-:Y:S01]  /*f430*/  IMAD.U32 R4, RZ, RZ, UR25 ;  /* 0x00000019ff047e24 */ /* 0x01cfe2000f8e00ff */
[----:B------:R-:W-:Y:S03]  /*f440*/  UISETP.GT.AND UP2, UPT, UR25, UR19, UPT ;  /* 0x000000131900728c */ /* 0x000fe6000bf44270 */
[----:B------:R-:W-:Y:S05]  /*f450*/  IMAD R15, R4, 0x40, R205 ;  /* 0x00000040040f7824 */ /* 0x000fea00078e02cd */
[C---:B------:R-:W-:Y:S02]  /*f460*/  IADD3 R4, R214.reuse, -R15, RZ ;  /* 0x8000000fd6047210 */ /* 0x040fe40007ffe0ff */
[----:B------:R-:W-:Y:S02]  /*f470*/  IADD3 R13, R15, 0x1, RZ ;  /* 0x000000010f0d7810 */ /* 0x000fe40007ffe0ff */
[----:B------:R-:W-:Y:S01]  /*f480*/  IABS R8, R4 ;  /* 0x0000000400087213 */ /* 0x000fe20000000000 */
[----:B------:R-:W-:Y:S01]  /*f490*/  IMAD.IADD R4, R211, 0x1, -R15 ;  /* 0x00000001d3047824 */ /* 0x000fe200078e0a0f */
[----:B------:R-:W-:Y:S01]  /*f4a0*/  IADD3 R11, R15, 0x8, RZ ;  /* 0x000000080f0b7810 */ /* 0x000fe20007ffe0ff */
[--C-:B------:R-:W-:Y:S01]  /*f4b0*/  IMAD.IADD R5, R211, 0x1, -R13.reuse ;  /* 0x00000001d3057824 */ /* 0x100fe200078e0a0d */
        /* <DEDUP_REMOVED lines=13> */
[----:B------:R-:W-:Y:S02]  /*f590*/  IABS R14, R5 ;  /* 0x00000005000e7213 */ /* 0x000fe40000000000 */
[----:B------:R-:W-:Y:S02]  /*f5a0*/  IABS R10, R4 ;  /* 0x00000004000a7213 */ /* 0x000fe40000000000 */
[C---:B------:R-:W-:Y:S02]  /*f5b0*/  IADD3 R4, R214.reuse, -R6, RZ ;  /* 0x80000006d6047210 */ /* 0x040fe40007ffe0ff */
[C---:B------:R-:W-:Y:S02]  /*f5c0*/  IADD3 R5, R214.reuse, -R27, RZ ;  /* 0x8000001bd6057210 */ /* 0x040fe40007ffe0ff */
[----:B------:R-:W-:Y:S01]  /*f5d0*/  IABS R31, R4 ;  /* 0x00000004001f7213 */ /* 0x000fe20000000000 */
[C---:B------:R-:W-:Y:S01]  /*f5e0*/  IMAD.IADD R4, R214.reuse, 0x1, -R24 ;  /* 0x00000001d6047824 */ /* 0x040fe200078e0a18 */
[C---:B------:R-:W-:Y:S01]  /*f5f0*/  IADD3 R22, R15.reuse, 0x20, RZ ;  /* 0x000000200f167810 */ /* 0x040fe20007ffe0ff */
[----:B------:R-:W-:Y:S01]  /*f600*/  I2F R9, R9 ;  /* 0x0000000900097306 */ /* 0x000fe20000201400 */
[----:B------:R-:W-:Y:S02]  /*f610*/  IADD3 R12, R15, 0x21, RZ ;  /* 0x000000210f0c7810 */ /* 0x000fe40007ffe0ff */
[----:B------:R-:W-:Y:S02]  /*f620*/  IABS R30, R4 ;  /* 0x00000004001e7213 */ /* 0x000fe40000000000 */
[C---:B------:R-:W-:Y:S02]  /*f630*/  IADD3 R4, R214.reuse, -R28, RZ ;  /* 0x8000001cd6047210 */ /* 0x040fe40007ffe0ff */
[----:B------:R-:W-:Y:S02]  /*f640*/  ISETP.GE.AND P4, PT, R13, R213, PT ;  /* 0x000000d50d00720c */ /* 0x000fe40003f86270 */
[----:B------:R-:W-:Y:S01]  /*f650*/  IABS R29, R4 ;  /* 0x00000004001d7213 */ /* 0x000fe20000000000 */
[----:B------:R-:W-:Y:S01]  /*f660*/  I2F R31, R31 ;  /* 0x0000001f001f7306 */ /* 0x000fe20000201400 */
[----:B------:R-:W-:Y:S01]  /*f670*/  IABS R4, R5 ;  /* 0x0000000500047213 */ /* 0x000fe20000000000 */
[----:B------:R-:W-:Y:S01]  /*f680*/  IMAD.IADD R5, R211, 0x1, -R11 ;  /* 0x00000001d3057824 */ /* 0x000fe200078e0a0b */
[C---:B------:R-:W-:Y:S02]  /*f690*/  ISETP.GE.AND P0, PT, R13.reuse, R210, PT ;  /* 0x000000d20d00720c */ /* 0x040fe40003f06270 */
[C---:B------:R-:W-:Y:S02]  /*f6a0*/  ISETP.GE.OR P4, PT, R13.reuse, R212, !P4 ;  /* 0x000000d40d00720c */ /* 0x040fe40006786670 */
[----:B------:R-:W-:Y:S02]  /*f6b0*/  IABS R7, R5 ;  /* 0x0000000500077213 */ /* 0x000fe40000000000 */
[----:B------:R-:W-:Y:S01]  /*f6c0*/  IADD3 R5, R214, -R22, RZ ;  /* 0x80000016d6057210 */ /* 0x000fe20007ffe0ff */
[----:B------:R-:W-:Y:S01]  /*f6d0*/  I2F R14, R14 ;  /* 0x0000000e000e7306 */ /* 0x000fe20000201400 */
[----:B------:R-:W-:Y:S02]  /*f6e0*/  ISETP.GE.OR P0, PT, R13, R207, !P0 ;  /* 0x000000cf0d00720c */ /* 0x000fe40004706670 */
[----:B------:R-:W-:Y:S01]  /*f6f0*/  IABS R25, R5 ;  /* 0x0000000500197213 */ /* 0x000fe20000000000 */
[----:B------:R-:W-:Y:S01]  /*f700*/  IMAD.IADD R5, R211, 0x1, -R26 ;  /* 0x00000001d3057824 */ /* 0x000fe200078e0a1a */
[CC--:B------:R-:W-:Y:S02]  /*f710*/  ISETP.GE.AND P5, PT, R15.reuse, R213.reuse, PT ;  /* 0x000000d50f00720c */ /* 0x0c0fe40003fa6270 */
[----:B------:R-:W-:Y:S02]  /*f720*/  ISETP.GE.AND P3, PT, R26, R213, PT ;  /* 0x000000d51a00720c */ /* 0x000fe40003f66270 */
[----:B------:R-:W-:Y:S01]  /*f730*/  IABS R20, R5 ;  /* 0x0000000500147213 */ /* 0x000fe20000000000 */
[----:B------:R-:W-:Y:S01]  /*f740*/  I2F R29, R29 ;  /* 0x0000001d001d7306 */ /* 0x000fe20000201400 */
[----:B------:R-:W-:Y:S02]  /*f750*/  IADD3 R5, R214, -R12, RZ ;  /* 0x8000000cd6057210 */ /* 0x000fe40007ffe0ff */
[CC--:B------:R-:W-:Y:S02]  /*f760*/  ISETP.GE.OR P5, PT, R15.reuse, R212.reuse, !P5 ;  /* 0x000000d40f00720c */ /* 0x0c0fe40006fa6670 */
[----:B------:R-:W-:Y:S02]  /*f770*/  IABS R5, R5 ;  /* 0x0000000500057213 */ /* 0x000fe40000000000 */
[----:B------:R-:W-:Y:S02]  /*f780*/  ISETP.GE.OR P3, PT, R26, R212, !P3 ;  /* 0x000000d41a00720c */ /* 0x000fe40005f66670 */
[----:B------:R-:W-:Y:S01]  /*f790*/  ISETP.GE.AND P1, PT, R15, R210, PT ;  /* 0x000000d20f00720c */ /* 0x000fe20003f26270 */
[----:B------:R-:W-:Y:S01]  /*f7a0*/  IMAD.MOV.U32 R13, RZ, RZ, R5 ;  /* 0x000000ffff0d7224 */ /* 0x000fe200078e0005 */
[----:B------:R-:W-:Y:S01]  /*f7b0*/  IADD3 R5, R211, -R6, RZ ;  /* 0x80000006d3057210 */ /* 0x000fe20007ffe0ff */
[----:B------:R-:W-:Y:S01]  /*f7c0*/  I2F R4, R4 ;  /* 0x0000000400047306 */ /* 0x000fe20000201400 */
[----:B------:R-:W-:Y:S02]  /*f7d0*/  ISETP.GE.OR P1, PT, R15, R207, !P1 ;  /* 0x000000cf0f00720c */ /* 0x000fe40004f26670 */
[----:B------:R-:W-:Y:S02]  /*f7e0*/  IABS R5, R5 ;  /* 0x0000000500057213 */ /* 0x000fe40000000000 */
[C---:B------:R-:W-:Y:S02]  /*f7f0*/  ISETP.GE.AND P2, PT, R11.reuse, R213, PT ;  /* 0x000000d50b00720c */ /* 0x040fe40003f46270 */
[C---:B------:R-:W-:Y:S02]  /*f800*/  ISETP.GE.AND P6, PT, R11.reuse, R210, PT ;  /* 0x000000d20b00720c */ /* 0x040fe40003fc6270 */
[C---:B------:R-:W-:Y:S01]  /*f810*/  ISETP.GE.OR P2, PT, R11.reuse, R212, !P2 ;  /* 0x000000d40b00720c */ /* 0x040fe20005746670 */
[----:B------:R-:W-:Y:S01]  /*f820*/  I2F R25, R25 ;  /* 0x0000001900197306 */ /* 0x000fe20000201400 */
[----:B------:R-:W-:Y:S02]  /*f830*/  ISETP.GE.OR P6, PT, R11, R207, !P6 ;  /* 0x000000cf0b00720c */ /* 0x000fe400077c6670 */
[----:B------:R-:W-:Y:S02]  /*f840*/  IADD3 R11, R15, 0x28, RZ ;  /* 0x000000280f0b7810 */ /* 0x000fe40007ffe0ff */
[C---:B------:R-:W-:Y:S02]  /*f850*/  IADD3 R16, R211.reuse, -R24, RZ ;  /* 0x80000018d3107210 */ /* 0x040fe40007ffe0ff */
[----:B------:R-:W-:Y:S01]  /*f860*/  IADD3 R32, R211, -R28, RZ ;  /* 0x8000001cd3207210 */ /* 0x000fe20007ffe0ff */
[----:B------:R-:W-:Y:S01]  /*f870*/  IMAD.IADD R23, R214, 0x1, -R11 ;  /* 0x00000001d6177824 */ /* 0x000fe200078e0a0b */
[----:B------:R-:W-:Y:S01]  /*f880*/  IABS R16, R16 ;  /* 0x0000001000107213 */ /* 0x000fe20000000000 */
[----:B------:R-:W-:Y:S01]  /*f890*/  I2F R33, R33 ;  /* 0x0000002100217306 */ /* 0x000fe20000201400 */
[----:B------:R-:W-:Y:S02]  /*f8a0*/  IABS R32, R32 ;  /* 0x0000002000207213 */ /* 0x000fe40000000000 */
[----:B------:R-:W-:Y:S07]  /*f8b0*/  IABS R23, R23 ;  /* 0x0000001700177213 */ /* 0x000fee0000000000 */
        /* <DEDUP_REMOVED lines=9> */
[----:B------:R-:W-:Y:S01]  /*f950*/  FFMA.FTZ R3, R8, -UR24, R3 ;  /* 0x8000001808037c23 */ /* 0x000fe20008010003 */
[----:B------:R-:W-:Y:S03]  /*f960*/  IADD3 R8, R15, 0x29, RZ ;  /* 0x000000290f087810 */ /* 0x000fe60007ffe0ff */
[----:B------:R1:W2:Y:S01]  /*f970*/  I2F R21, R5 ;  /* 0x0000000500157306 */ /* 0x0002a20000201400 */
[----:B------:R-:W-:Y:S01]  /*f980*/  FFMA.FTZ R220, R9, -UR24, R220 ;  /* 0x8000001809dc7c23 */ /* 0x000fe200080100dc */
[----:B------:R-:W-:Y:S01]  /*f990*/  FSEL R9, R3, -INF , !P5 ;  /* 0xff80000003097808 */ /* 0x000fe20006800000 */
[----:B------:R-:W-:Y:S01]  /*f9a0*/  IMAD.IADD R3, R214, 0x1, -R8 ;  /* 0x00000001d6037824 */ /* 0x000fe200078e0a08 */
[-C--:B------:R-:W-:Y:S01]  /*f9b0*/  ISETP.GE.AND P5, PT, R26, R210.reuse, PT ;  /* 0x000000d21a00720c */ /* 0x080fe20003fa6270 */
[----:B------:R-:W-:Y:S01]  /*f9c0*/  FFMA.FTZ R234, R31, -UR24, R234 ;  /* 0x800000181fea7c23 */ /* 0x000fe200080100ea */
[----:B------:R-:W-:Y:S01]  /*f9d0*/  FSEL R220, R220, -INF , !P4 ;  /* 0xff800000dcdc7808 */ /* 0x000fe20006000000 */
[----:B------:R-:W-:Y:S01]  /*f9e0*/  FFMA.FTZ R227, R14, -UR24, R227 ;  /* 0x800000180ee37c23 */ /* 0x000fe200080100e3 */
[----:B------:R-:W-:Y:S01]  /*f9f0*/  IABS R3, R3 ;  /* 0x0000000300037213 */ /* 0x000fe20000000000 */
[----:B------:R-:W-:Y:S01]  /*fa00*/  FFMA.FTZ R236, R29, -UR24, R236 ;  /* 0x800000181dec7c23 */ /* 0x000fe200080100ec */
[----:B------:R-:W-:Y:S01]  /*fa10*/  ISETP.GE.OR P5, PT, R26, R207, !P5 ;  /* 0x000000cf1a00720c */ /* 0x000fe20006fa6670 */
[----:B------:R-:W-:Y:S01]  /*fa20*/  FFMA.FTZ R239, R4, -UR24, R239 ;  /* 0x8000001804ef7c23 */ /* 0x000fe200080100ef */
[----:B------:R3:W4:Y:S01]  /*fa30*/  I2F R26, R3 ;  /* 0x00000003001a7306 */ /* 0x0007220000201400 */
[----:B------:R-:W-:Y:S01]  /*fa40*/  IADD3 R14, R15, 0x31, RZ ;  /* 0x000000310f0e7810 */ /* 0x000fe20007ffe0ff */
[----:B------:R-:W-:Y:S01]  /*fa50*/  FFMA.FTZ R240, R25, -UR24, R240 ;  /* 0x8000001819f07c23 */ /* 0x000fe200080100f0 */
[----:B------:R-:W-:Y:S01]  /*fa60*/  FSEL R227, R227, -INF , !P0 ;  /* 0xff800000e3e37808 */ /* 0x000fe20004000000 */
[----:B------:R-:W-:Y:S01]  /*fa70*/  FFMA.FTZ R228, R33, -UR24, R228 ;  /* 0x8000001821e47c23 */ /* 0x000fe200080100e4 */
[-C--:B------:R-:W-:Y:S01]  /*fa80*/  ISETP.GE.AND P0, PT, R27, R210.reuse, PT ;  /* 0x000000d21b00720c */ /* 0x080fe20003f06270 */
[----:B------:R-:W-:Y:S01]  /*fa90*/  FFMA.FTZ R244, R13, -UR24, R244 ;  /* 0x800000180df47c23 */ /* 0x000fe200080100f4 */
[----:B------:R-:W-:Y:S01]  /*faa0*/  IADD3 R29, R211, -R27, RZ ;  /* 0x8000001bd31d7210 */ /* 0x000fe20007ffe0ff */
[----:B------:R-:W-:Y:S01]  /*fab0*/  FFMA.FTZ R231, R10, -UR24, R231 ;  /* 0x800000180ae77c23 */ /* 0x000fe200080100e7 */
[----:B------:R-:W-:Y:S01]  /*fac0*/  ISETP.GE.OR P0, PT, R27, R207, !P0 ;  /* 0x000000cf1b00720c */ /* 0x000fe20004706670 */
[----:B------:R-:W-:Y:S01]  /*fad0*/  FFMA.FTZ R235, R30, -UR24, R235 ;  /* 0x800000181eeb7c23 */ /* 0x000fe200080100eb */
[----:B-1----:R-:W-:Y:S01]  /*fae0*/  FSEL R5, R226, -INF , !P1 ;  /* 0xff800000e2057808 */ /* 0x002fe20004800000 */
[----:B--2---:R-:W-:Y:S01]  /*faf0*/  FFMA.FTZ R232, R21, -UR24, R232 ;  /* 0x8000001815e87c23 */ /* 0x004fe200080100e8 */
[C---:B------:R-:W-:Y:S01]  /*fb00*/  ISETP.GE.AND P1, PT, R6.reuse, R213, PT ;  /* 0x000000d50600720c */ /* 0x040fe20003f26270 */
[----:B------:R-:W-:Y:S01]  /*fb10*/  FFMA.FTZ R230, R7, -UR24, R230 ;  /* 0x8000001807e67c23 */ /* 0x000fe200080100e6 */
[----:B------:R-:W-:Y:S01]  /*fb20*/  ISETP.GE.AND P4, PT, R6, R210, PT ;  /* 0x000000d20600720c */ /* 0x000fe20003f86270 */
[----:B------:R-:W-:Y:S01]  /*fb30*/  FFMA.FTZ R229, R20, -UR24, R229 ;  /* 0x8000001814e57c23 */ /* 0x000fe200080100e5 */
[CC--:B------:R-:W-:Y:S01]  /*fb40*/  ISETP.GE.OR P1, PT, R6.reuse, R212.reuse, !P1 ;  /* 0x000000d40600720c */ /* 0x0c0fe20004f26670 */
[----:B------:R-:W-:Y:S01]  /*fb50*/  FFMA.FTZ R246, R23, -UR24, R246 ;  /* 0x8000001817f67c23 */ /* 0x000fe200080100f6 */
[----:B------:R-:W-:Y:S02]  /*fb60*/  ISETP.GE.OR P4, PT, R6, R207, !P4 ;  /* 0x000000cf0600720c */ /* 0x000fe40006786670 */
[----:B------:R-:W-:Y:S02]  /*fb70*/  FSEL R164, R234, -INF , !P1 ;  /* 0xff800000eaa47808 */ /* 0x000fe40004800000 */
[----:B------:R-:W-:Y:S01]  /*fb80*/  ISETP.GE.AND P1, PT, R28, R213, PT ;  /* 0x000000d51c00720c */ /* 0x000fe20003f26270 */
[----:B---3--:R-:W-:Y:S01]  /*fb90*/  IMAD.IADD R3, R214, 0x1, -R14 ;  /* 0x00000001d6037824 */ /* 0x008fe200078e0a0e */
[----:B------:R-:W-:Y:S01]  /*fba0*/  FSEL R228, R228, -INF , !P2 ;  /* 0xff800000e4e47808 */ /* 0x000fe20005000000 */
[----:B----4-:R-:W-:Y:S01]  /*fbb0*/  FFMA.FTZ R247, R26, -UR24, R247 ;  /* 0x800000181af77c23 */ /* 0x010fe200080100f7 */
[-C--:B------:R-:W-:Y:S02]  /*fbc0*/  ISETP.GE.OR P1, PT, R28, R212.reuse, !P1 ;  /* 0x000000d41c00720c */ /* 0x080fe40004f26670 */
[----:B------:R-:W-:Y:S02]  /*fbd0*/  IABS R3, R3 ;  /* 0x0000000300037213 */ /* 0x000fe40000000000 */
[----:B------:R-:W-:Y:S02]  /*fbe0*/  FSEL R142, R236, -INF , !P1 ;  /* 0xff800000ec8e7808 */ /* 0x000fe40004800000 */
[CC--:B------:R-:W-:Y:S02]  /*fbf0*/  ISETP.GE.AND P1, PT, R27.reuse, R213.reuse, PT ;  /* 0x000000d51b00720c */ /* 0x0c0fe40003f26270 */
[-C--:B------:R-:W-:Y:S02]  /*fc00*/  ISETP.GE.AND P2, PT, R24, R213.reuse, PT ;  /* 0x000000d51800720c */ /* 0x080fe40003f46270 */
[----:B------:R-:W-:Y:S02]  /*fc10*/  ISETP.GE.OR P1, PT, R27, R212, !P1 ;  /* 0x000000d41b00720c */ /* 0x000fe40004f26670 */
[----:B------:R-:W1:Y:S01]  /*fc20*/  I2F R27, R3 ;  /* 0x00000003001b7306 */ /* 0x000e620000201400 */
[----:B------:R-:W-:Y:S02]  /*fc30*/  FSEL R163, R232, -INF , !P4 ;  /* 0xff800000e8a37808 */ /* 0x000fe40006000000 */
[----:B------:R-:W-:Y:S02]  /*fc40*/  FSEL R140, R239, -INF , !P1 ;  /* 0xff800000ef8c7808 */ /* 0x000fe40004800000 */
[CC--:B------:R-:W-:Y:S02]  /*fc50*/  ISETP.GE.AND P1, PT, R22.reuse, R213.reuse, PT ;  /* 0x000000d51600720c */ /* 0x0c0fe40003f26270 */
[----:B------:R-:W-:Y:S02]  /*fc60*/  ISETP.GE.AND P4, PT, R11, R210, PT ;  /* 0x000000d20b00720c */ /* 0x000fe40003f86270 */
[-C--:B------:R-:W-:Y:S02]  /*fc70*/  ISETP.GE.OR P1, PT, R22, R212.reuse, !P1 ;  /* 0x000000d41600720c */ /* 0x080fe40004f26670 */
[-C--:B------:R-:W-:Y:S02]  /*fc80*/  ISETP.GE.OR P2, PT, R24, R212.reuse, !P2 ;  /* 0x000000d41800720c */ /* 0x080fe40005746670 */
[----:B------:R-:W-:Y:S02]  /*fc90*/  FSEL R160, R240, -INF , !P1 ;  /* 0xff800000f0a07808 */ /* 0x000fe40004800000 */
[CC--:B------:R-:W-:Y:S02]  /*fca0*/  ISETP.GE.AND P1, PT, R12.reuse, R213.reuse, PT ;  /* 0x000000d50c00720c */ /* 0x0c0fe40003f26270 */
[----:B------:R-:W-:Y:S02]  /*fcb0*/  FSEL R10, R231, -INF , !P3 ;  /* 0xff800000e70a7808 */ /* 0x000fe40005800000 */
[----:B------:R-:W-:Y:S02]  /*fcc0*/  ISETP.GE.OR P1, PT, R12, R212, !P1 ;  /* 0x000000d40c00720c */ /* 0x000fe40004f26670 */
[----:B------:R-:W-:Y:S02]  /*fcd0*/  ISETP.GE.AND P3, PT, R24, R210, PT ;  /* 0x000000d21800720c */ /* 0x000fe40003f66270 */
[----:B------:R-:W-:Y:S01]  /*fce0*/  FSEL R158, R244, -INF , !P1 ;  /* 0xff800000f49e7808 */ /* 0x000fe20004800000 */
[----:B-1----:R-:W-:Y:S01]  /*fcf0*/  FFMA.FTZ R18, R27, -UR24, R18 ;  /* 0x800000181b127c23 */ /* 0x002fe20008010012 */
[C---:B------:R-:W-:Y:S02]  /*fd00*/  ISETP.GE.AND P1, PT, R11.reuse, R213, PT ;  /* 0x000000d50b00720c */ /* 0x040fe40003f26270 */
[C---:B------:R-:W-:Y:S02]  /*fd10*/  ISETP.GE.OR P4, PT, R11.reuse, R207, !P4 ;  /* 0x000000cf0b00720c */ /* 0x040fe40006786670 */
[----:B------:R-:W-:Y:S02]  /*fd20*/  ISETP.GE.OR P1, PT, R11, R212, !P1 ;  /* 0x000000d40b00720c */ /* 0x000fe40004f26670 */
[----:B------:R-:W-:Y:S02]  /*fd30*/  IADD3 R3, R15, 0x39, RZ ;  /* 0x000000390f037810 */ /* 0x000fe40007ffe0ff */
[----:B------:R-:W-:Y:S02]  /*fd40*/  IADD3 R11, R211, -R11, RZ ;  /* 0x8000000bd30b7210 */ /* 0x000fe40007ffe0ff */
[----:B------:R-:W-:Y:S02]  /*fd50*/  FSEL R162, R235, -INF , !P2 ;  /* 0xff800000eba27808 */ /* 0x000fe40005000000 */
[----:B------:R-:W-:Y:S02]  /*fd60*/  FSEL R7, R230, -INF , !P6 ;  /* 0xff800000e6077808 */ /* 0x000fe40007000000 */
[----:B------:R-:W-:Y:S02]  /*fd70*/  FSEL R229, R229, -INF , !P5 ;  /* 0xff800000e5e57808 */ /* 0x000fe40006800000 */
[-C--:B------:R-:W-:Y:S02]  /*fd80*/  ISETP.GE.AND P2, PT, R28, R210.reuse, PT ;  /* 0x000000d21c00720c */ /* 0x080fe40003f46270 */
[-C--:B------:R-:W-:Y:S02]  /*fd90*/  ISETP.GE.AND P6, PT, R22, R210.reuse, PT ;  /* 0x000000d21600720c */ /* 0x080fe40003fc6270 */
[----:B------:R-:W-:Y:S02]  /*fda0*/  ISETP.GE.AND P5, PT, R12, R210, PT ;  /* 0x000000d20c00720c */ /* 0x000fe40003fa6270 */
[----:B------:R-:W-:Y:S02]  /*fdb0*/  ISETP.GE.OR P3, PT, R24, R207, !P3 ;  /* 0x000000cf1800720c */ /* 0x000fe40005f66670 */
[----:B------:R-:W-:Y:S01]  /*fdc0*/  IABS R11, R11 ;  /* 0x0000000b000b7213 */ /* 0x000fe20000000000 */
[----:B------:R-:W1:Y:S01]  /*fdd0*/  I2F R24, R32 ;  /* 0x0000002000187306 */ /* 0x000e620000201400 */
[-C--:B------:R-:W-:Y:S02]  /*fde0*/  ISETP.GE.OR P2, PT, R28, R207.reuse, !P2 ;  /* 0x000000cf1c00720c */ /* 0x080fe40005746670 */
[-C--:B------:R-:W-:Y:S01]  /*fdf0*/  ISETP.GE.OR P6, PT, R22, R207.reuse, !P6 ;  /* 0x000000cf1600720c */ /* 0x080fe200077c6670 */
[----:B------:R-:W-:Y:S01]  /*fe00*/  IMAD.MOV.U32 R13, RZ, RZ, R11 ;  /* 0x000000ffff0d7224 */ /* 0x000fe200078e000b */
[----:B------:R-:W-:Y:S02]  /*fe10*/  ISETP.GE.OR P5, PT, R12, R207, !P5 ;  /* 0x000000cf0c00720c */ /* 0x000fe40006fa6670 */
[C---:B------:R-:W-:Y:S02]  /*fe20*/  IADD3 R28, R211.reuse, -R22, RZ ;  /* 0x80000016d31c7210 */ /* 0x040fe40007ffe0ff */
[----:B------:R-:W-:Y:S01]  /*fe30*/  IADD3 R22, R211, -R12, RZ ;  /* 0x8000000cd3167210 */ /* 0x000fe20007ffe0ff */
[----:B------:R-:W-:Y:S01]  /*fe40*/  IMAD.IADD R12, R214, 0x1, -R3 ;  /* 0x00000001d60c7824 */ /* 0x000fe200078e0a03 */
[----:B------:R-:W-:Y:S02]  /*fe50*/  FSEL R156, R246, -INF , !P1 ;  /* 0xff800000f69c7808 */ /* 0x000fe40004800000 */
[----:B------:R-:W-:Y:S02]  /*fe60*/  FSEL R161, R233, -INF , !P3 ;  /* 0xff800000e9a17808 */ /* 0x000fe40005800000 */
[C---:B------:R-:W-:Y:S02]  /*fe70*/  ISETP.GE.AND P1, PT, R8.reuse, R213, PT ;  /* 0x000000d50800720c */ /* 0x040fe40003f26270 */
[C---:B------:R-:W-:Y:S02]  /*fe80*/  ISETP.GE.AND P3, PT, R8.reuse, R210, PT ;  /* 0x000000d20800720c */ /* 0x040fe40003f66270 */
[----:B------:R-:W-:Y:S02]  /*fe90*/  IABS R12, R12 ;  /* 0x0000000c000c7213 */ /* 0x000fe40000000000 */
[C---:B------:R-:W-:Y:S02]  /*fea0*/  ISETP.GE.OR P1, PT, R8.reuse, R212, !P1 ;  /* 0x000000d40800720c */ /* 0x040fe40004f26670 */
[----:B------:R-:W-:Y:S01]  /*feb0*/  ISETP.GE.OR P3, PT, R8, R207, !P3 ;  /* 0x000000cf0800720c */ /* 0x000fe20005f66670 */
[----:B-1----:R-:W-:Y:S01]  /*fec0*/  FFMA.FTZ R237, R24, -UR24, R237 ;  /* 0x8000001818ed7c23 */ /* 0x002fe200080100ed */
[----:B------:R-:W-:Y:S01]  /*fed0*/  IADD3 R11, R211, -R8, RZ ;  /* 0x80000008d30b7210 */ /* 0x000fe20007ffe0ff */
[----:B------:R-:W1:Y:S01]  /*fee0*/  I2F R12, R12 ;  /* 0x0000000c000c7306 */ /* 0x000e620000201400 */
[C---:B------:R-:W-:Y:S02]  /*fef0*/  IADD3 R6, R15.reuse, 0x30, RZ ;  /* 0x000000300f067810 */ /* 0x040fe40007ffe0ff */
[----:B------:R-:W-:Y:S02]  /*ff00*/  IABS R29, R29 ;  /* 0x0000001d001d7213 */ /* 0x000fe40000000000 */
[----:B------:R-:W-:Y:S01]  /*ff10*/  IABS R28, R28 ;  /* 0x0000001c001c7213 */ /* 0x000fe20000000000 */
[C---:B------:R-:W-:Y:S01]  /*ff20*/  IMAD.IADD R33, R214.reuse, 0x1, -R6 ;  /* 0x00000001d6217824 */ /* 0x040fe200078e0a06 */
[----:B------:R-:W-:Y:S02]  /*ff30*/  IADD3 R4, R15, 0x38, RZ ;  /* 0x000000380f047810 */ /* 0x000fe40007ffe0ff */
[----:B------:R-:W-:Y:S01]  /*ff40*/  FMNMX.FTZ R15, R9, R2, !PT ;  /* 0x00000002090f7209 */ /* 0x000fe20007810000 */
[----:B------:R-:W2:Y:S01]  /*ff50*/  I2F R8, R13 ;  /* 0x0000000d00087306 */ /* 0x000ea20000201400 */
[----:B------:R-:W-:Y:S01]  /*ff60*/  IABS R33, R33 ;  /* 0x0000002100217213 */ /* 0x000fe20000000000 */
[----:B------:R-:W-:Y:S01]  /*ff70*/  IMAD.IADD R30, R214, 0x1, -R4 ;  /* 0x00000001d61e7824 */ /* 0x000fe200078e0a04 */
[----:B------:R-:W-:Y:S02]  /*ff80*/  IABS R22, R22 ;  /* 0x0000001600167213 */ /* 0x000fe40000000000 */
[----:B------:R-:W-:Y:S02]  /*ff90*/  FSEL R154, R247, -INF , !P1 ;  /* 0xff800000f79a7808 */ /* 0x000fe40004800000 */
[----:B------:R-:W-:Y:S02]  /*ffa0*/  FSEL R143, R237, -INF , !P2 ;  /* 0xff800000ed8f7808 */ /* 0x000fe40005000000 */
[C---:B------:R-:W-:Y:S01]  /*ffb0*/  ISETP.GE.AND P1, PT, R6.reuse, R213, PT ;  /* 0x000000d50600720c */ /* 0x040fe20003f26270 */
[----:B------:R-:W3:Y:S01]  /*ffc0*/  I2F R29, R29 ;  /* 0x0000001d001d7306 */ /* 0x000ee20000201400 */
[C---:B------:R-:W-:Y:S02]  /*ffd0*/  ISETP.GE.AND P2, PT, R6.reuse, R210, PT ;  /* 0x000000d20600720c */ /* 0x040fe40003f46270 */
[----:B------:R-:W-:Y:S01]  /*ffe0*/  ISETP.GE.OR P1, PT, R6, R212, !P1 ;  /* 0x000000d40600720c */ /* 0x000fe20004f26670 */
[----:B-1----:R-:W-:Y:S01]  /*fff0*/  FFMA.FTZ R17, R12, -UR24, R17 ;  /* 0x800000180c117c23 */ /* 0x002fe20008010011 */
[----:B------:R-:W-:Y:S02]  /*10000*/  FMNMX.FTZ R12, R5, R0, !PT ;  /* 0x00000000050c7209 */ /* 0x000fe40007810000 */
[----:B------:R-:W-:Y:S01]  /*10010*/  ISETP.GE.OR P2, PT, R6, R207, !P2 ;  /* 0x000000cf0600720c */ /* 0x000fe20005746670 */
[----:B------:R-:W-:Y:S01]  /*10020*/  IMAD.IADD R6, R211, 0x1, -R6 ;  /* 0x00000001d3067824 */ /* 0x000fe200078e0a06 */
[----:B------:R-:W-:Y:S01]  /*10030*/  FMNMX.FTZ R12, R227, R12, !PT ;  /* 0x0000000ce30c7209 */ /* 0x000fe20007810000 */
[----:B------:R-:W1:Y:S01]  /*10040*/  I2F R31, R33 ;  /* 0x00000021001f7306 */ /* 0x000e620000201400 */
[----:B------:R-:W-:Y:S02]  /*10050*/  IABS R11, R11 ;  /* 0x0000000b000b7213 */ /* 0x000fe40000000000 */
[----:B------:R-:W-:Y:S01]  /*10060*/  FMNMX.FTZ R12, R7, R12, !PT ;  /* 0x0000000c070c7209 */ /* 0x000fe20007810000 */
[----:B--2---:R-:W-:Y:S01]  /*10070*/  FFMA.FTZ R245, R8, -UR24, R245 ;  /* 0x8000001808f57c23 */ /* 0x004fe200080100f5 */
[----:B------:R-:W-:Y:S01]  /*10080*/  FMNMX.FTZ R13, R220, R15, !PT ;  /* 0x0000000fdc0d7209 */ /* 0x000fe20007810000 */
[C---:B------:R-:W-:Y:S01]  /*10090*/  IMAD.IADD R8, R211.reuse, 0x1, -R4 ;  /* 0x00000001d3087824 */ /* 0x040fe200078e0a04 */
[----:B------:R-:W-:Y:S02]  /*100a0*/  IADD3 R15, R211, -R14, RZ ;  /* 0x8000000ed30f7210 */ /* 0x000fe40007ffe0ff */
[----:B------:R-:W-:Y:S01]  /*100b0*/  FMNMX.FTZ R13, R228, R13, !PT ;  /* 0x0000000de40d7209 */ /* 0x000fe20007810000 */
[----:B------:R-:W2:Y:S01]  /*100c0*/  I2F R28, R28 ;  /* 0x0000001c001c7306 */ /* 0x000ea20000201400 */
[----:B------:R-:W-:Y:S02]  /*100d0*/  IABS R6, R6 ;  /* 0x0000000600067213 */ /* 0x000fe40000000000 */
[----:B------:R-:W-:Y:S01]  /*100e0*/  FMNMX.FTZ R13, R10, R13, !PT ;  /* 0x0000000d0a0d7209 */ /* 0x000fe20007810000 */
[----:B---3--:R-:W-:Y:S01]  /*100f0*/  FFMA.FTZ R238, R29, -UR24, R238 ;  /* 0x800000181dee7c23 */ /* 0x008fe200080100ee */
[----:B------:R-:W-:Y:S02]  /*10100*/  IABS R30, R30 ;  /* 0x0000001e001e7213 */ /* 0x000fe40000000000 */
[----:B------:R-:W-:Y:S02]  /*10110*/  FMNMX.FTZ R13, R164, R13, !PT ;  /* 0x0000000da40d7209 */ /* 0x000fe40007810000 */
[----:B------:R-:W-:Y:S01]  /*10120*/  FMNMX.FTZ R12, R229, R12, !PT ;  /* 0x0000000ce50c7209 */ /* 0x000fe20007810000 */
[----:B------:R-:W3:Y:S01]  /*10130*/  I2F R22, R22 ;  /* 0x0000001600167306 */ /* 0x000ee20000201400 */
[----:B------:R-:W-:Y:S02]  /*10140*/  FMNMX.FTZ R13, R162, R13, !PT ;  /* 0x0000000da20d7209 */ /* 0x000fe40007810000 */
[----:B------:R-:W-:Y:S01]  /*10150*/  IABS R15, R15 ;  /* 0x0000000f000f7213 */ /* 0x000fe20000000000 */
[----:B-1----:R-:W-:Y:S01]  /*10160*/  FFMA.FTZ R252, R31, -UR24, R252 ;  /* 0x800000181ffc7c23 */ /* 0x002fe200080100fc */
[----:B------:R-:W-:Y:S02]  /*10170*/  FMNMX.FTZ R12, R163, R12, !PT ;  /* 0x0000000ca30c7209 */ /* 0x000fe40007810000 */
[----:B------:R-:W-:Y:S02]  /*10180*/  FMNMX.FTZ R21, R142, R13, !PT ;  /* 0x0000000d8e157209 */ /* 0x000fe40007810000 */
[----:B------:R-:W-:Y:S01]  /*10190*/  IABS R8, R8 ;  /* 0x0000000800087213 */ /* 0x000fe20000000000 */
[----:B------:R-:W1:Y:S01]  /*101a0*/  I2F R11, R11 ;  /* 0x0000000b000b7306 */ /* 0x000e620000201400 */
[----:B------:R-:W-:Y:S02]  /*101b0*/  IADD3 R13, R211, -R3, RZ ;  /* 0x80000003d30d7210 */ /* 0x000fe40007ffe0ff */
[----:B------:R-:W-:Y:S01]  /*101c0*/  FMNMX.FTZ R12, R161, R12, !PT ;  /* 0x0000000ca10c7209 */ /* 0x000fe20007810000 */
[----:B--2---:R-:W-:Y:S01]  /*101d0*/  FFMA.FTZ R243, R28, -UR24, R243 ;  /* 0x800000181cf37c23 */ /* 0x004fe200080100f3 */
[----:B------:R-:W-:Y:S02]  /*101e0*/  IABS R13, R13 ;  /* 0x0000000d000d7213 */ /* 0x000fe40000000000 */
[----:B------:R-:W-:Y:S02]  /*101f0*/  FSEL R141, R238, -INF , !P0 ;  /* 0xff800000ee8d7808 */ /* 0x000fe40004000000 */
[----:B------:R-:W-:Y:S01]  /*10200*/  FMNMX.FTZ R12, R143, R12, !PT ;  /* 0x0000000c8f0c7209 */ /* 0x000fe20007810000 */
[----:B------:R-:W2:Y:S01]  /*10210*/  I2F R20, R30 ;  /* 0x0000001e00147306 */ /* 0x000ea20000201400 */
[----:B------:R-:W-:Y:S02]  /*10220*/  FSEL R152, R252, -INF , !P1 ;  /* 0xff800000fc987808 */ /* 0x000fe40004800000 */
[----:B------:R-:W-:Y:S01]  /*10230*/  ISETP.GE.AND P1, PT, R14, R213, PT ;  /* 0x000000d50e00720c */ /* 0x000fe20003f26270 */
[----:B---3--:R-:W-:Y:S01]  /*10240*/  FFMA.FTZ R241, R22, -UR24, R241 ;  /* 0x8000001816f17c23 */ /* 0x008fe200080100f1 */
[----:B------:R-:W-:Y:S02]  /*10250*/  FSEL R159, R243, -INF , !P6 ;  /* 0xff800000f39f7808 */ /* 0x000fe40007000000 */
[----:B------:R-:W-:Y:S02]  /*10260*/  FMNMX.FTZ R12, R141, R12, !PT ;  /* 0x0000000c8d0c7209 */ /* 0x000fe40007810000 */
[----:B------:R-:W-:Y:S01]  /*10270*/  ISETP.GE.OR P1, PT, R14, R212, !P1 ;  /* 0x000000d40e00720c */ /* 0x000fe20004f26670 */
[----:B------:R-:W3:Y:S01]  /*10280*/  I2F R6, R6 ;  /* 0x0000000600067306 */ /* 0x000ee20000201400 */
[----:B------:R-:W-:Y:S02]  /*10290*/  FSEL R157, R241, -INF , !P5 ;  /* 0xff800000f19d7808 */ /* 0x000fe40006800000 */
[----:B------:R-:W-:Y:S01]  /*102a0*/  FMNMX.FTZ R12, R159, R12, !PT ;  /* 0x0000000c9f0c7209 */ /* 0x000fe20007810000 */
[----:B-1----:R-:W-:Y:S01]  /*102b0*/  FFMA.FTZ R242, R11, -UR24, R242 ;  /* 0x800000180bf27c23 */ /* 0x002fe200080100f2 */
[----:B------:R-:W-:Y:S02]  /*102c0*/  FMNMX.FTZ R21, R140, R21, !PT ;  /* 0x000000158c157209 */ /* 0x000fe40007810000 */
[----:B------:R-:W-:Y:S02]  /*102d0*/  FSEL R150, R18, -INF , !P1 ;  /* 0xff80000012967808 */ /* 0x000fe40004800000 */
[----:B------:R-:W-:Y:S01]  /*102e0*/  FSEL R155, R245, -INF , !P4 ;  /* 0xff800000f59b7808 */ /* 0x000fe20006000000 */
[----:B------:R-:W1:Y:S01]  /*102f0*/  I2F R15, R15 ;  /* 0x0000000f000f7306 */ /* 0x000e620000201400 */
[----:B------:R-:W-:Y:S02]  /*10300*/  FMNMX.FTZ R12, R157, R12, !PT ;  /* 0x0000000c9d0c7209 */ /* 0x000fe40007810000 */
[----:B------:R-:W-:Y:S01]  /*10310*/  ISETP.GE.AND P1, PT, R4, R213, PT ;  /* 0x000000d50400720c */ /* 0x000fe20003f26270 */
[----:B--2---:R-:W-:Y:S01]  /*10320*/  FFMA.FTZ R19, R20, -UR24, R19 ;  /* 0x8000001814137c23 */ /* 0x004fe20008010013 */
[----:B------:R-:W-:Y:S01]  /*10330*/  FMNMX.FTZ R21, R160, R21, !PT ;  /* 0x00000015a0157209 */ /* 0x000fe20007810000 */
[----:B------:R-:W-:Y:S01]  /*10340*/  LDSM.16.MT88.4 R28, [R193+0xc000] ;  /* 0x00c00000c11c783b */ /* 0x000fe20000004200 */
[----:B------:R-:W-:Y:S02]  /*10350*/  ISETP.GE.AND P0, PT, R14, R210, PT ;  /* 0x000000d20e00720c */ /* 0x000fe40003f06270 */
[----:B------:R-:W-:Y:S01]  /*10360*/  FSEL R153, R242, -INF , !P3 ;  /* 0xff800000f2997808 */ /* 0x000fe20005800000 */
[----:B------:R-:W2:Y:S01]  /*10370*/  I2F R8, R8 ;  /* 0x0000000800087306 */ /* 0x000ea20000201400 */
[----:B------:R-:W-:Y:S02]  /*10380*/  ISETP.GE.OR P1, PT, R4, R212, !P1 ;  /* 0x000000d40400720c */ /* 0x000fe40004f26670 */
[----:B------:R-:W-:Y:S01]  /*10390*/  FMNMX.FTZ R21, R158, R21, !PT ;  /* 0x000000159e157209 */ /* 0x000fe20007810000 */
[----:B---3--:R-:W-:Y:S01]  /*103a0*/  FFMA.FTZ R249, R6, -UR24, R249 ;  /* 0x8000001806f97c23 */ /* 0x008fe200080100f9 */
[----:B------:R-:W-:Y:S02]  /*103b0*/  FMNMX.FTZ R6, R155, R12, !PT ;  /* 0x0000000c9b067209 */ /* 0x000fe40007810000 */
[----:B------:R-:W-:Y:S02]  /*103c0*/  ISETP.GE.OR P0, PT, R14, R207, !P0 ;  /* 0x000000cf0e00720c */ /* 0x000fe40004706670 */
[----:B------:R-:W-:Y:S01]  /*103d0*/  FSEL R148, R19, -INF , !P1 ;  /* 0xff80000013947808 */ /* 0x000fe20004800000 */
[----:B------:R-:W3:Y:S01]  /*103e0*/  I2F R13, R13 ;  /* 0x0000000d000d7306 */ /* 0x000ee20000201400 */
[----:B------:R-:W-:Y:S02]  /*103f0*/  FSEL R149, R249, -INF , !P2 ;  /* 0xff800000f9957808 */ /* 0x000fe40005000000 */
[----:B------:R-:W-:Y:S01]  /*10400*/  FMNMX.FTZ R6, R153, R6, !PT ;  /* 0x0000000699067209 */ /* 0x000fe20007810000 */
[----:B-1----:R-:W-:Y:S01]  /*10410*/  FFMA.FTZ R248, R15, -UR24, R248 ;  /* 0x800000180ff87c23 */ /* 0x002fe200080100f8 */
[----:B------:R-:W-:Y:S02]  /*10420*/  ISETP.GE.AND P1, PT, R4, R210, PT ;  /* 0x000000d20400720c */ /* 0x000fe40003f26270 */
[----:B------:R-:W-:Y:S02]  /*10430*/  FMNMX.FTZ R21, R156, R21, !PT ;  /* 0x000000159c157209 */ /* 0x000fe40007810000 */
[----:B------:R-:W-:Y:S02]  /*10440*/  FSEL R147, R248, -INF , !P0 ;  /* 0xff800000f8937808 */ /* 0x000fe40004000000 */
[----:B------:R-:W-:Y:S02]  /*10450*/  ISETP.GE.OR P1, PT, R4, R207, !P1 ;  /* 0x000000cf0400720c */ /* 0x000fe40004f26670 */
[----:B------:R-:W-:Y:S01]  /*10460*/  FMNMX.FTZ R4, R149, R6, !PT ;  /* 0x0000000695047209 */ /* 0x000fe20007810000 */
[----:B--2---:R-:W-:Y:S01]  /*10470*/  FFMA.FTZ R251, R8, -UR24, R251 ;  /* 0x8000001808fb7c23 */ /* 0x004fe200080100fb */
[----:B------:R-:W-:Y:S02]  /*10480*/  ISETP.GE.AND P2, PT, R3, R210, PT ;  /* 0x000000d20300720c */ /* 0x000fe40003f46270 */
[----:B------:R-:W-:Y:S02]  /*10490*/  FMNMX.FTZ R21, R154, R21, !PT ;  /* 0x000000159a157209 */ /* 0x000fe40007810000 */
[----:B------:R-:W-:Y:S02]  /*104a0*/  FSEL R145, R251, -INF , !P1 ;  /* 0xff800000fb917808 */ /* 0x000fe40004800000 */
[----:B------:R-:W-:Y:S02]  /*104b0*/  FMNMX.FTZ R8, R147, R4, !PT ;  /* 0x0000000493087209 */ /* 0x000fe40007810000 */
[----:B------:R-:W-:Y:S01]  /*104c0*/  ISETP.GE.OR P2, PT, R3, R207, !P2 ;  /* 0x000000cf0300720c */ /* 0x000fe20005746670 */
[----:B---3--:R-:W-:Y:S01]  /*104d0*/  FFMA.FTZ R250, R13, -UR24, R250 ;  /* 0x800000180dfa7c23 */ /* 0x008fe200080100fa */
[----:B------:R-:W-:Y:S02]  /*104e0*/  FMNMX.FTZ R21, R152, R21, !PT ;  /* 0x0000001598157209 */ /* 0x000fe40007810000 */
[----:B------:R-:W-:Y:S02]  /*104f0*/  ISETP.GE.AND P6, PT, R3, R213, PT ;  /* 0x000000d50300720c */ /* 0x000fe40003fc6270 */
[----:B------:R-:W-:Y:S02]  /*10500*/  FMNMX.FTZ R8, R145, R8, !PT ;  /* 0x0000000891087209 */ /* 0x000fe40007810000 */
[----:B------:R-:W-:Y:S02]  /*10510*/  FSEL R133, R250, -INF , !P2 ;  /* 0xff800000fa857808 */ /* 0x000fe40005000000 */
[----:B------:R-:W-:Y:S02]  /*10520*/  FMNMX.FTZ R19, R150, R21, !PT ;  /* 0x0000001596137209 */ /* 0x000fe40007810000 */
[----:B------:R-:W-:Y:S01]  /*10530*/  ISETP.GE.OR P6, PT, R3, R212, !P6 ;  /* 0x000000d40300720c */ /* 0x000fe200077c6670 */
[----:B------:R-:W-:Y:S01]  /*10540*/  LDSM.16.MT88.4 R20, [R194+0xc000] ;  /* 0x00c00000c214783b */ /* 0x000fe20000004200 */
[----:B------:R-:W-:Y:S02]  /*10550*/  FMNMX.FTZ R6, R133, R8, !PT ;  /* 0x0000000885067209 */ /* 0x000fe40007810000 */
[----:B------:R-:W-:Y:S02]  /*10560*/  FSEL R146, R17, -INF , !P6 ;  /* 0xff80000011927808 */ /* 0x000fe40007000000 */
[----:B------:R-:W-:Y:S03]  /*10570*/  FMNMX.FTZ R19, R148, R19, !PT ;  /* 0x0000001394137209 */ /* 0x000fe60007810000 */
[----:B------:R-:W1:Y:S01]  /*10580*/  SHFL.BFLY PT, R3, R6, 0x2, 0x1f ;  /* 0x0c401f0006037f89 */ /* 0x000e6200000e0000 */
[----:B------:R-:W-:Y:S07]  /*10590*/  FMNMX.FTZ R11, R146, R19, !PT ;  /* 0x00000013920b7209 */ /* 0x000fee0007810000 */
        /* <DEDUP_REMOVED lines=375> */
.L_x_5716:
        /* <DEDUP_REMOVED lines=259> */
.L_x_5721:
[----:B------:R-:W2:Y:S01]  /*12d40*/  S2UR UR7, SR_CTAID.Z ;  /* 0x00000000000779c3 */ /* 0x000ea20000002700 */
[----:B------:R-:W-:Y:S02]  /*12d50*/  ULDC UR4, c[0x0][0x1c0] ;  /* 0x0000700000047ab9 */ /* 0x000fe40000000800 */
[----:B------:R-:W-:-:S05]  /*12d60*/  ULDC UR8, c[0x0][0x214] ;  /* 0x0000850000087ab9 */ /* 0x000fca0000000800 */
[----:B------:R-:W2:Y:S02]  /*12d70*/  S2UR UR6, SR_CTAID.Y ;  /* 0x00000000000679c3 */ /* 0x000ea40000002600 */
[----:B--2---:R-:W-:-:S04]  /*12d80*/  UIMAD UR4, UR6, UR4, UR7 ;  /* 0x00000004060472a4 */ /* 0x004fc8000f8e0207 */
[----:B------:R-:W-:Y:S02]  /*12d90*/  UIMAD UR8, UR4, UR8, URZ ;  /* 0x00000008040872a4 */ /* 0x000fe4000f8e023f */
.L_x_5722:
        /* <DEDUP_REMOVED lines=55> */
.L_x_5724:
[----:B----4-:R-:W-:Y:S05]  /*13110*/  BSYNC B0 ;  /* 0x0000000000007941 */ /* 0x010fea0003800000 */
.L_x_5723:
        /* <DEDUP_REMOVED lines=38> */
.L_x_5726:
[----:B------:R-:W-:Y:S05]  /*13380*/  BSYNC B0 ;  /* 0x0000000000007941 */ /* 0x000fea0003800000 */
.L_x_5725:
        /* <DEDUP_REMOVED lines=20> */
.L_x_5728:
[----:B------:R-:W-:Y:S05]  /*134d0*/  BSYNC B0 ;  /* 0x0000000000007941 */ /* 0x000fea0003800000 */
.L_x_5727:
        /* <DEDUP_REMOVED lines=20> */
.L_x_5730:
[----:B------:R-:W-:Y:S05]  /*13620*/  BSYNC B0 ;  /* 0x0000000000007941 */ /* 0x000fea0003800000 */
.L_x_5729:
        /* <DEDUP_REMOVED lines=20> */
.L_x_5731:
        /* <DEDUP_REMOVED lines=9> */
.L_x_7871:


//--------------------- .text._ZN5flash24flash_fwd_splitkv_kernelI23Flash_fwd_kernel_traitsILi192ELi64ELi64ELi4ELb0ELb0EN7cutlass10bfloat16_tE19Flash_kernel_traitsILi192ELi64ELi64ELi4ES3_EELb0ELb1ELb0ELb0ELb1ELb0ELb0ELb1EEEvNS_16Flash_fwd_paramsE --------------------------
	.section	.text._ZN5flash24flash_fwd_splitkv_kernelI23Flash_fwd_kernel_traitsILi192ELi64ELi64ELi4ELb0ELb0EN7cutlass10bfloat16_tE19Flash_kernel_traitsILi192ELi64ELi64ELi4ES3_EELb0ELb1ELb0ELb0ELb1ELb0ELb0ELb1EEEvNS_16Flash_fwd_paramsE,"ax",@progbits
	.sectioninfo	@"SHI_REGISTERS=244"
	.align	128
        .global         _ZN5flash24flash_fwd_splitkv_kernelI23Flash_fwd_kernel_traitsILi192ELi64ELi64ELi4ELb0ELb0EN7cutlass10bfloat16_tE19Flash_kernel_traitsILi192ELi64ELi64ELi4ES3_EELb0ELb1ELb0ELb0ELb1ELb0ELb0ELb1EEEvNS_16Flash_fwd_paramsE
        .type           _ZN5flash24flash_fwd_splitkv_kernelI23Flash_fwd_kernel_traitsILi192ELi64ELi64ELi4ELb0ELb0EN7cutlass10bfloat16_tE19Flash_kernel_traitsILi192ELi64ELi64ELi4ES3_EELb0ELb1ELb0ELb0ELb1ELb0ELb0ELb1EEEvNS_16Flash_fwd_paramsE,@function
        .size           _ZN5flash24flash_fwd_splitkv_kernelI23Flash_fwd_kernel_traitsILi192ELi64ELi64ELi4ELb0ELb0EN7cutlass10bfloat16_tE19Flash_kernel_traitsILi192ELi64ELi64ELi4ES3_EELb0ELb1ELb0ELb0ELb1ELb0ELb0ELb1EEEvNS_16Flash_fwd_paramsE,(.L_x_7807 - _ZN5flash24flash_fwd_splitkv_kernelI23Flash_fwd_kernel_traitsILi192ELi64ELi64ELi4ELb0ELb0EN7cutlass10bfloat16_tE19Flash_kernel_traitsILi192ELi64ELi64ELi4ES3_EELb0ELb1ELb0ELb0ELb1ELb0ELb0ELb1EEEvNS_16Flash_fwd_paramsE)
        .other          _ZN5flash24flash_fwd_splitkv_kernelI23Flash_fwd_kernel_traitsILi192ELi64ELi64ELi4ELb0ELb0EN7cutlass10bfloat16_tE19Flash_kernel_traitsILi192ELi64ELi64ELi4ES3_EELb0ELb1ELb0ELb0ELb1ELb0ELb0ELb1EEEvNS_16Flash_fwd_paramsE,@"STO_CUDA_ENTRY STV_DEFAULT"
_ZN5flash24flash_fwd_splitkv_kernelI23Flash_fwd_kernel_traitsILi192ELi64ELi64ELi4ELb0ELb0EN7cutlass10bfloat16_tE19Flash_kernel_traitsILi192ELi64ELi64ELi4ES3_EELb0ELb1ELb0ELb0ELb1ELb0ELb0ELb1EEEvNS_16Flash_fwd_paramsE:
.text._ZN5flash24flash_fwd_splitkv_kernelI23Flash_fwd_kernel_traitsILi192ELi64ELi64ELi4ELb0ELb0EN7cutlass10bfloat16_tE19Flash_kernel_traitsILi192ELi64ELi64ELi4ES3_EELb0ELb1ELb0ELb0ELb1ELb0ELb0ELb1EEEvNS_16Flash_fwd_paramsE:
        /* <DEDUP_REMOVED lines=9> */
[----:B-123--:R-:W-:Y:S05]  /*0090*/  CALL.REL.NOINC `($_ZN5flash24flash_fwd_splitkv_kernelI23Flash_fwd_kernel_traitsILi192ELi64ELi64ELi4ELb0ELb0EN7cutlass10bfloat16_tE19Flash_kernel_traitsILi192ELi64ELi64ELi4ES3_EELb0ELb1ELb0ELb0ELb1ELb0ELb0ELb1EEEvNS_16Flash_fwd_paramsE$_ZN5flash30compute_attn_1rowblock_splitkvI23Flash_fwd_kernel_traitsILi192ELi64ELi64ELi4ELb0ELb0EN7cutlass10bfloat16_tE19Flash_kernel_traitsILi192ELi64ELi64ELi4ES3_EELb0ELb1ELb0ELb0ELb1ELb0ELb0ELb1ENS_16Flash_fwd_paramsEEEvRKT8_iiiii) ;  /* 0x0000002000007944 */ /* 0x00efea0003c00000 */
[----:B------:R-:W-:Y:S05]  /*00a0*/  BSYNC B3 ;  /* 0x0000000000037941 */ /* 0x000fea0003800000 */
.L_x_5732:
[----:B------:R-:W-:Y:S05]  /*00b0*/  EXIT ;  /* 0x000000000000794d */ /* 0x000fea0003800000 */
        .type           $_ZN5flash24flash_fwd_splitkv_kernelI23Flash_fwd_kernel_traitsILi192ELi64ELi64ELi4ELb0ELb0EN7cutlass10bfloat16_tE19Flash_kernel_traitsILi192ELi64ELi64ELi4ES3_EELb0ELb1ELb0ELb0ELb1ELb0ELb0ELb1EEEvNS_16Flash_fwd_paramsE$_ZN5flash30compute_attn_1rowblock_splitkvI23Flash_fwd_kernel_traitsILi192ELi64ELi64ELi4ELb0ELb0EN7cutlass10bfloat16_tE19Flash_kernel_traitsILi192ELi64ELi64ELi4ES3_EELb0ELb1ELb0ELb0ELb1ELb0ELb0ELb1ENS_16Flash_fwd_paramsEEEvRKT8_iiiii,@function
        .size           $_ZN5flash24flash_fwd_splitkv_kernelI23Flash_fwd_kernel_traitsILi192ELi64ELi64ELi4ELb0ELb0EN7cutlass10bfloat16_tE19Flash_kernel_traitsILi192ELi64ELi64ELi4ES3_EELb0ELb1ELb0ELb0ELb1ELb0ELb0ELb1EEEvNS_16Flash_fwd_paramsE$_ZN5flash30compute_attn_1rowblock_splitkvI23Flash_fwd_kernel_traitsILi192ELi64ELi64ELi4ELb0ELb0EN7cutlass10bfloat16_tE19Flash_kernel_traitsILi192ELi64ELi64ELi4ES3_EELb0ELb1ELb0ELb0ELb1ELb0ELb0ELb1ENS_16Flash_fwd_paramsEEEvRKT8_iiiii,($__internal_26_$__cuda_sm70_shflsync_bfly_p - $_ZN5flash24flash_fwd_splitkv_kernelI23Flash_fwd_kernel_traitsILi192ELi64ELi64ELi4ELb0ELb0EN7cutlass10bfloat16_tE19Flash_kernel_traitsILi192ELi64ELi64ELi4ES3_EELb0ELb1ELb0ELb0ELb1ELb0ELb0ELb1EEEvNS_16Flash_fwd_paramsE$_ZN5flash30compute_attn_1rowblock_splitkvI23Flash_fwd_kernel_traitsILi192ELi64ELi64ELi4ELb0ELb0EN7cutlass10bfloat16_tE19Flash_kernel_traitsILi192ELi64ELi64ELi4ES3_EELb0ELb1ELb0ELb0ELb1ELb0ELb0ELb1ENS_16Flash_fwd_paramsEEEvRKT8_iiiii)
$_ZN5flash24flash_fwd_splitkv_kernelI23Flash_fwd_kernel_traitsILi192ELi64ELi64ELi4ELb0ELb0EN7cutlass10bfloat16_tE19Flash_kernel_traitsILi192ELi64ELi64ELi4ES3_EELb0ELb1ELb0ELb0ELb1ELb0ELb0ELb1EEEvNS_16Flash_fwd_paramsE$_ZN5flash30compute_attn_1rowblock_splitkvI23Flash_fwd_kernel_traitsILi192ELi64ELi64ELi4ELb0ELb0EN7cutlass10bfloat16_tE19Flash_kernel_traitsILi192ELi64ELi64ELi4ES3_EELb0ELb1ELb0ELb0ELb1ELb0ELb0ELb1ENS_16Flash_fwd_paramsEEEvRKT8_iiiii:
        /* <DEDUP_REMOVED lines=21> */
.L_x_5734:
[----:B------:R-:W-:Y:S05]  /*0210*/  BSYNC B0 ;  /* 0x0000000000007941 */ /* 0x000fea0003800000 */
.L_x_5733:
[----:B------:R-:W4:Y:S04]  /*0220*/  LD.E.64 R30, [R22.64+0xf0] ;  /* 0x0000f006161e7980 */ /* 0x000f28000c101b00 */
[----:B-1-3--:R-:W3:Y:S01]  /*0230*/  @P2 LD.E R3, [R2.64+0x4] ;  /* 0x0000040602032980 */ /* 0x00aee2000c101900 */
        /* <DEDUP_REMOVED lines=9> */
[----:B------:R-:W3:Y:S02]  /*02d0*/  LD.E.U8 R0, [R22.64+0x1b2] ;  /* 0x0001b20616007980 */ /* 0x000ee4000c101100 */
[----:B---3--:R-:W-:-:S13]  /*02e0*/  ISETP.NE.AND P1, PT, R0, RZ, PT ;  /* 0x000000ff0000720c */ /* 0x008fda0003f25270 */
[----:B------:R-:W3:Y:S02]  /*02f0*/  @P1 LD.E R3, [R4.64+0x4] ;  /* 0x0000040604031980 */ /* 0x000ee4000c101900 */
[----:B---3--:R-:W-:-:S06]  /*0300*/  @P1 IADD3 R76, R3, -R12, RZ ;  /* 0x8000000c034c1210 */ /* 0x008fcc0007ffe0ff */
[----:B------:R3:W5:Y:S01]  /*0310*/  @!P1 LD.E R76, [R4.64] ;  /* 0x00000006044c9980 */ /* 0x000762000c101900 */
[----:B------:R-:W-:Y:S05]  /*0320*/  BRA `(.L_x_5737) ;  /* 0x0000001000007947 */ /* 0x000fea0003800000 */
.L_x_5736:
[----:B------:R3:W5:Y:S02]  /*0330*/  LD.E R76, [R22.64+0xb8] ;  /* 0x0000b806164c7980 */ /* 0x000764000c101900 */
.L_x_5737:
[----:B------:R-:W-:Y:S05]  /*0340*/  BSYNC B0 ;  /* 0x0000000000007941 */ /* 0x000fea0003800000 */
.L_x_5735:
[----:B------:R-:W4:Y:S01]  /*0350*/  LD.E.64 R2, [R22.64+0xf8] ;  /* 0x0000f80616027980 */ /* 0x000f22000c101b00 */
        /* <DEDUP_REMOVED lines=9> */
.L_x_5739:
[----:B------:R-:W4:Y:S01]  /*03f0*/  LD.E.64 R2, [R22.64+0x108] ;  /* 0x0001080616027980 */ /* 0x000f22000c101b00 */
[----:B------:R-:W-:Y:S01]  /*0400*/  BSSY B0, `(.L_x_5741) ;  /* 0x0000006000007945 */ /* 0x000fe20003800000 */
[----:B------:R-:W-:Y:S01]  /*0410*/  IMAD.MOV.U32 R57, RZ, RZ, RZ ;  /* 0x000000ffff397224 */ /* 0x000fe200078e00ff */
[----:B----4-:R-:W-:-:S04]  /*0420*/  ISETP.NE.U32.AND P1, PT, R2, RZ, PT ;  /* 0x000000ff0200720c */ /* 0x010fc80003f25070 */
[----:B------:R-:W-:-:S13]  /*0430*/  ISETP.NE.AND.EX P1, PT, R3, RZ, PT, P1 ;  /* 0x000000ff0300720c */ /* 0x000fda0003f25310 */
[----:B------:R-:W-:Y:S05]  /*0440*/  @!P1 BRA `(.L_x_5742) ;  /* 0x0000001000009947 */ /* 0x000fea0003800000 */
[----:B------:R4:W5:Y:S02]  /*0450*/  LD.E R57, [R22.64+0xbc] ;  /* 0x0000bc0616397980 */ /* 0x000964000c101900 */
.L_x_5742:
[----:B------:R-:W-:Y:S05]  /*0460*/  BSYNC B0 ;  /* 0x0000000000007941 */ /* 0x000fea0003800000 */
.L_x_5741:
[----:B-----5:R-:W-:Y:S02]  /*0470*/  IADD3 R57, R76, R57, RZ ;  /* 0x000000394c397210 */ /* 0x020fe40007ffe0ff */
.L_x_5740:
[----:B------:R-:W-:Y:S05]  /*0480*/  BSYNC B1 ;  /* 0x0000000000017941 */ /* 0x000fea0003800000 */
.L_x_5738:
[----:B------:R-:W-:Y:S01]  /*0490*/  IMAD.SHL.U32 R63, R207, 0x40, RZ ;  /* 0x00000040cf3f7824 */ /* 0x000fe200078e00ff */
[----:B------:R-:W-:Y:S01]  /*04a0*/  MOV R2, R204 ;  /* 0x000000cc00027202 */ /* 0x000fe20000000f00 */
[----:B------:R-:W-:-:S03]  /*04b0*/  IMAD.MOV.U32 R3, RZ, RZ, 0x0 ;  /* 0x00000000ff037424 */ /* 0x000fc600078e00ff */
[----:B------:R-:W-:-:S13]  /*04c0*/  ISETP.GT.AND P1, PT, R208, R63, PT ;  /* 0x0000003fd000720c */ /* 0x000fda0003f24270 */
[----:B------:R-:W-:Y:S05]  /*04d0*/  @!P1 RET.REL.NODEC R2 `(_ZN5flash24flash_fwd_splitkv_kernelI23Flash_fwd_kernel_traitsILi192ELi64ELi64ELi4ELb0ELb0EN7cutlass10bfloat16_tE19Flash_kernel_traitsILi192ELi64ELi64ELi4ES3_EELb0ELb1ELb0ELb0ELb1ELb0ELb0ELb1EEEvNS_16Flash_fwd_paramsE) ;  /* 0xfffffb2002009950 */ /* 0x000fea0003c3ffff */
[----:B------:R-:W5:Y:S04]  /*04e0*/  LD.E R9, [R22.64+0xb8] ;  /* 0x0000b80616097980 */ /* 0x000f68000c101900 */
[----:B---3--:R-:W3:Y:S04]  /*04f0*/  LD.E R2, [R22.64+0x188] ;  /* 0x0001880616027980 */ /* 0x008ee8000c101900 */
[----:B----4-:R-:W4:Y:S01]  /*0500*/  LD.E R7, [R22.64+0x184] ;  /* 0x0001840616077980 */ /* 0x010f22000c101900 */
[----:B------:R-:W-:Y:S02]  /*0510*/  IADD3 R0, R57, R63, -R208 ;  /* 0x0000003f39007210 */ /* 0x000fe40007ffe8d0 */
[----:B------:R-:W-:-:S02]  /*0520*/  IADD3 R3, -R208, 0x7f, R63 ;  /* 0x0000007fd0037810 */ /* 0x000fc40007ffe13f */
[----:B------:R-:W-:Y:S02]  /*0530*/  IADD3 R5, R57, 0x3f, RZ ;  /* 0x0000003f39057810 */ /* 0x000fe40007ffe0ff */
[----:B-----5:R-:W-:Y:S02]  /*0540*/  IADD3 R9, R9, 0x3f, RZ ;  /* 0x0000003f09097810 */ /* 0x020fe40007ffe0ff */
[----:B---3--:R-:W-:Y:S02]  /*0550*/  IADD3 R3, R2, R3, R57 ;  /* 0x0000000302037210 */ /* 0x008fe40007ffe039 */
[----:B------:R-:W-:Y:S01]  /*0560*/  SHF.R.S32.HI R2, RZ, 0x1f, R5 ;  /* 0x0000001fff027819 */ /* 0x000fe20000011405 */
[----:B----4-:R-:W-:Y:S01]  /*0570*/  IMAD.IADD R7, R0, 0x1, -R7 ;  /* 0x0000000100077824 */ /* 0x010fe200078e0a07 */
[----:B------:R-:W-:Y:S02]  /*0580*/  SHF.R.S32.HI R6, RZ, 0x1f, R9 ;  /* 0x0000001fff067819 */ /* 0x000fe40000011409 */
[----:B------:R-:W-:-:S02]  /*0590*/  SHF.R.S32.HI R0, RZ, 0x1f, R3 ;  /* 0x0000001fff007819 */ /* 0x000fc40000011403 */
[----:B------:R-:W-:Y:S02]  /*05a0*/  SHF.R.S32.HI R4, RZ, 0x1f, R7 ;  /* 0x0000001fff047819 */ /* 0x000fe40000011407 */
[----:B------:R-:W-:Y:S02]  /*05b0*/  LEA.HI R2, R2, R5, RZ, 0x6 ;  /* 0x0000000502027211 */ /* 0x000fe400078f30ff */
[----:B------:R-:W-:Y:S02]  /*05c0*/  LEA.HI R6, R6, R9, RZ, 0x6 ;  /* 0x0000000906067211 */ /* 0x000fe400078f30ff */
[----:B------:R-:W-:Y:S02]  /*05d0*/  LEA.HI R0, R0, R3, RZ, 0x6 ;  /* 0x0000000300007211 */ /* 0x000fe400078f30ff */
[----:B------:R-:W-:Y:S02]  /*05e0*/  LEA.HI R4, R4, R7, RZ, 0x6 ;  /* 0x0000000704047211 */ /* 0x000fe400078f30ff */
[----:B------:R-:W-:-:S02]  /*05f0*/  SHF.R.S32.HI R2, RZ, 0x6, R2 ;  /* 0x00000006ff027819 */ /* 0x000fc40000011402 */
[----:B------:R-:W-:Y:S02]  /*0600*/  SHF.R.S32.HI R3, RZ, 0x6, R6 ;  /* 0x00000006ff037819 */ /* 0x000fe40000011406 */
[----:B------:R-:W-:Y:S02]  /*0610*/  SHF.R.S32.HI R0, RZ, 0x6, R0 ;  /* 0x00000006ff007819 */ /* 0x000fe40000011400 */
[----:B------:R-:W-:Y:S02]  /*0620*/  SHF.R.S32.HI R4, RZ, 0x6, R4 ;  /* 0x00000006ff047819 */ /* 0x000fe40000011404 */
[----:B------:R-:W-:Y:S02]  /*0630*/  IMNMX R3, R3, R2, PT ;  /* 0x0000000203037217 */ /* 0x000fe40003800200 */
[----:B------:R-:W-:Y:S02]  /*0640*/  IMNMX R198, RZ, R4, !PT ;  /* 0x00000004ffc67217 */ /* 0x000fe40007800200 */
[----:B------:R-:W-:-:S04]  /*0650*/  IMNMX R133, R3, R0, PT ;  /* 0x0000000003857217 */ /* 0x000fc80003800200 */
[----:B------:R-:W-:-:S13]  /*0660*/  ISETP.GE.AND P1, PT, R198, R133, PT ;  /* 0x00000085c600720c */ /* 0x000fda0003f26270 */
[----:B------:R-:W-:Y:S05]  /*0670*/  @!P1 BRA `(.L_x_5743) ;  /* 0x000007f000009947 */ /* 0x000fea0003800000 */
[----:B------:R-:W-:Y:S01]  /*0680*/  ISETP.NE.AND P0, PT, R210, -0x1, PT ;  /* 0xffffffffd200780c */ /* 0x000fe20003f05270 */
[----:B------:R-:W3:Y:S04]  /*0690*/  LD.E.64 R14, [R22.64+0x88] ;  /* 0x00008806160e7980 */ /* 0x000ee8000c101b00 */
[----:B------:R-:W4:Y:S04]  /*06a0*/  LD.E.64 R6, [R22.64+0x90] ;  /* 0x0000900616067980 */ /* 0x000f28000c101b00 */
[----:B--2---:R-:W2:Y:S04]  /*06b0*/  LD.E R2, [R22.64+0x60] ;  /* 0x0000600616027980 */ /* 0x004ea8000c101900 */
[----:B------:R-:W2:Y:S04]  /*06c0*/  @!P0 LD.E.64 R12, [R22.64+0x80] ;  /* 0x00008006160c8980 */ /* 0x000ea8000c101b00 */
[----:B------:R-:W4:Y:S04]  /*06d0*/  LD.E R0, [R22.64+0xb4] ;  /* 0x0000b40616007980 */ /* 0x000f28000c101900 */
[----:B------:R1:W5:Y:S04]  /*06e0*/  LD.E.64 R10, [R22.64+0x70] ;  /* 0x00007006160a7980 */ /* 0x000368000c101b00 */
[----:B------:R1:W5:Y:S01]  /*06f0*/  LD.E.64 R18, [R22.64+0xa0] ;  /* 0x0000a00616127980 */ /* 0x000362000c101b00 */
[----:B------:R-:W-:-:S04]  /*0700*/  SHF.R.S32.HI R8, RZ, 0x1f, R59 ;  /* 0x0000001fff087819 */ /* 0x000fc8000001143b */
[----:B------:R-:W-:-:S04]  /*0710*/  LEA.HI R8, R8, R59, RZ, 0x3 ;  /* 0x0000003b08087211 */ /* 0x000fc800078f18ff */
[----:B------:R-:W-:-:S04]  /*0720*/  LOP3.LUT R16, R8, 0x1ffffff8, RZ, 0xc0, !PT ;  /* 0x1ffffff808107812 */ /* 0x000fc800078ec0ff */
[----:B------:R-:W-:Y:S02]  /*0730*/  IADD3 R5, -R16, R59, RZ ;  /* 0x0000003b10057210 */ /* 0x000fe40007ffe1ff */
[----:B------:R-:W-:Y:S02]  /*0740*/  @!P0 SHF.R.S32.HI R4, RZ, 0x1f, R206 ;  /* 0x0000001fff048819 */ /* 0x000fe400000114ce */
[----:B------:R-:W-:-:S04]  /*0750*/  SHF.L.U32 R20, R5, 0x3, RZ ;  /* 0x0000000305147819 */ /* 0x000fc800000006ff */
[----:B------:R-:W-:Y:S02]  /*0760*/  SHF.R.S32.HI R21, RZ, 0x1f, R20 ;  /* 0x0000001fff157819 */ /* 0x000fe40000011414 */
[----:B------:R-:W-:Y:S01]  /*0770*/  IADD3 R208, -R63, R208, RZ ;  /* 0x000000d03fd07210 */ /* 0x000fe20007ffe1ff */
[----:B------:R-:W-:Y:S01]  /*0780*/  BSSY B0, `(.L_x_5744) ;  /* 0x0000024000007945 */ /* 0x000fe20003800000 */
[-C--:B---3--:R-:W-:Y:S02]  /*0790*/  @P0 IMAD R3, R15, R210.reuse, RZ ;  /* 0x000000d20f030224 */ /* 0x088fe400078e02ff */
[----:B------:R-:W-:-:S04]  /*07a0*/  @P0 IMAD.WIDE.U32 R16, R14, R210, RZ ;  /* 0x000000d20e100225 */ /* 0x000fc800078e00ff */
[----:B--2---:R-:W-:-:S04]  /*07b0*/  @!P0 IMAD R9, R13, R206, RZ ;  /* 0x000000ce0d098224 */ /* 0x004fc800078e02ff */
[C---:B------:R-:W-:Y:S02]  /*07c0*/  @!P0 IMAD R4, R12.reuse, R4, R9 ;  /* 0x000000040c048224 */ /* 0x040fe400078e0209 */
[----:B------:R-:W-:Y:S01]  /*07d0*/  @!P0 IMAD.WIDE.U32 R12, R12, R206, RZ ;  /* 0x000000ce0c0c8225 */ /* 0x000fe200078e00ff */
[----:B------:R-:W-:-:S03]  /*07e0*/  SHF.R.S32.HI R9, RZ, 0x1f, R63 ;  /* 0x0000001fff097819 */ /* 0x000fc6000001143f */
[----:B------:R-:W-:Y:S01]  /*07f0*/  IMAD R5, R15, R63, RZ ;  /* 0x0000003f0f057224 */ /* 0x000fe200078e02ff */
[----:B------:R-:W-:Y:S01]  /*0800*/  @!P0 MOV R16, R12 ;  /* 0x0000000c00108202 */ /* 0x000fe20000000f00 */
[----:B------:R-:W-:-:S04]  /*0810*/  IMAD.WIDE.U32 R20, R63, R14, R20 ;  /* 0x0000000e3f147225 */ /* 0x000fc800078e0014 */
[----:B------:R-:W-:Y:S02]  /*0820*/  @P0 IMAD.IADD R3, R17, 0x1, R3 ;  /* 0x0000000111030824 */ /* 0x000fe400078e0203 */
[----:B------:R-:W-:Y:S02]  /*0830*/  IMAD R12, R14, R9, R5 ;  /* 0x000000090e0c7224 */ /* 0x000fe400078e0205 */
[----:B------:R-:W-:Y:S01]  /*0840*/  @!P0 IMAD.IADD R3, R13, 0x1, R4 ;  /* 0x000000010d038824 */ /* 0x000fe200078e0204 */
[----:B------:R-:W-:Y:S02]  /*0850*/  IADD3 R16, P0, R16, R20, RZ ;  /* 0x0000001410107210 */ /* 0x000fe40007f1e0ff */
[----:B------:R-:W-:Y:S02]  /*0860*/  SHF.R.S32.HI R5, RZ, 0x3, R8 ;  /* 0x00000003ff057819 */ /* 0x000fe40000011408 */
[----:B------:R-:W-:Y:S02]  /*0870*/  IADD3.X R17, R3, R21, R12, P0, !PT ;  /* 0x0000001503117210 */ /* 0x000fe400007fe40c */
[----:B------:R-:W-:Y:S01]  /*0880*/  ISETP.GE.AND P0, PT, R5, R208, PT ;  /* 0x000000d00500720c */ /* 0x000fe20003f06270 */
[----:B----4-:R-:W-:Y:S01]  /*0890*/  IMAD R3, R7, R205, RZ ;  /* 0x000000cd07037224 */ /* 0x010fe200078e02ff */
[--C-:B------:R-:W-:Y:S01]  /*08a0*/  SHF.R.S32.HI R4, RZ, 0x1f, R205.reuse ;  /* 0x0000001fff047819 */ /* 0x100fe200000114cd */
[----:B------:R-:W-:-:S02]  /*08b0*/  IMAD R2, R206, R2, R205 ;  /* 0x00000002ce027224 */ /* 0x000fc400078e02cd */
[----:B------:R-:W-:-:S04]  /*08c0*/  IMAD.WIDE.U32 R16, R205, R6, R16 ;  /* 0x00000006cd107225 */ /* 0x000fc800078e0010 */
[----:B------:R-:W-:Y:S01]  /*08d0*/  IMAD R3, R6, R4, R3 ;  /* 0x0000000406037224 */ /* 0x000fe200078e0203 */
[----:B------:R-:W-:Y:S01]  /*08e0*/  SHF.R.S32.HI R7, RZ, 0x1f, R5 ;  /* 0x0000001fff077819 */ /* 0x000fe20000011405 */
[----:B------:R-:W-:Y:S02]  /*08f0*/  IMAD R0, R0, R2, R63 ;  /* 0x0000000200007224 */ /* 0x000fe400078e023f */
[----:B------:R-:W-:Y:S01]  /*0900*/  IMAD.IADD R25, R17, 0x1, R3 ;  /* 0x0000000111197824 */ /* 0x000fe200078e0203 */
[----:B------:R-:W-:Y:S05]  /*0910*/  @P0 BRA `(.L_x_5745) ;  /* 0x000000a000000947 */ /* 0x000fea0003800000 */
[----:B-1----:R-:W-:Y:S01]  /*0920*/  MOV R24, R16 ;  /* 0x0000001000187202 */ /* 0x002fe20000000f00 */
[----:B------:R-:W-:-:S04]  /*0930*/  IMAD R2, R15, R5, RZ ;  /* 0x000000050f027224 */ /* 0x000fc800078e02ff */
[----:B------:R-:W-:-:S04]  /*0940*/  IMAD.WIDE.U32 R8, R14, R5, R24 ;  /* 0x000000050e087225 */ /* 0x000fc800078e0018 */
[----:B------:R-:W-:-:S05]  /*0950*/  IMAD R2, R14, R7, R2 ;  /* 0x000000070e027224 */ /* 0x000fca00078e0202 */
[----:B------:R-:W-:Y:S02]  /*0960*/  IADD3 R3, R9, R2, RZ ;  /* 0x0000000209037210 */ /* 0x000fe40007ffe0ff */
[----:B-----5:R-:W-:-:S04]  /*0970*/  LEA R2, P0, R8, R10, 0x1 ;  /* 0x0000000a08027211 */ /* 0x020fc800078008ff */
[----:B------:R-:W-:-:S05]  /*0980*/  LEA.HI.X R3, R8, R11, R3, 0x1, P0 ;  /* 0x0000000b08037211 */ /* 0x000fca00000f0c03 */
[----:B------:R1:W-:Y:S04]  /*0990*/  ST.E.128 [R2.64], RZ ;  /* 0x000000ff02007985 */ /* 0x0003e8000c101d06 */
[----:B------:R1:W-:Y:S04]  /*09a0*/  ST.E.128 [R2.64+0x80], RZ ;  /* 0x000080ff02007985 */ /* 0x0003e8000c101d06 */
[----:B------:R1:W-:Y:S02]  /*09b0*/  ST.E.128 [R2.64+0x100], RZ ;  /* 0x000100ff02007985 */ /* 0x0003e4000c101d06 */
.L_x_5745:
[----:B-1----:R-:W-:Y:S05]  /*09c0*/  BSYNC B0 ;  /* 0x0000000000007941 */ /* 0x002fea0003800000 */
.L_x_5744:
        /* <DEDUP_REMOVED lines=8> */
[----:B------:R-:W-:-:S04]  /*0a50*/  IMAD.WIDE.U32 R12, R14, R9, R12 ;  /* 0x000000090e0c7225 */ /* 0x000fc800078e000c */
[----:B------:R-:W-:Y:S01]  /*0a60*/  IMAD R3, R3, R14, RZ ;  /* 0x0000000e03037224 */ /* 0x000fe200078e02ff */
[----:B-----5:R-:W-:-:S03]  /*0a70*/  LEA R2, P0, R12, R10, 0x1 ;  /* 0x0000000a0c027211 */ /* 0x020fc600078008ff */
[----:B------:R-:W-:-:S05]  /*0a80*/  IMAD R3, R15, R9, R3 ;  /* 0x000000090f037224 */ /* 0x000fca00078e0203 */
[----:B------:R-:W-:-:S04]  /*0a90*/  IADD3 R3, R13, R3, RZ ;  /* 0x000000030d037210 */ /* 0x000fc80007ffe0ff */
[----:B------:R-:W-:-:S05]  /*0aa0*/  LEA.HI.X R3, R12, R11, R3, 0x1, P0 ;  /* 0x0000000b0c037211 */ /* 0x000fca00000f0c03 */
[----:B------:R1:W-:Y:S04]  /*0ab0*/  ST.E.128 [R2.64], RZ ;  /* 0x000000ff02007985 */ /* 0x0003e8000c101d06 */
[----:B------:R1:W-:Y:S04]  /*0ac0*/  ST.E.128 [R2.64+0x80], RZ ;  /* 0x000080ff02007985 */ /* 0x0003e8000c101d06 */
[----:B------:R1:W-:Y:S02]  /*0ad0*/  ST.E.128 [R2.64+0x100], RZ ;  /* 0x000100ff02007985 */ /* 0x0003e4000c101d06 */
.L_x_5747:
[----:B------:R-:W-:Y:S05]  /*0ae0*/  BSYNC B0 ;  /* 0x0000000000007941 */ /* 0x000fea0003800000 */
.L_x_5746:
[----:B------:R-:W-:Y:S01]  /*0af0*/  IADD3 R21, R5, 0x20, RZ ;  /* 0x0000002005157810 */ /* 0x000fe20007ffe0ff */
[----:B------:R-:W-:Y:S03]  /*0b00*/  BSSY B0, `(.L_x_5748) ;  /* 0x0000010000007945 */ /* 0x000fe60003800000 */
[----:B------:R-:W-:-:S13]  /*0b10*/  ISETP.GE.AND P0, PT, R21, R208, PT ;  /* 0x000000d01500720c */ /* 0x000fda0003f06270 */
[----:B------:R-:W-:Y:S05]  /*0b20*/  @P0 BRA `(.L_x_5749) ;  /* 0x000000d000000947 */ /* 0x000fea0003800000 */
[----:B------:R-:W-:Y:S01]  /*0b30*/  IADD3 R9, P0, R5, 0x20, RZ ;  /* 0x0000002005097810 */ /* 0x000fe20007f1e0ff */
[----:B------:R-:W-:Y:S01]  /*0b40*/  IMAD.MOV.U32 R12, RZ, RZ, R16 ;  /* 0x000000ffff0c7224 */ /* 0x000fe200078e0010 */
[----:B------:R-:W-:-:S03]  /*0b50*/  MOV R13, R25 ;  /* 0x00000019000d7202 */ /* 0x000fc60000000f00 */
[----:B-1----:R-:W-:Y:S02]  /*0b60*/  IMAD.X R3, RZ, RZ, R7, P0 ;  /* 0x000000ffff037224 */ /* 0x002fe400000e0607 */
        /* <DEDUP_REMOVED lines=9> */
.L_x_5749:
[----:B------:R-:W-:Y:S05]  /*0c00*/  BSYNC B0 ;  /* 0x0000000000007941 */ /* 0x000fea0003800000 */
.L_x_5748:
[----:B------:R-:W-:Y:S01]  /*0c10*/  IADD3 R13, R5, 0x30, RZ ;  /* 0x00000030050d7810 */ /* 0x000fe20007ffe0ff */
[----:B------:R-:W-:Y:S03]  /*0c20*/  BSSY B0, `(.L_x_5750) ;  /* 0x000000f000007945 */ /* 0x000fe60003800000 */
[----:B------:R-:W-:-:S13]  /*0c30*/  ISETP.GE.AND P0, PT, R13, R208, PT ;  /* 0x000000d00d00720c */ /* 0x000fda0003f06270 */
[----:B------:R-:W-:Y:S05]  /*0c40*/  @P0 BRA `(.L_x_5751) ;  /* 0x000000c000000947 */ /* 0x000fea0003800000 */
[----:B------:R-:W-:Y:S02]  /*0c50*/  IADD3 R9, P0, R5, 0x30, RZ ;  /* 0x0000003005097810 */ /* 0x000fe40007f1e0ff */
[----:B------:R-:W-:Y:S02]  /*0c60*/  MOV R17, R25 ;  /* 0x0000001900117202 */ /* 0x000fe40000000f00 */
[----:B-1----:R-:W-:-:S03]  /*0c70*/  IADD3.X R3, RZ, R7, RZ, P0, !PT ;  /* 0x00000007ff037210 */ /* 0x002fc600007fe4ff */
        /* <DEDUP_REMOVED lines=9> */
.L_x_5751:
[----:B------:R-:W-:Y:S05]  /*0d10*/  BSYNC B0 ;  /* 0x0000000000007941 */ /* 0x000fea0003800000 */
.L_x_5750:
[----:B------:R-:W-:Y:S01]  /*0d20*/  LOP3.LUT P4, RZ, R59, 0x7, RZ, 0xc0, !PT ;  /* 0x000000073bff7812 */ /* 0x000fe2000788c0ff */
        /* <DEDUP_REMOVED lines=15> */
[----:B------:R-:W-:Y:S05]  /*0e20*/  @P4 RET.REL.NODEC R204 `(_ZN5flash24flash_fwd_splitkv_kernelI23Flash_fwd_kernel_traitsILi192ELi64ELi64ELi4ELb0ELb0EN7cutlass10bfloat16_tE19Flash_kernel_traitsILi192ELi64ELi64ELi4ES3_EELb0ELb1ELb0ELb0ELb1ELb0ELb0ELb1EEEvNS_16Flash_fwd_paramsE) ;  /* 0xfffff1d0cc004950 */ /* 0x000fea0003c3ffff */
[----:B-1----:R-:W-:Y:S02]  /*0e30*/  MOV R5, 0x7f800000 ;  /* 0x7f80000000057802 */ /* 0x002fe40000000f00 */
[----:B------:R-:W-:-:S03]  /*0e40*/  MOV R205, 0x0 ;  /* 0x0000000000cd7802 */ /* 0x000fc60000000f00 */
[----:B------:R1:W-:Y:S01]  /*0e50*/  ST.E [R2.64+0xc0], R5 ;  /* 0x0000c00502007985 */ /* 0x0003e2000c101906 */
[----:B------:R-:W-:Y:S05]  /*0e60*/  RET.REL.NODEC R204 `(_ZN5flash24flash_fwd_splitkv_kernelI23Flash_fwd_kernel_traitsILi192ELi64ELi64ELi4ELb0ELb0EN7cutlass10bfloat16_tE19Flash_kernel_traitsILi192ELi64ELi64ELi4ES3_EELb0ELb1ELb0ELb0ELb1ELb0ELb0ELb1EEEvNS_16Flash_fwd_paramsE) ;  /* 0xfffff190cc007950 */ /* 0x000fea0003c3ffff */
.L_x_5743:
[----:B------:R-:W3:Y:S04]  /*0e70*/  LD.E.64 R6, [R22.64+0x160] ;  /* 0x0001600616067980 */ /* 0x000ee8000c101b00 */
[----:B------:R-:W4:Y:S01]  /*0e80*/  LD.E.64 R8, [R22.64+0x158] ;  /* 0x0001580616087980 */ /* 0x000f22000c101b00 */
        /* <DEDUP_REMOVED lines=33> */
[----:B------:R-:W3:Y:S02]  /*10a0*/  F2I.FTZ.U32.TRUNC.NTZ R11, R10 ;  /* 0x0000000a000b7305 */ /* 0x000ee4000021f000 */
        /* <DEDUP_REMOVED lines=35> */
[----:B------:R-:W-:Y:S02]  /*12e0*/  ISETP.GT.U32.AND P2, PT, R7, R0, PT ;  /* 0x000000000700720c */ /* 0x000fe40003f44070 */
[----:B------:R-:W-:Y:S01]  /*12f0*/  LOP3.LUT R3, R205, R6, RZ, 0x3c, !PT ;  /* 0x00000006cd037212 */ /* 0x000fe200078e3cff */
[----:B------:R-:W-:-:S10]  /*1300*/  IMAD.MOV R9, RZ, RZ, -R9 ;  /* 0x000000ffff097224 */ /* 0x000fd400078e0a09 */
[----:B------:R-:W-:-:S04]  /*1310*/  @!P2 IADD3 R0, R0, -R7, RZ ;  /* 0x800000070000a210 */ /* 0x000fc80007ffe0ff */
[----:B------:R-:W-:Y:S02]  /*1320*/  ISETP.GE.U32.AND P3, PT, R0, R7, PT ;  /* 0x000000070000720c */ /* 0x000fe40003f66070 */
[----:B------:R-:W-:Y:S02]  /*1330*/  ISETP.GE.AND P1, PT, R3, RZ, PT ;  /* 0x000000ff0300720c */ /* 0x000fe40003f26270 */
[----:B------:R-:W-:Y:S01]  /*1340*/  @!P2 IADD3 R4, R4, 0x1, RZ ;  /* 0x000000010404a810 */ /* 0x000fe20007ffe0ff */
[----:B------:R-:W-:Y:S01]  /*1350*/  IMAD R3, R8, R9, R5 ;  /* 0x0000000908037224 */ /* 0x000fe200078e0205 */
[----:B------:R-:W-:-:S03]  /*1360*/  ISETP.NE.AND P2, PT, R6, RZ, PT ;  /* 0x000000ff0600720c */ /* 0x000fc60003f45270 */
[----:B--2---:R-:W-:Y:S01]  /*1370*/  IMAD R8, R137, R3, RZ ;  /* 0x0000000389087224 */ /* 0x004fe200078e02ff */
[----:B------:R-:W-:-:S03]  /*1380*/  SHF.R.S32.HI R13, RZ, 0x1f, R3 ;  /* 0x0000001fff0d7819 */ /* 0x000fc60000011403 */
[----:B------:R-:W-:Y:S02]  /*1390*/  @P3 IADD3 R4, R4, 0x1, RZ ;  /* 0x0000000104043810 */ /* 0x000fe40007ffe0ff */
[----:B------:R-:W-:-:S03]  /*13a0*/  IMAD R8, R136, R13, R8 ;  /* 0x0000000d88087224 */ /* 0x000fc600078e0208 */
[----:B------:R-:W-:Y:S01]  /*13b0*/  @!P1 IMAD.MOV R4, RZ, RZ, -R4 ;  /* 0x000000ffff049224 */ /* 0x000fe200078e0a04 */
[----:B------:R-:W-:-:S05]  /*13c0*/  @!P2 LOP3.LUT R4, RZ, R6, RZ, 0x33, !PT ;  /* 0x00000006ff04a212 */ /* 0x000fca00078e33ff */
[----:B------:R-:W-:Y:S01]  /*13d0*/  IMAD R6, R15, R4, RZ ;  /* 0x000000040f067224 */ /* 0x000fe200078e02ff */
[----:B---3--:R-:W-:Y:S01]  /*13e0*/  SHF.R.S32.HI R0, RZ, 0x1f, R2 ;  /* 0x0000001fff007819 */ /* 0x008fe20000011402 */
[----:B------:R-:W-:-:S04]  /*13f0*/  IMAD R7, R17, R2, RZ ;  /* 0x0000000211077224 */ /* 0x000fc800078e02ff */
[C---:B------:R-:W-:Y:S02]  /*1400*/  IMAD R7, R16.reuse, R0, R7 ;  /* 0x0000000010077224 */ /* 0x040fe400078e0207 */
[----:B------:R-:W-:-:S05]  /*1410*/  IMAD.WIDE.U32 R16, R16, R2, RZ ;  /* 0x0000000210107225 */ /* 0x000fca00078e00ff */
[----:B------:R-:W-:-:S05]  /*1420*/  IADD3 R17, R17, R7, RZ ;  /* 0x0000000711117210 */ /* 0x000fca0007ffe0ff */
[----:B------:R-:W-:-:S04]  /*1430*/  IMAD.WIDE.U32 R16, R3, R136, R16 ;  /* 0x0000008803107225 */ /* 0x000fc800078e0010 */
[----:B------:R-:W-:Y:S01]  /*1440*/  IMAD R7, R11, R2, RZ ;  /* 0x000000020b077224 */ /* 0x000fe200078e02ff */
[----:B------:R-:W-:Y:S02]  /*1450*/  IADD3 R17, R17, R8, RZ ;  /* 0x0000000811117210 */ /* 0x000fe40007ffe0ff */
[----:B------:R-:W-:Y:S01]  /*1460*/  SHF.R.S32.HI R11, RZ, 0x1f, R4 ;  /* 0x0000001fff0b7819 */ /* 0x000fe20000011404 */
        /* <DEDUP_REMOVED lines=9> */
.L_x_5753:
        /* <DEDUP_REMOVED lines=28> */
[----:B------:R-:W-:Y:S01]  /*16c0*/  @!P1 IADD3 R0, R0, -R3, RZ ;  /* 0x8000000300009210 */ /* 0x000fe20007ffe0ff */
[----:B------:R-:W-:Y:S01]  /*16d0*/  @P4 IMAD.IADD R7, R11, 0x1, R12 ;  /* 0x000000010b074824 */ /* 0x000fe200078e020c */
[----:B------:R-:W-:Y:S01]  /*16e0*/  @!P4 IADD3 R21, R21, R5, RZ ;  /* 0x000000051515c210 */ /* 0x000fe20007ffe0ff */
[----:B--2---:R-:W-:Y:S01]  /*16f0*/  @!P4 IMAD R5, R19, R10, RZ ;  /* 0x0000000a1305c224 */ /* 0x004fe200078e02ff */
        /* <DEDUP_REMOVED lines=9> */
[----:B------:R-:W-:Y:S01]  /*1790*/  ISETP.NE.AND P1, PT, R4, RZ, PT ;  /* 0x000000ff0400720c */ /* 0x000fe20003f25270 */
[----:B------:R-:W-:Y:S01]  /*17a0*/  @!P4 IMAD.IADD R9, R19, 0x1, R5 ;  /* 0x000000011309c824 */ /* 0x000fe200078e0205 */
[----:B------:R-:W-:Y:S02]  /*17b0*/  LEA R5, R133, 0xffffffc0, 0x6 ;  /* 0xffffffc085057811 */ /* 0x000fe400078e30ff */
[----:B------:R-:W-:-:S02]  /*17c0*/  @P3 IADD3 R2, R2, 0x1, RZ ;  /* 0x0000000102023810 */ /* 0x000fc40007ffe0ff */
[----:B------:R-:W-:Y:S01]  /*17d0*/  @P4 MOV R8, R24 ;  /* 0x0000001800084202 */ /* 0x000fe20000000f00 */
[----:B------:R-:W-:Y:S01]  /*17e0*/  IMAD R7, R137, R5, RZ ;  /* 0x0000000589077224 */ /* 0x000fe200078e02ff */
[----:B------:R-:W-:Y:S02]  /*17f0*/  @!P4 MOV R8, R18 ;  /* 0x000000120008c202 */ /* 0x000fe40000000f00 */
[----:B------:R-:W-:Y:S01]  /*1800*/  SHF.R.S32.HI R13, RZ, 0x1f, R5 ;  /* 0x0000001fff0d7819 */ /* 0x000fe20000011405 */
[----:B------:R-:W-:Y:S01]  /*1810*/  @!P4 IMAD R6, R139, R11, RZ ;  /* 0x0000000b8b06c224 */ /* 0x000fe200078e02ff */
[----:B------:R-:W-:Y:S02]  /*1820*/  @!P4 SHF.R.S32.HI R3, RZ, 0x1f, R11 ;  /* 0x0000001fff03c819 */ /* 0x000fe4000001140b */
[----:B------:R-:W-:Y:S01]  /*1830*/  MOV R0, R2 ;  /* 0x0000000200007202 */ /* 0x000fe20000000f00 */
[----:B------:R-:W-:Y:S02]  /*1840*/  IMAD R7, R13, R136, R7 ;  /* 0x000000880d077224 */ /* 0x000fe400078e0207 */
[----:B------:R-:W-:-:S04]  /*1850*/  IMAD.WIDE.U32 R8, R136, R5, R8 ;  /* 0x0000000588087225 */ /* 0x000fc800078e0008 */
[----:B------:R-:W-:Y:S01]  /*1860*/  @!P4 IMAD.WIDE.U32 R18, R138, R11, RZ ;  /* 0x0000000b8a12c225 */ /* 0x000fe200078e00ff */
[----:B------:R-:W-:-:S03]  /*1870*/  @P4 IADD3 R11, R11, R12, RZ ;  /* 0x0000000c0b0b4210 */ /* 0x000fc60007ffe0ff */
[----:B------:R-:W-:Y:S02]  /*1880*/  @!P4 IMAD R3, R3, R138, R6 ;  /* 0x0000008a0303c224 */ /* 0x000fe400078e0206 */
[----:B------:R-:W-:Y:S01]  /*1890*/  @!P2 IMAD.MOV R0, RZ, RZ, -R0 ;  /* 0x000000ffff00a224 */ /* 0x000fe200078e0a00 */
[----:B------:R-:W-:Y:S01]  /*18a0*/  @!P1 LOP3.LUT R0, RZ, R4, RZ, 0x33, !PT ;  /* 0x00000004ff009212 */ /* 0x000fe200078e33ff */
[----:B------:R-:W-:Y:S01]  /*18b0*/  @!P4 IMAD.IADD R19, R19, 0x1, R3 ;  /* 0x000000011313c824 */ /* 0x000fe200078e0203 */
[----:B------:R-:W-:Y:S01]  /*18c0*/  IADD3 R9, R9, R7, RZ ;  /* 0x0000000709097210 */ /* 0x000fe20007ffe0ff */
[-C--:B------:R-:W-:Y:S01]  /*18d0*/  @P4 IMAD R3, R139, R11.reuse, RZ ;  /* 0x0000000b8b034224 */ /* 0x080fe200078e02ff */
[----:B------:R-:W-:Y:S01]  /*18e0*/  @!P4 SHF.R.S32.HI R7, RZ, 0x1f, R10 ;  /* 0x0000001fff07c819 */ /* 0x000fe2000001140a */
[----:B------:R-:W-:Y:S01]  /*18f0*/  @P4 IMAD.WIDE.U32 R20, R138, R11, RZ ;  /* 0x0000000b8a144225 */ /* 0x000fe200078e00ff */
[----:B------:R-:W-:-:S03]  /*1900*/  SHF.R.S32.HI R11, RZ, 0x1f, R0 ;  /* 0x0000001fff0b7819 */ /* 0x000fc60000011400 */
[----:B------:R-:W-:Y:S02]  /*1910*/  @!P4 IMAD R2, R17, R10, RZ ;  /* 0x0000000a1102c224 */ /* 0x000fe400078e02ff */
[----:B------:R-:W-:Y:S02]  /*1920*/  IMAD R4, R15, R0, RZ ;  /* 0x000000000f047224 */ /* 0x000fe400078e02ff */
[C---:B------:R-:W-:Y:S02]  /*1930*/  @!P4 IMAD R2, R16.reuse, R7, R2 ;  /* 0x000000071002c224 */ /* 0x040fe400078e0202 */
        /* <DEDUP_REMOVED lines=11> */
.L_x_5754:
[----:B-1----:R-:W-:Y:S05]  /*19f0*/  BSYNC B0 ;  /* 0x0000000000007941 */ /* 0x002fea0003800000 */
.L_x_5752:
[----:B------:R-:W-:Y:S01]  /*1a00*/  ISETP.NE.AND P1, PT, R210, -0x1, PT ;  /* 0xffffffffd200780c */ /* 0x000fe20003f25270 */
[----:B------:R-:W2:Y:S04]  /*1a10*/  LD.E.64 R164, [R22.64+0x30] ;  /* 0x0000300616a47980 */ /* 0x000ea8000c101b00 */
[----:B------:R-:W3:Y:S04]  /*1a20*/  LD.E.64 R20, [R22.64+0x48] ;  /* 0x0000480616147980 */ /* 0x000ee8000c101b00 */
[----:B------:R-:W4:Y:S04]  /*1a30*/  LD.E.64 R16, [R22.64+0x8] ;  /* 0x0000080616107980 */ /* 0x000f28000c101b00 */
[----:B------:R-:W3:Y:S04]  /*1a40*/  @!P1 LD.E.64 R28, [R22.64+0x18] ;  /* 0x00001806161c9980 */ /* 0x000ee8000c101b00 */
[----:B------:R-:W4:Y:S04]  /*1a50*/  LD.E.64 R8, [R22.64+0x10] ;  /* 0x0000100616087980 */ /* 0x000f28000c101b00 */
[----:B------:R2:W5:Y:S04]  /*1a60*/  @P0 LD.E R12, [R30.64] ;  /* 0x000000061e0c0980 */ /* 0x000568000c101900 */
[----:B------:R1:W5:Y:S01]  /*1a70*/  LD.E.64 R166, [R22.64] ;  /* 0x0000000616a67980 */ /* 0x000362000c101b00 */
[----:B------:R-:W-:-:S04]  /*1a80*/  SHF.R.S32.HI R0, RZ, 0x1f, R59 ;  /* 0x0000001fff007819 */ /* 0x000fc8000001143b */
[----:B------:R-:W-:-:S04]  /*1a90*/  LEA.HI R158, R0, R59, RZ, 0x3 ;  /* 0x0000003b009e7211 */ /* 0x000fc800078f18ff */
[----:B------:R-:W-:-:S05]  /*1aa0*/  LOP3.LUT R68, R158, 0xfffffff8, RZ, 0xc0, !PT ;  /* 0xfffffff89e447812 */ /* 0x000fca00078ec0ff */
[----:B------:R-:W-:Y:S01]  /*1ab0*/  IMAD.IADD R68, R59, 0x1, -R68 ;  /* 0x000000013b447824 */ /* 0x000fe200078e0a44 */
[----:B------:R-:W-:-:S03]  /*1ac0*/  SHF.R.S32.HI R158, RZ, 0x3, R158 ;  /* 0x00000003ff9e7819 */ /* 0x000fc6000001149e */
[----:B------:R-:W-:Y:S02]  /*1ad0*/  IMAD.SHL.U32 R18, R68, 0x8, RZ ;  /* 0x0000000844127824 */ /* 0x000fe400078e00ff */
[----:B------:R-:W-:-:S03]  /*1ae0*/  IMAD R24, R13, R138, RZ ;  /* 0x0000008a0d187224 */ /* 0x000fc600078e02ff */
[----:B------:R-:W-:Y:S02]  /*1af0*/  IADD3 R14, P2, R18, R6, RZ ;  /* 0x00000006120e7210 */ /* 0x000fe40007f5e0ff */
[----:B------:R-:W-:Y:S01]  /*1b00*/  SHF.R.S32.HI R19, RZ, 0x1f, R18 ;  /* 0x0000001fff137819 */ /* 0x000fe20000011412 */
[----:B------:R-:W-:-:S03]  /*1b10*/  IMAD.SHL.U32 R13, R158, 0x40, RZ ;  /* 0x000000409e0d7824 */ /* 0x000fc600078e00ff */
[----:B------:R-:W-:Y:S02]  /*1b20*/  IADD3.X R15, R19, R15, RZ, P2, !PT ;  /* 0x0000000f130f7210 */ /* 0x000fe400017fe4ff */
[----:B------:R-:W-:Y:S01]  /*1b30*/  LOP3.LUT R13, R13, 0x1c0, RZ, 0xc0, !PT ;  /* 0x000001c00d0d7812 */ /* 0x000fe200078ec0ff */
[C---:B------:R-:W-:Y:S02]  /*1b40*/  IMAD R24, R3.reuse, R139, R24 ;  /* 0x0000008b03187224 */ /* 0x040fe400078e0218 */
[----:B------:R-:W-:Y:S01]  /*1b50*/  IMAD.WIDE.U32 R14, R3, R138, R14 ;  /* 0x0000008a030e7225 */ /* 0x000fe200078e000e */
[----:B------:R-:W-:Y:S02]  /*1b60*/  LEA.HI R3, R0, R59, RZ, 0x6 ;  /* 0x0000003b00037211 */ /* 0x000fe400078f30ff */
[----:B------:R-:W-:Y:S02]  /*1b70*/  LOP3.LUT R156, R13, 0x38, R18, 0xf8, !PT ;  /* 0x000000380d9c7812 */ /* 0x000fe400078ef812 */
[----:B------:R-:W-:Y:S01]  /*1b80*/  SHF.R.U32.HI R13, RZ, 0x3, R13 ;  /* 0x00000003ff0d7819 */ /* 0x000fe2000001160d */
[----:B------:R-:W-:Y:S01]  /*1b90*/  IMAD.SHL.U32 R3, R3, 0x8, RZ ;  /* 0x0000000803037824 */ /* 0x000fe200078e00ff */
[----:B------:R-:W-:-:S02]  /*1ba0*/  SHF.R.S32.HI R77, RZ, 0x1f, R206 ;  /* 0x0000001fff4d7819 */ /* 0x000fc400000114ce */
[----:B------:R-:W-:-:S04]  /*1bb0*/  LOP3.LUT R156, R156, R13, RZ, 0x3c, !PT ;  /* 0x0000000d9c9c7212 */ /* 0x000fc800078e3cff */
[----:B------:R-:W-:Y:S01]  /*1bc0*/  LOP3.LUT R156, R156, 0xfffffe00, R3, 0xf8, !PT ;  /* 0xfffffe009c9c7812 */ /* 0x000fe200078ef803 */
[----:B------:R-:W-:Y:S01]  /*1bd0*/  IMAD.IADD R25, R15, 0x1, R24 ;  /* 0x000000010f197824 */ /* 0x000fe200078e0218 */
[----:B------:R-:W-:Y:S01]  /*1be0*/  LEA.HI R75, R0, R59, RZ, 0x4 ;  /* 0x0000003b004b7211 */ /* 0x000fe200078f20ff */
[----:B------:R-:W-:Y:S02]  /*1bf0*/  IMAD.MOV.U32 R24, RZ, RZ, R14 ;  /* 0x000000ffff187224 */ /* 0x000fe400078e000e */
[----:B------:R-:W-:Y:S01]  /*1c00*/  IMAD R6, R27, R4, RZ ;  /* 0x000000041b067224 */ /* 0x000fe200078e02ff */
[----:B------:R-:W-:Y:S01]  /*1c10*/  LOP3.LUT R14, R75, 0xfffffff0, RZ, 0xc0, !PT ;  /* 0xfffffff04b0e7812 */ /* 0x000fe200078ec0ff */
[----:B------:R-:W-:-:S04]  /*1c20*/  IMAD.WIDE.U32 R24, R4, R26, R24 ;  /* 0x0000001a04187225 */ /* 0x000fc800078e0018 */
[----:B------:R-:W-:Y:S01]  /*1c30*/  IMAD R6, R11, R26, R6 ;  /* 0x0000001a0b067224 */ /* 0x000fe200078e0206 */
[----:B------:R-:W-:-:S04]  /*1c40*/  IADD3 R15, -R14, R59, RZ ;  /* 0x0000003b0e0f7210 */ /* 0x000fc80007ffe1ff */
[----:B------:R-:W-:Y:S02]  /*1c50*/  SHF.R.S32.HI R14, RZ, 0x1f, R15 ;  /* 0x0000001fff0e7819 */ /* 0x000fe4000001140f */
[----:B------:R-:W-:Y:S02]  /*1c60*/  SHF.R.S32.HI R159, RZ, 0x1f, R158 ;  /* 0x0000001fff9f7819 */ /* 0x000fe4000001149e */
[----:B------:R-:W-:-:S04]  /*1c70*/  LEA.HI R71, R14, R15, RZ, 0x3 ;  /* 0x0000000f0e477211 */ /* 0x000fc800078f18ff */
[----:B------:R-:W-:Y:S01]  /*1c80*/  LOP3.LUT R74, R71, 0xfffffff8, RZ, 0xc0, !PT ;  /* 0xfffffff8474a7812 */ /* 0x000fe200078ec0ff */
[-C--:B------:R-:W-:Y:S02]  /*1c90*/  IMAD R199, R137, R158.reuse, RZ ;  /* 0x0000009e89c77224 */ /* 0x080fe400078e02ff */
[----:B------:R-:W-:Y:S02]  /*1ca0*/  IMAD R203, R139, R158, RZ ;  /* 0x0000009e8bcb7224 */ /* 0x000fe400078e02ff */
[----:B------:R-:W-:Y:S02]  /*1cb0*/  IMAD.IADD R74, R15, 0x1, -R74 ;  /* 0x000000010f4a7824 */ /* 0x000fe400078e0a4a */
[C---:B------:R-:W-:Y:S02]  /*1cc0*/  IMAD R199, R159.reuse, R136, R199 ;  /* 0x000000889fc77224 */ /* 0x040fe400078e02c7 */
[----:B------:R-:W-:Y:S01]  /*1cd0*/  IMAD R203, R159, R138, R203 ;  /* 0x0000008a9fcb7224 */ /* 0x000fe200078e02cb */
[----:B------:R-:W-:Y:S01]  /*1ce0*/  LEA.HI R62, R0, R59, RZ, 0x5 ;  /* 0x0000003b003e7211 */ /* 0x000fe200078f28ff */
[----:B------:R-:W-:-:S02]  /*1cf0*/  IMAD.MOV.U32 R58, RZ, RZ, 0x10 ;  /* 0x00000010ff3a7424 */ /* 0x000fc400078e00ff */
[----:B------:R-:W-:Y:S01]  /*1d00*/  IMAD.MOV.U32 R56, RZ, RZ, 0x20 ;  /* 0x00000020ff387424 */ /* 0x000fe200078e00ff */
[----:B------:R-:W-:Y:S01]  /*1d10*/  SHF.L.U64.HI R73, R136, 0x4, R137 ;  /* 0x0000000488497819 */ /* 0x000fe20000010289 */
[----:B------:R-:W-:Y:S01]  /*1d20*/  IMAD.SHL.U32 R69, R138, 0x10, RZ ;  /* 0x000000108a457824 */ /* 0x000fe200078e00ff */
[----:B------:R-:W-:Y:S02]  /*1d30*/  SHF.L.U32 R72, R136, 0x4, RZ ;  /* 0x0000000488487819 */ /* 0x000fe400000006ff */
[----:B------:R-:W-:Y:S02]  /*1d40*/  SHF.L.U64.HI R70, R138, 0x4, R139 ;  /* 0x000000048a467819 */ /* 0x000fe4000001028b */
[----:B------:R-:W-:Y:S02]  /*1d50*/  SHF.R.S32.HI R62, RZ, 0x5, R62 ;  /* 0x00000005ff3e7819 */ /* 0x000fe4000001143e */
[----:B------:R-:W-:Y:S01]  /*1d60*/  SHF.L.U32 R78, R68, 0x2, RZ ;  /* 0x00000002444e7819 */ /* 0x000fe200000006ff */
[----:B--2---:R-:W-:-:S04]  /*1d70*/  @P1 IMAD.WIDE.U32 R30, R164, R210, RZ ;  /* 0x000000d2a41e1225 */ /* 0x004fc800078e00ff */
[----:B---3--:R-:W-:-:S04]  /*1d80*/  @!P1 IMAD R10, R29, R206, RZ ;  /* 0x000000ce1d0a9224 */ /* 0x008fc800078e02ff */
[C---:B------:R-:W-:Y:S02]  /*1d90*/  @!P1 IMAD R3, R28.reuse, R77, R10 ;  /* 0x0000004d1c039224 */ /* 0x040fe400078e020a */
[----:B------:R-:W-:-:S04]  /*1da0*/  @!P1 IMAD.WIDE.U32 R28, R28, R206, RZ ;  /* 0x000000ce1c1c9225 */ /* 0x000fc800078e00ff */
[----:B------:R-:W-:Y:S02]  /*1db0*/  @P1 IMAD.MOV.U32 R10, RZ, RZ, R30 ;  /* 0x000000ffff0a1224 */ /* 0x000fe400078e001e */
[----:B------:R-:W-:Y:S02]  /*1dc0*/  @P1 IMAD R13, R165, R210, RZ ;  /* 0x000000d2a50d1224 */ /* 0x000fe400078e02ff */
[----:B------:R-:W-:Y:S02]  /*1dd0*/  @!P1 IMAD.MOV.U32 R10, RZ, RZ, R28 ;  /* 0x000000ffff0a9224 */ /* 0x000fe400078e001c */
[----:B------:R-:W-:Y:S01]  /*1de0*/  @P1 IMAD.IADD R13, R31, 0x1, R13 ;  /* 0x000000011f0d1824 */ /* 0x000fe200078e020d */
[----:B------:R-:W-:Y:S02]  /*1df0*/  @!P1 IADD3 R13, R29, R3, RZ ;  /* 0x000000031d0d9210 */ /* 0x000fe40007ffe0ff */
[----:B------:R-:W-:Y:S01]  /*1e00*/  IADD3 R26, P2, R18, R10, RZ ;  /* 0x0000000a121a7210 */ /* 0x000fe20007f5e0ff */
[----:B------:R-:W-:Y:S01]  /*1e10*/  IMAD R10, R21, R205, RZ ;  /* 0x000000cd150a7224 */ /* 0x000fe200078e02ff */
[----:B------:R-:W-:-:S03]  /*1e20*/  SHF.R.S32.HI R3, RZ, 0x1f, R205 ;  /* 0x0000001fff037819 */ /* 0x000fc600000114cd */
[----:B------:R-:W-:Y:S02]  /*1e30*/  IMAD.X R27, R19, 0x1, R13, P2 ;  /* 0x00000001131b7824 */ /* 0x000fe400010e060d */
[----:B------:R-:W-:Y:S02]  /*1e40*/  IMAD R3, R20, R3, R10 ;  /* 0x0000000314037224 */ /* 0x000fe400078e020a */
[----:B------:R-:W-:Y:S01]  /*1e50*/  IMAD.WIDE.U32 R160, R205, R20, R26 ;  /* 0x00000014cda07225 */ /* 0x000fe200078e001a */
[----:B------:R-:W-:-:S03]  /*1e60*/  IADD3 R14, P1, R18, R2, RZ ;  /* 0x00000002120e7210 */ /* 0x000fc60007f3e0ff */
[----:B------:R-:W-:Y:S02]  /*1e70*/  IMAD.IADD R161, R161, 0x1, R3 ;  /* 0x00000001a1a17824 */ /* 0x000fe400078e0203 */
[----:B------:R-:W-:Y:S01]  /*1e80*/  IMAD.WIDE R2, R207, 0x40, R158 ;  /* 0x00000040cf027825 */ /* 0x000fe200078e029e */
[----:B------:R-:W-:-:S03]  /*1e90*/  MOV R20, R24 ;  /* 0x0000001800147202 */ /* 0x000fc60000000f00 */
[----:B------:R-:W-:Y:S01]  /*1ea0*/  IMAD R163, R3, R164, RZ ;  /* 0x000000a403a37224 */ /* 0x000fe200078e02ff */
[----:B------:R-:W-:Y:S01]  /*1eb0*/  SHF.R.S32.HI R3, RZ, 0x1f, R76 ;  /* 0x0000001fff037819 */ /* 0x000fe2000001144c */
[----:B------:R-:W-:Y:S02]  /*1ec0*/  IMAD.IADD R21, R25, 0x1, R6 ;  /* 0x0000000119157824 */ /* 0x000fe400078e0206 */
[----:B------:R-:W-:Y:S01]  /*1ed0*/  IMAD.X R15, R19, 0x1, R7, P1 ;  /* 0x00000001130f7824 */ /* 0x000fe200008e0607 */
[----:B------:R-:W-:Y:S01]  /*1ee0*/  LEA.HI R3, R3, R76, RZ, 0x6 ;  /* 0x0000004c03037211 */ /* 0x000fe200078f30ff */
[----:B------:R-:W-:-:S04]  /*1ef0*/  IMAD.WIDE.U32 R6, R158, R138, R20 ;  /* 0x0000008a9e067225 */ /* 0x000fc800078e0014 */
[----:B------:R-:W-:Y:S01]  /*1f00*/  IMAD.WIDE.U32 R14, R158, R136, R14 ;  /* 0x000000889e0e7225 */ /* 0x000fe200078e000e */
[----:B------:R-:W-:Y:S02]  /*1f10*/  SHF.R.S32.HI R3, RZ, 0x6, R3 ;  /* 0x00000006ff037819 */ /* 0x000fe40000011403 */
[----:B------:R-:W-:Y:S01]  /*1f20*/  IADD3 R203, R7, R203, RZ ;  /* 0x000000cb07cb7210 */ /* 0x000fe20007ffe0ff */
[----:B------:R-:W-:Y:S01]  /*1f30*/  IMAD.IADD R199, R15, 0x1, R199 ;  /* 0x000000010fc77824 */ /* 0x000fe200078e02c7 */
[----:B----4-:R-:W-:Y:S02]  /*1f40*/  LEA R200, P2, R14, R16, 0x1 ;  /* 0x000000100ec87211 */ /* 0x010fe400078408ff */
[----:B------:R-:W-:Y:S02]  /*1f50*/  LEA R202, P1, R6, R8, 0x1 ;  /* 0x0000000806ca7211 */ /* 0x000fe400078208ff */
[----:B------:R-:W-:Y:S02]  /*1f60*/  IMNMX R100, R198, R3, !PT ;  /* 0x00000003c6647217 */ /* 0x000fe40007800200 */
[----:B------:R-:W-:-:S02]  /*1f70*/  LEA.HI.X R199, R14, R17, R199, 0x1, P2 ;  /* 0x000000110ec77211 */ /* 0x000fc400010f0cc7 */
[----:B------:R-:W-:Y:S02]  /*1f80*/  LEA.HI.X R203, R6, R9, R203, 0x1, P1 ;  /* 0x0000000906cb7211 */ /* 0x000fe400008f0ccb */
[----:B------:R-:W-:Y:S02]  /*1f90*/  R2P PR, R74, 0x6 ;  /* 0x000000064a007804 */ /* 0x000fe40000000000 */
[----:B------:R-:W-:Y:S01]  /*1fa0*/  ISETP.GT.AND P3, PT, R133, R100, PT ;  /* 0x000000648500720c */ /* 0x000fe20003f64270 */
[C---:B------:R-:W-:Y:S02]  /*1fb0*/  IMAD R163, R2.reuse, R165, R163 ;  /* 0x000000a502a37224 */ /* 0x040fe400078e02a3 */
[----:B------:R-:W-:Y:S01]  /*1fc0*/  IMAD.WIDE.U32 R160, R2, R164, R160 ;  /* 0x000000a402a07225 */ /* 0x000fe200078e00a0 */
[----:B------:R-:W-:Y:S02]  /*1fd0*/  SEL R58, R58, 0xfffffff0, !P1 ;  /* 0xfffffff03a3a7807 */ /* 0x000fe40004800000 */
[----:B------:R-:W-:Y:S01]  /*1fe0*/  SEL R56, R56, 0xffffffe0, !P2 ;  /* 0xffffffe038387807 */ /* 0x000fe20005000000 */
[----:B------:R-:W-:-:S02]  /*1ff0*/  @!P0 IMAD.MOV.U32 R12, RZ, RZ, RZ ;  /* 0x000000ffff0c8224 */ /* 0x000fc400078e00ff */
[----:B------:R-:W-:-:S04]  /*2000*/  IMAD.IADD R163, R161, 0x1, R163 ;  /* 0x00000001a1a37824 */ /* 0x000fc800078e02a3 */
        /* <DEDUP_REMOVED lines=14> */
[----:B------:R-:W-:-:S02]  /*20f0*/  SHF.R.S32.HI R13, RZ, 0x1f, R76 ;  /* 0x0000001fff0d7819 */ /* 0x000fc4000001144c */
[----:B------:R-:W-:Y:S01]  /*2100*/  SHF.L.U32 R97, R136, 0x5, RZ ;  /* 0x0000000588617819 */ /* 0x000fe200000006ff */
[----:B------:R-:W-:Y:S01]  /*2110*/  IMAD.SHL.U32 R83, R138, 0x20, RZ ;  /* 0x000000208a537824 */ /* 0x000fe200078e00ff */
[----:B------:R-:W-:Y:S01]  /*2120*/  SHF.L.U64.HI R98, R136, 0x5, R137 ;  /* 0x0000000588627819 */ /* 0x000fe20000010289 */
[----:B------:R-:W-:Y:S01]  /*2130*/  IMAD.MOV.U32 R130, RZ, RZ, R200 ;  /* 0x000000ffff827224 */ /* 0x000fe200078e00c8 */
[----:B------:R-:W-:Y:S01]  /*2140*/  SHF.L.U64.HI R84, R138, 0x5, R139 ;  /* 0x000000058a547819 */ /* 0x000fe2000001028b */
[----:B------:R-:W-:Y:S01]  /*2150*/  IMAD.MOV.U32 R131, RZ, RZ, R199 ;  /* 0x000000ffff837224 */ /* 0x000fe200078e00c7 */
[C---:B------:R-:W-:Y:S01]  /*2160*/  IADD3 R81, R158.reuse, 0x10, RZ ;  /* 0x000000109e517810 */ /* 0x040fe20007ffe0ff */
[----:B------:R-:W-:Y:S01]  /*2170*/  IMAD.MOV.U32 R134, RZ, RZ, R202 ;  /* 0x000000ffff867224 */ /* 0x000fe200078e00ca */
[C---:B------:R-:W-:Y:S01]  /*2180*/  SHF.L.U64.HI R84, R83.reuse, 0x1, R84 ;  /* 0x0000000153547819 */ /* 0x040fe20000010254 */
[----:B------:R-:W-:Y:S01]  /*2190*/  IMAD.SHL.U32 R83, R83, 0x2, RZ ;  /* 0x0000000253537824 */ /* 0x000fe200078e00ff */
[----:B------:R-:W-:-:S02]  /*21a0*/  IADD3 R80, R158, 0x20, RZ ;  /* 0x000000209e507810 */ /* 0x000fc40007ffe0ff */
[----:B------:R-:W-:Y:S02]  /*21b0*/  IADD3 R79, R158, 0x30, RZ ;  /* 0x000000309e4f7810 */ /* 0x000fe40007ffe0ff */
[----:B------:R-:W-:Y:S01]  /*21c0*/  MOV R135, R203 ;  /* 0x000000cb00877202 */ /* 0x000fe20000000f00 */
[-C--:B--2---:R-:W-:Y:S02]  /*21d0*/  IMAD R2, R29, R206.reuse, RZ ;  /* 0x000000ce1d027224 */ /* 0x084fe400078e02ff */
[----:B---3--:R-:W-:Y:S02]  /*21e0*/  IMAD R0, R31, R206, RZ ;  /* 0x000000ce1f007224 */ /* 0x008fe400078e02ff */
[----:B------:R-:W-:Y:S02]  /*21f0*/  IMAD R2, R28, R77, R2 ;  /* 0x0000004d1c027224 */ /* 0x000fe400078e0202 */
[----:B------:R-:W-:Y:S01]  /*2200*/  IMAD.WIDE.U32 R28, R206, R28, R18 ;  /* 0x0000001cce1c7225 */ /* 0x000fe200078e0012 */
[----:B----4-:R-:W-:-:S03]  /*2210*/  SHF.L.U64.HI R118, R170, 0x5, R171 ;  /* 0x00000005aa767819 */ /* 0x010fc600000102ab */
[----:B------:R-:W-:Y:S01]  /*2220*/  IMAD.WIDE.U32 R26, R206, R30, R18 ;  /* 0x0000001ece1a7225 */ /* 0x000fe200078e0012 */
[C---:B------:R-:W-:Y:S02]  /*2230*/  SHF.L.U32 R102, R172.reuse, 0x4, RZ ;  /* 0x00000004ac667819 */ /* 0x040fe400000006ff */
[--C-:B------:R-:W-:Y:S01]  /*2240*/  SHF.L.U64.HI R99, R172, 0x4, R173.reuse ;  /* 0x00000004ac637819 */ /* 0x100fe200000102ad */
[----:B------:R-:W-:Y:S01]  /*2250*/  IMAD R0, R30, R77, R0 ;  /* 0x0000004d1e007224 */ /* 0x000fe200078e0200 */
[----:B------:R-:W-:Y:S01]  /*2260*/  SHF.L.U64.HI R101, R172, 0x5, R173 ;  /* 0x00000005ac657819 */ /* 0x000fe200000102ad */
[----:B------:R-:W-:Y:S02]  /*2270*/  IMAD.IADD R29, R29, 0x1, R2 ;  /* 0x000000011d1d7824 */ /* 0x000fe400078e0202 */
[----:B------:R-:W-:Y:S02]  /*2280*/  IMAD R2, R171, R5, RZ ;  /* 0x00000005ab027224 */ /* 0x000fe400078e02ff */
[----:B------:R-:W-:-:S02]  /*2290*/  IMAD.IADD R27, R27, 0x1, R0 ;  /* 0x000000011b1b7824 */ /* 0x000fc400078e0200 */
[----:B------:R-:W-:Y:S01]  /*22a0*/  IMAD R0, R173, R5, RZ ;  /* 0x00000005ad007224 */ /* 0x000fe200078e02ff */
[----:B------:R-:W-:Y:S01]  /*22b0*/  LEA.HI R153, R10, R10, RZ, 0x1 ;  /* 0x0000000a0a997211 */ /* 0x000fe200078f08ff */
[C---:B------:R-:W-:Y:S02]  /*22c0*/  IMAD R2, R170.reuse, R3, R2 ;  /* 0x00000003aa027224 */ /* 0x040fe400078e0202 */
[----:B------:R-:W-:Y:S01]  /*22d0*/  IMAD.WIDE.U32 R28, R170, R5, R28 ;  /* 0x00000005aa1c7225 */ /* 0x000fe200078e001c */
[----:B------:R-:W-:-:S03]  /*22e0*/  SHF.R.S32.HI R153, RZ, 0x1, R153 ;  /* 0x00000001ff997819 */ /* 0x000fc60000011499 */
[----:B------:R-:W-:Y:S01]  /*22f0*/  IMAD R0, R172, R3, R0 ;  /* 0x00000003ac007224 */ /* 0x000fe200078e0200 */
[----:B------:R-:W-:Y:S01]  /*2300*/  IADD3 R3, P0, -R76, R158, RZ ;  /* 0x0000009e4c037210 */ /* 0x000fe20007f1e1ff */
[----:B------:R-:W-:-:S04]  /*2310*/  IMAD.WIDE.U32 R26, R172, R5, R26 ;  /* 0x00000005ac1a7225 */ /* 0x000fc800078e001a */
[----:B------:R-:W-:Y:S02]  /*2320*/  IMAD.IADD R29, R29, 0x1, R2 ;  /* 0x000000011d1d7824 */ /* 0x000fe400078e0202 */
[-C--:B------:R-:W-:Y:S02]  /*2330*/  IMAD R2, R25, R4.reuse, RZ ;  /* 0x0000000419027224 */ /* 0x080fe400078e02ff */
[----:B------:R-:W-:Y:S02]  /*2340*/  IMAD.IADD R27, R27, 0x1, R0 ;  /* 0x000000011b1b7824 */ /* 0x000fe400078e0200 */
[-C--:B------:R-:W-:Y:S02]  /*2350*/  IMAD R0, R21, R4.reuse, RZ ;  /* 0x0000000415007224 */ /* 0x080fe400078e02ff */
[C---:B------:R-:W-:Y:S02]  /*2360*/  IMAD R2, R24.reuse, R11, R2 ;  /* 0x0000000b18027224 */ /* 0x040fe400078e0202 */
[----:B------:R-:W-:-:S04]  /*2370*/  IMAD.WIDE.U32 R24, R24, R4, R28 ;  /* 0x0000000418187225 */ /* 0x000fc800078e001c */
[C---:B------:R-:W-:Y:S01]  /*2380*/  IMAD R0, R20.reuse, R11, R0 ;  /* 0x0000000b14007224 */ /* 0x040fe200078e0200 */
[----:B------:R-:W-:Y:S01]  /*2390*/  IADD3 R25, R25, R2, RZ ;  /* 0x0000000219197210 */ /* 0x000fe20007ffe0ff */
[----:B------:R-:W-:-:S04]  /*23a0*/  IMAD.WIDE.U32 R20, R20, R4, R26 ;  /* 0x0000000414147225 */ /* 0x000fc800078e001a */
[----:B------:R-:W-:Y:S02]  /*23b0*/  IMAD.X R13, R159, 0x1, ~R13, P0 ;  /* 0x000000019f0d7824 */ /* 0x000fe400000e0e0d */
[----:B-----5:R-:W-:Y:S02]  /*23c0*/  IMAD.IADD R4, R12, 0x1, R5 ;  /* 0x000000010c047824 */ /* 0x020fe400078e0205 */
[----:B------:R-:W-:Y:S02]  /*23d0*/  IMAD.IADD R21, R21, 0x1, R0 ;  /* 0x0000000115157824 */ /* 0x000fe400078e0200 */
[C---:B------:R-:W-:Y:S02]  /*23e0*/  IMAD R121, R13.reuse, R170, RZ ;  /* 0x000000aa0d797224 */ /* 0x040fe400078e02ff */
[----:B------:R-:W-:Y:S02]  /*23f0*/  IMAD R125, R13, R172, RZ ;  /* 0x000000ac0d7d7224 */ /* 0x000fe400078e02ff */
[----:B------:R-:W-:-:S02]  /*2400*/  IMAD R4, R153, R4, RZ ;  /* 0x0000000499047224 */ /* 0x000fc400078e02ff */
[----:B------:R-:W-:Y:S02]  /*2410*/  IMAD R5, R158, R153, R78 ;  /* 0x000000999e057224 */ /* 0x000fe400078e024e */
[-C--:B------:R-:W-:Y:S01]  /*2420*/  IMAD R121, R171, R3.reuse, R121 ;  /* 0x00000003ab797224 */ /* 0x080fe200078e0279 */
[----:B------:R-:W-:Y:S01]  /*2430*/  SHF.R.S32.HI R2, RZ, 0x1f, R4 ;  /* 0x0000001fff027819 */ /* 0x000fe20000011404 */
[----:B------:R-:W-:Y:S01]  /*2440*/  IMAD.WIDE.U32 R10, R170, R3, R24 ;  /* 0x00000003aa0a7225 */ /* 0x000fe200078e0018 */
[----:B------:R-:W-:-:S03]  /*2450*/  IADD3 R0, P3, R4, R5, RZ ;  /* 0x0000000504007210 */ /* 0x000fc60007f7e0ff */
[-C--:B------:R-:W-:Y:S01]  /*2460*/  IMAD R125, R173, R3.reuse, R125 ;  /* 0x00000003ad7d7224 */ /* 0x080fe200078e027d */
[----:B------:R-:W-:Y:S01]  /*2470*/  LEA R122, P1, R10, R16, 0x1 ;  /* 0x000000100a7a7211 */ /* 0x000fe200078208ff */
[----:B------:R-:W-:Y:S01]  /*2480*/  IMAD.WIDE.U32 R12, R172, R3, R20 ;  /* 0x00000003ac0c7225 */ /* 0x000fe200078e0014 */
[----:B------:R-:W-:-:S03]  /*2490*/  SHF.L.U32 R20, R0, 0x1, RZ ;  /* 0x0000000100147819 */ /* 0x000fc600000006ff */
[----:B------:R-:W-:Y:S01]  /*24a0*/  IMAD.IADD R3, R78, 0x1, R5 ;  /* 0x000000014e037824 */ /* 0x000fe200078e0205 */
[----:B------:R-:W-:Y:S01]  /*24b0*/  LEA R124, P0, R12, R14, 0x1 ;  /* 0x0000000e0c7c7211 */ /* 0x000fe200078008ff */
[----:B------:R-:W-:Y:S01]  /*24c0*/  IMAD.IADD R121, R11, 0x1, R121 ;  /* 0x000000010b797824 */ /* 0x000fe200078e0279 */
[----:B------:R-:W-:Y:S01]  /*24d0*/  LEA.HI.X.SX32 R5, R5, R2, 0x1, P3 ;  /* 0x0000000205057211 */ /* 0x000fe200018f0eff */
[----:B------:R-:W-:Y:S01]  /*24e0*/  IMAD.IADD R125, R13, 0x1, R125 ;  /* 0x000000010d7d7824 */ /* 0x000fe200078e027d */
[----:B------:R-:W-:Y:S01]  /*24f0*/  IADD3 R129, P2, R4, R3, RZ ;  /* 0x0000000304817210 */ /* 0x000fe20007f5e0ff */
[----:B------:R-:W-:Y:S01]  /*2500*/  IMAD.SHL.U32 R104, R172, 0x20, RZ ;  /* 0x00000020ac687824 */ /* 0x000fe200078e00ff */
[----:B------:R-:W-:Y:S01]  /*2510*/  LEA.HI.X R121, R10, R17, R121, 0x1, P1 ;  /* 0x000000110a797211 */ /* 0x000fe200008f0c79 */
[----:B------:R-:W-:Y:S01]  /*2520*/  IMAD.SHL.U32 R157, R153, 0x10, RZ ;  /* 0x00000010999d7824 */ /* 0x000fe200078e00ff */
[----:B------:R-:W-:Y:S01]  /*2530*/  LEA.HI.X R125, R12, R15, R125, 0x1, P0 ;  /* 0x0000000f0c7d7211 */ /* 0x000fe200000f0c7d */
[----:B------:R-:W-:Y:S01]  /*2540*/  IMAD.SHL.U32 R128, R129, 0x2, RZ ;  /* 0x0000000281807824 */ /* 0x000fe200078e00ff */
[-C--:B------:R-:W-:Y:S01]  /*2550*/  IADD3 R60, P1, R8, R20.reuse, RZ ;  /* 0x00000014083c7210 */ /* 0x080fe20007f3e0ff */
[----:B------:R-:W-:Y:S01]  /*2560*/  IMAD.SHL.U32 R117, R170, 0x10, RZ ;  /* 0x00000010aa757824 */ /* 0x000fe200078e00ff */
[----:B------:R-:W-:Y:S01]  /*2570*/  SHF.L.U64.HI R0, R0, 0x1, R5 ;  /* 0x0000000100007819 */ /* 0x000fe20000010205 */
[----:B------:R-:W-:Y:S01]  /*2580*/  IMAD.SHL.U32 R119, R170, 0x20, RZ ;  /* 0x00000020aa777824 */ /* 0x000fe200078e00ff */
[----:B------:R-:W-:Y:S01]  /*2590*/  IADD3 R20, P0, R6, R20, RZ ;  /* 0x0000001406147210 */ /* 0x000fe20007f1e0ff */
[----:B------:R-:W-:Y:S01]  /*25a0*/  IMAD.SHL.U32 R155, R153, 0x20, RZ ;  /* 0x00000020999b7824 */ /* 0x000fe200078e00ff */
[----:B------:R-:W-:Y:S01]  /*25b0*/  LEA.HI.X.SX32 R2, R3, R2, 0x1, P2 ;  /* 0x0000000203027211 */ /* 0x000fe200010f0eff */
[--C-:B------:R-:W-:Y:S01]  /*25c0*/  IMAD.X R61, R9, 0x1, R0.reuse, P1 ;  /* 0x00000001093d7824 */ /* 0x100fe200008e0600 */
[-C--:B------:R-:W-:Y:S01]  /*25d0*/  IADD3 R126, P3, R8, R128.reuse, RZ ;  /* 0x00000080087e7210 */ /* 0x080fe20007f7e0ff */
[----:B------:R-:W-:Y:S01]  /*25e0*/  IMAD.X R21, R7, 0x1, R0, P0 ;  /* 0x0000000107157824 */ /* 0x000fe200000e0600 */
[----:B------:R-:W-:Y:S01]  /*25f0*/  SHF.L.U64.HI R129, R129, 0x1, R2 ;  /* 0x0000000181817819 */ /* 0x000fe20000010202 */
[----:B------:R-:W-:Y:S01]  /*2600*/  IMAD R3, R139, 0x60, RZ ;  /* 0x000000608b037824 */ /* 0x000fe200078e02ff */
[----:B------:R-:W-:Y:S01]  /*2610*/  IADD3 R128, P2, R6, R128, RZ ;  /* 0x0000008006807210 */ /* 0x000fe20007f5e0ff */
[----:B------:R-:W-:Y:S01]  /*2620*/  IMAD R153, R153, 0x30, RZ ;  /* 0x0000003099997824 */ /* 0x000fe200078e02ff */
[----:B------:R-:W-:Y:S01]  /*2630*/  IADD3 R0, P5, P4, R72, R72, R72 ;  /* 0x0000004848007210 */ /* 0x000fe20007cbe048 */
[--C-:B------:R-:W-:Y:S01]  /*2640*/  IMAD.X R127, R9, 0x1, R129.reuse, P3 ;  /* 0x00000001097f7824 */ /* 0x100fe200018e0681 */
[----:B------:R-:W-:Y:S01]  /*2650*/  IADD3 R154, R157, 0x40, RZ ;  /* 0x000000409d9a7810 */ /* 0x000fe20007ffe0ff */
[----:B------:R-:W-:Y:S01]  /*2660*/  IMAD.X R129, R7, 0x1, R129, P2 ;  /* 0x0000000107817824 */ /* 0x000fe200010e0681 */
[----:B------:R-:W-:Y:S01]  /*2670*/  IADD3 R93, P1, P0, -R97, 0x80, R0 ;  /* 0x00000080615d7810 */ /* 0x000fe2000783e100 */
[----:B------:R-:W-:Y:S01]  /*2680*/  IMAD.IADD R82, R169, 0x1, R3 ;  /* 0x00000001a9527824 */ /* 0x000fe200078e0203 */
[----:B------:R-:W-:Y:S01]  /*2690*/  IADD3.X R5, R73, R73, R73, P5, P4 ;  /* 0x0000004949057210 */ /* 0x000fe20002fe8449 */
[----:B------:R-:W-:Y:S01]  /*26a0*/  IMAD.IADD R151, R157, 0x1, R154 ;  /* 0x000000019d977824 */ /* 0x000fe200078e029a */
[----:B------:R-:W-:Y:S01]  /*26b0*/  IADD3 R95, P3, P2, -R97, 0x40, R0 ;  /* 0x00000040615f7810 */ /* 0x000fe20007a7e100 */
[----:B------:R-:W-:Y:S01]  /*26c0*/  IMAD R3, R171, 0x60, RZ ;  /* 0x00000060ab037824 */ /* 0x000fe200078e02ff */
[----:B------:R-:W-:Y:S01]  /*26d0*/  IADD3.X R94, ~R98, RZ, R5, P1, P0 ;  /* 0x000000ff625e7210 */ /* 0x000fe20000fe0505 */
[----:B------:R-:W-:Y:S01]  /*26e0*/  IMAD.IADD R149, R157, 0x1, R151 ;  /* 0x000000019d957824 */ /* 0x000fe200078e0297 */
[----:B------:R-:W-:Y:S01]  /*26f0*/  IADD3 R89, P0, R72, R93, RZ ;  /* 0x0000005d48597210 */ /* 0x000fe20007f1e0ff */
[----:B------:R-:W-:Y:S01]  /*2700*/  IMAD.MOV.U32 R13, RZ, RZ, R133 ;  /* 0x000000ffff0d7224 */ /* 0x000fe200078e0085 */
[----:B------:R-:W-:-:S02]  /*2710*/  IADD3.X R96, ~R98, RZ, R5, P3, P2 ;  /* 0x000000ff62607210 */ /* 0x000fc40001fe4505 */
[----:B------:R-:W-:Y:S01]  /*2720*/  IADD3 R91, P1, R72, R95, RZ ;  /* 0x0000005f485b7210 */ /* 0x000fe20007f3e0ff */
[C---:B------:R-:W-:Y:S01]  /*2730*/  IMAD.X R90, R73.reuse, 0x1, R94, P0 ;  /* 0x00000001495a7824 */ /* 0x040fe200000e065e */
[----:B------:R-:W-:Y:S02]  /*2740*/  IADD3 R105, P3, P2, R102, R102, R102 ;  /* 0x0000006666697210 */ /* 0x000fe40007a7e066 */
[----:B------:R-:W-:Y:S02]  /*2750*/  IADD3.X R92, R73, R96, RZ, P1, !PT ;  /* 0x00000060495c7210 */ /* 0x000fe40000ffe4ff */
[C---:B------:R-:W-:Y:S02]  /*2760*/  IADD3 R88, P1, R72.reuse, R91, RZ ;  /* 0x0000005b48587210 */ /* 0x040fe40007f3e0ff */
[----:B------:R-:W-:Y:S02]  /*2770*/  IADD3 R86, P0, R72, R89, RZ ;  /* 0x0000005948567210 */ /* 0x000fe40007f1e0ff */
[----:B------:R-:W-:Y:S01]  /*2780*/  IADD3.X R108, R99, R99, R99, P3, P2 ;  /* 0x00000063636c7210 */ /* 0x000fe20001fe4463 */
[----:B------:R-:W-:Y:S01]  /*2790*/  IMAD.X R87, R73, 0x1, R92, P1 ;  /* 0x0000000149577824 */ /* 0x000fe200008e065c */
[----:B------:R-:W-:-:S02]  /*27a0*/  IADD3 R103, P5, P4, -R104, 0x40, R105 ;  /* 0x0000004068677810 */ /* 0x000fc40007cbe169 */
[----:B------:R-:W-:Y:S02]  /*27b0*/  IADD3 R105, P3, P2, -R104, 0x80, R105 ;  /* 0x0000008068697810 */ /* 0x000fe40007a7e169 */
[----:B------:R-:W-:Y:S02]  /*27c0*/  IADD3 R152, R157, 0x80, RZ ;  /* 0x000000809d987810 */ /* 0x000fe40007ffe0ff */
[----:B------:R-:W-:Y:S02]  /*27d0*/  IADD3.X R85, R73, R90, RZ, P0, !PT ;  /* 0x0000005a49557210 */ /* 0x000fe400007fe4ff */
[----:B------:R-:W-:Y:S01]  /*27e0*/  IADD3.X R106, ~R101, RZ, R108, P5, P4 ;  /* 0x000000ff656a7210 */ /* 0x000fe20002fe856c */
[----:B------:R-:W-:Y:S01]  /*27f0*/  IMAD.IADD R150, R157, 0x1, R152 ;  /* 0x000000019d967824 */ /* 0x000fe200078e0298 */
[----:B------:R-:W-:Y:S02]  /*2800*/  IADD3.X R108, ~R101, RZ, R108, P3, P2 ;  /* 0x000000ff656c7210 */ /* 0x000fe40001fe456c */
[-C--:B------:R-:W-:Y:S01]  /*2810*/  IADD3 R109, P0, R105, R102.reuse, RZ ;  /* 0x00000066696d7210 */ /* 0x080fe20007f1e0ff */
[----:B------:R-:W-:Y:S01]  /*2820*/  IMAD.IADD R148, R157, 0x1, R150 ;  /* 0x000000019d947824 */ /* 0x000fe200078e0296 */
[----:B------:R-:W-:-:S02]  /*2830*/  IADD3 R107, P1, R103, R102, RZ ;  /* 0x00000066676b7210 */ /* 0x000fc40007f3e0ff */
[----:B------:R-:W-:Y:S01]  /*2840*/  SHF.L.U64.HI R0, R170, 0x4, R171 ;  /* 0x00000004aa007819 */ /* 0x000fe200000102ab */
[--C-:B------:R-:W-:Y:S01]  /*2850*/  IMAD.X R112, R108, 0x1, R99.reuse, P0 ;  /* 0x000000016c707824 */ /* 0x100fe200000e0663 */
[-C--:B------:R-:W-:Y:S01]  /*2860*/  IADD3 R116, P0, R109, R102.reuse, RZ ;  /* 0x000000666d747210 */ /* 0x080fe20007f1e0ff */
[----:B------:R-:W-:Y:S01]  /*2870*/  IMAD.X R110, R106, 0x1, R99, P1 ;  /* 0x000000016a6e7824 */ /* 0x000fe200008e0663 */
[----:B------:R-:W-:Y:S01]  /*2880*/  IADD3 R114, P1, R107, R102, RZ ;  /* 0x000000666b727210 */ /* 0x000fe20007f3e0ff */
[----:B------:R-:W-:Y:S01]  /*2890*/  IMAD.WIDE.U32 R170, R170, 0x60, RZ ;  /* 0x00000060aaaa7825 */ /* 0x000fe200078e00ff */
[----:B------:R-:W-:Y:S02]  /*28a0*/  SHF.L.U64.HI R115, R117, 0x1, R0 ;  /* 0x0000000175737819 */ /* 0x000fe40000010200 */
[----:B------:R-:W-:Y:S01]  /*28b0*/  SHF.L.U64.HI R118, R119, 0x1, R118 ;  /* 0x0000000177767819 */ /* 0x000fe20000010276 */
[----:B------:R-:W-:Y:S01]  /*28c0*/  IMAD.SHL.U32 R117, R117, 0x2, RZ ;  /* 0x0000000275757824 */ /* 0x000fe200078e00ff */
[C---:B------:R-:W-:Y:S01]  /*28d0*/  IADD3 R15, R18.reuse, 0x40, RZ ;  /* 0x00000040120f7810 */ /* 0x040fe20007ffe0ff */
[----:B------:R-:W-:Y:S01]  /*28e0*/  IMAD.SHL.U32 R119, R119, 0x2, RZ ;  /* 0x0000000277777824 */ /* 0x000fe200078e00ff */
[----:B------:R-:W-:Y:S01]  /*28f0*/  IADD3 R14, R18, 0x80, RZ ;  /* 0x00000080120e7810 */ /* 0x000fe20007ffe0ff */
[----:B------:R-:W-:Y:S01]  /*2900*/  IMAD.IADD R120, R171, 0x1, R3 ;  /* 0x00000001ab787824 */ /* 0x000fe200078e0203 */
[----:B------:R-:W-:Y:S01]  /*2910*/  SHF.R.S32.HI R147, RZ, 0x1f, R157 ;  /* 0x0000001fff937819 */ /* 0x000fe2000001149d */
[----:B------:R-:W-:Y:S01]  /*2920*/  IMAD.X R113, R112, 0x1, R99, P0 ;  /* 0x0000000170717824 */ /* 0x000fe200000e0663 */
[----:B------:R-:W-:-:S02]  /*2930*/  SHF.R.S32.HI R146, RZ, 0x1f, R155 ;  /* 0x0000001fff927819 */ /* 0x000fc4000001149b */
[----:B------:R-:W-:Y:S02]  /*2940*/  SHF.R.S32.HI R144, RZ, 0x1f, R153 ;  /* 0x0000001fff907819 */ /* 0x000fe40000011499 */
[----:B------:R-:W-:Y:S02]  /*2950*/  SHF.R.S32.HI R145, RZ, 0x1f, R154 ;  /* 0x0000001fff917819 */ /* 0x000fe4000001149a */
[----:B------:R-:W-:Y:S02]  /*2960*/  SHF.R.S32.HI R143, RZ, 0x1f, R152 ;  /* 0x0000001fff8f7819 */ /* 0x000fe40000011498 */
[----:B------:R-:W-:Y:S02]  /*2970*/  IADD3.X R111, R110, R99, RZ, P1, !PT ;  /* 0x000000636e6f7210 */ /* 0x000fe40000ffe4ff */
[----:B------:R-:W-:Y:S02]  /*2980*/  SHF.R.S32.HI R142, RZ, 0x1f, R151 ;  /* 0x0000001fff8e7819 */ /* 0x000fe40000011497 */
[----:B------:R-:W-:-:S02]  /*2990*/  SHF.R.S32.HI R141, RZ, 0x1f, R150 ;  /* 0x0000001fff8d7819 */ /* 0x000fc40000011496 */
[----:B------:R-:W-:Y:S02]  /*29a0*/  SHF.R.S32.HI R140, RZ, 0x1f, R149 ;  /* 0x0000001fff8c7819 */ /* 0x000fe40000011495 */
[----:B------:R-:W-:Y:S02]  /*29b0*/  SHF.R.S32.HI R132, RZ, 0x1f, R148 ;  /* 0x0000001fff847819 */ /* 0x000fe40000011494 */
.L_x_5803:
[----:B------:R-:W-:Y:S01]  /*29c0*/  IMAD.SHL.U32 R17, R13, 0x40, RZ ;  /* 0x000000400d117824 */ /* 0x000fe200078e00ff */
[----:B------:R-:W-:Y:S01]  /*29d0*/  BSSY B2, `(.L_x_5756) ;  /* 0x0000737000027945 */ /* 0x000fe20003800000 */
[----:B------:R-:W-:Y:S03]  /*29e0*/  IMAD.MOV.U32 R123, RZ, RZ, R121 ;  /* 0x000000ffff7b7224 */ /* 0x000fe600078e0079 */
[----:B------:R-:W-:Y:S05]  /*29f0*/  IADD3 R16, R17, -0x40, RZ ;  /* 0xffffffc011107810 */ /* 0x000fea0007ffe0ff */
[--C-:B------:R-:W-:Y:S02]  /*2a00*/  IMAD.IADD R176, R57, 0x1, -R16.reuse ;  /* 0x0000000139b07824 */ /* 0x100fe400078e0a10 */
[----:B------:R-:W-:Y:S03]  /*2a10*/  IMAD.IADD R174, R76, 0x1, -R16 ;  /* 0x000000014cae7824 */ /* 0x000fe600078e0a10 */
[CC--:B------:R-:W-:Y:S02]  /*2a20*/  ISETP.GE.AND P2, PT, R158.reuse, R176.reuse, PT ;  /* 0x000000b09e00720c */ /* 0x0c0fe40003f46270 */
[C---:B------:R-:W-:Y:S02]  /*2a30*/  ISETP.GE.AND P0, PT, R81.reuse, R176, PT ;  /* 0x000000b05100720c */ /* 0x040fe40003f06270 */
[-C--:B------:R-:W-:Y:S02]  /*2a40*/  ISETP.GE.AND P2, PT, R158, R174.reuse, !P2 ;  /* 0x000000ae9e00720c */ /* 0x080fe40005746270 */
[----:B------:R-:W-:Y:S11]  /*2a50*/  ISETP.GE.AND P0, PT, R81, R174, !P0 ;  /* 0x000000ae5100720c */ /* 0x000ff60004706270 */
[----:B-1----:R-:W2:Y:S02]  /*2a60*/  @P2 LD.E.128 R28, [R122.64] ;  /* 0x000000067a1c2980 */ /* 0x002ea4000c101d00 */
[----:B------:R-:W-:Y:S05]  /*2a70*/  @P0 IADD3 R2, P1, R122, R117, RZ ;  /* 0x000000757a020210 */ /* 0x000fea0007f3e0ff */
[----:B------:R-:W-:Y:S01]  /*2a80*/  @P0 IMAD.X R3, R123, 0x1, R115, P1 ;  /* 0x000000017b030824 */ /* 0x000fe200008e0673 */
[C---:B------:R-:W-:Y:S04]  /*2a90*/  @P0 LEA R26, P1, R69.reuse, R134, 0x1 ;  /* 0x00000086451a0211 */ /* 0x040fe800078208ff */
[----:B------:R-:W-:Y:S02]  /*2aa0*/  @P0 LEA.HI.X R27, R69, R135, R70, 0x1, P1 ;  /* 0x00000087451b0211 */ /* 0x000fe400008f0c46 */
[C---:B------:R-:W-:Y:S04]  /*2ab0*/  ISETP.GE.AND P1, PT, R80.reuse, R176, PT ;  /* 0x000000b05000720c */ /* 0x040fe80003f26270 */
[----:B------:R-:W-:Y:S11]  /*2ac0*/  ISETP.GE.AND P1, PT, R80, R174, !P1 ;  /* 0x000000ae5000720c */ /* 0x000ff60004f26270 */
[----:B------:R-:W-:Y:S02]  /*2ad0*/  @!UPT UIADD3 URZ, URZ, URZ, URZ ;  /* 0x0000003f3f3ff290 */ /* 0x000fe4000fffe03f */
[----:B------:R-:W-:Y:S05]  /*2ae0*/  @P1 IADD3 R36, P3, R122, R119, RZ ;  /* 0x000000777a241210 */ /* 0x000fea0007f7e0ff */
[----:B------:R-:W-:Y:S01]  /*2af0*/  @P1 IMAD.X R37, R123, 0x1, R118, P3 ;  /* 0x000000017b251824 */ /* 0x000fe200018e0676 */
[----:B--2---:R-:W-:Y:S04]  /*2b00*/  @P2 ST.E.128 [R134.64], R28 ;  /* 0x0000001c86002985 */ /* 0x004fe8000c101d06 */
[----:B------:R-:W2:Y:S04]  /*2b10*/  @P2 LD.E.128 R4, [R122.64+0x80] ;  /* 0x000080067a042980 */ /* 0x000ea8000c101d00 */
[----:B--2---:R1:W-:Y:S04]  /*2b20*/  @P2 ST.E.128 [R134.64+0x80], R4 ;  /* 0x0000800486002985 */ /* 0x0043e8000c101d06 */
[----:B------:R-:W2:Y:S04]  /*2b30*/  @P2 LD.E.128 R8, [R122.64+0x100] ;  /* 0x000100067a082980 */ /* 0x000ea8000c101d00 */
[----:B--2---:R2:W-:Y:S04]  /*2b40*/  @P2 ST.E.128 [R134.64+0x100], R8 ;  /* 0x0001000886002985 */ /* 0x0045e8000c101d06 */
[----:B------:R-:W3:Y:S04]  /*2b50*/  @P0 LD.E.128 R32, [R2.64] ;  /* 0x0000000602200980 */ /* 0x000ee8000c101d00 */
[----:B---3--:R-:W-:Y:S04]  /*2b60*/  @P0 ST.E.128 [R26.64], R32 ;  /* 0x000000201a000985 */ /* 0x008fe8000c101d06 */
[----:B-1----:R-:W3:Y:S04]  /*2b70*/  @P0 LD.E.128 R4, [R2.64+0x80] ;  /* 0x0000800602040980 */ /* 0x002ee8000c101d00 */
[----:B---3--:R1:W-:Y:S04]  /*2b80*/  @P0 ST.E.128 [R26.64+0x80], R4 ;  /* 0x000080041a000985 */ /* 0x0083e8000c101d06 */
[----:B------:R-:W3:Y:S04]  /*2b90*/  @P0 LD.E.128 R28, [R2.64+0x100] ;  /* 0x00010006021c0980 */ /* 0x000ee8000c101d00 */
[----:B---3--:R3:W-:Y:S01]  /*2ba0*/  @P0 ST.E.128 [R26.64+0x100], R28 ;  /* 0x0001001c1a000985 */ /* 0x0087e2000c101d06 */
[----:B------:R-:W-:Y:S03]  /*2bb0*/  @P1 IADD3 R38, P0, R134, R83, RZ ;  /* 0x0000005386261210 */ /* 0x000fe60007f1e0ff */
[----:B--2---:R-:W2:Y:S02]  /*2bc0*/  @P1 LD.E.128 R8, [R36.64] ;  /* 0x0000000624081980 */ /* 0x004ea4000c101d00 */
[----:B------:R-:W-:Y:S01]  /*2bd0*/  @P1 IMAD.X R39, R135, 0x1, R84, P0 ;  /* 0x0000000187271824 */ /* 0x000fe200000e0654 */
[C---:B------:R-:W-:Y:S04]  /*2be0*/  ISETP.GE.AND P0, PT, R79.reuse, R176, PT ;  /* 0x000000b04f00720c */ /* 0x040fe80003f06270 */
[----:B------:R-:W-:Y:S11]  /*2bf0*/  ISETP.GE.AND P0, PT, R79, R174, !P0 ;  /* 0x000000ae4f00720c */ /* 0x000ff60004706270 */
[----:B------:R-:W-:Y:S02]  /*2c00*/  @!UPT UIADD3 URZ, URZ, URZ, URZ ;  /* 0x0000003f3f3ff290 */ /* 0x000fe4000fffe03f */
[----:B------:R-:W-:Y:S05]  /*2c10*/  @P0 IADD3 R2, P3, R122, R170, RZ ;  /* 0x000000aa7a020210 */ /* 0x000fea0007f7e0ff */
[----:B------:R-:W-:Y:S01]  /*2c20*/  @P0 IMAD.X R3, R123, 0x1, R120, P3 ;  /* 0x000000017b030824 */ /* 0x000fe200018e0678 */
[----:B--2---:R2:W-:Y:S04]  /*2c30*/  @P1 ST.E.128 [R38.64], R8 ;  /* 0x0000000826001985 */ /* 0x0045e8000c101d06 */
[----:B-1--4-:R-:W4:Y:S04]  /*2c40*/  @P1 LD.E.128 R4, [R36.64+0x80] ;  /* 0x0000800624041980 */ /* 0x012f28000c101d00 */
[----:B----4-:R1:W-:Y:S04]  /*2c50*/  @P1 ST.E.128 [R38.64+0x80], R4 ;  /* 0x0000800426001985 */ /* 0x0103e8000c101d06 */
[----:B------:R-:W4:Y:S04]  /*2c60*/  @P1 LD.E.128 R32, [R36.64+0x100] ;  /* 0x0001000624201980 */ /* 0x000f28000c101d00 */
[----:B----4-:R4:W-:Y:S01]  /*2c70*/  @P1 ST.E.128 [R38.64+0x100], R32 ;  /* 0x0001002026001985 */ /* 0x0109e2000c101d06 */
[----:B---3--:R-:W-:Y:S03]  /*2c80*/  @P0 IADD3 R26, P1, R134, R168, RZ ;  /* 0x000000a8861a0210 */ /* 0x008fe60007f3e0ff */
[----:B------:R-:W3:Y:S02]  /*2c90*/  @P0 LD.E.128 R28, [R2.64] ;  /* 0x00000006021c0980 */ /* 0x000ee4000c101d00 */
[----:B------:R-:W-:Y:S05]  /*2ca0*/  @P0 IMAD.X R27, R135, 0x1, R82, P1 ;  /* 0x00000001871b0824 */ /* 0x000fea00008e0652 */
[----:B---3--:R4:W-:Y:S04]  /*2cb0*/  @P0 ST.E.128 [R26.64], R28 ;  /* 0x0000001c1a000985 */ /* 0x0089e8000c101d06 */
[----:B--2---:R-:W2:Y:S04]  /*2cc0*/  @P0 LD.E.128 R8, [R2.64+0x80] ;  /* 0x0000800602080980 */ /* 0x004ea8000c101d00 */
[----:B--2---:R4:W-:Y:S04]  /*2cd0*/  @P0 ST.E.128 [R26.64+0x80], R8 ;  /* 0x000080081a000985 */ /* 0x0049e8000c101d06 */
[----:B-1----:R-:W2:Y:S04]  /*2ce0*/  @P0 LD.E.128 R4, [R2.64+0x100] ;  /* 0x0001000602040980 */ /* 0x002ea8000c101d00 */
[----:B--2---:R4:W-:Y:S04]  /*2cf0*/  @P0 ST.E.128 [R26.64+0x100], R4 ;  /* 0x000100041a000985 */ /* 0x0049e8000c101d06 */
[----:B------:R-:W2:Y:S04]  /*2d00*/  LD.E R25, [R22.64+0xd0] ;  /* 0x0000d00616197980 */ /* 0x000ea8000c101900 */
[----:B------:R-:W3:Y:S01]  /*2d10*/  LD.E R121, [R22.64+0x130] ;  /* 0x0001300616797980 */ /* 0x000ee2000c101900 */
[----:B--2---:R-:W-:Y:S01]  /*2d20*/  ISETP.NE.AND P1, PT, R25, RZ, PT ;  /* 0x000000ff1900720c */ /* 0x004fe20003f25270 */
[----:B---3--:R-:W-:Y:S05]  /*2d30*/  IMAD.U32 R121, R121, -0x40, RZ ;  /* 0xffffffc079797824 */ /* 0x008fea00078e00ff */
[C---:B------:R-:W-:Y:S04]  /*2d40*/  LEA R122, P0, R121.reuse, R122, 0x1 ;  /* 0x0000007a797a7211 */ /* 0x040fe800078008ff */
[----:B------:R-:W-:Y:S03]  /*2d50*/  LEA.HI.X.SX32 R121, R121, R123, 0x1, P0 ;  /* 0x0000007b79797211 */ /* 0x000fe600000f0eff */
[----:B------:R-:W-:-:S05]  /*2d60*/  @!P1 BRA `(.L_x_5757) ;  /* 0x00006cf000009947 */ /* 0x000fca0003800000 */
[----:B----4-:R-:W2:Y:S02]  /*2d70*/  LD.E.U8 R0, [R22.64+0x1b3] ;  /* 0x0001b30616007980 */ /* 0x010ea4000c101100 */
[----:B--2---:R-:W-:Y:S11]  /*2d80*/  ISETP.NE.AND P0, PT, R0, RZ, PT ;  /* 0x000000ff0000720c */ /* 0x004ff60003f05270 */
[----:B------:R-:W-:Y:S02]  /*2d90*/  @!UPT UIADD3 URZ, URZ, URZ, URZ ;  /* 0x0000003f3f3ff290 */ /* 0x000fe4000fffe03f */
[----:B------:R-:W-:-:S05]  /*2da0*/  @!P0 BRA `(.L_x_5758) ;  /* 0x0000271000008947 */ /* 0x000fca0003800000 */
[----:B------:R-:W-:Y:S01]  /*2db0*/  BSSY B0, `(.L_x_5759) ;  /* 0x0000089000007945 */ /* 0x000fe20003800000 */
[----:B------:R-:W-:-:S05]  /*2dc0*/  @!P2 BRA `(.L_x_5760) ;  /* 0x000008700000a947 */ /* 0x000fca0003800000 */
[-C--:B------:R-:W-:Y:S01]  /*2dd0*/  ISETP.GE.AND P0, PT, R18, R25.reuse, PT ;  /* 0x000000191200720c */ /* 0x080fe20003f06270 */
[----:B------:R-:W2:Y:S01]  /*2de0*/  LD.E.128 R28, [R124.64] ;  /* 0x000000067c1c7980 */ /* 0x000ea2000c101d00 */
[----:B------:R-:W-:Y:S11]  /*2df0*/  ISETP.GE.AND P1, PT, R15, R25, PT ;  /* 0x000000190f00720c */ /* 0x000ff60003f26270 */
[----:B------:R-:W3:Y:S06]  /*2e00*/  @!P0 LD.E.64 R26, [R20.64] ;  /* 0x00000006141a8980 */ /* 0x000eec000c101b00 */
[----:B------:R-:W4:Y:S01]  /*2e10*/  @!P0 LD.E.64 R40, [R60.64] ;  /* 0x000000063c288980 */ /* 0x000f22000c101b00 */
[----:B---3--:R-:W-:Y:S01]  /*2e20*/  @!P0 IMAD.U32 R24, R27, 0x10000, RZ ;  /* 0x000100001b188824 */ /* 0x008fe200078e00ff */
[----:B------:R-:W-:Y:S02]  /*2e30*/  @!P0 SHF.L.U32 R32, R26, 0x10, RZ ;  /* 0x000000101a208819 */ /* 0x000fe400000006ff */
[C---:B--2---:R-:W-:Y:S02]  /*2e40*/  @!P0 LOP3.LUT R33, R28.reuse, 0xffff0000, RZ, 0xc0, !PT ;  /* 0xffff00001c218812 */ /* 0x044fe400078ec0ff */
[----:B------:R-:W-:Y:S01]  /*2e50*/  @!P0 SHF.L.U32 R39, R28, 0x10, RZ ;  /* 0x000000101c278819 */ /* 0x000fe200000006ff */
[----:B----4-:R-:W-:Y:S01]  /*2e60*/  @!P0 IMAD.U32 R42, R41, 0x10000, RZ ;  /* 0x00010000292a8824 */ /* 0x010fe200078e00ff */
[----:B------:R-:W-:Y:S01]  /*2e70*/  @!P0 SHF.L.U32 R38, R40, 0x10, RZ ;  /* 0x0000001028268819 */ /* 0x000fe200000006ff */
[C---:B------:R-:W-:Y:S01]  /*2e80*/  @!P0 FMUL.FTZ R0, R33.reuse, R32 ;  /* 0x0000002021008220 */ /* 0x040fe20000410000 */
[----:B------:R-:W-:Y:S02]  /*2e90*/  @!P0 LOP3.LUT R26, R26, 0xffff0000, RZ, 0xc0, !PT ;  /* 0xffff00001a1a8812 */ /* 0x000fe400078ec0ff */
[----:B------:R-:W-:Y:S01]  /*2ea0*/  @!P0 LOP3.LUT R35, R30, 0xffff0000, RZ, 0xc0, !PT ;  /* 0xffff00001e238812 */ /* 0x000fe200078ec0ff */
[----:B------:R-:W-:Y:S01]  /*2eb0*/  @!P0 FMUL.FTZ R45, R33, R38 ;  /* 0x00000026212d8220 */ /* 0x000fe20000410000 */
[----:B------:R-:W-:Y:S01]  /*2ec0*/  @!P0 LOP3.LUT R33, R29, 0xffff0000, RZ, 0xc0, !PT ;  /* 0xffff00001d218812 */ /* 0x000fe200078ec0ff */
[----:B------:R-:W-:Y:S01]  /*2ed0*/  @!P0 FFMA.FTZ R0, R38, R39, R0 ;  /* 0x0000002726008223 */ /* 0x000fe20000010000 */
[----:B------:R-:W-:Y:S01]  /*2ee0*/  @!P0 LOP3.LUT R40, R40, 0xffff0000, RZ, 0xc0, !PT ;  /* 0xffff000028288812 */ /* 0x000fe200078ec0ff */
[----:B------:R-:W-:Y:S01]  /*2ef0*/  @!P0 FFMA.FTZ R45, R39, R32, -R45 ;  /* 0x00000020272d8223 */ /* 0x000fe2000001082d */
[----:B------:R-:W-:Y:S01]  /*2f00*/  @!P0 LOP3.LUT R27, R27, 0xffff0000, RZ, 0xc0, !PT ;  /* 0xffff00001b1b8812 */ /* 0x000fe200078ec0ff */
[----:B------:R-:W-:Y:S01]  /*2f10*/  @!P0 IMAD.U32 R39, R29, 0x10000, RZ ;  /* 0x000100001d278824 */ /* 0x000fe200078e00ff */
[----:B------:R-:W-:Y:S01]  /*2f20*/  @!P0 LOP3.LUT R32, R31, 0xffff0000, RZ, 0xc0, !PT ;  /* 0xffff00001f208812 */ /* 0x000fe200078ec0ff */
[----:B------:R-:W-:Y:S01]  /*2f30*/  @!P0 FMUL.FTZ R2, R33, R26 ;  /* 0x0000001a21028220 */ /* 0x000fe20000410000 */
[----:B------:R-:W-:Y:S01]  /*2f40*/  @!P0 LOP3.LUT R43, R41, 0xffff0000, RZ, 0xc0, !PT ;  /* 0xffff0000292b8812 */ /* 0x000fe200078ec0ff */
[----:B------:R-:W-:Y:S01]  /*2f50*/  @!P0 FMUL.FTZ R3, R35, R24 ;  /* 0x0000001823038220 */ /* 0x000fe20000410000 */
[----:B------:R-:W-:Y:S01]  /*2f60*/  @!P0 SHF.L.U32 R41, R30, 0x10, RZ ;  /* 0x000000101e298819 */ /* 0x000fe200000006ff */
[----:B------:R-:W-:Y:S01]  /*2f70*/  @!P0 FMUL.FTZ R47, R33, R40 ;  /* 0x00000028212f8220 */ /* 0x000fe20000410000 */
[----:B------:R-:W-:Y:S01]  /*2f80*/  @!P0 F2FP.BF16.PACK_AB R45, R0, R45 ;  /* 0x0000002d002d823e */ /* 0x000fe200000010ff */
[----:B------:R-:W-:Y:S02]  /*2f90*/  @!P0 FMUL.FTZ R44, R35, R42 ;  /* 0x0000002a232c8220 */ /* 0x000fe40000410000 */
[----:B------:R-:W-:Y:S01]  /*2fa0*/  @!P0 IMAD.U32 R38, R31, 0x10000, RZ ;  /* 0x000100001f268824 */ /* 0x000fe200078e00ff */
        /* <DEDUP_REMOVED lines=14> */
[----:B------:R-:W-:Y:S02]  /*3090*/  @!P0 MOV R31, R47 ;  /* 0x0000002f001f8202 */ /* 0x000fe40000000f00 */
[----:B------:R-:W-:Y:S03]  /*30a0*/  ISETP.GE.AND P0, PT, R14, R25, PT ;  /* 0x000000190e00720c */ /* 0x000fe60003f06270 */
[----:B------:R1:W-:Y:S08]  /*30b0*/  ST.E.128 [R130.64], R28 ;  /* 0x0000001c82007985 */ /* 0x0003f0000c101d06 */
[----:B------:R-:W2:Y:S06]  /*30c0*/  @!P1 LD.E.64 R40, [R60.64+0x40] ;  /* 0x000040063c289980 */ /* 0x000eac000c101b00 */
[----:B------:R-:W3:Y:S08]  /*30d0*/  LD.E.128 R32, [R124.64+0x80] ;  /* 0x000080067c207980 */ /* 0x000ef0000c101d00 */
[----:B------:R-:W4:Y:S01]  /*30e0*/  @!P1 LD.E.64 R26, [R20.64+0x40] ;  /* 0x00004006141a9980 */ /* 0x000f22000c101b00 */
[C---:B--2---:R-:W-:Y:S01]  /*30f0*/  @!P1 SHF.L.U32 R38, R40.reuse, 0x10, RZ ;  /* 0x0000001028269819 */ /* 0x044fe200000006ff */
[C---:B------:R-:W-:Y:S01]  /*3100*/  @!P1 IMAD.U32 R42, R41.reuse, 0x10000, RZ ;  /* 0x00010000292a9824 */ /* 0x040fe200078e00ff */
[----:B------:R-:W-:Y:S02]  /*3110*/  @!P1 LOP3.LUT R40, R40, 0xffff0000, RZ, 0xc0, !PT ;  /* 0xffff000028289812 */ /* 0x000fe400078ec0ff */
[----:B------:R-:W-:Y:S01]  /*3120*/  @!P1 LOP3.LUT R43, R41, 0xffff0000, RZ, 0xc0, !PT ;  /* 0xffff0000292b9812 */ /* 0x000fe200078ec0ff */
[----:B---3--:R-:W-:Y:S01]  /*3130*/  @!P1 IMAD.U32 R41, R34, 0x10000, RZ ;  /* 0x0001000022299824 */ /* 0x008fe200078e00ff */
[----:B------:R-:W-:Y:S02]  /*3140*/  @!P1 LOP3.LUT R37, R32, 0xffff0000, RZ, 0xc0, !PT ;  /* 0xffff000020259812 */ /* 0x000fe400078ec0ff */
[----:B-1----:R-:W-:Y:S02]  /*3150*/  @!P1 LOP3.LUT R29, R33, 0xffff0000, RZ, 0xc0, !PT ;  /* 0xffff0000211d9812 */ /* 0x002fe400078ec0ff */
[----:B------:R-:W-:Y:S01]  /*3160*/  @!P1 LOP3.LUT R31, R34, 0xffff0000, RZ, 0xc0, !PT ;  /* 0xffff0000221f9812 */ /* 0x000fe200078ec0ff */
[----:B------:R-:W-:Y:S01]  /*3170*/  @!P1 FMUL.FTZ R44, R37, R38 ;  /* 0x00000026252c9220 */ /* 0x000fe20000410000 */
[----:B------:R-:W-:Y:S01]  /*3180*/  @!P1 LOP3.LUT R28, R35, 0xffff0000, RZ, 0xc0, !PT ;  /* 0xffff0000231c9812 */ /* 0x000fe200078ec0ff */
[----:B----4-:R-:W-:Y:S01]  /*3190*/  @!P1 IMAD.U32 R36, R26, 0x10000, RZ ;  /* 0x000100001a249824 */ /* 0x010fe200078e00ff */
[----:B------:R-:W-:Y:S01]  /*31a0*/  @!P1 SHF.L.U32 R39, R32, 0x10, RZ ;  /* 0x0000001020279819 */ /* 0x000fe200000006ff */
[----:B------:R-:W-:Y:S01]  /*31b0*/  @!P1 FMUL.FTZ R45, R29, R40 ;  /* 0x000000281d2d9220 */ /* 0x000fe20000410000 */
[----:B------:R-:W-:Y:S01]  /*31c0*/  @!P1 LOP3.LUT R26, R26, 0xffff0000, RZ, 0xc0, !PT ;  /* 0xffff00001a1a9812 */ /* 0x000fe200078ec0ff */
[-C--:B------:R-:W-:Y:S01]  /*31d0*/  @!P1 FMUL.FTZ R5, R37, R36.reuse ;  /* 0x0000002425059220 */ /* 0x080fe20000410000 */
[----:B------:R-:W-:Y:S01]  /*31e0*/  @!P1 SHF.L.U32 R24, R27, 0x10, RZ ;  /* 0x000000101b189819 */ /* 0x000fe200000006ff */
[----:B------:R-:W-:Y:S01]  /*31f0*/  @!P1 FFMA.FTZ R44, R39, R36, -R44 ;  /* 0x00000024272c9223 */ /* 0x000fe2000001082c */
[----:B------:R-:W-:Y:S01]  /*3200*/  @!P1 LOP3.LUT R27, R27, 0xffff0000, RZ, 0xc0, !PT ;  /* 0xffff00001b1b9812 */ /* 0x000fe200078ec0ff */
[----:B------:R-:W-:Y:S01]  /*3210*/  @!P1 FFMA.FTZ R5, R38, R39, R5 ;  /* 0x0000002726059223 */ /* 0x000fe20000010005 */
[----:B------:R-:W-:Y:S01]  /*3220*/  @!P1 SHF.L.U32 R39, R33, 0x10, RZ ;  /* 0x0000001021279819 */ /* 0x000fe200000006ff */
[----:B------:R-:W-:Y:S01]  /*3230*/  @!P1 FMUL.FTZ R6, R29, R26 ;  /* 0x0000001a1d069220 */ /* 0x000fe20000410000 */
[----:B------:R-:W-:Y:S01]  /*3240*/  @!P1 SHF.L.U32 R38, R35, 0x10, RZ ;  /* 0x0000001023269819 */ /* 0x000fe200000006ff */
[----:B------:R-:W-:Y:S01]  /*3250*/  @!P1 FMUL.FTZ R7, R31, R24 ;  /* 0x000000181f079220 */ /* 0x000fe20000410000 */
[----:B------:R-:W-:Y:S01]  /*3260*/  @!P1 F2FP.BF16.PACK_AB R44, R5, R44 ;  /* 0x0000002c052c923e */ /* 0x000fe200000010ff */
[----:B------:R-:W-:Y:S02]  /*3270*/  @!P1 FMUL.FTZ R46, R31, R42 ;  /* 0x0000002a1f2e9220 */ /* 0x000fe40000410000 */
[C---:B------:R-:W-:Y:S01]  /*3280*/  @!P1 FMUL.FTZ R47, R28.reuse, R43 ;  /* 0x0000002b1c2f9220 */ /* 0x040fe20000410000 */
[----:B------:R-:W-:Y:S01]  /*3290*/  @!P1 MOV R32, R44 ;  /* 0x0000002c00209202 */ /* 0x000fe20000000f00 */
        /* <DEDUP_REMOVED lines=13> */
[----:B------:R1:W-:Y:S08]  /*3370*/  ST.E.128 [R130.64+0x80], R32 ;  /* 0x0000802082007985 */ /* 0x0003f0000c101d06 */
        /* <DEDUP_REMOVED lines=8> */
[C---:B------:R-:W-:Y:S02]  /*3400*/  @!P0 LOP3.LUT R37, R28.reuse, 0xffff0000, RZ, 0xc0, !PT ;  /* 0xffff00001c258812 */ /* 0x040fe400078ec0ff */
[----:B------:R-:W-:Y:S02]  /*3410*/  @!P0 SHF.L.U32 R39, R28, 0x10, RZ ;  /* 0x000000101c278819 */ /* 0x000fe400000006ff */
[----:B-1----:R-:W-:Y:S01]  /*3420*/  @!P0 LOP3.LUT R33, R29, 0xffff0000, RZ, 0xc0, !PT ;  /* 0xffff00001d218812 */ /* 0x002fe200078ec0ff */
[----:B------:R-:W-:Y:S01]  /*3430*/  @!P0 FMUL.FTZ R44, R37, R38 ;  /* 0x00000026252c8220 */ /* 0x000fe20000410000 */
[----:B------:R-:W-:Y:S01]  /*3440*/  @!P0 LOP3.LUT R35, R30, 0xffff0000, RZ, 0xc0, !PT ;  /* 0xffff00001e238812 */ /* 0x000fe200078ec0ff */
[C---:B----4-:R-:W-:Y:S01]  /*3450*/  @!P0 IMAD.U32 R36, R26.reuse, 0x10000, RZ ;  /* 0x000100001a248824 */ /* 0x050fe200078e00ff */
[----:B------:R-:W-:Y:S01]  /*3460*/  @!P0 LOP3.LUT R32, R31, 0xffff0000, RZ, 0xc0, !PT ;  /* 0xffff00001f208812 */ /* 0x000fe200078ec0ff */
        /* <DEDUP_REMOVED lines=29> */
.L_x_5760:
[----:B------:R-:W-:Y:S05]  /*3640*/  BSYNC B0 ;  /* 0x0000000000007941 */ /* 0x000fea0003800000 */
.L_x_5759:
[C---:B------:R-:W-:Y:S01]  /*3650*/  ISETP.GE.AND P0, PT, R81.reuse, R176, PT ;  /* 0x000000b05100720c */ /* 0x040fe20003f06270 */
[----:B------:R-:W-:Y:S03]  /*3660*/  BSSY B0, `(.L_x_5761) ;  /* 0x000009d000007945 */ /* 0x000fe60003800000 */
[----:B------:R-:W-:Y:S11]  /*3670*/  ISETP.GE.AND P0, PT, R81, R174, !P0 ;  /* 0x000000ae5100720c */ /* 0x000ff60004706270 */
[----:B------:R-:W-:Y:S02]  /*3680*/  @!UPT UIADD3 URZ, URZ, URZ, URZ ;  /* 0x0000003f3f3ff290 */ /* 0x000fe4000fffe03f */
[----:B------:R-:W-:-:S05]  /*3690*/  @!P0 BRA `(.L_x_5762) ;  /* 0x0000099000008947 */ /* 0x000fca0003800000 */
[----:B------:R-:W-:Y:S01]  /*36a0*/  ISETP.GE.AND P0, PT, R18, R25, PT ;  /* 0x000000191200720c */ /* 0x000fe20003f06270 */
[C---:B------:R-:W-:Y:S01]  /*36b0*/  IMAD.SHL.U32 R51, R157.reuse, 0x2, RZ ;  /* 0x000000029d337824 */ /* 0x040fe200078e00ff */
[----:B------:R-:W-:Y:S02]  /*36c0*/  LEA R52, P1, R102, R124, 0x1 ;  /* 0x0000007c66347211 */ /* 0x000fe400078208ff */
[----:B------:R-:W-:Y:S02]  /*36d0*/  SHF.L.U64.HI R49, R157, 0x1, R147 ;  /* 0x000000019d317819 */ /* 0x000fe40000010293 */
[----:B------:R-:W-:Y:S02]  /*36e0*/  IADD3 R36, P2, R20, R51, RZ ;  /* 0x0000003314247210 */ /* 0x000fe40007f5e0ff */
[----:B------:R-:W-:Y:S02]  /*36f0*/  LEA.HI.X R53, R102, R125, R99, 0x1, P1 ;  /* 0x0000007d66357211 */ /* 0x000fe400008f0c63 */
[----:B------:R-:W-:Y:S01]  /*3700*/  IADD3 R46, P1, R60, R51, RZ ;  /* 0x000000333c2e7210 */ /* 0x000fe20007f3e0ff */
[----:B------:R-:W-:Y:S01]  /*3710*/  IMAD.X R37, R21, 0x1, R49, P2 ;  /* 0x0000000115257824 */ /* 0x000fe200010e0631 */
[C---:B------:R-:W-:Y:S01]  /*3720*/  LEA R64, P3, R72.reuse, R130, 0x1 ;  /* 0x0000008248407211 */ /* 0x040fe200078608ff */
[----:B-1----:R-:W2:Y:S01]  /*3730*/  LD.E.128 R28, [R52.64] ;  /* 0x00000006341c7980 */ /* 0x002ea2000c101d00 */
[----:B------:R-:W-:Y:S02]  /*3740*/  IADD3.X R47, R61, R49, RZ, P1, !PT ;  /* 0x000000313d2f7210 */ /* 0x000fe40000ffe4ff */
[----:B------:R-:W-:Y:S02]  /*3750*/  ISETP.GE.AND P1, PT, R15, R25, PT ;  /* 0x000000190f00720c */ /* 0x000fe40003f26270 */
[C---:B------:R-:W-:Y:S02]  /*3760*/  LEA R54, P2, R103.reuse, R124, 0x1 ;  /* 0x0000007c67367211 */ /* 0x040fe400078408ff */
[----:B------:R-:W-:Y:S01]  /*3770*/  LEA.HI.X R65, R72, R131, R73, 0x1, P3 ;  /* 0x0000008348417211 */ /* 0x000fe200018f0c49 */
[----:B------:R-:W3:Y:S01]  /*3780*/  @!P0 LD.E.64 R42, [R46.64] ;  /* 0x000000062e2a8980 */ /* 0x000ee2000c101b00 */
[----:B------:R-:W-:Y:S05]  /*3790*/  LEA.HI.X R55, R103, R125, R106, 0x1, P2 ;  /* 0x0000007d67377211 */ /* 0x000fea00010f0c6a */
[----:B------:R-:W4:Y:S01]  /*37a0*/  @!P0 LD.E.64 R26, [R36.64] ;  /* 0x00000006241a8980 */ /* 0x000f22000c101b00 */
[C---:B--2---:R-:W-:Y:S01]  /*37b0*/  @!P0 IMAD.U32 R41, R28.reuse, 0x10000, RZ ;  /* 0x000100001c298824 */ /* 0x044fe200078e00ff */
[----:B------:R-:W-:Y:S02]  /*37c0*/  @!P0 LOP3.LUT R33, R28, 0xffff0000, RZ, 0xc0, !PT ;  /* 0xffff00001c218812 */ /* 0x000fe400078ec0ff */
[----:B------:R-:W-:Y:S01]  /*37d0*/  @!P0 LOP3.LUT R35, R29, 0xffff0000, RZ, 0xc0, !PT ;  /* 0xffff00001d238812 */ /* 0x000fe200078ec0ff */
[C---:B---3--:R-:W-:Y:S01]  /*37e0*/  @!P0 IMAD.U32 R44, R43.reuse, 0x10000, RZ ;  /* 0x000100002b2c8824 */ /* 0x048fe200078e00ff */
[C---:B------:R-:W-:Y:S02]  /*37f0*/  @!P0 SHF.L.U32 R40, R42.reuse, 0x10, RZ ;  /* 0x000000102a288819 */ /* 0x040fe400000006ff */
[----:B------:R-:W-:Y:S02]  /*3800*/  @!P0 LOP3.LUT R42, R42, 0xffff0000, RZ, 0xc0, !PT ;  /* 0xffff00002a2a8812 */ /* 0x000fe400078ec0ff */
        /* <DEDUP_REMOVED lines=12> */
[----:B------:R-:W-:Y:S01]  /*38d0*/  @!P0 FMUL.FTZ R2, R35, R26 ;  /* 0x0000001a23028220 */ /* 0x000fe20000410000 */
[----:B------:R-:W-:Y:S01]  /*38e0*/  @!P0 SHF.L.U32 R40, R31, 0x10, RZ ;  /* 0x000000101f288819 */ /* 0x000fe200000006ff */
[----:B------:R-:W-:Y:S01]  /*38f0*/  @!P0 IMAD.U32 R43, R30, 0x10000, RZ ;  /* 0x000100001e2b8824 */ /* 0x000fe200078e00ff */
[----:B------:R-:W-:Y:S01]  /*3900*/  @!P0 F2FP.BF16.PACK_AB R49, R0, R49 ;  /* 0x000000310031823e */ /* 0x000fe200000010ff */
[C---:B------:R-:W-:Y:S02]  /*3910*/  @!P0 FMUL.FTZ R3, R33.reuse, R24 ;  /* 0x0000001821038220 */ /* 0x040fe40000410000 */
        /* <DEDUP_REMOVED lines=17> */
[----:B------:R-:W-:Y:S02]  /*3a30*/  ISETP.GE.AND P0, PT, R14, R25, PT ;  /* 0x000000190e00720c */ /* 0x000fe40003f06270 */
[C---:B------:R-:W-:Y:S01]  /*3a40*/  LEA R52, P2, R105.reuse, R124, 0x1 ;  /* 0x0000007c69347211 */ /* 0x040fe200078408ff */
[----:B------:R1:W-:Y:S03]  /*3a50*/  ST.E.128 [R64.64], R28 ;  /* 0x0000001c40007985 */ /* 0x0003e6000c101d06 */
[----:B------:R-:W-:Y:S05]  /*3a60*/  LEA.HI.X R53, R105, R125, R108, 0x1, P2 ;  /* 0x0000007d69357211 */ /* 0x000fea00010f0c6c */
[----:B------:R2:W3:Y:S08]  /*3a70*/  LD.E.128 R32, [R54.64] ;  /* 0x0000000636207980 */ /* 0x0004f0000c101d00 */
[----:B------:R-:W4:Y:S06]  /*3a80*/  @!P1 LD.E.64 R26, [R36.64+0x40] ;  /* 0x00004006241a9980 */ /* 0x000f2c000c101b00 */
[----:B------:R-:W5:Y:S01]  /*3a90*/  @!P1 LD.E.64 R42, [R46.64+0x40] ;  /* 0x000040062e2a9980 */ /* 0x000f62000c101b00 */
[C---:B--2---:R-:W-:Y:S04]  /*3aa0*/  LEA R54, P3, R95.reuse, R130, 0x1 ;  /* 0x000000825f367211 */ /* 0x044fe800078608ff */
[----:B------:R-:W-:Y:S01]  /*3ab0*/  LEA.HI.X R55, R95, R131, R96, 0x1, P3 ;  /* 0x000000835f377211 */ /* 0x000fe200018f0c60 */
[C---:B---3--:R-:W-:Y:S01]  /*3ac0*/  @!P1 IMAD.U32 R41, R32.reuse, 0x10000, RZ ;  /* 0x0001000020299824 */ /* 0x048fe200078e00ff */
[----:B------:R-:W-:Y:S02]  /*3ad0*/  @!P1 LOP3.LUT R39, R32, 0xffff0000, RZ, 0xc0, !PT ;  /* 0xffff000020279812 */ /* 0x000fe400078ec0ff */
[----:B-1----:R-:W-:Y:S02]  /*3ae0*/  @!P1 LOP3.LUT R29, R33, 0xffff0000, RZ, 0xc0, !PT ;  /* 0xffff0000211d9812 */ /* 0x002fe400078ec0ff */
[----:B------:R-:W-:Y:S02]  /*3af0*/  @!P1 LOP3.LUT R31, R34, 0xffff0000, RZ, 0xc0, !PT ;  /* 0xffff0000221f9812 */ /* 0x000fe400078ec0ff */
[----:B------:R-:W-:Y:S01]  /*3b00*/  @!P1 LOP3.LUT R28, R35, 0xffff0000, RZ, 0xc0, !PT ;  /* 0xffff0000231c9812 */ /* 0x000fe200078ec0ff */
[C---:B----4-:R-:W-:Y:S01]  /*3b10*/  @!P1 IMAD.U32 R38, R26.reuse, 0x10000, RZ ;  /* 0x000100001a269824 */ /* 0x050fe200078e00ff */
[----:B------:R-:W-:Y:S02]  /*3b20*/  @!P1 LOP3.LUT R26, R26, 0xffff0000, RZ, 0xc0, !PT ;  /* 0xffff00001a1a9812 */ /* 0x000fe400078ec0ff */
[----:B------:R-:W-:Y:S01]  /*3b30*/  @!P1 SHF.L.U32 R24, R27, 0x10, RZ ;  /* 0x000000101b189819 */ /* 0x000fe200000006ff */
[----:B------:R-:W-:Y:S01]  /*3b40*/  @!P1 FMUL.FTZ R5, R39, R38 ;  /* 0x0000002627059220 */ /* 0x000fe20000410000 */
[----:B------:R-:W-:Y:S01]  /*3b50*/  @!P1 LOP3.LUT R27, R27, 0xffff0000, RZ, 0xc0, !PT ;  /* 0xffff00001b1b9812 */ /* 0x000fe200078ec0ff */
[C---:B-----5:R-:W-:Y:S01]  /*3b60*/  @!P1 IMAD.U32 R40, R42.reuse, 0x10000, RZ ;  /* 0x000100002a289824 */ /* 0x060fe200078e00ff */
[----:B------:R-:W-:Y:S01]  /*3b70*/  @!P1 SHF.L.U32 R44, R43, 0x10, RZ ;  /* 0x000000102b2c9819 */ /* 0x000fe200000006ff */
[----:B------:R-:W-:Y:S01]  /*3b80*/  @!P1 FMUL.FTZ R6, R29, R26 ;  /* 0x0000001a1d069220 */ /* 0x000fe20000410000 */
[----:B------:R-:W-:Y:S01]  /*3b90*/  @!P1 LOP3.LUT R42, R42, 0xffff0000, RZ, 0xc0, !PT ;  /* 0xffff00002a2a9812 */ /* 0x000fe200078ec0ff */
[----:B------:R-:W-:Y:S01]  /*3ba0*/  @!P1 FMUL.FTZ R48, R39, R40 ;  /* 0x0000002827309220 */ /* 0x000fe20000410000 */
[----:B------:R-:W-:Y:S01]  /*3bb0*/  @!P1 LOP3.LUT R45, R43, 0xffff0000, RZ, 0xc0, !PT ;  /* 0xffff00002b2d9812 */ /* 0x000fe200078ec0ff */
[----:B------:R-:W-:Y:S01]  /*3bc0*/  @!P1 FFMA.FTZ R5, R40, R41, R5 ;  /* 0x0000002928059223 */ /* 0x000fe20000010005 */
[----:B------:R-:W-:Y:S01]  /*3bd0*/  @!P1 SHF.L.U32 R40, R35, 0x10, RZ ;  /* 0x0000001023289819 */ /* 0x000fe200000006ff */
[----:B------:R-:W-:Y:S01]  /*3be0*/  @!P1 FFMA.FTZ R48, R41, R38, -R48 ;  /* 0x0000002629309223 */ /* 0x000fe20000010830 */
[----:B------:R-:W-:Y:S01]  /*3bf0*/  @!P1 SHF.L.U32 R41, R33, 0x10, RZ ;  /* 0x0000001021299819 */ /* 0x000fe200000006ff */
[C---:B------:R-:W-:Y:S02]  /*3c00*/  @!P1 FMUL.FTZ R7, R31.reuse, R24 ;  /* 0x000000181f079220 */ /* 0x040fe40000410000 */
[----:B------:R-:W-:Y:S01]  /*3c10*/  @!P1 FMUL.FTZ R50, R31, R44 ;  /* 0x0000002c1f329220 */ /* 0x000fe20000410000 */
[----:B------:R-:W-:Y:S01]  /*3c20*/  @!P1 F2FP.BF16.PACK_AB R48, R5, R48 ;  /* 0x000000300530923e */ /* 0x000fe200000010ff */
[----:B------:R-:W-:Y:S02]  /*3c30*/  @!P1 FMUL.FTZ R49, R29, R42 ;  /* 0x0000002a1d319220 */ /* 0x000fe40000410000 */
[C---:B------:R-:W-:Y:S02]  /*3c40*/  @!P1 FMUL.FTZ R51, R28.reuse, R45 ;  /* 0x0000002d1c339220 */ /* 0x040fe40000410000 */
[-C--:B------:R-:W-:Y:S02]  /*3c50*/  @!P1 FMUL.FTZ R8, R28, R27.reuse ;  /* 0x0000001b1c089220 */ /* 0x080fe40000410000 */
[----:B------:R-:W-:Y:S02]  /*3c60*/  @!P1 FFMA.FTZ R49, R41, R26, -R49 ;  /* 0x0000001a29319223 */ /* 0x000fe40000010831 */
[----:B------:R-:W-:Y:S02]  /*3c70*/  @!P1 FFMA.FTZ R51, R40, R27, -R51 ;  /* 0x0000001b28339223 */ /* 0x000fe40000010833 */
[----:B------:R-:W-:Y:S02]  /*3c80*/  @!P1 IMAD.U32 R43, R34, 0x10000, RZ ;  /* 0x00010000222b9824 */ /* 0x000fe400078e00ff */
[----:B------:R-:W-:Y:S02]  /*3c90*/  @!P1 FFMA.FTZ R6, R42, R41, R6 ;  /* 0x000000292a069223 */ /* 0x000fe40000010006 */
[----:B------:R-:W-:Y:S02]  /*3ca0*/  @!P1 FFMA.FTZ R7, R44, R43, R7 ;  /* 0x0000002b2c079223 */ /* 0x000fe40000010007 */
[----:B------:R-:W-:Y:S01]  /*3cb0*/  @!P1 FFMA.FTZ R50, R43, R24, -R50 ;  /* 0x000000182b329223 */ /* 0x000fe20000010832 */
[----:B------:R-:W-:Y:S01]  /*3cc0*/  @!P1 F2FP.BF16.PACK_AB R49, R6, R49 ;  /* 0x000000310631923e */ /* 0x000fe200000010ff */
[----:B------:R-:W-:Y:S02]  /*3cd0*/  @!P1 FFMA.FTZ R8, R45, R40, R8 ;  /* 0x000000282d089223 */ /* 0x000fe40000010008 */
[----:B------:R-:W-:Y:S01]  /*3ce0*/  @!P1 IMAD.MOV.U32 R32, RZ, RZ, R48 ;  /* 0x000000ffff209224 */ /* 0x000fe200078e0030 */
[----:B------:R-:W-:Y:S02]  /*3cf0*/  @!P1 F2FP.BF16.PACK_AB R50, R7, R50 ;  /* 0x000000320732923e */ /* 0x000fe400000010ff */
[----:B------:R-:W-:Y:S02]  /*3d00*/  @!P1 F2FP.BF16.PACK_AB R51, R8, R51 ;  /* 0x000000330833923e */ /* 0x000fe400000010ff */
[----:B------:R-:W-:Y:S01]  /*3d10*/  @!P1 MOV R33, R49 ;  /* 0x0000003100219202 */ /* 0x000fe20000000f00 */
[----:B------:R-:W-:Y:S01]  /*3d20*/  @!P1 IMAD.MOV.U32 R34, RZ, RZ, R50 ;  /* 0x000000ffff229224 */ /* 0x000fe200078e0032 */
[----:B------:R-:W-:Y:S05]  /*3d30*/  @!P1 MOV R35, R51 ;  /* 0x0000003300239202 */ /* 0x000fea0000000f00 */
[----:B------:R1:W-:Y:S08]  /*3d40*/  ST.E.128 [R54.64], R32 ;  /* 0x0000002036007985 */ /* 0x0003f0000c101d06 */
[----:B------:R2:W3:Y:S08]  /*3d50*/  LD.E.128 R28, [R52.64] ;  /* 0x00000006341c7980 */ /* 0x0004f0000c101d00 */
[----:B------:R-:W4:Y:S06]  /*3d60*/  @!P0 LD.E.64 R26, [R36.64+0x80] ;  /* 0x00008006241a8980 */ /* 0x000f2c000c101b00 */
[----:B------:R-:W5:Y:S01]  /*3d70*/  @!P0 LD.E.64 R46, [R46.64+0x80] ;  /* 0x000080062e2e8980 */ /* 0x000f62000c101b00 */
[C---:B--2---:R-:W-:Y:S04]  /*3d80*/  LEA R52, P1, R93.reuse, R130, 0x1 ;  /* 0x000000825d347211 */ /* 0x044fe800078208ff */
[----:B------:R-:W-:Y:S01]  /*3d90*/  LEA.HI.X R53, R93, R131, R94, 0x1, P1 ;  /* 0x000000835d357211 */ /* 0x000fe200008f0c5e */
[C---:B---3--:R-:W-:Y:S01]  /*3da0*/  @!P0 IMAD.U32 R41, R28.reuse, 0x10000, RZ ;  /* 0x000100001c298824 */ /* 0x048fe200078e00ff */
[----:B------:R-:W-:Y:S01]  /*3db0*/  @!P0 LOP3.LUT R39, R28, 0xffff0000, RZ, 0xc0, !PT ;  /* 0xffff00001c278812 */ /* 0x000fe200078ec0ff */
[C---:B------:R-:W-:Y:S01]  /*3dc0*/  @!P0 IMAD.U32 R43, R30.reuse, 0x10000, RZ ;  /* 0x000100001e2b8824 */ /* 0x040fe200078e00ff */
        /* <DEDUP_REMOVED lines=37> */
[----:B------:R1:W-:Y:S02]  /*4020*/  ST.E.128 [R52.64], R28 ;  /* 0x0000001c34007985 */ /* 0x0003e4000c101d06 */
.L_x_5762:
[----:B------:R-:W-:Y:S05]  /*4030*/  BSYNC B0 ;  /* 0x0000000000007941 */ /* 0x000fea0003800000 */
.L_x_5761:
[C---:B------:R-:W-:Y:S01]  /*4040*/  ISETP.GE.AND P0, PT, R80.reuse, R176, PT ;  /* 0x000000b05000720c */ /* 0x040fe20003f06270 */
[----:B------:R-:W-:Y:S03]  /*4050*/  BSSY B0, `(.L_x_5763) ;  /* 0x000009d000007945 */ /* 0x000fe60003800000 */
[----:B------:R-:W-:Y:S11]  /*4060*/  ISETP.GE.AND P0, PT, R80, R174, !P0 ;  /* 0x000000ae5000720c */ /* 0x000ff60004706270 */
[----:B------:R-:W-:Y:S02]  /*4070*/  @!UPT UIADD3 URZ, URZ, URZ, URZ ;  /* 0x0000003f3f3ff290 */ /* 0x000fe4000fffe03f */
[----:B------:R-:W-:-:S05]  /*4080*/  @!P0 BRA `(.L_x_5764) ;  /* 0x0000099000008947 */ /* 0x000fca0003800000 */
[----:B------:R-:W-:Y:S01]  /*4090*/  ISETP.GE.AND P0, PT, R18, R25, PT ;  /* 0x000000191200720c */ /* 0x000fe20003f06270 */
[C---:B------:R-:W-:Y:S01]  /*40a0*/  IMAD.SHL.U32 R51, R155.reuse, 0x2, RZ ;  /* 0x000000029b337824 */ /* 0x040fe200078e00ff */
[----:B-1----:R-:W-:Y:S02]  /*40b0*/  LEA R52, P1, R104, R124, 0x1 ;  /* 0x0000007c68347211 */ /* 0x002fe400078208ff */
[----:B------:R-:W-:Y:S02]  /*40c0*/  SHF.L.U64.HI R49, R155, 0x1, R146 ;  /* 0x000000019b317819 */ /* 0x000fe40000010292 */
[----:B------:R-:W-:Y:S02]  /*40d0*/  IADD3 R36, P2, R20, R51, RZ ;  /* 0x0000003314247210 */ /* 0x000fe40007f5e0ff */
[----:B------:R-:W-:Y:S02]  /*40e0*/  LEA.HI.X R53, R104, R125, R101, 0x1, P1 ;  /* 0x0000007d68357211 */ /* 0x000fe400008f0c65 */
[----:B------:R-:W-:Y:S01]  /*40f0*/  IADD3 R46, P1, R60, R51, RZ ;  /* 0x000000333c2e7210 */ /* 0x000fe20007f3e0ff */
[----:B------:R-:W-:Y:S01]  /*4100*/  IMAD.X R37, R21, 0x1, R49, P2 ;  /* 0x0000000115257824 */ /* 0x000fe200010e0631 */
[----:B------:R-:W-:Y:S01]  /*4110*/  LEA R64, P3, R97, R130, 0x1 ;  /* 0x0000008261407211 */ /* 0x000fe200078608ff */
[----:B------:R-:W2:Y:S01]  /*4120*/  LD.E.128 R28, [R52.64] ;  /* 0x00000006341c7980 */ /* 0x000ea2000c101d00 */
[----:B------:R-:W-:Y:S02]  /*4130*/  IADD3.X R47, R61, R49, RZ, P1, !PT ;  /* 0x000000313d2f7210 */ /* 0x000fe40000ffe4ff */
[----:B------:R-:W-:Y:S02]  /*4140*/  ISETP.GE.AND P1, PT, R15, R25, PT ;  /* 0x000000190f00720c */ /* 0x000fe40003f26270 */
[----:B------:R-:W-:Y:S02]  /*4150*/  LEA R54, P2, R107, R124, 0x1 ;  /* 0x0000007c6b367211 */ /* 0x000fe400078408ff */
        /* <DEDUP_REMOVED lines=140> */
.L_x_5764:
[----:B------:R-:W-:Y:S05]  /*4a20*/  BSYNC B0 ;  /* 0x0000000000007941 */ /* 0x000fea0003800000 */
.L_x_5763:
[C---:B------:R-:W-:Y:S01]  /*4a30*/  ISETP.GE.AND P0, PT, R79.reuse, R176, PT ;  /* 0x000000b04f00720c */ /* 0x040fe20003f06270 */
[----:B------:R-:W-:Y:S03]  /*4a40*/  BSSY B0, `(.L_x_5765) ;  /* 0x00000a0000007945 */ /* 0x000fe60003800000 */
[----:B------:R-:W-:Y:S11]  /*4a50*/  ISETP.GE.AND P0, PT, R79, R174, !P0 ;  /* 0x000000ae4f00720c */ /* 0x000ff60004706270 */
[----:B------:R-:W-:Y:S02]  /*4a60*/  @!UPT UIADD3 URZ, URZ, URZ, URZ ;  /* 0x0000003f3f3ff290 */ /* 0x000fe4000fffe03f */
[----:B------:R-:W-:-:S05]  /*4a70*/  @!P0 BRA `(.L_x_5766) ;  /* 0x000009c000008947 */ /* 0x000fca0003800000 */
[----:B------:R-:W-:Y:S01]  /*4a80*/  IMAD R48, R173, 0x60, RZ ;  /* 0x00000060ad307824 */ /* 0x000fe200078e02ff */
[C---:B------:R-:W-:Y:S01]  /*4a90*/  SHF.L.U32 R51, R153.reuse, 0x1, RZ ;  /* 0x0000000199337819 */ /* 0x040fe200000006ff */
[----:B-1----:R-:W-:Y:S01]  /*4aa0*/  IMAD.WIDE.U32 R52, R172, 0x60, R124 ;  /* 0x00000060ac347825 */ /* 0x002fe200078e007c */
[----:B------:R-:W-:Y:S02]  /*4ab0*/  ISETP.GE.AND P0, PT, R18, R25, PT ;  /* 0x000000191200720c */ /* 0x000fe40003f06270 */
[-C--:B------:R-:W-:Y:S01]  /*4ac0*/  IADD3 R36, P2, R20, R51.reuse, RZ ;  /* 0x0000003314247210 */ /* 0x080fe20007f5e0ff */
[----:B------:R-:W-:Y:S01]  /*4ad0*/  IMAD.WIDE.U32 R64, R136, 0x60, R130 ;  /* 0x0000006088407825 */ /* 0x000fe200078e0082 */
[----:B------:R-:W-:Y:S02]  /*4ae0*/  SHF.L.U64.HI R49, R153, 0x1, R144 ;  /* 0x0000000199317819 */ /* 0x000fe40000010290 */
[----:B------:R-:W-:Y:S02]  /*4af0*/  IADD3 R46, P1, R60, R51, RZ ;  /* 0x000000333c2e7210 */ /* 0x000fe40007f3e0ff */
[----:B------:R-:W-:Y:S01]  /*4b00*/  IADD3 R51, R53, R48, RZ ;  /* 0x0000003035337210 */ /* 0x000fe20007ffe0ff */
[--C-:B------:R-:W-:Y:S01]  /*4b10*/  IMAD.X R37, R21, 0x1, R49.reuse, P2 ;  /* 0x0000000115257824 */ /* 0x100fe200010e0631 */
[----:B------:R-:W-:Y:S01]  /*4b20*/  MOV R50, R52 ;  /* 0x0000003400327202 */ /* 0x000fe20000000f00 */
[----:B------:R-:W-:Y:S01]  /*4b30*/  IMAD.X R47, R61, 0x1, R49, P1 ;  /* 0x000000013d2f7824 */ /* 0x000fe200008e0631 */
[----:B------:R-:W-:Y:S01]  /*4b40*/  ISETP.GE.AND P1, PT, R15, R25, PT ;  /* 0x000000190f00720c */ /* 0x000fe20003f26270 */
[----:B------:R-:W-:Y:S01]  /*4b50*/  IMAD R52, R137, 0x60, RZ ;  /* 0x0000006089347824 */ /* 0x000fe200078e02ff */
[----:B------:R-:W2:Y:S03]  /*4b60*/  @!P0 LD.E.64 R26, [R36.64] ;  /* 0x00000006241a8980 */ /* 0x000ea6000c101b00 */
[----:B------:R-:W-:Y:S01]  /*4b70*/  IMAD.IADD R65, R65, 0x1, R52 ;  /* 0x0000000141417824 */ /* 0x000fe200078e0234 */
[C---:B------:R-:W-:Y:S02]  /*4b80*/  LEA R52, P2, R114.reuse, R124, 0x1 ;  /* 0x0000007c72347211 */ /* 0x040fe400078408ff */
[----:B------:R-:W3:Y:S02]  /*4b90*/  LD.E.128 R32, [R50.64] ;  /* 0x0000000632207980 */ /* 0x000ee4000c101d00 */
[----:B------:R-:W-:Y:S06]  /*4ba0*/  LEA.HI.X R53, R114, R125, R111, 0x1, P2 ;  /* 0x0000007d72357211 */ /* 0x000fec00010f0c6f */
[----:B------:R-:W4:Y:S01]  /*4bb0*/  @!P0 LD.E.64 R42, [R46.64] ;  /* 0x000000062e2a8980 */ /* 0x000f22000c101b00 */
[C---:B--2---:R-:W-:Y:S01]  /*4bc0*/  @!P0 IMAD.U32 R28, R26.reuse, 0x10000, RZ ;  /* 0x000100001a1c8824 */ /* 0x044fe200078e00ff */
[----:B------:R-:W-:Y:S02]  /*4bd0*/  @!P0 LOP3.LUT R26, R26, 0xffff0000, RZ, 0xc0, !PT ;  /* 0xffff00001a1a8812 */ /* 0x000fe400078ec0ff */
[C---:B------:R-:W-:Y:S02]  /*4be0*/  @!P0 SHF.L.U32 R24, R27.reuse, 0x10, RZ ;  /* 0x000000101b188819 */ /* 0x040fe400000006ff */
[----:B------:R-:W-:Y:S01]  /*4bf0*/  @!P0 LOP3.LUT R27, R27, 0xffff0000, RZ, 0xc0, !PT ;  /* 0xffff00001b1b8812 */ /* 0x000fe200078ec0ff */
[C---:B---3--:R-:W-:Y:S01]  /*4c00*/  @!P0 IMAD.U32 R41, R32.reuse, 0x10000, RZ ;  /* 0x0001000020298824 */ /* 0x048fe200078e00ff */
[----:B------:R-:W-:Y:S02]  /*4c10*/  @!P0 LOP3.LUT R29, R32, 0xffff0000, RZ, 0xc0, !PT ;  /* 0xffff0000201d8812 */ /* 0x000fe400078ec0ff */
[----:B------:R-:W-:Y:S02]  /*4c20*/  @!P0 LOP3.LUT R31, R34, 0xffff0000, RZ, 0xc0, !PT ;  /* 0xffff0000221f8812 */ /* 0x000fe400078ec0ff */
[----:B------:R-:W-:Y:S01]  /*4c30*/  @!P0 SHF.L.U32 R44, R35, 0x10, RZ ;  /* 0x00000010232c8819 */ /* 0x000fe200000006ff */
[----:B------:R-:W-:Y:S02]  /*4c40*/  @!P0 FMUL.FTZ R0, R29, R28 ;  /* 0x0000001c1d008220 */ /* 0x000fe40000410000 */
[C---:B----4-:R-:W-:Y:S01]  /*4c50*/  @!P0 IMAD.U32 R39, R42.reuse, 0x10000, RZ ;  /* 0x000100002a278824 */ /* 0x050fe200078e00ff */
        /* <DEDUP_REMOVED lines=8> */
[----:B------:R-:W-:Y:S01]  /*4ce0*/  @!P0 LOP3.LUT R28, R35, 0xffff0000, RZ, 0xc0, !PT ;  /* 0xffff0000231c8812 */ /* 0x000fe200078ec0ff */
[----:B------:R-:W-:Y:S01]  /*4cf0*/  @!P0 FMUL.FTZ R2, R29, R26 ;  /* 0x0000001a1d028220 */ /* 0x000fe20000410000 */
[----:B------:R-:W-:Y:S01]  /*4d00*/  @!P0 SHF.L.U32 R39, R33, 0x10, RZ ;  /* 0x0000001021278819 */ /* 0x000fe200000006ff */
[----:B------:R-:W-:Y:S01]  /*4d10*/  @!P0 IMAD.U32 R41, R34, 0x10000, RZ ;  /* 0x0001000022298824 */ /* 0x000fe200078e00ff */
[----:B------:R-:W-:Y:S01]  /*4d20*/  @!P0 F2FP.BF16.PACK_AB R49, R0, R49 ;  /* 0x000000310031823e */ /* 0x000fe200000010ff */
[----:B------:R-:W-:Y:S02]  /*4d30*/  @!P0 FMUL.FTZ R51, R29, R40 ;  /* 0x000000281d338220 */ /* 0x000fe40000410000 */
[C---:B------:R-:W-:Y:S01]  /*4d40*/  @!P0 FMUL.FTZ R50, R28.reuse, R43 ;  /* 0x0000002b1c328220 */ /* 0x040fe20000410000 */
[----:B------:R-:W-:Y:S01]  /*4d50*/  @!P0 MOV R32, R49 ;  /* 0x0000003100208202 */ /* 0x000fe20000000f00 */
[----:B------:R-:W-:Y:S02]  /*4d60*/  @!P0 FMUL.FTZ R4, R28, R27 ;  /* 0x0000001b1c048220 */ /* 0x000fe40000410000 */
[----:B------:R-:W-:Y:S02]  /*4d70*/  @!P0 FFMA.FTZ R2, R40, R39, R2 ;  /* 0x0000002728028223 */ /* 0x000fe40000010002 */
[----:B------:R-:W-:Y:S02]  /*4d80*/  @!P0 FMUL.FTZ R48, R31, R42 ;  /* 0x0000002a1f308220 */ /* 0x000fe40000410000 */
[----:B------:R-:W-:Y:S02]  /*4d90*/  @!P0 FFMA.FTZ R3, R42, R41, R3 ;  /* 0x000000292a038223 */ /* 0x000fe40000010003 */
[----:B------:R-:W-:Y:S02]  /*4da0*/  @!P0 FFMA.FTZ R51, R39, R26, -R51 ;  /* 0x0000001a27338223 */ /* 0x000fe40000010833 */
[----:B------:R-:W-:Y:S02]  /*4db0*/  @!P0 FFMA.FTZ R50, R44, R27, -R50 ;  /* 0x0000001b2c328223 */ /* 0x000fe40000010832 */
        /* <DEDUP_REMOVED lines=9> */
[----:B------:R-:W-:Y:S02]  /*4e50*/  ISETP.GE.AND P0, PT, R14, R25, PT ;  /* 0x000000190e00720c */ /* 0x000fe40003f06270 */
[----:B------:R-:W-:Y:S01]  /*4e60*/  LEA.HI.X R55, R88, R131, R87, 0x1, P3 ;  /* 0x0000008358377211 */ /* 0x000fe200018f0c57 */
[----:B------:R1:W-:Y:S08]  /*4e70*/  ST.E.128 [R64.64], R32 ;  /* 0x0000002040007985 */ /* 0x0003f0000c101d06 */
[----:B------:R-:W2:Y:S06]  /*4e80*/  @!P1 LD.E.64 R44, [R46.64+0x40] ;  /* 0x000040062e2c9980 */ /* 0x000eac000c101b00 */
[----:B------:R3:W4:Y:S08]  /*4e90*/  LD.E.128 R28, [R52.64] ;  /* 0x00000006341c7980 */ /* 0x000730000c101d00 */
[----:B------:R-:W5:Y:S01]  /*4ea0*/  @!P1 LD.E.64 R26, [R36.64+0x40] ;  /* 0x00004006241a9980 */ /* 0x000f62000c101b00 */
[C---:B---3--:R-:W-:Y:S04]  /*4eb0*/  LEA R52, P2, R116.reuse, R124, 0x1 ;  /* 0x0000007c74347211 */ /* 0x048fe800078408ff */
[----:B------:R-:W-:Y:S01]  /*4ec0*/  LEA.HI.X R53, R116, R125, R113, 0x1, P2 ;  /* 0x0000007d74357211 */ /* 0x000fe200010f0c71 */
[C---:B--2---:R-:W-:Y:S01]  /*4ed0*/  @!P1 IMAD.U32 R42, R45.reuse, 0x10000, RZ ;  /* 0x000100002d2a9824 */ /* 0x044fe200078e00ff */
[C---:B------:R-:W-:Y:S02]  /*4ee0*/  @!P1 SHF.L.U32 R39, R44.reuse, 0x10, RZ ;  /* 0x000000102c279819 */ /* 0x040fe400000006ff */
[----:B------:R-:W-:Y:S02]  /*4ef0*/  @!P1 LOP3.LUT R41, R44, 0xffff0000, RZ, 0xc0, !PT ;  /* 0xffff00002c299812 */ /* 0x000fe400078ec0ff */
[----:B------:R-:W-:Y:S01]  /*4f00*/  @!P1 LOP3.LUT R45, R45, 0xffff0000, RZ, 0xc0, !PT ;  /* 0xffff00002d2d9812 */ /* 0x000fe200078ec0ff */
[C---:B----4-:R-:W-:Y:S01]  /*4f10*/  @!P1 IMAD.U32 R43, R29.reuse, 0x10000, RZ ;  /* 0x000100001d2b9824 */ /* 0x050fe200078e00ff */
[C---:B------:R-:W-:Y:S02]  /*4f20*/  @!P1 LOP3.LUT R38, R28.reuse, 0xffff0000, RZ, 0xc0, !PT ;  /* 0xffff00001c269812 */ /* 0x040fe400078ec0ff */
[----:B-1----:R-:W-:Y:S02]  /*4f30*/  @!P1 LOP3.LUT R33, R29, 0xffff0000, RZ, 0xc0, !PT ;  /* 0xffff00001d219812 */ /* 0x002fe400078ec0ff */
[----:B------:R-:W-:Y:S01]  /*4f40*/  @!P1 SHF.L.U32 R40, R28, 0x10, RZ ;  /* 0x000000101c289819 */ /* 0x000fe200000006ff */
[----:B------:R-:W-:Y:S02]  /*4f50*/  @!P1 FMUL.FTZ R48, R38, R39 ;  /* 0x0000002726309220 */ /* 0x000fe40000410000 */
[----:B------:R-:W-:Y:S01]  /*4f60*/  @!P1 FMUL.FTZ R49, R33, R41 ;  /* 0x0000002921319220 */ /* 0x000fe20000410000 */
[C---:B-----5:R-:W-:Y:S01]  /*4f70*/  @!P1 SHF.L.U32 R25, R26.reuse, 0x10, RZ ;  /* 0x000000101a199819 */ /* 0x060fe200000006ff */
[C---:B------:R-:W-:Y:S01]  /*4f80*/  @!P1 IMAD.U32 R24, R27.reuse, 0x10000, RZ ;  /* 0x000100001b189824 */ /* 0x040fe200078e00ff */
[----:B------:R-:W-:Y:S02]  /*4f90*/  @!P1 LOP3.LUT R26, R26, 0xffff0000, RZ, 0xc0, !PT ;  /* 0xffff00001a1a9812 */ /* 0x000fe400078ec0ff */
[----:B------:R-:W-:Y:S01]  /*4fa0*/  @!P1 LOP3.LUT R27, R27, 0xffff0000, RZ, 0xc0, !PT ;  /* 0xffff00001b1b9812 */ /* 0x000fe200078ec0ff */
[-C--:B------:R-:W-:Y:S02]  /*4fb0*/  @!P1 FMUL.FTZ R5, R38, R25.reuse ;  /* 0x0000001926059220 */ /* 0x080fe40000410000 */
[----:B------:R-:W-:Y:S01]  /*4fc0*/  @!P1 FFMA.FTZ R48, R40, R25, -R48 ;  /* 0x0000001928309223 */ /* 0x000fe20000010830 */
[C---:B------:R-:W-:Y:S01]  /*4fd0*/  @!P1 LOP3.LUT R25, R30.reuse, 0xffff0000, RZ, 0xc0, !PT ;  /* 0xffff00001e199812 */ /* 0x040fe200078ec0ff */
[----:B------:R-:W-:Y:S02]  /*4fe0*/  @!P1 FMUL.FTZ R6, R33, R26 ;  /* 0x0000001a21069220 */ /* 0x000fe40000410000 */
[----:B------:R-:W-:Y:S01]  /*4ff0*/  @!P1 FFMA.FTZ R5, R39, R40, R5 ;  /* 0x0000002827059223 */ /* 0x000fe20000010005 */
[----:B------:R-:W-:Y:S01]  /*5000*/  @!P1 SHF.L.U32 R39, R30, 0x10, RZ ;  /* 0x000000101e279819 */ /* 0x000fe200000006ff */
[C---:B------:R-:W-:Y:S02]  /*5010*/  @!P1 FMUL.FTZ R7, R25.reuse, R24 ;  /* 0x0000001819079220 */ /* 0x040fe40000410000 */
[----:B------:R-:W-:Y:S01]  /*5020*/  @!P1 FMUL.FTZ R50, R25, R42 ;  /* 0x0000002a19329220 */ /* 0x000fe20000410000 */
[----:B------:R-:W-:Y:S01]  /*5030*/  @!P1 F2FP.BF16.PACK_AB R48, R5, R48 ;  /* 0x000000300530923e */ /* 0x000fe200000010ff */
[----:B------:R-:W-:Y:S01]  /*5040*/  @!P1 FFMA.FTZ R49, R43, R26, -R49 ;  /* 0x0000001a2b319223 */ /* 0x000fe20000010831 */
[----:B------:R-:W-:Y:S01]  /*5050*/  @!P1 LOP3.LUT R26, R31, 0xffff0000, RZ, 0xc0, !PT ;  /* 0xffff00001f1a9812 */ /* 0x000fe200078ec0ff */
[----:B------:R-:W-:Y:S01]  /*5060*/  @!P1 FFMA.FTZ R50, R39, R24, -R50 ;  /* 0x0000001827329223 */ /* 0x000fe20000010832 */
[----:B------:R-:W-:Y:S01]  /*5070*/  @!P1 MOV R28, R48 ;  /* 0x00000030001c9202 */ /* 0x000fe20000000f00 */
[----:B------:R-:W-:Y:S02]  /*5080*/  @!P1 IMAD.U32 R40, R31, 0x10000, RZ ;  /* 0x000100001f289824 */ /* 0x000fe400078e00ff */
[C---:B------:R-:W-:Y:S02]  /*5090*/  @!P1 FMUL.FTZ R51, R26.reuse, R45 ;  /* 0x0000002d1a339220 */ /* 0x040fe40000410000 */
[----:B------:R-:W-:Y:S02]  /*50a0*/  @!P1 FMUL.FTZ R8, R26, R27 ;  /* 0x0000001b1a089220 */ /* 0x000fe40000410000 */
[----:B------:R-:W-:Y:S02]  /*50b0*/  @!P1 FFMA.FTZ R6, R41, R43, R6 ;  /* 0x0000002b29069223 */ /* 0x000fe40000010006 */
[----:B------:R-:W-:Y:S02]  /*50c0*/  @!P1 FFMA.FTZ R7, R42, R39, R7 ;  /* 0x000000272a079223 */ /* 0x000fe40000010007 */
[----:B------:R-:W-:Y:S01]  /*50d0*/  @!P1 FFMA.FTZ R51, R40, R27, -R51 ;  /* 0x0000001b28339223 */ /* 0x000fe20000010833 */
[----:B------:R-:W-:Y:S01]  /*50e0*/  @!P1 F2FP.BF16.PACK_AB R49, R6, R49 ;  /* 0x000000310631923e */ /* 0x000fe200000010ff */
[----:B------:R-:W-:Y:S01]  /*50f0*/  @!P1 FFMA.FTZ R8, R45, R40, R8 ;  /* 0x000000282d089223 */ /* 0x000fe20000010008 */
[----:B------:R-:W-:Y:S03]  /*5100*/  @!P1 F2FP.BF16.PACK_AB R50, R7, R50 ;  /* 0x000000320732923e */ /* 0x000fe600000010ff */
[----:B------:R-:W-:Y:S01]  /*5110*/  @!P1 IMAD.MOV.U32 R29, RZ, RZ, R49 ;  /* 0x000000ffff1d9224 */ /* 0x000fe200078e0031 */
[----:B------:R-:W-:Y:S02]  /*5120*/  @!P1 F2FP.BF16.PACK_AB R51, R8, R51 ;  /* 0x000000330833923e */ /* 0x000fe400000010ff */
[----:B------:R-:W-:Y:S03]  /*5130*/  @!P1 MOV R30, R50 ;  /* 0x00000032001e9202 */ /* 0x000fe60000000f00 */
[----:B------:R-:W-:Y:S05]  /*5140*/  @!P1 IMAD.MOV.U32 R31, RZ, RZ, R51 ;  /* 0x000000ffff1f9224 */ /* 0x000fea00078e0033 */
        /* <DEDUP_REMOVED lines=9> */
[----:B------:R-:W-:Y:S02]  /*51e0*/  @!P0 LOP3.LUT R45, R47, 0xffff0000, RZ, 0xc0, !PT ;  /* 0xffff00002f2d8812 */ /* 0x000fe400078ec0ff */
[C---:B----4-:R-:W-:Y:S02]  /*51f0*/  @!P0 LOP3.LUT R38, R32.reuse, 0xffff0000, RZ, 0xc0, !PT ;  /* 0xffff000020268812 */ /* 0x050fe400078ec0ff */
[----:B------:R-:W-:Y:S02]  /*5200*/  @!P0 SHF.L.U32 R40, R32, 0x10, RZ ;  /* 0x0000001020288819 */ /* 0x000fe400000006ff */
[----:B-1----:R-:W-:Y:S01]  /*5210*/  @!P0 LOP3.LUT R29, R33, 0xffff0000, RZ, 0xc0, !PT ;  /* 0xffff0000211d8812 */ /* 0x002fe200078ec0ff */
[----:B------:R-:W-:Y:S01]  /*5220*/  @!P0 FMUL.FTZ R48, R38, R39 ;  /* 0x0000002726308220 */ /* 0x000fe20000410000 */
[----:B------:R-:W-:Y:S02]  /*5230*/  @!P0 LOP3.LUT R28, R35, 0xffff0000, RZ, 0xc0, !PT ;  /* 0xffff0000231c8812 */ /* 0x000fe400078ec0ff */
[C---:B-----5:R-:W-:Y:S01]  /*5240*/  @!P0 SHF.L.U32 R27, R24.reuse, 0x10, RZ ;  /* 0x00000010181b8819 */ /* 0x060fe200000006ff */
[----:B------:R-:W-:Y:S01]  /*5250*/  @!P0 FMUL.FTZ R49, R29, R41 ;  /* 0x000000291d318220 */ /* 0x000fe20000410000 */
[----:B------:R-:W-:Y:S01]  /*5260*/  @!P0 LOP3.LUT R26, R24, 0xffff0000, RZ, 0xc0, !PT ;  /* 0xffff0000181a8812 */ /* 0x000fe200078ec0ff */
[C---:B------:R-:W-:Y:S01]  /*5270*/  @!P0 IMAD.U32 R24, R25.reuse, 0x10000, RZ ;  /* 0x0001000019188824 */ /* 0x040fe200078e00ff */
[----:B------:R-:W-:Y:S01]  /*5280*/  @!P0 SHF.L.U32 R43, R34, 0x10, RZ ;  /* 0x00000010222b8819 */ /* 0x000fe200000006ff */
[-C--:B------:R-:W-:Y:S01]  /*5290*/  @!P0 FMUL.FTZ R9, R38, R27.reuse ;  /* 0x0000001b26098220 */ /* 0x080fe20000410000 */
[----:B------:R-:W-:Y:S01]  /*52a0*/  @!P0 LOP3.LUT R25, R25, 0xffff0000, RZ, 0xc0, !PT ;  /* 0xffff000019198812 */ /* 0x000fe200078ec0ff */
[----:B------:R-:W-:Y:S01]  /*52b0*/  @!P0 FFMA.FTZ R48, R40, R27, -R48 ;  /* 0x0000001b28308223 */ /* 0x000fe20000010830 */
[----:B------:R-:W-:Y:S01]  /*52c0*/  @!P0 LOP3.LUT R27, R34, 0xffff0000, RZ, 0xc0, !PT ;  /* 0xffff0000221b8812 */ /* 0x000fe200078ec0ff */
[----:B------:R-:W-:Y:S02]  /*52d0*/  @!P0 FFMA.FTZ R9, R39, R40, R9 ;  /* 0x0000002827098223 */ /* 0x000fe40000010009 */
[----:B------:R-:W-:Y:S02]  /*52e0*/  @!P0 IMAD.U32 R39, R33, 0x10000, RZ ;  /* 0x0001000021278824 */ /* 0x000fe400078e00ff */
[----:B------:R-:W-:Y:S01]  /*52f0*/  @!P0 FMUL.FTZ R10, R29, R26 ;  /* 0x0000001a1d0a8220 */ /* 0x000fe20000410000 */
[----:B------:R-:W-:Y:S01]  /*5300*/  @!P0 F2FP.BF16.PACK_AB R48, R9, R48 ;  /* 0x000000300930823e */ /* 0x000fe200000010ff */
[C---:B------:R-:W-:Y:S02]  /*5310*/  @!P0 FMUL.FTZ R11, R27.reuse, R24 ;  /* 0x000000181b0b8220 */ /* 0x040fe40000410000 */
[----:B------:R-:W-:Y:S01]  /*5320*/  @!P0 FMUL.FTZ R50, R27, R42 ;  /* 0x0000002a1b328220 */ /* 0x000fe20000410000 */
[----:B------:R-:W-:Y:S01]  /*5330*/  @!P0 MOV R32, R48 ;  /* 0x0000003000208202 */ /* 0x000fe20000000f00 */
[----:B------:R-:W-:Y:S02]  /*5340*/  @!P0 IMAD.U32 R40, R35, 0x10000, RZ ;  /* 0x0001000023288824 */ /* 0x000fe400078e00ff */
        /* <DEDUP_REMOVED lines=15> */
.L_x_5766:
[----:B------:R-:W-:Y:S05]  /*5440*/  BSYNC B0 ;  /* 0x0000000000007941 */ /* 0x000fea0003800000 */
.L_x_5765:
[----:B------:R-:W2:Y:S02]  /*5450*/  LD.E R3, [R22.64+0xd0] ;  /* 0x0000d00616037980 */ /* 0x000ea4000c101900 */
[----:B--2---:R-:W-:Y:S05]  /*5460*/  IMAD.U32 R3, R3, -0x20, RZ ;  /* 0xffffffe003037824 */ /* 0x004fea00078e00ff */
[C---:B------:R-:W-:Y:S02]  /*5470*/  LEA R20, P1, R3.reuse, R20, 0x1 ;  /* 0x0000001403147211 */ /* 0x040fe400078208ff */
[C---:B------:R-:W-:Y:S02]  /*5480*/  LEA R60, P0, R3.reuse, R60, 0x1 ;  /* 0x0000003c033c7211 */ /* 0x040fe400078008ff */
[C---:B------:R-:W-:Y:S02]  /*5490*/  LEA.HI.X.SX32 R21, R3.reuse, R21, 0x1, P1 ;  /* 0x0000001503157211 */ /* 0x040fe400008f0eff */
[----:B------:R-:W-:Y:S01]  /*54a0*/  LEA.HI.X.SX32 R61, R3, R61, 0x1, P0 ;  /* 0x0000003d033d7211 */ /* 0x000fe200000f0eff */
[----:B------:R-:W-:-:S05]  /*54b0*/  BRA `(.L_x_5767) ;  /* 0x0000488000007947 */ /* 0x000fca0003800000 */
.L_x_5758:
[----:B------:R-:W-:Y:S01]  /*54c0*/  BSSY B1, `(.L_x_5768) ;  /* 0x00000ff000017945 */ /* 0x000fe20003800000 */
[----:B------:R-:W-:-:S05]  /*54d0*/  @!P2 BRA `(.L_x_5769) ;  /* 0x00000fd00000a947 */ /* 0x000fca0003800000 */
[----:B------:R1:W5:Y:S01]  /*54e0*/  LD.E.128 R64, [R124.64] ;  /* 0x000000067c407980 */ /* 0x000362000c101d00 */
[----:B------:R-:W-:Y:S01]  /*54f0*/  ISETP.GE.AND P0, PT, R18, R25, PT ;  /* 0x000000191200720c */ /* 0x000fe20003f06270 */
[----:B------:R-:W-:Y:S01]  /*5500*/  @!UPT UIADD3 URZ, URZ, URZ, URZ ;  /* 0x0000003f3f3ff290 */ /* 0x000fe2000fffe03f */
[----:B------:R-:W-:Y:S11]  /*5510*/  BSSY B0, `(.L_x_5770) ;  /* 0x0000050000007945 */ /* 0x000ff60003800000 */
[----:B------:R-:W-:-:S05]  /*5520*/  @P0 BRA `(.L_x_5771) ;  /* 0x000004e000000947 */ /* 0x000fca0003800000 */
[----:B------:R-:W-:Y:S01]  /*5530*/  LEA.HI R175, R25, R25, RZ, 0x1 ;  /* 0x0000001919af7211 */ /* 0x000fe200078f08ff */
[----:B-----5:R-:W-:Y:S01]  /*5540*/  IMAD.U32 R39, R64, 0x10000, RZ ;  /* 0x0001000040277824 */ /* 0x020fe200078e00ff */
[----:B------:R-:W-:Y:S01]  /*5550*/  MOV R123, RZ ;  /* 0x000000ff007b7202 */ /* 0x000fe20000000f00 */
[----:B------:R-:W-:Y:S01]  /*5560*/  IMAD.U32 R46, R66, 0x10000, RZ ;  /* 0x00010000422e7824 */ /* 0x000fe200078e00ff */
[----:B------:R-:W-:Y:S02]  /*5570*/  SHF.R.S32.HI R175, RZ, 0x1, R175 ;  /* 0x00000001ffaf7819 */ /* 0x000fe400000114af */
[----:B------:R-:W-:Y:S02]  /*5580*/  LOP3.LUT R41, R64, 0xffff0000, RZ, 0xc0, !PT ;  /* 0xffff000040297812 */ /* 0x000fe400078ec0ff */
[----:B------:R-:W-:Y:S01]  /*5590*/  ISETP.GE.AND P1, PT, R18, R175, PT ;  /* 0x000000af1200720c */ /* 0x000fe20003f26270 */
[--C-:B------:R-:W-:Y:S01]  /*55a0*/  IMAD.MOV.U32 R177, RZ, RZ, R175.reuse ;  /* 0x000000ffffb17224 */ /* 0x100fe200078e00af */
[C---:B------:R-:W-:Y:S02]  /*55b0*/  SHF.L.U32 R40, R65.reuse, 0x10, RZ ;  /* 0x0000001041287819 */ /* 0x040fe400000006ff */
        /* <DEDUP_REMOVED lines=8> */
[C---:B------:R-:W-:Y:S03]  /*5640*/  LEA R180, P0, R123.reuse, R126, 0x1 ;  /* 0x0000007e7bb47211 */ /* 0x040fe600078008ff */
[----:B------:R-:W2:Y:S01]  /*5650*/  LD.E.128 R28, [R10.64] ;  /* 0x000000060a1c7980 */ /* 0x000ea2000c101d00 */
[----:B------:R-:W-:Y:S01]  /*5660*/  LEA.HI.X.SX32 R181, R123, R127, 0x1, P0 ;  /* 0x0000007f7bb57211 */ /* 0x000fe200000f0eff */
[----:B------:R-:W-:Y:S01]  /*5670*/  IMAD.MOV.U32 R123, RZ, RZ, RZ ;  /* 0x000000ffff7b7224 */ /* 0x000fe200078e00ff */
[----:B------:R-:W-:Y:S04]  /*5680*/  @P1 IADD3 R123, -R175, RZ, RZ ;  /* 0x000000ffaf7b1210 */ /* 0x000fe80007ffe1ff */
[C---:B------:R-:W-:Y:S01]  /*5690*/  LEA R44, P0, R123.reuse, R128, 0x1 ;  /* 0x000000807b2c7211 */ /* 0x040fe200078008ff */
[----:B------:R-:W3:Y:S03]  /*56a0*/  LD.E.128 R180, [R180.64] ;  /* 0x00000006b4b47980 */ /* 0x000ee6000c101d00 */
[----:B------:R-:W-:Y:S05]  /*56b0*/  LEA.HI.X.SX32 R45, R123, R129, 0x1, P0 ;  /* 0x000000817b2d7211 */ /* 0x000fea00000f0eff */
[----:B------:R-:W4:Y:S01]  /*56c0*/  LD.E.128 R52, [R44.64] ;  /* 0x000000062c347980 */ /* 0x000f22000c101d00 */
[C---:B--2---:R-:W-:Y:S01]  /*56d0*/  IMAD.U32 R26, R30.reuse, 0x10000, RZ ;  /* 0x000100001e1a7824 */ /* 0x044fe200078e00ff */
[----:B------:R-:W-:Y:S01]  /*56e0*/  LOP3.LUT R12, R30, 0xffff0000, RZ, 0xc0, !PT ;  /* 0xffff00001e0c7812 */ /* 0x000fe200078ec0ff */
[C---:B------:R-:W-:Y:S01]  /*56f0*/  IMAD.U32 R33, R28.reuse, 0x10000, RZ ;  /* 0x000100001c217824 */ /* 0x040fe200078e00ff */
[----:B------:R-:W-:Y:S02]  /*5700*/  LOP3.LUT R32, R28, 0xffff0000, RZ, 0xc0, !PT ;  /* 0xffff00001c207812 */ /* 0x000fe400078ec0ff */
[----:B------:R-:W-:Y:S02]  /*5710*/  SHF.L.U32 R27, R29, 0x10, RZ ;  /* 0x000000101d1b7819 */ /* 0x000fe400000006ff */
[----:B------:R-:W-:Y:S01]  /*5720*/  SHF.L.U32 R9, R31, 0x10, RZ ;  /* 0x000000101f097819 */ /* 0x000fe200000006ff */
[C---:B---3--:R-:W-:Y:S01]  /*5730*/  IMAD.U32 R34, R180.reuse, 0x10000, RZ ;  /* 0x00010000b4227824 */ /* 0x048fe200078e00ff */
[----:B------:R-:W-:Y:S02]  /*5740*/  LOP3.LUT R37, R180, 0xffff0000, RZ, 0xc0, !PT ;  /* 0xffff0000b4257812 */ /* 0x000fe400078ec0ff */
[C---:B------:R-:W-:Y:S01]  /*5750*/  SHF.L.U32 R30, R181.reuse, 0x10, RZ ;  /* 0x00000010b51e7819 */ /* 0x040fe200000006ff */
[----:B------:R-:W-:Y:S01]  /*5760*/  @!P1 FADD.FTZ R34, -R34, -RZ ;  /* 0x800000ff22229221 */ /* 0x000fe20000010100 */
[----:B------:R-:W-:Y:S01]  /*5770*/  LOP3.LUT R35, R181, 0xffff0000, RZ, 0xc0, !PT ;  /* 0xffff0000b5237812 */ /* 0x000fe200078ec0ff */
[----:B------:R-:W-:Y:S01]  /*5780*/  @!P1 FADD.FTZ R37, -R37, -RZ ;  /* 0x800000ff25259221 */ /* 0x000fe20000010100 */
[----:B------:R-:W-:Y:S01]  /*5790*/  LOP3.LUT R11, R31, 0xffff0000, RZ, 0xc0, !PT ;  /* 0xffff00001f0b7812 */ /* 0x000fe200078ec0ff */
[----:B------:R-:W-:Y:S01]  /*57a0*/  IMAD.U32 R31, R182, 0x10000, RZ ;  /* 0x00010000b61f7824 */ /* 0x000fe200078e00ff */
        /* <DEDUP_REMOVED lines=22> */
[----:B------:R-:W-:Y:S01]  /*5910*/  FMUL.FTZ R5, R26, R31 ;  /* 0x0000001f1a057220 */ /* 0x000fe20000410000 */
[----:B------:R-:W-:Y:S01]  /*5920*/  F2FP.BF16.PACK_AB R64, R2, R0 ;  /* 0x000000000240723e */ /* 0x000fe200000010ff */
        /* <DEDUP_REMOVED lines=14> */
.L_x_5771:
[----:B------:R-:W-:Y:S05]  /*5a10*/  BSYNC B0 ;  /* 0x0000000000007941 */ /* 0x000fea0003800000 */
.L_x_5770:
[----:B-----5:R2:W-:Y:S01]  /*5a20*/  ST.E.128 [R130.64], R64 ;  /* 0x0000004082007985 */ /* 0x0205e2000c101d06 */
[----:B------:R-:W-:Y:S01]  /*5a30*/  ISETP.GE.AND P0, PT, R15, R25, PT ;  /* 0x000000190f00720c */ /* 0x000fe20003f06270 */
[----:B------:R-:W-:Y:S02]  /*5a40*/  BSSY B0, `(.L_x_5772) ;  /* 0x0000051000007945 */ /* 0x000fe40003800000 */
[----:B------:R2:W5:Y:S10]  /*5a50*/  LD.E.128 R48, [R124.64+0x80] ;  /* 0x000080067c307980 */ /* 0x000574000c101d00 */
[----:B------:R-:W-:-:S05]  /*5a60*/  @P0 BRA `(.L_x_5773) ;  /* 0x000004e000000947 */ /* 0x000fca0003800000 */
[----:B------:R-:W-:Y:S01]  /*5a70*/  LEA.HI R178, R25, R25, RZ, 0x1 ;  /* 0x0000001919b27211 */ /* 0x000fe200078f08ff */
[----:B------:R-:W-:Y:S01]  /*5a80*/  IMAD.MOV.U32 R123, RZ, RZ, RZ ;  /* 0x000000ffff7b7224 */ /* 0x000fe200078e00ff */
[----:B--2---:R-:W-:Y:S01]  /*5a90*/  MOV R65, RZ ;  /* 0x000000ff00417202 */ /* 0x004fe20000000f00 */
[----:B-----5:R-:W-:Y:S01]  /*5aa0*/  IMAD.U32 R39, R48, 0x10000, RZ ;  /* 0x0001000030277824 */ /* 0x020fe200078e00ff */
[----:B------:R-:W-:Y:S01]  /*5ab0*/  SHF.R.S32.HI R178, RZ, 0x1, R178 ;  /* 0x00000001ffb27819 */ /* 0x000fe200000114b2 */
[----:B------:R-:W-:Y:S01]  /*5ac0*/  IMAD.U32 R46, R50, 0x10000, RZ ;  /* 0x00010000322e7824 */ /* 0x000fe200078e00ff */
        /* <DEDUP_REMOVED lines=8> */
[--C-:B------:R-:W-:Y:S01]  /*5b50*/  @P1 IMAD.MOV R67, RZ, RZ, -R178.reuse ;  /* 0x000000ffff431224 */ /* 0x100fe200078e0ab2 */
[----:B------:R-:W-:Y:S01]  /*5b60*/  @P1 IADD3 R123, -R178, RZ, RZ ;  /* 0x000000ffb27b1210 */ /* 0x000fe20007ffe1ff */
[----:B------:R-:W-:Y:S03]  /*5b70*/  @P1 IMAD.MOV R65, RZ, RZ, -R178 ;  /* 0x000000ffff411224 */ /* 0x000fe600078e0ab2 */
[C---:B------:R-:W-:Y:S04]  /*5b80*/  LEA R10, P0, R67.reuse, R124, 0x1 ;  /* 0x0000007c430a7211 */ /* 0x040fe800078008ff */
[----:B------:R-:W-:Y:S02]  /*5b90*/  LEA.HI.X.SX32 R11, R67, R125, 0x1, P0 ;  /* 0x0000007d430b7211 */ /* 0x000fe400000f0eff */
[C---:B------:R-:W-:Y:S03]  /*5ba0*/  LEA R180, P0, R65.reuse, R126, 0x1 ;  /* 0x0000007e41b47211 */ /* 0x040fe600078008ff */
[----:B------:R-:W2:Y:S01]  /*5bb0*/  LD.E.128 R28, [R10.64+0x80] ;  /* 0x000080060a1c7980 */ /* 0x000ea2000c101d00 */
[----:B------:R-:W-:Y:S02]  /*5bc0*/  LEA.HI.X.SX32 R181, R65, R127, 0x1, P0 ;  /* 0x0000007f41b57211 */ /* 0x000fe400000f0eff */
[C---:B------:R-:W-:Y:S04]  /*5bd0*/  LEA R44, P0, R123.reuse, R128, 0x1 ;  /* 0x000000807b2c7211 */ /* 0x040fe800078008ff */
[----:B------:R-:W-:Y:S01]  /*5be0*/  LEA.HI.X.SX32 R45, R123, R129, 0x1, P0 ;  /* 0x000000817b2d7211 */ /* 0x000fe200000f0eff */
[----:B------:R-:W3:Y:S08]  /*5bf0*/  LD.E.128 R64, [R180.64+0x80] ;  /* 0x00008006b4407980 */ /* 0x000ef0000c101d00 */
[----:B------:R-:W4:Y:S01]  /*5c00*/  LD.E.128 R52, [R44.64+0x80] ;  /* 0x000080062c347980 */ /* 0x000f22000c101d00 */
        /* <DEDUP_REMOVED lines=52> */
.L_x_5773:
[----:B------:R-:W-:Y:S05]  /*5f50*/  BSYNC B0 ;  /* 0x0000000000007941 */ /* 0x000fea0003800000 */
.L_x_5772:
[----:B-----5:R3:W-:Y:S01]  /*5f60*/  ST.E.128 [R130.64+0x80], R48 ;  /* 0x0000803082007985 */ /* 0x0207e2000c101d06 */
[----:B------:R-:W-:Y:S01]  /*5f70*/  ISETP.GE.AND P0, PT, R14, R25, PT ;  /* 0x000000190e00720c */ /* 0x000fe20003f06270 */
[----:B------:R-:W-:Y:S02]  /*5f80*/  BSSY B0, `(.L_x_5774) ;  /* 0x0000051000007945 */ /* 0x000fe40003800000 */
[----:B------:R3:W5:Y:S10]  /*5f90*/  LD.E.128 R44, [R124.64+0x100] ;  /* 0x000100067c2c7980 */ /* 0x000774000c101d00 */
[----:B------:R-:W-:-:S05]  /*5fa0*/  @P0 BRA `(.L_x_5775) ;  /* 0x000004e000000947 */ /* 0x000fca0003800000 */
[----:B------:R-:W-:Y:S01]  /*5fb0*/  LEA.HI R55, R25, R25, RZ, 0x1 ;  /* 0x0000001919377211 */ /* 0x000fe200078f08ff */
[----:B------:R-:W-:Y:S01]  /*5fc0*/  IMAD.MOV.U32 R175, RZ, RZ, RZ ;  /* 0x000000ffffaf7224 */ /* 0x000fe200078e00ff */
[C---:B-----5:R-:W-:Y:S01]  /*5fd0*/  LOP3.LUT R43, R44.reuse, 0xffff0000, RZ, 0xc0, !PT ;  /* 0xffff00002c2b7812 */ /* 0x060fe200078ec0ff */
[----:B------:R-:W-:Y:S01]  /*5fe0*/  IMAD.U32 R41, R44, 0x10000, RZ ;  /* 0x000100002c297824 */ /* 0x000fe200078e00ff */
[----:B------:R-:W-:Y:S01]  /*5ff0*/  SHF.R.S32.HI R55, RZ, 0x1, R55 ;  /* 0x00000001ff377819 */ /* 0x000fe20000011437 */
[----:B---3--:R-:W-:Y:S01]  /*6000*/  IMAD.U32 R48, R46, 0x10000, RZ ;  /* 0x000100002e307824 */ /* 0x008fe200078e00ff */
        /* <DEDUP_REMOVED lines=72> */
.L_x_5775:
[----:B------:R-:W-:Y:S05]  /*6490*/  BSYNC B0 ;  /* 0x0000000000007941 */ /* 0x000fea0003800000 */
.L_x_5774:
[----:B-----5:R4:W-:Y:S02]  /*64a0*/  ST.E.128 [R130.64+0x100], R44 ;  /* 0x0001002c82007985 */ /* 0x0209e4000c101d06 */
.L_x_5769:
[----:B------:R-:W-:Y:S05]  /*64b0*/  BSYNC B1 ;  /* 0x0000000000017941 */ /* 0x000fea0003800000 */
.L_x_5768:
[C---:B------:R-:W-:Y:S01]  /*64c0*/  ISETP.GE.AND P0, PT, R81.reuse, R176, PT ;  /* 0x000000b05100720c */ /* 0x040fe20003f06270 */
[----:B------:R-:W-:Y:S03]  /*64d0*/  BSSY B1, `(.L_x_5776) ;  /* 0x0000118000017945 */ /* 0x000fe60003800000 */
[----:B------:R-:W-:Y:S11]  /*64e0*/  ISETP.GE.AND P0, PT, R81, R174, !P0 ;  /* 0x000000ae5100720c */ /* 0x000ff60004706270 */
[----:B------:R-:W-:Y:S02]  /*64f0*/  @!UPT UIADD3 URZ, URZ, URZ, URZ ;  /* 0x0000003f3f3ff290 */ /* 0x000fe4000fffe03f */
[----:B------:R-:W-:-:S05]  /*6500*/  @!P0 BRA `(.L_x_5777) ;  /* 0x0000114000008947 */ /* 0x000fca0003800000 */
[C---:B------:R-:W-:Y:S01]  /*6510*/  LEA R178, P0, R102.reuse, R124, 0x1 ;  /* 0x0000007c66b27211 */ /* 0x040fe200078008ff */
[----:B------:R-:W-:Y:S03]  /*6520*/  BSSY B0, `(.L_x_5778) ;  /* 0x0000057000007945 */ /* 0x000fe60003800000 */
[----:B------:R-:W-:Y:S02]  /*6530*/  LEA.HI.X R179, R102, R125, R99, 0x1, P0 ;  /* 0x0000007d66b37211 */ /* 0x000fe400000f0c63 */
[----:B------:R-:W-:Y:S03]  /*6540*/  ISETP.GE.AND P0, PT, R18, R25, PT ;  /* 0x000000191200720c */ /* 0x000fe60003f06270 */
[----:B---3--:R3:W5:Y:S10]  /*6550*/  LD.E.128 R48, [R178.64] ;  /* 0x00000006b2307980 */ /* 0x008774000c101d00 */
[----:B------:R-:W-:-:S05]  /*6560*/  @P0 BRA `(.L_x_5779) ;  /* 0x0000052000000947 */ /* 0x000fca0003800000 */
[----:B------:R-:W-:Y:S01]  /*6570*/  LEA.HI R123, R25, R25, RZ, 0x1 ;  /* 0x00000019197b7211 */ /* 0x000fe200078f08ff */
[----:B--2---:R-:W-:Y:S01]  /*6580*/  IMAD.MOV.U32 R64, RZ, RZ, RZ ;  /* 0x000000ffff407224 */ /* 0x004fe200078e00ff */
[C---:B-----5:R-:W-:Y:S01]  /*6590*/  LOP3.LUT R41, R48.reuse, 0xffff0000, RZ, 0xc0, !PT ;  /* 0xffff000030297812 */ /* 0x060fe200078ec0ff */
[----:B------:R-:W-:Y:S01]  /*65a0*/  IMAD.U32 R39, R48, 0x10000, RZ ;  /* 0x0001000030277824 */ /* 0x000fe200078e00ff */
[----:B------:R-:W-:Y:S01]  /*65b0*/  SHF.R.S32.HI R123, RZ, 0x1, R123 ;  /* 0x00000001ff7b7819 */ /* 0x000fe2000001147b */
[C---:B------:R-:W-:Y:S01]  /*65c0*/  IMAD.U32 R40, R49.reuse, 0x10000, RZ ;  /* 0x0001000031287824 */ /* 0x040fe200078e00ff */
[----:B------:R-:W-:Y:S02]  /*65d0*/  LOP3.LUT R43, R49, 0xffff0000, RZ, 0xc0, !PT ;  /* 0xffff0000312b7812 */ /* 0x000fe400078ec0ff */
[----:B------:R-:W-:Y:S01]  /*65e0*/  ISETP.GE.AND P1, PT, R18, R123, PT ;  /* 0x0000007b1200720c */ /* 0x000fe20003f26270 */
[--C-:B------:R-:W-:Y:S01]  /*65f0*/  IMAD.MOV.U32 R66, RZ, RZ, R123.reuse ;  /* 0x000000ffff427224 */ /* 0x100fe200078e007b */
[C---:B----4-:R-:W-:Y:S02]  /*6600*/  SHF.L.U32 R46, R50.reuse, 0x10, RZ ;  /* 0x00000010322e7819 */ /* 0x050fe400000006ff */
[----:B------:R-:W-:Y:S01]  /*6610*/  LOP3.LUT R47, R50, 0xffff0000, RZ, 0xc0, !PT ;  /* 0xffff0000322f7812 */ /* 0x000fe200078ec0ff */
[C---:B------:R-:W-:Y:S01]  /*6620*/  IMAD.U32 R50, R51.reuse, 0x10000, RZ ;  /* 0x0001000033327824 */ /* 0x040fe200078e00ff */
[----:B------:R-:W-:Y:S07]  /*6630*/  LOP3.LUT R51, R51, 0xffff0000, RZ, 0xc0, !PT ;  /* 0xffff000033337812 */ /* 0x000fee00078ec0ff */
[----:B------:R-:W-:Y:S01]  /*6640*/  @P1 IADD3 R66, -R123, RZ, RZ ;  /* 0x000000ff7b421210 */ /* 0x000fe20007ffe1ff */
[----:B------:R-:W-:Y:S03]  /*6650*/  @P1 IMAD.MOV R64, RZ, RZ, -R123 ;  /* 0x000000ffff401224 */ /* 0x000fe600078e0a7b */
[C---:B------:R-:W-:Y:S01]  /*6660*/  LEA R10, P0, R66.reuse, R178, 0x1 ;  /* 0x000000b2420a7211 */ /* 0x040fe200078008ff */
[----:B---3--:R-:W-:Y:S01]  /*6670*/  IMAD.MOV.U32 R178, RZ, RZ, RZ ;  /* 0x000000ffffb27224 */ /* 0x008fe200078e00ff */
        /* <DEDUP_REMOVED lines=13> */
[----:B--2---:R-:W-:Y:S01]  /*6750*/  IMAD.U32 R33, R28, 0x10000, RZ ;  /* 0x000100001c217824 */ /* 0x004fe200078e00ff */
[C---:B------:R-:W-:Y:S01]  /*6760*/  LOP3.LUT R12, R30.reuse, 0xffff0000, RZ, 0xc0, !PT ;  /* 0xffff00001e0c7812 */ /* 0x040fe200078ec0ff */
[----:B------:R-:W-:Y:S01]  /*6770*/  IMAD.U32 R26, R30, 0x10000, RZ ;  /* 0x000100001e1a7824 */ /* 0x000fe200078e00ff */
[----:B------:R-:W-:Y:S01]  /*6780*/  LOP3.LUT R32, R28, 0xffff0000, RZ, 0xc0, !PT ;  /* 0xffff00001c207812 */ /* 0x000fe200078ec0ff */
[----:B------:R-:W-:Y:S01]  /*6790*/  IMAD.U32 R9, R31, 0x10000, RZ ;  /* 0x000100001f097824 */ /* 0x000fe200078e00ff */
[----:B------:R-:W-:Y:S02]  /*67a0*/  SHF.L.U32 R27, R29, 0x10, RZ ;  /* 0x000000101d1b7819 */ /* 0x000fe400000006ff */
        /* <DEDUP_REMOVED lines=46> */
.L_x_5779:
[----:B------:R-:W-:Y:S05]  /*6a90*/  BSYNC B0 ;  /* 0x0000000000007941 */ /* 0x000fea0003800000 */
.L_x_5778:
[C---:B------:R-:W-:Y:S01]  /*6aa0*/  LEA R2, P1, R72.reuse, R130, 0x1 ;  /* 0x0000008248027211 */ /* 0x040fe200078208ff */
[----:B------:R-:W-:Y:S01]  /*6ab0*/  BSSY B0, `(.L_x_5780) ;  /* 0x000005a000007945 */ /* 0x000fe20003800000 */
[C---:B------:R-:W-:Y:S02]  /*6ac0*/  LEA R182, P0, R103.reuse, R124, 0x1 ;  /* 0x0000007c67b67211 */ /* 0x040fe400078008ff */
[----:B------:R-:W-:Y:S02]  /*6ad0*/  LEA.HI.X R3, R72, R131, R73, 0x1, P1 ;  /* 0x0000008348037211 */ /* 0x000fe400008f0c49 */
[----:B------:R-:W-:Y:S02]  /*6ae0*/  LEA.HI.X R183, R103, R125, R106, 0x1, P0 ;  /* 0x0000007d67b77211 */ /* 0x000fe400000f0c6a */
[----:B------:R-:W-:Y:S01]  /*6af0*/  ISETP.GE.AND P0, PT, R15, R25, PT ;  /* 0x000000190f00720c */ /* 0x000fe20003f06270 */
[----:B-----5:R1:W-:Y:S04]  /*6b00*/  ST.E.128 [R2.64], R48 ;  /* 0x0000003002007985 */ /* 0x0203e8000c101d06 */
[----:B--2---:R1:W5:Y:S08]  /*6b10*/  LD.E.128 R64, [R182.64] ;  /* 0x00000006b6407980 */ /* 0x004370000c101d00 */
[----:B------:R-:W-:-:S05]  /*6b20*/  @P0 BRA `(.L_x_5781) ;  /* 0x0000052000000947 */ /* 0x000fca0003800000 */
[----:B---3--:R-:W-:Y:S01]  /*6b30*/  LEA.HI R178, R25, R25, RZ, 0x1 ;  /* 0x0000001919b27211 */ /* 0x008fe200078f08ff */
[----:B------:R-:W-:Y:S01]  /*6b40*/  IMAD.MOV.U32 R180, RZ, RZ, RZ ;  /* 0x000000ffffb47224 */ /* 0x000fe200078e00ff */
[C---:B-----5:R-:W-:Y:S01]  /*6b50*/  LOP3.LUT R41, R64.reuse, 0xffff0000, RZ, 0xc0, !PT ;  /* 0xffff000040297812 */ /* 0x060fe200078ec0ff */
[----:B------:R-:W-:Y:S01]  /*6b60*/  IMAD.U32 R39, R64, 0x10000, RZ ;  /* 0x0001000040277824 */ /* 0x000fe200078e00ff */
[----:B------:R-:W-:Y:S01]  /*6b70*/  SHF.R.S32.HI R178, RZ, 0x1, R178 ;  /* 0x00000001ffb27819 */ /* 0x000fe200000114b2 */
[C---:B------:R-:W-:Y:S01]  /*6b80*/  IMAD.U32 R40, R65.reuse, 0x10000, RZ ;  /* 0x0001000041287824 */ /* 0x040fe200078e00ff */
[----:B------:R-:W-:Y:S01]  /*6b90*/  LOP3.LUT R43, R65, 0xffff0000, RZ, 0xc0, !PT ;  /* 0xffff0000412b7812 */ /* 0x000fe200078ec0ff */
[----:B-1----:R-:W-:Y:S01]  /*6ba0*/  IMAD.U32 R50, R67, 0x10000, RZ ;  /* 0x0001000043327824 */ /* 0x002fe200078e00ff */
[----:B------:R-:W-:Y:S01]  /*6bb0*/  ISETP.GE.AND P1, PT, R15, R178, PT ;  /* 0x000000b20f00720c */ /* 0x000fe20003f26270 */
[--C-:B------:R-:W-:Y:S01]  /*6bc0*/  IMAD.MOV.U32 R175, RZ, RZ, R178.reuse ;  /* 0x000000ffffaf7224 */ /* 0x100fe200078e00b2 */
[C---:B----4-:R-:W-:Y:S02]  /*6bd0*/  SHF.L.U32 R46, R66.reuse, 0x10, RZ ;  /* 0x00000010422e7819 */ /* 0x050fe400000006ff */
[----:B------:R-:W-:Y:S02]  /*6be0*/  LOP3.LUT R47, R66, 0xffff0000, RZ, 0xc0, !PT ;  /* 0xffff0000422f7812 */ /* 0x000fe400078ec0ff */
        /* <DEDUP_REMOVED lines=70> */
.L_x_5781:
[----:B------:R-:W-:Y:S05]  /*7050*/  BSYNC B0 ;  /* 0x0000000000007941 */ /* 0x000fea0003800000 */
.L_x_5780:
[----:B-1----:R-:W-:Y:S01]  /*7060*/  LEA R2, P1, R95, R130, 0x1 ;  /* 0x000000825f027211 */ /* 0x002fe200078208ff */
[----:B------:R-:W-:Y:S01]  /*7070*/  BSSY B0, `(.L_x_5782) ;  /* 0x000005a000007945 */ /* 0x000fe20003800000 */
[----:B---3--:R-:W-:Y:S02]  /*7080*/  LEA R178, P0, R105, R124, 0x1 ;  /* 0x0000007c69b27211 */ /* 0x008fe400078008ff */
[----:B------:R-:W-:Y:S02]  /*7090*/  LEA.HI.X R3, R95, R131, R96, 0x1, P1 ;  /* 0x000000835f037211 */ /* 0x000fe400008f0c60 */
[----:B------:R-:W-:Y:S02]  /*70a0*/  LEA.HI.X R179, R105, R125, R108, 0x1, P0 ;  /* 0x0000007d69b37211 */ /* 0x000fe400000f0c6c */
[----:B------:R-:W-:Y:S01]  /*70b0*/  ISETP.GE.AND P0, PT, R14, R25, PT ;  /* 0x000000190e00720c */ /* 0x000fe20003f06270 */
[----:B-----5:R1:W-:Y:S04]  /*70c0*/  ST.E.128 [R2.64], R64 ;  /* 0x0000004002007985 */ /* 0x0203e8000c101d06 */
[----:B------:R1:W5:Y:S08]  /*70d0*/  LD.E.128 R48, [R178.64] ;  /* 0x00000006b2307980 */ /* 0x000370000c101d00 */
[----:B------:R-:W-:-:S05]  /*70e0*/  @P0 BRA `(.L_x_5783) ;  /* 0x0000052000000947 */ /* 0x000fca0003800000 */
[----:B------:R-:W-:Y:S01]  /*70f0*/  LEA.HI R123, R25, R25, RZ, 0x1 ;  /* 0x00000019197b7211 */ /* 0x000fe200078f08ff */
[----:B-1----:R-:W-:Y:S01]  /*7100*/  IMAD.MOV.U32 R64, RZ, RZ, RZ ;  /* 0x000000ffff407224 */ /* 0x002fe200078e00ff */
        /* <DEDUP_REMOVED lines=13> */
[----:B------:R-:W-:Y:S01]  /*71e0*/  LEA R10, P0, R66, R178, 0x1 ;  /* 0x000000b2420a7211 */ /* 0x000fe200078008ff */
[----:B------:R-:W-:Y:S01]  /*71f0*/  IMAD.MOV.U32 R178, RZ, RZ, RZ ;  /* 0x000000ffffb27224 */ /* 0x000fe200078e00ff */
        /* <DEDUP_REMOVED lines=65> */
.L_x_5783:
[----:B------:R-:W-:Y:S05]  /*7610*/  BSYNC B0 ;  /* 0x0000000000007941 */ /* 0x000fea0003800000 */
.L_x_5782:
[C---:B-1----:R-:W-:Y:S04]  /*7620*/  LEA R2, P0, R93.reuse, R130, 0x1 ;  /* 0x000000825d027211 */ /* 0x042fe800078008ff */
[----:B------:R-:W-:Y:S05]  /*7630*/  LEA.HI.X R3, R93, R131, R94, 0x1, P0 ;  /* 0x000000835d037211 */ /* 0x000fea00000f0c5e */
[----:B-----5:R1:W-:Y:S04]  /*7640*/  ST.E.128 [R2.64], R48 ;  /* 0x0000003002007985 */ /* 0x0203e8000c101d06 */
.L_x_5777:
[----:B------:R-:W-:Y:S05]  /*7650*/  BSYNC B1 ;  /* 0x0000000000017941 */ /* 0x000fea0003800000 */
.L_x_5776:
        /* <DEDUP_REMOVED lines=9> */
[----:B-1-3--:R1:W5:Y:S10]  /*76f0*/  LD.E.128 R48, [R178.64] ;  /* 0x00000006b2307980 */ /* 0x00a374000c101d00 */
        /* <DEDUP_REMOVED lines=17> */
[----:B-1----:R-:W-:Y:S01]  /*7810*/  IMAD.MOV.U32 R178, RZ, RZ, RZ ;  /* 0x000000ffffb27224 */ /* 0x002fe200078e00ff */
        /* <DEDUP_REMOVED lines=65> */
.L_x_5787:
[----:B------:R-:W-:Y:S05]  /*7c30*/  BSYNC B0 ;  /* 0x0000000000007941 */ /* 0x000fea0003800000 */
.L_x_5786:
[----:B------:R-:W-:Y:S01]  /*7c40*/  LEA R2, P1, R97, R130, 0x1 ;  /* 0x0000008261027211 */ /* 0x000fe200078208ff */
[----:B------:R-:W-:Y:S01]  /*7c50*/  BSSY B0, `(.L_x_5788) ;  /* 0x000005a000007945 */ /* 0x000fe20003800000 */
[----:B------:R-:W-:Y:S02]  /*7c60*/  LEA R6, P0, R107, R124, 0x1 ;  /* 0x0000007c6b067211 */ /* 0x000fe400078008ff */
[----:B------:R-:W-:Y:S02]  /*7c70*/  LEA.HI.X R3, R97, R131, R98, 0x1, P1 ;  /* 0x0000008361037211 */ /* 0x000fe400008f0c62 */
[----:B------:R-:W-:Y:S02]  /*7c80*/  LEA.HI.X R7, R107, R125, R110, 0x1, P0 ;  /* 0x0000007d6b077211 */ /* 0x000fe400000f0c6e */
[----:B------:R-:W-:Y:S01]  /*7c90*/  ISETP.GE.AND P0, PT, R15, R25, PT ;  /* 0x000000190f00720c */ /* 0x000fe20003f06270 */
[----:B-----5:R3:W-:Y:S04]  /*7ca0*/  ST.E.128 [R2.64], R48 ;  /* 0x0000003002007985 */ /* 0x0207e8000c101d06 */
[----:B----4-:R3:W5:Y:S08]  /*7cb0*/  LD.E.128 R44, [R6.64] ;  /* 0x00000006062c7980 */ /* 0x010770000c101d00 */
[----:B------:R-:W-:-:S05]  /*7cc0*/  @P0 BRA `(.L_x_5789) ;  /* 0x0000052000000947 */ /* 0x000fca0003800000 */
[----:B------:R-:W-:Y:S01]  /*7cd0*/  LEA.HI R0, R25, R25, RZ, 0x1 ;  /* 0x0000001919007211 */ /* 0x000fe200078f08ff */
[----:B---3--:R-:W-:Y:S01]  /*7ce0*/  IMAD.MOV.U32 R2, RZ, RZ, RZ ;  /* 0x000000ffff027224 */ /* 0x008fe200078e00ff */
[C---:B-----5:R-:W-:Y:S01]  /*7cf0*/  LOP3.LUT R35, R44.reuse, 0xffff0000, RZ, 0xc0, !PT ;  /* 0xffff00002c237812 */ /* 0x060fe200078ec0ff */
[----:B------:R-:W-:Y:S01]  /*7d00*/  IMAD.U32 R33, R44, 0x10000, RZ ;  /* 0x000100002c217824 */ /* 0x000fe200078e00ff */
[----:B------:R-:W-:Y:S01]  /*7d10*/  SHF.R.S32.HI R0, RZ, 0x1, R0 ;  /* 0x00000001ff007819 */ /* 0x000fe20000011400 */
[C---:B------:R-:W-:Y:S01]  /*7d20*/  IMAD.U32 R36, R45.reuse, 0x10000, RZ ;  /* 0x000100002d247824 */ /* 0x040fe200078e00ff */
[----:B------:R-:W-:Y:S01]  /*7d30*/  LOP3.LUT R39, R45, 0xffff0000, RZ, 0xc0, !PT ;  /* 0xffff00002d277812 */ /* 0x000fe200078ec0ff */
[----:B------:R-:W-:Y:S01]  /*7d40*/  IMAD.U32 R44, R47, 0x10000, RZ ;  /* 0x000100002f2c7824 */ /* 0x000fe200078e00ff */
[----:B------:R-:W-:Y:S01]  /*7d50*/  ISETP.GE.AND P1, PT, R15, R0, PT ;  /* 0x000000000f00720c */ /* 0x000fe20003f26270 */
[--C-:B------:R-:W-:Y:S01]  /*7d60*/  IMAD.MOV.U32 R4, RZ, RZ, R0.reuse ;  /* 0x000000ffff047224 */ /* 0x100fe200078e0000 */
[C---:B------:R-:W-:Y:S02]  /*7d70*/  SHF.L.U32 R40, R46.reuse, 0x10, RZ ;  /* 0x000000102e287819 */ /* 0x040fe400000006ff */
[----:B------:R-:W-:Y:S02]  /*7d80*/  LOP3.LUT R43, R46, 0xffff0000, RZ, 0xc0, !PT ;  /* 0xffff00002e2b7812 */ /* 0x000fe400078ec0ff */
        /* <DEDUP_REMOVED lines=16> */
[----:B------:R-:W-:Y:S06]  /*7e90*/  LEA.HI.X R49, R3, R129, R0, 0x1, P0 ;  /* 0x0000008103317211 */ /* 0x000fec00000f0c00 */
[----:B--2---:R-:W2:Y:S01]  /*7ea0*/  LD.E.128 R48, [R48.64] ;  /* 0x0000000630307980 */ /* 0x004ea2000c101d00 */
[C---:B---3--:R-:W-:Y:S01]  /*7eb0*/  IMAD.U32 R9, R31.reuse, 0x10000, RZ ;  /* 0x000100001f097824 */ /* 0x048fe200078e00ff */
[----:B------:R-:W-:Y:S01]  /*7ec0*/  LOP3.LUT R11, R31, 0xffff0000, RZ, 0xc0, !PT ;  /* 0xffff00001f0b7812 */ /* 0x000fe200078ec0ff */
[----:B------:R-:W-:Y:S01]  /*7ed0*/  IMAD.U32 R32, R28, 0x10000, RZ ;  /* 0x000100001c207824 */ /* 0x000fe200078e00ff */
[C---:B------:R-:W-:Y:S01]  /*7ee0*/  SHF.L.U32 R26, R29.reuse, 0x10, RZ ;  /* 0x000000101d1a7819 */ /* 0x040fe200000006ff */
[C---:B------:R-:W-:Y:S01]  /*7ef0*/  IMAD.U32 R24, R30.reuse, 0x10000, RZ ;  /* 0x000100001e187824 */ /* 0x040fe200078e00ff */
[----:B------:R-:W-:Y:S02]  /*7f00*/  LOP3.LUT R27, R29, 0xffff0000, RZ, 0xc0, !PT ;  /* 0xffff00001d1b7812 */ /* 0x000fe400078ec0ff */
[----:B------:R-:W-:Y:S02]  /*7f10*/  LOP3.LUT R10, R30, 0xffff0000, RZ, 0xc0, !PT ;  /* 0xffff00001e0a7812 */ /* 0x000fe400078ec0ff */
[----:B------:R-:W-:Y:S01]  /*7f20*/  LOP3.LUT R28, R28, 0xffff0000, RZ, 0xc0, !PT ;  /* 0xffff00001c1c7812 */ /* 0x000fe200078ec0ff */
[----:B----4-:R-:W-:Y:S01]  /*7f30*/  IMAD.U32 R3, R53, 0x10000, RZ ;  /* 0x0001000035037824 */ /* 0x010fe200078e00ff */
[----:B------:R-:W-:Y:S01]  /*7f40*/  SHF.L.U32 R31, R52, 0x10, RZ ;  /* 0x00000010341f7819 */ /* 0x000fe200000006ff */
        /* <DEDUP_REMOVED lines=10> */
[----:B------:R-:W-:Y:S02]  /*7ff0*/  @!P1 FADD.FTZ R29, -R29, -RZ ;  /* 0x800000ff1d1d9221 */ /* 0x000fe40000010100 */
[----:B------:R-:W-:Y:S01]  /*8000*/  FMUL.FTZ R0, R32, R31 ;  /* 0x0000001f20007220 */ /* 0x000fe20000410000 */
[----:B--2---:R-:W-:Y:S01]  /*8010*/  LOP3.LUT R34, R48, 0xffff0000, RZ, 0xc0, !PT ;  /* 0xffff000030227812 */ /* 0x004fe200078ec0ff */
[----:B------:R-:W-:Y:S01]  /*8020*/  FMUL.FTZ R6, R10, R7 ;  /* 0x000000070a067220 */ /* 0x000fe20000410000 */
[----:B------:R-:W-:Y:S01]  /*8030*/  SHF.L.U32 R37, R49, 0x10, RZ ;  /* 0x0000001031257819 */ /* 0x000fe200000006ff */
[----:B------:R-:W-:Y:S01]  /*8040*/  FMUL.FTZ R7, R9, R12 ;  /* 0x0000000c09077220 */ /* 0x000fe20000410000 */
[----:B------:R-:W-:Y:S01]  /*8050*/  LOP3.LUT R38, R49, 0xffff0000, RZ, 0xc0, !PT ;  /* 0xffff000031267812 */ /* 0x000fe200078ec0ff */
[----:B------:R-:W-:Y:S01]  /*8060*/  IMAD.U32 R12, R48, 0x10000, RZ ;  /* 0x00010000300c7824 */ /* 0x000fe200078e00ff */
[----:B------:R-:W-:Y:S01]  /*8070*/  LOP3.LUT R42, R50, 0xffff0000, RZ, 0xc0, !PT ;  /* 0xffff0000322a7812 */ /* 0x000fe200078ec0ff */
[----:B------:R-:W-:Y:S01]  /*8080*/  @!P1 FADD.FTZ R4, -R4, -RZ ;  /* 0x800000ff04049221 */ /* 0x000fe20000010100 */
[C---:B------:R-:W-:Y:S01]  /*8090*/  SHF.L.U32 R45, R51.reuse, 0x10, RZ ;  /* 0x00000010332d7819 */ /* 0x040fe200000006ff */
[----:B------:R-:W-:Y:S01]  /*80a0*/  FMUL.FTZ R2, R28, R29 ;  /* 0x0000001d1c027220 */ /* 0x000fe20000410000 */
[----:B------:R-:W-:Y:S01]  /*80b0*/  LOP3.LUT R46, R51, 0xffff0000, RZ, 0xc0, !PT ;  /* 0xffff0000332e7812 */ /* 0x000fe200078ec0ff */
[----:B------:R-:W-:Y:S02]  /*80c0*/  FMUL.FTZ R3, R26, R3 ;  /* 0x000000031a037220 */ /* 0x000fe40000410000 */
[----:B------:R-:W-:Y:S02]  /*80d0*/  @!P1 FADD.FTZ R5, -R5, -RZ ;  /* 0x800000ff05059221 */ /* 0x000fe40000010100 */
[----:B------:R-:W-:Y:S02]  /*80e0*/  FFMA.FTZ R0, R33, R12, R0 ;  /* 0x0000000c21007223 */ /* 0x000fe40000010000 */
[----:B------:R-:W-:Y:S02]  /*80f0*/  FMUL.FTZ R4, R27, R4 ;  /* 0x000000041b047220 */ /* 0x000fe40000410000 */
[----:B------:R-:W-:Y:S02]  /*8100*/  FFMA.FTZ R2, R35, R34, R2 ;  /* 0x0000002223027223 */ /* 0x000fe40000010002 */
[----:B------:R-:W-:Y:S02]  /*8110*/  FMUL.FTZ R5, R24, R5 ;  /* 0x0000000518057220 */ /* 0x000fe40000410000 */
[----:B------:R-:W-:Y:S02]  /*8120*/  IMAD.U32 R41, R50, 0x10000, RZ ;  /* 0x0001000032297824 */ /* 0x000fe400078e00ff */
[----:B------:R-:W-:Y:S02]  /*8130*/  FFMA.FTZ R3, R36, R37, R3 ;  /* 0x0000002524037223 */ /* 0x000fe40000010003 */
[----:B------:R-:W-:Y:S02]  /*8140*/  @!P1 FADD.FTZ R8, -R8, -RZ ;  /* 0x800000ff08089221 */ /* 0x000fe40000010100 */
[----:B------:R-:W-:Y:S02]  /*8150*/  FFMA.FTZ R4, R39, R38, R4 ;  /* 0x0000002627047223 */ /* 0x000fe40000010004 */
        /* <DEDUP_REMOVED lines=9> */
.L_x_5789:
[----:B------:R-:W-:Y:S05]  /*81f0*/  BSYNC B0 ;  /* 0x0000000000007941 */ /* 0x000fea0003800000 */
.L_x_5788:
[----:B------:R-:W-:Y:S01]  /*8200*/  LEA R4, P1, R91, R130, 0x1 ;  /* 0x000000825b047211 */ /* 0x000fe200078208ff */
        /* <DEDUP_REMOVED lines=17> */
[--C-:B---3--:R-:W-:Y:S01]  /*8320*/  IMAD.MOV.U32 R4, RZ, RZ, R27.reuse ;  /* 0x000000ffff047224 */ /* 0x108fe200078e001b */
[C---:B------:R-:W-:Y:S02]  /*8330*/  SHF.L.U32 R28, R10.reuse, 0x10, RZ ;  /* 0x000000100a1c7819 */ /* 0x040fe400000006ff */
[----:B------:R-:W-:Y:S02]  /*8340*/  LOP3.LUT R39, R10, 0xffff0000, RZ, 0xc0, !PT ;  /* 0xffff00000a277812 */ /* 0x000fe400078ec0ff */
[----:B------:R-:W-:Y:S07]  /*8350*/  LOP3.LUT R41, R11, 0xffff0000, RZ, 0xc0, !PT ;  /* 0xffff00000b297812 */ /* 0x000fee00078ec0ff */
[----:B------:R-:W-:Y:S01]  /*8360*/  @P1 IMAD.MOV R0, RZ, RZ, -R27 ;  /* 0x000000ffff001224 */ /* 0x000fe200078e0a1b */
[----:B------:R-:W-:Y:S04]  /*8370*/  @P1 IADD3 R4, -R27, RZ, RZ ;  /* 0x000000ff1b041210 */ /* 0x000fe80007ffe1ff */
        /* <DEDUP_REMOVED lines=18> */
[----:B------:R-:W-:Y:S02]  /*84a0*/  LOP3.LUT R2, R4, 0xffff0000, RZ, 0xc0, !PT ;  /* 0xffff000004027812 */ /* 0x000fe400078ec0ff */
[C---:B------:R-:W-:Y:S02]  /*84b0*/  SHF.L.U32 R3, R5.reuse, 0x10, RZ ;  /* 0x0000001005037819 */ /* 0x040fe400000006ff */
[----:B------:R-:W-:Y:S01]  /*84c0*/  LOP3.LUT R4, R5, 0xffff0000, RZ, 0xc0, !PT ;  /* 0xffff000005047812 */ /* 0x000fe200078ec0ff */
[C---:B------:R-:W-:Y:S01]  /*84d0*/  IMAD.U32 R5, R6.reuse, 0x10000, RZ ;  /* 0x0001000006057824 */ /* 0x040fe200078e00ff */
[----:B------:R-:W-:Y:S01]  /*84e0*/  LOP3.LUT R6, R6, 0xffff0000, RZ, 0xc0, !PT ;  /* 0xffff000006067812 */ /* 0x000fe200078ec0ff */
[----:B----4-:R-:W-:Y:S01]  /*84f0*/  IMAD.U32 R24, R49, 0x10000, RZ ;  /* 0x0001000031187824 */ /* 0x010fe200078e00ff */
[----:B------:R-:W-:Y:S01]  /*8500*/  SHF.L.U32 R31, R48, 0x10, RZ ;  /* 0x00000010301f7819 */ /* 0x000fe200000006ff */
        /* <DEDUP_REMOVED lines=13> */
[----:B------:R-:W-:Y:S02]  /*85e0*/  @!P1 FADD.FTZ R11, -R11, -RZ ;  /* 0x800000ff0b0b9221 */ /* 0x000fe40000010100 */
[----:B------:R-:W-:Y:S02]  /*85f0*/  FMUL.FTZ R7, R8, R7 ;  /* 0x0000000708077220 */ /* 0x000fe40000410000 */
[----:B------:R-:W-:Y:S01]  /*8600*/  FMUL.FTZ R8, R10, R9 ;  /* 0x000000090a087220 */ /* 0x000fe20000410000 */
[C---:B------:R-:W-:Y:S01]  /*8610*/  LOP3.LUT R10, R44.reuse, 0xffff0000, RZ, 0xc0, !PT ;  /* 0xffff00002c0a7812 */ /* 0x040fe200078ec0ff */
[----:B------:R-:W-:Y:S02]  /*8620*/  IMAD.U32 R9, R44, 0x10000, RZ ;  /* 0x000100002c097824 */ /* 0x000fe400078e00ff */
[----:B------:R-:W-:Y:S02]  /*8630*/  @!P1 FADD.FTZ R12, -R12, -RZ ;  /* 0x800000ff0c0c9221 */ /* 0x000fe40000010100 */
[----:B------:R-:W-:Y:S02]  /*8640*/  @!P1 FADD.FTZ R27, -R27, -RZ ;  /* 0x800000ff1b1b9221 */ /* 0x000fe40000010100 */
[----:B------:R-:W-:Y:S02]  /*8650*/  FMUL.FTZ R2, R2, R29 ;  /* 0x0000001d02027220 */ /* 0x000fe40000410000 */
[----:B------:R-:W-:Y:S01]  /*8660*/  FMUL.FTZ R3, R3, R24 ;  /* 0x0000001803037220 */ /* 0x000fe20000410000 */
[----:B------:R-:W-:Y:S01]  /*8670*/  SHF.L.U32 R24, R46, 0x10, RZ ;  /* 0x000000102e187819 */ /* 0x000fe200000006ff */
[----:B------:R-:W-:Y:S02]  /*8680*/  FMUL.FTZ R6, R6, R11 ;  /* 0x0000000b06067220 */ /* 0x000fe40000410000 */
[----:B------:R-:W-:Y:S02]  /*8690*/  IMAD.U32 R11, R45, 0x10000, RZ ;  /* 0x000100002d0b7824 */ /* 0x000fe400078e00ff */
[----:B------:R-:W-:Y:S02]  /*86a0*/  FFMA.FTZ R0, R33, R9, R0 ;  /* 0x0000000921007223 */ /* 0x000fe40000010000 */
[----:B------:R-:W-:Y:S01]  /*86b0*/  FMUL.FTZ R5, R5, R12 ;  /* 0x0000000c05057220 */ /* 0x000fe20000410000 */
[----:B------:R-:W-:Y:S01]  /*86c0*/  LOP3.LUT R12, R45, 0xffff0000, RZ, 0xc0, !PT ;  /* 0xffff00002d0c7812 */ /* 0x000fe200078ec0ff */
[----:B------:R-:W-:Y:S01]  /*86d0*/  FMUL.FTZ R4, R4, R27 ;  /* 0x0000001b04047220 */ /* 0x000fe20000410000 */
[----:B------:R-:W-:Y:S01]  /*86e0*/  LOP3.LUT R27, R46, 0xffff0000, RZ, 0xc0, !PT ;  /* 0xffff00002e1b7812 */ /* 0x000fe200078ec0ff */
[----:B------:R-:W-:Y:S02]  /*86f0*/  FFMA.FTZ R2, R35, R10, R2 ;  /* 0x0000000a23027223 */ /* 0x000fe40000010002 */
[----:B------:R-:W-:Y:S02]  /*8700*/  FFMA.FTZ R3, R26, R11, R3 ;  /* 0x0000000b1a037223 */ /* 0x000fe40000010003 */
        /* <DEDUP_REMOVED lines=11> */
.L_x_5791:
[----:B------:R-:W-:Y:S05]  /*87c0*/  BSYNC B0 ;  /* 0x0000000000007941 */ /* 0x000fea0003800000 */
.L_x_5790:
[C---:B---3--:R-:W-:Y:S04]  /*87d0*/  LEA R2, P0, R89.reuse, R130, 0x1 ;  /* 0x0000008259027211 */ /* 0x048fe800078008ff */
[----:B------:R-:W-:Y:S05]  /*87e0*/  LEA.HI.X R3, R89, R131, R90, 0x1, P0 ;  /* 0x0000008359037211 */ /* 0x000fea00000f0c5a */
[----:B-----5:R3:W-:Y:S04]  /*87f0*/  ST.E.128 [R2.64], R8 ;  /* 0x0000000802007985 */ /* 0x0207e8000c101d06 */
.L_x_5785:
[----:B------:R-:W-:Y:S05]  /*8800*/  BSYNC B1 ;  /* 0x0000000000017941 */ /* 0x000fea0003800000 */
.L_x_5784:
[C---:B------:R-:W-:Y:S01]  /*8810*/  ISETP.GE.AND P0, PT, R79.reuse, R176, PT ;  /* 0x000000b04f00720c */ /* 0x040fe20003f06270 */
[----:B------:R-:W-:Y:S03]  /*8820*/  BSSY B1, `(.L_x_5792) ;  /* 0x000011c000017945 */ /* 0x000fe60003800000 */
[----:B------:R-:W-:Y:S11]  /*8830*/  ISETP.GE.AND P0, PT, R79, R174, !P0 ;  /* 0x000000ae4f00720c */ /* 0x000ff60004706270 */
[----:B------:R-:W-:Y:S02]  /*8840*/  @!UPT UIADD3 URZ, URZ, URZ, URZ ;  /* 0x0000003f3f3ff290 */ /* 0x000fe4000fffe03f */
[----:B------:R-:W-:-:S05]  /*8850*/  @!P0 BRA `(.L_x_5793) ;  /* 0x0000118000008947 */ /* 0x000fca0003800000 */
[----:B-1-3--:R-:W-:Y:S01]  /*8860*/  IMAD.WIDE.U32 R2, R172, 0x60, R124 ;  /* 0x00000060ac027825 */ /* 0x00afe200078e007c */
[----:B------:R-:W-:Y:S01]  /*8870*/  ISETP.GE.AND P0, PT, R18, R25, PT ;  /* 0x000000191200720c */ /* 0x000fe20003f06270 */
[----:B------:R-:W-:Y:S02]  /*8880*/  BSSY B0, `(.L_x_5794) ;  /* 0x0000058000007945 */ /* 0x000fe40003800000 */
[----:B------:R-:W-:Y:S05]  /*8890*/  IMAD R0, R173, 0x60, RZ ;  /* 0x00000060ad007824 */ /* 0x000fea00078e02ff */
[----:B------:R-:W-:Y:S05]  /*88a0*/  IADD3 R3, R3, R0, RZ ;  /* 0x0000000003037210 */ /* 0x000fea0007ffe0ff */
[----:B------:R1:W5:Y:S01]  /*88b0*/  LD.E.128 R8, [R2.64] ;  /* 0x0000000602087980 */ /* 0x000362000c101d00 */
        /* <DEDUP_REMOVED lines=14> */
[----:B------:R-:W-:Y:S01]  /*89a0*/  @P1 IMAD.MOV R0, RZ, RZ, -R27 ;  /* 0x000000ffff001224 */ /* 0x000fe200078e0a1b */
[----:B------:R-:W-:Y:S04]  /*89b0*/  @P1 IADD3 R4, -R27, RZ, RZ ;  /* 0x000000ff1b041210 */ /* 0x000fe80007ffe1ff */
[C---:B-1----:R-:W-:Y:S02]  /*89c0*/  LEA R2, P0, R4.reuse, R2, 0x1 ;  /* 0x0000000204027211 */ /* 0x042fe400078008ff */
        /* <DEDUP_REMOVED lines=9> */
[----:B--2---:R-:W2:Y:S03]  /*8a60*/  LD.E.128 R48, [R48.64] ;  /* 0x0000000630307980 */ /* 0x004ea6000c101d00 */
[----:B------:R-:W-:Y:S02]  /*8a70*/  LEA.HI.X.SX32 R0, R0, R144, 0x1, P0 ;  /* 0x0000009000007211 */ /* 0x000fe400000f0eff */
[C---:B------:R-:W-:Y:S04]  /*8a80*/  LEA R42, P0, R27.reuse, R128, 0x1 ;  /* 0x000000801b2a7211 */ /* 0x040fe800078008ff */
[----:B------:R-:W-:Y:S05]  /*8a90*/  LEA.HI.X R43, R27, R129, R0, 0x1, P0 ;  /* 0x000000811b2b7211 */ /* 0x000fea00000f0c00 */
[----:B----4-:R-:W4:Y:S01]  /*8aa0*/  LD.E.128 R44, [R42.64] ;  /* 0x000000062a2c7980 */ /* 0x010f22000c101d00 */
        /* <DEDUP_REMOVED lines=8> */
[----:B--2---:R-:W-:Y:S01]  /*8b30*/  IMAD.U32 R24, R49, 0x10000, RZ ;  /* 0x0001000031187824 */ /* 0x004fe200078e00ff */
        /* <DEDUP_REMOVED lines=13> */
[----:B----4-:R-:W-:Y:S01]  /*8c10*/  LOP3.LUT R31, R47, 0xffff0000, RZ, 0xc0, !PT ;  /* 0xffff00002f1f7812 */ /* 0x010fe200078ec0ff */
        /* <DEDUP_REMOVED lines=30> */
.L_x_5795:
[----:B------:R-:W-:Y:S05]  /*8e00*/  BSYNC B0 ;  /* 0x0000000000007941 */ /* 0x000fea0003800000 */
.L_x_5794:
[----:B------:R-:W-:Y:S01]  /*8e10*/  IMAD.WIDE.U32 R4, R136, 0x60, R130 ;  /* 0x0000006088047825 */ /* 0x000fe200078e0082 */
[C---:B-1----:R-:W-:Y:S01]  /*8e20*/  LEA R2, P0, R114.reuse, R124, 0x1 ;  /* 0x0000007c72027211 */ /* 0x042fe200078008ff */
[----:B------:R-:W-:Y:S02]  /*8e30*/  BSSY B0, `(.L_x_5796) ;  /* 0x000005a000007945 */ /* 0x000fe40003800000 */
[----:B------:R-:W-:Y:S01]  /*8e40*/  IMAD R0, R137, 0x60, RZ ;  /* 0x0000006089007824 */ /* 0x000fe200078e02ff */
[----:B------:R-:W-:Y:S02]  /*8e50*/  LEA.HI.X R3, R114, R125, R111, 0x1, P0 ;  /* 0x0000007d72037211 */ /* 0x000fe400000f0c6f */
[----:B------:R-:W-:Y:S02]  /*8e60*/  ISETP.GE.AND P0, PT, R15, R25, PT ;  /* 0x000000190f00720c */ /* 0x000fe40003f06270 */
[----:B------:R-:W-:Y:S05]  /*8e70*/  IADD3 R5, R5, R0, RZ ;  /* 0x0000000005057210 */ /* 0x000fea0007ffe0ff */
[----:B-----5:R1:W-:Y:S04]  /*8e80*/  ST.E.128 [R4.64], R8 ;  /* 0x0000000804007985 */ /* 0x0203e8000c101d06 */
[----:B------:R1:W5:Y:S02]  /*8e90*/  LD.E.128 R28, [R2.64] ;  /* 0x00000006021c7980 */ /* 0x000364000c101d00 */
[----:B------:R-:W-:-:S05]  /*8ea0*/  @P0 BRA `(.L_x_5797) ;  /* 0x0000052000000947 */ /* 0x000fca0003800000 */
[----:B------:R-:W-:Y:S01]  /*8eb0*/  LEA.HI R0, R25, R25, RZ, 0x1 ;  /* 0x0000001919007211 */ /* 0x000fe200078f08ff */
[----:B-1----:R-:W-:Y:S01]  /*8ec0*/  IMAD.MOV.U32 R8, RZ, RZ, RZ ;  /* 0x000000ffff087224 */ /* 0x002fe200078e00ff */
[C---:B-----5:R-:W-:Y:S01]  /*8ed0*/  LOP3.LUT R35, R28.reuse, 0xffff0000, RZ, 0xc0, !PT ;  /* 0xffff00001c237812 */ /* 0x060fe200078ec0ff */
[----:B------:R-:W-:Y:S01]  /*8ee0*/  IMAD.MOV.U32 R10, RZ, RZ, RZ ;  /* 0x000000ffff0a7224 */ /* 0x000fe200078e00ff */
[----:B------:R-:W-:Y:S01]  /*8ef0*/  SHF.R.S32.HI R0, RZ, 0x1, R0 ;  /* 0x00000001ff007819 */ /* 0x000fe20000011400 */
[----:B------:R-:W-:Y:S01]  /*8f00*/  IMAD.U32 R33, R28, 0x10000, RZ ;  /* 0x000100001c217824 */ /* 0x000fe200078e00ff */
[C---:B------:R-:W-:Y:S01]  /*8f10*/  SHF.L.U32 R28, R30.reuse, 0x10, RZ ;  /* 0x000000101e1c7819 */ /* 0x040fe200000006ff */
[----:B------:R-:W-:Y:S01]  /*8f20*/  IMAD.U32 R26, R29, 0x10000, RZ ;  /* 0x000100001d1a7824 */ /* 0x000fe200078e00ff */
[----:B------:R-:W-:Y:S01]  /*8f30*/  ISETP.GE.AND P1, PT, R15, R0, PT ;  /* 0x000000000f00720c */ /* 0x000fe20003f26270 */
[--C-:B------:R-:W-:Y:S01]  /*8f40*/  IMAD.MOV.U32 R4, RZ, RZ, R0.reuse ;  /* 0x000000ffff047224 */ /* 0x100fe200078e0000 */
[----:B------:R-:W-:Y:S01]  /*8f50*/  LOP3.LUT R39, R30, 0xffff0000, RZ, 0xc0, !PT ;  /* 0xffff00001e277812 */ /* 0x000fe200078ec0ff */
[C---:B------:R-:W-:Y:S01]  /*8f60*/  IMAD.U32 R30, R31.reuse, 0x10000, RZ ;  /* 0x000100001f1e7824 */ /* 0x040fe200078e00ff */
[----:B------:R-:W-:Y:S02]  /*8f70*/  LOP3.LUT R41, R31, 0xffff0000, RZ, 0xc0, !PT ;  /* 0xffff00001f297812 */ /* 0x000fe400078ec0ff */
[----:B------:R-:W-:Y:S07]  /*8f80*/  LOP3.LUT R37, R29, 0xffff0000, RZ, 0xc0, !PT ;  /* 0xffff00001d257812 */ /* 0x000fee00078ec0ff */
[C---:B------:R-:W-:Y:S01]  /*8f90*/  @P1 IADD3 R4, -R0.reuse, RZ, RZ ;  /* 0x000000ff00041210 */ /* 0x040fe20007ffe1ff */
[----:B------:R-:W-:Y:S01]  /*8fa0*/  @P1 IMAD.MOV R8, RZ, RZ, -R0 ;  /* 0x000000ffff081224 */ /* 0x000fe200078e0a00 */
[----:B------:R-:W-:Y:S02]  /*8fb0*/  @P1 IADD3 R10, -R0, RZ, RZ ;  /* 0x000000ff000a1210 */ /* 0x000fe40007ffe1ff */
[C---:B------:R-:W-:Y:S02]  /*8fc0*/  LEA R2, P0, R4.reuse, R2, 0x1 ;  /* 0x0000000204027211 */ /* 0x040fe400078008ff */
[----:B------:R-:W-:Y:S02]  /*8fd0*/  IADD3 R9, P2, R149, R8, RZ ;  /* 0x0000000895097210 */ /* 0x000fe40007f5e0ff */
[----:B------:R-:W-:Y:S02]  /*8fe0*/  LEA.HI.X.SX32 R3, R4, R3, 0x1, P0 ;  /* 0x0000000304037211 */ /* 0x000fe400000f0eff */
[C---:B------:R-:W-:Y:S02]  /*8ff0*/  LEA R48, P0, R9.reuse, R126, 0x1 ;  /* 0x0000007e09307211 */ /* 0x040fe400078008ff */
[----:B------:R-:W-:Y:S01]  /*9000*/  LEA.HI.X.SX32 R8, R8, R140, 0x1, P2 ;  /* 0x0000008c08087211 */ /* 0x000fe200010f0eff */
[----:B------:R-:W3:Y:S03]  /*9010*/  LD.E.128 R4, [R2.64] ;  /* 0x0000000602047980 */ /* 0x000ee6000c101d00 */
[----:B------:R-:W-:Y:S02]  /*9020*/  LEA.HI.X R49, R9, R127, R8, 0x1, P0 ;  /* 0x0000007f09317211 */ /* 0x000fe400000f0c08 */
[----:B------:R-:W-:Y:S04]  /*9030*/  IADD3 R11, P0, R149, R10, RZ ;  /* 0x0000000a950b7210 */ /* 0x000fe80007f1e0ff */
[----:B--2---:R-:W2:Y:S01]  /*9040*/  LD.E.128 R48, [R48.64] ;  /* 0x0000000630307980 */ /* 0x004ea2000c101d00 */
[----:B------:R-:W-:Y:S02]  /*9050*/  LEA.HI.X.SX32 R0, R10, R140, 0x1, P0 ;  /* 0x0000008c0a007211 */ /* 0x000fe400000f0eff */
[C---:B------:R-:W-:Y:S04]  /*9060*/  LEA R8, P0, R11.reuse, R128, 0x1 ;  /* 0x000000800b087211 */ /* 0x040fe800078008ff */
[----:B------:R-:W-:Y:S05]  /*9070*/  LEA.HI.X R9, R11, R129, R0, 0x1, P0 ;  /* 0x000000810b097211 */ /* 0x000fea00000f0c00 */
[----:B----4-:R3:W4:Y:S02]  /*9080*/  LD.E.128 R44, [R8.64] ;  /* 0x00000006082c7980 */ /* 0x010724000c101d00 */
[C---:B---3--:R-:W-:Y:S01]  /*9090*/  IMAD.U32 R8, R7.reuse, 0x10000, RZ ;  /* 0x0001000007087824 */ /* 0x048fe200078e00ff */
[----:B------:R-:W-:Y:S01]  /*90a0*/  LOP3.LUT R10, R7, 0xffff0000, RZ, 0xc0, !PT ;  /* 0xffff0000070a7812 */ /* 0x000fe200078ec0ff */
[C---:B------:R-:W-:Y:S01]  /*90b0*/  IMAD.U32 R0, R4.reuse, 0x10000, RZ ;  /* 0x0001000004007824 */ /* 0x040fe200078e00ff */
[----:B------:R-:W-:Y:S02]  /*90c0*/  LOP3.LUT R2, R4, 0xffff0000, RZ, 0xc0, !PT ;  /* 0xffff000004027812 */ /* 0x000fe400078ec0ff */
[C---:B------:R-:W-:Y:S02]  /*90d0*/  SHF.L.U32 R3, R5.reuse, 0x10, RZ ;  /* 0x0000001005037819 */ /* 0x040fe400000006ff */
[----:B------:R-:W-:Y:S01]  /*90e0*/  LOP3.LUT R4, R5, 0xffff0000, RZ, 0xc0, !PT ;  /* 0xffff000005047812 */ /* 0x000fe200078ec0ff */
[----:B------:R-:W-:Y:S01]  /*90f0*/  IMAD.U32 R5, R6, 0x10000, RZ ;  /* 0x0001000006057824 */ /* 0x000fe200078e00ff */
[----:B--2---:R-:W-:Y:S01]  /*9100*/  SHF.L.U32 R31, R48, 0x10, RZ ;  /* 0x00000010301f7819 */ /* 0x004fe200000006ff */
[----:B------:R-:W-:Y:S01]  /*9110*/  IMAD.U32 R24, R49, 0x10000, RZ ;  /* 0x0001000031187824 */ /* 0x000fe200078e00ff */
        /* <DEDUP_REMOVED lines=12> */
[----:B------:R-:W-:Y:S02]  /*91e0*/  @!P1 FADD.FTZ R24, -R24, -RZ ;  /* 0x800000ff18189221 */ /* 0x000fe40000010100 */
[----:B------:R-:W-:Y:S01]  /*91f0*/  FMUL.FTZ R0, R0, R31 ;  /* 0x0000001f00007220 */ /* 0x000fe20000410000 */
[----:B----4-:R-:W-:Y:S01]  /*9200*/  LOP3.LUT R31, R47, 0xffff0000, RZ, 0xc0, !PT ;  /* 0xffff00002f1f7812 */ /* 0x010fe200078ec0ff */
[----:B------:R-:W-:Y:S02]  /*9210*/  FMUL.FTZ R7, R8, R7 ;  /* 0x0000000708077220 */ /* 0x000fe40000410000 */
[----:B------:R-:W-:Y:S01]  /*9220*/  FMUL.FTZ R8, R10, R9 ;  /* 0x000000090a087220 */ /* 0x000fe20000410000 */
[C---:B------:R-:W-:Y:S01]  /*9230*/  LOP3.LUT R10, R44.reuse, 0xffff0000, RZ, 0xc0, !PT ;  /* 0xffff00002c0a7812 */ /* 0x040fe200078ec0ff */
[----:B------:R-:W-:Y:S02]  /*9240*/  IMAD.U32 R9, R44, 0x10000, RZ ;  /* 0x000100002c097824 */ /* 0x000fe400078e00ff */
[----:B------:R-:W-:Y:S02]  /*9250*/  @!P1 FADD.FTZ R12, -R12, -RZ ;  /* 0x800000ff0c0c9221 */ /* 0x000fe40000010100 */
[----:B------:R-:W-:Y:S02]  /*9260*/  @!P1 FADD.FTZ R27, -R27, -RZ ;  /* 0x800000ff1b1b9221 */ /* 0x000fe40000010100 */
[----:B------:R-:W-:Y:S01]  /*9270*/  FMUL.FTZ R2, R2, R29 ;  /* 0x0000001d02027220 */ /* 0x000fe20000410000 */
[----:B------:R-:W-:Y:S01]  /*9280*/  SHF.L.U32 R29, R47, 0x10, RZ ;  /* 0x000000102f1d7819 */ /* 0x000fe200000006ff */
[----:B------:R-:W-:Y:S01]  /*9290*/  FMUL.FTZ R6, R6, R11 ;  /* 0x0000000b06067220 */ /* 0x000fe20000410000 */
[----:B------:R-:W-:Y:S01]  /*92a0*/  SHF.L.U32 R11, R45, 0x10, RZ ;  /* 0x000000102d0b7819 */ /* 0x000fe200000006ff */
[----:B------:R-:W-:Y:S02]  /*92b0*/  FMUL.FTZ R3, R3, R24 ;  /* 0x0000001803037220 */ /* 0x000fe40000410000 */
[----:B------:R-:W-:Y:S02]  /*92c0*/  FFMA.FTZ R0, R33, R9, R0 ;  /* 0x0000000921007223 */ /* 0x000fe40000010000 */
[----:B------:R-:W-:Y:S01]  /*92d0*/  FMUL.FTZ R5, R5, R12 ;  /* 0x0000000c05057220 */ /* 0x000fe20000410000 */
[----:B------:R-:W-:Y:S01]  /*92e0*/  LOP3.LUT R12, R45, 0xffff0000, RZ, 0xc0, !PT ;  /* 0xffff00002d0c7812 */ /* 0x000fe200078ec0ff */
[----:B------:R-:W-:Y:S01]  /*92f0*/  FMUL.FTZ R4, R4, R27 ;  /* 0x0000001b04047220 */ /* 0x000fe20000410000 */
[C---:B------:R-:W-:Y:S01]  /*9300*/  LOP3.LUT R27, R46.reuse, 0xffff0000, RZ, 0xc0, !PT ;  /* 0xffff00002e1b7812 */ /* 0x040fe200078ec0ff */
[----:B------:R-:W-:Y:S02]  /*9310*/  FFMA.FTZ R2, R35, R10, R2 ;  /* 0x0000000a23027223 */ /* 0x000fe40000010002 */
[----:B------:R-:W-:Y:S02]  /*9320*/  IMAD.U32 R24, R46, 0x10000, RZ ;  /* 0x000100002e187824 */ /* 0x000fe400078e00ff */
        /* <DEDUP_REMOVED lines=8> */
[----:B------:R-:W-:Y:S04]  /*93b0*/  F2FP.BF16.PACK_AB R30, R6, R5 ;  /* 0x00000005061e723e */ /* 0x000fe800000010ff */
[----:B------:R-:W-:Y:S02]  /*93c0*/  F2FP.BF16.PACK_AB R31, R8, R7 ;  /* 0x00000007081f723e */ /* 0x000fe400000010ff */
.L_x_5797:
[----:B------:R-:W-:Y:S05]  /*93d0*/  BSYNC B0 ;  /* 0x0000000000007941 */ /* 0x000fea0003800000 */
.L_x_5796:
[----:B-1----:R-:W-:Y:S01]  /*93e0*/  LEA R4, P1, R88, R130, 0x1 ;  /* 0x0000008258047211 */ /* 0x002fe200078208ff */
[----:B------:R-:W-:Y:S01]  /*93f0*/  BSSY B0, `(.L_x_5798) ;  /* 0x000005b000007945 */ /* 0x000fe20003800000 */
[----:B------:R-:W-:Y:S02]  /*9400*/  LEA R2, P0, R116, R124, 0x1 ;  /* 0x0000007c74027211 */ /* 0x000fe400078008ff */
        /* <DEDUP_REMOVED lines=24> */
[----:B------:R-:W-:Y:S02]  /*9590*/  LEA.HI.X.SX32 R0, R5, R132, 0x1, P2 ;  /* 0x0000008405007211 */ /* 0x000fe400010f0eff */
[C---:B----4-:R-:W-:Y:S01]  /*95a0*/  LEA R44, P0, R29.reuse, R126, 0x1 ;  /* 0x0000007e1d2c7211 */ /* 0x050fe200078008ff */
        /* <DEDUP_REMOVED lines=40> */
[----:B------:R-:W-:Y:S01]  /*9830*/  FMUL.FTZ R2, R2, R27 ;  /* 0x0000001b02027220 */ /* 0x000fe20000410000 */
[C---:B------:R-:W-:Y:S01]  /*9840*/  LOP3.LUT R27, R42.reuse, 0xffff0000, RZ, 0xc0, !PT ;  /* 0xffff00002a1b7812 */ /* 0x040fe200078ec0ff */
[----:B------:R-:W-:Y:S01]  /*9850*/  FMUL.FTZ R3, R3, R24 ;  /* 0x0000001803037220 */ /* 0x000fe20000410000 */
[----:B------:R-:W-:Y:S01]  /*9860*/  SHF.L.U32 R24, R42, 0x10, RZ ;  /* 0x000000102a187819 */ /* 0x000fe200000006ff */
[----:B------:R-:W-:Y:S02]  /*9870*/  FMUL.FTZ R6, R6, R11 ;  /* 0x0000000b06067220 */ /* 0x000fe40000410000 */
[----:B------:R-:W-:Y:S02]  /*9880*/  IMAD.U32 R11, R41, 0x10000, RZ ;  /* 0x00010000290b7824 */ /* 0x000fe400078e00ff */
[----:B------:R-:W-:Y:S02]  /*9890*/  FFMA.FTZ R0, R31, R9, R0 ;  /* 0x000000091f007223 */ /* 0x000fe40000010000 */
[----:B------:R-:W-:Y:S01]  /*98a0*/  FMUL.FTZ R5, R5, R12 ;  /* 0x0000000c05057220 */ /* 0x000fe20000410000 */
[----:B------:R-:W-:Y:S01]  /*98b0*/  LOP3.LUT R12, R41, 0xffff0000, RZ, 0xc0, !PT ;  /* 0xffff0000290c7812 */ /* 0x000fe200078ec0ff */
[----:B------:R-:W-:Y:S02]  /*98c0*/  FMUL.FTZ R4, R4, R25 ;  /* 0x0000001904047220 */ /* 0x000fe40000410000 */
        /* <DEDUP_REMOVED lines=13> */
.L_x_5799:
[----:B------:R-:W-:Y:S05]  /*99a0*/  BSYNC B0 ;  /* 0x0000000000007941 */ /* 0x000fea0003800000 */
.L_x_5798:
[C---:B-1----:R-:W-:Y:S04]  /*99b0*/  LEA R2, P0, R86.reuse, R130, 0x1 ;  /* 0x0000008256027211 */ /* 0x042fe800078008ff */
[----:B------:R-:W-:Y:S05]  /*99c0*/  LEA.HI.X R3, R86, R131, R85, 0x1, P0 ;  /* 0x0000008356037211 */ /* 0x000fea00000f0c55 */
[----:B-----5:R1:W-:Y:S04]  /*99d0*/  ST.E.128 [R2.64], R8 ;  /* 0x0000000802007985 */ /* 0x0203e8000c101d06 */
.L_x_5793:
[----:B------:R-:W-:Y:S05]  /*99e0*/  BSYNC B1 ;  /* 0x0000000000017941 */ /* 0x000fea0003800000 */
.L_x_5792:
[----:B-1-3--:R-:W3:Y:S02]  /*99f0*/  LD.E R3, [R22.64+0xd0] ;  /* 0x0000d00616037980 */ /* 0x00aee4000c101900 */
[----:B---3--:R-:W-:Y:S05]  /*9a00*/  IMAD.U32 R3, R3, -0x20, RZ ;  /* 0xffffffe003037824 */ /* 0x008fea00078e00ff */
[C---:B------:R-:W-:Y:S02]  /*9a10*/  LEA R128, P1, R3.reuse, R128, 0x1 ;  /* 0x0000008003807211 */ /* 0x040fe400078208ff */
[C---:B------:R-:W-:Y:S02]  /*9a20*/  LEA R126, P0, R3.reuse, R126, 0x1 ;  /* 0x0000007e037e7211 */ /* 0x040fe400078008ff */
[C---:B------:R-:W-:Y:S02]  /*9a30*/  LEA.HI.X.SX32 R129, R3.reuse, R129, 0x1, P1 ;  /* 0x0000008103817211 */ /* 0x040fe400008f0eff */
[----:B------:R-:W-:Y:S01]  /*9a40*/  LEA.HI.X.SX32 R127, R3, R127, 0x1, P0 ;  /* 0x0000007f037f7211 */ /* 0x000fe200000f0eff */
[----:B------:R-:W-:-:S05]  /*9a50*/  BRA `(.L_x_5767) ;  /* 0x000002e000007947 */ /* 0x000fca0003800000 */
.L_x_5757:
[----:B----4-:R-:W2:Y:S01]  /*9a60*/  @P2 LD.E.128 R28, [R124.64] ;  /* 0x000000067c1c2980 */ /* 0x010ea2000c101d00 */
[C---:B------:R-:W-:Y:S04]  /*9a70*/  ISETP.GE.AND P0, PT, R81.reuse, R176, PT ;  /* 0x000000b05100720c */ /* 0x040fe80003f06270 */
[----:B------:R-:W-:Y:S11]  /*9a80*/  ISETP.GE.AND P0, PT, R81, R174, !P0 ;  /* 0x000000ae5100720c */ /* 0x000ff60004706270 */
[----:B------:R-:W-:Y:S02]  /*9a90*/  @!UPT UIADD3 URZ, URZ, URZ, URZ ;  /* 0x0000003f3f3ff290 */ /* 0x000fe4000fffe03f */
[C---:B------:R-:W-:Y:S04]  /*9aa0*/  @P0 LEA R36, P1, R102.reuse, R124, 0x1 ;  /* 0x0000007c66240211 */ /* 0x040fe800078208ff */
[----:B------:R-:W-:Y:S02]  /*9ab0*/  @P0 LEA.HI.X R37, R102, R125, R99, 0x1, P1 ;  /* 0x0000007d66250211 */ /* 0x000fe400008f0c63 */
[C---:B------:R-:W-:Y:S04]  /*9ac0*/  @P0 LEA R34, P1, R72.reuse, R130, 0x1 ;  /* 0x0000008248220211 */ /* 0x040fe800078208ff */
[----:B------:R-:W-:Y:S02]  /*9ad0*/  @P0 LEA.HI.X R35, R72, R131, R73, 0x1, P1 ;  /* 0x0000008348230211 */ /* 0x000fe400008f0c49 */
[C---:B------:R-:W-:Y:S04]  /*9ae0*/  ISETP.GE.AND P1, PT, R80.reuse, R176, PT ;  /* 0x000000b05000720c */ /* 0x040fe80003f26270 */
[----:B------:R-:W-:Y:S01]  /*9af0*/  ISETP.GE.AND P1, PT, R80, R174, !P1 ;  /* 0x000000ae5000720c */ /* 0x000fe20004f26270 */
[----:B--2---:R-:W-:Y:S04]  /*9b00*/  @P2 ST.E.128 [R130.64], R28 ;  /* 0x0000001c82002985 */ /* 0x004fe8000c101d06 */
[----:B------:R-:W2:Y:S04]  /*9b10*/  @P2 LD.E.128 R4, [R124.64+0x80] ;  /* 0x000080067c042980 */ /* 0x000ea8000c101d00 */
[----:B--2---:R1:W-:Y:S04]  /*9b20*/  @P2 ST.E.128 [R130.64+0x80], R4 ;  /* 0x0000800482002985 */ /* 0x0043e8000c101d06 */
[----:B------:R-:W2:Y:S04]  /*9b30*/  @P2 LD.E.128 R24, [R124.64+0x100] ;  /* 0x000100067c182980 */ /* 0x000ea8000c101d00 */
[----:B--2---:R2:W-:Y:S01]  /*9b40*/  @P2 ST.E.128 [R130.64+0x100], R24 ;  /* 0x0001001882002985 */ /* 0x0045e2000c101d06 */
[C---:B------:R-:W-:Y:S03]  /*9b50*/  @P1 LEA R32, P2, R104.reuse, R124, 0x1 ;  /* 0x0000007c68201211 */ /* 0x040fe600078408ff */
[----:B------:R-:W3:Y:S01]  /*9b60*/  @P0 LD.E.128 R8, [R36.64] ;  /* 0x0000000624080980 */ /* 0x000ee2000c101d00 */
[----:B------:R-:W-:Y:S03]  /*9b70*/  @P1 LEA.HI.X R33, R104, R125, R101, 0x1, P2 ;  /* 0x0000007d68211211 */ /* 0x000fe600010f0c65 */
[----:B---3--:R-:W-:Y:S04]  /*9b80*/  @P0 ST.E.128 [R34.64], R8 ;  /* 0x0000000822000985 */ /* 0x008fe8000c101d06 */
[----:B-1----:R-:W3:Y:S04]  /*9b90*/  @P0 LD.E.128 R4, [R36.64+0x80] ;  /* 0x0000800624040980 */ /* 0x002ee8000c101d00 */
[----:B---3--:R-:W-:Y:S04]  /*9ba0*/  @P0 ST.E.128 [R34.64+0x80], R4 ;  /* 0x0000800422000985 */ /* 0x008fe8000c101d06 */
[----:B------:R-:W3:Y:S04]  /*9bb0*/  @P0 LD.E.128 R28, [R36.64+0x100] ;  /* 0x00010006241c0980 */ /* 0x000ee8000c101d00 */
[----:B---3--:R1:W-:Y:S01]  /*9bc0*/  @P0 ST.E.128 [R34.64+0x100], R28 ;  /* 0x0001001c22000985 */ /* 0x0083e2000c101d06 */
[C---:B------:R-:W-:Y:S03]  /*9bd0*/  @P1 LEA R2, P0, R97.reuse, R130, 0x1 ;  /* 0x0000008261021211 */ /* 0x040fe600078008ff */
[----:B--2---:R-:W2:Y:S01]  /*9be0*/  @P1 LD.E.128 R24, [R32.64] ;  /* 0x0000000620181980 */ /* 0x004ea2000c101d00 */
[----:B------:R-:W-:Y:S02]  /*9bf0*/  @P1 LEA.HI.X R3, R97, R131, R98, 0x1, P0 ;  /* 0x0000008361031211 */ /* 0x000fe400000f0c62 */
[C---:B------:R-:W-:Y:S04]  /*9c00*/  ISETP.GE.AND P0, PT, R79.reuse, R176, PT ;  /* 0x000000b04f00720c */ /* 0x040fe80003f06270 */
[----:B------:R-:W-:Y:S11]  /*9c10*/  ISETP.GE.AND P0, PT, R79, R174, !P0 ;  /* 0x000000ae4f00720c */ /* 0x000ff60004706270 */
[----:B------:R-:W-:Y:S02]  /*9c20*/  @!UPT UIADD3 URZ, URZ, URZ, URZ ;  /* 0x0000003f3f3ff290 */ /* 0x000fe4000fffe03f */
[----:B------:R-:W-:Y:S02]  /*9c30*/  @P0 IMAD R0, R173, 0x60, RZ ;  /* 0x00000060ad000824 */ /* 0x000fe400078e02ff */
[----:B-1----:R-:W-:Y:S04]  /*9c40*/  @P0 IMAD.WIDE.U32 R34, R172, 0x60, R124 ;  /* 0x00000060ac220825 */ /* 0x002fe800078e007c */
[----:B------:R-:W-:Y:S02]  /*9c50*/  @P0 IMAD.IADD R35, R35, 0x1, R0 ;  /* 0x0000000123230824 */ /* 0x000fe400078e0200 */
[----:B------:R-:W-:Y:S01]  /*9c60*/  @P0 IMAD R0, R137, 0x60, RZ ;  /* 0x0000006089000824 */ /* 0x000fe200078e02ff */
[----:B--2---:R1:W-:Y:S04]  /*9c70*/  @P1 ST.E.128 [R2.64], R24 ;  /* 0x0000001802001985 */ /* 0x0043e8000c101d06 */
[----:B------:R-:W2:Y:S04]  /*9c80*/  @P1 LD.E.128 R8, [R32.64+0x80] ;  /* 0x0000800620081980 */ /* 0x000ea8000c101d00 */
[----:B--2---:R2:W-:Y:S04]  /*9c90*/  @P1 ST.E.128 [R2.64+0x80], R8 ;  /* 0x0000800802001985 */ /* 0x0045e8000c101d06 */
[----:B------:R3:W4:Y:S02]  /*9ca0*/  @P1 LD.E.128 R4, [R32.64+0x100] ;  /* 0x0001000620041980 */ /* 0x000724000c101d00 */
[----:B---3--:R-:W-:Y:S04]  /*9cb0*/  @P0 IMAD.WIDE.U32 R32, R136, 0x60, R130 ;  /* 0x0000006088200825 */ /* 0x008fe800078e0082 */
[----:B------:R-:W-:Y:S01]  /*9cc0*/  @P0 IMAD.IADD R33, R33, 0x1, R0 ;  /* 0x0000000121210824 */ /* 0x000fe200078e0200 */
[----:B----4-:R3:W-:Y:S04]  /*9cd0*/  @P1 ST.E.128 [R2.64+0x100], R4 ;  /* 0x0001000402001985 */ /* 0x0107e8000c101d06 */
[----:B------:R-:W4:Y:S04]  /*9ce0*/  @P0 LD.E.128 R28, [R34.64] ;  /* 0x00000006221c0980 */ /* 0x000f28000c101d00 */
[----:B----4-:R3:W-:Y:S04]  /*9cf0*/  @P0 ST.E.128 [R32.64], R28 ;  /* 0x0000001c20000985 */ /* 0x0107e8000c101d06 */
[----:B-1----:R-:W4:Y:S04]  /*9d00*/  @P0 LD.E.128 R24, [R34.64+0x80] ;  /* 0x0000800622180980 */ /* 0x002f28000c101d00 */
[----:B----4-:R3:W-:Y:S04]  /*9d10*/  @P0 ST.E.128 [R32.64+0x80], R24 ;  /* 0x0000801820000985 */ /* 0x0107e8000c101d06 */
[----:B--2---:R-:W2:Y:S04]  /*9d20*/  @P0 LD.E.128 R8, [R34.64+0x100] ;  /* 0x0001000622080980 */ /* 0x004ea8000c101d00 */
[----:B--2---:R3:W-:Y:S02]  /*9d30*/  @P0 ST.E.128 [R32.64+0x100], R8 ;  /* 0x0001000820000985 */ /* 0x0047e4000c101d06 */
.L_x_5767:
[----:B------:R-:W-:Y:S05]  /*9d40*/  BSYNC B2 ;  /* 0x0000000000027941 */ /* 0x000fea0003800000 */
.L_x_5756:
[----:B------:R-:W-:Y:S01]  /*9d50*/  ISETP.NE.U32.AND P1, PT, R212, RZ, PT ;  /* 0x000000ffd400720c */ /* 0x000fe20003f25070 */
[----:B---3--:R-:W3:Y:S01]  /*9d60*/  LD.E R3, [R22.64+0x128] ;  /* 0x0001280616037980 */ /* 0x008ee2000c101900 */
[----:B------:R-:W-:Y:S02]  /*9d70*/  BSSY B0, `(.L_x_5800) ;  /* 0x000005e000007945 */ /* 0x000fe40003800000 */
[----:B------:R-:W-:Y:S01]  /*9d80*/  ISETP.NE.AND.EX P1, PT, R213, RZ, PT, P1 ;  /* 0x000000ffd500720c */ /* 0x000fe20003f25310 */
[----:B---3--:R-:W-:Y:S05]  /*9d90*/  IMAD.U32 R3, R3, -0x40, RZ ;  /* 0xffffffc003037824 */ /* 0x008fea00078e00ff */
[C---:B--2---:R-:W-:Y:S04]  /*9da0*/  LEA R124, P0, R3.reuse, R124, 0x1 ;  /* 0x0000007c037c7211 */ /* 0x044fe800078008ff */
        /* <DEDUP_REMOVED lines=11> */
[----:B------:R-:W-:Y:S05]  /*9e60*/  IABS R5, R17 ;  /* 0x0000001100057213 */ /* 0x000fea0000000000 */
[----:B------:R-:W5:Y:S01]  /*9e70*/  LD.E.64 R24, [R22.64+0x20] ;  /* 0x0000200616187980 */ /* 0x000f62000c101b00 */
[-C--:B--2---:R-:W-:Y:S02]  /*9e80*/  IABS R3, R2.reuse ;  /* 0x0000000200037213 */ /* 0x084fe40000000000 */
[----:B------:R-:W-:Y:S02]  /*9e90*/  IABS R7, R2 ;  /* 0x0000000200077213 */ /* 0x000fe40000000000 */
[----:B------:R-:W2:Y:S03]  /*9ea0*/  I2F.RP R8, R3 ;  /* 0x0000000300087306 */ /* 0x000ea60000209400 */
[----:B------:R-:W-:Y:S07]  /*9eb0*/  IMAD.MOV R7, RZ, RZ, -R7 ;  /* 0x000000ffff077224 */ /* 0x000fee00078e0a07 */
[----:B--2---:R-:W2:Y:S02]  /*9ec0*/  MUFU.RCP R0, R8 ;  /* 0x0000000800007308 */ /* 0x004ea40000001000 */
[----:B--2---:R-:W-:Y:S01]  /*9ed0*/  IADD3 R4, R0, 0xffffffe, RZ ;  /* 0x0ffffffe00047810 */ /* 0x004fe20007ffe0ff */
[----:B------:R-:W2:Y:S07]  /*9ee0*/  LD.E.64 R8, [R22.64+0x38] ;  /* 0x0000380616087980 */ /* 0x000eae000c101b00 */
[----:B------:R-:W1:Y:S02]  /*9ef0*/  F2I.FTZ.U32.TRUNC.NTZ R11, R4 ;  /* 0x00000004000b7305 */ /* 0x000e64000021f000 */
[--C-:B-1----:R-:W-:Y:S04]  /*9f00*/  IMAD.MOV R0, RZ, RZ, -R11.reuse ;  /* 0x000000ffff007224 */ /* 0x102fe800078e0a0b */
[----:B------:R-:W-:Y:S04]  /*9f10*/  IMAD R0, R0, R3, RZ ;  /* 0x0000000300007224 */ /* 0x000fe800078e02ff */
[----:B------:R-:W-:Y:S02]  /*9f20*/  IMAD.HI.U32 R0, R11, R0, R10 ;  /* 0x000000000b007227 */ /* 0x000fe400078e000a */
[----:B----4-:R-:W4:Y:S04]  /*9f30*/  LD.E.64 R10, [R22.64+0x28] ;  /* 0x00002806160a7980 */ /* 0x010f28000c101b00 */
        /* <DEDUP_REMOVED lines=8> */
[----:B------:R-:W-:Y:S01]  /*9fc0*/  @!P0 IADD3 R4, R4, 0x1, RZ ;  /* 0x0000000104048810 */ /* 0x000fe20007ffe0ff */
[----:B------:R-:W-:Y:S01]  /*9fd0*/  @!P0 IMAD.IADD R5, R5, 0x1, -R3 ;  /* 0x0000000105058824 */ /* 0x000fe200078e0a03 */
[----:B------:R-:W-:Y:S02]  /*9fe0*/  ISETP.NE.AND P0, PT, R2, RZ, PT ;  /* 0x000000ff0200720c */ /* 0x000fe40003f05270 */
[-C--:B------:R-:W-:Y:S02]  /*9ff0*/  ISETP.GE.U32.AND P5, PT, R6, R3.reuse, PT ;  /* 0x000000030600720c */ /* 0x080fe40003fa6070 */
[----:B------:R-:W-:Y:S02]  /*a000*/  ISETP.GE.U32.AND P4, PT, R5, R3, PT ;  /* 0x000000030500720c */ /* 0x000fe40003f86070 */
[-C--:B------:R-:W-:Y:S02]  /*a010*/  LOP3.LUT R5, R16, R2.reuse, RZ, 0x3c, !PT ;  /* 0x0000000210057212 */ /* 0x080fe400078e3cff */
[-C--:B------:R-:W-:Y:S02]  /*a020*/  LOP3.LUT R3, R17, R2.reuse, RZ, 0x3c, !PT ;  /* 0x0000000211037212 */ /* 0x080fe400078e3cff */
[----:B------:R-:W-:Y:S02]  /*a030*/  ISETP.GE.AND P2, PT, R5, RZ, PT ;  /* 0x000000ff0500720c */ /* 0x000fe40003f46270 */
[----:B------:R-:W-:Y:S02]  /*a040*/  ISETP.GE.AND P1, PT, R3, RZ, PT ;  /* 0x000000ff0300720c */ /* 0x000fe40003f26270 */
[----:B------:R-:W-:Y:S02]  /*a050*/  LOP3.LUT R3, RZ, R2, RZ, 0x33, !PT ;  /* 0x00000002ff037212 */ /* 0x000fe400078e33ff */
[----:B------:R-:W-:Y:S02]  /*a060*/  @P5 IADD3 R0, R0, 0x1, RZ ;  /* 0x0000000100005810 */ /* 0x000fe40007ffe0ff */
[----:B------:R-:W-:Y:S05]  /*a070*/  @P4 IADD3 R4, R4, 0x1, RZ ;  /* 0x0000000104044810 */ /* 0x000fea0007ffe0ff */
[----:B------:R-:W-:Y:S02]  /*a080*/  @!P2 IMAD.MOV R0, RZ, RZ, -R0 ;  /* 0x000000ffff00a224 */ /* 0x000fe400078e0a00 */
[----:B------:R-:W-:Y:S05]  /*a090*/  @!P1 IMAD.MOV R4, RZ, RZ, -R4 ;  /* 0x000000ffff049224 */ /* 0x000fea00078e0a04 */
[C---:B------:R-:W-:Y:S02]  /*a0a0*/  SEL R4, R3.reuse, R4, !P0 ;  /* 0x0000000403047207 */ /* 0x040fe40004000000 */
[----:B------:R-:W-:Y:S02]  /*a0b0*/  SEL R3, R3, R0, !P0 ;  /* 0x0000000003037207 */ /* 0x000fe40004000000 */
[CC--:B------:R-:W-:Y:S02]  /*a0c0*/  LEA R30, P1, R4.reuse, R212.reuse, 0x2 ;  /* 0x000000d4041e7211 */ /* 0x0c0fe400078210ff */
[C---:B------:R-:W-:Y:S02]  /*a0d0*/  LEA R28, P0, R3.reuse, R212, 0x2 ;  /* 0x000000d4031c7211 */ /* 0x040fe400078010ff */
[-C--:B------:R-:W-:Y:S02]  /*a0e0*/  LEA.HI.X.SX32 R31, R4, R213.reuse, 0x2, P1 ;  /* 0x000000d5041f7211 */ /* 0x080fe400008f16ff */
[C---:B------:R-:W-:Y:S01]  /*a0f0*/  LEA.HI.X.SX32 R29, R3.reuse, R213, 0x2, P0 ;  /* 0x000000d5031d7211 */ /* 0x040fe200000f16ff */
[----:B------:R-:W-:Y:S01]  /*a100*/  IMAD.IADD R3, R3, 0x1, -R4 ;  /* 0x0000000103037824 */ /* 0x000fe200078e0a04 */
[----:B------:R-:W-:Y:S01]  /*a110*/  IADD3 R0, -R16, R17, RZ ;  /* 0x0000001110007210 */ /* 0x000fe20007ffe1ff */
[----:B------:R-:W2:Y:S04]  /*a120*/  LD.E R5, [R30.64] ;  /* 0x000000061e057980 */ /* 0x000ea8000c101900 */
[----:B------:R-:W-:Y:S01]  /*a130*/  IMAD R0, R3, R2, R0 ;  /* 0x0000000203007224 */ /* 0x000fe200078e0200 */
[----:B------:R-:W2:Y:S03]  /*a140*/  LD.E R6, [R28.64] ;  /* 0x000000061c067980 */ /* 0x000ea6000c101900 */
[-C--:B---3--:R-:W-:Y:S01]  /*a150*/  IMAD R4, R27, R0.reuse, RZ ;  /* 0x000000001b047224 */ /* 0x088fe200078e02ff */
[----:B------:R-:W-:Y:S01]  /*a160*/  SHF.R.S32.HI R3, RZ, 0x1f, R0 ;  /* 0x0000001fff037819 */ /* 0x000fe20000011400 */
[C---:B------:R-:W-:Y:S04]  /*a170*/  IMAD.WIDE.U32 R16, R26.reuse, R0, RZ ;  /* 0x000000001a107225 */ /* 0x040fe800078e00ff */
[----:B--2---:R-:W-:Y:S02]  /*a180*/  IMAD.IADD R6, R5, 0x1, -R6 ;  /* 0x0000000105067824 */ /* 0x004fe400078e0a06 */
[----:B------:R-:W-:Y:S02]  /*a190*/  IMAD R5, R26, R3, R4 ;  /* 0x000000031a057224 */ /* 0x000fe400078e0204 */
[-C--:B-----5:R-:W-:Y:S01]  /*a1a0*/  IMAD R4, R25, R6.reuse, RZ ;  /* 0x0000000619047224 */ /* 0x0a0fe200078e02ff */
[----:B------:R-:W-:Y:S01]  /*a1b0*/  SHF.R.S32.HI R7, RZ, 0x1f, R6 ;  /* 0x0000001fff077819 */ /* 0x000fe20000011406 */
[----:B------:R-:W-:Y:S04]  /*a1c0*/  IMAD.IADD R17, R17, 0x1, R5 ;  /* 0x0000000111117824 */ /* 0x000fe800078e0205 */
[CC--:B------:R-:W-:Y:S02]  /*a1d0*/  IMAD R4, R24.reuse, R7.reuse, R4 ;  /* 0x0000000718047224 */ /* 0x0c0fe400078e0204 */
[----:B------:R-:W-:Y:S04]  /*a1e0*/  IMAD.WIDE.U32 R24, R24, R6, RZ ;  /* 0x0000000618187225 */ /* 0x000fe800078e00ff */
[----:B----4-:R-:W-:Y:S01]  /*a1f0*/  IMAD.WIDE.U32 R16, R6, R10, R16 ;  /* 0x0000000a06107225 */ /* 0x010fe200078e0010 */
[----:B------:R-:W-:Y:S03]  /*a200*/  IADD3 R25, R25, R4, RZ ;  /* 0x0000000419197210 */ /* 0x000fe60007ffe0ff */
        /* <DEDUP_REMOVED lines=12> */
.L_x_5801:
[----:B------:R-:W2:Y:S04]  /*a2d0*/  LD.E R5, [R22.64+0x40] ;  /* 0x0000400616057980 */ /* 0x000ea8000c101900 */
[----:B------:R-:W3:Y:S02]  /*a2e0*/  LD.E R3, [R22.64+0x38] ;  /* 0x0000380616037980 */ /* 0x000ee4000c101900 */
[----:B---3--:R-:W-:Y:S02]  /*a2f0*/  IMAD.U32 R3, R3, -0x40, RZ ;  /* 0xffffffc003037824 */ /* 0x008fe400078e00ff */
[----:B--2---:R-:W-:Y:S03]  /*a300*/  IMAD.U32 R5, R5, -0x40, RZ ;  /* 0xffffffc005057824 */ /* 0x004fe600078e00ff */
[----:B-1--4-:R-:W-:Y:S02]  /*a310*/  LEA R130, P0, R3, R130, 0x1 ;  /* 0x0000008203827211 */ /* 0x012fe400078008ff */
[----:B------:R-:W-:Y:S02]  /*a320*/  LEA R134, P1, R5, R134, 0x1 ;  /* 0x0000008605867211 */ /* 0x000fe400078208ff */
[----:B------:R-:W-:Y:S02]  /*a330*/  LEA.HI.X.SX32 R131, R3, R131, 0x1, P0 ;  /* 0x0000008303837211 */ /* 0x000fe400000f0eff */
[----:B------:R-:W-:Y:S04]  /*a340*/  LEA.HI.X.SX32 R135, R5, R135, 0x1, P1 ;  /* 0x0000008705877211 */ /* 0x000fe800008f0eff */
.L_x_5802:
[----:B------:R-:W-:Y:S05]  /*a350*/  BSYNC B0 ;  /* 0x0000000000007941 */ /* 0x000fea0003800000 */
.L_x_5800:
[----:B------:R-:W-:Y:S04]  /*a360*/  IADD3 R13, R13, -0x1, RZ ;  /* 0xffffffff0d0d7810 */ /* 0x000fe80007ffe0ff */
[----:B------:R-:W-:Y:S11]  /*a370*/  ISETP.GT.AND P0, PT, R13, R100, PT ;  /* 0x000000640d00720c */ /* 0x000ff60003f04270 */
[----:B------:R-:W-:Y:S02]  /*a380*/  @!UPT UIADD3 URZ, URZ, URZ, URZ ;  /* 0x0000003f3f3ff290 */ /* 0x000fe4000fffe03f */
[----:B------:R-:W-:-:S05]  /*a390*/  @P0 BRA `(.L_x_5803) ;  /* 0xffff862000000947 */ /* 0x000fca000383ffff */
.L_x_5755:
        /* <DEDUP_REMOVED lines=12> */
[----:B------:R1:W5:Y:S04]  /*a460*/  LD.E.64 R36, [R22.64+0x148] ;  /* 0x0001480616247980 */ /* 0x000368000c101b00 */
[----:B------:R1:W5:Y:S01]  /*a470*/  LD.E.64 R34, [R22.64+0x150] ;  /* 0x0001500616227980 */ /* 0x000362000c101b00 */
[----:B--2---:R-:W-:-:S04]  /*a480*/  ISETP.NE.U32.AND P1, PT, R4, RZ, PT ;  /* 0x000000ff0400720c */ /* 0x004fc80003f25070 */
[----:B------:R-:W-:-:S13]  /*a490*/  ISETP.NE.AND.EX P1, PT, R5, RZ, PT, P1 ;  /* 0x000000ff0500720c */ /* 0x000fda0003f25310 */
[----:B------:R-:W-:-:S04]  /*a4a0*/  @P1 LEA R8, P0, R206, R4, 0x2 ;  /* 0x00000004ce081211 */ /* 0x000fc800078010ff */
[----:B------:R-:W-:-:S05]  /*a4b0*/  @P1 LEA.HI.X R9, R206, R5, R77, 0x2, P0 ;  /* 0x00000005ce091211 */ /* 0x000fca00000f144d */
[----:B----4-:R2:W4:Y:S01]  /*a4c0*/  @P1 LD.E R2, [R8.64] ;  /* 0x0000000608021980 */ /* 0x010522000c101900 */
[C---:B------:R-:W-:Y:S02]  /*a4d0*/  LEA R5, P0, R164.reuse, R160, 0x5 ;  /* 0x000000a0a4057211 */ /* 0x040fe400078028ff */
[----:B------:R-:W-:Y:S02]  /*a4e0*/  LEA.HI R21, R17, R17, RZ, 0x1 ;  /* 0x0000001111157211 */ /* 0x000fe400078f08ff */
[----:B------:R-:W-:Y:S02]  /*a4f0*/  LEA.HI.X R6, R164, R163, R165, 0x5, P0 ;  /* 0x000000a3a4067211 */ /* 0x000fe400000f2ca5 */
[----:B-----5:R-:W-:Y:S02]  /*a500*/  LEA R38, P0, R5, R166, 0x1 ;  /* 0x000000a605267211 */ /* 0x020fe400078008ff */
[----:B------:R-:W-:Y:S02]  /*a510*/  SHF.R.S32.HI R21, RZ, 0x1, R21 ;  /* 0x00000001ff157819 */ /* 0x000fe40000011415 */
[----:B------:R-:W-:-:S02]  /*a520*/  IADD3 R3, P1, R3, R160, RZ ;  /* 0x000000a003037210 */ /* 0x000fc40007f3e0ff */
[----:B---3--:R-:W-:Y:S01]  /*a530*/  ISETP.NE.AND P4, PT, R0, RZ, PT ;  /* 0x000000ff0000720c */ /* 0x008fe20003f85270 */
[----:B------:R-:W-:Y:S01]  /*a540*/  IMAD.MOV.U32 R162, RZ, RZ, R160 ;  /* 0x000000ffffa27224 */ /* 0x000fe200078e00a0 */
[-C--:B------:R-:W-:Y:S02]  /*a550*/  LEA R46, P2, R160, R166.reuse, 0x1 ;  /* 0x000000a6a02e7211 */ /* 0x080fe400078408ff */
[----:B------:R-:W-:Y:S01]  /*a560*/  LEA.HI.X R39, R5, R167, R6, 0x1, P0 ;  /* 0x000000a705277211 */ /* 0x000fe200000f0c06 */
[----:B------:R-:W-:Y:S01]  /*a570*/  IMAD R5, R158, R21, R78 ;  /* 0x000000159e057224 */ /* 0x000fe200078e024e */
[--C-:B------:R-:W-:Y:S01]  /*a580*/  LEA.HI.X R47, R160, R167, R163.reuse, 0x1, P2 ;  /* 0x000000a7a02f7211 */ /* 0x100fe200010f0ca3 */
[--C-:B------:R-:W-:Y:S01]  /*a590*/  IMAD.X R7, R7, 0x1, R163.reuse, P1 ;  /* 0x0000000107077824 */ /* 0x100fe200008e06a3 */
[----:B------:R-:W-:Y:S01]  /*a5a0*/  LEA R44, P1, R3, R166, 0x1 ;  /* 0x000000a6032c7211 */ /* 0x000fe200078208ff */
[----:B------:R-:W-:Y:S02]  /*a5b0*/  IMAD R4, R165, 0x30, RZ ;  /* 0x00000030a5047824 */ /* 0x000fe400078e02ff */
[----:B------:R-:W-:-:S04]  /*a5c0*/  IMAD.WIDE.U32 R162, R164, 0x30, R162 ;  /* 0x00000030a4a27825 */ /* 0x000fc800078e00a2 */
[----:B------:R-:W-:Y:S02]  /*a5d0*/  IMAD.IADD R33, R208, 0x1, -R63 ;  /* 0x00000001d0217824 */ /* 0x000fe400078e0a3f */
[----:B------:R-:W-:Y:S01]  /*a5e0*/  IMAD.IADD R43, R78, 0x1, R5 ;  /* 0x000000014e2b7824 */ /* 0x000fe200078e0205 */
[----:B------:R-:W-:Y:S01]  /*a5f0*/  LEA.HI.X R45, R3, R167, R7, 0x1, P1 ;  /* 0x000000a7032d7211 */ /* 0x000fe200008f0c07 */
[----:B--2---:R-:W-:Y:S01]  /*a600*/  IMAD.IADD R9, R163, 0x1, R4 ;  /* 0x00000001a3097824 */ /* 0x004fe200078e0204 */
[----:B------:R-:W-:Y:S02]  /*a610*/  ISETP.GE.AND P0, PT, R158, R33, PT ;  /* 0x000000219e00720c */ /* 0x000fe40003f06270 */
[C---:B------:R-:W-:Y:S01]  /*a620*/  LEA R40, P1, R162.reuse, R166, 0x1 ;  /* 0x000000a6a2287211 */ /* 0x040fe200078208ff */
[----:B------:R-:W-:Y:S01]  /*a630*/  IMAD.SHL.U32 R16, R21, 0x10, RZ ;  /* 0x0000001015107824 */ /* 0x000fe200078e00ff */
[----:B------:R-:W-:Y:S02]  /*a640*/  ISETP.GT.AND P0, PT, R59, -0x8, !P0 ;  /* 0xfffffff83b00780c */ /* 0x000fe40004704270 */
[----:B------:R-:W-:-:S02]  /*a650*/  LEA.HI.X R41, R162, R167, R9, 0x1, P1 ;  /* 0x000000a7a2297211 */ /* 0x000fc400008f0c09 */
[----:B----4-:R-:W-:-:S05]  /*a660*/  IADD3 R2, R2, R76, R63 ;  /* 0x0000004c02027210 */ /* 0x010fca0007ffe03f */
[----:B------:R-:W-:-:S05]  /*a670*/  IMAD R2, R2, R21, RZ ;  /* 0x0000001502027224 */ /* 0x000fca00078e02ff */
        /* <DEDUP_REMOVED lines=8> */
[----:B------:R1:W5:Y:S01]  /*a700*/  LD.E.128 R8, [R46.64] ;  /* 0x000000062e087980 */ /* 0x000362000c101d00 */
[----:B------:R-:W-:Y:S01]  /*a710*/  ISETP.GE.AND P2, PT, R18, R17, PT ;  /* 0x000000111200720c */ /* 0x000fe20003f46270 */
[C---:B------:R-:W-:Y:S01]  /*a720*/  IMAD.SHL.U32 R31, R7.reuse, 0x2, RZ ;  /* 0x00000002071f7824 */ /* 0x040fe200078e00ff */
[----:B------:R-:W-:Y:S01]  /*a730*/  SHF.L.U64.HI R3, R7, 0x1, R6 ;  /* 0x0000000107037819 */ /* 0x000fe20000010206 */
[----:B------:R-:W-:Y:S03]  /*a740*/  BSSY B0, `(.L_x_5809) ;  /* 0x000002d000007945 */ /* 0x000fe60003800000 */
[----:B------:R-:W-:-:S02]  /*a750*/  IADD3 R28, P1, R36, R31, RZ ;  /* 0x0000001f241c7210 */ /* 0x000fc40007f3e0ff */
[----:B------:R-:W-:-:S03]  /*a760*/  IADD3 R30, P0, R34, R31, RZ ;  /* 0x0000001f221e7210 */ /* 0x000fc60007f1e0ff */
[--C-:B------:R-:W-:Y:S02]  /*a770*/  IMAD.X R29, R37, 0x1, R3.reuse, P1 ;  /* 0x00000001251d7824 */ /* 0x100fe400008e0603 */
[----:B------:R-:W-:Y:S01]  /*a780*/  IMAD.X R31, R35, 0x1, R3, P0 ;  /* 0x00000001231f7824 */ /* 0x000fe200000e0603 */
[----:B------:R-:W-:Y:S05]  /*a790*/  @P2 BRA `(.L_x_5810) ;  /* 0x0000027000002947 */ /* 0x000fea0003800000 */
[----:B------:R-:W2:Y:S04]  /*a7a0*/  LD.E.64 R2, [R30.64] ;  /* 0x000000061e027980 */ /* 0x000ea8000c101b00 */
[----:B------:R-:W3:Y:S01]  /*a7b0*/  LD.E.64 R4, [R28.64] ;  /* 0x000000061c047980 */ /* 0x000ee2000c101b00 */
[C---:B-----5:R-:W-:Y:S01]  /*a7c0*/  SHF.L.U32 R12, R9.reuse, 0x10, RZ ;  /* 0x00000010090c7819 */ /* 0x060fe200000006ff */
[----:B------:R-:W-:Y:S01]  /*a7d0*/  IMAD.U32 R20, R10, 0x10000, RZ ;  /* 0x000100000a147824 */ /* 0x000fe200078e00ff */
[----:B------:R-:W-:-:S02]  /*a7e0*/  LOP3.LUT R0, R9, 0xffff0000, RZ, 0xc0, !PT ;  /* 0xffff000009007812 */ /* 0x000fc400078ec0ff */
[C---:B------:R-:W-:Y:S02]  /*a7f0*/  SHF.L.U32 R9, R8.reuse, 0x10, RZ ;  /* 0x0000001008097819 */ /* 0x040fe400000006ff */
[----:B------:R-:W-:Y:S02]  /*a800*/  LOP3.LUT R24, R8, 0xffff0000, RZ, 0xc0, !PT ;  /* 0xffff000008187812 */ /* 0x000fe400078ec0ff */
[C---:B------:R-:W-:Y:S02]  /*a810*/  LOP3.LUT R25, R11.reuse, 0xffff0000, RZ, 0xc0, !PT ;  /* 0xffff00000b197812 */ /* 0x040fe400078ec0ff */
[----:B------:R-:W-:Y:S02]  /*a820*/  LOP3.LUT R26, R10, 0xffff0000, RZ, 0xc0, !PT ;  /* 0xffff00000a1a7812 */ /* 0x000fe400078ec0ff */
[----:B------:R-:W-:Y:S02]  /*a830*/  SHF.L.U32 R27, R11, 0x10, RZ ;  /* 0x000000100b1b7819 */ /* 0x000fe400000006ff */
[C---:B--2---:R-:W-:Y:S01]  /*a840*/  LOP3.LUT R8, R3.reuse, 0xffff0000, RZ, 0xc0, !PT ;  /* 0xffff000003087812 */ /* 0x044fe200078ec0ff */
[----:B------:R-:W-:Y:S01]  /*a850*/  IMAD.U32 R3, R3, 0x10000, RZ ;  /* 0x0001000003037824 */ /* 0x000fe200078e00ff */
[----:B------:R-:W-:-:S02]  /*a860*/  LOP3.LUT R13, R2, 0xffff0000, RZ, 0xc0, !PT ;  /* 0xffff0000020d7812 */ /* 0x000fc400078ec0ff */
[----:B---3--:R-:W-:Y:S01]  /*a870*/  LOP3.LUT R14, R5, 0xffff0000, RZ, 0xc0, !PT ;  /* 0xffff0000050e7812 */ /* 0x008fe200078ec0ff */
[C---:B------:R-:W-:Y:S01]  /*a880*/  FMUL.FTZ R10, R25.reuse, R8 ;  /* 0x00000008190a7220 */ /* 0x040fe20000410000 */
[----:B------:R-:W-:Y:S01]  /*a890*/  LOP3.LUT R15, R4, 0xffff0000, RZ, 0xc0, !PT ;  /* 0xffff0000040f7812 */ /* 0x000fe200078ec0ff */
[----:B------:R-:W-:Y:S01]  /*a8a0*/  FMUL.FTZ R11, R0, R13 ;  /* 0x0000000d000b7220 */ /* 0x000fe20000410000 */
[----:B------:R-:W-:Y:S01]  /*a8b0*/  SHF.L.U32 R2, R2, 0x10, RZ ;  /* 0x0000001002027819 */ /* 0x000fe200000006ff */
[----:B------:R-:W-:Y:S01]  /*a8c0*/  FMUL.FTZ R25, R25, R14 ;  /* 0x0000000e19197220 */ /* 0x000fe20000410000 */
[----:B------:R-:W-:Y:S01]  /*a8d0*/  SHF.L.U32 R4, R4, 0x10, RZ ;  /* 0x0000001004047819 */ /* 0x000fe200000006ff */
[-C--:B------:R-:W-:Y:S01]  /*a8e0*/  FMUL.FTZ R0, R0, R15.reuse ;  /* 0x0000000f00007220 */ /* 0x080fe20000410000 */
[----:B------:R-:W-:Y:S01]  /*a8f0*/  SHF.L.U32 R5, R5, 0x10, RZ ;  /* 0x0000001005057819 */ /* 0x000fe200000006ff */
[----:B------:R-:W-:Y:S02]  /*a900*/  FFMA.FTZ R25, R27, R8, R25 ;  /* 0x000000081b197223 */ /* 0x000fe40000010019 */
[----:B------:R-:W-:-:S02]  /*a910*/  FFMA.FTZ R11, R12, R15, -R11 ;  /* 0x0000000f0c0b7223 */ /* 0x000fc4000001080b */
[----:B------:R-:W-:Y:S02]  /*a920*/  FFMA.FTZ R0, R12, R13, R0 ;  /* 0x0000000d0c007223 */ /* 0x000fe40000010000 */
[C---:B------:R-:W-:Y:S02]  /*a930*/  FMUL.FTZ R8, R24.reuse, R2 ;  /* 0x0000000218087220 */ /* 0x040fe40000410000 */
[-C--:B------:R-:W-:Y:S01]  /*a940*/  FMUL.FTZ R24, R24, R4.reuse ;  /* 0x0000000418187220 */ /* 0x080fe20000410000 */
[----:B------:R-:W-:Y:S01]  /*a950*/  F2FP.BF16.PACK_AB R0, R0, R11 ;  /* 0x0000000b0000723e */ /* 0x000fe200000010ff */
[C---:B------:R-:W-:Y:S02]  /*a960*/  FMUL.FTZ R12, R26.reuse, R3 ;  /* 0x000000031a0c7220 */ /* 0x040fe40000410000 */
[----:B------:R-:W-:Y:S02]  /*a970*/  FMUL.FTZ R26, R26, R5 ;  /* 0x000000051a1a7220 */ /* 0x000fe40000410000 */
[----:B------:R-:W-:-:S02]  /*a980*/  FFMA.FTZ R8, R9, R4, -R8 ;  /* 0x0000000409087223 */ /* 0x000fc40000010808 */
[----:B------:R-:W-:Y:S02]  /*a990*/  FFMA.FTZ R10, R27, R14, -R10 ;  /* 0x0000000e1b0a7223 */ /* 0x000fe4000001080a */
[----:B------:R-:W-:Y:S02]  /*a9a0*/  FFMA.FTZ R9, R9, R2, R24 ;  /* 0x0000000209097223 */ /* 0x000fe40000010018 */
[C---:B------:R-:W-:Y:S01]  /*a9b0*/  FFMA.FTZ R12, R20.reuse, R5, -R12 ;  /* 0x00000005140c7223 */ /* 0x040fe2000001080c */
[----:B------:R-:W-:Y:S01]  /*a9c0*/  F2FP.BF16.PACK_AB R11, R25, R10 ;  /* 0x0000000a190b723e */ /* 0x000fe200000010ff */
[----:B------:R-:W-:Y:S01]  /*a9d0*/  FFMA.FTZ R3, R20, R3, R26 ;  /* 0x0000000314037223 */ /* 0x000fe2000001001a */
[----:B------:R-:W-:Y:S02]  /*a9e0*/  F2FP.BF16.PACK_AB R8, R9, R8 ;  /* 0x000000080908723e */ /* 0x000fe400000010ff */
[----:B------:R-:W-:Y:S02]  /*a9f0*/  MOV R9, R0 ;  /* 0x0000000000097202 */ /* 0x000fe40000000f00 */
[----:B------:R-:W-:-:S02]  /*aa00*/  F2FP.BF16.PACK_AB R10, R3, R12 ;  /* 0x0000000c030a723e */ /* 0x000fc400000010ff */
.L_x_5810:
[----:B------:R-:W-:Y:S05]  /*aa10*/  BSYNC B0 ;  /* 0x0000000000007941 */ /* 0x000fea0003800000 */
.L_x_5809:
[----:B-----5:R2:W-:Y:S04]  /*aa20*/  STS.128 [R209], R8 ;  /* 0x00000008d1007388 */ /* 0x0205e80000000c00 */
[----:B------:R2:W5:Y:S01]  /*aa30*/  LD.E.128 R12, [R46.64+0x80] ;  /* 0x000080062e0c7980 */ /* 0x000562000c101d00 */
[----:B------:R-:W-:Y:S01]  /*aa40*/  IADD3 R0, R18, 0x40, RZ ;  /* 0x0000004012007810 */ /* 0x000fe20007ffe0ff */
[----:B------:R-:W-:Y:S03]  /*aa50*/  BSSY B0, `(.L_x_5811) ;  /* 0x0000029000007945 */ /* 0x000fe60003800000 */
[----:B------:R-:W-:-:S13]  /*aa60*/  ISETP.GE.AND P0, PT, R0, R17, PT ;  /* 0x000000110000720c */ /* 0x000fda0003f06270 */
[----:B------:R-:W-:Y:S05]  /*aa70*/  @P0 BRA `(.L_x_5812) ;  /* 0x0000026000000947 */ /* 0x000fea0003800000 */
[----:B------:R-:W3:Y:S04]  /*aa80*/  LD.E.64 R2, [R30.64+0x40] ;  /* 0x000040061e027980 */ /* 0x000ee8000c101b00 */
[----:B------:R-:W4:Y:S01]  /*aa90*/  LD.E.64 R4, [R28.64+0x40] ;  /* 0x000040061c047980 */ /* 0x000f22000c101b00 */
[C---:B--2--5:R-:W-:Y:S01]  /*aaa0*/  SHF.L.U32 R8, R13.reuse, 0x10, RZ ;  /* 0x000000100d087819 */ /* 0x064fe200000006ff */
        /* <DEDUP_REMOVED lines=35> */
.L_x_5812:
[----:B------:R-:W-:Y:S05]  /*ace0*/  BSYNC B0 ;  /* 0x0000000000007941 */ /* 0x000fea0003800000 */
.L_x_5811:
[----:B-----5:R3:W-:Y:S04]  /*acf0*/  STS.128 [R209+0x2000], R12 ;  /* 0x0020000cd1007388 */ /* 0x0207e80000000c00 */
[----:B--2---:R3:W5:Y:S01]  /*ad00*/  LD.E.128 R8, [R46.64+0x100] ;  /* 0x000100062e087980 */ /* 0x004762000c101d00 */
[----:B------:R-:W-:Y:S01]  /*ad10*/  IADD3 R0, R18, 0x80, RZ ;  /* 0x0000008012007810 */ /* 0x000fe20007ffe0ff */
[----:B------:R-:W-:Y:S03]  /*ad20*/  BSSY B0, `(.L_x_5813) ;  /* 0x000002a000007945 */ /* 0x000fe60003800000 */
[----:B------:R-:W-:-:S13]  /*ad30*/  ISETP.GE.AND P0, PT, R0, R17, PT ;  /* 0x000000110000720c */ /* 0x000fda0003f06270 */
[----:B------:R-:W-:Y:S05]  /*ad40*/  @P0 BRA `(.L_x_5814) ;  /* 0x0000027000000947 */ /* 0x000fea0003800000 */
[----:B------:R-:W2:Y:S04]  /*ad50*/  LD.E.64 R2, [R30.64+0x80] ;  /* 0x000080061e027980 */ /* 0x000ea8000c101b00 */
[----:B------:R-:W4:Y:S01]  /*ad60*/  LD.E.64 R4, [R28.64+0x80] ;  /* 0x000080061c047980 */ /* 0x000f22000c101b00 */
[C---:B---3-5:R-:W-:Y:S01]  /*ad70*/  SHF.L.U32 R12, R9.reuse, 0x10, RZ ;  /* 0x00000010090c7819 */ /* 0x068fe200000006ff */
        /* <DEDUP_REMOVED lines=10> */
[----:B----4-:R-:W-:Y:S01]  /*ae20*/  LOP3.LUT R14, R5, 0xffff0000, RZ, 0xc0, !PT ;  /* 0xffff0000050e7812 */ /* 0x010fe200078ec0ff */
        /* <DEDUP_REMOVED lines=25> */
.L_x_5814:
[----:B------:R-:W-:Y:S05]  /*afc0*/  BSYNC B0 ;  /* 0x0000000000007941 */ /* 0x000fea0003800000 */
.L_x_5813:
[----:B-----5:R2:W-:Y:S02]  /*afd0*/  STS.128 [R209+0x4000], R8 ;  /* 0x00400008d1007388 */ /* 0x0205e40000000c00 */
.L_x_5808:
[----:B------:R-:W-:Y:S05]  /*afe0*/  BSYNC B1 ;  /* 0x0000000000017941 */ /* 0x000fea0003800000 */
.L_x_5807:
[----:B------:R-:W-:Y:S01]  /*aff0*/  IADD3 R0, R158, 0x10, RZ ;  /* 0x000000109e007810 */ /* 0x000fe20007ffe0ff */
[----:B------:R-:W-:Y:S03]  /*b000*/  BSSY B1, `(.L_x_5815) ;  /* 0x0000094000017945 */ /* 0x000fe60003800000 */
[----:B------:R-:W-:-:S04]  /*b010*/  ISETP.GE.AND P0, PT, R0, R33, PT ;  /* 0x000000210000720c */ /* 0x000fc80003f06270 */
[----:B------:R-:W-:-:S13]  /*b020*/  ISETP.LT.OR P0, PT, R59, -0x87, P0 ;  /* 0xffffff793b00780c */ /* 0x000fda0000701670 */
[----:B------:R-:W-:Y:S05]  /*b030*/  @P0 BRA `(.L_x_5816) ;  /* 0x0000090000000947 */ /* 0x000fea0003800000 */
[----:B--2---:R2:W5:Y:S01]  /*b040*/  LD.E.128 R8, [R44.64] ;  /* 0x000000062c087980 */ /* 0x004562000c101d00 */
[C---:B------:R-:W-:Y:S01]  /*b050*/  IADD3 R3, P0, R16.reuse, R7, RZ ;  /* 0x0000000710037210 */ /* 0x040fe20007f1e0ff */
[----:B------:R-:W-:Y:S03]  /*b060*/  BSSY B0, `(.L_x_5817) ;  /* 0x0000031000007945 */ /* 0x000fe60003800000 */
[----:B------:R-:W-:Y:S01]  /*b070*/  LEA.HI.X.SX32 R16, R16, R6, 0x1, P0 ;  /* 0x0000000610107211 */ /* 0x000fe200000f0eff */
[C---:B------:R-:W-:Y:S01]  /*b080*/  IMAD.SHL.U32 R31, R3.reuse, 0x2, RZ ;  /* 0x00000002031f7824 */ /* 0x040fe200078e00ff */
[----:B------:R-:W-:Y:S02]  /*b090*/  ISETP.GE.AND P0, PT, R18, R17, PT ;  /* 0x000000111200720c */ /* 0x000fe40003f06270 */
[----:B------:R-:W-:Y:S02]  /*b0a0*/  SHF.L.U64.HI R3, R3, 0x1, R16 ;  /* 0x0000000103037819 */ /* 0x000fe40000010210 */
[----:B------:R-:W-:-:S02]  /*b0b0*/  IADD3 R24, P2, R36, R31, RZ ;  /* 0x0000001f24187210 */ /* 0x000fc40007f5e0ff */
[----:B------:R-:W-:-:S03]  /*b0c0*/  IADD3 R30, P1, R34, R31, RZ ;  /* 0x0000001f221e7210 */ /* 0x000fc60007f3e0ff */
[--C-:B------:R-:W-:Y:S02]  /*b0d0*/  IMAD.X R25, R37, 0x1, R3.reuse, P2 ;  /* 0x0000000125197824 */ /* 0x100fe400010e0603 */
[----:B------:R-:W-:Y:S02]  /*b0e0*/  IMAD.X R31, R35, 0x1, R3, P1 ;  /* 0x00000001231f7824 */ /* 0x000fe400008e0603 */
[----:B------:R-:W-:Y:S05]  /*b0f0*/  @P0 BRA `(.L_x_5818) ;  /* 0x0000027000000947 */ /* 0x000fea0003800000 */
[----:B------:R-:W4:Y:S04]  /*b100*/  LD.E.64 R2, [R30.64] ;  /* 0x000000061e027980 */ /* 0x000f28000c101b00 */
[----:B--2---:R-:W2:Y:S01]  /*b110*/  LD.E.64 R4, [R24.64] ;  /* 0x0000000618047980 */ /* 0x004ea2000c101b00 */
[C---:B---3-5:R-:W-:Y:S01]  /*b120*/  SHF.L.U32 R12, R9.reuse, 0x10, RZ ;  /* 0x00000010090c7819 */ /* 0x068fe200000006ff */
[----:B------:R-:W-:Y:S01]  /*b130*/  IMAD.U32 R27, R10, 0x10000, RZ ;  /* 0x000100000a1b7824 */ /* 0x000fe200078e00ff */
[----:B------:R-:W-:-:S02]  /*b140*/  LOP3.LUT R9, R9, 0xffff0000, RZ, 0xc0, !PT ;  /* 0xffff000009097812 */ /* 0x000fc400078ec0ff */
[C---:B------:R-:W-:Y:S02]  /*b150*/  SHF.L.U32 R26, R11.reuse, 0x10, RZ ;  /* 0x000000100b1a7819 */ /* 0x040fe400000006ff */
[----:B------:R-:W-:Y:S02]  /*b160*/  LOP3.LUT R20, R11, 0xffff0000, RZ, 0xc0, !PT ;  /* 0xffff00000b147812 */ /* 0x000fe400078ec0ff */
[C---:B------:R-:W-:Y:S02]  /*b170*/  SHF.L.U32 R13, R8.reuse, 0x10, RZ ;  /* 0x00000010080d7819 */ /* 0x040fe400000006ff */
[----:B------:R-:W-:Y:S02]  /*b180*/  LOP3.LUT R28, R8, 0xffff0000, RZ, 0xc0, !PT ;  /* 0xffff0000081c7812 */ /* 0x000fe400078ec0ff */
[----:B------:R-:W-:Y:S02]  /*b190*/  LOP3.LUT R29, R10, 0xffff0000, RZ, 0xc0, !PT ;  /* 0xffff00000a1d7812 */ /* 0x000fe400078ec0ff */
[----:B----4-:R-:W-:-:S02]  /*b1a0*/  LOP3.LUT R14, R2, 0xffff0000, RZ, 0xc0, !PT ;  /* 0xffff0000020e7812 */ /* 0x010fc400078ec0ff */
        /* <DEDUP_REMOVED lines=8> */
[C---:B------:R-:W-:Y:S01]  /*b230*/  FFMA.FTZ R11, R12.reuse, R16, -R11 ;  /* 0x000000100c0b7223 */ /* 0x040fe2000001080b */
[----:B------:R-:W-:Y:S01]  /*b240*/  SHF.L.U32 R16, R5, 0x10, RZ ;  /* 0x0000001005107819 */ /* 0x000fe200000006ff */
[----:B------:R-:W-:-:S02]  /*b250*/  FFMA.FTZ R12, R12, R14, R9 ;  /* 0x0000000e0c0c7223 */ /* 0x000fc40000010009 */
[----:B------:R-:W-:Y:S02]  /*b260*/  IMAD.U32 R14, R3, 0x10000, RZ ;  /* 0x00010000030e7824 */ /* 0x000fe400078e00ff */
[----:B------:R-:W-:Y:S01]  /*b270*/  FMUL.FTZ R9, R20, R15 ;  /* 0x0000000f14097220 */ /* 0x000fe20000410000 */
[----:B------:R-:W-:Y:S01]  /*b280*/  F2FP.BF16.PACK_AB R12, R12, R11 ;  /* 0x0000000b0c0c723e */ /* 0x000fe200000010ff */
[C---:B------:R-:W-:Y:S02]  /*b290*/  FMUL.FTZ R3, R28.reuse, R2 ;  /* 0x000000021c037220 */ /* 0x040fe40000410000 */
[C---:B------:R-:W-:Y:S02]  /*b2a0*/  FMUL.FTZ R5, R29.reuse, R14 ;  /* 0x0000000e1d057220 */ /* 0x040fe40000410000 */
[----:B------:R-:W-:Y:S02]  /*b2b0*/  FMUL.FTZ R28, R28, R4 ;  /* 0x000000041c1c7220 */ /* 0x000fe40000410000 */
[----:B------:R-:W-:-:S02]  /*b2c0*/  FMUL.FTZ R29, R29, R16 ;  /* 0x000000101d1d7220 */ /* 0x000fc40000410000 */
[C---:B------:R-:W-:Y:S02]  /*b2d0*/  FFMA.FTZ R10, R26.reuse, R15, -R10 ;  /* 0x0000000f1a0a7223 */ /* 0x040fe4000001080a */
[----:B------:R-:W-:Y:S02]  /*b2e0*/  FFMA.FTZ R9, R26, R8, R9 ;  /* 0x000000081a097223 */ /* 0x000fe40000010009 */
[C---:B------:R-:W-:Y:S02]  /*b2f0*/  FFMA.FTZ R3, R13.reuse, R4, -R3 ;  /* 0x000000040d037223 */ /* 0x040fe40000010803 */
[----:B------:R-:W-:Y:S01]  /*b300*/  FFMA.FTZ R28, R13, R2, R28 ;  /* 0x000000020d1c7223 */ /* 0x000fe2000001001c */
[----:B------:R-:W-:Y:S01]  /*b310*/  F2FP.BF16.PACK_AB R11, R9, R10 ;  /* 0x0000000a090b723e */ /* 0x000fe200000010ff */
[C---:B------:R-:W-:Y:S01]  /*b320*/  FFMA.FTZ R5, R27.reuse, R16, -R5 ;  /* 0x000000101b057223 */ /* 0x040fe20000010805 */
[----:B------:R-:W-:Y:S01]  /*b330*/  MOV R9, R12 ;  /* 0x0000000c00097202 */ /* 0x000fe20000000f00 */
[----:B------:R-:W-:Y:S01]  /*b340*/  FFMA.FTZ R14, R27, R14, R29 ;  /* 0x0000000e1b0e7223 */ /* 0x000fe2000001001d */
[----:B------:R-:W-:-:S04]  /*b350*/  F2FP.BF16.PACK_AB R8, R28, R3 ;  /* 0x000000031c08723e */ /* 0x000fc800000010ff */
[----:B------:R-:W-:Y:S02]  /*b360*/  F2FP.BF16.PACK_AB R10, R14, R5 ;  /* 0x000000050e0a723e */ /* 0x000fe400000010ff */
.L_x_5818:
[----:B------:R-:W-:Y:S05]  /*b370*/  BSYNC B0 ;  /* 0x0000000000007941 */ /* 0x000fea0003800000 */
.L_x_5817:
[----:B-----5:R4:W-:Y:S04]  /*b380*/  STS.128 [R209+0x800], R8 ;  /* 0x00080008d1007388 */ /* 0x0209e80000000c00 */
[----:B---3--:R4:W5:Y:S01]  /*b390*/  LD.E.128 R12, [R44.64+0x80] ;  /* 0x000080062c0c7980 */ /* 0x008962000c101d00 */
[----:B------:R-:W-:Y:S01]  /*b3a0*/  IADD3 R2, R18, 0x40, RZ ;  /* 0x0000004012027810 */ /* 0x000fe20007ffe0ff */
[----:B------:R-:W-:Y:S03]  /*b3b0*/  BSSY B0, `(.L_x_5819) ;  /* 0x000002a000007945 */ /* 0x000fe60003800000 */
[----:B------:R-:W-:-:S13]  /*b3c0*/  ISETP.GE.AND P0, PT, R2, R17, PT ;  /* 0x000000110200720c */ /* 0x000fda0003f06270 */
[----:B------:R-:W-:Y:S05]  /*b3d0*/  @P0 BRA `(.L_x_5820) ;  /* 0x0000027000000947 */ /* 0x000fea0003800000 */
[----:B------:R-:W3:Y:S04]  /*b3e0*/  LD.E.64 R2, [R30.64+0x40] ;  /* 0x000040061e027980 */ /* 0x000ee8000c101b00 */
[----:B--2---:R-:W2:Y:S01]  /*b3f0*/  LD.E.64 R4, [R24.64+0x40] ;  /* 0x0000400618047980 */ /* 0x004ea2000c101b00 */
[C---:B----45:R-:W-:Y:S01]  /*b400*/  SHF.L.U32 R9, R13.reuse, 0x10, RZ ;  /* 0x000000100d097819 */ /* 0x070fe200000006ff */
        /* <DEDUP_REMOVED lines=12> */
[C---:B------:R-:W-:Y:S01]  /*b4d0*/  LOP3.LUT R15, R5.reuse, 0xffff0000, RZ, 0xc0, !PT ;  /* 0xffff0000050f7812 */ /* 0x040fe200078ec0ff */
[----:B------:R-:W-:Y:S01]  /*b4e0*/  FMUL.FTZ R14, R16, R11 ;  /* 0x0000000b100e7220 */ /* 0x000fe20000410000 */
[----:B------:R-:W-:Y:S01]  /*b4f0*/  SHF.L.U32 R5, R5, 0x10, RZ ;  /* 0x0000001005057819 */ /* 0x000fe200000006ff */
[----:B------:R-:W-:-:S02]  /*b500*/  FMUL.FTZ R8, R8, R27 ;  /* 0x0000001b08087220 */ /* 0x000fc40000410000 */
[C---:B------:R-:W-:Y:S02]  /*b510*/  FFMA.FTZ R12, R9.reuse, R27, -R12 ;  /* 0x0000001b090c7223 */ /* 0x040fe4000001080c */
[----:B------:R-:W-:Y:S01]  /*b520*/  FFMA.FTZ R9, R9, R13, R8 ;  /* 0x0000000d09097223 */ /* 0x000fe20000010008 */
[----:B------:R-:W-:Y:S01]  /*b530*/  SHF.L.U32 R13, R2, 0x10, RZ ;  /* 0x00000010020d7819 */ /* 0x000fe200000006ff */
[-C--:B------:R-:W-:Y:S02]  /*b540*/  FMUL.FTZ R16, R16, R15.reuse ;  /* 0x0000000f10107220 */ /* 0x080fe40000410000 */
[----:B------:R-:W-:Y:S01]  /*b550*/  FFMA.FTZ R14, R20, R15, -R14 ;  /* 0x0000000f140e7223 */ /* 0x000fe2000001080e */
[----:B------:R-:W-:Y:S01]  /*b560*/  SHF.L.U32 R15, R4, 0x10, RZ ;  /* 0x00000010040f7819 */ /* 0x000fe200000006ff */
[----:B------:R-:W-:Y:S01]  /*b570*/  FMUL.FTZ R2, R28, R13 ;  /* 0x0000000d1c027220 */ /* 0x000fe20000410000 */
[----:B------:R-:W-:Y:S01]  /*b580*/  F2FP.BF16.PACK_AB R9, R9, R12 ;  /* 0x0000000c0909723e */ /* 0x000fe200000010ff */
[----:B------:R-:W-:-:S02]  /*b590*/  FMUL.FTZ R4, R29, R3 ;  /* 0x000000031d047220 */ /* 0x000fc40000410000 */
[----:B------:R-:W-:Y:S02]  /*b5a0*/  FMUL.FTZ R28, R28, R15 ;  /* 0x0000000f1c1c7220 */ /* 0x000fe40000410000 */
[----:B------:R-:W-:Y:S02]  /*b5b0*/  FMUL.FTZ R29, R29, R5 ;  /* 0x000000051d1d7220 */ /* 0x000fe40000410000 */
[----:B------:R-:W-:Y:S02]  /*b5c0*/  FFMA.FTZ R11, R20, R11, R16 ;  /* 0x0000000b140b7223 */ /* 0x000fe40000010010 */
[C---:B------:R-:W-:Y:S02]  /*b5d0*/  FFMA.FTZ R2, R10.reuse, R15, -R2 ;  /* 0x0000000f0a027223 */ /* 0x040fe40000010802 */
[----:B------:R-:W-:Y:S01]  /*b5e0*/  FFMA.FTZ R13, R10, R13, R28 ;  /* 0x0000000d0a0d7223 */ /* 0x000fe2000001001c */
[----:B------:R-:W-:Y:S01]  /*b5f0*/  F2FP.BF16.PACK_AB R15, R11, R14 ;  /* 0x0000000e0b0f723e */ /* 0x000fe200000010ff */
[----:B------:R-:W-:-:S02]  /*b600*/  FFMA.FTZ R4, R26, R5, -R4 ;  /* 0x000000051a047223 */ /* 0x000fc40000010804 */
[----:B------:R-:W-:Y:S01]  /*b610*/  FFMA.FTZ R29, R26, R3, R29 ;  /* 0x000000031a1d7223 */ /* 0x000fe2000001001d */
[----:B------:R-:W-:Y:S02]  /*b620*/  F2FP.BF16.PACK_AB R12, R13, R2 ;  /* 0x000000020d0c723e */ /* 0x000fe400000010ff */
[----:B------:R-:W-:Y:S02]  /*b630*/  MOV R13, R9 ;  /* 0x00000009000d7202 */ /* 0x000fe40000000f00 */
[----:B------:R-:W-:Y:S02]  /*b640*/  F2FP.BF16.PACK_AB R14, R29, R4 ;  /* 0x000000041d0e723e */ /* 0x000fe400000010ff */
.L_x_5820:
[----:B------:R-:W-:Y:S05]  /*b650*/  BSYNC B0 ;  /* 0x0000000000007941 */ /* 0x000fea0003800000 */
.L_x_5819:
[----:B-----5:R3:W-:Y:S04]  /*b660*/  STS.128 [R209+0x2800], R12 ;  /* 0x0028000cd1007388 */ /* 0x0207e80000000c00 */
[----:B-12-4-:R-:W5:Y:S01]  /*b670*/  LD.E.128 R44, [R44.64+0x100] ;  /* 0x000100062c2c7980 */ /* 0x016f62000c101d00 */
[----:B------:R-:W-:Y:S01]  /*b680*/  IADD3 R2, R18, 0x80, RZ ;  /* 0x0000008012027810 */ /* 0x000fe20007ffe0ff */
[----:B------:R-:W-:Y:S03]  /*b690*/  BSSY B0, `(.L_x_5821) ;  /* 0x0000029000007945 */ /* 0x000fe60003800000 */
[----:B------:R-:W-:-:S13]  /*b6a0*/  ISETP.GE.AND P0, PT, R2, R17, PT ;  /* 0x000000110200720c */ /* 0x000fda0003f06270 */
[----:B------:R-:W-:Y:S05]  /*b6b0*/  @P0 BRA `(.L_x_5822) ;  /* 0x0000026000000947 */ /* 0x000fea0003800000 */
[----:B------:R-:W2:Y:S04]  /*b6c0*/  LD.E.64 R2, [R30.64+0x80] ;  /* 0x000080061e027980 */ /* 0x000ea8000c101b00 */
[----:B------:R-:W4:Y:S01]  /*b6d0*/  LD.E.64 R4, [R24.64+0x80] ;  /* 0x0000800618047980 */ /* 0x000f22000c101b00 */
        /* <DEDUP_REMOVED lines=8> */
[----:B--23--:R-:W-:Y:S02]  /*b760*/  LOP3.LUT R13, R2, 0xffff0000, RZ, 0xc0, !PT ;  /* 0xffff0000020d7812 */ /* 0x00cfe400078ec0ff */
[----:B------:R-:W-:Y:S02]  /*b770*/  LOP3.LUT R11, R3, 0xffff0000, RZ, 0xc0, !PT ;  /* 0xffff0000030b7812 */ /* 0x000fe400078ec0ff */
[----:B----4-:R-:W-:Y:S01]  /*b780*/  LOP3.LUT R15, R4, 0xffff0000, RZ, 0xc0, !PT ;  /* 0xffff0000040f7812 */ /* 0x010fe200078ec0ff */
[----:B------:R-:W-:Y:S01]  /*b790*/  FMUL.FTZ R12, R8, R13 ;  /* 0x0000000d080c7220 */ /* 0x000fe20000410000 */
        /* <DEDUP_REMOVED lines=11> */
[----:B------:R-:W-:Y:S02]  /*b850*/  FMUL.FTZ R2, R44, R13 ;  /* 0x0000000d2c027220 */ /* 0x000fe40000410000 */
        /* <DEDUP_REMOVED lines=12> */
.L_x_5822:
[----:B------:R-:W-:Y:S05]  /*b920*/  BSYNC B0 ;  /* 0x0000000000007941 */ /* 0x000fea0003800000 */
.L_x_5821:
[----:B-----5:R1:W-:Y:S02]  /*b930*/  STS.128 [R209+0x4800], R44 ;  /* 0x0048002cd1007388 */ /* 0x0203e40000000c00 */
.L_x_5816:
[----:B------:R-:W-:Y:S05]  /*b940*/  BSYNC B1 ;  /* 0x0000000000017941 */ /* 0x000fea0003800000 */
.L_x_5815:
[----:B------:R-:W-:Y:S01]  /*b950*/  IADD3 R16, R158, 0x20, RZ ;  /* 0x000000209e107810 */ /* 0x000fe20007ffe0ff */
[----:B------:R-:W-:Y:S03]  /*b960*/  BSSY B1, `(.L_x_5823) ;  /* 0x0000096000017945 */ /* 0x000fe60003800000 */
[----:B------:R-:W-:-:S04]  /*b970*/  ISETP.GE.AND P0, PT, R16, R33, PT ;  /* 0x000000211000720c */ /* 0x000fc80003f06270 */
[----:B------:R-:W-:-:S13]  /*b980*/  ISETP.LT.OR P0, PT, R59, -0x107, P0 ;  /* 0xfffffef93b00780c */ /* 0x000fda0000701670 */
[----:B------:R-:W-:Y:S05]  /*b990*/  @P0 BRA `(.L_x_5824) ;  /* 0x0000092000000947 */ /* 0x000fea0003800000 */
[----:B---3--:R3:W5:Y:S01]  /*b9a0*/  LD.E.128 R12, [R38.64] ;  /* 0x00000006260c7980 */ /* 0x008762000c101d00 */
[----:B------:R-:W-:Y:S01]  /*b9b0*/  IMAD.SHL.U32 R3, R21, 0x20, RZ ;  /* 0x0000002015037824 */ /* 0x000fe200078e00ff */
[----:B------:R-:W-:Y:S04]  /*b9c0*/  BSSY B0, `(.L_x_5825) ;  /* 0x0000032000007945 */ /* 0x000fe80003800000 */
[----:B------:R-:W-:-:S04]  /*b9d0*/  IADD3 R2, P0, R3, R7, RZ ;  /* 0x0000000703027210 */ /* 0x000fc80007f1e0ff */
[----:B------:R-:W-:Y:S01]  /*b9e0*/  LEA.HI.X.SX32 R3, R3, R6, 0x1, P0 ;  /* 0x0000000603037211 */ /* 0x000fe200000f0eff */
[----:B------:R-:W-:Y:S01]  /*b9f0*/  IMAD.SHL.U32 R31, R2, 0x2, RZ ;  /* 0x00000002021f7824 */ /* 0x000fe200078e00ff */
[----:B------:R-:W-:Y:S02]  /*ba00*/  ISETP.GE.AND P0, PT, R18, R17, PT ;  /* 0x000000111200720c */ /* 0x000fe40003f06270 */
[----:B------:R-:W-:Y:S02]  /*ba10*/  SHF.L.U64.HI R3, R2, 0x1, R3 ;  /* 0x0000000102037819 */ /* 0x000fe40000010203 */
[-C--:B------:R-:W-:Y:S02]  /*ba20*/  IADD3 R24, P2, R36, R31.reuse, RZ ;  /* 0x0000001f24187210 */ /* 0x080fe40007f5e0ff */
[----:B------:R-:W-:-:S03]  /*ba30*/  IADD3 R30, P1, R34, R31, RZ ;  /* 0x0000001f221e7210 */ /* 0x000fc60007f3e0ff */
[--C-:B------:R-:W-:Y:S02]  /*ba40*/  IMAD.X R25, R37, 0x1, R3.reuse, P2 ;  /* 0x0000000125197824 */ /* 0x100fe400010e0603 */
[----:B------:R-:W-:Y:S02]  /*ba50*/  IMAD.X R31, R35, 0x1, R3, P1 ;  /* 0x00000001231f7824 */ /* 0x000fe400008e0603 */
[----:B------:R-:W-:Y:S05]  /*ba60*/  @P0 BRA `(.L_x_5826) ;  /* 0x0000027000000947 */ /* 0x000fea0003800000 */
[----:B---3--:R-:W3:Y:S04]  /*ba70*/  LD.E.64 R2, [R30.64] ;  /* 0x000000061e027980 */ /* 0x008ee8000c101b00 */
[----:B------:R-:W4:Y:S01]  /*ba80*/  LD.E.64 R4, [R24.64] ;  /* 0x0000000618047980 */ /* 0x000f22000c101b00 */
[C---:B--2--5:R-:W-:Y:S01]  /*ba90*/  SHF.L.U32 R9, R13.reuse, 0x10, RZ ;  /* 0x000000100d097819 */ /* 0x064fe200000006ff */
[----:B------:R-:W-:Y:S01]  /*baa0*/  IMAD.U32 R28, R14, 0x10000, RZ ;  /* 0x000100000e1c7824 */ /* 0x000fe200078e00ff */
[----:B------:R-:W-:-:S02]  /*bab0*/  LOP3.LUT R8, R13, 0xffff0000, RZ, 0xc0, !PT ;  /* 0xffff00000d087812 */ /* 0x000fc400078ec0ff */
[C---:B------:R-:W-:Y:S02]  /*bac0*/  SHF.L.U32 R10, R12.reuse, 0x10, RZ ;  /* 0x000000100c0a7819 */ /* 0x040fe400000006ff */
[----:B------:R-:W-:Y:S02]  /*bad0*/  LOP3.LUT R29, R12, 0xffff0000, RZ, 0xc0, !PT ;  /* 0xffff00000c1d7812 */ /* 0x000fe400078ec0ff */
[C---:B------:R-:W-:Y:S02]  /*bae0*/  SHF.L.U32 R26, R15.reuse, 0x10, RZ ;  /* 0x000000100f1a7819 */ /* 0x040fe400000006ff */
[----:B------:R-:W-:Y:S02]  /*baf0*/  LOP3.LUT R20, R15, 0xffff0000, RZ, 0xc0, !PT ;  /* 0xffff00000f147812 */ /* 0x000fe400078ec0ff */
[----:B------:R-:W-:Y:S02]  /*bb00*/  LOP3.LUT R32, R14, 0xffff0000, RZ, 0xc0, !PT ;  /* 0xffff00000e207812 */ /* 0x000fe400078ec0ff */
[----:B---3--:R-:W-:-:S02]  /*bb10*/  LOP3.LUT R13, R2, 0xffff0000, RZ, 0xc0, !PT ;  /* 0xffff0000020d7812 */ /* 0x008fc400078ec0ff */
[C---:B------:R-:W-:Y:S01]  /*bb20*/  LOP3.LUT R11, R3.reuse, 0xffff0000, RZ, 0xc0, !PT ;  /* 0xffff0000030b7812 */ /* 0x040fe200078ec0ff */
[----:B------:R-:W-:Y:S01]  /*bb30*/  IMAD.U32 R3, R3, 0x10000, RZ ;  /* 0x0001000003037824 */ /* 0x000fe200078e00ff */
[----:B----4-:R-:W-:Y:S01]  /*bb40*/  LOP3.LUT R27, R4, 0xffff0000, RZ, 0xc0, !PT ;  /* 0xffff0000041b7812 */ /* 0x010fe200078ec0ff */
[----:B------:R-:W-:Y:S01]  /*bb50*/  FMUL.FTZ R12, R8, R13 ;  /* 0x0000000d080c7220 */ /* 0x000fe20000410000 */
[----:B------:R-:W-:Y:S01]  /*bb60*/  SHF.L.U32 R2, R2, 0x10, RZ ;  /* 0x0000001002027819 */ /* 0x000fe200000006ff */
[----:B------:R-:W-:Y:S01]  /*bb70*/  FMUL.FTZ R14, R20, R11 ;  /* 0x0000000b140e7220 */ /* 0x000fe20000410000 */
[----:B------:R-:W-:Y:S01]  /*bb80*/  LOP3.LUT R15, R5, 0xffff0000, RZ, 0xc0, !PT ;  /* 0xffff0000050f7812 */ /* 0x000fe200078ec0ff */
        /* <DEDUP_REMOVED lines=9> */
[C---:B------:R-:W-:Y:S02]  /*bc20*/  FMUL.FTZ R8, R32.reuse, R3 ;  /* 0x0000000320087220 */ /* 0x040fe40000410000 */
        /* <DEDUP_REMOVED lines=11> */
.L_x_5826:
[----:B---3--:R-:W-:Y:S05]  /*bce0*/  BSYNC B0 ;  /* 0x0000000000007941 */ /* 0x008fea0003800000 */
.L_x_5825:
        /* <DEDUP_REMOVED lines=19> */
[----:B----4-:R-:W-:Y:S01]  /*be20*/  LOP3.LUT R20, R4, 0xffff0000, RZ, 0xc0, !PT ;  /* 0xffff000004147812 */ /* 0x010fe200078ec0ff */
[----:B------:R-:W-:Y:S01]  /*be30*/  FMUL.FTZ R11, R9, R14 ;  /* 0x0000000e090b7220 */ /* 0x000fe20000410000 */
[----:B------:R-:W-:Y:S01]  /*be40*/  LOP3.LUT R15, R5, 0xffff0000, RZ, 0xc0, !PT ;  /* 0xffff0000050f7812 */ /* 0x000fe200078ec0ff */
        /* <DEDUP_REMOVED lines=11> */
[C---:B------:R-:W-:Y:S02]  /*bf00*/  FMUL.FTZ R9, R32.reuse, R3 ;  /* 0x0000000320097220 */ /* 0x040fe40000410000 */
[----:B------:R-:W-:Y:S01]  /*bf10*/  FMUL.FTZ R8, R29, R2 ;  /* 0x000000021d087220 */ /* 0x000fe20000410000 */
[----:B------:R-:W-:Y:S01]  /*bf20*/  F2FP.BF16.PACK_AB R11, R27, R10 ;  /* 0x0000000a1b0b723e */ /* 0x000fe200000010ff */
[----:B------:R-:W-:-:S02]  /*bf30*/  FMUL.FTZ R32, R32, R5 ;  /* 0x0000000520207220 */ /* 0x000fc40000410000 */
[-C--:B------:R-:W-:Y:S02]  /*bf40*/  FMUL.FTZ R29, R29, R4.reuse ;  /* 0x000000041d1d7220 */ /* 0x080fe40000410000 */
[C---:B------:R-:W-:Y:S02]  /*bf50*/  FFMA.FTZ R9, R28.reuse, R5, -R9 ;  /* 0x000000051c097223 */ /* 0x040fe40000010809 */
[----:B------:R-:W-:Y:S02]  /*bf60*/  FFMA.FTZ R32, R28, R3, R32 ;  /* 0x000000031c207223 */ /* 0x000fe40000010020 */
[C---:B------:R-:W-:Y:S02]  /*bf70*/  FFMA.FTZ R8, R13.reuse, R4, -R8 ;  /* 0x000000040d087223 */ /* 0x040fe40000010808 */
[----:B------:R-:W-:Y:S01]  /*bf80*/  FFMA.FTZ R29, R13, R2, R29 ;  /* 0x000000020d1d7223 */ /* 0x000fe2000001001d */
[----:B------:R-:W-:Y:S02]  /*bf90*/  F2FP.BF16.PACK_AB R10, R32, R9 ;  /* 0x00000009200a723e */ /* 0x000fe400000010ff */
[----:B------:R-:W-:-:S02]  /*bfa0*/  MOV R9, R12 ;  /* 0x0000000c00097202 */ /* 0x000fc40000000f00 */
[----:B------:R-:W-:Y:S02]  /*bfb0*/  F2FP.BF16.PACK_AB R8, R29, R8 ;  /* 0x000000081d08723e */ /* 0x000fe400000010ff */
.L_x_5828:
[----:B------:R-:W-:Y:S05]  /*bfc0*/  BSYNC B0 ;  /* 0x0000000000007941 */ /* 0x000fea0003800000 */
.L_x_5827:
[----:B-----5:R2:W-:Y:S04]  /*bfd0*/  STS.128 [R209+0x3000], R8 ;  /* 0x00300008d1007388 */ /* 0x0205e80000000c00 */
[----:B---3--:R2:W5:Y:S01]  /*bfe0*/  LD.E.128 R12, [R38.64+0x100] ;  /* 0x00010006260c7980 */ /* 0x008562000c101d00 */
[----:B------:R-:W-:Y:S01]  /*bff0*/  IADD3 R2, R18, 0x80, RZ ;  /* 0x0000008012027810 */ /* 0x000fe20007ffe0ff */
[----:B------:R-:W-:Y:S03]  /*c000*/  BSSY B0, `(.L_x_5829) ;  /* 0x000002a000007945 */ /* 0x000fe60003800000 */
[----:B------:R-:W-:-:S13]  /*c010*/  ISETP.GE.AND P0, PT, R2, R17, PT ;  /* 0x000000110200720c */ /* 0x000fda0003f06270 */
        /* <DEDUP_REMOVED lines=8> */
[C---:B------:R-:W-:Y:S02]  /*c0a0*/  SHF.L.U32 R26, R15.reuse, 0x10, RZ ;  /* 0x000000100f1a7819 */ /* 0x040fe400000006ff */
[----:B------:R-:W-:Y:S02]  /*c0b0*/  LOP3.LUT R20, R15, 0xffff0000, RZ, 0xc0, !PT ;  /* 0xffff00000f147812 */ /* 0x000fe400078ec0ff */
[----:B----4-:R-:W-:Y:S02]  /*c0c0*/  LOP3.LUT R24, R14, 0xffff0000, RZ, 0xc0, !PT ;  /* 0xffff00000e187812 */ /* 0x010fe400078ec0ff */
[----:B---3--:R-:W-:Y:S02]  /*c0d0*/  LOP3.LUT R13, R2, 0xffff0000, RZ, 0xc0, !PT ;  /* 0xffff0000020d7812 */ /* 0x008fe400078ec0ff */
[C---:B------:R-:W-:Y:S01]  /*c0e0*/  LOP3.LUT R11, R3.reuse, 0xffff0000, RZ, 0xc0, !PT ;  /* 0xffff0000030b7812 */ /* 0x040fe200078ec0ff */
[----:B------:R-:W-:Y:S01]  /*c0f0*/  IMAD.U32 R3, R3, 0x10000, RZ ;  /* 0x0001000003037824 */ /* 0x000fe200078e00ff */
[----:B--2---:R-:W-:Y:S01]  /*c100*/  LOP3.LUT R27, R4, 0xffff0000, RZ, 0xc0, !PT ;  /* 0xffff0000041b7812 */ /* 0x004fe200078ec0ff */
        /* <DEDUP_REMOVED lines=25> */
.L_x_5830:
[----:B------:R-:W-:Y:S05]  /*c2a0*/  BSYNC B0 ;  /* 0x0000000000007941 */ /* 0x000fea0003800000 */
.L_x_5829:
[----:B-----5:R3:W-:Y:S02]  /*c2b0*/  STS.128 [R209+0x5000], R12 ;  /* 0x0050000cd1007388 */ /* 0x0207e40000000c00 */
.L_x_5824:
[----:B------:R-:W-:Y:S05]  /*c2c0*/  BSYNC B1 ;  /* 0x0000000000017941 */ /* 0x000fea0003800000 */
.L_x_5823:
[----:B------:R-:W-:-:S04]  /*c2d0*/  IADD3 R2, R158, 0x30, RZ ;  /* 0x000000309e027810 */ /* 0x000fc80007ffe0ff */
[----:B------:R-:W-:-:S04]  /*c2e0*/  ISETP.GE.AND P0, PT, R2, R33, PT ;  /* 0x000000210200720c */ /* 0x000fc80003f06270 */
[----:B------:R-:W-:-:S13]  /*c2f0*/  ISETP.LT.OR P0, PT, R59, -0x187, P0 ;  /* 0xfffffe793b00780c */ /* 0x000fda0000701670 */
[----:B------:R-:W-:Y:S05]  /*c300*/  @P0 BRA `(.L_x_5831) ;  /* 0x00004f1000000947 */ /* 0x000fea0003800000 */
[----:B--2---:R2:W5:Y:S01]  /*c310*/  LD.E.128 R8, [R40.64] ;  /* 0x0000000628087980 */ /* 0x004562000c101d00 */
[----:B------:R-:W-:Y:S01]  /*c320*/  IMAD R21, R21, 0x30, RZ ;  /* 0x0000003015157824 */ /* 0x000fe200078e02ff */
[----:B------:R-:W-:Y:S04]  /*c330*/  BSSY B0, `(.L_x_5832) ;  /* 0x0000032000007945 */ /* 0x000fe80003800000 */
[----:B------:R-:W-:-:S04]  /*c340*/  IADD3 R3, P0, R21, R7, RZ ;  /* 0x0000000715037210 */ /* 0x000fc80007f1e0ff */
[----:B------:R-:W-:Y:S01]  /*c350*/  LEA.HI.X.SX32 R6, R21, R6, 0x1, P0 ;  /* 0x0000000615067211 */ /* 0x000fe200000f0eff */
[C---:B------:R-:W-:Y:S01]  /*c360*/  IMAD.SHL.U32 R25, R3.reuse, 0x2, RZ ;  /* 0x0000000203197824 */ /* 0x040fe200078e00ff */
[----:B------:R-:W-:Y:S02]  /*c370*/  ISETP.GE.AND P0, PT, R18, R17, PT ;  /* 0x000000111200720c */ /* 0x000fe40003f06270 */
[----:B------:R-:W-:Y:S02]  /*c380*/  SHF.L.U64.HI R3, R3, 0x1, R6 ;  /* 0x0000000103037819 */ /* 0x000fe40000010206 */
[-C--:B------:R-:W-:Y:S02]  /*c390*/  IADD3 R20, P2, R36, R25.reuse, RZ ;  /* 0x0000001924147210 */ /* 0x080fe40007f5e0ff */
[----:B------:R-:W-:-:S03]  /*c3a0*/  IADD3 R24, P1, R34, R25, RZ ;  /* 0x0000001922187210 */ /* 0x000fc60007f3e0ff */
[--C-:B------:R-:W-:Y:S02]  /*c3b0*/  IMAD.X R21, R37, 0x1, R3.reuse, P2 ;  /* 0x0000000125157824 */ /* 0x100fe400010e0603 */
[----:B------:R-:W-:Y:S02]  /*c3c0*/  IMAD.X R25, R35, 0x1, R3, P1 ;  /* 0x0000000123197824 */ /* 0x000fe400008e0603 */
[----:B------:R-:W-:Y:S05]  /*c3d0*/  @P0 BRA `(.L_x_5833) ;  /* 0x0000027000000947 */ /* 0x000fea0003800000 */
[----:B--2---:R-:W2:Y:S04]  /*c3e0*/  LD.E.64 R4, [R24.64] ;  /* 0x0000000618047980 */ /* 0x004ea8000c101b00 */
[----:B------:R-:W4:Y:S01]  /*c3f0*/  LD.E.64 R6, [R20.64] ;  /* 0x0000000614067980 */ /* 0x000f22000c101b00 */
[C---:B-----5:R-:W-:Y:S01]  /*c400*/  LOP3.LUT R3, R9.reuse, 0xffff0000, RZ, 0xc0, !PT ;  /* 0xffff000009037812 */ /* 0x060fe200078ec0ff */
[----:B------:R-:W-:Y:S01]  /*c410*/  IMAD.U32 R28, R10, 0x10000, RZ ;  /* 0x000100000a1c7824 */ /* 0x000fe200078e00ff */
[----:B---3--:R-:W-:-:S02]  /*c420*/  SHF.L.U32 R12, R9, 0x10, RZ ;  /* 0x00000010090c7819 */ /* 0x008fc400000006ff */
[C---:B------:R-:W-:Y:S02]  /*c430*/  SHF.L.U32 R9, R8.reuse, 0x10, RZ ;  /* 0x0000001008097819 */ /* 0x040fe400000006ff */
[----:B------:R-:W-:Y:S02]  /*c440*/  LOP3.LUT R29, R8, 0xffff0000, RZ, 0xc0, !PT ;  /* 0xffff0000081d7812 */ /* 0x000fe400078ec0ff */
[C---:B------:R-:W-:Y:S02]  /*c450*/  LOP3.LUT R15, R11.reuse, 0xffff0000, RZ, 0xc0, !PT ;  /* 0xffff00000b0f7812 */ /* 0x040fe400078ec0ff */
[----:B------:R-:W-:Y:S02]  /*c460*/  SHF.L.U32 R27, R11, 0x10, RZ ;  /* 0x000000100b1b7819 */ /* 0x000fe400000006ff */
[----:B------:R-:W-:Y:S02]  /*c470*/  LOP3.LUT R30, R10, 0xffff0000, RZ, 0xc0, !PT ;  /* 0xffff00000a1e7812 */ /* 0x000fe400078ec0ff */
[----:B--2---:R-:W-:-:S02]  /*c480*/  LOP3.LUT R13, R4, 0xffff0000, RZ, 0xc0, !PT ;  /* 0xffff0000040d7812 */ /* 0x004fc400078ec0ff */
        /* <DEDUP_REMOVED lines=28> */
.L_x_5833:
[----:B--2---:R-:W-:Y:S05]  /*c650*/  BSYNC B0 ;  /* 0x0000000000007941 */ /* 0x004fea0003800000 */
.L_x_5832:
[----:B-----5:R2:W-:Y:S04]  /*c660*/  STS.128 [R209+0x1800], R8 ;  /* 0x00180008d1007388 */ /* 0x0205e80000000c00 */
[----:B---3--:R2:W5:Y:S01]  /*c670*/  LD.E.128 R12, [R40.64+0x80] ;  /* 0x00008006280c7980 */ /* 0x008562000c101d00 */
[----:B------:R-:W-:Y:S01]  /*c680*/  IADD3 R4, R18, 0x40, RZ ;  /* 0x0000004012047810 */ /* 0x000fe20007ffe0ff */
[----:B------:R-:W-:Y:S03]  /*c690*/  BSSY B0, `(.L_x_5834) ;  /* 0x0000029000007945 */ /* 0x000fe60003800000 */
[----:B------:R-:W-:-:S13]  /*c6a0*/  ISETP.GE.AND P0, PT, R4, R17, PT ;  /* 0x000000110400720c */ /* 0x000fda0003f06270 */
[----:B------:R-:W-:Y:S05]  /*c6b0*/  @P0 BRA `(.L_x_5835) ;  /* 0x0000026000000947 */ /* 0x000fea0003800000 */
[----:B------:R-:W3:Y:S04]  /*c6c0*/  LD.E.64 R4, [R24.64+0x40] ;  /* 0x0000400618047980 */ /* 0x000ee8000c101b00 */
[----:B------:R-:W4:Y:S01]  /*c6d0*/  LD.E.64 R6, [R20.64+0x40] ;  /* 0x0000400614067980 */ /* 0x000f22000c101b00 */
[----:B--2--5:R-:W-:Y:S01]  /*c6e0*/  SHF.L.U32 R9, R12, 0x10, RZ ;  /* 0x000000100c097819 */ /* 0x024fe200000006ff */
        /* <DEDUP_REMOVED lines=22> */
[C---:B------:R-:W-:Y:S02]  /*c850*/  FMUL.FTZ R3, R29.reuse, R4 ;  /* 0x000000041d037220 */ /* 0x040fe40000410000 */
[----:B------:R-:W-:Y:S02]  /*c860*/  FMUL.FTZ R10, R30, R5 ;  /* 0x000000051e0a7220 */ /* 0x000fe40000410000 */
[----:B------:R-:W-:-:S02]  /*c870*/  FMUL.FTZ R29, R29, R6 ;  /* 0x000000061d1d7220 */ /* 0x000fc40000410000 */
[----:B------:R-:W-:Y:S02]  /*c880*/  FMUL.FTZ R30, R30, R7 ;  /* 0x000000071e1e7220 */ /* 0x000fe40000410000 */
[----:B------:R-:W-:Y:S01]  /*c890*/  FFMA.FTZ R14, R27, R13, -R14 ;  /* 0x0000000d1b0e7223 */ /* 0x000fe2000001080e */
[----:B------:R-:W-:Y:S01]  /*c8a0*/  F2FP.BF16.PACK_AB R13, R8, R11 ;  /* 0x0000000b080d723e */ /* 0x000fe200000010ff */
[C---:B------:R-:W-:Y:S02]  /*c8b0*/  FFMA.FTZ R3, R9.reuse, R6, -R3 ;  /* 0x0000000609037223 */ /* 0x040fe40000010803 */
[----:B------:R-:W-:Y:S01]  /*c8c0*/  FFMA.FTZ R4, R9, R4, R29 ;  /* 0x0000000409047223 */ /* 0x000fe2000001001d */
[----:B------:R-:W-:Y:S01]  /*c8d0*/  F2FP.BF16.PACK_AB R15, R15, R14 ;  /* 0x0000000e0f0f723e */ /* 0x000fe200000010ff */
[C---:B------:R-:W-:Y:S02]  /*c8e0*/  FFMA.FTZ R10, R28.reuse, R7, -R10 ;  /* 0x000000071c0a7223 */ /* 0x040fe4000001080a */
[----:B------:R-:W-:Y:S01]  /*c8f0*/  FFMA.FTZ R5, R28, R5, R30 ;  /* 0x000000051c057223 */ /* 0x000fe2000001001e */
[----:B------:R-:W-:-:S04]  /*c900*/  F2FP.BF16.PACK_AB R12, R4, R3 ;  /* 0x00000003040c723e */ /* 0x000fc800000010ff */
[----:B------:R-:W-:Y:S02]  /*c910*/  F2FP.BF16.PACK_AB R14, R5, R10 ;  /* 0x0000000a050e723e */ /* 0x000fe400000010ff */
.L_x_5835:
[----:B------:R-:W-:Y:S05]  /*c920*/  BSYNC B0 ;  /* 0x0000000000007941 */ /* 0x000fea0003800000 */
.L_x_5834:
[----:B-----5:R3:W-:Y:S04]  /*c930*/  STS.128 [R209+0x3800], R12 ;  /* 0x0038000cd1007388 */ /* 0x0207e80000000c00 */
[----:B--2---:R-:W5:Y:S01]  /*c940*/  LD.E.128 R40, [R40.64+0x100] ;  /* 0x0001000628287980 */ /* 0x004f62000c101d00 */
[----:B------:R-:W-:Y:S01]  /*c950*/  IADD3 R18, R18, 0x80, RZ ;  /* 0x0000008012127810 */ /* 0x000fe20007ffe0ff */
[----:B------:R-:W-:Y:S03]  /*c960*/  BSSY B0, `(.L_x_5836) ;  /* 0x0000029000007945 */ /* 0x000fe60003800000 */
[----:B------:R-:W-:-:S13]  /*c970*/  ISETP.GE.AND P0, PT, R18, R17, PT ;  /* 0x000000111200720c */ /* 0x000fda0003f06270 */
[----:B------:R-:W-:Y:S05]  /*c980*/  @P0 BRA `(.L_x_5837) ;  /* 0x0000026000000947 */ /* 0x000fea0003800000 */
[----:B------:R-:W2:Y:S04]  /*c990*/  LD.E.64 R4, [R24.64+0x80] ;  /* 0x0000800618047980 */ /* 0x000ea8000c101b00 */
[----:B------:R-:W4:Y:S01]  /*c9a0*/  LD.E.64 R6, [R20.64+0x80] ;  /* 0x0000800614067980 */ /* 0x000f22000c101b00 */
[----:B-----5:R-:W-:Y:S01]  /*c9b0*/  LOP3.LUT R3, R41, 0xffff0000, RZ, 0xc0, !PT ;  /* 0xffff000029037812 */ /* 0x020fe200078ec0ff */
[----:B------:R-:W-:Y:S01]  /*c9c0*/  IMAD.U32 R18, R42, 0x10000, RZ ;  /* 0x000100002a127824 */ /* 0x000fe200078e00ff */
[----:B---3--:R-:W-:Y:S02]  /*c9d0*/  LOP3.LUT R15, R43, 0xffff0000, RZ, 0xc0, !PT ;  /* 0xffff00002b0f7812 */ /* 0x008fe400078ec0ff */
[----:B------:R-:W-:Y:S02]  /*c9e0*/  SHF.L.U32 R8, R41, 0x10, RZ ;  /* 0x0000001029087819 */ /* 0x000fe400000006ff */
[----:B------:R-:W-:-:S02]  /*c9f0*/  SHF.L.U32 R9, R40, 0x10, RZ ;  /* 0x0000001028097819 */ /* 0x000fc400000006ff */
[----:B------:R-:W-:Y:S02]  /*ca00*/  SHF.L.U32 R17, R43, 0x10, RZ ;  /* 0x000000102b117819 */ /* 0x000fe400000006ff */
[----:B------:R-:W-:Y:S02]  /*ca10*/  LOP3.LUT R40, R40, 0xffff0000, RZ, 0xc0, !PT ;  /* 0xffff000028287812 */ /* 0x000fe400078ec0ff */
[----:B------:R-:W-:Y:S02]  /*ca20*/  LOP3.LUT R42, R42, 0xffff0000, RZ, 0xc0, !PT ;  /* 0xffff00002a2a7812 */ /* 0x000fe400078ec0ff */
[----:B--2---:R-:W-:Y:S02]  /*ca30*/  LOP3.LUT R12, R4, 0xffff0000, RZ, 0xc0, !PT ;  /* 0xffff0000040c7812 */ /* 0x004fe400078ec0ff */
        /* <DEDUP_REMOVED lines=18> */
[----:B------:R-:W-:Y:S02]  /*cb60*/  FMUL.FTZ R42, R42, R7 ;  /* 0x000000072a2a7220 */ /* 0x000fe40000410000 */
        /* <DEDUP_REMOVED lines=8> */
.L_x_5837:
[----:B------:R-:W-:Y:S05]  /*cbf0*/  BSYNC B0 ;  /* 0x0000000000007941 */ /* 0x000fea0003800000 */
.L_x_5836:
[----:B-----5:R2:W-:Y:S01]  /*cc00*/  STS.128 [R209+0x5800], R40 ;  /* 0x00580028d1007388 */ /* 0x0205e20000000c00 */
[----:B------:R-:W-:Y:S05]  /*cc10*/  BRA `(.L_x_5831) ;  /* 0x0000460000007947 */ /* 0x000fea0003800000 */
.L_x_5806:
[----:B-1----:R-:W-:Y:S01]  /*cc20*/  BSSY B1, `(.L_x_5838) ;  /* 0x0000103000017945 */ /* 0x002fe20003800000 */
[----:B------:R-:W-:Y:S05]  /*cc30*/  @!P0 BRA `(.L_x_5839) ;  /* 0x0000101000008947 */ /* 0x000fea0003800000 */
        /* <DEDUP_REMOVED lines=13> */
[----:B------:R-:W-:Y:S01]  /*cd10*/  LEA R8, P0, R11, R34, 0x1 ;  /* 0x000000220b087211 */ /* 0x000fe200078008ff */
[----:B------:R-:W2:Y:S01]  /*cd20*/  LD.E.128 R4, [R4.64] ;  /* 0x0000000604047980 */ /* 0x000ea2000c101d00 */
[----:B------:R-:W-:Y:S02]  /*cd30*/  @P1 IADD3 R0, -R21, RZ, RZ ;  /* 0x000000ff15001210 */ /* 0x000fe40007ffe1ff */
[----:B------:R-:W-:Y:S02]  /*cd40*/  LEA.HI.X R9, R11, R35, R9, 0x1, P0 ;  /* 0x000000230b097211 */ /* 0x000fe400000f0c09 */
[----:B------:R-:W-:-:S04]  /*cd50*/  IADD3 R15, P0, R0, R3, RZ ;  /* 0x00000003000f7210 */ /* 0x000fc80007f1e0ff */
[----:B------:R-:W3:Y:S01]  /*cd60*/  LD.E.128 R8, [R8.64] ;  /* 0x0000000608087980 */ /* 0x000ee2000c101d00 */
[----:B------:R-:W-:Y:S02]  /*cd70*/  LEA.HI.X.SX32 R13, R0, R43, 0x1, P0 ;  /* 0x0000002b000d7211 */ /* 0x000fe400000f0eff */
[----:B------:R-:W-:-:S04]  /*cd80*/  LEA R12, P0, R15, R36, 0x1 ;  /* 0x000000240f0c7211 */ /* 0x000fc800078008ff */
[----:B------:R-:W-:-:S06]  /*cd90*/  LEA.HI.X R13, R15, R37, R13, 0x1, P0 ;  /* 0x000000250f0d7211 */ /* 0x000fcc00000f0c0d */
[----:B------:R-:W4:Y:S01]  /*cda0*/  LD.E.128 R12, [R12.64] ;  /* 0x000000060c0c7980 */ /* 0x000f22000c101d00 */
        /* <DEDUP_REMOVED lines=60> */
.L_x_5841:
[----:B------:R-:W-:Y:S05]  /*d170*/  BSYNC B0 ;  /* 0x0000000000007941 */ /* 0x000fea0003800000 */
.L_x_5840:
[----:B-----5:R2:W-:Y:S04]  /*d180*/  STS.128 [R209], R24 ;  /* 0x00000018d1007388 */ /* 0x0205e80000000c00 */
[----:B------:R2:W5:Y:S01]  /*d190*/  LD.E.128 R28, [R46.64+0x80] ;  /* 0x000080062e1c7980 */ /* 0x000562000c101d00 */
[----:B------:R-:W-:Y:S01]  /*d1a0*/  IADD3 R0, R18, 0x40, RZ ;  /* 0x0000004012007810 */ /* 0x000fe20007ffe0ff */
[----:B------:R-:W-:Y:S03]  /*d1b0*/  BSSY B0, `(.L_x_5842) ;  /* 0x0000052000007945 */ /* 0x000fe60003800000 */
[----:B------:R-:W-:-:S13]  /*d1c0*/  ISETP.GE.AND P0, PT, R0, R17, PT ;  /* 0x000000110000720c */ /* 0x000fda0003f06270 */
        /* <DEDUP_REMOVED lines=11> */
[----:B------:R-:W3:Y:S01]  /*d280*/  LD.E.128 R4, [R4.64+0x80] ;  /* 0x0000800604047980 */ /* 0x000ee2000c101d00 */
[----:B------:R-:W-:Y:S02]  /*d290*/  @P1 IADD3 R0, -R21, RZ, RZ ;  /* 0x000000ff15001210 */ /* 0x000fe40007ffe1ff */
[----:B------:R-:W-:Y:S02]  /*d2a0*/  LEA.HI.X R9, R11, R35, R9, 0x1, P0 ;  /* 0x000000230b097211 */ /* 0x000fe400000f0c09 */
[----:B------:R-:W-:-:S04]  /*d2b0*/  IADD3 R15, P0, R0, R3, RZ ;  /* 0x00000003000f7210 */ /* 0x000fc80007f1e0ff */
[----:B------:R-:W4:Y:S01]  /*d2c0*/  LD.E.128 R8, [R8.64+0x80] ;  /* 0x0000800608087980 */ /* 0x000f22000c101d00 */
[----:B------:R-:W-:Y:S02]  /*d2d0*/  LEA.HI.X.SX32 R13, R0, R43, 0x1, P0 ;  /* 0x0000002b000d7211 */ /* 0x000fe400000f0eff */
[----:B------:R-:W-:-:S04]  /*d2e0*/  LEA R12, P0, R15, R36, 0x1 ;  /* 0x000000240f0c7211 */ /* 0x000fc800078008ff */
[----:B------:R-:W-:-:S06]  /*d2f0*/  LEA.HI.X R13, R15, R37, R13, 0x1, P0 ;  /* 0x000000250f0d7211 */ /* 0x000fcc00000f0c0d */
[----:B--2---:R-:W2:Y:S01]  /*d300*/  LD.E.128 R12, [R12.64+0x80] ;  /* 0x000080060c0c7980 */ /* 0x004ea2000c101d00 */
        /* <DEDUP_REMOVED lines=15> */
[----:B----4-:R-:W-:Y:S01]  /*d400*/  IMAD.U32 R42, R8, 0x10000, RZ ;  /* 0x00010000082a7824 */ /* 0x010fe200078e00ff */
        /* <DEDUP_REMOVED lines=15> */
[----:B--2---:R-:W-:Y:S01]  /*d500*/  LOP3.LUT R8, R12, 0xffff0000, RZ, 0xc0, !PT ;  /* 0xffff00000c087812 */ /* 0x004fe200078ec0ff */
[----:B------:R-:W-:Y:S01]  /*d510*/  FMUL.FTZ R7, R4, R7 ;  /* 0x0000000704077220 */ /* 0x000fe20000410000 */
[C---:B------:R-:W-:Y:S01]  /*d520*/  SHF.L.U32 R4, R13.reuse, 0x10, RZ ;  /* 0x000000100d047819 */ /* 0x040fe200000006ff */
[----:B------:R-:W-:Y:S01]  /*d530*/  FMUL.FTZ R49, R32, R49 ;  /* 0x0000003120317220 */ /* 0x000fe20000410000 */
[----:B------:R-:W-:Y:S01]  /*d540*/  LOP3.LUT R32, R13, 0xffff0000, RZ, 0xc0, !PT ;  /* 0xffff00000d207812 */ /* 0x000fe200078ec0ff */
[----:B------:R-:W-:Y:S02]  /*d550*/  @!P1 FADD.FTZ R50, -R50, -RZ ;  /* 0x800000ff32329221 */ /* 0x000fe40000010100 */
[----:B------:R-:W-:Y:S02]  /*d560*/  @!P1 FADD.FTZ R11, -R11, -RZ ;  /* 0x800000ff0b0b9221 */ /* 0x000fe40000010100 */
[----:B------:R-:W-:-:S02]  /*d570*/  FMUL.FTZ R6, R6, R9 ;  /* 0x0000000906067220 */ /* 0x000fc40000410000 */
[----:B------:R-:W-:Y:S01]  /*d580*/  IMAD.U32 R9, R12, 0x10000, RZ ;  /* 0x000100000c097824 */ /* 0x000fe200078e00ff */
[C---:B------:R-:W-:Y:S01]  /*d590*/  LOP3.LUT R12, R14.reuse, 0xffff0000, RZ, 0xc0, !PT ;  /* 0xffff00000e0c7812 */ /* 0x040fe200078ec0ff */
[----:B------:R-:W-:Y:S01]  /*d5a0*/  FMUL.FTZ R5, R5, R10 ;  /* 0x0000000a05057220 */ /* 0x000fe20000410000 */
[C---:B------:R-:W-:Y:S01]  /*d5b0*/  SHF.L.U32 R10, R15.reuse, 0x10, RZ ;  /* 0x000000100f0a7819 */ /* 0x040fe200000006ff */
[----:B------:R-:W-:Y:S01]  /*d5c0*/  IMAD.U32 R13, R14, 0x10000, RZ ;  /* 0x000100000e0d7824 */ /* 0x000fe200078e00ff */
[----:B------:R-:W-:Y:S01]  /*d5d0*/  LOP3.LUT R14, R15, 0xffff0000, RZ, 0xc0, !PT ;  /* 0xffff00000f0e7812 */ /* 0x000fe200078ec0ff */
[----:B------:R-:W-:Y:S02]  /*d5e0*/  FMUL.FTZ R29, R29, R42 ;  /* 0x0000002a1d1d7220 */ /* 0x000fe40000410000 */
        /* <DEDUP_REMOVED lines=11> */
[----:B------:R-:W-:-:S03]  /*d6a0*/  FFMA.FTZ R6, R25, R12, R6 ;  /* 0x0000000c19067223 */ /* 0x000fc60000010006 */
[----:B------:R-:W-:Y:S02]  /*d6b0*/  F2FP.BF16.PACK_AB R31, R14, R5 ;  /* 0x000000050e1f723e */ /* 0x000fe400000010ff */
[----:B------:R-:W-:Y:S02]  /*d6c0*/  F2FP.BF16.PACK_AB R30, R6, R13 ;  /* 0x0000000d061e723e */ /* 0x000fe400000010ff */
.L_x_5843:
[----:B------:R-:W-:Y:S05]  /*d6d0*/  BSYNC B0 ;  /* 0x0000000000007941 */ /* 0x000fea0003800000 */
.L_x_5842:
[----:B-----5:R3:W-:Y:S04]  /*d6e0*/  STS.128 [R209+0x2000], R28 ;  /* 0x0020001cd1007388 */ /* 0x0207e80000000c00 */
[----:B--2---:R3:W5:Y:S01]  /*d6f0*/  LD.E.128 R24, [R46.64+0x100] ;  /* 0x000100062e187980 */ /* 0x004762000c101d00 */
        /* <DEDUP_REMOVED lines=13> */
[----:B------:R-:W2:Y:S03]  /*d7d0*/  LD.E.128 R4, [R4.64+0x100] ;  /* 0x0001000604047980 */ /* 0x000ea6000c101d00 */
[----:B------:R-:W-:Y:S01]  /*d7e0*/  LEA.HI.X R9, R9, R35, R0, 0x1, P0 ;  /* 0x0000002309097211 */ /* 0x000fe200000f0c00 */
[----:B------:R-:W-:Y:S01]  /*d7f0*/  IMAD.MOV.U32 R0, RZ, RZ, RZ ;  /* 0x000000ffff007224 */ /* 0x000fe200078e00ff */
[----:B------:R-:W-:-:S04]  /*d800*/  @P1 IADD3 R0, -R21, RZ, RZ ;  /* 0x000000ff15001210 */ /* 0x000fc80007ffe1ff */
[C---:B------:R-:W-:Y:S01]  /*d810*/  IADD3 R15, P0, R0.reuse, R3, RZ ;  /* 0x00000003000f7210 */ /* 0x040fe20007f1e0ff */
[----:B------:R-:W4:Y:S03]  /*d820*/  LD.E.128 R8, [R8.64+0x100] ;  /* 0x0001000608087980 */ /* 0x000f26000c101d00 */
[----:B------:R-:W-:Y:S02]  /*d830*/  LEA.HI.X.SX32 R13, R0, R43, 0x1, P0 ;  /* 0x0000002b000d7211 */ /* 0x000fe400000f0eff */
[----:B------:R-:W-:-:S04]  /*d840*/  LEA R12, P0, R15, R36, 0x1 ;  /* 0x000000240f0c7211 */ /* 0x000fc800078008ff */
[----:B------:R-:W-:-:S06]  /*d850*/  LEA.HI.X R13, R15, R37, R13, 0x1, P0 ;  /* 0x000000250f0d7211 */ /* 0x000fcc00000f0c0d */
[----:B---3--:R-:W3:Y:S01]  /*d860*/  LD.E.128 R12, [R12.64+0x100] ;  /* 0x000100060c0c7980 */ /* 0x008ee2000c101d00 */
        /* <DEDUP_REMOVED lines=14> */
[----:B-1----:R-:W-:Y:S01]  /*d950*/  LOP3.LUT R46, R7, 0xffff0000, RZ, 0xc0, !PT ;  /* 0xffff0000072e7812 */ /* 0x002fe200078ec0ff */
        /* <DEDUP_REMOVED lines=15> */
[----:B---3--:R-:W-:Y:S01]  /*da50*/  SHF.L.U32 R10, R15, 0x10, RZ ;  /* 0x000000100f0a7819 */ /* 0x008fe200000006ff */
        /* <DEDUP_REMOVED lines=29> */
.L_x_5845:
[----:B------:R-:W-:Y:S05]  /*dc30*/  BSYNC B0 ;  /* 0x0000000000007941 */ /* 0x000fea0003800000 */
.L_x_5844:
[----:B-----5:R2:W-:Y:S02]  /*dc40*/  STS.128 [R209+0x4000], R24 ;  /* 0x00400018d1007388 */ /* 0x0205e40000000c00 */
.L_x_5839:
[----:B------:R-:W-:Y:S05]  /*dc50*/  BSYNC B1 ;  /* 0x0000000000017941 */ /* 0x000fea0003800000 */
.L_x_5838:
[----:B------:R-:W-:Y:S01]  /*dc60*/  IADD3 R0, R158, 0x10, RZ ;  /* 0x000000109e007810 */ /* 0x000fe20007ffe0ff */
[----:B------:R-:W-:Y:S03]  /*dc70*/  BSSY B1, `(.L_x_5846) ;  /* 0x000010d000017945 */ /* 0x000fe60003800000 */
[----:B------:R-:W-:-:S04]  /*dc80*/  ISETP.GE.AND P0, PT, R0, R33, PT ;  /* 0x000000210000720c */ /* 0x000fc80003f06270 */
[----:B------:R-:W-:-:S13]  /*dc90*/  ISETP.LT.OR P0, PT, R59, -0x87, P0 ;  /* 0xffffff793b00780c */ /* 0x000fda0000701670 */
[----:B------:R-:W-:Y:S05]  /*dca0*/  @P0 BRA `(.L_x_5847) ;  /* 0x0000109000000947 */ /* 0x000fea0003800000 */
[----:B---3--:R3:W5:Y:S01]  /*dcb0*/  LD.E.128 R28, [R44.64] ;  /* 0x000000062c1c7980 */ /* 0x008762000c101d00 */
[----:B------:R-:W-:Y:S01]  /*dcc0*/  ISETP.GE.AND P0, PT, R18, R17, PT ;  /* 0x000000111200720c */ /* 0x000fe20003f06270 */
[----:B------:R-:W-:-:S12]  /*dcd0*/  BSSY B0, `(.L_x_5848) ;  /* 0x0000053000007945 */ /* 0x000fd80003800000 */
[----:B------:R-:W-:Y:S05]  /*dce0*/  @P0 BRA `(.L_x_5849) ;  /* 0x0000051000000947 */ /* 0x000fea0003800000 */
[----:B------:R-:W-:Y:S01]  /*dcf0*/  ISETP.GE.AND P0, PT, R18, R21, PT ;  /* 0x000000151200720c */ /* 0x000fe20003f06270 */
[----:B------:R-:W-:Y:S01]  /*dd00*/  IMAD.MOV.U32 R7, RZ, RZ, RZ ;  /* 0x000000ffff077224 */ /* 0x000fe200078e00ff */
[C---:B------:R-:W-:Y:S02]  /*dd10*/  IADD3 R12, P1, R16.reuse, R3, RZ ;  /* 0x00000003100c7210 */ /* 0x040fe40007f3e0ff */
[----:B------:R-:W-:Y:S02]  /*dd20*/  MOV R5, R21 ;  /* 0x0000001500057202 */ /* 0x000fe40000000f00 */
[----:B------:R-:W-:-:S07]  /*dd30*/  LEA.HI.X.SX32 R2, R16, R43, 0x1, P1 ;  /* 0x0000002b10027211 */ /* 0x000fce00008f0eff */
[--C-:B------:R-:W-:Y:S02]  /*dd40*/  @P0 IMAD.MOV R7, RZ, RZ, -R21.reuse ;  /* 0x000000ffff070224 */ /* 0x100fe400078e0a15 */
[----:B------:R-:W-:Y:S02]  /*dd50*/  IMAD.MOV.U32 R13, RZ, RZ, RZ ;  /* 0x000000ffff0d7224 */ /* 0x000fe400078e00ff */
[----:B------:R-:W-:Y:S01]  /*dd60*/  @P0 IMAD.MOV R5, RZ, RZ, -R21 ;  /* 0x000000ffff050224 */ /* 0x000fe200078e0a15 */
[----:B------:R-:W-:-:S04]  /*dd70*/  IADD3 R9, P1, R7, R12, RZ ;  /* 0x0000000c07097210 */ /* 0x000fc80007f3e0ff */
[----:B------:R-:W-:Y:S02]  /*dd80*/  LEA.HI.X.SX32 R7, R7, R2, 0x1, P1 ;  /* 0x0000000207077211 */ /* 0x000fe400008f0eff */
[----:B------:R-:W-:Y:S02]  /*dd90*/  LEA R8, P1, R9, R34, 0x1 ;  /* 0x0000002209087211 */ /* 0x000fe400078208ff */
[----:B------:R-:W-:Y:S02]  /*dda0*/  @P0 IADD3 R13, -R21, RZ, RZ ;  /* 0x000000ff150d0210 */ /* 0x000fe40007ffe1ff */
[----:B------:R-:W-:Y:S02]  /*ddb0*/  LEA.HI.X R9, R9, R35, R7, 0x1, P1 ;  /* 0x0000002309097211 */ /* 0x000fe400008f0c07 */
[----:B------:R-:W-:Y:S01]  /*ddc0*/  IADD3 R15, P1, R13, R12, RZ ;  /* 0x0000000c0d0f7210 */ /* 0x000fe20007f3e0ff */
[----:B------:R-:W-:-:S03]  /*ddd0*/  IMAD.WIDE R4, R5, 0x2, R44 ;  /* 0x0000000205047825 */ /* 0x000fc600078e022c */
[----:B------:R-:W4:Y:S01]  /*dde0*/  LD.E.128 R8, [R8.64] ;  /* 0x0000000608087980 */ /* 0x000f22000c101d00 */
[----:B------:R-:W-:Y:S02]  /*ddf0*/  LEA.HI.X.SX32 R2, R13, R2, 0x1, P1 ;  /* 0x000000020d027211 */ /* 0x000fe400008f0eff */
[C---:B------:R-:W-:Y:S01]  /*de00*/  LEA R12, P1, R15.reuse, R36, 0x1 ;  /* 0x000000240f0c7211 */ /* 0x040fe200078208ff */
[----:B--2---:R-:W2:Y:S03]  /*de10*/  LD.E.128 R4, [R4.64] ;  /* 0x0000000604047980 */ /* 0x004ea6000c101d00 */
[----:B------:R-:W-:-:S06]  /*de20*/  LEA.HI.X R13, R15, R37, R2, 0x1, P1 ;  /* 0x000000250f0d7211 */ /* 0x000fcc00008f0c02 */
[----:B---3--:R-:W3:Y:S01]  /*de30*/  LD.E.128 R12, [R12.64] ;  /* 0x000000060c0c7980 */ /* 0x008ee2000c101d00 */
        /* <DEDUP_REMOVED lines=8> */
[C---:B----4-:R-:W-:Y:S01]  /*dec0*/  IMAD.U32 R30, R8.reuse, 0x10000, RZ ;  /* 0x00010000081e7824 */ /* 0x050fe200078e00ff */
[----:B------:R-:W-:Y:S01]  /*ded0*/  LOP3.LUT R29, R8, 0xffff0000, RZ, 0xc0, !PT ;  /* 0xffff0000081d7812 */ /* 0x000fe200078ec0ff */
[----:B------:R-:W-:Y:S01]  /*dee0*/  IMAD.U32 R32, R10, 0x10000, RZ ;  /* 0x000100000a207824 */ /* 0x000fe200078e00ff */
[C---:B------:R-:W-:Y:S01]  /*def0*/  SHF.L.U32 R8, R9.reuse, 0x10, RZ ;  /* 0x0000001009087819 */ /* 0x040fe200000006ff */
[----:B--2---:R-:W-:Y:S01]  /*df00*/  IMAD.U32 R49, R4, 0x10000, RZ ;  /* 0x0001000004317824 */ /* 0x004fe200078e00ff */
        /* <DEDUP_REMOVED lines=8> */
[C---:B-1----:R-:W-:Y:S01]  /*df90*/  SHF.L.U32 R47, R5.reuse, 0x10, RZ ;  /* 0x00000010052f7819 */ /* 0x042fe200000006ff */
[----:B------:R-:W-:Y:S01]  /*dfa0*/  @!P0 FADD.FTZ R10, -R10, -RZ ;  /* 0x800000ff0a0a8221 */ /* 0x000fe20000010100 */
[----:B------:R-:W-:Y:S01]  /*dfb0*/  LOP3.LUT R53, R5, 0xffff0000, RZ, 0xc0, !PT ;  /* 0xffff000005357812 */ /* 0x000fe200078ec0ff */
[----:B------:R-:W-:Y:S01]  /*dfc0*/  @!P0 FADD.FTZ R11, -R11, -RZ ;  /* 0x800000ff0b0b8221 */ /* 0x000fe20000010100 */
[----:B------:R-:W-:Y:S01]  /*dfd0*/  LOP3.LUT R5, R6, 0xffff0000, RZ, 0xc0, !PT ;  /* 0xffff000006057812 */ /* 0x000fe200078ec0ff */
[----:B------:R-:W-:Y:S01]  /*dfe0*/  @!P0 FADD.FTZ R30, -R30, -RZ ;  /* 0x800000ff1e1e8221 */ /* 0x000fe20000010100 */
[C---:B------:R-:W-:Y:S01]  /*dff0*/  LOP3.LUT R46, R7.reuse, 0xffff0000, RZ, 0xc0, !PT ;  /* 0xffff0000072e7812 */ /* 0x040fe200078ec0ff */
[----:B------:R-:W-:Y:S01]  /*e000*/  @!P0 FADD.FTZ R42, -R42, -RZ ;  /* 0x800000ff2a2a8221 */ /* 0x000fe20000010100 */
[----:B------:R-:W-:Y:S01]  /*e010*/  LOP3.LUT R4, R4, 0xffff0000, RZ, 0xc0, !PT ;  /* 0xffff000004047812 */ /* 0x000fe200078ec0ff */
[----:B------:R-:W-:Y:S01]  /*e020*/  @!P0 FADD.FTZ R32, -R32, -RZ ;  /* 0x800000ff20208221 */ /* 0x000fe20000010100 */
[----:B------:R-:W-:Y:S01]  /*e030*/  SHF.L.U32 R6, R7, 0x10, RZ ;  /* 0x0000001007067819 */ /* 0x000fe200000006ff */
[----:B------:R-:W-:Y:S01]  /*e040*/  FMUL.FTZ R47, R47, R8 ;  /* 0x000000082f2f7220 */ /* 0x000fe20000410000 */
[----:B---3--:R-:W-:Y:S01]  /*e050*/  LOP3.LUT R7, R12, 0xffff0000, RZ, 0xc0, !PT ;  /* 0xffff00000c077812 */ /* 0x008fe200078ec0ff */
[----:B------:R-:W-:Y:S01]  /*e060*/  FMUL.FTZ R5, R5, R10 ;  /* 0x0000000a05057220 */ /* 0x000fe20000410000 */
[----:B------:R-:W-:Y:S01]  /*e070*/  LOP3.LUT R10, R14, 0xffff0000, RZ, 0xc0, !PT ;  /* 0xffff00000e0a7812 */ /* 0x000fe200078ec0ff */
[----:B------:R-:W-:-:S02]  /*e080*/  FMUL.FTZ R46, R46, R11 ;  /* 0x0000000b2e2e7220 */ /* 0x000fc40000410000 */
        /* <DEDUP_REMOVED lines=23> */
.L_x_5849:
[----:B------:R-:W-:Y:S05]  /*e200*/  BSYNC B0 ;  /* 0x0000000000007941 */ /* 0x000fea0003800000 */
.L_x_5848:
[----:B-----5:R4:W-:Y:S04]  /*e210*/  STS.128 [R209+0x800], R28 ;  /* 0x0008001cd1007388 */ /* 0x0209e80000000c00 */
[----:B--2---:R4:W5:Y:S01]  /*e220*/  LD.E.128 R24, [R44.64+0x80] ;  /* 0x000080062c187980 */ /* 0x004962000c101d00 */
[----:B------:R-:W-:Y:S01]  /*e230*/  IADD3 R2, R18, 0x40, RZ ;  /* 0x0000004012027810 */ /* 0x000fe20007ffe0ff */
[----:B------:R-:W-:Y:S03]  /*e240*/  BSSY B0, `(.L_x_5850) ;  /* 0x0000055000007945 */ /* 0x000fe60003800000 */
[----:B------:R-:W-:-:S13]  /*e250*/  ISETP.GE.AND P0, PT, R2, R17, PT ;  /* 0x000000110200720c */ /* 0x000fda0003f06270 */
        /* <DEDUP_REMOVED lines=8> */
[----:B------:R-:W-:Y:S02]  /*e2e0*/  IMAD.MOV.U32 R13, RZ, RZ, RZ ;  /* 0x000000ffff0d7224 */ /* 0x000fe400078e00ff */
[----:B------:R-:W-:Y:S01]  /*e2f0*/  @P0 IMAD.MOV R5, RZ, RZ, -R21 ;  /* 0x000000ffff050224 */ /* 0x000fe200078e0a15 */
[----:B------:R-:W-:-:S04]  /*e300*/  IADD3 R9, P1, R7, R12, RZ ;  /* 0x0000000c07097210 */ /* 0x000fc80007f3e0ff */
[----:B------:R-:W-:Y:S02]  /*e310*/  LEA.HI.X.SX32 R7, R7, R2, 0x1, P1 ;  /* 0x0000000207077211 */ /* 0x000fe400008f0eff */
[----:B------:R-:W-:Y:S02]  /*e320*/  LEA R8, P1, R9, R34, 0x1 ;  /* 0x0000002209087211 */ /* 0x000fe400078208ff */
[----:B------:R-:W-:Y:S02]  /*e330*/  @P0 IADD3 R13, -R21, RZ, RZ ;  /* 0x000000ff150d0210 */ /* 0x000fe40007ffe1ff */
[----:B------:R-:W-:Y:S01]  /*e340*/  LEA.HI.X R9, R9, R35, R7, 0x1, P1 ;  /* 0x0000002309097211 */ /* 0x000fe200008f0c07 */
[----:B------:R-:W-:Y:S01]  /*e350*/  IMAD.WIDE R4, R5, 0x2, R44 ;  /* 0x0000000205047825 */ /* 0x000fe200078e022c */
[----:B------:R-:W-:-:S04]  /*e360*/  IADD3 R15, P1, R13, R12, RZ ;  /* 0x0000000c0d0f7210 */ /* 0x000fc80007f3e0ff */
[----:B------:R-:W2:Y:S01]  /*e370*/  LD.E.128 R8, [R8.64] ;  /* 0x0000000608087980 */ /* 0x000ea2000c101d00 */
[----:B------:R-:W-:Y:S02]  /*e380*/  LEA.HI.X.SX32 R2, R13, R2, 0x1, P1 ;  /* 0x000000020d027211 */ /* 0x000fe400008f0eff */
[C---:B------:R-:W-:Y:S01]  /*e390*/  LEA R12, P1, R15.reuse, R36, 0x1 ;  /* 0x000000240f0c7211 */ /* 0x040fe200078208ff */
[----:B---3--:R-:W3:Y:S03]  /*e3a0*/  LD.E.128 R4, [R4.64+0x80] ;  /* 0x0000800604047980 */ /* 0x008ee6000c101d00 */
        /* <DEDUP_REMOVED lines=10> */
[C---:B--2---:R-:W-:Y:S01]  /*e450*/  IMAD.U32 R27, R8.reuse, 0x10000, RZ ;  /* 0x00010000081b7824 */ /* 0x044fe200078e00ff */
[----:B------:R-:W-:Y:S01]  /*e460*/  LOP3.LUT R26, R8, 0xffff0000, RZ, 0xc0, !PT ;  /* 0xffff0000081a7812 */ /* 0x000fe200078ec0ff */
[----:B------:R-:W-:Y:S01]  /*e470*/  IMAD.U32 R32, R10, 0x10000, RZ ;  /* 0x000100000a207824 */ /* 0x000fe200078e00ff */
[C---:B------:R-:W-:Y:S01]  /*e480*/  SHF.L.U32 R8, R9.reuse, 0x10, RZ ;  /* 0x0000001009087819 */ /* 0x040fe200000006ff */
[----:B---3--:R-:W-:Y:S01]  /*e490*/  IMAD.U32 R51, R6, 0x10000, RZ ;  /* 0x0001000006337824 */ /* 0x008fe200078e00ff */
[----:B------:R-:W-:Y:S01]  /*e4a0*/  LOP3.LUT R42, R9, 0xffff0000, RZ, 0xc0, !PT ;  /* 0xffff0000092a7812 */ /* 0x000fe200078ec0ff */
[----:B-1----:R-:W-:Y:S01]  /*e4b0*/  IMAD.U32 R46, R4, 0x10000, RZ ;  /* 0x00010000042e7824 */ /* 0x002fe200078e00ff */
        /* <DEDUP_REMOVED lines=14> */
[C---:B------:R-:W-:Y:S01]  /*e5a0*/  LOP3.LUT R6, R7.reuse, 0xffff0000, RZ, 0xc0, !PT ;  /* 0xffff000007067812 */ /* 0x040fe200078ec0ff */
[----:B------:R-:W-:Y:S01]  /*e5b0*/  @!P0 FADD.FTZ R32, -R32, -RZ ;  /* 0x800000ff20208221 */ /* 0x000fe20000010100 */
[----:B------:R-:W-:Y:S01]  /*e5c0*/  SHF.L.U32 R4, R7, 0x10, RZ ;  /* 0x0000001007047819 */ /* 0x000fe200000006ff */
[----:B------:R-:W-:Y:S01]  /*e5d0*/  FMUL.FTZ R10, R5, R10 ;  /* 0x0000000a050a7220 */ /* 0x000fe20000410000 */
[C---:B----4-:R-:W-:Y:S01]  /*e5e0*/  SHF.L.U32 R5, R13.reuse, 0x10, RZ ;  /* 0x000000100d057819 */ /* 0x050fe200000006ff */
[----:B------:R-:W-:Y:S01]  /*e5f0*/  FMUL.FTZ R11, R6, R11 ;  /* 0x0000000b060b7220 */ /* 0x000fe20000410000 */
[----:B------:R-:W-:Y:S01]  /*e600*/  LOP3.LUT R6, R12, 0xffff0000, RZ, 0xc0, !PT ;  /* 0xffff00000c067812 */ /* 0x000fe200078ec0ff */
        /* <DEDUP_REMOVED lines=24> */
.L_x_5851:
[----:B------:R-:W-:Y:S05]  /*e790*/  BSYNC B0 ;  /* 0x0000000000007941 */ /* 0x000fea0003800000 */
.L_x_5850:
[----:B-----5:R2:W-:Y:S04]  /*e7a0*/  STS.128 [R209+0x2800], R24 ;  /* 0x00280018d1007388 */ /* 0x0205e80000000c00 */
[----:B------:R2:W5:Y:S01]  /*e7b0*/  LD.E.128 R4, [R44.64+0x100] ;  /* 0x000100062c047980 */ /* 0x000562000c101d00 */
[----:B------:R-:W-:Y:S01]  /*e7c0*/  IADD3 R2, R18, 0x80, RZ ;  /* 0x0000008012027810 */ /* 0x000fe20007ffe0ff */
[----:B------:R-:W-:Y:S03]  /*e7d0*/  BSSY B0, `(.L_x_5852) ;  /* 0x0000055000007945 */ /* 0x000fe60003800000 */
[----:B------:R-:W-:-:S13]  /*e7e0*/  ISETP.GE.AND P0, PT, R2, R17, PT ;  /* 0x000000110200720c */ /* 0x000fda0003f06270 */
[----:B------:R-:W-:Y:S05]  /*e7f0*/  @P0 BRA `(.L_x_5853) ;  /* 0x0000052000000947 */ /* 0x000fea0003800000 */
[----:B------:R-:W-:Y:S01]  /*e800*/  ISETP.GE.AND P0, PT, R2, R21, PT ;  /* 0x000000150200720c */ /* 0x000fe20003f06270 */
[----:B------:R-:W-:Y:S01]  /*e810*/  IMAD.MOV.U32 R9, RZ, RZ, RZ ;  /* 0x000000ffff097224 */ /* 0x000fe200078e00ff */
[----:B------:R-:W-:Y:S01]  /*e820*/  IADD3 R2, R16, 0x80, RZ ;  /* 0x0000008010027810 */ /* 0x000fe20007ffe0ff */
[----:B------:R-:W-:-:S03]  /*e830*/  IMAD.MOV.U32 R11, RZ, RZ, R21 ;  /* 0x000000ffff0b7224 */ /* 0x000fc600078e0015 */
[----:B------:R-:W-:-:S04]  /*e840*/  IADD3 R16, P1, R2, R3, RZ ;  /* 0x0000000302107210 */ /* 0x000fc80007f3e0ff */
[----:B------:R-:W-:-:S03]  /*e850*/  LEA.HI.X.SX32 R2, R2, R43, 0x1, P1 ;  /* 0x0000002b02027211 */ /* 0x000fc600008f0eff */
[----:B------:R-:W-:Y:S01]  /*e860*/  @P0 IADD3 R9, -R21, RZ, RZ ;  /* 0x000000ff15090210 */ /* 0x000fe20007ffe1ff */
[----:B------:R-:W-:-:S03]  /*e870*/  @P0 IMAD.MOV R11, RZ, RZ, -R21 ;  /* 0x000000ffff0b0224 */ /* 0x000fc600078e0a15 */
[----:B------:R-:W-:Y:S01]  /*e880*/  IADD3 R13, P1, R9, R16, RZ ;  /* 0x00000010090d7210 */ /* 0x000fe20007f3e0ff */
[----:B------:R-:W-:-:S03]  /*e890*/  IMAD.WIDE R10, R11, 0x2, R44 ;  /* 0x000000020b0a7825 */ /* 0x000fc600078e022c */
[----:B------:R-:W-:Y:S02]  /*e8a0*/  LEA.HI.X.SX32 R12, R9, R2, 0x1, P1 ;  /* 0x00000002090c7211 */ /* 0x000fe400008f0eff */
[----:B------:R-:W-:Y:S01]  /*e8b0*/  LEA R14, P1, R13, R34, 0x1 ;  /* 0x000000220d0e7211 */ /* 0x000fe200078208ff */
[----:B--2---:R-:W-:Y:S01]  /*e8c0*/  IMAD.MOV.U32 R25, RZ, RZ, RZ ;  /* 0x000000ffff197224 */ /* 0x004fe200078e00ff */
[----:B------:R-:W-:Y:S01]  /*e8d0*/  @P0 IADD3 R25, -R21, RZ, RZ ;  /* 0x000000ff15190210 */ /* 0x000fe20007ffe1ff */
[----:B------:R-:W2:Y:S01]  /*e8e0*/  LD.E.128 R8, [R10.64+0x100] ;  /* 0x000100060a087980 */ /* 0x000ea2000c101d00 */
[----:B------:R-:W-:Y:S02]  /*e8f0*/  LEA.HI.X R15, R13, R35, R12, 0x1, P1 ;  /* 0x000000230d0f7211 */ /* 0x000fe400008f0c0c */
[----:B------:R-:W-:-:S04]  /*e900*/  IADD3 R27, P1, R25, R16, RZ ;  /* 0x00000010191b7210 */ /* 0x000fc80007f3e0ff */
[----:B---3--:R-:W3:Y:S01]  /*e910*/  LD.E.128 R12, [R14.64] ;  /* 0x000000060e0c7980 */ /* 0x008ee2000c101d00 */
[----:B------:R-:W-:Y:S02]  /*e920*/  LEA.HI.X.SX32 R2, R25, R2, 0x1, P1 ;  /* 0x0000000219027211 */ /* 0x000fe400008f0eff */
[----:B------:R-:W-:-:S04]  /*e930*/  LEA R24, P1, R27, R36, 0x1 ;  /* 0x000000241b187211 */ /* 0x000fc800078208ff */
[----:B------:R-:W-:-:S06]  /*e940*/  LEA.HI.X R25, R27, R37, R2, 0x1, P1 ;  /* 0x000000251b197211 */ /* 0x000fcc00008f0c02 */
[----:B----4-:R-:W4:Y:S01]  /*e950*/  LD.E.128 R24, [R24.64] ;  /* 0x0000000618187980 */ /* 0x010f22000c101d00 */
        /* <DEDUP_REMOVED lines=8> */
[C---:B--2---:R-:W-:Y:S01]  /*e9e0*/  SHF.L.U32 R7, R9.reuse, 0x10, RZ ;  /* 0x0000001009077819 */ /* 0x044fe200000006ff */
[----:B------:R-:W-:Y:S01]  /*e9f0*/  IMAD.U32 R29, R8, 0x10000, RZ ;  /* 0x00010000081d7824 */ /* 0x000fe200078e00ff */
[----:B------:R-:W-:Y:S01]  /*ea00*/  LOP3.LUT R32, R9, 0xffff0000, RZ, 0xc0, !PT ;  /* 0xffff000009207812 */ /* 0x000fe200078ec0ff */
[----:B------:R-:W-:Y:S01]  /*ea10*/  IMAD.U32 R31, R10, 0x10000, RZ ;  /* 0x000100000a1f7824 */ /* 0x000fe200078e00ff */
[----:B------:R-:W-:-:S02]  /*ea20*/  SHF.L.U32 R9, R11, 0x10, RZ ;  /* 0x000000100b097819 */ /* 0x000fc400000006ff */
[----:B------:R-:W-:Y:S01]  /*ea30*/  LOP3.LUT R44, R11, 0xffff0000, RZ, 0xc0, !PT ;  /* 0xffff00000b2c7812 */ /* 0x000fe200078ec0ff */
[C---:B---3--:R-:W-:Y:S01]  /*ea40*/  IMAD.U32 R42, R12.reuse, 0x10000, RZ ;  /* 0x000100000c2a7824 */ /* 0x048fe200078e00ff */
        /* <DEDUP_REMOVED lines=17> */
[----:B----4-:R-:W-:Y:S01]  /*eb60*/  SHF.L.U32 R8, R25, 0x10, RZ ;  /* 0x0000001019087819 */ /* 0x010fe200000006ff */
[----:B------:R-:W-:Y:S01]  /*eb70*/  FMUL.FTZ R7, R7, R12 ;  /* 0x0000000c07077220 */ /* 0x000fe20000410000 */
[----:B------:R-:W-:Y:S01]  /*eb80*/  LOP3.LUT R25, R25, 0xffff0000, RZ, 0xc0, !PT ;  /* 0xffff000019197812 */ /* 0x000fe200078ec0ff */
[----:B------:R-:W-:Y:S02]  /*eb90*/  @!P0 FADD.FTZ R46, -R46, -RZ ;  /* 0x800000ff2e2e8221 */ /* 0x000fe40000010100 */
[----:B------:R-:W-:Y:S01]  /*eba0*/  FMUL.FTZ R13, R10, R13 ;  /* 0x0000000d0a0d7220 */ /* 0x000fe20000410000 */
[----:B------:R-:W-:Y:S01]  /*ebb0*/  LOP3.LUT R10, R24, 0xffff0000, RZ, 0xc0, !PT ;  /* 0xffff0000180a7812 */ /* 0x000fe200078ec0ff */
[----:B------:R-:W-:Y:S01]  /*ebc0*/  FMUL.FTZ R44, R44, R15 ;  /* 0x0000000f2c2c7220 */ /* 0x000fe20000410000 */
[----:B------:R-:W-:Y:S01]  /*ebd0*/  LOP3.LUT R15, R26, 0xffff0000, RZ, 0xc0, !PT ;  /* 0xffff00001a0f7812 */ /* 0x000fe200078ec0ff */
[----:B------:R-:W-:-:S02]  /*ebe0*/  IMAD.U32 R12, R24, 0x10000, RZ ;  /* 0x00010000180c7824 */ /* 0x000fc400078e00ff */
[----:B------:R-:W-:Y:S01]  /*ebf0*/  FMUL.FTZ R9, R9, R14 ;  /* 0x0000000e09097220 */ /* 0x000fe20000410000 */
[C---:B------:R-:W-:Y:S01]  /*ec00*/  SHF.L.U32 R14, R27.reuse, 0x10, RZ ;  /* 0x000000101b0e7819 */ /* 0x040fe200000006ff */
[----:B------:R-:W-:Y:S01]  /*ec10*/  IMAD.U32 R24, R26, 0x10000, RZ ;  /* 0x000100001a187824 */ /* 0x000fe200078e00ff */
[----:B------:R-:W-:Y:S01]  /*ec20*/  LOP3.LUT R26, R27, 0xffff0000, RZ, 0xc0, !PT ;  /* 0xffff00001b1a7812 */ /* 0x000fe200078ec0ff */
[----:B------:R-:W-:Y:S02]  /*ec30*/  FMUL.FTZ R45, R32, R45 ;  /* 0x0000002d202d7220 */ /* 0x000fe40000410000 */
[----:B------:R-:W-:Y:S02]  /*ec40*/  FMUL.FTZ R29, R29, R42 ;  /* 0x0000002a1d1d7220 */ /* 0x000fe40000410000 */
[----:B------:R-:W-:Y:S02]  /*ec50*/  FMUL.FTZ R31, R31, R46 ;  /* 0x0000002e1f1f7220 */ /* 0x000fe40000410000 */
[----:B------:R-:W-:-:S02]  /*ec60*/  FFMA.FTZ R7, R28, R8, R7 ;  /* 0x000000081c077223 */ /* 0x000fc40000010007 */
[----:B------:R-:W-:Y:S02]  /*ec70*/  FFMA.FTZ R2, R2, R25, R45 ;  /* 0x0000001902027223 */ /* 0x000fe4000001002d */
[----:B------:R-:W-:Y:S02]  /*ec80*/  FFMA.FTZ R12, R16, R12, R29 ;  /* 0x0000000c100c7223 */ /* 0x000fe4000001001d */
        /* <DEDUP_REMOVED lines=9> */
.L_x_5853:
[----:B------:R-:W-:Y:S05]  /*ed20*/  BSYNC B0 ;  /* 0x0000000000007941 */ /* 0x000fea0003800000 */
.L_x_5852:
[----:B-----5:R1:W-:Y:S02]  /*ed30*/  STS.128 [R209+0x4800], R4 ;  /* 0x00480004d1007388 */ /* 0x0203e40000000c00 */
.L_x_5847:
[----:B------:R-:W-:Y:S05]  /*ed40*/  BSYNC B1 ;  /* 0x0000000000017941 */ /* 0x000fea0003800000 */
.L_x_5846:
[----:B------:R-:W-:Y:S01]  /*ed50*/  IADD3 R16, R158, 0x20, RZ ;  /* 0x000000209e107810 */ /* 0x000fe20007ffe0ff */
[----:B------:R-:W-:Y:S03]  /*ed60*/  BSSY B1, `(.L_x_5854) ;  /* 0x000010f000017945 */ /* 0x000fe60003800000 */
[----:B------:R-:W-:-:S04]  /*ed70*/  ISETP.GE.AND P0, PT, R16, R33, PT ;  /* 0x000000211000720c */ /* 0x000fc80003f06270 */
[----:B------:R-:W-:-:S13]  /*ed80*/  ISETP.LT.OR P0, PT, R59, -0x107, P0 ;  /* 0xfffffef93b00780c */ /* 0x000fda0000701670 */
[----:B------:R-:W-:Y:S05]  /*ed90*/  @P0 BRA `(.L_x_5855) ;  /* 0x000010b000000947 */ /* 0x000fea0003800000 */
[----:B---34-:R3:W5:Y:S01]  /*eda0*/  LD.E.128 R28, [R38.64] ;  /* 0x00000006261c7980 */ /* 0x018762000c101d00 */
[----:B------:R-:W-:Y:S01]  /*edb0*/  ISETP.GE.AND P0, PT, R18, R17, PT ;  /* 0x000000111200720c */ /* 0x000fe20003f06270 */
[----:B------:R-:W-:-:S12]  /*edc0*/  BSSY B0, `(.L_x_5856) ;  /* 0x0000054000007945 */ /* 0x000fd80003800000 */
[----:B------:R-:W-:Y:S05]  /*edd0*/  @P0 BRA `(.L_x_5857) ;  /* 0x0000052000000947 */ /* 0x000fea0003800000 */
[----:B------:R-:W-:Y:S01]  /*ede0*/  ISETP.GE.AND P0, PT, R18, R21, PT ;  /* 0x000000151200720c */ /* 0x000fe20003f06270 */
[----:B------:R-:W-:Y:S02]  /*edf0*/  IMAD.SHL.U32 R2, R21, 0x20, RZ ;  /* 0x0000002015027824 */ /* 0x000fe400078e00ff */
[----:B-1----:R-:W-:Y:S02]  /*ee00*/  IMAD.MOV.U32 R7, RZ, RZ, RZ ;  /* 0x000000ffff077224 */ /* 0x002fe400078e00ff */
[----:B------:R-:W-:Y:S01]  /*ee10*/  IMAD.MOV.U32 R5, RZ, RZ, R21 ;  /* 0x000000ffff057224 */ /* 0x000fe200078e0015 */
[----:B------:R-:W-:-:S04]  /*ee20*/  IADD3 R12, P1, R2, R3, RZ ;  /* 0x00000003020c7210 */ /* 0x000fc80007f3e0ff */
[----:B------:R-:W-:-:S03]  /*ee30*/  LEA.HI.X.SX32 R2, R2, R43, 0x1, P1 ;  /* 0x0000002b02027211 */ /* 0x000fc600008f0eff */
[----:B------:R-:W-:Y:S01]  /*ee40*/  @P0 IADD3 R7, -R21, RZ, RZ ;  /* 0x000000ff15070210 */ /* 0x000fe20007ffe1ff */
[----:B------:R-:W-:-:S03]  /*ee50*/  @P0 IMAD.MOV R5, RZ, RZ, -R21 ;  /* 0x000000ffff050224 */ /* 0x000fc600078e0a15 */
        /* <DEDUP_REMOVED lines=8> */
[----:B------:R-:W4:Y:S02]  /*eee0*/  LD.E.128 R8, [R8.64] ;  /* 0x0000000608087980 */ /* 0x000f24000c101d00 */
        /* <DEDUP_REMOVED lines=13> */
[C---:B----4-:R-:W-:Y:S01]  /*efc0*/  IMAD.U32 R30, R8.reuse, 0x10000, RZ ;  /* 0x00010000081e7824 */ /* 0x050fe200078e00ff */
[----:B------:R-:W-:Y:S01]  /*efd0*/  LOP3.LUT R29, R8, 0xffff0000, RZ, 0xc0, !PT ;  /* 0xffff0000081d7812 */ /* 0x000fe200078ec0ff */
[----:B------:R-:W-:Y:S01]  /*efe0*/  IMAD.U32 R32, R10, 0x10000, RZ ;  /* 0x000100000a207824 */ /* 0x000fe200078e00ff */
[C---:B------:R-:W-:Y:S01]  /*eff0*/  SHF.L.U32 R8, R9.reuse, 0x10, RZ ;  /* 0x0000001009087819 */ /* 0x040fe200000006ff */
        /* <DEDUP_REMOVED lines=48> */
.L_x_5857:
[----:B------:R-:W-:Y:S05]  /*f300*/  BSYNC B0 ;  /* 0x0000000000007941 */ /* 0x000fea0003800000 */
.L_x_5856:
[----:B-----5:R4:W-:Y:S04]  /*f310*/  STS.128 [R209+0x1000], R28 ;  /* 0x0010001cd1007388 */ /* 0x0209e80000000c00 */
[----:B--2---:R4:W5:Y:S01]  /*f320*/  LD.E.128 R24, [R38.64+0x80] ;  /* 0x0000800626187980 */ /* 0x004962000c101d00 */
[----:B------:R-:W-:Y:S01]  /*f330*/  IADD3 R2, R18, 0x40, RZ ;  /* 0x0000004012027810 */ /* 0x000fe20007ffe0ff */
[----:B------:R-:W-:Y:S03]  /*f340*/  BSSY B0, `(.L_x_5858) ;  /* 0x0000055000007945 */ /* 0x000fe60003800000 */
[----:B------:R-:W-:-:S13]  /*f350*/  ISETP.GE.AND P0, PT, R2, R17, PT ;  /* 0x000000110200720c */ /* 0x000fda0003f06270 */
        /* <DEDUP_REMOVED lines=83> */
.L_x_5859:
[----:B------:R-:W-:Y:S05]  /*f890*/  BSYNC B0 ;  /* 0x0000000000007941 */ /* 0x000fea0003800000 */
.L_x_5858:
[----:B-----5:R2:W-:Y:S04]  /*f8a0*/  STS.128 [R209+0x3000], R24 ;  /* 0x00300018d1007388 */ /* 0x0205e80000000c00 */
[----:B------:R2:W5:Y:S01]  /*f8b0*/  LD.E.128 R8, [R38.64+0x100] ;  /* 0x0001000626087980 */ /* 0x000562000c101d00 */
        /* <DEDUP_REMOVED lines=11> */
[----:B--2---:R-:W-:Y:S02]  /*f970*/  IMAD.MOV.U32 R25, RZ, RZ, RZ ;  /* 0x000000ffff197224 */ /* 0x004fe400078e00ff */
        /* <DEDUP_REMOVED lines=8> */
[----:B------:R-:W2:Y:S01]  /*fa00*/  LD.E.128 R4, [R4.64] ;  /* 0x0000000604047980 */ /* 0x000ea2000c101d00 */
[----:B------:R-:W-:Y:S02]  /*fa10*/  LEA.HI.X.SX32 R2, R25, R2, 0x1, P1 ;  /* 0x0000000219027211 */ /* 0x000fe400008f0eff */
[C---:B------:R-:W-:Y:S01]  /*fa20*/  LEA R24, P1, R27.reuse, R36, 0x1 ;  /* 0x000000241b187211 */ /* 0x040fe200078208ff */
[----:B---3--:R-:W3:Y:S03]  /*fa30*/  LD.E.128 R12, [R12.64+0x100] ;  /* 0x000100060c0c7980 */ /* 0x008ee6000c101d00 */
        /* <DEDUP_REMOVED lines=10> */
[C---:B--2---:R-:W-:Y:S01]  /*fae0*/  IMAD.U32 R30, R4.reuse, 0x10000, RZ ;  /* 0x00010000041e7824 */ /* 0x044fe200078e00ff */
[----:B------:R-:W-:Y:S01]  /*faf0*/  LOP3.LUT R11, R4, 0xffff0000, RZ, 0xc0, !PT ;  /* 0xffff0000040b7812 */ /* 0x000fe200078ec0ff */
[C---:B------:R-:W-:Y:S01]  /*fb00*/  IMAD.U32 R32, R6.reuse, 0x10000, RZ ;  /* 0x0001000006207824 */ /* 0x040fe200078e00ff */
[----:B------:R-:W-:Y:S01]  /*fb10*/  SHF.L.U32 R4, R5, 0x10, RZ ;  /* 0x0000001005047819 */ /* 0x000fe200000006ff */
[----:B---3--:R-:W-:Y:S01]  /*fb20*/  IMAD.U32 R39, R13, 0x10000, RZ ;  /* 0x000100000d277824 */ /* 0x008fe200078e00ff */
[----:B------:R-:W-:Y:S01]  /*fb30*/  LOP3.LUT R38, R5, 0xffff0000, RZ, 0xc0, !PT ;  /* 0xffff000005267812 */ /* 0x000fe200078ec0ff */
[C---:B------:R-:W-:Y:S01]  /*fb40*/  IMAD.U32 R5, R7.reuse, 0x10000, RZ ;  /* 0x0001000007057824 */ /* 0x040fe200078e00ff */
        /* <DEDUP_REMOVED lines=9> */
[C---:B------:R-:W-:Y:S01]  /*fbe0*/  IMAD.U32 R14, R15.reuse, 0x10000, RZ ;  /* 0x000100000f0e7824 */ /* 0x040fe200078e00ff */
[----:B------:R-:W-:Y:S01]  /*fbf0*/  LOP3.LUT R42, R15, 0xffff0000, RZ, 0xc0, !PT ;  /* 0xffff00000f2a7812 */ /* 0x000fe200078ec0ff */
[----:B------:R-:W-:Y:S01]  /*fc00*/  @!P0 FADD.FTZ R38, -R38, -RZ ;  /* 0x800000ff26268221 */ /* 0x000fe20000010100 */
[----:B------:R-:W-:Y:S01]  /*fc10*/  SHF.L.U32 R45, R12, 0x10, RZ ;  /* 0x000000100c2d7819 */ /* 0x000fe200000006ff */
[----:B------:R-:W-:Y:S01]  /*fc20*/  FMUL.FTZ R14, R14, R5 ;  /* 0x000000050e0e7220 */ /* 0x000fe20000410000 */
[----:B------:R-:W-:Y:S01]  /*fc30*/  LOP3.LUT R12, R12, 0xffff0000, RZ, 0xc0, !PT ;  /* 0xffff00000c0c7812 */ /* 0x000fe200078ec0ff */
[----:B------:R-:W-:Y:S01]  /*fc40*/  @!P0 FADD.FTZ R11, -R11, -RZ ;  /* 0x800000ff0b0b8221 */ /* 0x000fe20000010100 */
[----:B----4-:R-:W-:Y:S01]  /*fc50*/  LOP3.LUT R15, R26, 0xffff0000, RZ, 0xc0, !PT ;  /* 0xffff00001a0f7812 */ /* 0x010fe200078ec0ff */
[C---:B------:R-:W-:Y:S01]  /*fc60*/  IMAD.U32 R5, R25.reuse, 0x10000, RZ ;  /* 0x0001000019057824 */ /* 0x040fe200078e00ff */
[----:B------:R-:W-:Y:S01]  /*fc70*/  LOP3.LUT R25, R25, 0xffff0000, RZ, 0xc0, !PT ;  /* 0xffff000019197812 */ /* 0x000fe200078ec0ff */
[----:B------:R-:W-:Y:S01]  /*fc80*/  FMUL.FTZ R13, R13, R6 ;  /* 0x000000060d0d7220 */ /* 0x000fe20000410000 */
[----:B------:R-:W-:Y:S01]  /*fc90*/  LOP3.LUT R6, R24, 0xffff0000, RZ, 0xc0, !PT ;  /* 0xffff000018067812 */ /* 0x000fe200078ec0ff */
[----:B------:R-:W-:Y:S01]  /*fca0*/  FMUL.FTZ R42, R42, R7 ;  /* 0x000000072a2a7220 */ /* 0x000fe20000410000 */
[----:B------:R-:W-:Y:S01]  /*fcb0*/  SHF.L.U32 R7, R24, 0x10, RZ ;  /* 0x0000001018077819 */ /* 0x000fe200000006ff */
[----:B------:R-:W-:Y:S01]  /*fcc0*/  @!P0 FADD.FTZ R30, -R30, -RZ ;  /* 0x800000ff1e1e8221 */ /* 0x000fe20000010100 */
[----:B------:R-:W-:Y:S01]  /*fcd0*/  SHF.L.U32 R24, R26, 0x10, RZ ;  /* 0x000000101a187819 */ /* 0x000fe200000006ff */
[----:B------:R-:W-:Y:S01]  /*fce0*/  FMUL.FTZ R4, R39, R4 ;  /* 0x0000000427047220 */ /* 0x000fe20000410000 */
[----:B------:R-:W-:Y:S01]  /*fcf0*/  LOP3.LUT R26, R27, 0xffff0000, RZ, 0xc0, !PT ;  /* 0xffff00001b1a7812 */ /* 0x000fe200078ec0ff */
[----:B------:R-:W-:-:S02]  /*fd00*/  FMUL.FTZ R49, R49, R38 ;  /* 0x0000002631317220 */ /* 0x000fc40000410000 */
[----:B------:R-:W-:Y:S02]  /*fd10*/  @!P0 FADD.FTZ R32, -R32, -RZ ;  /* 0x800000ff20208221 */ /* 0x000fe40000010100 */
[----:B------:R-:W-:Y:S02]  /*fd20*/  FMUL.FTZ R11, R12, R11 ;  /* 0x0000000b0c0b7220 */ /* 0x000fe40000410000 */
        /* <DEDUP_REMOVED lines=16> */
.L_x_5861:
[----:B------:R-:W-:Y:S05]  /*fe30*/  BSYNC B0 ;  /* 0x0000000000007941 */ /* 0x000fea0003800000 */
.L_x_5860:
[----:B-----5:R1:W-:Y:S02]  /*fe40*/  STS.128 [R209+0x5000], R8 ;  /* 0x00500008d1007388 */ /* 0x0203e40000000c00 */
.L_x_5855:
[----:B------:R-:W-:Y:S05]  /*fe50*/  BSYNC B1 ;  /* 0x0000000000017941 */ /* 0x000fea0003800000 */
.L_x_5854:
[----:B------:R-:W-:-:S04]  /*fe60*/  IADD3 R2, R158, 0x30, RZ ;  /* 0x000000309e027810 */ /* 0x000fc80007ffe0ff */
[----:B------:R-:W-:-:S04]  /*fe70*/  ISETP.GE.AND P0, PT, R2, R33, PT ;  /* 0x000000210200720c */ /* 0x000fc80003f06270 */
[----:B------:R-:W-:-:S13]  /*fe80*/  ISETP.LT.OR P0, PT, R59, -0x187, P0 ;  /* 0xfffffe793b00780c */ /* 0x000fda0000701670 */
[----:B------:R-:W-:Y:S05]  /*fe90*/  @P0 BRA `(.L_x_5831) ;  /* 0x0000138000000947 */ /* 0x000fea0003800000 */
[----:B---34-:R3:W5:Y:S01]  /*fea0*/  LD.E.128 R28, [R40.64] ;  /* 0x00000006281c7980 */ /* 0x018762000c101d00 */
[----:B------:R-:W-:Y:S01]  /*feb0*/  ISETP.GE.AND P0, PT, R18, R17, PT ;  /* 0x000000111200720c */ /* 0x000fe20003f06270 */
[----:B------:R-:W-:-:S12]  /*fec0*/  BSSY B0, `(.L_x_5862) ;  /* 0x0000054000007945 */ /* 0x000fd80003800000 */
[----:B------:R-:W-:Y:S05]  /*fed0*/  @P0 BRA `(.L_x_5863) ;  /* 0x0000052000000947 */ /* 0x000fea0003800000 */
[-C--:B------:R-:W-:Y:S01]  /*fee0*/  ISETP.GE.AND P0, PT, R18, R21.reuse, PT ;  /* 0x000000151200720c */ /* 0x080fe20003f06270 */
[----:B------:R-:W-:Y:S01]  /*fef0*/  IMAD R12, R21, 0x30, RZ ;  /* 0x00000030150c7824 */ /* 0x000fe200078e02ff */
[----:B-1----:R-:W-:Y:S01]  /*ff00*/  MOV R5, R21 ;  /* 0x0000001500057202 */ /* 0x002fe20000000f00 */
[----:B------:R-:W-:-:S03]  /*ff10*/  IMAD.MOV.U32 R7, RZ, RZ, RZ ;  /* 0x000000ffff077224 */ /* 0x000fc600078e00ff */
        /* <DEDUP_REMOVED lines=51> */
[----:B---3--:R-:W-:Y:S01]  /*10250*/  LOP3.LUT R30, R13, 0xffff0000, RZ, 0xc0, !PT ;  /* 0xffff00000d1e7812 */ /* 0x008fe200078ec0ff */
[----:B------:R-:W-:Y:S01]  /*10260*/  FMUL.FTZ R10, R5, R10 ;  /* 0x0000000a050a7220 */ /* 0x000fe20000410000 */
[----:B------:R-:W-:Y:S01]  /*10270*/  LOP3.LUT R5, R12, 0xffff0000, RZ, 0xc0, !PT ;  /* 0xffff00000c057812 */ /* 0x000fe200078ec0ff */
[----:B------:R-:W-:Y:S01]  /*10280*/  FMUL.FTZ R9, R4, R9 ;  /* 0x0000000904097220 */ /* 0x000fe20000410000 */
[----:B------:R-:W-:Y:S01]  /*10290*/  SHF.L.U32 R4, R13, 0x10, RZ ;  /* 0x000000100d047819 */ /* 0x000fe200000006ff */
[----:B------:R-:W-:Y:S01]  /*102a0*/  FMUL.FTZ R11, R6, R11 ;  /* 0x0000000b060b7220 */ /* 0x000fe20000410000 */
[C---:B------:R-:W-:Y:S01]  /*102b0*/  SHF.L.U32 R7, R15.reuse, 0x10, RZ ;  /* 0x000000100f077819 */ /* 0x040fe200000006ff */
        /* <DEDUP_REMOVED lines=20> */
.L_x_5863:
[----:B------:R-:W-:Y:S05]  /*10400*/  BSYNC B0 ;  /* 0x0000000000007941 */ /* 0x000fea0003800000 */
.L_x_5862:
[----:B-----5:R4:W-:Y:S04]  /*10410*/  STS.128 [R209+0x1800], R28 ;  /* 0x0018001cd1007388 */ /* 0x0209e80000000c00 */
[----:B--2---:R4:W5:Y:S01]  /*10420*/  LD.E.128 R24, [R40.64+0x80] ;  /* 0x0000800628187980 */ /* 0x004962000c101d00 */
[----:B-1----:R-:W-:Y:S01]  /*10430*/  IADD3 R4, R18, 0x40, RZ ;  /* 0x0000004012047810 */ /* 0x002fe20007ffe0ff */
[----:B------:R-:W-:Y:S03]  /*10440*/  BSSY B0, `(.L_x_5864) ;  /* 0x0000057000007945 */ /* 0x000fe60003800000 */
[----:B------:R-:W-:-:S13]  /*10450*/  ISETP.GE.AND P0, PT, R4, R17, PT ;  /* 0x000000110400720c */ /* 0x000fda0003f06270 */
[----:B------:R-:W-:Y:S05]  /*10460*/  @P0 BRA `(.L_x_5865) ;  /* 0x0000054000000947 */ /* 0x000fea0003800000 */
[----:B------:R-:W-:Y:S01]  /*10470*/  ISETP.GE.AND P0, PT, R4, R21, PT ;  /* 0x000000150400720c */ /* 0x000fe20003f06270 */
[----:B------:R-:W-:Y:S02]  /*10480*/  IMAD.MOV.U32 R12, RZ, RZ, 0x30 ;  /* 0x00000030ff0c7424 */ /* 0x000fe400078e00ff */
[----:B------:R-:W-:Y:S02]  /*10490*/  IMAD.MOV.U32 R7, RZ, RZ, RZ ;  /* 0x000000ffff077224 */ /* 0x000fe400078e00ff */
[----:B------:R-:W-:Y:S02]  /*104a0*/  IMAD R12, R21, R12, 0x40 ;  /* 0x00000040150c7424 */ /* 0x000fe400078e020c */
[----:B------:R-:W-:-:S03]  /*104b0*/  IMAD.MOV.U32 R5, RZ, RZ, R21 ;  /* 0x000000ffff057224 */ /* 0x000fc600078e0015 */
[----:B------:R-:W-:-:S03]  /*104c0*/  IADD3 R13, P1, R12, R3, RZ ;  /* 0x000000030c0d7210 */ /* 0x000fc60007f3e0ff */
[----:B------:R-:W-:Y:S01]  /*104d0*/  @P0 IADD3 R7, -R21, RZ, RZ ;  /* 0x000000ff15070210 */ /* 0x000fe20007ffe1ff */
[--C-:B------:R-:W-:Y:S01]  /*104e0*/  @P0 IMAD.MOV R5, RZ, RZ, -R21.reuse ;  /* 0x000000ffff050224 */ /* 0x100fe200078e0a15 */
[----:B------:R-:W-:Y:S02]  /*104f0*/  LEA.HI.X.SX32 R12, R12, R43, 0x1, P1 ;  /* 0x0000002b0c0c7211 */ /* 0x000fe400008f0eff */
[C---:B------:R-:W-:Y:S02]  /*10500*/  IADD3 R9, P1, R7.reuse, R13, RZ ;  /* 0x0000000d07097210 */ /* 0x040fe40007f3e0ff */
[----:B------:R-:W-:Y:S02]  /*10510*/  MOV R14, RZ ;  /* 0x000000ff000e7202 */ /* 0x000fe40000000f00 */
[----:B------:R-:W-:Y:S01]  /*10520*/  LEA.HI.X.SX32 R7, R7, R12, 0x1, P1 ;  /* 0x0000000c07077211 */ /* 0x000fe200008f0eff */
[----:B------:R-:W-:Y:S01]  /*10530*/  @P0 IMAD.MOV R14, RZ, RZ, -R21 ;  /* 0x000000ffff0e0224 */ /* 0x000fe200078e0a15 */
[----:B------:R-:W-:-:S04]  /*10540*/  LEA R8, P1, R9, R34, 0x1 ;  /* 0x0000002209087211 */ /* 0x000fc800078208ff */
        /* <DEDUP_REMOVED lines=13> */
[----:B------:R-:W-:Y:S02]  /*10620*/  SHF.L.U32 R28, R24, 0x10, RZ ;  /* 0x00000010181c7819 */ /* 0x000fe400000006ff */
[----:B------:R-:W-:Y:S02]  /*10630*/  SHF.L.U32 R29, R26, 0x10, RZ ;  /* 0x000000101a1d7819 */ /* 0x000fe400000006ff */
[----:B------:R-:W-:Y:S02]  /*10640*/  LOP3.LUT R24, R24, 0xffff0000, RZ, 0xc0, !PT ;  /* 0xffff000018187812 */ /* 0x000fe400078ec0ff */
[----:B------:R-:W-:-:S02]  /*10650*/  LOP3.LUT R26, R26, 0xffff0000, RZ, 0xc0, !PT ;  /* 0xffff00001a1a7812 */ /* 0x000fc400078ec0ff */
[C---:B--2---:R-:W-:Y:S02]  /*10660*/  SHF.L.U32 R31, R8.reuse, 0x10, RZ ;  /* 0x00000010081f7819 */ /* 0x044fe400000006ff */
[----:B------:R-:W-:Y:S01]  /*10670*/  LOP3.LUT R27, R8, 0xffff0000, RZ, 0xc0, !PT ;  /* 0xffff0000081b7812 */ /* 0x000fe200078ec0ff */
[C---:B------:R-:W-:Y:S01]  /*10680*/  IMAD.U32 R8, R9.reuse, 0x10000, RZ ;  /* 0x0001000009087824 */ /* 0x040fe200078e00ff */
[----:B------:R-:W-:Y:S01]  /*10690*/  LOP3.LUT R38, R9, 0xffff0000, RZ, 0xc0, !PT ;  /* 0xffff000009267812 */ /* 0x000fe200078ec0ff */
[----:B------:R-:W-:Y:S01]  /*106a0*/  IMAD.U32 R9, R11, 0x10000, RZ ;  /* 0x000100000b097824 */ /* 0x000fe200078e00ff */
[C---:B------:R-:W-:Y:S01]  /*106b0*/  SHF.L.U32 R33, R10.reuse, 0x10, RZ ;  /* 0x000000100a217819 */ /* 0x040fe200000006ff */
[----:B---3--:R-:W-:Y:S01]  /*106c0*/  IMAD.U32 R39, R5, 0x10000, RZ ;  /* 0x0001000005277824 */ /* 0x008fe200078e00ff */
        /* <DEDUP_REMOVED lines=21> */
[----:B------:R-:W-:-:S02]  /*10820*/  FMUL.FTZ R39, R39, R8 ;  /* 0x0000000827277220 */ /* 0x000fc40000410000 */
[----:B------:R-:W-:Y:S02]  /*10830*/  FMUL.FTZ R45, R45, R38 ;  /* 0x000000262d2d7220 */ /* 0x000fe40000410000 */
[----:B------:R-:W-:Y:S02]  /*10840*/  @!P0 FADD.FTZ R33, -R33, -RZ ;  /* 0x800000ff21218221 */ /* 0x000fe40000010100 */
[----:B------:R-:W-:Y:S01]  /*10850*/  FMUL.FTZ R5, R5, R10 ;  /* 0x0000000a05057220 */ /* 0x000fe20000410000 */
[----:B------:R-:W-:Y:S01]  /*10860*/  LOP3.LUT R10, R14, 0xffff0000, RZ, 0xc0, !PT ;  /* 0xffff00000e0a7812 */ /* 0x000fe200078ec0ff */
[----:B------:R-:W-:Y:S01]  /*10870*/  FMUL.FTZ R46, R46, R11 ;  /* 0x0000000b2e2e7220 */ /* 0x000fe20000410000 */
[----:B------:R-:W-:Y:S01]  /*10880*/  SHF.L.U32 R11, R14, 0x10, RZ ;  /* 0x000000100e0b7819 */ /* 0x000fe200000006ff */
[----:B------:R-:W-:Y:S01]  /*10890*/  IMAD.U32 R4, R13, 0x10000, RZ ;  /* 0x000100000d047824 */ /* 0x000fe200078e00ff */
[C---:B------:R-:W-:Y:S01]  /*108a0*/  LOP3.LUT R14, R15.reuse, 0xffff0000, RZ, 0xc0, !PT ;  /* 0xffff00000f0e7812 */ /* 0x040fe200078ec0ff */
[----:B------:R-:W-:-:S02]  /*108b0*/  IMAD.U32 R8, R15, 0x10000, RZ ;  /* 0x000100000f087824 */ /* 0x000fc400078e00ff */
[----:B------:R-:W-:Y:S02]  /*108c0*/  FMUL.FTZ R31, R42, R31 ;  /* 0x0000001f2a1f7220 */ /* 0x000fe40000410000 */
        /* <DEDUP_REMOVED lines=9> */
[----:B------:R-:W-:Y:S01]  /*10960*/  FFMA.FTZ R11, R29, R11, R44 ;  /* 0x0000000b1d0b7223 */ /* 0x000fe2000001002c */
[----:B------:R-:W-:Y:S01]  /*10970*/  MOV R25, R45 ;  /* 0x0000002d00197202 */ /* 0x000fe20000000f00 */
[----:B------:R-:W-:Y:S01]  /*10980*/  FFMA.FTZ R10, R26, R10, R5 ;  /* 0x0000000a1a0a7223 */ /* 0x000fe20000010005 */
[----:B------:R-:W-:-:S04]  /*10990*/  F2FP.BF16.PACK_AB R24, R6, R7 ;  /* 0x000000070618723e */ /* 0x000fc800000010ff */
[----:B------:R-:W-:Y:S02]  /*109a0*/  F2FP.BF16.PACK_AB R26, R10, R11 ;  /* 0x0000000b0a1a723e */ /* 0x000fe400000010ff */
.L_x_5865:
[----:B------:R-:W-:Y:S05]  /*109b0*/  BSYNC B0 ;  /* 0x0000000000007941 */ /* 0x000fea0003800000 */
.L_x_5864:
[----:B-----5:R1:W-:Y:S04]  /*109c0*/  STS.128 [R209+0x3800], R24 ;  /* 0x00380018d1007388 */ /* 0x0203e80000000c00 */
[----:B------:R1:W5:Y:S01]  /*109d0*/  LD.E.128 R4, [R40.64+0x100] ;  /* 0x0001000628047980 */ /* 0x000362000c101d00 */
[----:B------:R-:W-:Y:S01]  /*109e0*/  IADD3 R18, R18, 0x80, RZ ;  /* 0x0000008012127810 */ /* 0x000fe20007ffe0ff */
[----:B------:R-:W-:Y:S03]  /*109f0*/  BSSY B0, `(.L_x_5866) ;  /* 0x0000058000007945 */ /* 0x000fe60003800000 */
[----:B------:R-:W-:-:S13]  /*10a00*/  ISETP.GE.AND P0, PT, R18, R17, PT ;  /* 0x000000111200720c */ /* 0x000fda0003f06270 */
        /* <DEDUP_REMOVED lines=10> */
[C---:B------:R-:W-:Y:S01]  /*10ab0*/  IADD3 R13, P1, R8.reuse, R3, RZ ;  /* 0x00000003080d7210 */ /* 0x040fe20007f3e0ff */
[----:B------:R-:W-:Y:S01]  /*10ac0*/  IMAD.WIDE R10, R9, 0x2, R40 ;  /* 0x00000002090a7825 */ /* 0x000fe200078e0228 */
[----:B------:R-:W-:Y:S02]  /*10ad0*/  MOV R18, RZ ;  /* 0x000000ff00127202 */ /* 0x000fe40000000f00 */
[----:B------:R-:W-:Y:S02]  /*10ae0*/  LEA.HI.X.SX32 R12, R8, R43, 0x1, P1 ;  /* 0x0000002b080c7211 */ /* 0x000fe400008f0eff */
[C---:B------:R-:W-:Y:S01]  /*10af0*/  LEA R14, P1, R13.reuse, R34, 0x1 ;  /* 0x000000220d0e7211 */ /* 0x040fe200078208ff */
[----:B------:R-:W-:Y:S01]  /*10b00*/  @P0 IMAD.MOV R18, RZ, RZ, -R21 ;  /* 0x000000ffff120224 */ /* 0x000fe200078e0a15 */
[----:B------:R-:W2:Y:S02]  /*10b10*/  LD.E.128 R8, [R10.64+0x100] ;  /* 0x000100060a087980 */ /* 0x000ea4000c101d00 */
[----:B------:R-:W-:-:S02]  /*10b20*/  LEA.HI.X R15, R13, R35, R12, 0x1, P1 ;  /* 0x000000230d0f7211 */ /* 0x000fc400008f0c0c */
[----:B------:R-:W-:-:S04]  /*10b30*/  IADD3 R3, P1, R18, R3, RZ ;  /* 0x0000000312037210 */ /* 0x000fc80007f3e0ff */
[----:B---3--:R-:W3:Y:S01]  /*10b40*/  LD.E.128 R12, [R14.64] ;  /* 0x000000060e0c7980 */ /* 0x008ee2000c101d00 */
[----:B------:R-:W-:Y:S02]  /*10b50*/  LEA.HI.X.SX32 R18, R18, R43, 0x1, P1 ;  /* 0x0000002b12127211 */ /* 0x000fe400008f0eff */
[----:B-1----:R-:W-:-:S04]  /*10b60*/  LEA R24, P1, R3, R36, 0x1 ;  /* 0x0000002403187211 */ /* 0x002fc800078208ff */
[----:B------:R-:W-:-:S06]  /*10b70*/  LEA.HI.X R25, R3, R37, R18, 0x1, P1 ;  /* 0x0000002503197211 */ /* 0x000fcc00008f0c12 */
[----:B----4-:R-:W4:Y:S01]  /*10b80*/  LD.E.128 R24, [R24.64] ;  /* 0x0000000618187980 */ /* 0x010f22000c101d00 */
        /* <DEDUP_REMOVED lines=62> */
.L_x_5867:
[----:B------:R-:W-:Y:S05]  /*10f70*/  BSYNC B0 ;  /* 0x0000000000007941 */ /* 0x000fea0003800000 */
.L_x_5866:
[----:B-----5:R2:W-:Y:S01]  /*10f80*/  STS.128 [R209+0x5800], R4 ;  /* 0x00580004d1007388 */ /* 0x0205e20000000c00 */
[----:B------:R-:W-:Y:S05]  /*10f90*/  BRA `(.L_x_5831) ;  /* 0x0000028000007947 */ /* 0x000fea0003800000 */
.L_x_5805:
[----:B------:R-:W-:Y:S01]  /*10fa0*/  IMAD.IADD R5, R208, 0x1, -R63 ;  /* 0x00000001d0057824 */ /* 0x000fe200078e0a3f */
[C---:B------:R-:W-:Y:S02]  /*10fb0*/  IADD3 R0, R158.reuse, 0x10, RZ ;  /* 0x000000109e007810 */ /* 0x040fe40007ffe0ff */
[----:B------:R-:W-:Y:S02]  /*10fc0*/  IADD3 R2, R158, 0x30, RZ ;  /* 0x000000309e027810 */ /* 0x000fe40007ffe0ff */
[----:B------:R-:W-:-:S02]  /*10fd0*/  ISETP.GE.AND P5, PT, R0, R5, PT ;  /* 0x000000050000720c */ /* 0x000fc40003fa6270 */
[C---:B------:R-:W-:Y:S02]  /*10fe0*/  IADD3 R16, R158.reuse, 0x20, RZ ;  /* 0x000000209e107810 */ /* 0x040fe40007ffe0ff */
[-C--:B------:R-:W-:Y:S02]  /*10ff0*/  ISETP.GE.AND P6, PT, R158, R5.reuse, PT ;  /* 0x000000059e00720c */ /* 0x080fe40003fc6270 */
[-C--:B------:R-:W-:Y:S02]  /*11000*/  ISETP.GE.AND P3, PT, R2, R5.reuse, PT ;  /* 0x000000050200720c */ /* 0x080fe40003f66270 */
[----:B------:R-:W-:-:S05]  /*11010*/  ISETP.GE.AND P4, PT, R16, R5, PT ;  /* 0x000000051000720c */ /* 0x000fca0003f86270 */
[----:B------:R-:W-:-:S04]  /*11020*/  @!P5 IADD3 R5, P1, R3, R160, RZ ;  /* 0x000000a00305d210 */ /* 0x000fc80007f3e0ff */
[-C--:B-----5:R-:W-:Y:S01]  /*11030*/  @!P6 LEA R8, P2, R160, R166.reuse, 0x1 ;  /* 0x000000a6a008e211 */ /* 0x0a0fe200078408ff */
[--C-:B------:R-:W-:Y:S01]  /*11040*/  @!P5 IMAD.X R7, R7, 0x1, R163.reuse, P1 ;  /* 0x000000010707d824 */ /* 0x100fe200008e06a3 */
[----:B------:R-:W-:Y:S01]  /*11050*/  @!P5 LEA R6, P1, R5, R166, 0x1 ;  /* 0x000000a60506d211 */ /* 0x000fe200078208ff */
[----:B------:R-:W-:Y:S01]  /*11060*/  @!P3 IMAD.MOV.U32 R10, RZ, RZ, R160 ;  /* 0x000000ffff0ab224 */ /* 0x000fe200078e00a0 */
[----:B------:R-:W-:Y:S01]  /*11070*/  @!P4 LEA R3, P0, R164, R160, 0x5 ;  /* 0x000000a0a403c211 */ /* 0x000fe200078028ff */
[--C-:B------:R-:W-:Y:S01]  /*11080*/  @!P3 IMAD.MOV.U32 R11, RZ, RZ, R163.reuse ;  /* 0x000000ffff0bb224 */ /* 0x100fe200078e00a3 */
[-C--:B------:R-:W-:Y:S01]  /*11090*/  @!P6 LEA.HI.X R9, R160, R167.reuse, R163, 0x1, P2 ;  /* 0x000000a7a009e211 */ /* 0x080fe200010f0ca3 */
[----:B------:R-:W-:Y:S01]  /*110a0*/  @!P3 IMAD R4, R165, 0x30, RZ ;  /* 0x00000030a504b824 */ /* 0x000fe200078e02ff */
[----:B------:R-:W-:Y:S01]  /*110b0*/  @!P5 LEA.HI.X R7, R5, R167, R7, 0x1, P1 ;  /* 0x000000a70507d211 */ /* 0x000fe200008f0c07 */
[C---:B------:R-:W-:Y:S01]  /*110c0*/  @!P3 IMAD.WIDE.U32 R10, R164.reuse, 0x30, R10 ;  /* 0x00000030a40ab825 */ /* 0x040fe200078e000a */
[----:B------:R-:W-:Y:S01]  /*110d0*/  @!P4 LEA.HI.X R162, R164, R163, R165, 0x5, P0 ;  /* 0x000000a3a4a2c211 */ /* 0x000fe200000f2ca5 */
[----:B------:R-:W-:Y:S01]  /*110e0*/  @!PT LDS RZ, [RZ] ;  /* 0x00000000fffff984 */ /* 0x000fe20000000800 */
[----:B------:R-:W-:Y:S01]  /*110f0*/  @!PT LDS RZ, [RZ] ;  /* 0x00000000fffff984 */ /* 0x000fe20000000800 */
[----:B------:R-:W-:Y:S01]  /*11100*/  @!PT LDS RZ, [RZ] ;  /* 0x00000000fffff984 */ /* 0x000fe20000000800 */
[----:B------:R1:W-:Y:S01]  /*11110*/  @!P6 LDGSTS.E.BYPASS.LTC128B.128 [R209], [R8.64] ;  /* 0x0000000008d1efae */ /* 0x0003e2000b901d46 */
[-C--:B------:R-:W-:Y:S01]  /*11120*/  @!P4 LEA R12, P1, R3, R166.reuse, 0x1 ;  /* 0x000000a6030cc211 */ /* 0x080fe200078208ff */
[----:B------:R-:W-:Y:S01]  /*11130*/  @!P3 IMAD.IADD R5, R11, 0x1, R4 ;  /* 0x000000010b05b824 */ /* 0x000fe200078e0204 */
[----:B------:R-:W-:Y:S01]  /*11140*/  @!P3 LEA R4, P0, R10, R166, 0x1 ;  /* 0x000000a60a04b211 */ /* 0x000fe200078008ff */
[----:B------:R1:W-:Y:S01]  /*11150*/  @!P6 LDGSTS.E.BYPASS.LTC128B.128 [R209+0x2000], [R8.64+0x80] ;  /* 0x0200008008d1efae */ /* 0x0003e2000b901d46 */
[----:B------:R-:W-:-:S02]  /*11160*/  @!P4 LEA.HI.X R13, R3, R167, R162, 0x1, P1 ;  /* 0x000000a7030dc211 */ /* 0x000fc400008f0ca2 */
[----:B------:R-:W-:Y:S01]  /*11170*/  @!P3 LEA.HI.X R5, R10, R167, R5, 0x1, P0 ;  /* 0x000000a70a05b211 */ /* 0x000fe200000f0c05 */
[----:B------:R1:W-:Y:S04]  /*11180*/  @!P6 LDGSTS.E.BYPASS.LTC128B.128 [R209+0x4000], [R8.64+0x100] ;  /* 0x0400010008d1efae */ /* 0x0003e8000b901d46 */
        /* <DEDUP_REMOVED lines=9> */
.L_x_5831:
[----:B------:R-:W-:Y:S05]  /*11220*/  BSYNC B2 ;  /* 0x0000000000027941 */ /* 0x000fea0003800000 */
.L_x_5804:
[----:B------:R-:W-:Y:S01]  /*11230*/  IADD3 R211, R133, -0x1, RZ ;  /* 0xffffffff85d37810 */ /* 0x000fe20007ffe0ff */
[----:B------:R-:W-:-:S02]  /*11240*/  IMAD.SHL.U32 R192, R158, 0x8, RZ ;  /* 0x000000089ec07824 */ /* 0x000fc400078e00ff */
[----:B------:R-:W-:Y:S02]  /*11250*/  IMAD.SHL.U32 R21, R71, 0x40, RZ ;  /* 0x0000004047157824 */ /* 0x000fe400078e00ff */
[----:B------:R-:W-:-:S03]  /*11260*/  IMAD.SHL.U32 R20, R211, 0x40, RZ ;  /* 0x00000040d3147824 */ /* 0x000fc600078e00ff */
[----:B------:R-:W-:Y:S01]  /*11270*/  LOP3.LUT R21, R21, 0xfffffe00, RZ, 0xc0, !PT ;  /* 0xfffffe0015157812 */ /* 0x000fe200078ec0ff */
[----:B------:R-:W-:-:S05]  /*11280*/  IMAD.IADD R3, R57, 0x1, -R20 ;  /* 0x0000000139037824 */ /* 0x000fca00078e0a14 */
[-C--:B------:R-:W-:Y:S02]  /*11290*/  ISETP.GE.AND P1, PT, R158, R3.reuse, PT ;  /* 0x000000039e00720c */ /* 0x080fe40003f26270 */
[-C--:B------:R-:W-:Y:S02]  /*112a0*/  ISETP.GE.AND P6, PT, R0, R3.reuse, PT ;  /* 0x000000030000720c */ /* 0x080fe40003fc6270 */
[-C--:B------:R-:W-:Y:S02]  /*112b0*/  ISETP.GE.AND P4, PT, R2, R3.reuse, PT ;  /* 0x000000030200720c */ /* 0x080fe40003f86270 */
[-C--:B------:R-:W-:Y:S02]  /*112c0*/  ISETP.GE.AND P5, PT, R16, R3.reuse, PT ;  /* 0x000000031000720c */ /* 0x080fe40003fa6270 */
[----:B------:R-:W-:Y:S02]  /*112d0*/  ISETP.GE.AND P3, PT, R0, R3, PT ;  /* 0x000000030000720c */ /* 0x000fe40003f66270 */
[----:B------:R-:W-:-:S02]  /*112e0*/  SHF.R.S32.HI R0, RZ, 0x4, R75 ;  /* 0x00000004ff007819 */ /* 0x000fc4000001144b */
[----:B------:R-:W-:Y:S01]  /*112f0*/  ISETP.GE.AND P2, PT, R16, R3, PT ;  /* 0x000000031000720c */ /* 0x000fe20003f46270 */
[----:B------:R-:W-:Y:S01]  /*11300*/  @!P1 IMAD.MOV.U32 R201, RZ, RZ, R199 ;  /* 0x000000ffffc99224 */ /* 0x000fe200078e00c7 */
[----:B------:R-:W-:Y:S02]  /*11310*/  LEA.HI R75, R75, R0, RZ, 0x1 ;  /* 0x000000004b4b7211 */ /* 0x000fe400078f08ff */
[CC--:B-12---:R-:W-:Y:S01]  /*11320*/  @!P6 LEA R4, P0, R72.reuse, R200.reuse, 0x1 ;  /* 0x000000c84804e211 */ /* 0x0c6fe200078008ff */
[----:B------:R-:W-:Y:S01]  /*11330*/  @!P4 IMAD R6, R137, 0x60, RZ ;  /* 0x000000608906c824 */ /* 0x000fe200078e02ff */
[----:B------:R-:W-:Y:S01]  /*11340*/  @!PT LDS RZ, [RZ] ;  /* 0x00000000fffff984 */ /* 0x000fe20000000800 */
[----:B------:R-:W-:Y:S01]  /*11350*/  @!PT LDS RZ, [RZ] ;  /* 0x00000000fffff984 */ /* 0x000fe20000000800 */
[----:B------:R-:W-:Y:S01]  /*11360*/  @!PT LDS RZ, [RZ] ;  /* 0x00000000fffff984 */ /* 0x000fe20000000800 */
[----:B------:R1:W-:Y:S01]  /*11370*/  @!P1 LDGSTS.E.BYPASS.LTC128B.128 [R209+0x6000], [R200.64] ;  /* 0x06000000c8d19fae */ /* 0x0003e2000b901d46 */
[----:B------:R-:W-:Y:S02]  /*11380*/  LOP3.LUT R75, R75, 0xfffffffe, RZ, 0xc0, !PT ;  /* 0xfffffffe4b4b7812 */ /* 0x000fe400078ec0ff */
[----:B------:R-:W-:Y:S01]  /*11390*/  @!P6 LEA.HI.X R5, R72, R199, R73, 0x1, P0 ;  /* 0x000000c74805e211 */ /* 0x000fe200000f0c49 */
[----:B------:R1:W-:Y:S01]  /*113a0*/  @!P1 LDGSTS.E.BYPASS.LTC128B.128 [R209+0x8000], [R200.64+0x80] ;  /* 0x08000080c8d19fae */ /* 0x0003e2000b901d46 */
[----:B------:R-:W-:Y:S01]  /*113b0*/  @!P5 LEA R10, P0, R136, R200, 0x6 ;  /* 0x000000c8880ad211 */ /* 0x000fe200078030ff */
[----:B------:R-:W-:-:S02]  /*113c0*/  IMAD.IADD R75, R0, 0x1, -R75 ;  /* 0x00000001004b7824 */ /* 0x000fc400078e0a4b */
[----:B------:R1:W-:Y:S01]  /*113d0*/  @!P1 LDGSTS.E.BYPASS.LTC128B.128 [R209+0xa000], [R200.64+0x100] ;  /* 0x0a000100c8d19fae */ /* 0x0003e2000b901d46 */
[----:B------:R-:W-:Y:S01]  /*113e0*/  @!P5 LEA.HI.X R11, R136, R199, R137, 0x6, P0 ;  /* 0x000000c7880bd211 */ /* 0x000fe200000f3489 */
[----:B------:R-:W-:Y:S01]  /*113f0*/  IMAD.SHL.U32 R0, R68, 0x40, RZ ;  /* 0x0000004044007824 */ /* 0x000fe200078e00ff */
[-C--:B------:R-:W-:Y:S01]  /*11400*/  ISETP.GE.AND P1, PT, R2, R3.reuse, PT ;  /* 0x000000030200720c */ /* 0x080fe20003f26270 */
[----:B------:R2:W-:Y:S01]  /*11410*/  @!P6 LDGSTS.E.BYPASS.LTC128B.128 [R209+0x6800], [R4.64] ;  /* 0x0680000004d1efae */ /* 0x0005e2000b901d46 */
[----:B------:R-:W-:Y:S01]  /*11420*/  ISETP.GE.AND P0, PT, R158, R3, PT ;  /* 0x000000039e00720c */ /* 0x000fe20003f06270 */
[----:B------:R-:W-:Y:S02]  /*11430*/  IMAD.SHL.U32 R3, R74, 0x40, RZ ;  /* 0x000000404a037824 */ /* 0x000fe400078e00ff */
[----:B------:R2:W-:Y:S03]  /*11440*/  @!P6 LDGSTS.E.BYPASS.LTC128B.128 [R209+0x8800], [R4.64+0x80] ;  /* 0x0880008004d1efae */ /* 0x0005e6000b901d46 */
[----:B------:R-:W-:Y:S01]  /*11450*/  LOP3.LUT R3, R3, 0x1c0, RZ, 0xc0, !PT ;  /* 0x000001c003037812 */ /* 0x000fe200078ec0ff */
[----:B------:R2:W-:Y:S04]  /*11460*/  @!P6 LDGSTS.E.BYPASS.LTC128B.128 [R209+0xa800], [R4.64+0x100] ;  /* 0x0a80010004d1efae */ /* 0x0005e8000b901d46 */
[----:B------:R5:W-:Y:S04]  /*11470*/  @!P5 LDGSTS.E.BYPASS.LTC128B.128 [R209+0x7000], [R10.64] ;  /* 0x070000000ad1dfae */ /* 0x000be8000b901d46 */
[----:B------:R5:W-:Y:S04]  /*11480*/  @!P5 LDGSTS.E.BYPASS.LTC128B.128 [R209+0x9000], [R10.64+0x80] ;  /* 0x090000800ad1dfae */ /* 0x000be8000b901d46 */
[----:B------:R5:W-:Y:S01]  /*11490*/  @!P5 LDGSTS.E.BYPASS.LTC128B.128 [R209+0xb000], [R10.64+0x100] ;  /* 0x0b0001000ad1dfae */ /* 0x000be2000b901d46 */
[----:B-1----:R-:W-:-:S04]  /*114a0*/  @!P4 IMAD.MOV.U32 R201, RZ, RZ, R199 ;  /* 0x000000ffffc9c224 */ /* 0x002fc800078e00c7 */
[----:B------:R-:W-:-:S04]  /*114b0*/  @!P4 IMAD.WIDE.U32 R8, R136, 0x60, R200 ;  /* 0x000000608808c825 */ /* 0x000fc800078e00c8 */
[----:B------:R-:W-:Y:S02]  /*114c0*/  @!P4 IMAD.IADD R7, R6, 0x1, R9 ;  /* 0x000000010607c824 */ /* 0x000fe400078e0209 */
[----:B------:R-:W-:Y:S01]  /*114d0*/  @!P4 IMAD.MOV.U32 R6, RZ, RZ, R8 ;  /* 0x000000ffff06c224 */ /* 0x000fe200078e0008 */
[----:B--2---:R-:W-:Y:S01]  /*114e0*/  LOP3.LUT R5, R0, 0x1c0, RZ, 0xc0, !PT ;  /* 0x000001c000057812 */ /* 0x004fe200078ec0ff */
[----:B------:R-:W-:-:S03]  /*114f0*/  IMAD.SHL.U32 R0, R75, 0x8, RZ ;  /* 0x000000084b007824 */ /* 0x000fc600078e00ff */
[----:B------:R1:W-:Y:S01]  /*11500*/  @!P4 LDGSTS.E.BYPASS.LTC128B.128 [R209+0x7800], [R6.64] ;  /* 0x0780000006d1cfae */ /* 0x0003e2000b901d46 */
[----:B------:R-:W-:Y:S01]  /*11510*/  LOP3.LUT R192, R5, 0x8, R192, 0xf8, !PT ;  /* 0x0000000805c07812 */ /* 0x000fe200078ef8c0 */
[----:B------:R-:W-:Y:S01]  /*11520*/  @!P1 IMAD R4, R139, 0x60, RZ ;  /* 0x000000608b049824 */ /* 0x000fe200078e02ff */
[----:B------:R-:W-:Y:S01]  /*11530*/  LOP3.LUT R0, R3, 0x8, R0, 0xf8, !PT ;  /* 0x0000000803007812 */ /* 0x000fe200078ef800 */
[----:B------:R1:W-:Y:S01]  /*11540*/  @!P4 LDGSTS.E.BYPASS.LTC128B.128 [R209+0x9800], [R6.64+0x80] ;  /* 0x0980008006d1cfae */ /* 0x0003e2000b901d46 */
[----:B------:R-:W-:Y:S01]  /*11550*/  SHF.R.U32.HI R5, RZ, 0x3, R5 ;  /* 0x00000003ff057819 */ /* 0x000fe20000011605 */
[----:B------:R-:W-:Y:S01]  /*11560*/  @!P1 IMAD.WIDE.U32 R8, R138, 0x60, R202 ;  /* 0x000000608a089825 */ /* 0x000fe200078e00ca */
[----:B------:R-:W-:Y:S01]  /*11570*/  SHF.R.U32.HI R3, RZ, 0x3, R3 ;  /* 0x00000003ff037819 */ /* 0x000fe20000011603 */
[----:B------:R1:W-:Y:S01]  /*11580*/  @!P4 LDGSTS.E.BYPASS.LTC128B.128 [R209+0xb800], [R6.64+0x100] ;  /* 0x0b80010006d1cfae */ /* 0x0003e2000b901d46 */
[----:B------:R-:W-:Y:S01]  /*11590*/  LOP3.LUT R192, R192, R5, RZ, 0x3c, !PT ;  /* 0x00000005c0c07212 */ /* 0x000fe200078e3cff */
[----:B------:R-:W-:Y:S01]  /*115a0*/  IMAD R193, R62, 0x400, R21 ;  /* 0x000004003ec17824 */ /* 0x000fe200078e0215 */
[----:B------:R-:W-:Y:S01]  /*115b0*/  LOP3.LUT R0, R0, R3, RZ, 0x3c, !PT ;  /* 0x0000000300007212 */ /* 0x000fe200078e3cff */
[----:B------:R-:W0:Y:S01]  /*115c0*/  LDGDEPBAR ;  /* 0x00000000000079af */ /* 0x000e220000000000 */
[----:B------:R-:W-:-:S02]  /*115d0*/  @!P1 IMAD.IADD R5, R4, 0x1, R9 ;  /* 0x0000000104059824 */ /* 0x000fc400078e0209 */
[----:B------:R-:W-:Y:S01]  /*115e0*/  IMAD R192, R75, 0x200, R192 ;  /* 0x000002004bc07824 */ /* 0x000fe200078e02c0 */
[----:B------:R-:W2:Y:S04]  /*115f0*/  LD.E R61, [R22.64+0x184] ;  /* 0x00018406163d7980 */ /* 0x000ea8000c101900 */
[----:B---3--:R-:W3:Y:S01]  /*11600*/  LD.E R60, [R22.64+0x188] ;  /* 0x00018806163c7980 */ /* 0x008ee2000c101900 */
[----:B------:R-:W-:Y:S02]  /*11610*/  IMAD.IADD R193, R0, 0x1, R193 ;  /* 0x0000000100c17824 */ /* 0x000fe400078e02c1 */
[----:B------:R-:W-:Y:S01]  /*11620*/  @!P1 IMAD.MOV.U32 R4, RZ, RZ, R8 ;  /* 0x000000ffff049224 */ /* 0x000fe200078e0008 */
[----:B-1----:R-:W-:Y:S01]  /*11630*/  @!P3 LEA R6, P4, R69, R202, 0x1 ;  /* 0x000000ca4506b211 */ /* 0x002fe200078808ff */
[----:B------:R-:W-:-:S04]  /*11640*/  DEPBAR.LE SB0, 0x0 ;  /* 0x000080000000791a */ /* 0x000fc80000000000 */
[----:B------:R-:W-:Y:S01]  /*11650*/  BAR.SYNC.DEFER_BLOCKING 0x0 ;  /* 0x0000000000007b1d */ /* 0x000fe20000010000 */
[----:B------:R-:W-:Y:S02]  /*11660*/  @!P3 LEA.HI.X R7, R69, R203, R70, 0x1, P4 ;  /* 0x000000cb4507b211 */ /* 0x000fe400020f0c46 */
[----:B------:R-:W-:-:S04]  /*11670*/  @!P2 LEA R2, P4, R138, R202, 0x6 ;  /* 0x000000ca8a02a211 */ /* 0x000fc800078830ff */
[----:B------:R-:W-:Y:S01]  /*11680*/  @!P2 LEA.HI.X R3, R138, R203, R139, 0x6, P4 ;  /* 0x000000cb8a03a211 */ /* 0x000fe200020f348b */
[----:B------:R-:W-:Y:S02]  /*11690*/  IMAD.SHL.U32 R192, R192, 0x2, RZ ;  /* 0x00000002c0c07824 */ /* 0x000fe400078e00ff */
        /* <DEDUP_REMOVED lines=38> */
[----:B------:R-:W4:Y:S04]  /*11900*/  LDSM.16.M88.4 R24, [R192+0x6000] ;  /* 0x00600000c018783b */ /* 0x000f280000000200 */
[----:B------:R-:W4:Y:S01]  /*11910*/  LDSM.16.M88.4 R12, [R192+0x6800] ;  /* 0x00680000c00c783b */ /* 0x000f220000000200 */
[----:B------:R-:W-:-:S03]  /*11920*/  R2P PR, R68, 0x6 ;  /* 0x0000000644007804 */ /* 0x000fc60000000000 */
[----:B----4-:R-:W4:Y:S01]  /*11930*/  LDSM.16.M88.4 R36, [R192+0x7000] ;  /* 0x00700000c024783b */ /* 0x010f220000000200 */
[----:B-1----:R-:W-:Y:S01]  /*11940*/  IADD3 R2, R192, 0x6000, RZ ;  /* 0x00006000c0027810 */ /* 0x002fe20007ffe0ff */
[--C-:B------:R-:W-:Y:S01]  /*11950*/  IMAD R191, R58, 0x2, R193.reuse ;  /* 0x000000023abf7824 */ /* 0x100fe200078e02c1 */
[----:B------:R-:W-:Y:S01]  /*11960*/  IADD3 R190, R192, 0x6020, RZ ;  /* 0x00006020c0be7810 */ /* 0x000fe20007ffe0ff */
[----:B------:R-:W1:Y:S04]  /*11970*/  LDSM.16.M88.4 R80, [R192+0x7800] ;  /* 0x00780000c050783b */ /* 0x000e680000000200 */
[----:B------:R-:W-:Y:S02]  /*11980*/  LDSM.16.M88.4 R44, [R191] ;  /* 0x00000000bf2c783b */ /* 0x000fe40000000200 */
[----:B------:R-:W-:Y:S01]  /*11990*/  @P1 IADD3 R190, R2, -0x20, RZ ;  /* 0xffffffe002be1810 */ /* 0x000fe20007ffe0ff */
[----:B------:R-:W-:Y:S01]  /*119a0*/  IMAD.MOV.U32 R3, RZ, RZ, 0x40 ;  /* 0x00000040ff037424 */ /* 0x000fe200078e00ff */
[----:B------:R-:W-:Y:S01]  /*119b0*/  LOP3.LUT R0, R0, R21, RZ, 0xfc, !PT ;  /* 0x0000001500007212 */ /* 0x000fe200078efcff */
[----:B------:R-:W-:Y:S01]  /*119c0*/  IMAD R189, R56, 0x2, R193 ;  /* 0x0000000238bd7824 */ /* 0x000fe200078e02c1 */
[----:B------:R-:W0:Y:S04]  /*119d0*/  LDGDEPBAR ;  /* 0x00000000000079af */ /* 0x000e280000000000 */
[----:B------:R-:W1:Y:S04]  /*119e0*/  LDSM.16.M88.4 R76, [R190] ;  /* 0x00000000be4c783b */ /* 0x000e680000000200 */
[----:B-----5:R-:W5:Y:S04]  /*119f0*/  LDSM.16.M88.4 R8, [R190+0x800] ;  /* 0x00080000be08783b */ /* 0x020f680000000200 */
[----:B------:R-:W1:Y:S01]  /*11a00*/  LDSM.16.M88.4 R40, [R190+0x1000] ;  /* 0x00100000be28783b */ /* 0x000e620000000200 */
[----:B------:R-:W-:-:S03]  /*11a10*/  SEL R3, R3, 0xffffffc0, !P2 ;  /* 0xffffffc003037807 */ /* 0x000fc60005000000 */
[----:B------:R-:W1:Y:S01]  /*11a20*/  LDSM.16.M88.4 R48, [R190+0x1800] ;  /* 0x00180000be30783b */ /* 0x000e620000000200 */
[C---:B------:R-:W-:Y:S01]  /*11a30*/  HMMA.16816.F32.BF16 R28, R52.reuse, R24, RZ ;  /* 0x00000018341c723c */ /* 0x040fe200000418ff */
[----:B------:R-:W-:Y:S02]  /*11a40*/  IMAD.IADD R187, R192, 0x1, R3 ;  /* 0x00000001c0bb7824 */ /* 0x000fe400078e0203 */
[----:B------:R-:W-:Y:S04]  /*11a50*/  LDSM.16.M88.4 R32, [R189] ;  /* 0x00000000bd20783b */ /* 0x000fe80000000200 */
[----:B------:R-:W1:Y:S01]  /*11a60*/  LDSM.16.M88.4 R4, [R187+0x6000] ;  /* 0x00600000bb04783b */ /* 0x000e620000000200 */
[C---:B------:R-:W-:Y:S08]  /*11a70*/  HMMA.16816.F32.BF16 R16, R52.reuse, R12, RZ ;  /* 0x0000000c3410723c */ /* 0x040ff000000418ff */
[C---:B----4-:R-:W-:Y:S08]  /*11a80*/  HMMA.16816.F32.BF16 R72, R52.reuse, R36, RZ ;  /* 0x000000243448723c */ /* 0x050ff000000418ff */
[----:B------:R-:W-:Y:S01]  /*11a90*/  HMMA.16816.F32.BF16 R68, R52, R38, RZ ;  /* 0x000000263444723c */ /* 0x000fe200000418ff */
[----:B------:R-:W4:Y:S01]  /*11aa0*/  LDSM.16.M88.4 R36, [R187+0x6800] ;  /* 0x00680000bb24783b */ /* 0x000f220000000200 */
[----:B------:R-:W-:-:S03]  /*11ab0*/  IMAD R188, R56, 0x2, R191 ;  /* 0x0000000238bc7824 */ /* 0x000fc600078e02bf */
[----:B------:R-:W-:Y:S03]  /*11ac0*/  LDSM.16.M88.4 R88, [R190+0x2800] ;  /* 0x00280000be58783b */ /* 0x000fe60000000200 */
[C---:B------:R-:W-:Y:S01]  /*11ad0*/  HMMA.16816.F32.BF16 R24, R52.reuse, R26, RZ ;  /* 0x0000001a3418723c */ /* 0x040fe200000418ff */
[----:B------:R-:W-:Y:S07]  /*11ae0*/  LDSM.16.M88.4 R84, [R190+0x3000] ;  /* 0x00300000be54783b */ /* 0x000fee0000000200 */
[C---:B------:R-:W-:Y:S08]  /*11af0*/  HMMA.16816.F32.BF16 R12, R52.reuse, R14, RZ ;  /* 0x0000000e340c723c */ /* 0x040ff000000418ff */
[C---:B-1----:R-:W-:Y:S08]  /*11b00*/  HMMA.16816.F32.BF16 R64, R52.reuse, R80, RZ ;  /* 0x000000503440723c */ /* 0x042ff000000418ff */
[----:B------:R-:W-:Y:S08]  /*11b10*/  HMMA.16816.F32.BF16 R52, R52, R82, RZ ;  /* 0x000000523434723c */ /* 0x000ff000000418ff */
[C---:B------:R-:W-:Y:S08]  /*11b20*/  HMMA.16816.F32.BF16 R28, R44.reuse, R76, R28 ;  /* 0x0000004c2c1c723c */ /* 0x040ff0000004181c */
[C---:B------:R-:W-:Y:S01]  /*11b30*/  HMMA.16816.F32.BF16 R24, R44.reuse, R78, R24 ;  /* 0x0000004e2c18723c */ /* 0x040fe20000041818 */
[----:B------:R-:W-:Y:S01]  /*11b40*/  IMAD.IADD R183, R3, 0x1, R190 ;  /* 0x0000000103b77824 */ /* 0x000fe200078e02be */
[----:B------:R-:W-:Y:S04]  /*11b50*/  LDSM.16.M88.4 R76, [R188] ;  /* 0x00000000bc4c783b */ /* 0x000fe80000000200 */
[----:B------:R-:W-:Y:S02]  /*11b60*/  LDSM.16.M88.4 R80, [R183+0x1800] ;  /* 0x00180000b750783b */ /* 0x000fe40000000200 */
[C---:B-----5:R-:W-:Y:S08]  /*11b70*/  HMMA.16816.F32.BF16 R16, R44.reuse, R8, R16 ;  /* 0x000000082c10723c */ /* 0x060ff00000041810 */
[C---:B------:R-:W-:Y:S01]  /*11b80*/  HMMA.16816.F32.BF16 R12, R44.reuse, R10, R12 ;  /* 0x0000000a2c0c723c */ /* 0x040fe2000004180c */
[----:B------:R-:W1:Y:S07]  /*11b90*/  LDSM.16.M88.4 R8, [R187+0x7000] ;  /* 0x00700000bb08783b */ /* 0x000e6e0000000200 */
[C---:B------:R-:W-:Y:S08]  /*11ba0*/  HMMA.16816.F32.BF16 R72, R44.reuse, R40, R72 ;  /* 0x000000282c48723c */ /* 0x040ff00000041848 */
[C---:B------:R-:W-:Y:S01]  /*11bb0*/  HMMA.16816.F32.BF16 R68, R44.reuse, R42, R68 ;  /* 0x0000002a2c44723c */ /* 0x040fe20000041844 */
[----:B------:R-:W5:Y:S07]  /*11bc0*/  LDSM.16.M88.4 R40, [R187+0x7800] ;  /* 0x00780000bb28783b */ /* 0x000f6e0000000200 */
[C---:B------:R-:W-:Y:S08]  /*11bd0*/  HMMA.16816.F32.BF16 R64, R44.reuse, R48, R64 ;  /* 0x000000302c40723c */ /* 0x040ff00000041840 */
[----:B------:R-:W-:Y:S01]  /*11be0*/  HMMA.16816.F32.BF16 R52, R44, R50, R52 ;  /* 0x000000322c34723c */ /* 0x000fe20000041834 */
[----:B------:R-:W-:Y:S04]  /*11bf0*/  LDSM.16.M88.4 R44, [R193+0x2000] ;  /* 0x00200000c12c783b */ /* 0x000fe80000000200 */
[----:B------:R-:W-:Y:S03]  /*11c00*/  LDSM.16.M88.4 R48, [R192+0x9800] ;  /* 0x00980000c030783b */ /* 0x000fe60000000200 */
[C---:B------:R-:W-:Y:S08]  /*11c10*/  HMMA.16816.F32.BF16 R28, R32.reuse, R4, R28 ;  /* 0x00000004201c723c */ /* 0x040ff0000004181c */
[C---:B------:R-:W-:Y:S01]  /*11c20*/  HMMA.16816.F32.BF16 R24, R32.reuse, R6, R24 ;  /* 0x000000062018723c */ /* 0x040fe20000041818 */
[----:B------:R-:W2:Y:S07]  /*11c30*/  LDSM.16.M88.4 R4, [R183] ;  /* 0x00000000b704783b */ /* 0x000eae0000000200 */
[C---:B----4-:R-:W-:Y:S08]  /*11c40*/  HMMA.16816.F32.BF16 R16, R32.reuse, R36, R16 ;  /* 0x000000242010723c */ /* 0x050ff00000041810 */
[C---:B------:R-:W-:Y:S01]  /*11c50*/  HMMA.16816.F32.BF16 R12, R32.reuse, R38, R12 ;  /* 0x00000026200c723c */ /* 0x040fe2000004180c */
[----:B------:R-:W4:Y:S07]  /*11c60*/  LDSM.16.M88.4 R36, [R183+0x800] ;  /* 0x00080000b724783b */ /* 0x000f2e0000000200 */
[C---:B-1----:R-:W-:Y:S08]  /*11c70*/  HMMA.16816.F32.BF16 R72, R32.reuse, R8, R72 ;  /* 0x000000082048723c */ /* 0x042ff00000041848 */
[C---:B------:R-:W-:Y:S01]  /*11c80*/  HMMA.16816.F32.BF16 R68, R32.reuse, R10, R68 ;  /* 0x0000000a2044723c */ /* 0x040fe20000041844 */
[----:B------:R-:W1:Y:S07]  /*11c90*/  LDSM.16.M88.4 R8, [R183+0x1000] ;  /* 0x00100000b708783b */ /* 0x000e6e0000000200 */
[C---:B-----5:R-:W-:Y:S08]  /*11ca0*/  HMMA.16816.F32.BF16 R64, R32.reuse, R40, R64 ;  /* 0x000000282040723c */ /* 0x060ff00000041840 */
[----:B------:R-:W-:Y:S01]  /*11cb0*/  HMMA.16816.F32.BF16 R52, R32, R42, R52 ;  /* 0x0000002a2034723c */ /* 0x000fe20000041834 */
[----:B------:R-:W5:Y:S04]  /*11cc0*/  LDSM.16.M88.4 R40, [R192+0x8000] ;  /* 0x00800000c028783b */ /* 0x000f680000000200 */
[----:B------:R-:W3:Y:S03]  /*11cd0*/  LDSM.16.M88.4 R32, [R192+0x8800] ;  /* 0x00880000c020783b */ /* 0x000ee60000000200 */
[C---:B--2---:R-:W-:Y:S08]  /*11ce0*/  HMMA.16816.F32.BF16 R28, R76.reuse, R4, R28 ;  /* 0x000000044c1c723c */ /* 0x044ff0000004181c */
[C---:B------:R-:W-:Y:S01]  /*11cf0*/  HMMA.16816.F32.BF16 R24, R76.reuse, R6, R24 ;  /* 0x000000064c18723c */ /* 0x040fe20000041818 */
[----:B------:R-:W2:Y:S07]  /*11d00*/  LDSM.16.M88.4 R4, [R192+0x9000] ;  /* 0x00900000c004783b */ /* 0x000eae0000000200 */
[C---:B----4-:R-:W-:Y:S08]  /*11d10*/  HMMA.16816.F32.BF16 R16, R76.reuse, R36, R16 ;  /* 0x000000244c10723c */ /* 0x050ff00000041810 */
[C---:B------:R-:W-:Y:S01]  /*11d20*/  HMMA.16816.F32.BF16 R12, R76.reuse, R38, R12 ;  /* 0x000000264c0c723c */ /* 0x040fe2000004180c */
[----:B------:R-:W-:Y:S07]  /*11d30*/  LDSM.16.M88.4 R36, [R191+0x2000] ;  /* 0x00200000bf24783b */ /* 0x000fee0000000200 */
[C---:B-1----:R-:W-:Y:S08]  /*11d40*/  HMMA.16816.F32.BF16 R72, R76.reuse, R8, R72 ;  /* 0x000000084c48723c */ /* 0x042ff00000041848 */
[C---:B------:R-:W-:Y:S01]  /*11d50*/  HMMA.16816.F32.BF16 R68, R76.reuse, R10, R68 ;  /* 0x0000000a4c44723c */ /* 0x040fe20000041844 */
[----:B------:R-:W1:Y:S07]  /*11d60*/  LDSM.16.M88.4 R8, [R190+0x2000] ;  /* 0x00200000be08783b */ /* 0x000e6e0000000200 */
[C---:B------:R-:W-:Y:S08]  /*11d70*/  HMMA.16816.F32.BF16 R64, R76.reuse, R80, R64 ;  /* 0x000000504c40723c */ /* 0x040ff00000041840 */
[----:B------:R-:W-:Y:S01]  /*11d80*/  HMMA.16816.F32.BF16 R52, R76, R82, R52 ;  /* 0x000000524c34723c */ /* 0x000fe20000041834 */
[----:B------:R-:W-:Y:S04]  /*11d90*/  LDSM.16.M88.4 R80, [R187+0x8800] ;  /* 0x00880000bb50783b */ /* 0x000fe80000000200 */
[----:B------:R-:W-:Y:S03]  /*11da0*/  LDSM.16.M88.4 R76, [R187+0x9000] ;  /* 0x00900000bb4c783b */ /* 0x000fe60000000200 */
[C---:B-----5:R-:W-:Y:S08]  /*11db0*/  HMMA.16816.F32.BF16 R28, R44.reuse, R40, R28 ;  /* 0x000000282c1c723c */ /* 0x060ff0000004181c */
[C---:B------:R-:W-:Y:S01]  /*11dc0*/  HMMA.16816.F32.BF16 R24, R44.reuse, R42, R24 ;  /* 0x0000002a2c18723c */ /* 0x040fe20000041818 */
[----:B------:R-:W4:Y:S07]  /*11dd0*/  LDSM.16.M88.4 R40, [R190+0x3800] ;  /* 0x00380000be28783b */ /* 0x000f2e0000000200 */
[C---:B---3--:R-:W-:Y:S08]  /*11de0*/  HMMA.16816.F32.BF16 R16, R44.reuse, R32, R16 ;  /* 0x000000202c10723c */ /* 0x048ff00000041810 */
[C---:B------:R-:W-:Y:S01]  /*11df0*/  HMMA.16816.F32.BF16 R12, R44.reuse, R34, R12 ;  /* 0x000000222c0c723c */ /* 0x040fe2000004180c */
[----:B------:R-:W-:Y:S07]  /*11e00*/  LDSM.16.M88.4 R32, [R187+0x8000] ;  /* 0x00800000bb20783b */ /* 0x000fee0000000200 */
[C---:B--2---:R-:W-:Y:S08]  /*11e10*/  HMMA.16816.F32.BF16 R72, R44.reuse, R4, R72 ;  /* 0x000000042c48723c */ /* 0x044ff00000041848 */
        /* <DEDUP_REMOVED lines=30> */
[----:B------:R-:W3:Y:S04]  /*12000*/  LDSM.16.M88.4 R4, [R192+0xa000] ;  /* 0x00a00000c004783b */ /* 0x000ee80000000200 */
[----:B------:R-:W-:Y:S03]  /*12010*/  LDSM.16.M88.4 R48, [R191+0x4000] ;  /* 0x00400000bf30783b */ /* 0x000fe60000000200 */
        /* <DEDUP_REMOVED lines=8> */
[----:B------:R-:W4:Y:S07]  /*120a0*/  LDSM.16.M88.4 R36, [R190+0x5000] ;  /* 0x00500000be24783b */ /* 0x000f2e0000000200 */
[C---:B---3--:R-:W-:Y:S08]  /*120b0*/  HMMA.16816.F32.BF16 R28, R84.reuse, R4, R28 ;  /* 0x00000004541c723c */ /* 0x048ff0000004181c */
[----:B------:R-:W-:Y:S01]  /*120c0*/  HMMA.16816.F32.BF16 R24, R84, R6, R24 ;  /* 0x000000065418723c */ /* 0x000fe20000041818 */
[----:B------:R-:W-:Y:S07]  /*120d0*/  LDSM.16.M88.4 R4, [R189+0x4000] ;  /* 0x00400000bd04783b */ /* 0x000fee0000000200 */
[C---:B------:R-:W-:Y:S08]  /*120e0*/  HMMA.16816.F32.BF16 R16, R8.reuse, R40, R16 ;  /* 0x000000280810723c */ /* 0x040ff00000041810 */
[----:B------:R-:W-:Y:S01]  /*120f0*/  HMMA.16816.F32.BF16 R12, R8, R42, R12 ;  /* 0x0000002a080c723c */ /* 0x000fe2000004180c */
[----:B------:R-:W3:Y:S04]  /*12100*/  LDSM.16.M88.4 R8, [R187+0xa000] ;  /* 0x00a00000bb08783b */ /* 0x000ee80000000200 */
[----:B------:R-:W5:Y:S03]  /*12110*/  LDSM.16.M88.4 R40, [R190+0x4800] ;  /* 0x00480000be28783b */ /* 0x000f660000000200 */
[C---:B------:R-:W-:Y:S08]  /*12120*/  HMMA.16816.F32.BF16 R64, R84.reuse, R76, R64 ;  /* 0x0000004c5440723c */ /* 0x040ff00000041840 */
[C---:B------:R-:W-:Y:S01]  /*12130*/  HMMA.16816.F32.BF16 R76, R84.reuse, R78, R52 ;  /* 0x0000004e544c723c */ /* 0x040fe20000041834 */
[----:B------:R-:W-:Y:S01]  /*12140*/  SHF.R.S32.HI R2, RZ, 0x1f, R59 ;  /* 0x0000001fff027819 */ /* 0x000fe2000001143b */
[----:B------:R-:W2:Y:S06]  /*12150*/  LDSM.16.M88.4 R52, [R187+0xa800] ;  /* 0x00a80000bb34783b */ /* 0x000eac0000000200 */
[C---:B------:R-:W-:Y:S08]  /*12160*/  HMMA.16816.F32.BF16 R72, R84.reuse, R80, R72 ;  /* 0x000000505448723c */ /* 0x040ff00000041848 */
[----:B------:R-:W-:Y:S08]  /*12170*/  HMMA.16816.F32.BF16 R68, R84, R82, R68 ;  /* 0x000000525444723c */ /* 0x000ff00000041844 */
[C---:B-1----:R-:W-:Y:S08]  /*12180*/  HMMA.16816.F32.BF16 R28, R48.reuse, R44, R28 ;  /* 0x0000002c301c723c */ /* 0x042ff0000004181c */
[----:B------:R-:W-:Y:S01]  /*12190*/  HMMA.16816.F32.BF16 R24, R48, R46, R24 ;  /* 0x0000002e3018723c */ /* 0x000fe20000041818 */
[----:B------:R-:W-:Y:S01]  /*121a0*/  LEA.HI R2, R2, R59, RZ, 0x5 ;  /* 0x0000003b02027211 */ /* 0x000fe200078f28ff */
[----:B------:R-:W-:Y:S06]  /*121b0*/  LDSM.16.M88.4 R44, [R187+0xb000] ;  /* 0x00b00000bb2c783b */ /* 0x000fec0000000200 */
[----:B------:R-:W-:Y:S01]  /*121c0*/  HMMA.16816.F32.BF16 R16, R84, R88, R16 ;  /* 0x000000585410723c */ /* 0x000fe20000041810 */
[----:B------:R-:W-:-:S07]  /*121d0*/  LOP3.LUT R2, R2, 0xffffffe0, RZ, 0xc0, !PT ;  /* 0xffffffe002027812 */ /* 0x000fce00078ec0ff */
[----:B------:R-:W-:Y:S08]  /*121e0*/  HMMA.16816.F32.BF16 R12, R84, R90, R12 ;  /* 0x0000005a540c723c */ /* 0x000ff0000004180c */
[C---:B--2---:R-:W-:Y:S08]  /*121f0*/  HMMA.16816.F32.BF16 R64, R48.reuse, R32, R64 ;  /* 0x000000203040723c */ /* 0x044ff00000041840 */
[C---:B------:R-:W-:Y:S08]  /*12200*/  HMMA.16816.F32.BF16 R76, R48.reuse, R34, R76 ;  /* 0x00000022304c723c */ /* 0x040ff0000004184c */
[C---:B----4-:R-:W-:Y:S08]  /*12210*/  HMMA.16816.F32.BF16 R72, R48.reuse, R36, R72 ;  /* 0x000000243048723c */ /* 0x050ff00000041848 */
[----:B------:R-:W-:Y:S01]  /*12220*/  HMMA.16816.F32.BF16 R68, R48, R38, R68 ;  /* 0x000000263044723c */ /* 0x000fe20000041844 */
[----:B------:R-:W-:Y:S07]  /*12230*/  LDSM.16.M88.4 R36, [R183+0x4000] ;  /* 0x00400000b724783b */ /* 0x000fee0000000200 */
[C---:B---3--:R-:W-:Y:S01]  /*12240*/  HMMA.16816.F32.BF16 R32, R4.reuse, R8, R28 ;  /* 0x000000080420723c */ /* 0x048fe2000004181c */
[----:B------:R-:W-:Y:S07]  /*12250*/  LDSM.16.M88.4 R28, [R187+0xb800] ;  /* 0x00b80000bb1c783b */ /* 0x000fee0000000200 */
[----:B------:R-:W-:Y:S01]  /*12260*/  HMMA.16816.F32.BF16 R24, R4, R10, R24 ;  /* 0x0000000a0418723c */ /* 0x000fe20000041818 */
[----:B------:R-:W1:Y:S01]  /*12270*/  LDSM.16.M88.4 R8, [R188+0x4000] ;  /* 0x00400000bc08783b */ /* 0x000e620000000200 */
[----:B------:R-:W-:-:S05]  /*12280*/  IMAD.IADD R2, R59, 0x1, -R2 ;  /* 0x000000013b027824 */ /* 0x000fca00078e0a02 */
[----:B------:R-:W-:Y:S01]  /*12290*/  SHF.R.S32.HI R3, RZ, 0x1f, R2 ;  /* 0x0000001fff037819 */ /* 0x000fe20000011402 */
[----:B-----5:R-:W-:Y:S03]  /*122a0*/  HMMA.16816.F32.BF16 R16, R48, R40, R16 ;  /* 0x000000283010723c */ /* 0x020fe60000041810 */
[----:B------:R-:W-:-:S04]  /*122b0*/  LEA.HI R3, R3, R2, RZ, 0x2 ;  /* 0x0000000203037211 */ /* 0x000fc800078f10ff */
[----:B------:R-:W-:Y:S01]  /*122c0*/  SHF.R.S32.HI R3, RZ, 0x2, R3 ;  /* 0x00000002ff037819 */ /* 0x000fe20000011403 */
[----:B------:R-:W-:Y:S01]  /*122d0*/  HMMA.16816.F32.BF16 R12, R48, R42, R12 ;  /* 0x0000002a300c723c */ /* 0x000fe2000004180c */
[----:B------:R-:W-:Y:S01]  /*122e0*/  IMAD.SHL.U32 R2, R59, 0x2, RZ ;  /* 0x000000023b027824 */ /* 0x000fe200078e00ff */
[----:B------:R-:W-:Y:S01]  /*122f0*/  IADD3 R61, -R61, R57, -R208 ;  /* 0x000000393d3d7210 */ /* 0x000fe20007ffe9d0 */
[----:B------:R-:W2:Y:S01]  /*12300*/  LDSM.16.M88.4 R40, [R183+0x4800] ;  /* 0x00480000b728783b */ /* 0x000ea20000000200 */
[----:B------:R-:W-:-:S04]  /*12310*/  IMAD R62, R62, 0x10, R3 ;  /* 0x000000103e3e7824 */ /* 0x000fc800078e0203 */
[----:B------:R-:W-:Y:S01]  /*12320*/  IMAD.IADD R63, R63, 0x1, R62 ;  /* 0x000000013f3f7824 */ /* 0x000fe200078e023e */
[----:B------:R-:W-:Y:S02]  /*12330*/  IADD3 R3, R57, 0x1, -R208 ;  /* 0x0000000139037810 */ /* 0x000fe40007ffe8d0 */
[----:B------:R-:W-:Y:S02]  /*12340*/  LOP3.LUT R2, R2, 0x6, RZ, 0xc0, !PT ;  /* 0x0000000602027812 */ /* 0x000fe400078ec0ff */
[C---:B------:R-:W-:Y:S01]  /*12350*/  IADD3 R214, R63.reuse, 0x8, RZ ;  /* 0x000000083fd67810 */ /* 0x040fe20007ffe0ff */
[----:B------:R-:W-:Y:S02]  /*12360*/  IMAD.IADD R60, R60, 0x1, R3 ;  /* 0x000000013c3c7824 */ /* 0x000fe400078e0203 */
[----:B------:R-:W-:Y:S02]  /*12370*/  IMAD.IADD R3, R20, 0x1, R2 ;  /* 0x0000000114037824 */ /* 0x000fe400078e0202 */
[----:B------:R-:W-:-:S02]  /*12380*/  IMAD.IADD R217, R63, 0x1, R61 ;  /* 0x000000013fd97824 */ /* 0x000fc400078e023d */
[----:B------:R-:W-:Y:S01]  /*12390*/  IMAD.IADD R215, R61, 0x1, R214 ;  /* 0x000000013dd77824 */ /* 0x000fe200078e02d6 */
[----:B------:R-:W-:Y:S01]  /*123a0*/  HMMA.16816.F32.BF16 R16, R4, R52, R16 ;  /* 0x000000340410723c */ /* 0x000fe20000041810 */
[----:B------:R-:W-:Y:S01]  /*123b0*/  IMAD.IADD R216, R63, 0x1, R60 ;  /* 0x000000013fd87824 */ /* 0x000fe200078e023c */
[----:B------:R-:W-:Y:S01]  /*123c0*/  IMNMX R217, RZ, R217, !PT ;  /* 0x000000d9ffd97217 */ /* 0x000fe20007800200 */
[----:B------:R-:W-:Y:S01]  /*123d0*/  IMAD.IADD R214, R60, 0x1, R214 ;  /* 0x000000013cd67824 */ /* 0x000fe200078e02d6 */
[----:B------:R-:W-:-:S04]  /*123e0*/  IMNMX R215, RZ, R215, !PT ;  /* 0x000000d7ffd77217 */ /* 0x000fc80007800200 */
[----:B-1----:R-:W-:Y:S01]  /*123f0*/  HMMA.16816.F32.BF16 R32, R8, R36, R32 ;  /* 0x000000240820723c */ /* 0x002fe20000041820 */
[-C--:B------:R-:W-:Y:S02]  /*12400*/  IMNMX R216, R216, R57.reuse, PT ;  /* 0x00000039d8d87217 */ /* 0x080fe40003800200 */
[----:B------:R-:W-:-:S05]  /*12410*/  IMNMX R214, R214, R57, PT ;  /* 0x00000039d6d67217 */ /* 0x000fca0003800200 */
[C---:B------:R-:W-:Y:S08]  /*12420*/  HMMA.16816.F32.BF16 R12, R4.reuse, R54, R12 ;  /* 0x00000036040c723c */ /* 0x040ff0000004180c */
[C---:B------:R-:W-:Y:S08]  /*12430*/  HMMA.16816.F32.BF16 R72, R4.reuse, R44, R72 ;  /* 0x0000002c0448723c */ /* 0x040ff00000041848 */
[C---:B------:R-:W-:Y:S08]  /*12440*/  HMMA.16816.F32.BF16 R68, R4.reuse, R46, R68 ;  /* 0x0000002e0444723c */ /* 0x040ff00000041844 */
[C---:B------:R-:W-:Y:S08]  /*12450*/  HMMA.16816.F32.BF16 R64, R4.reuse, R28, R64 ;  /* 0x0000001c0440723c */ /* 0x040ff00000041840 */
[----:B------:R-:W-:Y:S07]  /*12460*/  HMMA.16816.F32.BF16 R76, R4, R30, R76 ;  /* 0x0000001e044c723c */ /* 0x000fee000004184c */
[----:B------:R-:W-:Y:S01]  /*12470*/  IADD3 R4, R3, 0x1, RZ ;  /* 0x0000000103047810 */ /* 0x000fe20007ffe0ff */
[----:B------:R-:W-:Y:S03]  /*12480*/  HMMA.16816.F32.BF16 R24, R8, R38, R24 ;  /* 0x000000260818723c */ /* 0x000fe60000041818 */
[----:B------:R-:W-:-:S02]  /*12490*/  ISETP.GE.AND P6, PT, R4, R217, PT ;  /* 0x000000d90400720c */ /* 0x000fc40003fc6270 */
[C---:B------:R-:W-:Y:S02]  /*124a0*/  ISETP.GE.AND P5, PT, R4.reuse, R215, PT ;  /* 0x000000d70400720c */ /* 0x040fe40003fa6270 */
[C---:B------:R-:W-:Y:S02]  /*124b0*/  ISETP.GE.OR P6, PT, R4.reuse, R216, !P6 ;  /* 0x000000d80400720c */ /* 0x040fe400077c6670 */
[----:B------:R-:W-:Y:S02]  /*124c0*/  ISETP.GE.OR P5, PT, R4, R214, !P5 ;  /* 0x000000d60400720c */ /* 0x000fe40006fa6670 */
[----:B------:R-:W1:Y:S01]  /*124d0*/  LDSM.16.M88.4 R4, [R183+0x5000] ;  /* 0x00500000b704783b */ /* 0x000e620000000200 */
[C---:B------:R-:W-:Y:S02]  /*124e0*/  ISETP.GE.AND P0, PT, R3.reuse, R217, PT ;  /* 0x000000d90300720c */ /* 0x040fe40003f06270 */
[C---:B------:R-:W-:Y:S02]  /*124f0*/  IADD3 R28, R3.reuse, 0x8, RZ ;  /* 0x00000008031c7810 */ /* 0x040fe40007ffe0ff */
[----:B------:R-:W-:-:S02]  /*12500*/  ISETP.GE.OR P0, PT, R3, R216, !P0 ;  /* 0x000000d80300720c */ /* 0x000fc40004706670 */
[C---:B------:R-:W-:Y:S02]  /*12510*/  IADD3 R21, R3.reuse, 0x9, RZ ;  /* 0x0000000903157810 */ /* 0x040fe40007ffe0ff */
[----:B------:R-:W-:Y:S02]  /*12520*/  FSEL R32, R32, -INF , !P0 ;  /* 0xff80000020207808 */ /* 0x000fe40004000000 */
[----:B------:R-:W-:Y:S02]  /*12530*/  ISETP.GE.AND P2, PT, R3, R215, PT ;  /* 0x000000d70300720c */ /* 0x000fe40003f46270 */
[C---:B------:R-:W-:Y:S02]  /*12540*/  ISETP.GE.AND P1, PT, R28.reuse, R217, PT ;  /* 0x000000d91c00720c */ /* 0x040fe40003f26270 */
[----:B------:R-:W-:Y:S02]  /*12550*/  ISETP.GE.AND P3, PT, R28, R215, PT ;  /* 0x000000d71c00720c */ /* 0x000fe40003f66270 */
[----:B------:R-:W-:-:S02]  /*12560*/  ISETP.GE.AND P4, PT, R21, R217, PT ;  /* 0x000000d91500720c */ /* 0x000fc40003f86270 */
[C---:B------:R-:W-:Y:S02]  /*12570*/  ISETP.GE.AND P0, PT, R21.reuse, R215, PT ;  /* 0x000000d71500720c */ /* 0x040fe40003f06270 */
[C---:B------:R-:W-:Y:S02]  /*12580*/  ISETP.GE.OR P1, PT, R28.reuse, R216, !P1 ;  /* 0x000000d81c00720c */ /* 0x040fe40004f26670 */
[----:B------:R-:W-:Y:S02]  /*12590*/  ISETP.GE.OR P3, PT, R28, R214, !P3 ;  /* 0x000000d61c00720c */ /* 0x000fe40005f66670 */
[C---:B------:R-:W-:Y:S02]  /*125a0*/  ISETP.GE.OR P4, PT, R21.reuse, R216, !P4 ;  /* 0x000000d81500720c */ /* 0x040fe40006786670 */
[-C--:B------:R-:W-:Y:S02]  /*125b0*/  ISETP.GE.OR P0, PT, R21, R214.reuse, !P0 ;  /* 0x000000d61500720c */ /* 0x080fe40004706670 */
[----:B------:R-:W-:-:S02]  /*125c0*/  ISETP.GE.OR P2, PT, R3, R214, !P2 ;  /* 0x000000d60300720c */ /* 0x000fc40005746670 */
        /* <DEDUP_REMOVED lines=10> */
[C---:B------:R-:W-:Y:S02]  /*12670*/  ISETP.GE.OR P2, PT, R28.reuse, R216, !P2 ;  /* 0x000000d81c00720c */ /* 0x040fe40005746670 */
[----:B------:R-:W-:-:S02]  /*12680*/  ISETP.GE.OR P5, PT, R28, R214, !P5 ;  /* 0x000000d61c00720c */ /* 0x000fc40006fa6670 */
[C---:B------:R-:W-:Y:S02]  /*12690*/  ISETP.GE.OR P6, PT, R21.reuse, R216, !P6 ;  /* 0x000000d81500720c */ /* 0x040fe400077c6670 */
[----:B------:R-:W-:Y:S02]  /*126a0*/  ISETP.GE.OR P1, PT, R21, R214, !P1 ;  /* 0x000000d61500720c */ /* 0x000fe40004f26670 */
[----:B------:R-:W-:Y:S02]  /*126b0*/  FSEL R28, R26, -INF , !P3 ;  /* 0xff8000001a1c7808 */ /* 0x000fe40005800000 */
[----:B------:R-:W-:Y:S02]  /*126c0*/  FSEL R30, R25, -INF , !P4 ;  /* 0xff800000191e7808 */ /* 0x000fe40006000000 */
[----:B------:R-:W-:Y:S02]  /*126d0*/  FSEL R21, R27, -INF , !P0 ;  /* 0xff8000001b157808 */ /* 0x000fe40004000000 */
[----:B------:R-:W3:Y:S01]  /*126e0*/  LDSM.16.M88.4 R24, [R183+0x5800] ;  /* 0x00580000b718783b */ /* 0x000ee20000000200 */
[C---:B--2---:R-:W-:Y:S08]  /*126f0*/  HMMA.16816.F32.BF16 R16, R8.reuse, R40, R16 ;  /* 0x000000280810723c */ /* 0x044ff00000041810 */
[----:B------:R-:W-:Y:S01]  /*12700*/  HMMA.16816.F32.BF16 R12, R8, R42, R12 ;  /* 0x0000002a080c723c */ /* 0x000fe2000004180c */
[----:B------:R-:W-:Y:S01]  /*12710*/  IADD3 R31, R3, 0x18, RZ ;  /* 0x00000018031f7810 */ /* 0x000fe20007ffe0ff */
[----:B------:R-:W-:-:S06]  /*12720*/  DEPBAR.LE SB0, 0x0 ;  /* 0x000080000000791a */ /* 0x000fcc0000000000 */
[----:B-1----:R-:W-:Y:S01]  /*12730*/  HMMA.16816.F32.BF16 R72, R8, R4, R72 ;  /* 0x000000040848723c */ /* 0x002fe20000041848 */
[----:B------:R-:W-:Y:S02]  /*12740*/  ISETP.GE.AND P0, PT, R31, R217, PT ;  /* 0x000000d91f00720c */ /* 0x000fe40003f06270 */
[----:B------:R-:W-:Y:S02]  /*12750*/  IADD3 R36, R3, 0x19, RZ ;  /* 0x0000001903247810 */ /* 0x000fe40007ffe0ff */
[----:B------:R-:W-:-:S03]  /*12760*/  ISETP.GE.OR P0, PT, R31, R216, !P0 ;  /* 0x000000d81f00720c */ /* 0x000fc60004706670 */
[----:B------:R-:W-:Y:S01]  /*12770*/  HMMA.16816.F32.BF16 R68, R8, R6, R68 ;  /* 0x000000060844723c */ /* 0x000fe20000041844 */
[C---:B------:R-:W-:Y:S02]  /*12780*/  IADD3 R5, R3.reuse, 0x20, RZ ;  /* 0x0000002003057810 */ /* 0x040fe40007ffe0ff */
[----:B------:R-:W-:Y:S02]  /*12790*/  IADD3 R4, R3, 0x21, RZ ;  /* 0x0000002103047810 */ /* 0x000fe40007ffe0ff */
[----:B------:R-:W-:Y:S02]  /*127a0*/  FSEL R18, R18, -INF , !P5 ;  /* 0xff80000012127808 */ /* 0x000fe40006800000 */
[----:B------:R-:W-:Y:S02]  /*127b0*/  FSEL R17, R17, -INF , !P6 ;  /* 0xff80000011117808 */ /* 0x000fe40007000000 */
[----:B------:R-:W-:Y:S02]  /*127c0*/  FSEL R19, R19, -INF , !P1 ;  /* 0xff80000013137808 */ /* 0x000fe40004800000 */
[----:B------:R-:W-:-:S02]  /*127d0*/  FSEL R12, R12, -INF , !P0 ;  /* 0xff8000000c0c7808 */ /* 0x000fc40004000000 */
[----:B------:R-:W-:Y:S02]  /*127e0*/  ISETP.GE.AND P3, PT, R31, R215, PT ;  /* 0x000000d71f00720c */ /* 0x000fe40003f66270 */
[-C--:B------:R-:W-:Y:S02]  /*127f0*/  ISETP.GE.AND P4, PT, R36, R217.reuse, PT ;  /* 0x000000d92400720c */ /* 0x080fe40003f86270 */
[C---:B------:R-:W-:Y:S02]  /*12800*/  ISETP.GE.AND P1, PT, R5.reuse, R217, PT ;  /* 0x000000d90500720c */ /* 0x040fe40003f26270 */
[----:B------:R-:W-:Y:S02]  /*12810*/  ISETP.GE.AND P5, PT, R5, R215, PT ;  /* 0x000000d70500720c */ /* 0x000fe40003fa6270 */
[C---:B------:R-:W-:Y:S02]  /*12820*/  ISETP.GE.AND P6, PT, R4.reuse, R217, PT ;  /* 0x000000d90400720c */ /* 0x040fe40003fc6270 */
[----:B------:R-:W-:-:S02]  /*12830*/  ISETP.GE.AND P0, PT, R4, R215, PT ;  /* 0x000000d70400720c */ /* 0x000fc40003f06270 */
[----:B------:R-:W-:Y:S02]  /*12840*/  ISETP.GE.OR P3, PT, R31, R214, !P3 ;  /* 0x000000d61f00720c */ /* 0x000fe40005f66670 */
[-C--:B------:R-:W-:Y:S02]  /*12850*/  ISETP.GE.OR P4, PT, R36, R216.reuse, !P4 ;  /* 0x000000d82400720c */ /* 0x080fe40006786670 */
[C---:B------:R-:W-:Y:S02]  /*12860*/  ISETP.GE.OR P1, PT, R5.reuse, R216, !P1 ;  /* 0x000000d80500720c */ /* 0x040fe40004f26670 */
[----:B------:R-:W-:Y:S02]  /*12870*/  ISETP.GE.OR P5, PT, R5, R214, !P5 ;  /* 0x000000d60500720c */ /* 0x000fe40006fa6670 */
[C---:B------:R-:W-:Y:S02]  /*12880*/  ISETP.GE.OR P6, PT, R4.reuse, R216, !P6 ;  /* 0x000000d80400720c */ /* 0x040fe400077c6670 */
[----:B------:R-:W-:-:S02]  /*12890*/  ISETP.GE.OR P0, PT, R4, R214, !P0 ;  /* 0x000000d60400720c */ /* 0x000fc40004706670 */
[C---:B------:R-:W-:Y:S02]  /*128a0*/  IADD3 R5, R3.reuse, 0x28, RZ ;  /* 0x0000002803057810 */ /* 0x040fe40007ffe0ff */
[----:B------:R-:W-:Y:S02]  /*128b0*/  IADD3 R4, R3, 0x29, RZ ;  /* 0x0000002903047810 */ /* 0x000fe40007ffe0ff */
[----:B------:R-:W-:Y:S02]  /*128c0*/  FSEL R14, R14, -INF , !P3 ;  /* 0xff8000000e0e7808 */ /* 0x000fe40005800000 */
[----:B------:R-:W-:Y:S02]  /*128d0*/  FSEL R13, R13, -INF , !P4 ;  /* 0xff8000000d0d7808 */ /* 0x000fe40006000000 */
[----:B------:R-:W-:Y:S02]  /*128e0*/  FSEL R160, R72, -INF , !P1 ;  /* 0xff80000048a07808 */ /* 0x000fe40004800000 */
[----:B------:R-:W-:-:S02]  /*128f0*/  ISETP.GE.AND P4, PT, R5, R217, PT ;  /* 0x000000d90500720c */ /* 0x000fc40003f86270 */
[C---:B------:R-:W-:Y:S02]  /*12900*/  ISETP.GE.AND P3, PT, R4.reuse, R217, PT ;  /* 0x000000d90400720c */ /* 0x040fe40003f66270 */
[C---:B------:R-:W-:Y:S01]  /*12910*/  ISETP.GE.AND P1, PT, R4.reuse, R215, PT ;  /* 0x000000d70400720c */ /* 0x040fe20003f26270 */
[----:B---3--:R-:W-:Y:S01]  /*12920*/  HMMA.16816.F32.BF16 R76, R8, R26, R76 ;  /* 0x0000001a084c723c */ /* 0x008fe2000004184c */
[-C--:B------:R-:W-:Y:S02]  /*12930*/  ISETP.GE.OR P4, PT, R5, R216.reuse, !P4 ;  /* 0x000000d80500720c */ /* 0x080fe40006786670 */
[C---:B------:R-:W-:Y:S02]  /*12940*/  ISETP.GE.OR P3, PT, R4.reuse, R216, !P3 ;  /* 0x000000d80400720c */ /* 0x040fe40005f66670 */
[----:B------:R-:W-:Y:S02]  /*12950*/  ISETP.GE.OR P1, PT, R4, R214, !P1 ;  /* 0x000000d60400720c */ /* 0x000fe40004f26670 */
[----:B------:R-:W-:-:S02]  /*12960*/  FSEL R16, R16, -INF , !P2 ;  /* 0xff80000010107808 */ /* 0x000fc40005000000 */
[----:B------:R-:W-:Y:S02]  /*12970*/  IADD3 R4, R3, 0x31, RZ ;  /* 0x0000003103047810 */ /* 0x000fe40007ffe0ff */
[----:B------:R-:W-:Y:S01]  /*12980*/  ISETP.GE.AND P2, PT, R36, R215, PT ;  /* 0x000000d72400720c */ /* 0x000fe20003f46270 */
[----:B------:R-:W-:Y:S01]  /*12990*/  HMMA.16816.F32.BF16 R64, R8, R24, R64 ;  /* 0x000000180840723c */ /* 0x000fe20000041840 */
[----:B------:R-:W-:Y:S02]  /*129a0*/  FSEL R165, R73, -INF , !P6 ;  /* 0xff80000049a57808 */ /* 0x000fe40007000000 */
[----:B------:R-:W-:Y:S02]  /*129b0*/  FSEL R162, R68, -INF , !P4 ;  /* 0xff80000044a27808 */ /* 0x000fe40006000000 */
[C---:B------:R-:W-:Y:S02]  /*129c0*/  ISETP.GE.AND P6, PT, R4.reuse, R217, PT ;  /* 0x000000d90400720c */ /* 0x040fe40003fc6270 */
[----:B------:R-:W-:-:S02]  /*129d0*/  ISETP.GE.AND P4, PT, R4, R215, PT ;  /* 0x000000d70400720c */ /* 0x000fc40003f86270 */
[----:B------:R-:W-:Y:S02]  /*129e0*/  ISETP.GE.OR P2, PT, R36, R214, !P2 ;  /* 0x000000d62400720c */ /* 0x000fe40005746670 */
[C---:B------:R-:W-:Y:S02]  /*129f0*/  ISETP.GE.OR P6, PT, R4.reuse, R216, !P6 ;  /* 0x000000d80400720c */ /* 0x040fe400077c6670 */
[----:B------:R-:W-:Y:S02]  /*12a00*/  ISETP.GE.OR P4, PT, R4, R214, !P4 ;  /* 0x000000d60400720c */ /* 0x000fe40006786670 */
[----:B------:R-:W-:Y:S02]  /*12a10*/  FSEL R15, R15, -INF , !P2 ;  /* 0xff8000000f0f7808 */ /* 0x000fe40005000000 */
[----:B------:R-:W-:Y:S02]  /*12a20*/  IADD3 R4, R3, 0x38, RZ ;  /* 0x0000003803047810 */ /* 0x000fe40007ffe0ff */
[----:B------:R-:W-:-:S02]  /*12a30*/  ISETP.GE.AND P2, PT, R5, R215, PT ;  /* 0x000000d70500720c */ /* 0x000fc40003f46270 */
[----:B------:R-:W-:Y:S02]  /*12a40*/  FSEL R175, R71, -INF , !P1 ;  /* 0xff80000047af7808 */ /* 0x000fe40004800000 */
[C---:B------:R-:W-:Y:S02]  /*12a50*/  ISETP.GE.AND P1, PT, R4.reuse, R215, PT ;  /* 0x000000d70400720c */ /* 0x040fe40003f26270 */
[-C--:B------:R-:W-:Y:S02]  /*12a60*/  ISETP.GE.OR P2, PT, R5, R214.reuse, !P2 ;  /* 0x000000d60500720c */ /* 0x080fe40005746670 */
[----:B------:R-:W-:Y:S02]  /*12a70*/  IADD3 R5, R3, 0x30, RZ ;  /* 0x0000003003057810 */ /* 0x000fe40007ffe0ff */
[----:B------:R-:W-:Y:S02]  /*12a80*/  ISETP.GE.OR P1, PT, R4, R214, !P1 ;  /* 0x000000d60400720c */ /* 0x000fe40004f26670 */
[----:B------:R-:W-:-:S02]  /*12a90*/  FSEL R171, R75, -INF , !P0 ;  /* 0xff8000004bab7808 */ /* 0x000fc40004000000 */
[----:B------:R-:W-:Y:S02]  /*12aa0*/  ISETP.GE.AND P0, PT, R5, R217, PT ;  /* 0x000000d90500720c */ /* 0x000fe40003f06270 */
[----:B------:R-:W-:Y:S02]  /*12ab0*/  FSEL R144, R78, -INF , !P1 ;  /* 0xff8000004e907808 */ /* 0x000fe40004800000 */
[----:B------:R-:W-:Y:S02]  /*12ac0*/  ISETP.GT.AND P1, PT, R211, R198, PT ;  /* 0x000000c6d300720c */ /* 0x000fe40003f24270 */
[----:B------:R-:W-:Y:S02]  /*12ad0*/  ISETP.GE.OR P0, PT, R5, R216, !P0 ;  /* 0x000000d80500720c */ /* 0x000fe40004706670 */
[----:B------:R-:W-:Y:S02]  /*12ae0*/  IADD3 R3, R3, 0x39, RZ ;  /* 0x0000003903037810 */ /* 0x000fe40007ffe0ff */
[----:B------:R-:W-:-:S02]  /*12af0*/  FSEL R201, R64, -INF , !P0 ;  /* 0xff80000040c97808 */ /* 0x000fc40004000000 */
[----:B------:R-:W-:Y:S02]  /*12b00*/  FSEL R168, R74, -INF , !P5 ;  /* 0xff8000004aa87808 */ /* 0x000fe40006800000 */
[----:B------:R-:W-:Y:S02]  /*12b10*/  FSEL R170, R70, -INF , !P2 ;  /* 0xff80000046aa7808 */ /* 0x000fe40005000000 */
[----:B------:R-:W-:Y:S02]  /*12b20*/  FSEL R167, R69, -INF , !P3 ;  /* 0xff80000045a77808 */ /* 0x000fe40005800000 */
[-C--:B------:R-:W-:Y:S02]  /*12b30*/  ISETP.GE.AND P0, PT, R3, R215.reuse, PT ;  /* 0x000000d70300720c */ /* 0x080fe40003f06270 */
[----:B------:R-:W-:Y:S02]  /*12b40*/  ISETP.GE.AND P5, PT, R5, R215, PT ;  /* 0x000000d70500720c */ /* 0x000fe40003fa6270 */
[----:B------:R-:W-:-:S02]  /*12b50*/  ISETP.GE.AND P3, PT, R4, R217, PT ;  /* 0x000000d90400720c */ /* 0x000fc40003f66270 */
[C---:B------:R-:W-:Y:S02]  /*12b60*/  ISETP.GE.AND P2, PT, R3.reuse, R217, PT ;  /* 0x000000d90300720c */ /* 0x040fe40003f46270 */
[-C--:B------:R-:W-:Y:S02]  /*12b70*/  ISETP.GE.OR P0, PT, R3, R214.reuse, !P0 ;  /* 0x000000d60300720c */ /* 0x080fe40004706670 */
[----:B------:R-:W-:Y:S01]  /*12b80*/  FSEL R145, R67, -INF , !P4 ;  /* 0xff80000043917808 */ /* 0x000fe20006000000 */
[----:B------:R-:W-:Y:S01]  /*12b90*/  BSSY B1, `(.L_x_5868) ;  /* 0x0000076000017945 */ /* 0x000fe20003800000 */
[----:B------:R-:W-:Y:S02]  /*12ba0*/  ISETP.GE.OR P5, PT, R5, R214, !P5 ;  /* 0x000000d60500720c */ /* 0x000fe40006fa6670 */
[-C--:B------:R-:W-:Y:S02]  /*12bb0*/  ISETP.GE.OR P3, PT, R4, R216.reuse, !P3 ;  /* 0x000000d80400720c */ /* 0x080fe40005f66670 */
[----:B------:R-:W-:-:S02]  /*12bc0*/  ISETP.GE.OR P2, PT, R3, R216, !P2 ;  /* 0x000000d80300720c */ /* 0x000fc40005746670 */
[----:B------:R-:W-:Y:S02]  /*12bd0*/  ISETP.NE.U32.AND P4, PT, R212, RZ, PT ;  /* 0x000000ffd400720c */ /* 0x000fe40003f85070 */
[----:B------:R-:W-:Y:S02]  /*12be0*/  FSEL R164, R79, -INF , !P0 ;  /* 0xff8000004fa47808 */ /* 0x000fe40004000000 */
[----:B------:R-:W-:Y:S02]  /*12bf0*/  FSEL R146, R66, -INF , !P5 ;  /* 0xff80000042927808 */ /* 0x000fe40006800000 */
[----:B------:R-:W-:Y:S02]  /*12c00*/  FSEL R174, R65, -INF , !P6 ;  /* 0xff80000041ae7808 */ /* 0x000fe40007000000 */
[----:B------:R-:W-:Y:S02]  /*12c10*/  FSEL R172, R76, -INF , !P3 ;  /* 0xff8000004cac7808 */ /* 0x000fe40005800000 */
[----:B------:R-:W-:-:S02]  /*12c20*/  FSEL R147, R77, -INF , !P2 ;  /* 0xff8000004d937808 */ /* 0x000fc40005000000 */
[----:B------:R-:W-:Y:S02]  /*12c30*/  ISETP.NE.AND.EX P0, PT, R213, RZ, PT, P4 ;  /* 0x000000ffd500720c */ /* 0x000fe40003f05340 */
        /* <DEDUP_REMOVED lines=13> */
[----:B------:R-:W-:Y:S01]  /*12d10*/  BSSY B0, `(.L_x_5870) ;  /* 0x0000041000007945 */ /* 0x000fe20003800000 */
[----:B------:R-:W-:Y:S05]  /*12d20*/  @!P0 BRA `(.L_x_5871) ;  /* 0x000003c000008947 */ /* 0x000fea0003800000 */
[----:B------:R-:W2:Y:S01]  /*12d30*/  LD.E R11, [R22.64+0x170] ;  /* 0x00017006160b7980 */ /* 0x000ea2000c101900 */
[----:B------:R-:W-:-:S02]  /*12d40*/  IADD3 R8, R20, -0x40, RZ ;  /* 0xffffffc014087810 */ /* 0x000fc40007ffe0ff */
[----:B------:R-:W-:Y:S02]  /*12d50*/  IABS R5, R20 ;  /* 0x0000001400057213 */ /* 0x000fe40000000000 */
[-C--:B--2---:R-:W-:Y:S02]  /*12d60*/  IABS R6, R11.reuse ;  /* 0x0000000b00067213 */ /* 0x084fe40000000000 */
[-C--:B------:R-:W-:Y:S02]  /*12d70*/  IABS R4, R11.reuse ;  /* 0x0000000b00047213 */ /* 0x080fe40000000000 */
[----:B------:R-:W1:Y:S01]  /*12d80*/  I2F.RP R7, R6 ;  /* 0x0000000600077306 */ /* 0x000e620000209400 */
[----:B------:R-:W-:Y:S02]  /*12d90*/  LOP3.LUT R20, R20, R11, RZ, 0x3c, !PT ;  /* 0x0000000b14147212 */ /* 0x000fe400078e3cff */
        /* <DEDUP_REMOVED lines=25> */
[----:B------:R-:W-:Y:S02]  /*12f30*/  ISETP.NE.AND P3, PT, R11, RZ, PT ;  /* 0x000000ff0b00720c */ /* 0x000fe40003f65270 */
[----:B------:R-:W-:-:S03]  /*12f40*/  LOP3.LUT R6, RZ, R11, RZ, 0x33, !PT ;  /* 0x0000000bff067212 */ /* 0x000fc600078e33ff */
[----:B------:R-:W-:Y:S02]  /*12f50*/  @P6 IADD3 R9, R9, 0x1, RZ ;  /* 0x0000000109096810 */ /* 0x000fe40007ffe0ff */
[----:B------:R-:W-:-:S03]  /*12f60*/  @P5 IADD3 R7, R7, 0x1, RZ ;  /* 0x0000000107075810 */ /* 0x000fc60007ffe0ff */
[----:B------:R-:W-:Y:S02]  /*12f70*/  @!P4 IMAD.MOV R9, RZ, RZ, -R9 ;  /* 0x000000ffff09c224 */ /* 0x000fe400078e0a09 */
[----:B------:R-:W-:-:S03]  /*12f80*/  @!P2 IMAD.MOV R7, RZ, RZ, -R7 ;  /* 0x000000ffff07a224 */ /* 0x000fc600078e0a07 */
[C---:B------:R-:W-:Y:S02]  /*12f90*/  SEL R5, R6.reuse, R9, !P3 ;  /* 0x0000000906057207 */ /* 0x040fe40005800000 */
[----:B------:R-:W-:Y:S01]  /*12fa0*/  SEL R6, R6, R7, !P3 ;  /* 0x0000000706067207 */ /* 0x000fe20005800000 */
[----:B------:R-:W3:Y:S02]  /*12fb0*/  LD.E.64 R8, [R22.64+0x38] ;  /* 0x0000380616087980 */ /* 0x000ee4000c101b00 */
        /* <DEDUP_REMOVED lines=19> */
.L_x_5871:
[----:B------:R-:W2:Y:S02]  /*130f0*/  LD.E R5, [R22.64+0x38] ;  /* 0x0000380616057980 */ /* 0x000ea4000c101900 */
[----:B--2---:R-:W-:-:S04]  /*13100*/  LEA R5, -R5, RZ, 0x6 ;  /* 0x000000ff05057211 */ /* 0x004fc800078e31ff */
[----:B------:R-:W-:Y:S02]  /*13110*/  SHF.R.S32.HI R6, RZ, 0x1f, R5 ;  /* 0x0000001fff067819 */ /* 0x000fe40000011405 */
.L_x_5872:
[----:B------:R-:W-:Y:S05]  /*13120*/  BSYNC B0 ;  /* 0x0000000000007941 */ /* 0x000fea0003800000 */
.L_x_5870:
[C---:B------:R-:W-:Y:S01]  /*13130*/  LEA R200, P3, R5.reuse, R200, 0x1 ;  /* 0x000000c805c87211 */ /* 0x040fe200078608ff */
[C---:B------:R-:W-:Y:S01]  /*13140*/  IMAD.SHL.U32 R3, R136.reuse, 0x20, RZ ;  /* 0x0000002088037824 */ /* 0x040fe200078e00ff */
[----:B------:R-:W-:Y:S02]  /*13150*/  SHF.L.U64.HI R4, R136, 0x5, R137 ;  /* 0x0000000588047819 */ /* 0x000fe40000010289 */
[----:B------:R-:W-:Y:S01]  /*13160*/  LEA.HI.X R199, R5, R199, R6, 0x1, P3 ;  /* 0x000000c705c77211 */ /* 0x000fe200018f0c06 */
[----:B------:R-:W-:Y:S01]  /*13170*/  IMAD.MOV.U32 R24, RZ, RZ, R200 ;  /* 0x000000ffff187224 */ /* 0x000fe200078e00c8 */
[----:B------:R-:W-:-:S03]  /*13180*/  IADD3 R8, P2, R200, R3, RZ ;  /* 0x00000003c8087210 */ /* 0x000fc60007f5e0ff */
[----:B------:R-:W-:Y:S01]  /*13190*/  IMAD.MOV.U32 R25, RZ, RZ, R199 ;  /* 0x000000ffff197224 */ /* 0x000fe200078e00c7 */
[----:B------:R-:W-:Y:S01]  /*131a0*/  IADD3 R6, P3, R8, R3, RZ ;  /* 0x0000000308067210 */ /* 0x000fe20007f7e0ff */
[----:B------:R-:W-:-:S03]  /*131b0*/  IMAD.X R9, R199, 0x1, R4, P2 ;  /* 0x00000001c7097824 */ /* 0x000fc600010e0604 */
[----:B------:R-:W-:Y:S01]  /*131c0*/  IADD3 R10, P2, R6, R3, RZ ;  /* 0x00000003060a7210 */ /* 0x000fe20007f5e0ff */
[--C-:B------:R-:W-:Y:S01]  /*131d0*/  IMAD.X R7, R9, 0x1, R4.reuse, P3 ;  /* 0x0000000109077824 */ /* 0x100fe200018e0604 */
[----:B------:R-:W-:Y:S01]  /*131e0*/  @!PT LDS RZ, [RZ] ;  /* 0x00000000fffff984 */ /* 0x000fe20000000800 */
[----:B------:R-:W-:Y:S01]  /*131f0*/  @!PT LDS RZ, [RZ] ;  /* 0x00000000fffff984 */ /* 0x000fe20000000800 */
[----:B------:R-:W-:Y:S01]  /*13200*/  @!PT LDS RZ, [RZ] ;  /* 0x00000000fffff984 */ /* 0x000fe20000000800 */
[----:B------:R1:W-:Y:S03]  /*13210*/  LDGSTS.E.BYPASS.LTC128B.128 [R209+0x6000], [R24.64] ;  /* 0x0600000018d17fae */ /* 0x0003e6000b901d46 */
[----:B------:R-:W-:Y:S01]  /*13220*/  IMAD.X R11, R7, 0x1, R4, P2 ;  /* 0x00000001070b7824 */ /* 0x000fe200010e0604 */
        /* <DEDUP_REMOVED lines=12> */
.L_x_5869:
[----:B------:R-:W-:Y:S05]  /*132f0*/  BSYNC B1 ;  /* 0x0000000000017941 */ /* 0x000fea0003800000 */
.L_x_5868:
[----:B------:R-:W2:Y:S01]  /*13300*/  LD.E R166, [R22.64+0xdc] ;  /* 0x0000dc0616a67980 */ /* 0x000ea2000c101900 */
[----:B------:R-:W-:-:S02]  /*13310*/  FMNMX.FTZ R4, R32, R33, !PT ;  /* 0x0000002120047209 */ /* 0x000fc40007810000 */
[----:B------:R-:W-:Y:S02]  /*13320*/  SHF.L.U32 R197, R0, 0x1, RZ ;  /* 0x0000000100c57819 */ /* 0x000fe400000006ff */
[----:B------:R-:W-:Y:S02]  /*13330*/  FMNMX.FTZ R3, R29, R4, !PT ;  /* 0x000000041d037209 */ /* 0x000fe40007810000 */
[----:B------:R-:W-:Y:S01]  /*13340*/  LEA R196, R58, R197, 0x1 ;  /* 0x000000c53ac47211 */ /* 0x000fe200078e08ff */
        /* <DEDUP_REMOVED lines=10> */
[----:B-1----:R-:W-:Y:S02]  /*133f0*/  FMNMX.FTZ R6, R12, R5, !PT ;  /* 0x000000050c067209 */ /* 0x002fe40007810000 */
        /* <DEDUP_REMOVED lines=41> */
[----:B---3--:R-:W-:Y:S02]  /*13690*/  FMNMX.FTZ R3, R4, R3, !PT ;  /* 0x0000000304037209 */ /* 0x008fe40007810000 */
[----:B------:R-:W1:Y:S01]  /*136a0*/  LDSM.16.MT88.4 R4, [R194+0x10000] ;  /* 0x01000000c204783b */ /* 0x000e620000004200 */
[C---:B--2---:R-:W-:Y:S02]  /*136b0*/  FMUL.FTZ R173, R166.reuse, R132 ;  /* 0x00000084a6ad7220 */ /* 0x044fe40000410000 */
[----:B------:R-:W-:-:S03]  /*136c0*/  FMUL.FTZ R169, R166, R3 ;  /* 0x00000003a6a97220 */ /* 0x000fc60000410000 */
        /* <DEDUP_REMOVED lines=11> */
[----:B------:R-:W-:Y:S01]  /*13780*/  LDSM.16.MT88.4 R32, [R195+0xc800] ;  /* 0x00c80000c320783b */ /* 0x000fe20000004200 */
[-C--:B------:R-:W-:Y:S01]  /*13790*/  FFMA.FTZ R152, R21, R166.reuse, -R169 ;  /* 0x000000a615987223 */ /* 0x080fe200000108a9 */
[----:B------:R-:W2:Y:S01]  /*137a0*/  MUFU.EX2 R156, R156 ;  /* 0x0000009c009c7308 */ /* 0x000ea20000000800 */
[-CC-:B------:R-:W-:Y:S01]  /*137b0*/  FFMA.FTZ R157, R16, R166.reuse, -R173.reuse ;  /* 0x000000a6109d7223 */ /* 0x180fe200000108ad */
[----:B------:R-:W-:Y:S01]  /*137c0*/  LDSM.16.MT88.4 R20, [R197+0xc800] ;  /* 0x00c80000c514783b */ /* 0x000fe20000004200 */
[-C--:B------:R-:W-:Y:S02]  /*137d0*/  FFMA.FTZ R150, R17, R166.reuse, -R173 ;  /* 0x000000a611967223 */ /* 0x080fe400000108ad */
[-CC-:B------:R-:W-:Y:S01]  /*137e0*/  FFMA.FTZ R155, R18, R166.reuse, -R169.reuse ;  /* 0x000000a6129b7223 */ /* 0x180fe200000108a9 */
[----:B------:R-:W-:Y:S01]  /*137f0*/  LDSM.16.MT88.4 R28, [R194+0xc800] ;  /* 0x00c80000c21c783b */ /* 0x000fe20000004200 */
[-C--:B------:R-:W-:Y:S01]  /*13800*/  FFMA.FTZ R148, R19, R166.reuse, -R169 ;  /* 0x000000a613947223 */ /* 0x080fe200000108a9 */
[----:B------:R-:W-:Y:S01]  /*13810*/  MUFU.EX2 R154, R154 ;  /* 0x0000009a009a7308 */ /* 0x000fe20000000800 */
[-CC-:B------:R-:W-:Y:S01]  /*13820*/  FFMA.FTZ R149, R12, R166.reuse, -R173.reuse ;  /* 0x000000a60c957223 */ /* 0x180fe200000108ad */
[----:B------:R-:W3:Y:S01]  /*13830*/  LDSM.16.MT88.4 R16, [R195+0xe800] ;  /* 0x00e80000c310783b */ /* 0x000ee20000004200 */
[----:B------:R-:W-:-:S02]  /*13840*/  FFMA.FTZ R0, R13, R166, -R173 ;  /* 0x000000a60d007223 */ /* 0x000fc400000108ad */
[-CC-:B------:R-:W-:Y:S02]  /*13850*/  FFMA.FTZ R153, R14, R166.reuse, -R169.reuse ;  /* 0x000000a60e997223 */ /* 0x180fe400000108a9 */
[-C--:B------:R-:W-:Y:S01]  /*13860*/  FFMA.FTZ R134, R15, R166.reuse, -R169 ;  /* 0x000000a60f867223 */ /* 0x080fe200000108a9 */
[----:B------:R-:W4:Y:S01]  /*13870*/  MUFU.EX2 R151, R151 ;  /* 0x0000009700977308 */ /* 0x000f220000000800 */
[----:B--2---:R-:W-:Y:S01]  /*13880*/  F2FP.BF16.PACK_AB R96, R156, R159 ;  /* 0x0000009f9c60723e */ /* 0x004fe200000010ff */
[----:B------:R-:W2:Y:S01]  /*13890*/  LDSM.16.MT88.4 R12, [R194+0xe800] ;  /* 0x00e80000c20c783b */ /* 0x000ea20000004200 */
[-CC-:B------:R-:W-:Y:S02]  /*138a0*/  FFMA.FTZ R160, R160, R166.reuse, -R173.reuse ;  /* 0x000000a6a0a07223 */ /* 0x180fe400000108ad */
[-CC-:B------:R-:W-:Y:S02]  /*138b0*/  FFMA.FTZ R165, R165, R166.reuse, -R173.reuse ;  /* 0x000000a6a5a57223 */ /* 0x180fe400000108ad */
[-CC-:B------:R-:W-:Y:S01]  /*138c0*/  FFMA.FTZ R162, R162, R166.reuse, -R173.reuse ;  /* 0x000000a6a2a27223 */ /* 0x180fe200000108ad */
[----:B------:R-:W-:Y:S01]  /*138d0*/  MUFU.EX2 R158, R158 ;  /* 0x0000009e009e7308 */ /* 0x000fe20000000800 */
[----:B------:R-:W-:-:S02]  /*138e0*/  FFMA.FTZ R167, R167, R166, -R173 ;  /* 0x000000a6a7a77223 */ /* 0x000fc400000108ad */
[-CC-:B------:R-:W-:Y:S02]  /*138f0*/  FFMA.FTZ R168, R168, R166.reuse, -R169.reuse ;  /* 0x000000a6a8a87223 */ /* 0x180fe400000108a9 */
[-CC-:B------:R-:W-:Y:S02]  /*13900*/  FFMA.FTZ R171, R171, R166.reuse, -R169.reuse ;  /* 0x000000a6abab7223 */ /* 0x180fe400000108a9 */
[--C-:B------:R-:W-:Y:S01]  /*13910*/  FFMA.FTZ R170, R170, R166, -R169.reuse ;  /* 0x000000a6aaaa7223 */ /* 0x100fe200000108a9 */
[----:B------:R-:W5:Y:S01]  /*13920*/  MUFU.EX2 R161, R161 ;  /* 0x000000a100a17308 */ /* 0x000f620000000800 */
[----:B----4-:R-:W-:Y:S01]  /*13930*/  F2FP.BF16.PACK_AB R98, R151, R154 ;  /* 0x0000009a9762723e */ /* 0x010fe200000010ff */
[-C--:B------:R-:W-:Y:S02]  /*13940*/  FFMA.FTZ R175, R175, R166.reuse, -R169 ;  /* 0x000000a6afaf7223 */ /* 0x080fe400000108a9 */
[-CC-:B------:R-:W-:Y:S02]  /*13950*/  FFMA.FTZ R201, R201, R166.reuse, -R173.reuse ;  /* 0x000000a6c9c97223 */ /* 0x180fe400000108ad */
[----:B------:R-:W-:-:S02]  /*13960*/  FFMA.FTZ R174, R174, R166, -R173 ;  /* 0x000000a6aeae7223 */ /* 0x000fc400000108ad */
[----:B------:R-:W-:Y:S01]  /*13970*/  MUFU.EX2 R163, R163 ;  /* 0x000000a300a37308 */ /* 0x000fe20000000800 */
[-CC-:B------:R-:W-:Y:S02]  /*13980*/  FFMA.FTZ R172, R172, R166.reuse, -R173.reuse ;  /* 0x000000a6acac7223 */ /* 0x180fe400000108ad */
[-C--:B------:R-:W-:Y:S02]  /*13990*/  FFMA.FTZ R221, R147, R166.reuse, -R173 ;  /* 0x000000a693dd7223 */ /* 0x080fe400000108ad */
[-CC-:B------:R-:W-:Y:S02]  /*139a0*/  FFMA.FTZ R173, R146, R166.reuse, -R169.reuse ;  /* 0x000000a692ad7223 */ /* 0x180fe400000108a9 */
[--C-:B------:R-:W-:Y:S01]  /*139b0*/  FFMA.FTZ R218, R145, R166, -R169.reuse ;  /* 0x000000a691da7223 */ /* 0x100fe200000108a9 */
[----:B------:R-:W4:Y:S01]  /*139c0*/  MUFU.EX2 R152, R152 ;  /* 0x0000009800987308 */ /* 0x000f220000000800 */
[----:B-----5:R-:W-:Y:S01]  /*139d0*/  F2FP.BF16.PACK_AB R97, R161, R158 ;  /* 0x0000009ea161723e */ /* 0x020fe200000010ff */
        /* <DEDUP_REMOVED lines=8> */
[----:B----4-:R-:W-:Y:S01]  /*13a60*/  F2FP.BF16.PACK_AB R99, R152, R163 ;  /* 0x000000a39863723e */ /* 0x010fe200000010ff */
[----:B------:R-:W4:Y:S01]  /*13a70*/  MUFU.EX2 R150, R150 ;  /* 0x0000009600967308 */ /* 0x000f220000000800 */
        /* <DEDUP_REMOVED lines=234> */
[----:B------:R-:W-:Y:S01]  /*14920*/  @!P1 IMAD.MOV R8, RZ, RZ, -R8 ;  /* 0x000000ffff089224 */ /* 0x000fe200078e0a08 */
[----:B------:R-:W-:-:S04]  /*14930*/  @!P3 IADD3 R9, -R9, RZ, RZ ;  /* 0x000000ff0909b210 */ /* 0x000fc80007ffe1ff */
[C---:B------:R-:W-:Y:S02]  /*14940*/  SEL R4, R7.reuse, R8, !P2 ;  /* 0x0000000807047207 */ /* 0x040fe40005000000 */
[----:B------:R-:W-:Y:S02]  /*14950*/  SEL R7, R7, R9, !P2 ;  /* 0x0000000907077207 */ /* 0x000fe40005000000 */
[----:B------:R-:W3:Y:S01]  /*14960*/  LD.E.64 R8, [R222.64+0x40] ;  /* 0x00004004de087980 */ /* 0x000ee2000c101b00 */
[----:B------:R-:W-:-:S04]  /*14970*/  IMAD.WIDE R16, R4, 0x4, R212 ;  /* 0x0000000404107825 */ /* 0x000fc800078e02d4 */
[C---:B------:R-:W-:Y:S01]  /*14980*/  IMAD.WIDE R14, R7.reuse, 0x4, R212 ;  /* 0x00000004070e7825 */ /* 0x040fe200078e02d4 */
[----:B------:R-:W4:Y:S04]  /*14990*/  LD.E R0, [R16.64] ;  /* 0x0000000410007980 */ /* 0x000f28000c101900 */
[----:B------:R-:W4:Y:S01]  /*149a0*/  LD.E R5, [R14.64] ;  /* 0x000000040e057980 */ /* 0x000f22000c101900 */
[----:B------:R-:W-:-:S04]  /*149b0*/  IMAD.IADD R4, R7, 0x1, -R4 ;  /* 0x0000000107047824 */ /* 0x000fc800078e0a04 */
[----:B------:R-:W-:-:S05]  /*149c0*/  IMAD R11, R11, R4, -0x40 ;  /* 0xffffffc00b0b7424 */ /* 0x000fca00078e0204 */
[----:B------:R-:W-:Y:S01]  /*149d0*/  SHF.R.S32.HI R7, RZ, 0x1f, R11 ;  /* 0x0000001fff077819 */ /* 0x000fe2000001140b */
[-C--:B---3--:R-:W-:Y:S02]  /*149e0*/  IMAD R4, R9, R11.reuse, RZ ;  /* 0x0000000b09047224 */ /* 0x088fe400078e02ff */
[----:B------:R-:W-:-:S04]  /*149f0*/  IMAD.WIDE.U32 R10, R8, R11, RZ ;  /* 0x0000000b080a7225 */ /* 0x000fc800078e00ff */
[----:B------:R-:W-:Y:S02]  /*14a00*/  IMAD R4, R8, R7, R4 ;  /* 0x0000000708047224 */ /* 0x000fe400078e0204 */
[----:B----4-:R-:W-:-:S03]  /*14a10*/  IMAD.IADD R5, R0, 0x1, -R5 ;  /* 0x0000000100057824 */ /* 0x010fc600078e0a05 */
[----:B------:R-:W-:Y:S01]  /*14a20*/  IADD3 R11, R11, R4, RZ ;  /* 0x000000040b0b7210 */ /* 0x000fe20007ffe0ff */
[----:B--2---:R-:W-:Y:S01]  /*14a30*/  IMAD R7, R13, R5, RZ ;  /* 0x000000050d077224 */ /* 0x004fe200078e02ff */
[----:B------:R-:W-:-:S05]  /*14a40*/  SHF.R.S32.HI R0, RZ, 0x1f, R5 ;  /* 0x0000001fff007819 */ /* 0x000fca0000011405 */
[----:B------:R-:W-:Y:S02]  /*14a50*/  IMAD R0, R12, R0, R7 ;  /* 0x000000000c007224 */ /* 0x000fe400078e0207 */
[----:B------:R-:W-:-:S04]  /*14a60*/  IMAD.WIDE.U32 R6, R5, R12, R10 ;  /* 0x0000000c05067225 */ /* 0x000fc800078e000a */
[----:B------:R-:W-:Y:S01]  /*14a70*/  IMAD.IADD R4, R7, 0x1, R0 ;  /* 0x0000000107047824 */ /* 0x000fe200078e0200 */
[----:B------:R-:W-:Y:S05]  /*14a80*/  BRA `(.L_x_5876) ;  /* 0x0000004000007947 */ /* 0x000fea0003800000 */
.L_x_5875:
[----:B------:R-:W-:Y:S02]  /*14a90*/  ULDC.64 UR4, c[0x0][0x118] ;  /* 0x0000460000047ab9 */ /* 0x000fe40000000a00 */
[----:B------:R-:W2:Y:S02]  /*14aa0*/  LD.E R6, [R222.64+0x40] ;  /* 0x00004004de067980 */ /* 0x000ea4000c101900 */
[----:B--2---:R-:W-:-:S04]  /*14ab0*/  LEA R6, -R6, RZ, 0x6 ;  /* 0x000000ff06067211 */ /* 0x004fc800078e31ff */
[----:B------:R-:W-:Y:S02]  /*14ac0*/  SHF.R.S32.HI R4, RZ, 0x1f, R6 ;  /* 0x0000001fff047819 */ /* 0x000fe40000011406 */
.L_x_5876:
[----:B------:R-:W-:Y:S05]  /*14ad0*/  BSYNC B0 ;  /* 0x0000000000007941 */ /* 0x000fea0003800000 */
.L_x_5874:
[----:B------:R-:W-:Y:S01]  /*14ae0*/  IMAD.SHL.U32 R5, R138, 0x20, RZ ;  /* 0x000000208a057824 */ /* 0x000fe200078e00ff */
[----:B------:R-:W-:Y:S01]  /*14af0*/  LEA R202, P2, R6, R202, 0x1 ;  /* 0x000000ca06ca7211 */ /* 0x000fe200078408ff */
[----:B------:R-:W-:Y:S01]  /*14b00*/  ULDC.64 UR4, c[0x0][0x118] ;  /* 0x0000460000047ab9 */ /* 0x000fe20000000a00 */
[----:B------:R-:W-:Y:S01]  /*14b10*/  SHF.L.U64.HI R0, R138, 0x5, R139 ;  /* 0x000000058a007819 */ /* 0x000fe2000001028b */
[----:B------:R-:W-:Y:S01]  /*14b20*/  IMAD R2, R211, 0x40, R2 ;  /* 0x00000040d3027824 */ /* 0x000fe200078e0202 */
[C---:B------:R-:W-:Y:S01]  /*14b30*/  IADD3 R8, P1, R5.reuse, R202, RZ ;  /* 0x000000ca05087210 */ /* 0x040fe20007f3e0ff */
[----:B------:R-:W-:Y:S01]  /*14b40*/  BSSY B1, `(.L_x_5877) ;  /* 0x0000188000017945 */ /* 0x000fe20003800000 */
[----:B------:R-:W-:Y:S02]  /*14b50*/  LEA.HI.X R203, R6, R203, R4, 0x1, P2 ;  /* 0x000000cb06cb7211 */ /* 0x000fe400010f0c04 */
[C---:B------:R-:W-:Y:S02]  /*14b60*/  IADD3 R10, P2, R5.reuse, R8, RZ ;  /* 0x00000008050a7210 */ /* 0x040fe40007f5e0ff */
[----:B------:R-:W-:Y:S01]  /*14b70*/  ISETP.GE.AND P5, PT, R2, R215, PT ;  /* 0x000000d70200720c */ /* 0x000fe20003fa6270 */
[----:B------:R-:W-:Y:S01]  /*14b80*/  IMAD.X R9, R0, 0x1, R203, P1 ;  /* 0x0000000100097824 */ /* 0x000fe200008e06cb */
[----:B------:R-:W-:Y:S01]  /*14b90*/  IADD3 R28, P1, R5, R10, RZ ;  /* 0x0000000a051c7210 */ /* 0x000fe20007f3e0ff */
[----:B------:R-:W-:Y:S01]  /*14ba0*/  @!PT LDS RZ, [RZ] ;  /* 0x00000000fffff984 */ /* 0x000fe20000000800 */
[----:B------:R-:W-:Y:S01]  /*14bb0*/  @!PT LDS RZ, [RZ] ;  /* 0x00000000fffff984 */ /* 0x000fe20000000800 */
[----:B------:R-:W-:Y:S01]  /*14bc0*/  @!PT LDS RZ, [RZ] ;  /* 0x00000000fffff984 */ /* 0x000fe20000000800 */
[----:B------:R1:W-:Y:S01]  /*14bd0*/  LDGSTS.E.BYPASS.LTC128B.128 [R209+0xc000], [R202.64] ;  /* 0x0c000000cad17fae */ /* 0x0003e2000b901d44 */
[----:B------:R-:W-:Y:S01]  /*14be0*/  ISETP.GE.OR P5, PT, R2, R214, !P5 ;  /* 0x000000d60200720c */ /* 0x000fe20006fa6670 */
[----:B------:R-:W-:-:S02]  /*14bf0*/  IMAD.X R11, R0, 0x1, R9, P2 ;  /* 0x00000001000b7824 */ /* 0x000fc400010e0609 */
[----:B------:R1:W-:Y:S02]  /*14c00*/  LDGSTS.E.BYPASS.LTC128B.128 [R209+0xe000], [R202.64+0x80] ;  /* 0x0e000080cad17fae */ /* 0x0003e4000b901d44 */
[----:B------:R-:W-:Y:S01]  /*14c10*/  IMAD.X R29, R0, 0x1, R11, P1 ;  /* 0x00000001001d7824 */ /* 0x000fe200008e060b */
[C---:B------:R-:W-:Y:S01]  /*14c20*/  IADD3 R0, R2.reuse, 0x1, RZ ;  /* 0x0000000102007810 */ /* 0x040fe20007ffe0ff */
[----:B------:R1:W-:Y:S01]  /*14c30*/  LDGSTS.E.BYPASS.LTC128B.128 [R209+0x10000], [R202.64+0x100] ;  /* 0x10000100cad17fae */ /* 0x0003e2000b901d44 */
[-C--:B------:R-:W-:Y:S02]  /*14c40*/  ISETP.GE.AND P1, PT, R2, R217.reuse, PT ;  /* 0x000000d90200720c */ /* 0x080fe40003f26270 */
[C---:B------:R-:W-:Y:S01]  /*14c50*/  ISETP.GE.AND P4, PT, R0.reuse, R217, PT ;  /* 0x000000d90000720c */ /* 0x040fe20003f86270 */
[----:B------:R2:W-:Y:S01]  /*14c60*/  LDGSTS.E.BYPASS.LTC128B.128 [R209+0xc800], [R8.64] ;  /* 0x0c80000008d17fae */ /* 0x0005e2000b901d44 */
[C---:B------:R-:W-:Y:S02]  /*14c70*/  ISETP.GE.AND P3, PT, R0.reuse, R215, PT ;  /* 0x000000d70000720c */ /* 0x040fe40003f66270 */
[C---:B------:R-:W-:Y:S01]  /*14c80*/  ISETP.GE.OR P4, PT, R0.reuse, R216, !P4 ;  /* 0x000000d80000720c */ /* 0x040fe20006786670 */
[----:B------:R2:W-:Y:S01]  /*14c90*/  LDGSTS.E.BYPASS.LTC128B.128 [R209+0xe800], [R8.64+0x80] ;  /* 0x0e80008008d17fae */ /* 0x0005e2000b901d44 */
[----:B------:R-:W-:-:S02]  /*14ca0*/  ISETP.GE.OR P3, PT, R0, R214, !P3 ;  /* 0x000000d60000720c */ /* 0x000fc40005f66670 */
[C---:B------:R-:W-:Y:S01]  /*14cb0*/  ISETP.GE.OR P1, PT, R2.reuse, R216, !P1 ;  /* 0x000000d80200720c */ /* 0x040fe20004f26670 */
[----:B------:R2:W-:Y:S01]  /*14cc0*/  LDGSTS.E.BYPASS.LTC128B.128 [R209+0x10800], [R8.64+0x100] ;  /* 0x1080010008d17fae */ /* 0x0005e2000b901d44 */
[----:B------:R-:W-:-:S03]  /*14cd0*/  IADD3 R0, R2, 0x9, RZ ;  /* 0x0000000902007810 */ /* 0x000fc60007ffe0ff */
        /* <DEDUP_REMOVED lines=9> */
[----:B------:R-:W-:Y:S04]  /*14d70*/  LDSM.16.M88.4 R4, [R190] ;  /* 0x00000000be04783b */ /* 0x000fe80000000200 */
[----:B------:R-:W5:Y:S04]  /*14d80*/  LDSM.16.M88.4 R160, [R192+0x6800] ;  /* 0x00680000c0a0783b */ /* 0x000f680000000200 */
[----:B------:R-:W1:Y:S04]  /*14d90*/  LDSM.16.M88.4 R152, [R192+0x7000] ;  /* 0x00700000c098783b */ /* 0x000e680000000200 */
[----:B------:R-:W1:Y:S04]  /*14da0*/  LDSM.16.M88.4 R20, [R192+0x7800] ;  /* 0x00780000c014783b */ /* 0x000e680000000200 */
[----:B---3--:R-:W-:Y:S04]  /*14db0*/  LDSM.16.M88.4 R28, [R189] ;  /* 0x00000000bd1c783b */ /* 0x008fe80000000200 */
[----:B--2---:R-:W2:Y:S04]  /*14dc0*/  LDSM.16.M88.4 R8, [R187+0x6000] ;  /* 0x00600000bb08783b */ /* 0x004ea80000000200 */
[----:B------:R-:W3:Y:S04]  /*14dd0*/  LDSM.16.M88.4 R224, [R186] ;  /* 0x00000000bae0783b */ /* 0x000ee80000000200 */
[----:B------:R-:W2:Y:S01]  /*14de0*/  LDSM.16.M88.4 R172, [R185] ;  /* 0x00000000b9ac783b */ /* 0x000ea20000000200 */
[C---:B----4-:R-:W-:Y:S03]  /*14df0*/  HMMA.16816.F32.BF16 R16, R144.reuse, R12, RZ ;  /* 0x0000000c9010723c */ /* 0x050fe600000418ff */
[----:B------:R-:W4:Y:S04]  /*14e00*/  LDSM.16.M88.4 R168, [R184] ;  /* 0x00000000b8a8783b */ /* 0x000f280000000200 */
[----:B------:R-:W-:Y:S01]  /*14e10*/  LDSM.16.M88.4 R228, [R187+0x6800] ;  /* 0x00680000bbe4783b */ /* 0x000fe20000000200 */
[C---:B------:R-:W-:Y:S03]  /*14e20*/  HMMA.16816.F32.BF16 R12, R144.reuse, R14, RZ ;  /* 0x0000000e900c723c */ /* 0x040fe600000418ff */
[----:B------:R-:W-:Y:S04]  /*14e30*/  LDSM.16.M88.4 R140, [R187+0x7000] ;  /* 0x00700000bb8c783b */ /* 0x000fe80000000200 */
[----:B------:R-:W-:Y:S01]  /*14e40*/  LDSM.16.M88.4 R32, [R187+0x7800] ;  /* 0x00780000bb20783b */ /* 0x000fe20000000200 */
[----:B-----5:R-:W-:Y:S03]  /*14e50*/  HMMA.16816.F32.BF16 R164, R144, R160, RZ ;  /* 0x000000a090a4723c */ /* 0x020fe600000418ff */
[----:B------:R-:W0:Y:S05]  /*14e60*/  LDGDEPBAR ;  /* 0x00000000000079af */ /* 0x000e2a0000000000 */
[----:B------:R-:W-:Y:S08]  /*14e70*/  HMMA.16816.F32.BF16 R16, R24, R4, R16 ;  /* 0x000000041810723c */ /* 0x000ff00000041810 */
[C---:B-1----:R-:W-:Y:S08]  /*14e80*/  HMMA.16816.F32.BF16 R156, R144.reuse, R152, RZ ;  /* 0x00000098909c723c */ /* 0x042ff000000418ff */
[C---:B------:R-:W-:Y:S08]  /*14e90*/  HMMA.16816.F32.BF16 R160, R144.reuse, R162, RZ ;  /* 0x000000a290a0723c */ /* 0x040ff000000418ff */
[C---:B------:R-:W-:Y:S08]  /*14ea0*/  HMMA.16816.F32.BF16 R152, R144.reuse, R154, RZ ;  /* 0x0000009a9098723c */ /* 0x040ff000000418ff */
[C---:B------:R-:W-:Y:S08]  /*14eb0*/  HMMA.16816.F32.BF16 R148, R144.reuse, R20, RZ ;  /* 0x000000149094723c */ /* 0x040ff000000418ff */
[----:B------:R-:W-:Y:S01]  /*14ec0*/  HMMA.16816.F32.BF16 R144, R144, R22, RZ ;  /* 0x000000169090723c */ /* 0x000fe200000418ff */
[----:B------:R-:W-:Y:S07]  /*14ed0*/  LDSM.16.M88.4 R20, [R188] ;  /* 0x00000000bc14783b */ /* 0x000fee0000000200 */
[----:B------:R-:W-:Y:S01]  /*14ee0*/  HMMA.16816.F32.BF16 R12, R24, R6, R12 ;  /* 0x00000006180c723c */ /* 0x000fe2000004180c */
[----:B------:R-:W1:Y:S07]  /*14ef0*/  LDSM.16.M88.4 R4, [R183] ;  /* 0x00000000b704783b */ /* 0x000e6e0000000200 */
[----:B--2---:R-:W-:Y:S08]  /*14f00*/  HMMA.16816.F32.BF16 R16, R28, R8, R16 ;  /* 0x000000081c10723c */ /* 0x004ff00000041810 */
        /* <DEDUP_REMOVED lines=10> */
[----:B------:R-:W-:Y:S01]  /*14fb0*/  HMMA.16816.F32.BF16 R12, R28, R10, R12 ;  /* 0x0000000a1c0c723c */ /* 0x000fe2000004180c */
[----:B------:R-:W2:Y:S07]  /*14fc0*/  LDSM.16.M88.4 R8, [R192+0x8000] ;  /* 0x00800000c008783b */ /* 0x000eae0000000200 */
[----:B-1----:R-:W-:Y:S08]  /*14fd0*/  HMMA.16816.F32.BF16 R16, R20, R4, R16 ;  /* 0x000000041410723c */ /* 0x002ff00000041810 */
        /* <DEDUP_REMOVED lines=8> */
[----:B------:R-:W-:Y:S04]  /*15060*/  LDSM.16.M88.4 R32, [R191+0x2000] ;  /* 0x00200000bf20783b */ /* 0x000fe80000000200 */
[----:B------:R-:W-:Y:S03]  /*15070*/  LDSM.16.M88.4 R28, [R192+0x9800] ;  /* 0x00980000c01c783b */ /* 0x000fe60000000200 */
[----:B------:R-:W-:Y:S01]  /*15080*/  HMMA.16816.F32.BF16 R12, R20, R6, R12 ;  /* 0x00000006140c723c */ /* 0x000fe2000004180c */
[----:B------:R-:W1:Y:S07]  /*15090*/  LDSM.16.M88.4 R4, [R182] ;  /* 0x00000000b604783b */ /* 0x000e6e0000000200 */
[----:B--2---:R-:W-:Y:S08]  /*150a0*/  HMMA.16816.F32.BF16 R16, R24, R8, R16 ;  /* 0x000000081810723c */ /* 0x004ff00000041810 */
[C---:B------:R-:W-:Y:S08]  /*150b0*/  HMMA.16816.F32.BF16 R164, R20.reuse, R224, R164 ;  /* 0x000000e014a4723c */ /* 0x040ff000000418a4 */
        /* <DEDUP_REMOVED lines=23> */
[----:B------:R-:W1:Y:S07]  /*15230*/  LDSM.16.M88.4 R4, [R183+0x2000] ;  /* 0x00200000b704783b */ /* 0x000e6e0000000200 */
[----:B--2---:R-:W-:Y:S08]  /*15240*/  HMMA.16816.F32.BF16 R16, R20, R8, R16 ;  /* 0x000000081410723c */ /* 0x004ff00000041810 */
        /* <DEDUP_REMOVED lines=52> */
[----:B------:R-:W-:Y:S08]  /*15590*/  HMMA.16816.F32.BF16 R164, R228, R224, R164 ;  /* 0x000000e0e4a4723c */ /* 0x000ff000000418a4 */
[----:B------:R-:W-:Y:S08]  /*155a0*/  HMMA.16816.F32.BF16 R12, R140, R34, R12 ;  /* 0x000000228c0c723c */ /* 0x000ff0000004180c */
[C---:B------:R-:W-:Y:S08]  /*155b0*/  HMMA.16816.F32.BF16 R156, R228.reuse, R172, R156 ;  /* 0x000000ace49c723c */ /* 0x040ff0000004189c */
[C---:B------:R-:W-:Y:S08]  /*155c0*/  HMMA.16816.F32.BF16 R152, R228.reuse, R174, R152 ;  /* 0x000000aee498723c */ /* 0x040ff00000041898 */
[C---:B------:R-:W-:Y:S08]  /*155d0*/  HMMA.16816.F32.BF16 R148, R228.reuse, R168, R148 ;  /* 0x000000a8e494723c */ /* 0x040ff00000041894 */
[C---:B------:R-:W-:Y:S01]  /*155e0*/  HMMA.16816.F32.BF16 R144, R228.reuse, R170, R144 ;  /* 0x000000aae490723c */ /* 0x040fe20000041890 */
[----:B------:R-:W2:Y:S07]  /*155f0*/  LDSM.16.M88.4 R168, [R183+0x4800] ;  /* 0x00480000b7a8783b */ /* 0x000eae0000000200 */
[----:B------:R-:W-:Y:S08]  /*15600*/  HMMA.16816.F32.BF16 R160, R228, R226, R160 ;  /* 0x000000e2e4a0723c */ /* 0x000ff000000418a0 */
[C---:B-1----:R-:W-:Y:S07]  /*15610*/  HMMA.16816.F32.BF16 R16, R8.reuse, R4, R16 ;  /* 0x000000040810723c */ /* 0x042fee0000041810 */
[----:B------:R-:W-:Y:S01]  /*15620*/  IADD3 R4, R2, 0x8, RZ ;  /* 0x0000000802047810 */ /* 0x000fe20007ffe0ff */
[----:B------:R-:W-:Y:S03]  /*15630*/  HMMA.16816.F32.BF16 R12, R8, R6, R12 ;  /* 0x00000006080c723c */ /* 0x000fe6000004180c */
[----:B------:R-:W-:-:S02]  /*15640*/  ISETP.GE.AND P2, PT, R4, R217, PT ;  /* 0x000000d90400720c */ /* 0x000fc40003f46270 */
[C---:B------:R-:W-:Y:S02]  /*15650*/  ISETP.GE.AND P6, PT, R4.reuse, R215, PT ;  /* 0x000000d70400720c */ /* 0x040fe40003fc6270 */
[C---:B------:R-:W-:Y:S01]  /*15660*/  ISETP.GE.OR P2, PT, R4.reuse, R216, !P2 ;  /* 0x000000d80400720c */ /* 0x040fe20005746670 */
[----:B------:R-:W-:Y:S01]  /*15670*/  HMMA.16816.F32.BF16 R164, R140, R28, R164 ;  /* 0x0000001c8ca4723c */ /* 0x000fe200000418a4 */
[----:B------:R-:W-:Y:S02]  /*15680*/  ISETP.GE.OR P6, PT, R4, R214, !P6 ;  /* 0x000000d60400720c */ /* 0x000fe400077c6670 */
[----:B------:R-:W-:-:S05]  /*15690*/  IADD3 R4, R2, 0x11, RZ ;  /* 0x0000001102047810 */ /* 0x000fca0007ffe0ff */
[C---:B------:R-:W-:Y:S01]  /*156a0*/  HMMA.16816.F32.BF16 R156, R140.reuse, R24, R156 ;  /* 0x000000188c9c723c */ /* 0x040fe2000004189c */
[----:B------:R-:W-:Y:S02]  /*156b0*/  FSEL R29, R16, -INF , !P1 ;  /* 0xff800000101d7808 */ /* 0x000fe40004800000 */
[C---:B------:R-:W-:Y:S02]  /*156c0*/  ISETP.GE.AND P1, PT, R0.reuse, R217, PT ;  /* 0x000000d90000720c */ /* 0x040fe40003f26270 */
[----:B------:R-:W-:Y:S02]  /*156d0*/  FSEL R17, R17, -INF , !P4 ;  /* 0xff80000011117808 */ /* 0x000fe40006000000 */
[----:B------:R-:W-:Y:S01]  /*156e0*/  ISETP.GE.OR P1, PT, R0, R216, !P1 ;  /* 0x000000d80000720c */ /* 0x000fe20004f26670 */
[----:B------:R-:W-:Y:S01]  /*156f0*/  HMMA.16816.F32.BF16 R152, R140, R26, R152 ;  /* 0x0000001a8c98723c */ /* 0x000fe20000041898 */
[----:B------:R-:W1:Y:S01]  /*15700*/  LDSM.16.M88.4 R24, [R183+0x5000] ;  /* 0x00500000b718783b */ /* 0x000e620000000200 */
[----:B------:R-:W-:-:S02]  /*15710*/  FSEL R12, R12, -INF , !P2 ;  /* 0xff8000000c0c7808 */ /* 0x000fc40005000000 */
[----:B------:R-:W-:Y:S02]  /*15720*/  FSEL R13, R13, -INF , !P1 ;  /* 0xff8000000d0d7808 */ /* 0x000fe40004800000 */
[C---:B------:R-:W-:Y:S02]  /*15730*/  ISETP.GE.AND P1, PT, R4.reuse, R217, PT ;  /* 0x000000d90400720c */ /* 0x040fe40003f26270 */
[----:B------:R-:W-:Y:S01]  /*15740*/  HMMA.16816.F32.BF16 R160, R140, R30, R160 ;  /* 0x0000001e8ca0723c */ /* 0x000fe200000418a0 */
[CC--:B------:R-:W-:Y:S02]  /*15750*/  ISETP.GE.AND P2, PT, R4.reuse, R215.reuse, PT ;  /* 0x000000d70400720c */ /* 0x0c0fe40003f46270 */
[C---:B------:R-:W-:Y:S02]  /*15760*/  ISETP.GE.OR P1, PT, R4.reuse, R216, !P1 ;  /* 0x000000d80400720c */ /* 0x040fe40004f26670 */
[----:B------:R-:W-:Y:S02]  /*15770*/  ISETP.GE.OR P2, PT, R4, R214, !P2 ;  /* 0x000000d60400720c */ /* 0x000fe40005746670 */
[----:B------:R-:W3:Y:S01]  /*15780*/  LDSM.16.M88.4 R4, [R183+0x5800] ;  /* 0x00580000b704783b */ /* 0x000ee20000000200 */
[----:B--2---:R-:W-:Y:S01]  /*15790*/  HMMA.16816.F32.BF16 R164, R8, R168, R164 ;  /* 0x000000a808a4723c */ /* 0x004fe200000418a4 */
[----:B------:R-:W-:Y:S01]  /*157a0*/  ISETP.GE.AND P4, PT, R0, R215, PT ;  /* 0x000000d70000720c */ /* 0x000fe20003f86270 */
[----:B------:R-:W-:-:S04]  /*157b0*/  DEPBAR.LE SB0, 0x0 ;  /* 0x000080000000791a */ /* 0x000fc80000000000 */
[----:B------:R-:W-:Y:S02]  /*157c0*/  ISETP.GE.OR P4, PT, R0, R214, !P4 ;  /* 0x000000d60000720c */ /* 0x000fe40006786670 */
[----:B------:R-:W-:Y:S01]  /*157d0*/  IADD3 R0, R2, 0x10, RZ ;  /* 0x0000001002007810 */ /* 0x000fe20007ffe0ff */
[----:B------:R-:W-:Y:S01]  /*157e0*/  HMMA.16816.F32.BF16 R148, R140, R20, R148 ;  /* 0x000000148c94723c */ /* 0x000fe20000041894 */
[----:B------:R-:W-:Y:S02]  /*157f0*/  FSEL R18, R18, -INF , !P5 ;  /* 0xff80000012127808 */ /* 0x000fe40006800000 */
[----:B------:R-:W-:Y:S02]  /*15800*/  FSEL R19, R19, -INF , !P3 ;  /* 0xff80000013137808 */ /* 0x000fe40005800000 */
[C---:B------:R-:W-:Y:S02]  /*15810*/  ISETP.GE.AND P3, PT, R0.reuse, R217, PT ;  /* 0x000000d90000720c */ /* 0x040fe40003f66270 */
[C---:B------:R-:W-:Y:S01]  /*15820*/  ISETP.GE.AND P5, PT, R0.reuse, R215, PT ;  /* 0x000000d70000720c */ /* 0x040fe20003fa6270 */
[----:B------:R-:W-:Y:S01]  /*15830*/  HMMA.16816.F32.BF16 R160, R8, R170, R160 ;  /* 0x000000aa08a0723c */ /* 0x000fe200000418a0 */
[----:B------:R-:W-:-:S02]  /*15840*/  ISETP.GE.OR P3, PT, R0, R216, !P3 ;  /* 0x000000d80000720c */ /* 0x000fc40005f66670 */
[----:B------:R-:W-:Y:S02]  /*15850*/  ISETP.GE.OR P5, PT, R0, R214, !P5 ;  /* 0x000000d60000720c */ /* 0x000fe40006fa6670 */
[C---:B------:R-:W-:Y:S02]  /*15860*/  IADD3 R0, R2.reuse, 0x18, RZ ;  /* 0x0000001802007810 */ /* 0x040fe40007ffe0ff */
[----:B------:R-:W-:Y:S01]  /*15870*/  IADD3 R16, R2, 0x19, RZ ;  /* 0x0000001902107810 */ /* 0x000fe20007ffe0ff */
[----:B-1----:R-:W-:Y:S01]  /*15880*/  HMMA.16816.F32.BF16 R156, R8, R24, R156 ;  /* 0x00000018089c723c */ /* 0x002fe2000004189c */
[----:B------:R-:W-:Y:S02]  /*15890*/  FSEL R14, R14, -INF , !P6 ;  /* 0xff8000000e0e7808 */ /* 0x000fe40007000000 */
[----:B------:R-:W-:Y:S02]  /*158a0*/  FSEL R15, R15, -INF , !P4 ;  /* 0xff8000000f0f7808 */ /* 0x000fe40006000000 */
[----:B------:R-:W-:-:S02]  /*158b0*/  FSEL R164, R164, -INF , !P3 ;  /* 0xff800000a4a47808 */ /* 0x000fc40005800000 */
[----:B------:R-:W-:Y:S01]  /*158c0*/  FSEL R165, R165, -INF , !P1 ;  /* 0xff800000a5a57808 */ /* 0x000fe20004800000 */
[----:B------:R-:W-:Y:S01]  /*158d0*/  HMMA.16816.F32.BF16 R152, R8, R26, R152 ;  /* 0x0000001a0898723c */ /* 0x000fe20000041898 */
[C---:B------:R-:W-:Y:S02]  /*158e0*/  ISETP.GE.AND P4, PT, R0.reuse, R217, PT ;  /* 0x000000d90000720c */ /* 0x040fe40003f86270 */
[----:B------:R-:W-:Y:S02]  /*158f0*/  ISETP.GE.AND P6, PT, R0, R215, PT ;  /* 0x000000d70000720c */ /* 0x000fe40003fc6270 */
[C---:B------:R-:W-:Y:S02]  /*15900*/  ISETP.GE.AND P3, PT, R16.reuse, R217, PT ;  /* 0x000000d91000720c */ /* 0x040fe40003f66270 */
[----:B------:R-:W-:Y:S01]  /*15910*/  ISETP.GE.AND P1, PT, R16, R215, PT ;  /* 0x000000d71000720c */ /* 0x000fe20003f26270 */
[----:B------:R-:W-:Y:S01]  /*15920*/  HMMA.16816.F32.BF16 R144, R140, R22, R144 ;  /* 0x000000168c90723c */ /* 0x000fe20000041890 */
[----:B------:R-:W-:Y:S01]  /*15930*/  BAR.SYNC.DEFER_BLOCKING 0x0 ;  /* 0x0000000000007b1d */ /* 0x000fe20000010000 */
[----:B------:R-:W-:-:S02]  /*15940*/  ISETP.GE.OR P4, PT, R0, R216, !P4 ;  /* 0x000000d80000720c */ /* 0x000fc40006786670 */
[----:B------:R-:W-:Y:S02]  /*15950*/  ISETP.GE.OR P6, PT, R0, R214, !P6 ;  /* 0x000000d60000720c */ /* 0x000fe400077c6670 */
[C---:B------:R-:W-:Y:S02]  /*15960*/  ISETP.GE.OR P3, PT, R16.reuse, R216, !P3 ;  /* 0x000000d81000720c */ /* 0x040fe40005f66670 */
[----:B------:R-:W-:Y:S01]  /*15970*/  ISETP.GE.OR P1, PT, R16, R214, !P1 ;  /* 0x000000d61000720c */ /* 0x000fe20004f26670 */
[----:B---3--:R-:W-:Y:S01]  /*15980*/  HMMA.16816.F32.BF16 R148, R8, R4, R148 ;  /* 0x000000040894723c */ /* 0x008fe20000041894 */
        /* <DEDUP_REMOVED lines=8> */
[----:B------:R-:W-:-:S02]  /*15a10*/  FSEL R166, R166, -INF , !P5 ;  /* 0xff800000a6a67808 */ /* 0x000fc40006800000 */
[-C--:B------:R-:W-:Y:S02]  /*15a20*/  ISETP.GE.OR P2, PT, R0, R216.reuse, !P2 ;  /* 0x000000d80000720c */ /* 0x080fe40005746670 */
[C---:B------:R-:W-:Y:S02]  /*15a30*/  ISETP.GE.OR P3, PT, R16.reuse, R216, !P3 ;  /* 0x000000d81000720c */ /* 0x040fe40005f66670 */
[----:B------:R-:W-:Y:S02]  /*15a40*/  ISETP.GE.OR P4, PT, R16, R214, !P4 ;  /* 0x000000d61000720c */ /* 0x000fe40006786670 */
[----:B------:R-:W-:Y:S02]  /*15a50*/  ISETP.GE.AND P5, PT, R0, R215, PT ;  /* 0x000000d70000720c */ /* 0x000fe40003fa6270 */
[----:B------:R-:W-:Y:S02]  /*15a60*/  IADD3 R16, R2, 0x29, RZ ;  /* 0x0000002902107810 */ /* 0x000fe40007ffe0ff */
[----:B------:R-:W-:-:S02]  /*15a70*/  FSEL R174, R156, -INF , !P2 ;  /* 0xff8000009cae7808 */ /* 0x000fc40005000000 */
[----:B------:R-:W-:Y:S02]  /*15a80*/  ISETP.GE.OR P5, PT, R0, R214, !P5 ;  /* 0x000000d60000720c */ /* 0x000fe40006fa6670 */
[----:B------:R-:W-:Y:S02]  /*15a90*/  ISETP.GE.AND P2, PT, R16, R217, PT ;  /* 0x000000d91000720c */ /* 0x000fe40003f46270 */
[----:B------:R-:W-:Y:S02]  /*15aa0*/  IADD3 R0, R2, 0x28, RZ ;  /* 0x0000002802007810 */ /* 0x000fe40007ffe0ff */
[----:B------:R-:W-:Y:S02]  /*15ab0*/  FSEL R21, R162, -INF , !P6 ;  /* 0xff800000a2157808 */ /* 0x000fe40007000000 */
[----:B------:R-:W-:Y:S02]  /*15ac0*/  FSEL R20, R163, -INF , !P1 ;  /* 0xff800000a3147808 */ /* 0x000fe40004800000 */
[----:B------:R-:W-:-:S02]  /*15ad0*/  ISETP.GE.OR P2, PT, R16, R216, !P2 ;  /* 0x000000d81000720c */ /* 0x000fc40005746670 */
[C---:B------:R-:W-:Y:S02]  /*15ae0*/  ISETP.GE.AND P1, PT, R0.reuse, R217, PT ;  /* 0x000000d90000720c */ /* 0x040fe40003f26270 */
[----:B------:R-:W-:Y:S02]  /*15af0*/  ISETP.GE.AND P6, PT, R0, R215, PT ;  /* 0x000000d70000720c */ /* 0x000fe40003fc6270 */
[----:B------:R-:W-:Y:S02]  /*15b00*/  IADD3 R4, R2, 0x31, RZ ;  /* 0x0000003102047810 */ /* 0x000fe40007ffe0ff */
[----:B------:R-:W-:Y:S02]  /*15b10*/  FSEL R170, R159, -INF , !P4 ;  /* 0xff8000009faa7808 */ /* 0x000fe40006000000 */
[----:B------:R-:W-:Y:S02]  /*15b20*/  FSEL R173, R153, -INF , !P2 ;  /* 0xff80000099ad7808 */ /* 0x000fe40005000000 */
[----:B------:R-:W-:-:S02]  /*15b30*/  ISETP.GE.OR P1, PT, R0, R216, !P1 ;  /* 0x000000d80000720c */ /* 0x000fc40004f26670 */
[----:B------:R-:W-:Y:S02]  /*15b40*/  ISETP.GE.OR P6, PT, R0, R214, !P6 ;  /* 0x000000d60000720c */ /* 0x000fe400077c6670 */
[C---:B------:R-:W-:Y:S02]  /*15b50*/  ISETP.GE.AND P2, PT, R4.reuse, R217, PT ;  /* 0x000000d90400720c */ /* 0x040fe40003f46270 */
[----:B------:R-:W-:Y:S02]  /*15b60*/  ISETP.GE.AND P4, PT, R4, R215, PT ;  /* 0x000000d70400720c */ /* 0x000fe40003f86270 */
[----:B------:R-:W-:Y:S02]  /*15b70*/  IADD3 R0, R2, 0x30, RZ ;  /* 0x0000003002007810 */ /* 0x000fe40007ffe0ff */
[----:B------:R-:W-:Y:S02]  /*15b80*/  FSEL R201, R152, -INF , !P1 ;  /* 0xff80000098c97808 */ /* 0x000fe40004800000 */
[----:B------:R-:W-:-:S02]  /*15b90*/  ISETP.GE.OR P2, PT, R4, R216, !P2 ;  /* 0x000000d80400720c */ /* 0x000fc40005746670 */
[-C--:B------:R-:W-:Y:S02]  /*15ba0*/  ISETP.GE.OR P4, PT, R4, R214.reuse, !P4 ;  /* 0x000000d60400720c */ /* 0x080fe40006786670 */
[----:B------:R-:W-:Y:S01]  /*15bb0*/  ISETP.GE.AND P1, PT, R0, R215, PT ;  /* 0x000000d70000720c */ /* 0x000fe20003f26270 */
[----:B------:R-:W-:Y:S01]  /*15bc0*/  HMMA.16816.F32.BF16 R4, R8, R6, R144 ;  /* 0x000000060804723c */ /* 0x000fe20000041890 */
[----:B------:R-:W-:Y:S02]  /*15bd0*/  FSEL R171, R158, -INF , !P5 ;  /* 0xff8000009eab7808 */ /* 0x000fe40006800000 */
[C---:B------:R-:W-:Y:S02]  /*15be0*/  ISETP.GE.OR P1, PT, R0.reuse, R214, !P1 ;  /* 0x000000d60000720c */ /* 0x040fe40004f26670 */
[----:B------:R-:W-:Y:S02]  /*15bf0*/  FSEL R175, R157, -INF , !P3 ;  /* 0xff8000009daf7808 */ /* 0x000fe40005800000 */
[----:B------:R-:W-:-:S02]  /*15c00*/  ISETP.GE.AND P5, PT, R0, R217, PT ;  /* 0x000000d90000720c */ /* 0x000fc40003fa6270 */
[----:B------:R-:W-:Y:S02]  /*15c10*/  ISETP.GE.AND P3, PT, R16, R215, PT ;  /* 0x000000d71000720c */ /* 0x000fe40003f66270 */
[----:B------:R-:W-:Y:S02]  /*15c20*/  FSEL R146, R150, -INF , !P1 ;  /* 0xff80000096927808 */ /* 0x000fe40004800000 */
[----:B------:R-:W-:Y:S02]  /*15c30*/  ISETP.GT.AND P1, PT, R211, R198, PT ;  /* 0x000000c6d300720c */ /* 0x000fe40003f24270 */
[----:B------:R-:W-:Y:S02]  /*15c40*/  ISETP.GE.OR P5, PT, R0, R216, !P5 ;  /* 0x000000d80000720c */ /* 0x000fe40006fa6670 */
        /* <DEDUP_REMOVED lines=9> */
[C---:B------:R-:W-:Y:S02]  /*15ce0*/  ISETP.GE.AND P5, PT, R2.reuse, R217, PT ;  /* 0x000000d90200720c */ /* 0x040fe40003fa6270 */
[----:B------:R-:W-:Y:S02]  /*15cf0*/  ISETP.GE.AND P2, PT, R2, R215, PT ;  /* 0x000000d70200720c */ /* 0x000fe40003f46270 */
[C---:B------:R-:W-:Y:S02]  /*15d00*/  ISETP.GE.OR P6, PT, R0.reuse, R216, !P6 ;  /* 0x000000d80000720c */ /* 0x040fe400077c6670 */
[----:B------:R-:W-:Y:S02]  /*15d10*/  ISETP.GE.OR P3, PT, R0, R214, !P3 ;  /* 0x000000d60000720c */ /* 0x000fe40005f66670 */
[----:B------:R-:W-:-:S02]  /*15d20*/  ISETP.GE.OR P5, PT, R2, R216, !P5 ;  /* 0x000000d80200720c */ /* 0x000fc40006fa6670 */
[----:B------:R-:W-:Y:S02]  /*15d30*/  ISETP.GE.OR P2, PT, R2, R214, !P2 ;  /* 0x000000d60200720c */ /* 0x000fe40005746670 */
[----:B------:R-:W-:Y:S02]  /*15d40*/  FSEL R145, R151, -INF , !P4 ;  /* 0xff80000097917808 */ /* 0x000fe40006000000 */
[----:B------:R-:W-:Y:S02]  /*15d50*/  FSEL R158, R4, -INF , !P6 ;  /* 0xff800000049e7808 */ /* 0x000fe40007000000 */
[----:B------:R-:W-:Y:S02]  /*15d60*/  FSEL R144, R6, -INF , !P3 ;  /* 0xff80000006907808 */ /* 0x000fe40005800000 */
[----:B------:R-:W-:Y:S02]  /*15d70*/  FSEL R147, R5, -INF , !P5 ;  /* 0xff80000005937808 */ /* 0x000fe40006800000 */
[----:B------:R-:W-:Y:S01]  /*15d80*/  FSEL R154, R7, -INF , !P2 ;  /* 0xff800000079a7808 */ /* 0x000fe20005000000 */
[----:B------:R-:W-:Y:S05]  /*15d90*/  @!P1 BRA `(.L_x_5878) ;  /* 0x0000062000009947 */ /* 0x000fea0003800000 */
[----:B------:R-:W-:Y:S01]  /*15da0*/  BSSY B0, `(.L_x_5879) ;  /* 0x0000044000007945 */ /* 0x000fe20003800000 */
[----:B------:R-:W-:Y:S05]  /*15db0*/  @!P0 BRA `(.L_x_5880) ;  /* 0x000003e000008947 */ /* 0x000fea0003800000 */
[----:B------:R-:W-:Y:S02]  /*15dc0*/  ULDC.64 UR4, c[0x0][0x118] ;  /* 0x0000460000047ab9 */ /* 0x000fe40000000a00 */
[----:B------:R-:W2:Y:S01]  /*15dd0*/  LD.E R11, [R222.64+0x170] ;  /* 0x00017004de0b7980 */ /* 0x000ea2000c101900 */
[----:B------:R-:W-:-:S05]  /*15de0*/  IMAD.SHL.U32 R0, R211, 0x40, RZ ;  /* 0x00000040d3007824 */ /* 0x000fca00078e00ff */
        /* <DEDUP_REMOVED lines=28> */
[----:B------:R-:W-:Y:S01]  /*15fb0*/  ISETP.GE.U32.AND P5, PT, R5, R6, PT ;  /* 0x000000060500720c */ /* 0x000fe20003fa6070 */
[----:B------:R-:W2:Y:S01]  /*15fc0*/  LD.E.64 R22, [R222.64+0x20] ;  /* 0x00002004de167980 */ /* 0x000ea2000c101b00 */
[----:B------:R-:W-:Y:S02]  /*15fd0*/  @!P4 IADD3 R9, R9, 0x1, RZ ;  /* 0x000000010909c810 */ /* 0x000fe40007ffe0ff */
[----:B------:R-:W-:-:S02]  /*15fe0*/  ISETP.NE.AND P2, PT, R11, RZ, PT ;  /* 0x000000ff0b00720c */ /* 0x000fc40003f45270 */
[----:B------:R-:W-:-:S05]  /*15ff0*/  LOP3.LUT R5, RZ, R11, RZ, 0x33, !PT ;  /* 0x0000000bff057212 */ /* 0x000fca00078e33ff */
[----:B------:R-:W-:Y:S02]  /*16000*/  @P6 IADD3 R9, R9, 0x1, RZ ;  /* 0x0000000109096810 */ /* 0x000fe40007ffe0ff */
[----:B------:R-:W-:-:S03]  /*16010*/  @P5 IADD3 R7, R7, 0x1, RZ ;  /* 0x0000000107075810 */ /* 0x000fc60007ffe0ff */
[----:B------:R-:W-:Y:S02]  /*16020*/  @!P3 IMAD.MOV R9, RZ, RZ, -R9 ;  /* 0x000000ffff09b224 */ /* 0x000fe400078e0a09 */
[----:B------:R-:W-:-:S03]  /*16030*/  IMAD.MOV.U32 R2, RZ, RZ, R7 ;  /* 0x000000ffff027224 */ /* 0x000fc600078e0007 */
[----:B------:R-:W-:Y:S02]  /*16040*/  SEL R7, R5, R9, !P2 ;  /* 0x0000000905077207 */ /* 0x000fe40005000000 */
[----:B------:R-:W-:Y:S01]  /*16050*/  @!P0 IADD3 R2, -R2, RZ, RZ ;  /* 0x000000ff02028210 */ /* 0x000fe20007ffe1ff */
[----:B------:R-:W3:Y:S02]  /*16060*/  LD.E.64 R8, [R222.64+0x38] ;  /* 0x00003804de087980 */ /* 0x000ee4000c101b00 */
[----:B------:R-:W-:Y:S01]  /*16070*/  IMAD.WIDE R30, R7, 0x4, R212 ;  /* 0x00000004071e7825 */ /* 0x000fe200078e02d4 */
[----:B------:R-:W-:-:S04]  /*16080*/  SEL R2, R5, R2, !P2 ;  /* 0x0000000205027207 */ /* 0x000fc80005000000 */
[----:B------:R-:W4:Y:S01]  /*16090*/  LD.E R5, [R30.64] ;  /* 0x000000041e057980 */ /* 0x000f22000c101900 */
[----:B------:R-:W-:-:S05]  /*160a0*/  IMAD.WIDE R26, R2, 0x4, R212 ;  /* 0x00000004021a7825 */ /* 0x000fca00078e02d4 */
        /* <DEDUP_REMOVED lines=10> */
[----:B------:R-:W-:-:S03]  /*16150*/  SHF.R.S32.HI R0, RZ, 0x1f, R5 ;  /* 0x0000001fff007819 */ /* 0x000fc60000011405 */
[----:B------:R-:W-:-:S04]  /*16160*/  IMAD.WIDE.U32 R4, R5, R22, R10 ;  /* 0x0000001605047225 */ /* 0x000fc800078e000a */
[----:B------:R-:W-:-:S04]  /*16170*/  IMAD R0, R22, R0, R7 ;  /* 0x0000000016007224 */ /* 0x000fc800078e0207 */
[----:B------:R-:W-:Y:S01]  /*16180*/  IMAD.IADD R2, R5, 0x1, R0 ;  /* 0x0000000105027824 */ /* 0x000fe200078e0200 */
[----:B------:R-:W-:Y:S05]  /*16190*/  BRA `(.L_x_5881) ;  /* 0x0000004000007947 */ /* 0x000fea0003800000 */
.L_x_5880:
[----:B------:R-:W-:Y:S02]  /*161a0*/  ULDC.64 UR4, c[0x0][0x118] ;  /* 0x0000460000047ab9 */ /* 0x000fe40000000a00 */
[----:B------:R-:W2:Y:S02]  /*161b0*/  LD.E R4, [R222.64+0x38] ;  /* 0x00003804de047980 */ /* 0x000ea4000c101900 */
[----:B--2---:R-:W-:-:S04]  /*161c0*/  LEA R4, -R4, RZ, 0x6 ;  /* 0x000000ff04047211 */ /* 0x004fc800078e31ff */
[----:B------:R-:W-:Y:S02]  /*161d0*/  SHF.R.S32.HI R2, RZ, 0x1f, R4 ;  /* 0x0000001fff027819 */ /* 0x000fe40000011404 */
.L_x_5881:
[----:B------:R-:W-:Y:S05]  /*161e0*/  BSYNC B0 ;  /* 0x0000000000007941 */ /* 0x000fea0003800000 */
.L_x_5879:
[----:B------:R-:W-:Y:S01]  /*161f0*/  LEA R200, P2, R4, R200, 0x1 ;  /* 0x000000c804c87211 */ /* 0x000fe200078408ff */
[C---:B------:R-:W-:Y:S01]  /*16200*/  IMAD.SHL.U32 R5, R136.reuse, 0x20, RZ ;  /* 0x0000002088057824 */ /* 0x040fe200078e00ff */
[----:B------:R-:W-:Y:S01]  /*16210*/  SHF.L.U64.HI R0, R136, 0x5, R137 ;  /* 0x0000000588007819 */ /* 0x000fe20000010289 */
[----:B------:R-:W-:Y:S01]  /*16220*/  ULDC.64 UR4, c[0x0][0x118] ;  /* 0x0000460000047ab9 */ /* 0x000fe20000000a00 */
        /* <DEDUP_REMOVED lines=25> */
.L_x_5878:
[----:B------:R-:W-:Y:S05]  /*163c0*/  BSYNC B1 ;  /* 0x0000000000017941 */ /* 0x000fea0003800000 */
.L_x_5877:
[----:B------:R-:W-:Y:S01]  /*163d0*/  ULDC.64 UR4, c[0x0][0x118] ;  /* 0x0000460000047ab9 */ /* 0x000fe20000000a00 */
[----:B------:R-:W-:Y:S01]  /*163e0*/  FMNMX.FTZ R0, R132, R29, !PT ;  /* 0x0000001d84007209 */ /* 0x000fe20007810000 */
[----:B------:R-:W2:Y:S01]  /*163f0*/  LD.E R156, [R222.64+0xdc] ;  /* 0x0000dc04de9c7980 */ /* 0x000ea2000c101900 */
[----:B------:R-:W-:-:S02]  /*16400*/  FMNMX.FTZ R2, R3, R18, !PT ;  /* 0x0000001203027209 */ /* 0x000fc40007810000 */
[----:B-1----:R-:W-:Y:S01]  /*16410*/  FMNMX.FTZ R5, R17, R0, !PT ;  /* 0x0000000011057209 */ /* 0x002fe20007810000 */
[----:B------:R-:W-:Y:S03]  /*16420*/  LDSM.16.MT88.4 R140, [R196+0xc800] ;  /* 0x00c80000c48c783b */ /* 0x000fe60000004200 */
[----:B------:R-:W-:Y:S01]  /*16430*/  FMNMX.FTZ R0, R12, R5, !PT ;  /* 0x000000050c007209 */ /* 0x000fe20007810000 */
[----:B------:R-:W-:Y:S03]  /*16440*/  LDSM.16.MT88.4 R32, [R195+0xc800] ;  /* 0x00c80000c320783b */ /* 0x000fe60000004200 */
        /* <DEDUP_REMOVED lines=220> */
[----:B------:R-:W1:Y:S01]  /*17210*/  MUFU.EX2 R167, R167 ;  /* 0x000000a700a77308 */ /* 0x000e620000000800 */
[-C--:B------:R-:W-:Y:S01]  /*17220*/  FFMA.FTZ R218, R173, R156.reuse, -R157 ;  /* 0x0000009cadda7223 */ /* 0x080fe2000001089d */
[C---:B---3--:R-:W-:Y:S01]  /*17230*/  HMMA.16816.F32.BF16 R76, R4.reuse, R16, R76 ;  /* 0x00000010044c723c */ /* 0x048fe2000004184c */
[-CC-:B------:R-:W-:Y:S02]  /*17240*/  FFMA.FTZ R171, R171, R156.reuse, -R155.reuse ;  /* 0x0000009cabab7223 */ /* 0x180fe4000001089b */
[-CC-:B------:R-:W-:Y:S02]  /*17250*/  FFMA.FTZ R170, R170, R156.reuse, -R155.reuse ;  /* 0x0000009caaaa7223 */ /* 0x180fe4000001089b */
[-CC-:B------:R-:W-:Y:S01]  /*17260*/  FFMA.FTZ R172, R172, R156.reuse, -R155.reuse ;  /* 0x0000009cacac7223 */ /* 0x180fe2000001089b */
[----:B------:R-:W-:Y:S01]  /*17270*/  MUFU.EX2 R174, R174 ;  /* 0x000000ae00ae7308 */ /* 0x000fe20000000800 */
[-C--:B------:R-:W-:Y:S01]  /*17280*/  FFMA.FTZ R169, R169, R156.reuse, -R155 ;  /* 0x0000009ca9a97223 */ /* 0x080fe2000001089b */
[----:B------:R-:W-:Y:S01]  /*17290*/  HMMA.16816.F32.BF16 R80, R4, R18, R80 ;  /* 0x000000120450723c */ /* 0x000fe20000041850 */
[----:B------:R-:W3:Y:S01]  /*172a0*/  LDSM.16.MT88.4 R16, [R195+0xe800] ;  /* 0x00e80000c310783b */ /* 0x000ee20000004200 */
[----:B------:R-:W-:-:S02]  /*172b0*/  FFMA.FTZ R160, R160, R156, -R157 ;  /* 0x0000009ca0a07223 */ /* 0x000fc4000001089d */
[-CC-:B------:R-:W-:Y:S02]  /*172c0*/  FFMA.FTZ R159, R159, R156.reuse, -R157.reuse ;  /* 0x0000009c9f9f7223 */ /* 0x180fe4000001089d */
[----:B------:R-:W2:Y:S01]  /*172d0*/  MUFU.EX2 R223, R223 ;  /* 0x000000df00df7308 */ /* 0x000ea20000000800 */
        /* <DEDUP_REMOVED lines=20> */
[----:B------:R-:W-:Y:S01]  /*17420*/  MUFU.EX2 R171, R171 ;  /* 0x000000ab00ab7308 */ /* 0x000fe20000000800 */
[----:B------:R-:W-:Y:S01]  /*17430*/  FADD.FTZ R149, R149, R148 ;  /* 0x0000009495957221 */ /* 0x000fe20000010000 */
[----:B------:R-:W-:Y:S01]  /*17440*/  MOV R132, R152 ;  /* 0x0000009800847202 */ /* 0x000fe20000000f00 */
[----:B------:R-:W-:-:S02]  /*17450*/  FADD.FTZ R0, R0, R3 ;  /* 0x0000000300007221 */ /* 0x000fc40000010000 */
[----:B------:R-:W-:Y:S01]  /*17460*/  FADD.FTZ R134, R134, R149 ;  /* 0x0000009586867221 */ /* 0x000fe20000010000 */
[C---:B--2---:R-:W-:Y:S01]  /*17470*/  HMMA.16816.F32.BF16 R128, R4.reuse, R12, R128 ;  /* 0x0000000c0480723c */ /* 0x044fe20000041880 */
[----:B------:R-:W-:Y:S01]  /*17480*/  FADD.FTZ R0, R153, R0 ;  /* 0x0000000099007221 */ /* 0x000fe20000010000 */
[----:B------:R-:W1:Y:S01]  /*17490*/  MUFU.EX2 R170, R170 ;  /* 0x000000aa00aa7308 */ /* 0x000e620000000800 */
[----:B------:R-:W-:Y:S02]  /*174a0*/  FADD.FTZ R161, R161, R134 ;  /* 0x00000086a1a17221 */ /* 0x000fe40000010000 */
[----:B------:R-:W-:Y:S02]  /*174b0*/  FADD.FTZ R3, R165, R0 ;  /* 0x00000000a5037221 */ /* 0x000fe40000010000 */
[----:B------:R-:W-:Y:S01]  /*174c0*/  FADD.FTZ R162, R162, R161 ;  /* 0x000000a1a2a27221 */ /* 0x000fe20000010000 */
[----:B------:R-:W-:Y:S01]  /*174d0*/  HMMA.16816.F32.BF16 R124, R4, R14, R124 ;  /* 0x0000000e047c723c */ /* 0x000fe2000004187c */
[----:B------:R-:W2:Y:S01]  /*174e0*/  LDSM.16.MT88.4 R12, [R197+0x10800] ;  /* 0x01080000c50c783b */ /* 0x000ea20000004200 */
        /* <DEDUP_REMOVED lines=12> */
[----:B------:R-:W1:Y:S06]  /*175b0*/  MUFU.EX2 R159, R159 ;  /* 0x0000009f009f7308 */ /* 0x000e6c0000000800 */
[C---:B------:R-:W-:Y:S01]  /*175c0*/  HMMA.16816.F32.BF16 R48, R4.reuse, R22, R48 ;  /* 0x000000160430723c */ /* 0x040fe20000041830 */
[----:B------:R-:W1:Y:S01]  /*175d0*/  LDSM.16.MT88.4 R20, [R195+0x10800] ;  /* 0x01080000c314783b */ /* 0x000e620000004200 */
[----:B------:R-:W-:Y:S06]  /*175e0*/  MUFU.EX2 R158, R158 ;  /* 0x0000009e009e7308 */ /* 0x000fec0000000800 */
[C---:B---3--:R-:W-:Y:S02]  /*175f0*/  HMMA.16816.F32.BF16 R52, R4.reuse, R16, R52 ;  /* 0x000000100434723c */ /* 0x048fe40000041834 */
[----:B------:R-:W-:Y:S06]  /*17600*/  MUFU.EX2 R157, R157 ;  /* 0x0000009d009d7308 */ /* 0x000fec0000000800 */
[C---:B------:R-:W-:Y:S01]  /*17610*/  HMMA.16816.F32.BF16 R56, R4.reuse, R18, R56 ;  /* 0x000000120438723c */ /* 0x040fe20000041838 */
[----:B------:R-:W3:Y:S01]  /*17620*/  LDSM.16.MT88.4 R16, [R194+0x10800] ;  /* 0x01080000c210783b */ /* 0x000ee20000004200 */
[----:B------:R-:W-:Y:S06]  /*17630*/  MUFU.EX2 R173, R173 ;  /* 0x000000ad00ad7308 */ /* 0x000fec0000000800 */
[C---:B--2---:R-:W-:Y:S02]  /*17640*/  HMMA.16816.F32.BF16 R68, R4.reuse, R12, R68 ;  /* 0x0000000c0444723c */ /* 0x044fe40000041844 */
[----:B------:R-:W2:Y:S06]  /*17650*/  MUFU.EX2 R220, R220 ;  /* 0x000000dc00dc7308 */ /* 0x000eac0000000800 */
        /* <DEDUP_REMOVED lines=16> */
[C---:B-----5:R-:W-:Y:S08]  /*17760*/  HMMA.16816.F32.BF16 R76, R4.reuse, R24, R76 ;  /* 0x00000018044c723c */ /* 0x060ff0000004184c */
[C---:B------:R-:W-:Y:S01]  /*17770*/  HMMA.16816.F32.BF16 R80, R4.reuse, R26, R80 ;  /* 0x0000001a0450723c */ /* 0x040fe20000041850 */
[----:B------:R-:W5:Y:S07]  /*17780*/  LDSM.16.MT88.4 R24, [R197+0xf000] ;  /* 0x00f00000c518783b */ /* 0x000f6e0000004200 */
[C---:B-1----:R-:W-:Y:S08]  /*17790*/  HMMA.16816.F32.BF16 R84, R4.reuse, R20, R84 ;  /* 0x000000140454723c */ /* 0x042ff00000041854 */
[C---:B------:R-:W-:Y:S01]  /*177a0*/  HMMA.16816.F32.BF16 R88, R4.reuse, R22, R88 ;  /* 0x000000160458723c */ /* 0x040fe20000041858 */
[----:B------:R-:W-:Y:S07]  /*177b0*/  LDSM.16.MT88.4 R20, [R196+0xf000] ;  /* 0x00f00000c414783b */ /* 0x000fee0000004200 */
[C---:B---3--:R-:W-:Y:S08]  /*177c0*/  HMMA.16816.F32.BF16 R92, R4.reuse, R16, R92 ;  /* 0x00000010045c723c */ /* 0x048ff0000004185c */
        /* <DEDUP_REMOVED lines=9> */
[----:B------:R-:W-:-:S02]  /*17860*/  FADD.FTZ R3, R170, R3 ;  /* 0x00000003aa037221 */ /* 0x000fc40000010000 */
[----:B------:R-:W-:Y:S02]  /*17870*/  FADD.FTZ R175, R175, R0 ;  /* 0x00000000afaf7221 */ /* 0x000fe40000010000 */
[----:B------:R-:W-:Y:S02]  /*17880*/  FADD.FTZ R0, R172, R3 ;  /* 0x00000003ac007221 */ /* 0x000fe40000010000 */
[----:B------:R-:W-:Y:S01]  /*17890*/  HMMA.16816.F32.BF16 R128, R4, R12, R128 ;  /* 0x0000000c0480723c */ /* 0x000fe20000041880 */
[----:B------:R-:W-:Y:S02]  /*178a0*/  FADD.FTZ R3, R218, R175 ;  /* 0x000000afda037221 */ /* 0x000fe40000010000 */
[----:B------:R-:W-:-:S05]  /*178b0*/  FADD.FTZ R0, R169, R0 ;  /* 0x00000000a9007221 */ /* 0x000fca0000010000 */
[C---:B------:R-:W-:Y:S01]  /*178c0*/  HMMA.16816.F32.BF16 R124, R4.reuse, R14, R124 ;  /* 0x0000000e047c723c */ /* 0x040fe2000004187c */
[----:B------:R-:W3:Y:S07]  /*178d0*/  LDSM.16.MT88.4 R12, [R194+0xf000] ;  /* 0x00f00000c20c783b */ /* 0x000eee0000004200 */
[C---:B--2---:R-:W-:Y:S08]  /*178e0*/  HMMA.16816.F32.BF16 R120, R4.reuse, R8, R120 ;  /* 0x000000080478723c */ /* 0x044ff00000041878 */
[C---:B------:R-:W-:Y:S01]  /*178f0*/  HMMA.16816.F32.BF16 R116, R4.reuse, R10, R116 ;  /* 0x0000000a0474723c */ /* 0x040fe20000041874 */
[----:B------:R-:W2:Y:S07]  /*17900*/  LDSM.16.MT88.4 R8, [R197+0x11000] ;  /* 0x01100000c508783b */ /* 0x000eae0000004200 */
[C---:B-----5:R-:W-:Y:S08]  /*17910*/  HMMA.16816.F32.BF16 R36, R4.reuse, R24, R36 ;  /* 0x000000180424723c */ /* 0x060ff00000041824 */
[C---:B------:R-:W-:Y:S01]  /*17920*/  HMMA.16816.F32.BF16 R40, R4.reuse, R26, R40 ;  /* 0x0000001a0428723c */ /* 0x040fe20000041828 */
[----:B------:R-:W4:Y:S07]  /*17930*/  LDSM.16.MT88.4 R24, [R196+0x11000] ;  /* 0x01100000c418783b */ /* 0x000f2e0000004200 */
[C---:B-1----:R-:W-:Y:S08]  /*17940*/  HMMA.16816.F32.BF16 R52, R4.reuse, R16, R52 ;  /* 0x000000100434723c */ /* 0x042ff00000041834 */
[C---:B---3--:R-:W-:Y:S08]  /*17950*/  HMMA.16816.F32.BF16 R60, R4.reuse, R12, R60 ;  /* 0x0000000c043c723c */ /* 0x048ff0000004183c */
[C---:B------:R-:W-:Y:S01]  /*17960*/  HMMA.16816.F32.BF16 R64, R4.reuse, R14, R64 ;  /* 0x0000000e0440723c */ /* 0x040fe20000041840 */
[----:B------:R-:W1:Y:S07]  /*17970*/  LDSM.16.MT88.4 R12, [R194+0x11000] ;  /* 0x01100000c20c783b */ /* 0x000e6e0000004200 */
[C---:B------:R-:W-:Y:S01]  /*17980*/  HMMA.16816.F32.BF16 R56, R4.reuse, R18, R56 ;  /* 0x000000120438723c */ /* 0x040fe20000041838 */
[----:B------:R-:W3:Y:S07]  /*17990*/  LDSM.16.MT88.4 R16, [R195+0x11000] ;  /* 0x01100000c310783b */ /* 0x000eee0000004200 */
        /* <DEDUP_REMOVED lines=55> */
[C---:B--2---:R-:W-:Y:S08]  /*17d10*/  HMMA.16816.F32.BF16 R76, R4.reuse, R8, R76 ;  /* 0x00000008044c723c */ /* 0x044ff0000004184c */
[C---:B------:R-:W-:Y:S08]  /*17d20*/  HMMA.16816.F32.BF16 R80, R4.reuse, R10, R80 ;  /* 0x0000000a0450723c */ /* 0x040ff00000041850 */
[C---:B----4-:R-:W-:Y:S08]  /*17d30*/  HMMA.16816.F32.BF16 R84, R4.reuse, R24, R84 ;  /* 0x000000180454723c */ /* 0x050ff00000041854 */
[C---:B------:R-:W-:Y:S08]  /*17d40*/  HMMA.16816.F32.BF16 R88, R4.reuse, R26, R88 ;  /* 0x0000001a0458723c */ /* 0x040ff00000041858 */
[C---:B-1----:R-:W-:Y:S08]  /*17d50*/  HMMA.16816.F32.BF16 R92, R4.reuse, R12, R92 ;  /* 0x0000000c045c723c */ /* 0x042ff0000004185c */
[----:B------:R-:W-:Y:S11]  /*17d60*/  HMMA.16816.F32.BF16 R96, R4, R14, R96 ;  /* 0x0000000e0460723c */ /* 0x000ff60000041860 */
[----:B------:R-:W-:Y:S08]  /*17d70*/  @!UPT UIADD3 URZ, URZ, URZ, URZ ;  /* 0x0000003f3f3ff290 */ /* 0x000ff0000fffe03f */
.L_x_5873:
[----:B------:R-:W-:Y:S05]  /*17d80*/  @!P1 BRA `(.L_x_5882) ;  /* 0x0000385000009947 */ /* 0x000fea0003800000 */
[C---:B------:R-:W-:Y:S01]  /*17d90*/  SHF.L.U64.HI R218, R138.reuse, 0x5, R139 ;  /* 0x000000058ada7819 */ /* 0x040fe2000001028b */
[----:B------:R-:W-:Y:S01]  /*17da0*/  IMAD.SHL.U32 R223, R138, 0x20, RZ ;  /* 0x000000208adf7824 */ /* 0x000fe200078e00ff */
[C---:B------:R-:W-:Y:S01]  /*17db0*/  SHF.L.U64.HI R220, R136.reuse, 0x5, R137 ;  /* 0x0000000588dc7819 */ /* 0x040fe20000010289 */
[----:B------:R-:W-:Y:S01]  /*17dc0*/  IMAD.SHL.U32 R225, R136, 0x20, RZ ;  /* 0x0000002088e17824 */ /* 0x000fe200078e00ff */
[----:B------:R-:W-:Y:S01]  /*17dd0*/  MOV R0, R3 ;  /* 0x0000000300007202 */ /* 0x000fe20000000f00 */
[----:B------:R-:W-:-:S02]  /*17de0*/  IMAD.MOV.U32 R2, RZ, RZ, R132 ;  /* 0x000000ffff027224 */ /* 0x000fc400078e0084 */
.L_x_5891:
        /* <DEDUP_REMOVED lines=76> */
.L_x_5884:
[----:B------:R-:W-:Y:S02]  /*182b0*/  ULDC.64 UR4, c[0x0][0x118] ;  /* 0x0000460000047ab9 */ /* 0x000fe40000000a00 */
[----:B------:R-:W2:Y:S02]  /*182c0*/  LD.E R10, [R132.64+0x40] ;  /* 0x00004004840a7980 */ /* 0x000ea4000c101900 */
[----:B--2---:R-:W-:Y:S04]  /*182d0*/  LEA R10, -R10, RZ, 0x6 ;  /* 0x000000ff0a0a7211 */ /* 0x004fe800078e31ff */
[----:B------:R-:W-:Y:S02]  /*182e0*/  SHF.R.S32.HI R5, RZ, 0x1f, R10 ;  /* 0x0000001fff057819 */ /* 0x000fe4000001140a */
.L_x_5885:
[----:B------:R-:W-:Y:S05]  /*182f0*/  BSYNC B0 ;  /* 0x0000000000007941 */ /* 0x000fea0003800000 */
.L_x_5883:
[C---:B------:R-:W-:Y:S01]  /*18300*/  LEA R202, P0, R10.reuse, R202, 0x1 ;  /* 0x000000ca0aca7211 */ /* 0x040fe200078008ff */
[----:B------:R-:W-:Y:S01]  /*18310*/  ULDC.64 UR4, c[0x0][0x118] ;  /* 0x0000460000047ab9 */ /* 0x000fe20000000a00 */
[----:B------:R-:W-:Y:S02]  /*18320*/  BSSY B1, `(.L_x_5886) ;  /* 0x000011c000017945 */ /* 0x000fe40003800000 */
[----:B------:R-:W-:Y:S02]  /*18330*/  LEA.HI.X R203, R10, R203, R5, 0x1, P0 ;  /* 0x000000cb0acb7211 */ /* 0x000fe400000f0c05 */
[C---:B------:R-:W-:Y:S03]  /*18340*/  IADD3 R12, P0, R223.reuse, R202, RZ ;  /* 0x000000cadf0c7210 */ /* 0x040fe60007f1e0ff */
[----:B------:R-:W-:Y:S01]  /*18350*/  @!PT LDS RZ, [RZ] ;  /* 0x00000000fffff984 */ /* 0x000fe20000000800 */
[----:B------:R-:W-:Y:S01]  /*18360*/  @!PT LDS RZ, [RZ] ;  /* 0x00000000fffff984 */ /* 0x000fe20000000800 */
[----:B------:R-:W-:Y:S01]  /*18370*/  @!PT LDS RZ, [RZ] ;  /* 0x00000000fffff984 */ /* 0x000fe20000000800 */
[----:B------:R1:W-:Y:S02]  /*18380*/  LDGSTS.E.BYPASS.LTC128B.128 [R209+0xc000], [R202.64] ;  /* 0x0c000000cad17fae */ /* 0x0003e4000b901d44 */
[C---:B------:R-:W-:Y:S01]  /*18390*/  IMAD.X R13, R218.reuse, 0x1, R203, P0 ;  /* 0x00000001da0d7824 */ /* 0x040fe200000e06cb */
[C---:B------:R-:W-:Y:S01]  /*183a0*/  IADD3 R6, P0, R223.reuse, R12, RZ ;  /* 0x0000000cdf067210 */ /* 0x040fe20007f1e0ff */
[----:B------:R1:W-:Y:S04]  /*183b0*/  LDGSTS.E.BYPASS.LTC128B.128 [R209+0xe000], [R202.64+0x80] ;  /* 0x0e000080cad17fae */ /* 0x0003e8000b901d44 */
[----:B------:R1:W-:Y:S01]  /*183c0*/  LDGSTS.E.BYPASS.LTC128B.128 [R209+0x10000], [R202.64+0x100] ;  /* 0x10000100cad17fae */ /* 0x0003e2000b901d44 */
[C---:B------:R-:W-:Y:S01]  /*183d0*/  IMAD.X R7, R218.reuse, 0x1, R13, P0 ;  /* 0x00000001da077824 */ /* 0x040fe200000e060d */
[----:B------:R-:W-:Y:S02]  /*183e0*/  IADD3 R4, P0, R223, R6, RZ ;  /* 0x00000006df047210 */ /* 0x000fe40007f1e0ff */
[----:B------:R2:W-:Y:S03]  /*183f0*/  LDGSTS.E.BYPASS.LTC128B.128 [R209+0xc800], [R12.64] ;  /* 0x0c8000000cd17fae */ /* 0x0005e6000b901d44 */
[----:B------:R-:W-:Y:S01]  /*18400*/  IMAD.X R5, R218, 0x1, R7, P0 ;  /* 0x00000001da057824 */ /* 0x000fe200000e0607 */
[----:B------:R2:W-:Y:S01]  /*18410*/  LDGSTS.E.BYPASS.LTC128B.128 [R209+0xe800], [R12.64+0x80] ;  /* 0x0e8000800cd17fae */ /* 0x0005e2000b901d44 */
[----:B------:R-:W-:Y:S03]  /*18420*/  ISETP.GT.AND P0, PT, R211, R198, PT ;  /* 0x000000c6d300720c */ /* 0x000fe60003f04270 */
        /* <DEDUP_REMOVED lines=8> */
[----:B------:R-:W3:Y:S04]  /*184b0*/  LDSM.16.M88.4 R8, [R192+0x6000] ;  /* 0x00600000c008783b */ /* 0x000ee80000000200 */
[----:B------:R-:W2:Y:S04]  /*184c0*/  LDSM.16.M88.4 R16, [R192+0x6800] ;  /* 0x00680000c010783b */ /* 0x000ea80000000200 */
        /* <DEDUP_REMOVED lines=8> */
[C---:B---3--:R-:W-:Y:S03]  /*18550*/  HMMA.16816.F32.BF16 R4, R32.reuse, R8, RZ ;  /* 0x000000082004723c */ /* 0x048fe600000418ff */
[----:B------:R-:W-:Y:S04]  /*18560*/  LDSM.16.M88.4 R160, [R189] ;  /* 0x00000000bda0783b */ /* 0x000fe80000000200 */
[----:B------:R-:W3:Y:S01]  /*18570*/  LDSM.16.M88.4 R164, [R187+0x6000] ;  /* 0x00600000bba4783b */ /* 0x000ee20000000200 */
[C---:B------:R-:W-:Y:S03]  /*18580*/  HMMA.16816.F32.BF16 R8, R32.reuse, R10, RZ ;  /* 0x0000000a2008723c */ /* 0x040fe600000418ff */
[----:B------:R-:W1:Y:S04]  /*18590*/  LDSM.16.M88.4 R168, [R187+0x6800] ;  /* 0x00680000bba8783b */ /* 0x000e680000000200 */
[----:B------:R-:W-:Y:S01]  /*185a0*/  LDSM.16.M88.4 R172, [R187+0x7800] ;  /* 0x00780000bbac783b */ /* 0x000fe20000000200 */
[C---:B--2---:R-:W-:Y:S08]  /*185b0*/  HMMA.16816.F32.BF16 R12, R32.reuse, R16, RZ ;  /* 0x00000010200c723c */ /* 0x044ff000000418ff */
[C---:B------:R-:W-:Y:S08]  /*185c0*/  HMMA.16816.F32.BF16 R16, R32.reuse, R18, RZ ;  /* 0x000000122010723c */ /* 0x040ff000000418ff */
[C---:B----4-:R-:W-:Y:S08]  /*185d0*/  HMMA.16816.F32.BF16 R20, R32.reuse, R24, RZ ;  /* 0x000000182014723c */ /* 0x050ff000000418ff */
[C---:B------:R-:W-:Y:S08]  /*185e0*/  HMMA.16816.F32.BF16 R24, R32.reuse, R26, RZ ;  /* 0x0000001a2018723c */ /* 0x040ff000000418ff */
[C---:B-----5:R-:W-:Y:S08]  /*185f0*/  HMMA.16816.F32.BF16 R28, R32.reuse, R136, RZ ;  /* 0x00000088201c723c */ /* 0x060ff000000418ff */
[----:B------:R-:W-:Y:S01]  /*18600*/  HMMA.16816.F32.BF16 R32, R32, R138, RZ ;  /* 0x0000008a2020723c */ /* 0x000fe200000418ff */
[----:B------:R-:W2:Y:S07]  /*18610*/  LDSM.16.M88.4 R136, [R187+0x7000] ;  /* 0x00700000bb88783b */ /* 0x000eae0000000200 */
        /* <DEDUP_REMOVED lines=13> */
[C---:B---3--:R-:W-:Y:S08]  /*186f0*/  HMMA.16816.F32.BF16 R4, R160.reuse, R164, R4 ;  /* 0x000000a4a004723c */ /* 0x048ff00000041804 */
[C---:B------:R-:W-:Y:S01]  /*18700*/  HMMA.16816.F32.BF16 R8, R160.reuse, R166, R8 ;  /* 0x000000a6a008723c */ /* 0x040fe20000041808 */
[----:B------:R-:W-:Y:S07]  /*18710*/  LDSM.16.M88.4 R164, [R192+0x8000] ;  /* 0x00800000c0a4783b */ /* 0x000fee0000000200 */
[C---:B------:R-:W-:Y:S08]  /*18720*/  HMMA.16816.F32.BF16 R12, R160.reuse, R168, R12 ;  /* 0x000000a8a00c723c */ /* 0x040ff0000004180c */
        /* <DEDUP_REMOVED lines=137> */
[-C--:B------:R-:W-:Y:S04]  /*18fc0*/  LOP3.LUT R3, R3, R142.reuse, RZ, 0x3c, !PT ;  /* 0x0000008e03037212 */ /* 0x080fe800078e3cff */
[----:B------:R-:W-:Y:S02]  /*18fd0*/  ISETP.GE.AND P2, PT, R3, RZ, PT ;  /* 0x000000ff0300720c */ /* 0x000fe40003f46270 */
[----:B------:R-:W-:Y:S01]  /*18fe0*/  LOP3.LUT R3, RZ, R142, RZ, 0x33, !PT ;  /* 0x0000008eff037212 */ /* 0x000fe200078e33ff */
        /* <DEDUP_REMOVED lines=48> */
.L_x_5889:
[----:B------:R-:W-:Y:S02]  /*192f0*/  ULDC.64 UR4, c[0x0][0x118] ;  /* 0x0000460000047ab9 */ /* 0x000fe40000000a00 */
[----:B------:R-:W2:Y:S02]  /*19300*/  LD.E R142, [R132.64+0x38] ;  /* 0x00003804848e7980 */ /* 0x000ea4000c101900 */
[----:B--2---:R-:W-:Y:S04]  /*19310*/  LEA R142, -R142, RZ, 0x6 ;  /* 0x000000ff8e8e7211 */ /* 0x004fe800078e31ff */
[----:B------:R-:W-:Y:S02]  /*19320*/  SHF.R.S32.HI R137, RZ, 0x1f, R142 ;  /* 0x0000001fff897819 */ /* 0x000fe4000001148e */
.L_x_5890:
[----:B------:R-:W-:Y:S05]  /*19330*/  BSYNC B0 ;  /* 0x0000000000007941 */ /* 0x000fea0003800000 */
.L_x_5888:
[C---:B------:R-:W-:Y:S01]  /*19340*/  LEA R200, P0, R142.reuse, R200, 0x1 ;  /* 0x000000c88ec87211 */ /* 0x040fe200078008ff */
[----:B------:R-:W-:Y:S03]  /*19350*/  ULDC.64 UR4, c[0x0][0x118] ;  /* 0x0000460000047ab9 */ /* 0x000fe60000000a00 */
[----:B------:R-:W-:Y:S02]  /*19360*/  LEA.HI.X R199, R142, R199, R137, 0x1, P0 ;  /* 0x000000c78ec77211 */ /* 0x000fe400000f0c89 */
[C---:B------:R-:W-:Y:S03]  /*19370*/  IADD3 R140, P0, R225.reuse, R200, RZ ;  /* 0x000000c8e18c7210 */ /* 0x040fe60007f1e0ff */
[--C-:B------:R-:W-:Y:S02]  /*19380*/  IMAD.MOV.U32 R201, RZ, RZ, R199.reuse ;  /* 0x000000ffffc97224 */ /* 0x100fe400078e00c7 */
[C---:B------:R-:W-:Y:S01]  /*19390*/  IMAD.X R141, R220.reuse, 0x1, R199, P0 ;  /* 0x00000001dc8d7824 */ /* 0x040fe200000e06c7 */
[C---:B------:R-:W-:Y:S02]  /*193a0*/  IADD3 R138, P0, R225.reuse, R140, RZ ;  /* 0x0000008ce18a7210 */ /* 0x040fe40007f1e0ff */
[----:B------:R-:W-:Y:S01]  /*193b0*/  @!PT LDS RZ, [RZ] ;  /* 0x00000000fffff984 */ /* 0x000fe20000000800 */
[----:B------:R-:W-:Y:S01]  /*193c0*/  @!PT LDS RZ, [RZ] ;  /* 0x00000000fffff984 */ /* 0x000fe20000000800 */
[----:B------:R-:W-:Y:S01]  /*193d0*/  @!PT LDS RZ, [RZ] ;  /* 0x00000000fffff984 */ /* 0x000fe20000000800 */
[----:B------:R1:W-:Y:S03]  /*193e0*/  LDGSTS.E.BYPASS.LTC128B.128 [R209+0x6000], [R200.64] ;  /* 0x06000000c8d17fae */ /* 0x0003e6000b901d44 */
[C---:B------:R-:W-:Y:S01]  /*193f0*/  IMAD.X R139, R220.reuse, 0x1, R141, P0 ;  /* 0x00000001dc8b7824 */ /* 0x040fe200000e068d */
[----:B------:R1:W-:Y:S01]  /*19400*/  LDGSTS.E.BYPASS.LTC128B.128 [R209+0x8000], [R200.64+0x80] ;  /* 0x08000080c8d17fae */ /* 0x0003e2000b901d44 */
[----:B------:R-:W-:Y:S03]  /*19410*/  IADD3 R136, P0, R225, R138, RZ ;  /* 0x0000008ae1887210 */ /* 0x000fe60007f1e0ff */
[----:B------:R1:W-:Y:S02]  /*19420*/  LDGSTS.E.BYPASS.LTC128B.128 [R209+0xa000], [R200.64+0x100] ;  /* 0x0a000100c8d17fae */ /* 0x0003e4000b901d44 */
[----:B------:R-:W-:Y:S02]  /*19430*/  IMAD.X R137, R220, 0x1, R139, P0 ;  /* 0x00000001dc897824 */ /* 0x000fe400000e068b */
        /* <DEDUP_REMOVED lines=10> */
.L_x_5887:
[----:B------:R-:W-:Y:S05]  /*194e0*/  BSYNC B1 ;  /* 0x0000000000017941 */ /* 0x000fea0003800000 */
.L_x_5886:
        /* <DEDUP_REMOVED lines=360> */
[----:B------:R-:W-:Y:S01]  /*1ab70*/  FMUL.FTZ R82, R0, R82 ;  /* 0x0000005200527220 */ /* 0x000fe20000410000 */
        /* <DEDUP_REMOVED lines=35> */
[----:B------:R-:W-:Y:S01]  /*1adb0*/  FADD.FTZ R167, R167, R168 ;  /* 0x000000a8a7a77221 */ /* 0x000fe20000010000 */
[----:B------:R-:W-:Y:S01]  /*1adc0*/  F2FP.BF16.PACK_AB R137, R241, R238 ;  /* 0x000000eef189723e */ /* 0x000fe200000010ff */
[C---:B------:R-:W-:Y:S01]  /*1add0*/  HMMA.16816.F32.BF16 R8, R100.reuse, R114, R8 ;  /* 0x000000726408723c */ /* 0x040fe20000041808 */
[----:B------:R-:W-:Y:S03]  /*1ade0*/  LDSM.16.MT88.4 R112, [R196+0x10800] ;  /* 0x01080000c470783b */ /* 0x000fe60000004200 */
[----:B---3--:R-:W-:Y:S01]  /*1adf0*/  F2FP.BF16.PACK_AB R139, R133, R240 ;  /* 0x000000f0858b723e */ /* 0x008fe200000010ff */
[----:B------:R-:W-:Y:S02]  /*1ae00*/  FADD.FTZ R166, R166, R167 ;  /* 0x000000a7a6a67221 */ /* 0x000fe40000010000 */
[----:B------:R-:W-:Y:S01]  /*1ae10*/  IMAD.MOV.U32 R0, RZ, RZ, R3 ;  /* 0x000000ffff007224 */ /* 0x000fe200078e0003 */
[C---:B------:R-:W-:Y:S04]  /*1ae20*/  HMMA.16816.F32.BF16 R12, R100.reuse, R108, R12 ;  /* 0x0000006c640c723c */ /* 0x040fe8000004180c */
        /* <DEDUP_REMOVED lines=94> */
[----:B------:R-:W-:Y:S01]  /*1b410*/  FADD.FTZ R172, R172, R5 ;  /* 0x00000005acac7221 */ /* 0x000fe20000010000 */
[C---:B---3--:R-:W-:Y:S03]  /*1b420*/  HMMA.16816.F32.BF16 R84, R136.reuse, R8, R84 ;  /* 0x000000088854723c */ /* 0x048fe60000041854 */
[----:B------:R-:W-:Y:S02]  /*1b430*/  FADD.FTZ R5, R201, R166 ;  /* 0x000000a6c9057221 */ /* 0x000fe40000010000 */
[----:B------:R-:W-:Y:S02]  /*1b440*/  FADD.FTZ R173, R173, R172 ;  /* 0x000000acadad7221 */ /* 0x000fe40000010000 */
[----:B------:R-:W-:Y:S01]  /*1b450*/  FADD.FTZ R5, R222, R5 ;  /* 0x00000005de057221 */ /* 0x000fe20000010000 */
[C---:B------:R-:W-:Y:S04]  /*1b460*/  HMMA.16816.F32.BF16 R88, R136.reuse, R10, R88 ;  /* 0x0000000a8858723c */ /* 0x040fe80000041858 */
[----:B------:R-:W-:Y:S02]  /*1b470*/  FADD.FTZ R174, R174, R173 ;  /* 0x000000adaeae7221 */ /* 0x000fe40000010000 */
[----:B------:R-:W-:Y:S02]  /*1b480*/  FADD.FTZ R224, R224, R5 ;  /* 0x00000005e0e07221 */ /* 0x000fe40000010000 */
[----:B------:R-:W-:Y:S01]  /*1b490*/  FADD.FTZ R175, R175, R174 ;  /* 0x000000aeafaf7221 */ /* 0x000fe20000010000 */
[C---:B-1----:R-:W-:Y:S03]  /*1b4a0*/  HMMA.16816.F32.BF16 R92, R136.reuse, R12, R92 ;  /* 0x0000000c885c723c */ /* 0x042fe6000004185c */
[----:B------:R-:W-:Y:S02]  /*1b4b0*/  FADD.FTZ R227, R227, R224 ;  /* 0x000000e0e3e37221 */ /* 0x000fe40000010000 */
[----:B------:R-:W-:Y:S02]  /*1b4c0*/  FADD.FTZ R226, R226, R175 ;  /* 0x000000afe2e27221 */ /* 0x000fe40000010000 */
[----:B------:R-:W-:Y:S01]  /*1b4d0*/  FADD.FTZ R230, R230, R227 ;  /* 0x000000e3e6e67221 */ /* 0x000fe20000010000 */
[----:B------:R-:W-:Y:S04]  /*1b4e0*/  HMMA.16816.F32.BF16 R96, R136, R14, R96 ;  /* 0x0000000e8860723c */ /* 0x000fe80000041860 */
[----:B------:R-:W-:Y:S02]  /*1b4f0*/  FADD.FTZ R229, R229, R226 ;  /* 0x000000e2e5e57221 */ /* 0x000fe40000010000 */
[----:B------:R-:W-:Y:S02]  /*1b500*/  FADD.FTZ R233, R233, R230 ;  /* 0x000000e6e9e97221 */ /* 0x000fe40000010000 */
[----:B------:R-:W-:Y:S04]  /*1b510*/  FADD.FTZ R228, R228, R229 ;  /* 0x000000e5e4e47221 */ /* 0x000fe80000010000 */
[----:B------:R-:W-:Y:S02]  /*1b520*/  FADD.FTZ R232, R232, R233 ;  /* 0x000000e9e8e87221 */ /* 0x000fe40000010000 */
        /* <DEDUP_REMOVED lines=9> */
[----:B------:R-:W-:Y:S01]  /*1b5c0*/  FADD.FTZ R219, R133, R240 ;  /* 0x000000f085db7221 */ /* 0x000fe20000010000 */
[----:B------:R-:W-:-:S05]  /*1b5d0*/  @P0 BRA `(.L_x_5891) ;  /* 0xffffc81000000947 */ /* 0x000fca000383ffff */
.L_x_5882:
        /* <DEDUP_REMOVED lines=11> */
.L_x_5905:
[----:B--23--:R-:W-:Y:S01]  /*1b690*/  FADD.FTZ R221, R6, R221 ;  /* 0x000000dd06dd7221 */ /* 0x00cfe20000010000 */
[----:B------:R-:W-:Y:S05]  /*1b6a0*/  BRA.DIV ~URZ, `(.L_x_5893) ;  /* 0x00001a927f007947 */ /* 0x000fea000b800000 */
[----:B------:R-:W2:Y:S04]  /*1b6b0*/  SHFL.BFLY PT, R0, R219, 0x2, 0x1f ;  /* 0x0c401f00db007f89 */ /* 0x000ea800000e0000 */
[----:B------:R-:W3:Y:S01]  /*1b6c0*/  SHFL.BFLY PT, R10, R221, 0x1, 0x1f ;  /* 0x0c201f00dd0a7f89 */ /* 0x000ee200000e0000 */
[----:B--2---:R-:W-:Y:S02]  /*1b6d0*/  FADD.FTZ R7, R0, R219 ;  /* 0x000000db00077221 */ /* 0x004fe40000010000 */
[----:B---3--:R-:W-:-:S03]  /*1b6e0*/  FADD.FTZ R10, R221, R10 ;  /* 0x0000000add0a7221 */ /* 0x008fc60000010000 */
[----:B------:R2:W3:Y:S04]  /*1b6f0*/  SHFL.BFLY PT, R6, R7, 0x1, 0x1f ;  /* 0x0c201f0007067f89 */ /* 0x0004e800000e0000 */
.L_x_5906:
        /* <DEDUP_REMOVED lines=266> */
.L_x_5895:
[----:B------:R-:W-:Y:S02]  /*1c7a0*/  ULDC.64 UR4, c[0x0][0x118] ;  /* 0x0000460000047ab9 */ /* 0x000fe40000000a00 */
[----:B------:R-:W2:Y:S04]  /*1c7b0*/  LD.E R2, [R8.64+0x60] ;  /* 0x0000600408027980 */ /* 0x000ea8000c101900 */
[----:B------:R-:W3:Y:S01]  /*1c7c0*/  LD.E R210, [R8.64+0xb4] ;  /* 0x0000b40408d27980 */ /* 0x000ee2000c101900 */
[----:B--2---:R-:W-:-:S04]  /*1c7d0*/  IMAD R3, R2, R206, R205 ;  /* 0x000000ce02037224 */ /* 0x004fc800078e02cd */
[----:B---3--:R-:W-:Y:S02]  /*1c7e0*/  IMAD R210, R210, R3, RZ ;  /* 0x00000003d2d27224 */ /* 0x008fe400078e02ff */
.L_x_5896:
[----:B------:R-:W-:Y:S05]  /*1c7f0*/  BSYNC B0 ;  /* 0x0000000000007941 */ /* 0x000fea0003800000 */
.L_x_5894:
[----:B------:R-:W-:Y:S02]  /*1c800*/  ULDC.64 UR4, c[0x0][0x118] ;  /* 0x0000460000047ab9 */ /* 0x000fe40000000a00 */
[----:B------:R1:W5:Y:S04]  /*1c810*/  LD.E.64 R66, [R8.64+0x70] ;  /* 0x0000700408427980 */ /* 0x000368000c101b00 */
[----:B------:R1:W5:Y:S01]  /*1c820*/  LD.E.64 R68, [R8.64+0xa0] ;  /* 0x0000a00408447980 */ /* 0x000362000c101b00 */
[----:B------:R-:W-:Y:S01]  /*1c830*/  WARPSYNC 0xffffffff ;  /* 0xffffffff00007948 */ /* 0x000fe20003800000 */
[----:B------:R-:W-:Y:S01]  /*1c840*/  SHF.R.S32.HI R10, RZ, 0x1f, R13 ;  /* 0x0000001fff0a7819 */ /* 0x000fe2000001140d */
[----:B------:R-:W-:Y:S01]  /*1c850*/  BSSY B0, `(.L_x_5897) ;  /* 0x000002b000007945 */ /* 0x000fe20003800000 */
[----:B------:R-:W-:Y:S02]  /*1c860*/  BAR.SYNC.DEFER_BLOCKING 0x0 ;  /* 0x0000000000007b1d */ /* 0x000fe40000010000 */
[----:B------:R-:W-:-:S04]  /*1c870*/  LEA.HI R10, R10, R13, RZ, 0x2 ;  /* 0x0000000d0a0a7211 */ /* 0x000fc800078f10ff */
[----:B------:R-:W2:Y:S01]  /*1c880*/  S2R R2, SR_TID.X ;  /* 0x0000000000027919 */ /* 0x000ea20000002100 */
[----:B------:R-:W-:Y:S02]  /*1c890*/  LOP3.LUT R10, R10, 0xffffffc, RZ, 0xc0, !PT ;  /* 0x0ffffffc0a0a7812 */ /* 0x000fe400078ec0ff */
[----:B-1----:R-:W-:Y:S01]  /*1c8a0*/  LOP3.LUT R9, R11, 0xffffffe0, RZ, 0xc0, !PT ;  /* 0xffffffe00b097812 */ /* 0x002fe200078ec0ff */
[----:B------:R1:W3:Y:S04]  /*1c8b0*/  LDS.128 R56, [R209] ;  /* 0x00000000d1387984 */ /* 0x0002e80000000c00 */
[----:B------:R-:W-:Y:S01]  /*1c8c0*/  IMAD.IADD R9, R4, 0x1, -R9 ;  /* 0x0000000104097824 */ /* 0x000fe200078e0a09 */
[----:B------:R1:W4:Y:S01]  /*1c8d0*/  LDS.128 R52, [R209+0x800] ;  /* 0x00080000d1347984 */ /* 0x0003220000000c00 */
[----:B--2---:R-:W-:-:S03]  /*1c8e0*/  SHF.R.S32.HI R3, RZ, 0x1f, R2 ;  /* 0x0000001fff037819 */ /* 0x004fc60000011402 */
[----:B------:R1:W2:Y:S01]  /*1c8f0*/  LDS.128 R48, [R209+0x1000] ;  /* 0x00100000d1307984 */ /* 0x0002a20000000c00 */
[----:B------:R-:W-:Y:S02]  /*1c900*/  LOP3.LUT P0, RZ, R9, 0x3, RZ, 0xc0, !PT ;  /* 0x0000000309ff7812 */ /* 0x000fe4000780c0ff */
[----:B------:R-:W-:Y:S01]  /*1c910*/  LEA.HI R3, R3, R2, RZ, 0x5 ;  /* 0x0000000203037211 */ /* 0x000fe200078f28ff */
[----:B------:R1:W1:Y:S03]  /*1c920*/  LDS.128 R44, [R209+0x1800] ;  /* 0x00180000d12c7984 */ /* 0x0002660000000c00 */
[----:B------:R-:W-:Y:S01]  /*1c930*/  LOP3.LUT R3, R3, 0xffffffe0, RZ, 0xc0, !PT ;  /* 0xffffffe003037812 */ /* 0x000fe200078ec0ff */
[----:B------:R1:W1:Y:S04]  /*1c940*/  LDS.128 R40, [R209+0x2000] ;  /* 0x00200000d1287984 */ /* 0x0002680000000c00 */
[----:B------:R1:W1:Y:S01]  /*1c950*/  LDS.128 R36, [R209+0x2800] ;  /* 0x00280000d1247984 */ /* 0x0002620000000c00 */
[----:B------:R-:W-:-:S03]  /*1c960*/  IMAD.IADD R3, R2, 0x1, -R3 ;  /* 0x0000000102037824 */ /* 0x000fc600078e0a03 */
[----:B------:R1:W1:Y:S02]  /*1c970*/  LDS.128 R32, [R209+0x3000] ;  /* 0x00300000d1207984 */ /* 0x0002640000000c00 */
[----:B------:R-:W-:Y:S02]  /*1c980*/  SHF.R.S32.HI R8, RZ, 0x1f, R3 ;  /* 0x0000001fff087819 */ /* 0x000fe40000011403 */
[----:B------:R1:W1:Y:S02]  /*1c990*/  LDS.128 R28, [R209+0x3800] ;  /* 0x00380000d11c7984 */ /* 0x0002640000000c00 */
[----:B------:R-:W-:Y:S01]  /*1c9a0*/  LEA.HI R8, R8, R3, RZ, 0x2 ;  /* 0x0000000308087211 */ /* 0x000fe200078f10ff */
[----:B------:R-:W-:Y:S01]  /*1c9b0*/  IMAD.IADD R3, R13, 0x1, -R10 ;  /* 0x000000010d037824 */ /* 0x000fe200078e0a0a */
[----:B------:R1:W1:Y:S02]  /*1c9c0*/  LDS.128 R24, [R209+0x4000] ;  /* 0x00400000d1187984 */ /* 0x0002640000000c00 */
[----:B------:R-:W-:-:S02]  /*1c9d0*/  SHF.R.S32.HI R8, RZ, 0x2, R8 ;  /* 0x00000002ff087819 */ /* 0x000fc40000011408 */
[----:B------:R1:W1:Y:S03]  /*1c9e0*/  LDS.128 R20, [R209+0x4800] ;  /* 0x00480000d1147984 */ /* 0x0002660000000c00 */
[----:B------:R-:W-:Y:S01]  /*1c9f0*/  IMAD R3, R3, 0x10, R8 ;  /* 0x0000001003037824 */ /* 0x000fe200078e0208 */
        /* <DEDUP_REMOVED lines=16> */
.L_x_5898:
[----:B---34-:R-:W-:Y:S05]  /*1cb00*/  BSYNC B0 ;  /* 0x0000000000007941 */ /* 0x018fea0003800000 */
.L_x_5897:
[----:B------:R-:W-:Y:S01]  /*1cb10*/  LEA.HI R3, R5, R4, RZ, 0x3 ;  /* 0x0000000405037211 */ /* 0x000fe200078f18ff */
[----:B------:R-:W-:Y:S01]  /*1cb20*/  IMAD.SHL.U32 R207, R207, 0x40, RZ ;  /* 0x00000040cfcf7824 */ /* 0x000fe200078e00ff */
[----:B------:R-:W-:Y:S02]  /*1cb30*/  BSSY B0, `(.L_x_5899) ;  /* 0x0000022000007945 */ /* 0x000fe40003800000 */
[----:B------:R-:W-:Y:S01]  /*1cb40*/  LOP3.LUT R3, R3, 0xfffffff8, RZ, 0xc0, !PT ;  /* 0xfffffff803037812 */ /* 0x000fe200078ec0ff */
[----:B------:R-:W-:-:S04]  /*1cb50*/  IMAD R5, R65, R207, RZ ;  /* 0x000000cf41057224 */ /* 0x000fc800078e02ff */
[----:B------:R-:W-:Y:S01]  /*1cb60*/  IMAD.IADD R3, R4, 0x1, -R3 ;  /* 0x0000000104037824 */ /* 0x000fe200078e0a03 */
[----:B------:R-:W-:-:S03]  /*1cb70*/  SHF.R.S32.HI R4, RZ, 0x1f, R207 ;  /* 0x0000001fff047819 */ /* 0x000fc600000114cf */
[----:B------:R-:W-:Y:S01]  /*1cb80*/  IMAD.SHL.U32 R8, R3, 0x8, RZ ;  /* 0x0000000803087824 */ /* 0x000fe200078e00ff */
[----:B------:R-:W-:Y:S01]  /*1cb90*/  SHF.R.S32.HI R3, RZ, 0x1f, R2 ;  /* 0x0000001fff037819 */ /* 0x000fe20000011402 */
[----:B------:R-:W-:-:S03]  /*1cba0*/  IMAD R5, R64, R4, R5 ;  /* 0x0000000440057224 */ /* 0x000fc600078e0205 */
[----:B------:R-:W-:Y:S02]  /*1cbb0*/  SHF.R.S32.HI R9, RZ, 0x1f, R8 ;  /* 0x0000001fff097819 */ /* 0x000fe40000011408 */
[----:B------:R-:W-:-:S03]  /*1cbc0*/  LEA.HI R3, R3, R2, RZ, 0x3 ;  /* 0x0000000203037211 */ /* 0x000fc600078f18ff */
[----:B------:R-:W-:Y:S01]  /*1cbd0*/  IMAD.WIDE.U32 R8, R64, R207, R8 ;  /* 0x000000cf40087225 */ /* 0x000fe200078e0008 */
[----:B------:R-:W-:-:S03]  /*1cbe0*/  SHF.R.S32.HI R3, RZ, 0x3, R3 ;  /* 0x00000003ff037819 */ /* 0x000fc60000011403 */
[----:B------:R-:W-:Y:S01]  /*1cbf0*/  IMAD.IADD R207, R208, 0x1, -R207 ;  /* 0x00000001d0cf7824 */ /* 0x000fe200078e0acf */
[----:B------:R-:W-:-:S04]  /*1cc00*/  IADD3 R6, P0, R6, R8, RZ ;  /* 0x0000000806067210 */ /* 0x000fc80007f1e0ff */
[----:B------:R-:W-:Y:S01]  /*1cc10*/  IADD3.X R7, R0, R9, R5, P0, !PT ;  /* 0x0000000900077210 */ /* 0x000fe200007fe405 */
[----:B------:R-:W-:Y:S01]  /*1cc20*/  IMAD R5, R15, R205, RZ ;  /* 0x000000cd0f057224 */ /* 0x000fe200078e02ff */
[----:B------:R-:W-:Y:S02]  /*1cc30*/  ISETP.GE.AND P0, PT, R3, R207, PT ;  /* 0x000000cf0300720c */ /* 0x000fe40003f06270 */
[----:B------:R-:W-:-:S05]  /*1cc40*/  SHF.R.S32.HI R0, RZ, 0x1f, R205 ;  /* 0x0000001fff007819 */ /* 0x000fca00000114cd */
[C---:B------:R-:W-:Y:S01]  /*1cc50*/  IMAD R0, R14.reuse, R0, R5 ;  /* 0x000000000e007224 */ /* 0x040fe200078e0205 */
[----:B------:R-:W-:Y:S01]  /*1cc60*/  SHF.R.S32.HI R5, RZ, 0x1f, R3 ;  /* 0x0000001fff057819 */ /* 0x000fe20000011403 */
[----:B------:R-:W-:-:S04]  /*1cc70*/  IMAD.WIDE.U32 R14, R14, R205, R6 ;  /* 0x000000cd0e0e7225 */ /* 0x000fc800078e0006 */
[----:B------:R-:W-:Y:S01]  /*1cc80*/  IMAD.IADD R11, R15, 0x1, R0 ;  /* 0x000000010f0b7824 */ /* 0x000fe200078e0200 */
[----:B------:R-:W-:Y:S05]  /*1cc90*/  @P0 BRA `(.L_x_5900) ;  /* 0x000000b000000947 */ /* 0x000fea0003800000 */
[----:B------:R-:W-:Y:S01]  /*1cca0*/  MOV R10, R14 ;  /* 0x0000000e000a7202 */ /* 0x000fe20000000f00 */
[----:B------:R-:W-:Y:S01]  /*1ccb0*/  IMAD R0, R65, R3, RZ ;  /* 0x0000000341007224 */ /* 0x000fe200078e02ff */
[----:B------:R-:W-:-:S03]  /*1ccc0*/  ULDC.64 UR4, c[0x0][0x118] ;  /* 0x0000460000047ab9 */ /* 0x000fc60000000a00 */
[----:B------:R-:W-:-:S04]  /*1ccd0*/  IMAD.WIDE.U32 R6, R3, R64, R10 ;  /* 0x0000004003067225 */ /* 0x000fc800078e000a */
[----:B------:R-:W-:Y:S01]  /*1cce0*/  IMAD R0, R64, R5, R0 ;  /* 0x0000000540007224 */ /* 0x000fe200078e0200 */
[----:B-----5:R-:W-:-:S04]  /*1ccf0*/  LEA R8, P0, R6, R66, 0x1 ;  /* 0x0000004206087211 */ /* 0x020fc800078008ff */
[----:B------:R-:W-:-:S04]  /*1cd00*/  IADD3 R7, R7, R0, RZ ;  /* 0x0000000007077210 */ /* 0x000fc80007ffe0ff */
[----:B------:R-:W-:-:S05]  /*1cd10*/  LEA.HI.X R9, R6, R67, R7, 0x1, P0 ;  /* 0x0000004306097211 */ /* 0x000fca00000f0c07 */
[----:B------:R3:W-:Y:S04]  /*1cd20*/  ST.E.128 [R8.64], R56 ;  /* 0x0000003808007985 */ /* 0x0007e8000c101d04 */
[----:B-1----:R3:W-:Y:S04]  /*1cd30*/  ST.E.128 [R8.64+0x80], R40 ;  /* 0x0000802808007985 */ /* 0x0027e8000c101d04 */
[----:B------:R3:W-:Y:S02]  /*1cd40*/  ST.E.128 [R8.64+0x100], R24 ;  /* 0x0001001808007985 */ /* 0x0007e4000c101d04 */
.L_x_5900:
[----:B------:R-:W-:Y:S05]  /*1cd50*/  BSYNC B0 ;  /* 0x0000000000007941 */ /* 0x000fea0003800000 */
.L_x_5899:
[----:B------:R-:W-:Y:S01]  /*1cd60*/  IADD3 R0, R3, 0x10, RZ ;  /* 0x0000001003007810 */ /* 0x000fe20007ffe0ff */
[----:B------:R-:W-:Y:S03]  /*1cd70*/  BSSY B0, `(.L_x_5901) ;  /* 0x0000011000007945 */ /* 0x000fe60003800000 */
[----:B------:R-:W-:-:S13]  /*1cd80*/  ISETP.GE.AND P0, PT, R0, R207, PT ;  /* 0x000000cf0000720c */ /* 0x000fda0003f06270 */
[----:B------:R-:W-:Y:S05]  /*1cd90*/  @P0 BRA `(.L_x_5902) ;  /* 0x000000e000000947 */ /* 0x000fea0003800000 */
[----:B---3--:R-:W-:Y:S01]  /*1cda0*/  IADD3 R9, P0, R3, 0x10, RZ ;  /* 0x0000001003097810 */ /* 0x008fe20007f1e0ff */
[----:B------:R-:W-:Y:S01]  /*1cdb0*/  IMAD.MOV.U32 R12, RZ, RZ, R14 ;  /* 0x000000ffff0c7224 */ /* 0x000fe200078e000e */
[----:B------:R-:W-:Y:S01]  /*1cdc0*/  MOV R13, R11 ;  /* 0x0000000b000d7202 */ /* 0x000fe20000000f00 */
[----:B------:R-:W-:Y:S02]  /*1cdd0*/  ULDC.64 UR4, c[0x0][0x118] ;  /* 0x0000460000047ab9 */ /* 0x000fe40000000a00 */
[----:B------:R-:W-:Y:S02]  /*1cde0*/  IMAD.X R7, RZ, RZ, R5, P0 ;  /* 0x000000ffff077224 */ /* 0x000fe400000e0605 */
[----:B------:R-:W-:-:S04]  /*1cdf0*/  IMAD.WIDE.U32 R12, R64, R9, R12 ;  /* 0x00000009400c7225 */ /* 0x000fc800078e000c */
[----:B------:R-:W-:Y:S01]  /*1ce00*/  IMAD R7, R7, R64, RZ ;  /* 0x0000004007077224 */ /* 0x000fe200078e02ff */
[----:B-----5:R-:W-:-:S03]  /*1ce10*/  LEA R6, P0, R12, R66, 0x1 ;  /* 0x000000420c067211 */ /* 0x020fc600078008ff */
[----:B------:R-:W-:-:S05]  /*1ce20*/  IMAD R7, R65, R9, R7 ;  /* 0x0000000941077224 */ /* 0x000fca00078e0207 */
[----:B------:R-:W-:-:S04]  /*1ce30*/  IADD3 R7, R13, R7, RZ ;  /* 0x000000070d077210 */ /* 0x000fc80007ffe0ff */
[----:B------:R-:W-:-:S05]  /*1ce40*/  LEA.HI.X R7, R12, R67, R7, 0x1, P0 ;  /* 0x000000430c077211 */ /* 0x000fca00000f0c07 */
[----:B------:R3:W-:Y:S04]  /*1ce50*/  ST.E.128 [R6.64], R52 ;  /* 0x0000003406007985 */ /* 0x0007e8000c101d04 */
[----:B-1----:R3:W-:Y:S04]  /*1ce60*/  ST.E.128 [R6.64+0x80], R36 ;  /* 0x0000802406007985 */ /* 0x0027e8000c101d04 */
[----:B------:R3:W-:Y:S02]  /*1ce70*/  ST.E.128 [R6.64+0x100], R20 ;  /* 0x0001001406007985 */ /* 0x0007e4000c101d04 */
.L_x_5902:
[----:B------:R-:W-:Y:S05]  /*1ce80*/  BSYNC B0 ;  /* 0x0000000000007941 */ /* 0x000fea0003800000 */
.L_x_5901:
        /* <DEDUP_REMOVED lines=15> */
[----:B--2---:R2:W-:Y:S04]  /*1cf80*/  ST.E.128 [R6.64], R48 ;  /* 0x0000003006007985 */ /* 0x0045e8000c101d04 */
[----:B-1----:R2:W-:Y:S04]  /*1cf90*/  ST.E.128 [R6.64+0x80], R32 ;  /* 0x0000802006007985 */ /* 0x0025e8000c101d04 */
[----:B------:R2:W-:Y:S02]  /*1cfa0*/  ST.E.128 [R6.64+0x100], R16 ;  /* 0x0001001006007985 */ /* 0x0005e4000c101d04 */
.L_x_5904:
[----:B------:R-:W-:Y:S05]  /*1cfb0*/  BSYNC B0 ;  /* 0x0000000000007941 */ /* 0x000fea0003800000 */
.L_x_5903:
[----:B------:R-:W-:Y:S01]  /*1cfc0*/  IADD3 R0, R3, 0x30, RZ ;  /* 0x0000003003007810 */ /* 0x000fe20007ffe0ff */
[----:B------:R-:W-:-:S03]  /*1cfd0*/  IMAD.MOV.U32 R205, RZ, RZ, 0x0 ;  /* 0x00000000ffcd7424 */ /* 0x000fc600078e00ff */
[----:B------:R-:W-:-:S13]  /*1cfe0*/  ISETP.GE.AND P0, PT, R0, R207, PT ;  /* 0x000000cf0000720c */ /* 0x000fda0003f06270 */
[----:B------:R-:W-:Y:S05]  /*1cff0*/  @P0 RET.REL.NODEC R204 `(_ZN5flash24flash_fwd_splitkv_kernelI23Flash_fwd_kernel_traitsILi192ELi64ELi64ELi4ELb0ELb0EN7cutlass10bfloat16_tE19Flash_kernel_traitsILi192ELi64ELi64ELi4ES3_EELb0ELb1ELb0ELb0ELb1ELb0ELb0ELb1EEEvNS_16Flash_fwd_paramsE) ;  /* 0xfffe3000cc000950 */ /* 0x000fea0003c3ffff */
[----:B------:R-:W-:Y:S01]  /*1d000*/  IADD3 R3, P0, R3, 0x30, RZ ;  /* 0x0000003003037810 */ /* 0x000fe20007f1e0ff */
[----:B--23--:R-:W-:Y:S01]  /*1d010*/  IMAD.MOV.U32 R7, RZ, RZ, R11 ;  /* 0x000000ffff077224 */ /* 0x00cfe200078e000b */
[----:B------:R-:W-:Y:S01]  /*1d020*/  MOV R6, R14 ;  /* 0x0000000e00067202 */ /* 0x000fe20000000f00 */
[----:B------:R-:W-:Y:S01]  /*1d030*/  IMAD.MOV.U32 R205, RZ, RZ, 0x0 ;  /* 0x00000000ffcd7424 */ /* 0x000fe200078e00ff */
[----:B------:R-:W-:Y:S01]  /*1d040*/  IADD3.X R5, RZ, R5, RZ, P0, !PT ;  /* 0x00000005ff057210 */ /* 0x000fe200007fe4ff */
[----:B------:R-:W-:Y:S02]  /*1d050*/  ULDC.64 UR4, c[0x0][0x118] ;  /* 0x0000460000047ab9 */ /* 0x000fe40000000a00 */
[----:B------:R-:W-:-:S04]  /*1d060*/  IMAD.WIDE.U32 R6, R64, R3, R6 ;  /* 0x0000000340067225 */ /* 0x000fc800078e0006 */
[----:B------:R-:W-:Y:S01]  /*1d070*/  IMAD R5, R5, R64, RZ ;  /* 0x0000004005057224 */ /* 0x000fe200078e02ff */
[----:B-----5:R-:W-:-:S03]  /*1d080*/  LEA R2, P0, R6, R66, 0x1 ;  /* 0x0000004206027211 */ /* 0x020fc600078008ff */
[----:B------:R-:W-:-:S05]  /*1d090*/  IMAD R5, R65, R3, R5 ;  /* 0x0000000341057224 */ /* 0x000fca00078e0205 */
[----:B------:R-:W-:-:S04]  /*1d0a0*/  IADD3 R5, R7, R5, RZ ;  /* 0x0000000507057210 */ /* 0x000fc80007ffe0ff */
[----:B------:R-:W-:-:S05]  /*1d0b0*/  LEA.HI.X R3, R6, R67, R5, 0x1, P0 ;  /* 0x0000004306037211 */ /* 0x000fca00000f0c05 */
[----:B-1----:R1:W-:Y:S04]  /*1d0c0*/  ST.E.128 [R2.64], R44 ;  /* 0x0000002c02007985 */ /* 0x0023e8000c101d04 */
[----:B------:R1:W-:Y:S04]  /*1d0d0*/  ST.E.128 [R2.64+0x80], R28 ;  /* 0x0000801c02007985 */ /* 0x0003e8000c101d04 */
[----:B------:R1:W-:Y:S01]  /*1d0e0*/  ST.E.128 [R2.64+0x100], R60 ;  /* 0x0001003c02007985 */ /* 0x0003e2000c101d04 */
[----:B------:R-:W-:Y:S05]  /*1d0f0*/  RET.REL.NODEC R204 `(_ZN5flash24flash_fwd_splitkv_kernelI23Flash_fwd_kernel_traitsILi192ELi64ELi64ELi4ELb0ELb0EN7cutlass10bfloat16_tE19Flash_kernel_traitsILi192ELi64ELi64ELi4ES3_EELb0ELb1ELb0ELb0ELb1ELb0ELb0ELb1EEEvNS_16Flash_fwd_paramsE) ;  /* 0xfffe2f00cc007950 */ /* 0x000fea0003c3ffff */
.L_x_5892:
[----:B------:R-:W-:Y:S02]  /*1d100*/  MOV R6, 0x2 ;  /* 0x0000000200067802 */ /* 0x000fe40000000f00 */
[----:B------:R-:W-:-:S02]  /*1d110*/  MOV R4, 0x1d130 ;  /* 0x0001d13000047802 */ /* 0x000fc40000000f00 */
[----:B-1---5:R-:W-:Y:S05]  /*1d120*/  CALL.REL.NOINC `($__internal_26_$__cuda_sm70_shflsync_bfly_p) ;  /* 0x000000f000007944 */ /* 0x022fea0003c00000 */
[----:B-12---:R-:W-:Y:S05]  /*1d130*/  BRA `(.L_x_5905) ;  /* 0xffffe55000007947 */ /* 0x006fea000383ffff */
.L_x_5893:
[----:B------:R-:W-:Y:S02]  /*1d140*/  MOV R6, 0x1 ;  /* 0x0000000100067802 */ /* 0x000fe40000000f00 */
[----:B------:R-:W-:-:S02]  /*1d150*/  MOV R4, 0x1d170 ;  /* 0x0001d17000047802 */ /* 0x000fc40000000f00 */
[----:B-1---5:R-:W-:Y:S05]  /*1d160*/  CALL.REL.NOINC `($__internal_26_$__cuda_sm70_shflsync_bfly_p) ;  /* 0x000000b000007944 */ /* 0x022fea0003c00000 */
[----:B--2---:R-:W-:Y:S01]  /*1d170*/  FADD.FTZ R10, R221, R6 ;  /* 0x00000006dd0a7221 */ /* 0x004fe20000010000 */
[----:B-1----:R-:W-:-:S02]  /*1d180*/  MOV R221, R219 ;  /* 0x000000db00dd7202 */ /* 0x002fc40000000f00 */
[----:B------:R-:W-:Y:S02]  /*1d190*/  MOV R6, 0x2 ;  /* 0x0000000200067802 */ /* 0x000fe40000000f00 */
[----:B------:R-:W-:Y:S02]  /*1d1a0*/  MOV R4, 0x1d1c0 ;  /* 0x0001d1c000047802 */ /* 0x000fe40000000f00 */
[----:B------:R-:W-:Y:S05]  /*1d1b0*/  CALL.REL.NOINC `($__internal_26_$__cuda_sm70_shflsync_bfly_p) ;  /* 0x0000006000007944 */ /* 0x000fea0003c00000 */
[----:B--2---:R-:W-:Y:S01]  /*1d1c0*/  FADD.FTZ R7, R219, R6 ;  /* 0x00000006db077221 */ /* 0x004fe20000010000 */
[----:B------:R-:W-:Y:S02]  /*1d1d0*/  MOV R6, 0x1 ;  /* 0x0000000100067802 */ /* 0x000fe40000000f00 */
[----:B------:R-:W-:Y:S02]  /*1d1e0*/  MOV R4, 0x1d210 ;  /* 0x0001d21000047802 */ /* 0x000fe40000000f00 */
[----:B-1----:R-:W-:Y:S02]  /*1d1f0*/  MOV R221, R7 ;  /* 0x0000000700dd7202 */ /* 0x002fe40000000f00 */
[----:B------:R-:W-:Y:S05]  /*1d200*/  CALL.REL.NOINC `($__internal_26_$__cuda_sm70_shflsync_bfly_p) ;  /* 0x0000001000007944 */ /* 0x000fea0003c00000 */
[----:B-12---:R-:W-:Y:S05]  /*1d210*/  BRA `(.L_x_5906) ;  /* 0xffffe4e000007947 */ /* 0x006fea000383ffff */
        .weak           $__internal_26_$__cuda_sm70_shflsync_bfly_p
        .type           $__internal_26_$__cuda_sm70_shflsync_bfly_p,@function
        .size           $__internal_26_$__cuda_sm70_shflsync_bfly_p,(.L_x_7807 - $__internal_26_$__cuda_sm70_shflsync_bfly_p)
$__internal_26_$__cuda_sm70_shflsync_bfly_p:
[----:B------:R-:W-:Y:S01]  /*1d220*/  MOV R12, R4 ;  /* 0x00000004000c7202 */ /* 0x000fe20000000f00 */
[----:B------:R-:W-:Y:S04]  /*1d230*/  WARPSYNC R0 ;  /* 0x0000000000007348 */ /* 0x000fe80003800000 */
[----:B------:R-:W-:Y:S01]  /*1d240*/  MOV R13, 0x0 ;  /* 0x00000000000d7802 */ /* 0x000fe20000000f00 */
[----:B------:R1:W2:Y:S03]  /*1d250*/  SHFL.BFLY PT, R6, R221, R6, R5 ;  /* 0x0c000006dd067389 */ /* 0x0002a600000e0005 */
[----:B------:R-:W-:Y:S05]  /*1d260*/  RET.REL.NODEC R12 `(_ZN5flash24flash_fwd_splitkv_kernelI23Flash_fwd_kernel_traitsILi192ELi64ELi64ELi4ELb0ELb0EN7cutlass10bfloat16_tE19Flash_kernel_traitsILi192ELi64ELi64ELi4ES3_EELb0ELb1ELb0ELb0ELb1ELb0ELb0ELb1EEEvNS_16Flash_fwd_paramsE) ;  /* 0xfffe2d900c007950 */ /* 0x000fea0003c3ffff */
.L_x_5907:
        /* <DEDUP_REMOVED lines=9> */
.L_x_7807:


//--------------------- .text._ZN5flash24flash_fwd_splitkv_kernelI23Flash_fwd_kernel_traitsILi192ELi64ELi64ELi4ELb0ELb0EN7cutlass10bfloat16_tE19Flash_kernel_traitsILi192ELi64ELi64ELi4ES3_EELb0ELb1ELb0ELb0ELb1ELb1ELb0ELb1EEEvNS_16Flash_fwd_paramsE --------------------------
	.section	.text._ZN5flash24flash_fwd_splitkv_kernelI23Flash_fwd_kernel_traitsILi192ELi64ELi64ELi4ELb0ELb0EN7cutlass10bfloat16_tE19Flash_kernel_traitsILi192ELi64ELi64ELi4ES3_EELb0ELb1ELb0ELb0ELb1ELb1ELb0ELb1EEEvNS_16Flash_fwd_paramsE,"ax",@progbits
	.sectioninfo	@"SHI_REGISTERS=246"
	.align	128
        .global         _ZN5flash24flash_fwd_splitkv_kernelI23Flash_fwd_kernel_traitsILi192ELi64ELi64ELi4ELb0ELb0EN7cutlass10bfloat16_tE19Flash_kernel_traitsILi192ELi64ELi64ELi4ES3_EELb0ELb1ELb0ELb0ELb1ELb1ELb0ELb1EEEvNS_16Flash_fwd_paramsE
        .type           _ZN5flash24flash_fwd_splitkv_kernelI23Flash_fwd_kernel_traitsILi192ELi64ELi64ELi4ELb0ELb0EN7cutlass10bfloat16_tE19Flash_kernel_traitsILi192ELi64ELi64ELi4ES3_EELb0ELb1ELb0ELb0ELb1ELb1ELb0ELb1EEEvNS_16Flash_fwd_paramsE,@function
        .size           _ZN5flash24flash_fwd_splitkv_kernelI23Flash_fwd_kernel_traitsILi192ELi64ELi64ELi4ELb0ELb0EN7cutlass10bfloat16_tE19Flash_kernel_traitsILi192ELi64ELi64ELi4ES3_EELb0ELb1ELb0ELb0ELb1ELb1ELb0ELb1EEEvNS_16Flash_fwd_paramsE,(.L_x_7809 - _ZN5flash24flash_fwd_splitkv_kernelI23Flash_fwd_kernel_traitsILi192ELi64ELi64ELi4ELb0ELb0EN7cutlass10bfloat16_tE19Flash_kernel_traitsILi192ELi64ELi64ELi4ES3_EELb0ELb1ELb0ELb0ELb1ELb1ELb0ELb1EEEvNS_16Flash_fwd_paramsE)
        .other          _ZN5flash24flash_fwd_splitkv_kernelI23Flash_fwd_kernel_traitsILi192ELi64ELi64ELi4ELb0ELb0EN7cutlass10bfloat16_tE19Flash_kernel_traitsILi192ELi64ELi64ELi4ES3_EELb0ELb1ELb0ELb0ELb1ELb1ELb0ELb1EEEvNS_16Flash_fwd_paramsE,@"STO_CUDA_ENTRY STV_DEFAULT"
_ZN5flash24flash_fwd_splitkv_kernelI23Flash_fwd_kernel_traitsILi192ELi64ELi64ELi4ELb0ELb0EN7cutlass10bfloat16_tE19Flash_kernel_traitsILi192ELi64ELi64ELi4ES3_EELb0ELb1ELb0ELb0ELb1ELb1ELb0ELb1EEEvNS_16Flash_fwd_paramsE:
.text._ZN5flash24flash_fwd_splitkv_kernelI23Flash_fwd_kernel_traitsILi192ELi64ELi64ELi4ELb0ELb0EN7cutlass10bfloat16_tE19Flash_kernel_traitsILi192ELi64ELi64ELi4ES3_EELb0ELb1ELb0ELb0ELb1ELb1ELb0ELb1EEEvNS_16Flash_fwd_paramsE:
        /* <DEDUP_REMOVED lines=9> */
[----:B-123--:R-:W-:Y:S05]  /*0090*/  CALL.REL.NOINC `($_ZN5flash24flash_fwd_splitkv_kernelI23Flash_fwd_kernel_traitsILi192ELi64ELi64ELi4ELb0ELb0EN7cutlass10bfloat16_tE19Flash_kernel_traitsILi192ELi64ELi64ELi4ES3_EELb0ELb1ELb0ELb0ELb1ELb1ELb0ELb1EEEvNS_16Flash_fwd_paramsE$_ZN5flash30compute_attn_1rowblock_splitkvI23Flash_fwd_kernel_traitsILi192ELi64ELi64ELi4ELb0ELb0EN7cutlass10bfloat16_tE19Flash_kernel_traitsILi192ELi64ELi64ELi4ES3_EELb0ELb1ELb0ELb0ELb1ELb1ELb0ELb1ENS_16Flash_fwd_paramsEEEvRKT8_iiiii) ;  /* 0x0000002000007944 */ /* 0x00efea0003c00000 */
[----:B------:R-:W-:Y:S05]  /*00a0*/  BSYNC B3 ;  /* 0x0000000000037941 */ /* 0x000fea0003800000 */
.L_x_5908:
[----:B------:R-:W-:Y:S05]  /*00b0*/  EXIT ;  /* 0x000000000000794d */ /* 0x000fea0003800000 */
        .type           $_ZN5flash24flash_fwd_splitkv_kernelI23Flash_fwd_kernel_traitsILi192ELi64ELi64ELi4ELb0ELb0EN7cutlass10bfloat16_tE19Flash_kernel_traitsILi192ELi64ELi64ELi4ES3_EELb0ELb1ELb0ELb0ELb1ELb1ELb0ELb1EEEvNS_16Flash_fwd_paramsE$_ZN5flash30compute_attn_1rowblock_splitkvI23Flash_fwd_kernel_traitsILi192ELi64ELi64ELi4ELb0ELb0EN7cutlass10bfloat16_tE19Flash_kernel_traitsILi192ELi64ELi64ELi4ES3_EELb0ELb1ELb0ELb0ELb1ELb1ELb0ELb1ENS_16Flash_fwd_paramsEEEvRKT8_iiiii,@function
        .size           $_ZN5flash24flash_fwd_splitkv_kernelI23Flash_fwd_kernel_traitsILi192ELi64ELi64ELi4ELb0ELb0EN7cutlass10bfloat16_tE19Flash_kernel_traitsILi192ELi64ELi64ELi4ES3_EELb0ELb1ELb0ELb0ELb1ELb1ELb0ELb1EEEvNS_16Flash_fwd_paramsE$_ZN5flash30compute_attn_1rowblock_splitkvI23Flash_fwd_kernel_traitsILi192ELi64ELi64ELi4ELb0ELb0EN7cutlass10bfloat16_tE19Flash_kernel_traitsILi192ELi64ELi64ELi4ES3_EELb0ELb1ELb0ELb0ELb1ELb1ELb0ELb1ENS_16Flash_fwd_paramsEEEvRKT8_iiiii,($__internal_27_$__cuda_sm70_shflsync_bfly_p - $_ZN5flash24flash_fwd_splitkv_kernelI23Flash_fwd_kernel_traitsILi192ELi64ELi64ELi4ELb0ELb0EN7cutlass10bfloat16_tE19Flash_kernel_traitsILi192ELi64ELi64ELi4ES3_EELb0ELb1ELb0ELb0ELb1ELb1ELb0ELb1EEEvNS_16Flash_fwd_paramsE$_ZN5flash30compute_attn_1rowblock_splitkvI23Flash_fwd_kernel_traitsILi192ELi64ELi64ELi4ELb0ELb0EN7cutlass10bfloat16_tE19Flash_kernel_traitsILi192ELi64ELi64ELi4ES3_EELb0ELb1ELb0ELb0ELb1ELb1ELb0ELb1ENS_16Flash_fwd_paramsEEEvRKT8_iiiii)
$_ZN5flash24flash_fwd_splitkv_kernelI23Flash_fwd_kernel_traitsILi192ELi64ELi64ELi4ELb0ELb0EN7cutlass10bfloat16_tE19Flash_kernel_traitsILi192ELi64ELi64ELi4ES3_EELb0ELb1ELb0ELb0ELb1ELb1ELb0ELb1EEEvNS_16Flash_fwd_paramsE$_ZN5flash30compute_attn_1rowblock_splitkvI23Flash_fwd_kernel_traitsILi192ELi64ELi64ELi4ELb0ELb0EN7cutlass10bfloat16_tE19Flash_kernel_traitsILi192ELi64ELi64ELi4ES3_EELb0ELb1ELb0ELb0ELb1ELb1ELb0ELb1ENS_16Flash_fwd_paramsEEEvRKT8_iiiii:
        /* <DEDUP_REMOVED lines=21> */
.L_x_5910:
[----:B------:R-:W-:Y:S05]  /*0210*/  BSYNC B0 ;  /* 0x0000000000007941 */ /* 0x000fea0003800000 */
.L_x_5909:
        /* <DEDUP_REMOVED lines=17> */
.L_x_5912:
[----:B------:R3:W5:Y:S02]  /*0330*/  LD.E R76, [R22.64+0xb8] ;  /* 0x0000b806164c7980 */ /* 0x000764000c101900 */
.L_x_5913:
[----:B------:R-:W-:Y:S05]  /*0340*/  BSYNC B0 ;  /* 0x0000000000007941 */ /* 0x000fea0003800000 */
.L_x_5911:
        /* <DEDUP_REMOVED lines=10> */
.L_x_5915:
[----:B------:R-:W4:Y:S01]  /*03f0*/  LD.E.64 R2, [R22.64+0x108] ;  /* 0x0001080616027980 */ /* 0x000f22000c101b00 */
[----:B------:R-:W-:Y:S01]  /*0400*/  BSSY B0, `(.L_x_5917) ;  /* 0x0000006000007945 */ /* 0x000fe20003800000 */
[----:B------:R-:W-:Y:S01]  /*0410*/  IMAD.MOV.U32 R57, RZ, RZ, RZ ;  /* 0x000000ffff397224 */ /* 0x000fe200078e00ff */
[----:B----4-:R-:W-:-:S04]  /*0420*/  ISETP.NE.U32.AND P1, PT, R2, RZ, PT ;  /* 0x000000ff0200720c */ /* 0x010fc80003f25070 */
[----:B------:R-:W-:-:S13]  /*0430*/  ISETP.NE.AND.EX P1, PT, R3, RZ, PT, P1 ;  /* 0x000000ff0300720c */ /* 0x000fda0003f25310 */
[----:B------:R-:W-:Y:S05]  /*0440*/  @!P1 BRA `(.L_x_5918) ;  /* 0x0000001000009947 */ /* 0x000fea0003800000 */
[----:B------:R4:W5:Y:S02]  /*0450*/  LD.E R57, [R22.64+0xbc] ;  /* 0x0000bc0616397980 */ /* 0x000964000c101900 */
.L_x_5918:
[----:B------:R-:W-:Y:S05]  /*0460*/  BSYNC B0 ;  /* 0x0000000000007941 */ /* 0x000fea0003800000 */
.L_x_5917:
[----:B-----5:R-:W-:Y:S02]  /*0470*/  IADD3 R57, R76, R57, RZ ;  /* 0x000000394c397210 */ /* 0x020fe40007ffe0ff */
.L_x_5916:
[----:B------:R-:W-:Y:S05]  /*0480*/  BSYNC B1 ;  /* 0x0000000000017941 */ /* 0x000fea0003800000 */
.L_x_5914:
[----:B------:R-:W-:Y:S01]  /*0490*/  IMAD.SHL.U32 R63, R215, 0x40, RZ ;  /* 0x00000040d73f7824 */ /* 0x000fe200078e00ff */
[----:B------:R-:W-:Y:S01]  /*04a0*/  MOV R2, R212 ;  /* 0x000000d400027202 */ /* 0x000fe20000000f00 */
[----:B------:R-:W-:-:S03]  /*04b0*/  IMAD.MOV.U32 R3, RZ, RZ, 0x0 ;  /* 0x00000000ff037424 */ /* 0x000fc600078e00ff */
[----:B------:R-:W-:-:S13]  /*04c0*/  ISETP.GT.AND P1, PT, R216, R63, PT ;  /* 0x0000003fd800720c */ /* 0x000fda0003f24270 */
[----:B------:R-:W-:Y:S05]  /*04d0*/  @!P1 RET.REL.NODEC R2 `(_ZN5flash24flash_fwd_splitkv_kernelI23Flash_fwd_kernel_traitsILi192ELi64ELi64ELi4ELb0ELb0EN7cutlass10bfloat16_tE19Flash_kernel_traitsILi192ELi64ELi64ELi4ES3_EELb0ELb1ELb0ELb0ELb1ELb1ELb0ELb1EEEvNS_16Flash_fwd_paramsE) ;  /* 0xfffffb2002009950 */ /* 0x000fea0003c3ffff */
        /* <DEDUP_REMOVED lines=78> */
.L_x_5921:
[----:B-1----:R-:W-:Y:S05]  /*09c0*/  BSYNC B0 ;  /* 0x0000000000007941 */ /* 0x002fea0003800000 */
.L_x_5920:
        /* <DEDUP_REMOVED lines=17> */
.L_x_5923:
[----:B------:R-:W-:Y:S05]  /*0ae0*/  BSYNC B0 ;  /* 0x0000000000007941 */ /* 0x000fea0003800000 */
.L_x_5922:
        /* <DEDUP_REMOVED lines=17> */
.L_x_5925:
[----:B------:R-:W-:Y:S05]  /*0c00*/  BSYNC B0 ;  /* 0x0000000000007941 */ /* 0x000fea0003800000 */
.L_x_5924:
        /* <DEDUP_REMOVED lines=16> */
.L_x_5927:
[----:B------:R-:W-:Y:S05]  /*0d10*/  BSYNC B0 ;  /* 0x0000000000007941 */ /* 0x000fea0003800000 */
.L_x_5926:
        /* <DEDUP_REMOVED lines=16> */
[----:B------:R-:W-:Y:S05]  /*0e20*/  @P4 RET.REL.NODEC R212 `(_ZN5flash24flash_fwd_splitkv_kernelI23Flash_fwd_kernel_traitsILi192ELi64ELi64ELi4ELb0ELb0EN7cutlass10bfloat16_tE19Flash_kernel_traitsILi192ELi64ELi64ELi4ES3_EELb0ELb1ELb0ELb0ELb1ELb1ELb0ELb1EEEvNS_16Flash_fwd_paramsE) ;  /* 0xfffff1d0d4004950 */ /* 0x000fea0003c3ffff */
[----:B-1----:R-:W-:Y:S02]  /*0e30*/  MOV R5, 0x7f800000 ;  /* 0x7f80000000057802 */ /* 0x002fe40000000f00 */
[----:B------:R-:W-:-:S03]  /*0e40*/  MOV R213, 0x0 ;  /* 0x0000000000d57802 */ /* 0x000fc60000000f00 */
[----:B------:R1:W-:Y:S01]  /*0e50*/  ST.E [R2.64+0xc0], R5 ;  /* 0x0000c00502007985 */ /* 0x0003e2000c101906 */
[----:B------:R-:W-:Y:S05]  /*0e60*/  RET.REL.NODEC R212 `(_ZN5flash24flash_fwd_splitkv_kernelI23Flash_fwd_kernel_traitsILi192ELi64ELi64ELi4ELb0ELb0EN7cutlass10bfloat16_tE19Flash_kernel_traitsILi192ELi64ELi64ELi4ES3_EELb0ELb1ELb0ELb0ELb1ELb1ELb0ELb1EEEvNS_16Flash_fwd_paramsE) ;  /* 0xfffff190d4007950 */ /* 0x000fea0003c3ffff */
.L_x_5919:
        /* <DEDUP_REMOVED lines=105> */
.L_x_5929:
        /* <DEDUP_REMOVED lines=79> */
.L_x_5930:
[----:B-1----:R-:W-:Y:S05]  /*19f0*/  BSYNC B0 ;  /* 0x0000000000007941 */ /* 0x002fea0003800000 */
.L_x_5928:
        /* <DEDUP_REMOVED lines=252> */
.L_x_5979:
        /* <DEDUP_REMOVED lines=200> */
.L_x_5936:
[----:B------:R-:W-:Y:S05]  /*3640*/  BSYNC B0 ;  /* 0x0000000000007941 */ /* 0x000fea0003800000 */
.L_x_5935:
        /* <DEDUP_REMOVED lines=158> */
.L_x_5938:
[----:B------:R-:W-:Y:S05]  /*4030*/  BSYNC B0 ;  /* 0x0000000000007941 */ /* 0x000fea0003800000 */
.L_x_5937:
        /* <DEDUP_REMOVED lines=158> */
.L_x_5940:
[----:B------:R-:W-:Y:S05]  /*4a20*/  BSYNC B0 ;  /* 0x0000000000007941 */ /* 0x000fea0003800000 */
.L_x_5939:
        /* <DEDUP_REMOVED lines=161> */
.L_x_5942:
[----:B------:R-:W-:Y:S05]  /*5440*/  BSYNC B0 ;  /* 0x0000000000007941 */ /* 0x000fea0003800000 */
.L_x_5941:
[----:B------:R-:W2:Y:S02]  /*5450*/  LD.E R3, [R22.64+0xd0] ;  /* 0x0000d00616037980 */ /* 0x000ea4000c101900 */
[----:B--2---:R-:W-:Y:S05]  /*5460*/  IMAD.U32 R3, R3, -0x20, RZ ;  /* 0xffffffe003037824 */ /* 0x004fea00078e00ff */
[C---:B------:R-:W-:Y:S02]  /*5470*/  LEA R20, P1, R3.reuse, R20, 0x1 ;  /* 0x0000001403147211 */ /* 0x040fe400078208ff */
[C---:B------:R-:W-:Y:S02]  /*5480*/  LEA R60, P0, R3.reuse, R60, 0x1 ;  /* 0x0000003c033c7211 */ /* 0x040fe400078008ff */
[C---:B------:R-:W-:Y:S02]  /*5490*/  LEA.HI.X.SX32 R21, R3.reuse, R21, 0x1, P1 ;  /* 0x0000001503157211 */ /* 0x040fe400008f0eff */
[----:B------:R-:W-:Y:S01]  /*54a0*/  LEA.HI.X.SX32 R61, R3, R61, 0x1, P0 ;  /* 0x0000003d033d7211 */ /* 0x000fe200000f0eff */
[----:B------:R-:W-:-:S05]  /*54b0*/  BRA `(.L_x_5943) ;  /* 0x0000488000007947 */ /* 0x000fca0003800000 */
.L_x_5934:
        /* <DEDUP_REMOVED lines=85> */
.L_x_5947:
[----:B------:R-:W-:Y:S05]  /*5a10*/  BSYNC B0 ;  /* 0x0000000000007941 */ /* 0x000fea0003800000 */
.L_x_5946:
        /* <DEDUP_REMOVED lines=83> */
.L_x_5949:
[----:B------:R-:W-:Y:S05]  /*5f50*/  BSYNC B0 ;  /* 0x0000000000007941 */ /* 0x000fea0003800000 */
.L_x_5948:
        /* <DEDUP_REMOVED lines=83> */
.L_x_5951:
[----:B------:R-:W-:Y:S05]  /*6490*/  BSYNC B0 ;  /* 0x0000000000007941 */ /* 0x000fea0003800000 */
.L_x_5950:
[----:B-----5:R4:W-:Y:S02]  /*64a0*/  ST.E.128 [R130.64+0x100], R44 ;  /* 0x0001002c82007985 */ /* 0x0209e4000c101d06 */
.L_x_5945:
[----:B------:R-:W-:Y:S05]  /*64b0*/  BSYNC B1 ;  /* 0x0000000000017941 */ /* 0x000fea0003800000 */
.L_x_5944:
        /* <DEDUP_REMOVED lines=93> */
.L_x_5955:
[----:B------:R-:W-:Y:S05]  /*6a90*/  BSYNC B0 ;  /* 0x0000000000007941 */ /* 0x000fea0003800000 */
.L_x_5954:
        /* <DEDUP_REMOVED lines=91> */
.L_x_5957:
[----:B------:R-:W-:Y:S05]  /*7050*/  BSYNC B0 ;  /* 0x0000000000007941 */ /* 0x000fea0003800000 */
.L_x_5956:
        /* <DEDUP_REMOVED lines=91> */
.L_x_5959:
[----:B------:R-:W-:Y:S05]  /*7610*/  BSYNC B0 ;  /* 0x0000000000007941 */ /* 0x000fea0003800000 */
.L_x_5958:
[C---:B-1----:R-:W-:Y:S04]  /*7620*/  LEA R2, P0, R93.reuse, R130, 0x1 ;  /* 0x000000825d027211 */ /* 0x042fe800078008ff */
[----:B------:R-:W-:Y:S05]  /*7630*/  LEA.HI.X R3, R93, R131, R94, 0x1, P0 ;  /* 0x000000835d037211 */ /* 0x000fea00000f0c5e */
[----:B-----5:R1:W-:Y:S04]  /*7640*/  ST.E.128 [R2.64], R48 ;  /* 0x0000003002007985 */ /* 0x0203e8000c101d06 */
.L_x_5953:
[----:B------:R-:W-:Y:S05]  /*7650*/  BSYNC B1 ;  /* 0x0000000000017941 */ /* 0x000fea0003800000 */
.L_x_5952:
        /* <DEDUP_REMOVED lines=93> */
.L_x_5963:
[----:B------:R-:W-:Y:S05]  /*7c30*/  BSYNC B0 ;  /* 0x0000000000007941 */ /* 0x000fea0003800000 */
.L_x_5962:
        /* <DEDUP_REMOVED lines=91> */
.L_x_5965:
[----:B------:R-:W-:Y:S05]  /*81f0*/  BSYNC B0 ;  /* 0x0000000000007941 */ /* 0x000fea0003800000 */
.L_x_5964:
        /* <DEDUP_REMOVED lines=92> */
.L_x_5967:
[----:B------:R-:W-:Y:S05]  /*87c0*/  BSYNC B0 ;  /* 0x0000000000007941 */ /* 0x000fea0003800000 */
.L_x_5966:
[C---:B---3--:R-:W-:Y:S04]  /*87d0*/  LEA R2, P0, R89.reuse, R130, 0x1 ;  /* 0x0000008259027211 */ /* 0x048fe800078008ff */
[----:B------:R-:W-:Y:S05]  /*87e0*/  LEA.HI.X R3, R89, R131, R90, 0x1, P0 ;  /* 0x0000008359037211 */ /* 0x000fea00000f0c5a */
[----:B-----5:R3:W-:Y:S04]  /*87f0*/  ST.E.128 [R2.64], R8 ;  /* 0x0000000802007985 */ /* 0x0207e8000c101d06 */
.L_x_5961:
[----:B------:R-:W-:Y:S05]  /*8800*/  BSYNC B1 ;  /* 0x0000000000017941 */ /* 0x000fea0003800000 */
.L_x_5960:
        /* <DEDUP_REMOVED lines=95> */
.L_x_5971:
[----:B------:R-:W-:Y:S05]  /*8e00*/  BSYNC B0 ;  /* 0x0000000000007941 */ /* 0x000fea0003800000 */
.L_x_5970:
        /* <DEDUP_REMOVED lines=92> */
.L_x_5973:
[----:B------:R-:W-:Y:S05]  /*93d0*/  BSYNC B0 ;  /* 0x0000000000007941 */ /* 0x000fea0003800000 */
.L_x_5972:
        /* <DEDUP_REMOVED lines=92> */
.L_x_5975:
[----:B------:R-:W-:Y:S05]  /*99a0*/  BSYNC B0 ;  /* 0x0000000000007941 */ /* 0x000fea0003800000 */
.L_x_5974:
[C---:B-1----:R-:W-:Y:S04]  /*99b0*/  LEA R2, P0, R86.reuse, R130, 0x1 ;  /* 0x0000008256027211 */ /* 0x042fe800078008ff */
[----:B------:R-:W-:Y:S05]  /*99c0*/  LEA.HI.X R3, R86, R131, R85, 0x1, P0 ;  /* 0x0000008356037211 */ /* 0x000fea00000f0c55 */
[----:B-----5:R1:W-:Y:S04]  /*99d0*/  ST.E.128 [R2.64], R8 ;  /* 0x0000000802007985 */ /* 0x0203e8000c101d06 */
.L_x_5969:
[----:B------:R-:W-:Y:S05]  /*99e0*/  BSYNC B1 ;  /* 0x0000000000017941 */ /* 0x000fea0003800000 */
.L_x_5968:
[----:B-1-3--:R-:W3:Y:S02]  /*99f0*/  LD.E R3, [R22.64+0xd0] ;  /* 0x0000d00616037980 */ /* 0x00aee4000c101900 */
[----:B---3--:R-:W-:Y:S05]  /*9a00*/  IMAD.U32 R3, R3, -0x20, RZ ;  /* 0xffffffe003037824 */ /* 0x008fea00078e00ff */
[C---:B------:R-:W-:Y:S02]  /*9a10*/  LEA R128, P1, R3.reuse, R128, 0x1 ;  /* 0x0000008003807211 */ /* 0x040fe400078208ff */
[C---:B------:R-:W-:Y:S02]  /*9a20*/  LEA R126, P0, R3.reuse, R126, 0x1 ;  /* 0x0000007e037e7211 */ /* 0x040fe400078008ff */
[C---:B------:R-:W-:Y:S02]  /*9a30*/  LEA.HI.X.SX32 R129, R3.reuse, R129, 0x1, P1 ;  /* 0x0000008103817211 */ /* 0x040fe400008f0eff */
[----:B------:R-:W-:Y:S01]  /*9a40*/  LEA.HI.X.SX32 R127, R3, R127, 0x1, P0 ;  /* 0x0000007f037f7211 */ /* 0x000fe200000f0eff */
[----:B------:R-:W-:-:S05]  /*9a50*/  BRA `(.L_x_5943) ;  /* 0x000002e000007947 */ /* 0x000fca0003800000 */
.L_x_5933:
        /* <DEDUP_REMOVED lines=46> */
.L_x_5943:
[----:B------:R-:W-:Y:S05]  /*9d40*/  BSYNC B2 ;  /* 0x0000000000027941 */ /* 0x000fea0003800000 */
.L_x_5932:
        /* <DEDUP_REMOVED lines=88> */
.L_x_5977:
        /* <DEDUP_REMOVED lines=8> */
.L_x_5978:
[----:B------:R-:W-:Y:S05]  /*a350*/  BSYNC B0 ;  /* 0x0000000000007941 */ /* 0x000fea0003800000 */
.L_x_5976:
[----:B------:R-:W-:Y:S04]  /*a360*/  IADD3 R13, R13, -0x1, RZ ;  /* 0xffffffff0d0d7810 */ /* 0x000fe80007ffe0ff */
[----:B------:R-:W-:Y:S11]  /*a370*/  ISETP.GT.AND P0, PT, R13, R100, PT ;  /* 0x000000640d00720c */ /* 0x000ff60003f04270 */
[----:B------:R-:W-:Y:S02]  /*a380*/  @!UPT UIADD3 URZ, URZ, URZ, URZ ;  /* 0x0000003f3f3ff290 */ /* 0x000fe4000fffe03f */
[----:B------:R-:W-:-:S05]  /*a390*/  @P0 BRA `(.L_x_5979) ;  /* 0xffff862000000947 */ /* 0x000fca000383ffff */
.L_x_5931:
        /* <DEDUP_REMOVED lines=103> */
.L_x_5986:
[----:B------:R-:W-:Y:S05]  /*aa10*/  BSYNC B0 ;  /* 0x0000000000007941 */ /* 0x000fea0003800000 */
.L_x_5985:
        /* <DEDUP_REMOVED lines=44> */
.L_x_5988:
[----:B------:R-:W-:Y:S05]  /*ace0*/  BSYNC B0 ;  /* 0x0000000000007941 */ /* 0x000fea0003800000 */
.L_x_5987:
        /* <DEDUP_REMOVED lines=45> */
.L_x_5990:
[----:B------:R-:W-:Y:S05]  /*afc0*/  BSYNC B0 ;  /* 0x0000000000007941 */ /* 0x000fea0003800000 */
.L_x_5989:
[----:B-----5:R2:W-:Y:S02]  /*afd0*/  STS.128 [R217+0x4000], R8 ;  /* 0x00400008d9007388 */ /* 0x0205e40000000c00 */
.L_x_5984:
[----:B------:R-:W-:Y:S05]  /*afe0*/  BSYNC B1 ;  /* 0x0000000000017941 */ /* 0x000fea0003800000 */
.L_x_5983:
        /* <DEDUP_REMOVED lines=56> */
.L_x_5994:
[----:B------:R-:W-:Y:S05]  /*b370*/  BSYNC B0 ;  /* 0x0000000000007941 */ /* 0x000fea0003800000 */
.L_x_5993:
        /* <DEDUP_REMOVED lines=45> */
.L_x_5996:
[----:B------:R-:W-:Y:S05]  /*b650*/  BSYNC B0 ;  /* 0x0000000000007941 */ /* 0x000fea0003800000 */
.L_x_5995:
        /* <DEDUP_REMOVED lines=44> */
.L_x_5998:
[----:B------:R-:W-:Y:S05]  /*b920*/  BSYNC B0 ;  /* 0x0000000000007941 */ /* 0x000fea0003800000 */
.L_x_5997:
[----:B-----5:R1:W-:Y:S02]  /*b930*/  STS.128 [R217+0x4800], R44 ;  /* 0x0048002cd9007388 */ /* 0x0203e40000000c00 */
.L_x_5992:
[----:B------:R-:W-:Y:S05]  /*b940*/  BSYNC B1 ;  /* 0x0000000000017941 */ /* 0x000fea0003800000 */
.L_x_5991:
        /* <DEDUP_REMOVED lines=57> */
.L_x_6002:
[----:B---3--:R-:W-:Y:S05]  /*bce0*/  BSYNC B0 ;  /* 0x0000000000007941 */ /* 0x008fea0003800000 */
.L_x_6001:
        /* <DEDUP_REMOVED lines=45> */
.L_x_6004:
[----:B------:R-:W-:Y:S05]  /*bfc0*/  BSYNC B0 ;  /* 0x0000000000007941 */ /* 0x000fea0003800000 */
.L_x_6003:
        /* <DEDUP_REMOVED lines=45> */
.L_x_6006:
[----:B------:R-:W-:Y:S05]  /*c2a0*/  BSYNC B0 ;  /* 0x0000000000007941 */ /* 0x000fea0003800000 */
.L_x_6005:
[----:B-----5:R3:W-:Y:S02]  /*c2b0*/  STS.128 [R217+0x5000], R12 ;  /* 0x0050000cd9007388 */ /* 0x0207e40000000c00 */
.L_x_6000:
[----:B------:R-:W-:Y:S05]  /*c2c0*/  BSYNC B1 ;  /* 0x0000000000017941 */ /* 0x000fea0003800000 */
.L_x_5999:
        /* <DEDUP_REMOVED lines=56> */
.L_x_6009:
[----:B--2---:R-:W-:Y:S05]  /*c650*/  BSYNC B0 ;  /* 0x0000000000007941 */ /* 0x004fea0003800000 */
.L_x_6008:
        /* <DEDUP_REMOVED lines=44> */
.L_x_6011:
[----:B------:R-:W-:Y:S05]  /*c920*/  BSYNC B0 ;  /* 0x0000000000007941 */ /* 0x000fea0003800000 */
.L_x_6010:
        /* <DEDUP_REMOVED lines=44> */
.L_x_6013:
[----:B------:R-:W-:Y:S05]  /*cbf0*/  BSYNC B0 ;  /* 0x0000000000007941 */ /* 0x000fea0003800000 */
.L_x_6012:
[----:B-----5:R2:W-:Y:S01]  /*cc00*/  STS.128 [R217+0x5800], R40 ;  /* 0x00580028d9007388 */ /* 0x0205e20000000c00 */
[----:B------:R-:W-:Y:S05]  /*cc10*/  BRA `(.L_x_6007) ;  /* 0x0000460000007947 */ /* 0x000fea0003800000 */
.L_x_5982:
        /* <DEDUP_REMOVED lines=85> */
.L_x_6017:
[----:B------:R-:W-:Y:S05]  /*d170*/  BSYNC B0 ;  /* 0x0000000000007941 */ /* 0x000fea0003800000 */
.L_x_6016:
        /* <DEDUP_REMOVED lines=85> */
.L_x_6019:
[----:B------:R-:W-:Y:S05]  /*d6d0*/  BSYNC B0 ;  /* 0x0000000000007941 */ /* 0x000fea0003800000 */
.L_x_6018:
        /* <DEDUP_REMOVED lines=85> */
.L_x_6021:
[----:B------:R-:W-:Y:S05]  /*dc30*/  BSYNC B0 ;  /* 0x0000000000007941 */ /* 0x000fea0003800000 */
.L_x_6020:
[----:B-----5:R2:W-:Y:S02]  /*dc40*/  STS.128 [R217+0x4000], R24 ;  /* 0x00400018d9007388 */ /* 0x0205e40000000c00 */
.L_x_6015:
[----:B------:R-:W-:Y:S05]  /*dc50*/  BSYNC B1 ;  /* 0x0000000000017941 */ /* 0x000fea0003800000 */
.L_x_6014:
        /* <DEDUP_REMOVED lines=90> */
.L_x_6025:
[----:B------:R-:W-:Y:S05]  /*e200*/  BSYNC B0 ;  /* 0x0000000000007941 */ /* 0x000fea0003800000 */
.L_x_6024:
        /* <DEDUP_REMOVED lines=88> */
.L_x_6027:
[----:B------:R-:W-:Y:S05]  /*e790*/  BSYNC B0 ;  /* 0x0000000000007941 */ /* 0x000fea0003800000 */
.L_x_6026:
        /* <DEDUP_REMOVED lines=88> */
.L_x_6029:
[----:B------:R-:W-:Y:S05]  /*ed20*/  BSYNC B0 ;  /* 0x0000000000007941 */ /* 0x000fea0003800000 */
.L_x_6028:
[----:B-----5:R1:W-:Y:S02]  /*ed30*/  STS.128 [R217+0x4800], R4 ;  /* 0x00480004d9007388 */ /* 0x0203e40000000c00 */
.L_x_6023:
[----:B------:R-:W-:Y:S05]  /*ed40*/  BSYNC B1 ;  /* 0x0000000000017941 */ /* 0x000fea0003800000 */
.L_x_6022:
        /* <DEDUP_REMOVED lines=91> */
.L_x_6033:
[----:B------:R-:W-:Y:S05]  /*f300*/  BSYNC B0 ;  /* 0x0000000000007941 */ /* 0x000fea0003800000 */
.L_x_6032:
        /* <DEDUP_REMOVED lines=88> */
.L_x_6035:
[----:B------:R-:W-:Y:S05]  /*f890*/  BSYNC B0 ;  /* 0x0000000000007941 */ /* 0x000fea0003800000 */
.L_x_6034:
        /* <DEDUP_REMOVED lines=89> */
.L_x_6037:
[----:B------:R-:W-:Y:S05]  /*fe30*/  BSYNC B0 ;  /* 0x0000000000007941 */ /* 0x000fea0003800000 */
.L_x_6036:
[----:B-----5:R1:W-:Y:S02]  /*fe40*/  STS.128 [R217+0x5000], R8 ;  /* 0x00500008d9007388 */ /* 0x0203e40000000c00 */
.L_x_6031:
[----:B------:R-:W-:Y:S05]  /*fe50*/  BSYNC B1 ;  /* 0x0000000000017941 */ /* 0x000fea0003800000 */
.L_x_6030:
        /* <DEDUP_REMOVED lines=90> */
.L_x_6039:
[----:B------:R-:W-:Y:S05]  /*10400*/  BSYNC B0 ;  /* 0x0000000000007941 */ /* 0x000fea0003800000 */
.L_x_6038:
        /* <DEDUP_REMOVED lines=90> */
.L_x_6041:
[----:B------:R-:W-:Y:S05]  /*109b0*/  BSYNC B0 ;  /* 0x0000000000007941 */ /* 0x000fea0003800000 */
.L_x_6040:
        /* <DEDUP_REMOVED lines=91> */
.L_x_6043:
[----:B------:R-:W-:Y:S05]  /*10f70*/  BSYNC B0 ;  /* 0x0000000000007941 */ /* 0x000fea0003800000 */
.L_x_6042:
[----:B-----5:R2:W-:Y:S01]  /*10f80*/  STS.128 [R217+0x5800], R4 ;  /* 0x00580004d9007388 */ /* 0x0205e20000000c00 */
[----:B------:R-:W-:Y:S05]  /*10f90*/  BRA `(.L_x_6007) ;  /* 0x0000028000007947 */ /* 0x000fea0003800000 */
.L_x_5981:
        /* <DEDUP_REMOVED lines=40> */
.L_x_6007:
[----:B------:R-:W-:Y:S05]  /*11220*/  BSYNC B2 ;  /* 0x0000000000027941 */ /* 0x000fea0003800000 */
.L_x_5980:
        /* <DEDUP_REMOVED lines=41> */
[----:B---3--:R-:W-:Y:S02]  /*114c0*/  @!P4 IMAD.IADD R13, R6, 0x1, R9 ;  /* 0x00000001060dc824 */ /* 0x008fe400078e0209 */
[----:B------:R-:W-:Y:S01]  /*114d0*/  @!P4 IMAD.MOV.U32 R12, RZ, RZ, R8 ;  /* 0x000000ffff0cc224 */ /* 0x000fe200078e0008 */
[----:B--2---:R-:W-:Y:S01]  /*114e0*/  LOP3.LUT R5, R0, 0x1c0, RZ, 0xc0, !PT ;  /* 0x000001c000057812 */ /* 0x004fe200078ec0ff */
[----:B------:R-:W-:-:S03]  /*114f0*/  IMAD.SHL.U32 R0, R75, 0x8, RZ ;  /* 0x000000084b007824 */ /* 0x000fc600078e00ff */
[----:B------:R1:W-:Y:S01]  /*11500*/  @!P4 LDGSTS.E.BYPASS.LTC128B.128 [R217+0x7800], [R12.64] ;  /* 0x078000000cd9cfae */ /* 0x0003e2000b901d46 */
[----:B------:R-:W-:Y:S01]  /*11510*/  LOP3.LUT R200, R5, 0x8, R200, 0xf8, !PT ;  /* 0x0000000805c87812 */ /* 0x000fe200078ef8c8 */
[----:B------:R-:W-:Y:S01]  /*11520*/  @!P1 IMAD R8, R139, 0x60, RZ ;  /* 0x000000608b089824 */ /* 0x000fe200078e02ff */
[----:B------:R-:W-:Y:S01]  /*11530*/  SHF.R.U32.HI R5, RZ, 0x3, R5 ;  /* 0x00000003ff057819 */ /* 0x000fe20000011605 */
[----:B------:R1:W-:Y:S01]  /*11540*/  @!P4 LDGSTS.E.BYPASS.LTC128B.128 [R217+0x9800], [R12.64+0x80] ;  /* 0x098000800cd9cfae */ /* 0x0003e2000b901d46 */
[----:B------:R-:W-:Y:S01]  /*11550*/  @!P1 IMAD.WIDE.U32 R6, R138, 0x60, R210 ;  /* 0x000000608a069825 */ /* 0x000fe200078e00d2 */
[----:B------:R-:W-:Y:S02]  /*11560*/  LOP3.LUT R0, R3, 0x8, R0, 0xf8, !PT ;  /* 0x0000000803007812 */ /* 0x000fe400078ef800 */
[----:B------:R1:W-:Y:S01]  /*11570*/  @!P4 LDGSTS.E.BYPASS.LTC128B.128 [R217+0xb800], [R12.64+0x100] ;  /* 0x0b8001000cd9cfae */ /* 0x0003e2000b901d46 */
[CC--:B------:R-:W-:Y:S01]  /*11580*/  @!P3 LEA R4, P4, R69.reuse, R210.reuse, 0x1 ;  /* 0x000000d24504b211 */ /* 0x0c0fe200078808ff */
[----:B------:R-:W-:Y:S01]  /*11590*/  @!P1 IMAD.IADD R9, R8, 0x1, R7 ;  /* 0x0000000108099824 */ /* 0x000fe200078e0207 */
[----:B------:R-:W-:Y:S01]  /*115a0*/  LOP3.LUT R200, R200, R5, RZ, 0x3c, !PT ;  /* 0x00000005c8c87212 */ /* 0x000fe200078e3cff */
[----:B------:R-:W0:Y:S01]  /*115b0*/  LDGDEPBAR ;  /* 0x00000000000079af */ /* 0x000e220000000000 */
[----:B------:R-:W-:Y:S01]  /*115c0*/  SHF.R.U32.HI R3, RZ, 0x3, R3 ;  /* 0x00000003ff037819 */ /* 0x000fe20000011603 */
[----:B------:R-:W-:Y:S01]  /*115d0*/  @!P1 IMAD.MOV.U32 R8, RZ, RZ, R6 ;  /* 0x000000ffff089224 */ /* 0x000fe200078e0006 */
[----:B------:R-:W-:Y:S01]  /*115e0*/  @!P3 LEA.HI.X R5, R69, R211, R70, 0x1, P4 ;  /* 0x000000d34505b211 */ /* 0x000fe200020f0c46 */
[----:B------:R-:W2:Y:S01]  /*115f0*/  LD.E R60, [R22.64+0x184] ;  /* 0x00018406163c7980 */ /* 0x000ea2000c101900 */
[----:B------:R-:W-:Y:S01]  /*11600*/  @!P2 LEA R6, P4, R138, R210, 0x6 ;  /* 0x000000d28a06a211 */ /* 0x000fe200078830ff */
[----:B------:R-:W-:Y:S01]  /*11610*/  IMAD R201, R62, 0x400, R61 ;  /* 0x000004003ec97824 */ /* 0x000fe200078e023d */
[----:B------:R-:W-:Y:S01]  /*11620*/  LOP3.LUT R0, R0, R3, RZ, 0x3c, !PT ;  /* 0x0000000300007212 */ /* 0x000fe200078e3cff */
[----:B------:R-:W3:Y:S01]  /*11630*/  LD.E R2, [R22.64+0x188] ;  /* 0x0001880616027980 */ /* 0x000ee2000c101900 */
[----:B------:R-:W-:Y:S01]  /*11640*/  IMAD R200, R75, 0x200, R200 ;  /* 0x000002004bc87824 */ /* 0x000fe200078e02c8 */
[----:B------:R-:W-:-:S04]  /*11650*/  DEPBAR.LE SB0, 0x0 ;  /* 0x000080000000791a */ /* 0x000fc80000000000 */
[----:B------:R-:W-:Y:S01]  /*11660*/  BAR.SYNC.DEFER_BLOCKING 0x0 ;  /* 0x0000000000007b1d */ /* 0x000fe20000010000 */
[----:B------:R-:W-:Y:S01]  /*11670*/  @!P2 LEA.HI.X R7, R138, R211, R139, 0x6, P4 ;  /* 0x000000d38a07a211 */ /* 0x000fe200020f348b */
[----:B------:R-:W-:Y:S02]  /*11680*/  IMAD.IADD R201, R0, 0x1, R201 ;  /* 0x0000000100c97824 */ /* 0x000fe400078e02c9 */
        /* <DEDUP_REMOVED lines=39> */
[----:B----4-:R-:W4:Y:S01]  /*11900*/  LDSM.16.M88.4 R28, [R200+0x6000] ;  /* 0x00600000c81c783b */ /* 0x010f220000000200 */
[----:B------:R-:W-:-:S03]  /*11910*/  R2P PR, R68, 0x6 ;  /* 0x0000000644007804 */ /* 0x000fc60000000000 */
[----:B------:R-:W5:Y:S04]  /*11920*/  LDSM.16.M88.4 R48, [R200+0x6800] ;  /* 0x00680000c830783b */ /* 0x000f680000000200 */
[----:B------:R-:W5:Y:S04]  /*11930*/  LDSM.16.M88.4 R40, [R200+0x7000] ;  /* 0x00700000c828783b */ /* 0x000f680000000200 */
[----:B-1----:R-:W1:Y:S01]  /*11940*/  LDSM.16.M88.4 R4, [R200+0x7800] ;  /* 0x00780000c804783b */ /* 0x002e620000000200 */
[----:B------:R-:W-:Y:S01]  /*11950*/  IADD3 R3, R200, 0x6000, RZ ;  /* 0x00006000c8037810 */ /* 0x000fe20007ffe0ff */
[--C-:B------:R-:W-:Y:S01]  /*11960*/  IMAD R199, R58, 0x2, R201.reuse ;  /* 0x000000023ac77824 */ /* 0x100fe200078e02c9 */
[----:B------:R-:W-:Y:S01]  /*11970*/  IADD3 R198, R200, 0x6020, RZ ;  /* 0x00006020c8c67810 */ /* 0x000fe20007ffe0ff */
[----:B------:R-:W-:Y:S01]  /*11980*/  IMAD R197, R56, 0x2, R201 ;  /* 0x0000000238c57824 */ /* 0x000fe200078e02c9 */
[----:B------:R-:W-:Y:S01]  /*11990*/  @P1 IADD3 R198, R3, -0x20, RZ ;  /* 0xffffffe003c61810 */ /* 0x000fe20007ffe0ff */
[----:B------:R-:W2:Y:S04]  /*119a0*/  LD.E R21, [R22.64+0x18c] ;  /* 0x00018c0616157980 */ /* 0x000ea8000c101900 */
[----:B------:R-:W-:Y:S04]  /*119b0*/  LDSM.16.M88.4 R12, [R199] ;  /* 0x00000000c70c783b */ /* 0x000fe80000000200 */
[----:B------:R-:W1:Y:S01]  /*119c0*/  LDSM.16.M88.4 R72, [R198] ;  /* 0x00000000c648783b */ /* 0x000e620000000200 */
[----:B------:R-:W-:-:S03]  /*119d0*/  IMAD.MOV.U32 R3, RZ, RZ, 0x40 ;  /* 0x00000040ff037424 */ /* 0x000fc600078e00ff */
[----:B------:R-:W1:Y:S04]  /*119e0*/  LDSM.16.M88.4 R68, [R198+0x800] ;  /* 0x00080000c644783b */ /* 0x000e680000000200 */
[----:B------:R-:W1:Y:S04]  /*119f0*/  LDSM.16.M88.4 R64, [R198+0x1000] ;  /* 0x00100000c640783b */ /* 0x000e680000000200 */
[----:B------:R-:W1:Y:S01]  /*11a00*/  LDSM.16.M88.4 R24, [R198+0x1800] ;  /* 0x00180000c618783b */ /* 0x000e620000000200 */
[----:B------:R-:W-:Y:S01]  /*11a10*/  SEL R3, R3, 0xffffffc0, !P2 ;  /* 0xffffffc003037807 */ /* 0x000fe20005000000 */
[----:B----4-:R-:W-:Y:S02]  /*11a20*/  HMMA.16816.F32.BF16 R16, R32, R28, RZ ;  /* 0x0000001c2010723c */ /* 0x010fe400000418ff */
[----:B------:R-:W-:Y:S02]  /*11a30*/  LDSM.16.M88.4 R80, [R197] ;  /* 0x00000000c550783b */ /* 0x000fe40000000200 */
[----:B------:R-:W-:-:S02]  /*11a40*/  IMAD.IADD R195, R200, 0x1, R3 ;  /* 0x00000001c8c37824 */ /* 0x000fc400078e0203 */
[----:B------:R-:W-:Y:S02]  /*11a50*/  LDSM.16.M88.4 R76, [R200+0x8800] ;  /* 0x00880000c84c783b */ /* 0x000fe40000000200 */
[C---:B------:R-:W-:Y:S02]  /*11a60*/  HMMA.16816.F32.BF16 R28, R32.reuse, R30, RZ ;  /* 0x0000001e201c723c */ /* 0x040fe400000418ff */
[----:B-----5:R-:W4:Y:S04]  /*11a70*/  LDSM.16.M88.4 R8, [R195+0x6000] ;  /* 0x00600000c308783b */ /* 0x020f280000000200 */
[----:B------:R-:W0:Y:S02]  /*11a80*/  LDGDEPBAR ;  /* 0x00000000000079af */ /* 0x000e240000000000 */
[C---:B------:R-:W-:Y:S08]  /*11a90*/  HMMA.16816.F32.BF16 R52, R32.reuse, R48, RZ ;  /* 0x000000302034723c */ /* 0x040ff000000418ff */
[C---:B------:R-:W-:Y:S08]  /*11aa0*/  HMMA.16816.F32.BF16 R44, R32.reuse, R40, RZ ;  /* 0x00000028202c723c */ /* 0x040ff000000418ff */
[C---:B-1----:R-:W-:Y:S01]  /*11ab0*/  HMMA.16816.F32.BF16 R36, R32.reuse, R4, RZ ;  /* 0x000000042024723c */ /* 0x042fe200000418ff */
[----:B------:R-:W-:Y:S01]  /*11ac0*/  IMAD R196, R56, 0x2, R199 ;  /* 0x0000000238c47824 */ /* 0x000fe200078e02c7 */
[----:B------:R-:W-:Y:S06]  /*11ad0*/  LDSM.16.M88.4 R92, [R195+0x8000] ;  /* 0x00800000c35c783b */ /* 0x000fec0000000200 */
[C---:B------:R-:W-:Y:S08]  /*11ae0*/  HMMA.16816.F32.BF16 R48, R32.reuse, R50, RZ ;  /* 0x000000322030723c */ /* 0x040ff000000418ff */
[C---:B------:R-:W-:Y:S08]  /*11af0*/  HMMA.16816.F32.BF16 R40, R32.reuse, R42, RZ ;  /* 0x0000002a2028723c */ /* 0x040ff000000418ff */
[----:B------:R-:W-:Y:S01]  /*11b00*/  HMMA.16816.F32.BF16 R32, R32, R6, RZ ;  /* 0x000000062020723c */ /* 0x000fe200000418ff */
[----:B------:R-:W1:Y:S01]  /*11b10*/  LDSM.16.M88.4 R4, [R195+0x6800] ;  /* 0x00680000c304783b */ /* 0x000e620000000200 */
[----:B------:R-:W-:-:S05]  /*11b20*/  IMAD.IADD R191, R3, 0x1, R198 ;  /* 0x0000000103bf7824 */ /* 0x000fca00078e02c6 */
[----:B------:R-:W-:Y:S01]  /*11b30*/  LDSM.16.M88.4 R88, [R191+0x800] ;  /* 0x00080000bf58783b */ /* 0x000fe20000000200 */
[C---:B------:R-:W-:Y:S03]  /*11b40*/  HMMA.16816.F32.BF16 R16, R12.reuse, R72, R16 ;  /* 0x000000480c10723c */ /* 0x040fe60000041810 */
[----:B------:R-:W-:Y:S05]  /*11b50*/  LDSM.16.M88.4 R84, [R191+0x1000] ;  /* 0x00100000bf54783b */ /* 0x000fea0000000200 */
[C---:B------:R-:W-:Y:S01]  /*11b60*/  HMMA.16816.F32.BF16 R28, R12.reuse, R74, R28 ;  /* 0x0000004a0c1c723c */ /* 0x040fe2000004181c */
[----:B------:R-:W-:Y:S07]  /*11b70*/  LDSM.16.M88.4 R72, [R195+0x7000] ;  /* 0x00700000c348783b */ /* 0x000fee0000000200 */
        /* <DEDUP_REMOVED lines=8> */
[----:B------:R-:W-:Y:S04]  /*11c00*/  LDSM.16.M88.4 R12, [R196] ;  /* 0x00000000c40c783b */ /* 0x000fe80000000200 */
[----:B------:R-:W5:Y:S03]  /*11c10*/  LDSM.16.M88.4 R24, [R191] ;  /* 0x00000000bf18783b */ /* 0x000f660000000200 */
[C---:B----4-:R-:W-:Y:S08]  /*11c20*/  HMMA.16816.F32.BF16 R16, R80.reuse, R8, R16 ;  /* 0x000000085010723c */ /* 0x050ff00000041810 */
[C---:B------:R-:W-:Y:S01]  /*11c30*/  HMMA.16816.F32.BF16 R28, R80.reuse, R10, R28 ;  /* 0x0000000a501c723c */ /* 0x040fe2000004181c */
[----:B------:R-:W-:Y:S07]  /*11c40*/  LDSM.16.M88.4 R8, [R200+0x8000] ;  /* 0x00800000c808783b */ /* 0x000fee0000000200 */
[C---:B-1----:R-:W-:Y:S08]  /*11c50*/  HMMA.16816.F32.BF16 R52, R80.reuse, R4, R52 ;  /* 0x000000045034723c */ /* 0x042ff00000041834 */
[----:B------:R-:W-:Y:S01]  /*11c60*/  HMMA.16816.F32.BF16 R48, R80, R6, R48 ;  /* 0x000000065030723c */ /* 0x000fe20000041830 */
[----:B------:R-:W1:Y:S07]  /*11c70*/  LDSM.16.M88.4 R4, [R201+0x2000] ;  /* 0x00200000c904783b */ /* 0x000e6e0000000200 */
[C---:B-----5:R-:W-:Y:S08]  /*11c80*/  HMMA.16816.F32.BF16 R16, R12.reuse, R24, R16 ;  /* 0x000000180c10723c */ /* 0x060ff00000041810 */
        /* <DEDUP_REMOVED lines=8> */
[----:B------:R-:W5:Y:S03]  /*11d10*/  LDSM.16.M88.4 R68, [R200+0x9800] ;  /* 0x00980000c844783b */ /* 0x000f660000000200 */
[C---:B-1----:R-:W-:Y:S08]  /*11d20*/  HMMA.16816.F32.BF16 R16, R4.reuse, R8, R16 ;  /* 0x000000080410723c */ /* 0x042ff00000041810 */
[----:B------:R-:W-:Y:S01]  /*11d30*/  HMMA.16816.F32.BF16 R28, R4, R10, R28 ;  /* 0x0000000a041c723c */ /* 0x000fe2000004181c */
[----:B------:R-:W1:Y:S07]  /*11d40*/  LDSM.16.M88.4 R8, [R197+0x2000] ;  /* 0x00200000c508783b */ /* 0x000e6e0000000200 */
        /* <DEDUP_REMOVED lines=10> */
[C---:B----4-:R-:W-:Y:S08]  /*11df0*/  HMMA.16816.F32.BF16 R16, R32.reuse, R24, R16 ;  /* 0x000000182010723c */ /* 0x050ff00000041810 */
[----:B------:R-:W-:Y:S01]  /*11e00*/  HMMA.16816.F32.BF16 R28, R32, R26, R28 ;  /* 0x0000001a201c723c */ /* 0x000fe2000004181c */
[----:B------:R-:W-:Y:S07]  /*11e10*/  LDSM.16.M88.4 R24, [R195+0x9800] ;  /* 0x00980000c318783b */ /* 0x000fee0000000200 */
[C---:B------:R-:W-:Y:S08]  /*11e20*/  HMMA.16816.F32.BF16 R52, R4.reuse, R76, R52 ;  /* 0x0000004c0434723c */ /* 0x040ff00000041834 */
[C---:B------:R-:W-:Y:S01]  /*11e30*/  HMMA.16816.F32.BF16 R48, R4.reuse, R78, R48 ;  /* 0x0000004e0430723c */ /* 0x040fe20000041830 */
[----:B------:R-:W-:Y:S07]  /*11e40*/  LDSM.16.M88.4 R76, [R201+0x4000] ;  /* 0x00400000c94c783b */ /* 0x000fee0000000200 */
[C---:B------:R-:W-:Y:S08]  /*11e50*/  HMMA.16816.F32.BF16 R44, R4.reuse, R72, R44 ;  /* 0x00000048042c723c */ /* 0x040ff0000004182c */
[C---:B------:R-:W-:Y:S01]  /*11e60*/  HMMA.16816.F32.BF16 R40, R4.reuse, R74, R40 ;  /* 0x0000004a0428723c */ /* 0x040fe20000041828 */
[----:B------:R-:W4:Y:S07]  /*11e70*/  LDSM.16.M88.4 R72, [R191+0x2000] ;  /* 0x00200000bf48783b */ /* 0x000f2e0000000200 */
[C---:B-----5:R-:W-:Y:S08]  /*11e80*/  HMMA.16816.F32.BF16 R36, R4.reuse, R68, R36 ;  /* 0x000000440424723c */ /* 0x060ff00000041824 */
[----:B------:R-:W-:Y:S01]  /*11e90*/  HMMA.16816.F32.BF16 R80, R4, R70, R80 ;  /* 0x000000460450723c */ /* 0x000fe20000041850 */
[----:B------:R-:W5:Y:S04]  /*11ea0*/  LDSM.16.M88.4 R4, [R195+0x8800] ;  /* 0x00880000c304783b */ /* 0x000f680000000200 */
        /* <DEDUP_REMOVED lines=9> */
[----:B------:R-:W-:Y:S07]  /*11f40*/  LDSM.16.M88.4 R72, [R200+0xa800] ;  /* 0x00a80000c848783b */ /* 0x000fee0000000200 */
[C---:B------:R-:W-:Y:S08]  /*11f50*/  HMMA.16816.F32.BF16 R44, R32.reuse, R64, R44 ;  /* 0x00000040202c723c */ /* 0x040ff0000004182c */
[C---:B------:R-:W-:Y:S01]  /*11f60*/  HMMA.16816.F32.BF16 R40, R32.reuse, R66, R40 ;  /* 0x000000422028723c */ /* 0x040fe20000041828 */
[----:B------:R-:W4:Y:S07]  /*11f70*/  LDSM.16.M88.4 R64, [R191+0x2800] ;  /* 0x00280000bf40783b */ /* 0x000f2e0000000200 */
[C---:B------:R-:W-:Y:S08]  /*11f80*/  HMMA.16816.F32.BF16 R36, R32.reuse, R88, R36 ;  /* 0x000000582024723c */ /* 0x040ff00000041824 */
[----:B------:R-:W-:Y:S01]  /*11f90*/  HMMA.16816.F32.BF16 R80, R32, R90, R80 ;  /* 0x0000005a2050723c */ /* 0x000fe20000041850 */
[----:B------:R-:W2:Y:S04]  /*11fa0*/  LDSM.16.M88.4 R32, [R199+0x4000] ;  /* 0x00400000c720783b */ /* 0x000ea80000000200 */
[----:B------:R-:W-:Y:S03]  /*11fb0*/  LDSM.16.M88.4 R88, [R191+0x3800] ;  /* 0x00380000bf58783b */ /* 0x000fe60000000200 */
[C---:B-----5:R-:W-:Y:S08]  /*11fc0*/  HMMA.16816.F32.BF16 R52, R8.reuse, R4, R52 ;  /* 0x000000040834723c */ /* 0x060ff00000041834 */
[----:B------:R-:W-:Y:S01]  /*11fd0*/  HMMA.16816.F32.BF16 R48, R8, R6, R48 ;  /* 0x000000060830723c */ /* 0x000fe20000041830 */
[----:B------:R-:W5:Y:S07]  /*11fe0*/  LDSM.16.M88.4 R4, [R191+0x3000] ;  /* 0x00300000bf04783b */ /* 0x000f6e0000000200 */
        /* <DEDUP_REMOVED lines=8> */
[----:B------:R-:W-:Y:S04]  /*12070*/  LDSM.16.M88.4 R8, [R197+0x4000] ;  /* 0x00400000c508783b */ /* 0x000fe80000000200 */
[----:B------:R-:W1:Y:S03]  /*12080*/  LDSM.16.M88.4 R24, [R195+0xa000] ;  /* 0x00a00000c318783b */ /* 0x000e660000000200 */
[C---:B----4-:R-:W-:Y:S08]  /*12090*/  HMMA.16816.F32.BF16 R52, R84.reuse, R64, R52 ;  /* 0x000000405434723c */ /* 0x050ff00000041834 */
[----:B------:R-:W-:Y:S01]  /*120a0*/  HMMA.16816.F32.BF16 R48, R84, R66, R48 ;  /* 0x000000425430723c */ /* 0x000fe20000041830 */
[----:B------:R-:W4:Y:S07]  /*120b0*/  LDSM.16.M88.4 R64, [R200+0xb800] ;  /* 0x00b80000c840783b */ /* 0x000f2e0000000200 */
[C---:B--2---:R-:W-:Y:S08]  /*120c0*/  HMMA.16816.F32.BF16 R16, R32.reuse, R92, R16 ;  /* 0x0000005c2010723c */ /* 0x044ff00000041810 */
[----:B------:R-:W-:Y:S08]  /*120d0*/  HMMA.16816.F32.BF16 R28, R32, R94, R28 ;  /* 0x0000005e201c723c */ /* 0x000ff0000004181c */
[C---:B-----5:R-:W-:Y:S08]  /*120e0*/  HMMA.16816.F32.BF16 R44, R84.reuse, R4, R44 ;  /* 0x00000004542c723c */ /* 0x060ff0000004182c */
[C---:B------:R-:W-:Y:S01]  /*120f0*/  HMMA.16816.F32.BF16 R40, R84.reuse, R6, R40 ;  /* 0x000000065428723c */ /* 0x040fe20000041828 */
[----:B------:R-:W2:Y:S07]  /*12100*/  LDSM.16.M88.4 R4, [R196+0x4000] ;  /* 0x00400000c404783b */ /* 0x000eae0000000200 */
[----:B------:R-:W-:Y:S08]  /*12110*/  HMMA.16816.F32.BF16 R36, R84, R88, R36 ;  /* 0x000000585424723c */ /* 0x000ff00000041824 */
[C---:B------:R-:W-:Y:S08]  /*12120*/  HMMA.16816.F32.BF16 R52, R76.reuse, R72, R52 ;  /* 0x000000484c34723c */ /* 0x040ff00000041834 */
[----:B------:R-:W-:Y:S01]  /*12130*/  HMMA.16816.F32.BF16 R48, R76, R74, R48 ;  /* 0x0000004a4c30723c */ /* 0x000fe20000041830 */
[----:B------:R-:W5:Y:S07]  /*12140*/  LDSM.16.M88.4 R72, [R198+0x5000] ;  /* 0x00500000c648783b */ /* 0x000f6e0000000200 */
[C---:B-1----:R-:W-:Y:S08]  /*12150*/  HMMA.16816.F32.BF16 R16, R8.reuse, R24, R16 ;  /* 0x000000180810723c */ /* 0x042ff00000041810 */
[----:B------:R-:W-:Y:S01]  /*12160*/  HMMA.16816.F32.BF16 R28, R8, R26, R28 ;  /* 0x0000001a081c723c */ /* 0x000fe2000004181c */
[----:B------:R-:W1:Y:S07]  /*12170*/  LDSM.16.M88.4 R24, [R198+0x5800] ;  /* 0x00580000c618783b */ /* 0x000e6e0000000200 */
[----:B------:R-:W-:Y:S01]  /*12180*/  HMMA.16816.F32.BF16 R84, R84, R90, R80 ;  /* 0x0000005a5454723c */ /* 0x000fe20000041850 */
[----:B------:R-:W1:Y:S07]  /*12190*/  LDSM.16.M88.4 R80, [R198+0x4800] ;  /* 0x00480000c650783b */ /* 0x000e6e0000000200 */
[C---:B------:R-:W-:Y:S08]  /*121a0*/  HMMA.16816.F32.BF16 R44, R76.reuse, R68, R44 ;  /* 0x000000444c2c723c */ /* 0x040ff0000004182c */
[----:B----4-:R-:W-:Y:S08]  /*121b0*/  HMMA.16816.F32.BF16 R36, R76, R64, R36 ;  /* 0x000000404c24723c */ /* 0x010ff00000041824 */
[C---:B--2---:R-:W-:Y:S08]  /*121c0*/  HMMA.16816.F32.BF16 R16, R4.reuse, R12, R16 ;  /* 0x0000000c0410723c */ /* 0x044ff00000041810 */
[----:B------:R-:W-:Y:S01]  /*121d0*/  HMMA.16816.F32.BF16 R28, R4, R14, R28 ;  /* 0x0000000e041c723c */ /* 0x000fe2000004181c */
[----:B------:R-:W2:Y:S07]  /*121e0*/  LDSM.16.M88.4 R12, [R195+0xb000] ;  /* 0x00b00000c30c783b */ /* 0x000eae0000000200 */
[C---:B------:R-:W-:Y:S01]  /*121f0*/  HMMA.16816.F32.BF16 R68, R76.reuse, R70, R40 ;  /* 0x000000464c44723c */ /* 0x040fe20000041828 */
[----:B------:R-:W4:Y:S07]  /*12200*/  LDSM.16.M88.4 R40, [R195+0xa800] ;  /* 0x00a80000c328783b */ /* 0x000f2e0000000200 */
[----:B------:R-:W-:Y:S08]  /*12210*/  HMMA.16816.F32.BF16 R84, R76, R66, R84 ;  /* 0x000000424c54723c */ /* 0x000ff00000041854 */
[C---:B-----5:R-:W-:Y:S08]  /*12220*/  HMMA.16816.F32.BF16 R44, R32.reuse, R72, R44 ;  /* 0x00000048202c723c */ /* 0x060ff0000004182c */
[C---:B-1----:R-:W-:Y:S07]  /*12230*/  HMMA.16816.F32.BF16 R36, R32.reuse, R24, R36 ;  /* 0x000000182024723c */ /* 0x042fee0000041824 */
[----:B------:R-:W-:Y:S01]  /*12240*/  SHF.R.S32.HI R24, RZ, 0x1f, R59 ;  /* 0x0000001fff187819 */ /* 0x000fe2000001143b */
[----:B------:R-:W-:Y:S03]  /*12250*/  HMMA.16816.F32.BF16 R52, R32, R80, R52 ;  /* 0x000000502034723c */ /* 0x000fe60000041834 */
[----:B------:R-:W-:-:S05]  /*12260*/  LEA.HI R24, R24, R59, RZ, 0x5 ;  /* 0x0000003b18187211 */ /* 0x000fca00078f28ff */
[C---:B------:R-:W-:Y:S01]  /*12270*/  HMMA.16816.F32.BF16 R80, R32.reuse, R82, R48 ;  /* 0x000000522050723c */ /* 0x040fe20000041830 */
[-C--:B------:R-:W-:Y:S01]  /*12280*/  FMUL.FTZ R17, R17, R21.reuse ;  /* 0x0000001511117220 */ /* 0x080fe20000410000 */
[----:B------:R-:W1:Y:S06]  /*12290*/  LDSM.16.M88.4 R48, [R191+0x4800] ;  /* 0x00480000bf30783b */ /* 0x000e6c0000000200 */
[C---:B------:R-:W-:Y:S08]  /*122a0*/  HMMA.16816.F32.BF16 R68, R32.reuse, R74, R68 ;  /* 0x0000004a2044723c */ /* 0x040ff00000041844 */
[----:B------:R-:W-:Y:S07]  /*122b0*/  HMMA.16816.F32.BF16 R84, R32, R26, R84 ;  /* 0x0000001a2054723c */ /* 0x000fee0000041854 */
[----:B------:R-:W-:Y:S01]  /*122c0*/  LOP3.LUT R32, R24, 0xffffffe0, RZ, 0xc0, !PT ;  /* 0xffffffe018207812 */ /* 0x000fe200078ec0ff */
[----:B--2---:R-:W-:Y:S01]  /*122d0*/  HMMA.16816.F32.BF16 R44, R8, R12, R44 ;  /* 0x0000000c082c723c */ /* 0x004fe2000004182c */
[----:B------:R-:W-:Y:S01]  /*122e0*/  FMUL.FTZ R3, R16, R21 ;  /* 0x0000001510037220 */ /* 0x000fe20000410000 */
[----:B------:R-:W-:Y:S01]  /*122f0*/  IADD3 R60, -R60, R57, -R216 ;  /* 0x000000393c3c7210 */ /* 0x000fe20007ffe9d8 */
[----:B------:R-:W-:Y:S01]  /*12300*/  FMUL.FTZ R64, R19, R21 ;  /* 0x0000001513407220 */ /* 0x000fe20000410000 */
[----:B------:R-:W-:Y:S01]  /*12310*/  LDSM.16.M88.4 R24, [R191+0x5000] ;  /* 0x00500000bf18783b */ /* 0x000fe20000000200 */
[----:B------:R-:W-:-:S05]  /*12320*/  IMAD.IADD R32, R59, 0x1, -R32 ;  /* 0x000000013b207824 */ /* 0x000fca00078e0a20 */
[----:B------:R-:W-:-:S04]  /*12330*/  SHF.R.S32.HI R13, RZ, 0x1f, R32 ;  /* 0x0000001fff0d7819 */ /* 0x000fc80000011420 */
[----:B------:R-:W-:-:S04]  /*12340*/  LEA.HI R13, R13, R32, RZ, 0x2 ;  /* 0x000000200d0d7211 */ /* 0x000fc800078f10ff */
[----:B------:R-:W-:-:S05]  /*12350*/  SHF.R.S32.HI R13, RZ, 0x2, R13 ;  /* 0x00000002ff0d7819 */ /* 0x000fca000001140d */
[----:B------:R-:W-:Y:S01]  /*12360*/  IMAD R62, R62, 0x10, R13 ;  /* 0x000000103e3e7824 */ /* 0x000fe200078e020d */
[----:B------:R-:W-:Y:S01]  /*12370*/  IADD3 R13, R57, 0x1, -R216 ;  /* 0x00000001390d7810 */ /* 0x000fe20007ffe8d8 */
[----:B----4-:R-:W-:Y:S01]  /*12380*/  HMMA.16816.F32.BF16 R52, R8, R40, R52 ;  /* 0x000000280834723c */ /* 0x010fe20000041834 */
[----:B------:R2:W4:Y:S01]  /*12390*/  MUFU.TANH R40, R17 ;  /* 0x0000001100287308 */ /* 0x0005220000002400 */
[----:B------:R-:W-:Y:S02]  /*123a0*/  IMAD.IADD R63, R63, 0x1, R62 ;  /* 0x000000013f3f7824 */ /* 0x000fe400078e023e */
[----:B---3--:R-:W-:Y:S02]  /*123b0*/  IMAD.IADD R12, R2, 0x1, R13 ;  /* 0x00000001020c7824 */ /* 0x008fe400078e020d */
[----:B------:R-:W-:Y:S02]  /*123c0*/  IMAD.SHL.U32 R2, R59, 0x2, RZ ;  /* 0x000000023b027824 */ /* 0x000fe400078e00ff */
[----:B------:R-:W-:Y:S01]  /*123d0*/  FMUL.FTZ R41, R18, R21 ;  /* 0x0000001512297220 */ /* 0x000fe20000410000 */
[----:B------:R-:W-:-:S02]  /*123e0*/  IADD3 R13, R63, 0x8, RZ ;  /* 0x000000083f0d7810 */ /* 0x000fc40007ffe0ff */
[----:B------:R-:W-:Y:S01]  /*123f0*/  LOP3.LUT R2, R2, 0x6, RZ, 0xc0, !PT ;  /* 0x0000000602027812 */ /* 0x000fe200078ec0ff */
[----:B--2---:R-:W2:Y:S01]  /*12400*/  LDSM.16.M88.4 R16, [R195+0xb800] ;  /* 0x00b80000c310783b */ /* 0x004ea20000000200 */
[C---:B------:R-:W-:Y:S02]  /*12410*/  IMAD.IADD R225, R63.reuse, 0x1, R60 ;  /* 0x000000013fe17824 */ /* 0x040fe400078e023c */
[--C-:B------:R-:W-:Y:S02]  /*12420*/  IMAD.IADD R223, R60, 0x1, R13.reuse ;  /* 0x000000013cdf7824 */ /* 0x100fe400078e020d */
[----:B------:R-:W-:Y:S01]  /*12430*/  IMAD.IADD R33, R20, 0x1, R2 ;  /* 0x0000000114217824 */ /* 0x000fe200078e0202 */
[----:B------:R-:W-:Y:S01]  /*12440*/  IMNMX R225, RZ, R225, !PT ;  /* 0x000000e1ffe17217 */ /* 0x000fe20007800200 */
[----:B------:R-:W-:Y:S01]  /*12450*/  IMAD.IADD R224, R63, 0x1, R12 ;  /* 0x000000013fe07824 */ /* 0x000fe200078e020c */
[----:B------:R-:W-:Y:S01]  /*12460*/  IMNMX R223, RZ, R223, !PT ;  /* 0x000000dfffdf7217 */ /* 0x000fe20007800200 */
[----:B------:R-:W-:Y:S01]  /*12470*/  IMAD.IADD R222, R12, 0x1, R13 ;  /* 0x000000010cde7824 */ /* 0x000fe200078e020d */
[----:B------:R-:W-:-:S02]  /*12480*/  IADD3 R12, R33, 0x1, RZ ;  /* 0x00000001210c7810 */ /* 0x000fc40007ffe0ff */
[----:B------:R-:W-:Y:S01]  /*12490*/  IADD3 R13, R33, 0x8, RZ ;  /* 0x00000008210d7810 */ /* 0x000fe20007ffe0ff */
[----:B------:R-:W-:Y:S01]  /*124a0*/  HMMA.16816.F32.BF16 R80, R8, R42, R80 ;  /* 0x0000002a0850723c */ /* 0x000fe20000041850 */
[-C--:B------:R-:W-:Y:S02]  /*124b0*/  IMNMX R224, R224, R57.reuse, PT ;  /* 0x00000039e0e07217 */ /* 0x080fe40003800200 */
[----:B------:R-:W-:Y:S02]  /*124c0*/  IMNMX R222, R222, R57, PT ;  /* 0x00000039dede7217 */ /* 0x000fe40003800200 */
[C---:B------:R-:W-:Y:S02]  /*124d0*/  ISETP.GE.AND P4, PT, R12.reuse, R225, PT ;  /* 0x000000e10c00720c */ /* 0x040fe40003f86270 */
[----:B------:R-:W-:Y:S02]  /*124e0*/  ISETP.GE.AND P1, PT, R12, R223, PT ;  /* 0x000000df0c00720c */ /* 0x000fe40003f26270 */
[----:B------:R-:W-:-:S02]  /*124f0*/  ISETP.GE.AND P0, PT, R13, R225, PT ;  /* 0x000000e10d00720c */ /* 0x000fc40003f06270 */
[C---:B------:R-:W-:Y:S01]  /*12500*/  ISETP.GE.AND P6, PT, R13.reuse, R223, PT ;  /* 0x000000df0d00720c */ /* 0x040fe20003fc6270 */
[----:B------:R-:W-:Y:S01]  /*12510*/  HMMA.16816.F32.BF16 R68, R8, R14, R68 ;  /* 0x0000000e0844723c */ /* 0x000fe20000041844 */
[C---:B------:R-:W-:Y:S02]  /*12520*/  ISETP.GE.OR P4, PT, R12.reuse, R224, !P4 ;  /* 0x000000e00c00720c */ /* 0x040fe40006786670 */
[----:B------:R-:W-:Y:S02]  /*12530*/  ISETP.GE.OR P1, PT, R12, R222, !P1 ;  /* 0x000000de0c00720c */ /* 0x000fe40004f26670 */
[C---:B------:R-:W-:Y:S02]  /*12540*/  ISETP.GE.OR P0, PT, R13.reuse, R224, !P0 ;  /* 0x000000e00d00720c */ /* 0x040fe40004706670 */
[----:B------:R-:W-:Y:S02]  /*12550*/  ISETP.GE.OR P6, PT, R13, R222, !P6 ;  /* 0x000000de0d00720c */ /* 0x000fe400077c6670 */
[----:B------:R-:W3:Y:S01]  /*12560*/  LDSM.16.M88.4 R12, [R191+0x5800] ;  /* 0x00580000bf0c783b */ /* 0x000ee20000000200 */
[----:B-1----:R-:W-:Y:S08]  /*12570*/  HMMA.16816.F32.BF16 R52, R4, R48, R52 ;  /* 0x000000300434723c */ /* 0x002ff00000041834 */
[----:B--2---:R-:W-:Y:S08]  /*12580*/  HMMA.16816.F32.BF16 R36, R8, R16, R36 ;  /* 0x000000100824723c */ /* 0x004ff00000041824 */
[----:B------:R-:W-:Y:S01]  /*12590*/  HMMA.16816.F32.BF16 R80, R4, R50, R80 ;  /* 0x000000320450723c */ /* 0x000fe20000041850 */
[----:B------:R-:W-:-:S02]  /*125a0*/  FMUL.FTZ R30, R30, R21 ;  /* 0x000000151e1e7220 */ /* 0x000fc40000410000 */
[----:B------:R-:W-:-:S05]  /*125b0*/  FMUL.FTZ R28, R28, R21 ;  /* 0x000000151c1c7220 */ /* 0x000fca0000410000 */
[----:B------:R-:W-:Y:S01]  /*125c0*/  HMMA.16816.F32.BF16 R44, R4, R24, R44 ;  /* 0x00000018042c723c */ /* 0x000fe2000004182c */
[----:B------:R-:W-:-:S07]  /*125d0*/  FMUL.FTZ R29, R29, R21 ;  /* 0x000000151d1d7220 */ /* 0x000fce0000410000 */
[----:B------:R-:W-:Y:S01]  /*125e0*/  HMMA.16816.F32.BF16 R84, R8, R18, R84 ;  /* 0x000000120854723c */ /* 0x000fe20000041854 */
[----:B------:R-:W1:Y:S01]  /*125f0*/  MUFU.TANH R30, R30 ;  /* 0x0000001e001e7308 */ /* 0x000e620000002400 */
[-C--:B------:R-:W-:Y:S01]  /*12600*/  FMUL.FTZ R16, R54, R21.reuse ;  /* 0x0000001536107220 */ /* 0x080fe20000410000 */
[----:B------:R-:W-:Y:S01]  /*12610*/  IADD3 R42, R33, 0x9, RZ ;  /* 0x00000009212a7810 */ /* 0x000fe20007ffe0ff */
[----:B------:R-:W-:-:S05]  /*12620*/  FMUL.FTZ R31, R31, R21 ;  /* 0x000000151f1f7220 */ /* 0x000fca0000410000 */
[----:B------:R-:W2:Y:S01]  /*12630*/  MUFU.TANH R3, R3 ;  /* 0x0000000300037308 */ /* 0x000ea20000002400 */
[----:B---3--:R-:W-:Y:S01]  /*12640*/  HMMA.16816.F32.BF16 R36, R4, R12, R36 ;  /* 0x0000000c0424723c */ /* 0x008fe20000041824 */
[----:B------:R-:W-:-:S06]  /*12650*/  FMUL.FTZ R25, R80, R21 ;  /* 0x0000001550197220 */ /* 0x000fcc0000410000 */
[----:B------:R-:W3:Y:S01]  /*12660*/  MUFU.TANH R64, R64 ;  /* 0x0000004000407308 */ /* 0x000ee20000002400 */
[----:B------:R-:W-:Y:S01]  /*12670*/  FMUL.FTZ R34, R53, R21 ;  /* 0x0000001535227220 */ /* 0x000fe20000410000 */
[----:B------:R-:W-:Y:S01]  /*12680*/  HMMA.16816.F32.BF16 R68, R4, R26, R68 ;  /* 0x0000001a0444723c */ /* 0x000fe20000041844 */
[----:B------:R-:W-:Y:S01]  /*12690*/  ISETP.GE.AND P5, PT, R33, R225, PT ;  /* 0x000000e12100720c */ /* 0x000fe20003fa6270 */
[----:B------:R-:W-:-:S04]  /*126a0*/  DEPBAR.LE SB0, 0x0 ;  /* 0x000080000000791a */ /* 0x000fc80000000000 */
[----:B------:R-:W5:Y:S08]  /*126b0*/  MUFU.TANH R28, R28 ;  /* 0x0000001c001c7308 */ /* 0x000f700000002400 */
[----:B------:R-:W1:Y:S01]  /*126c0*/  MUFU.TANH R29, R29 ;  /* 0x0000001d001d7308 */ /* 0x000e620000002400 */
[----:B------:R-:W-:Y:S01]  /*126d0*/  FMUL.FTZ R52, R52, R21 ;  /* 0x0000001534347220 */ /* 0x000fe20000410000 */
[----:B------:R-:W-:Y:S01]  /*126e0*/  ISETP.GE.AND P3, PT, R42, R225, PT ;  /* 0x000000e12a00720c */ /* 0x000fe20003f66270 */
[----:B------:R-:W-:-:S05]  /*126f0*/  FMUL.FTZ R35, R55, R21 ;  /* 0x0000001537237220 */ /* 0x000fca0000410000 */
[----:B------:R-:W1:Y:S01]  /*12700*/  MUFU.TANH R41, R41 ;  /* 0x0000002900297308 */ /* 0x000e620000002400 */
[----:B------:R-:W-:Y:S01]  /*12710*/  ISETP.GE.AND P2, PT, R33, R223, PT ;  /* 0x000000df2100720c */ /* 0x000fe20003f46270 */
[----:B------:R-:W-:Y:S01]  /*12720*/  FMUL.FTZ R24, R81, R21 ;  /* 0x0000001551187220 */ /* 0x000fe20000410000 */
[----:B------:R-:W-:-:S05]  /*12730*/  IADD3 R17, R33, 0x10, RZ ;  /* 0x0000001021117810 */ /* 0x000fca0007ffe0ff */
[----:B------:R-:W1:Y:S01]  /*12740*/  MUFU.TANH R16, R16 ;  /* 0x0000001000107308 */ /* 0x000e620000002400 */
[-C--:B------:R-:W-:Y:S01]  /*12750*/  ISETP.GE.OR P5, PT, R33, R224.reuse, !P5 ;  /* 0x000000e02100720c */ /* 0x080fe20006fa6670 */
[----:B------:R-:W-:Y:S01]  /*12760*/  FMUL.FTZ R47, R47, R21 ;  /* 0x000000152f2f7220 */ /* 0x000fe20000410000 */
[----:B------:R-:W-:-:S05]  /*12770*/  ISETP.GE.OR P3, PT, R42, R224, !P3 ;  /* 0x000000e02a00720c */ /* 0x000fca0005f66670 */
[----:B------:R-:W1:Y:S01]  /*12780*/  MUFU.TANH R25, R25 ;  /* 0x0000001900197308 */ /* 0x000e620000002400 */
[C---:B------:R-:W-:Y:S01]  /*12790*/  IADD3 R9, R33.reuse, 0x18, RZ ;  /* 0x0000001821097810 */ /* 0x040fe20007ffe0ff */
[----:B------:R-:W-:Y:S01]  /*127a0*/  FMUL.FTZ R82, R82, R21 ;  /* 0x0000001552527220 */ /* 0x000fe20000410000 */
[----:B------:R-:W-:-:S05]  /*127b0*/  IADD3 R8, R33, 0x11, RZ ;  /* 0x0000001121087810 */ /* 0x000fca0007ffe0ff */
[----:B------:R-:W2:Y:S01]  /*127c0*/  MUFU.TANH R31, R31 ;  /* 0x0000001f001f7308 */ /* 0x000ea20000002400 */
[----:B------:R-:W-:Y:S01]  /*127d0*/  HMMA.16816.F32.BF16 R84, R4, R14, R84 ;  /* 0x0000000e0454723c */ /* 0x000fe20000041854 */
[----:B------:R-:W-:-:S06]  /*127e0*/  ISETP.GE.OR P2, PT, R33, R222, !P2 ;  /* 0x000000de2100720c */ /* 0x000fcc0005746670 */
[----:B------:R-:W5:Y:S01]  /*127f0*/  MUFU.TANH R34, R34 ;  /* 0x0000002200227308 */ /* 0x000f620000002400 */
[----:B----4-:R-:W-:Y:S02]  /*12800*/  FSEL R40, R40, -INF , !P4 ;  /* 0xff80000028287808 */ /* 0x010fe40006000000 */
[----:B-1----:R-:W-:-:S05]  /*12810*/  FSEL R30, R30, -INF , !P6 ;  /* 0xff8000001e1e7808 */ /* 0x002fca0007000000 */
[----:B------:R-:W1:Y:S01]  /*12820*/  MUFU.TANH R32, R52 ;  /* 0x0000003400207308 */ /* 0x000e620000002400 */
[----:B--2---:R-:W-:Y:S02]  /*12830*/  FSEL R3, R3, -INF , !P5 ;  /* 0xff80000003037808 */ /* 0x004fe40006800000 */
[----:B------:R-:W-:Y:S02]  /*12840*/  ISETP.GE.AND P4, PT, R17, R223, PT ;  /* 0x000000df1100720c */ /* 0x000fe40003f86270 */
[----:B---3--:R-:W-:-:S03]  /*12850*/  FSEL R64, R64, -INF , !P1 ;  /* 0xff80000040407808 */ /* 0x008fc60004800000 */
[----:B------:R-:W2:Y:S01]  /*12860*/  MUFU.TANH R35, R35 ;  /* 0x0000002300237308 */ /* 0x000ea20000002400 */
[----:B-----5:R-:W-:Y:S02]  /*12870*/  FSEL R28, R28, -INF , !P0 ;  /* 0xff8000001c1c7808 */ /* 0x020fe40004000000 */
[----:B------:R-:W-:Y:S02]  /*12880*/  ISETP.GE.AND P6, PT, R9, R225, PT ;  /* 0x000000e10900720c */ /* 0x000fe40003fc6270 */
[----:B------:R-:W-:Y:S01]  /*12890*/  FSEL R29, R29, -INF , !P3 ;  /* 0xff8000001d1d7808 */ /* 0x000fe20005800000 */
[----:B------:R-:W-:Y:S01]  /*128a0*/  FMUL.FTZ R26, R83, R21 ;  /* 0x00000015531a7220 */ /* 0x000fe20000410000 */
[----:B------:R-:W-:Y:S01]  /*128b0*/  ISETP.GE.AND P5, PT, R42, R223, PT ;  /* 0x000000df2a00720c */ /* 0x000fe20003fa6270 */
[----:B------:R-:W3:Y:S01]  /*128c0*/  MUFU.TANH R171, R47 ;  /* 0x0000002f00ab7308 */ /* 0x000ee20000002400 */
[C---:B------:R-:W-:Y:S02]  /*128d0*/  ISETP.GE.AND P1, PT, R8.reuse, R225, PT ;  /* 0x000000e10800720c */ /* 0x040fe40003f26270 */
[----:B------:R-:W-:-:S02]  /*128e0*/  ISETP.GE.AND P0, PT, R8, R223, PT ;  /* 0x000000df0800720c */ /* 0x000fc40003f06270 */
[----:B------:R-:W-:Y:S01]  /*128f0*/  ISETP.GE.AND P3, PT, R9, R223, PT ;  /* 0x000000df0900720c */ /* 0x000fe20003f66270 */
[-C--:B------:R-:W-:Y:S01]  /*12900*/  FMUL.FTZ R45, R45, R21.reuse ;  /* 0x000000152d2d7220 */ /* 0x080fe20000410000 */
[----:B------:R-:W-:Y:S01]  /*12910*/  FSEL R41, R41, -INF , !P2 ;  /* 0xff80000029297808 */ /* 0x000fe20005000000 */
[----:B------:R-:W-:Y:S01]  /*12920*/  MUFU.TANH R24, R24 ;  /* 0x0000001800187308 */ /* 0x000fe20000002400 */
[----:B------:R-:W-:Y:S01]  /*12930*/  FMUL.FTZ R46, R46, R21 ;  /* 0x000000152e2e7220 */ /* 0x000fe20000410000 */
[C---:B------:R-:W-:Y:S01]  /*12940*/  ISETP.GE.AND P2, PT, R17.reuse, R225, PT ;  /* 0x000000e11100720c */ /* 0x040fe20003f46270 */
[-C--:B------:R-:W-:Y:S01]  /*12950*/  FMUL.FTZ R44, R44, R21.reuse ;  /* 0x000000152c2c7220 */ /* 0x080fe20000410000 */
[----:B------:R-:W-:Y:S02]  /*12960*/  ISETP.GE.OR P4, PT, R17, R222, !P4 ;  /* 0x000000de1100720c */ /* 0x000fe40006786670 */
[----:B------:R-:W-:Y:S02]  /*12970*/  ISETP.GE.OR P6, PT, R9, R224, !P6 ;  /* 0x000000e00900720c */ /* 0x000fe400077c6670 */
[----:B------:R-:W4:Y:S01]  /*12980*/  MUFU.TANH R27, R82 ;  /* 0x00000052001b7308 */ /* 0x000f220000002400 */
[----:B------:R-:W-:Y:S01]  /*12990*/  ISETP.GE.OR P5, PT, R42, R222, !P5 ;  /* 0x000000de2a00720c */ /* 0x000fe20006fa6670 */
[----:B------:R-:W-:Y:S01]  /*129a0*/  FMUL.FTZ R37, R37, R21 ;  /* 0x0000001525257220 */ /* 0x000fe20000410000 */
[----:B------:R-:W-:-:S02]  /*129b0*/  ISETP.GE.OR P1, PT, R8, R224, !P1 ;  /* 0x000000e00800720c */ /* 0x000fc40004f26670 */
[-C--:B------:R-:W-:Y:S02]  /*129c0*/  ISETP.GE.OR P0, PT, R8, R222.reuse, !P0 ;  /* 0x000000de0800720c */ /* 0x080fe40004706670 */
[----:B------:R-:W-:Y:S02]  /*129d0*/  ISETP.GE.OR P3, PT, R9, R222, !P3 ;  /* 0x000000de0900720c */ /* 0x000fe40005f66670 */
[C---:B------:R-:W-:Y:S01]  /*129e0*/  IADD3 R18, R33.reuse, 0x21, RZ ;  /* 0x0000002121127810 */ /* 0x040fe20007ffe0ff */
[----:B------:R-:W-:Y:S01]  /*129f0*/  MUFU.TANH R165, R45 ;  /* 0x0000002d00a57308 */ /* 0x000fe20000002400 */
[C---:B------:R-:W-:Y:S02]  /*12a00*/  IADD3 R8, R33.reuse, 0x19, RZ ;  /* 0x0000001921087810 */ /* 0x040fe40007ffe0ff */
[----:B------:R-:W-:Y:S02]  /*12a10*/  IADD3 R9, R33, 0x20, RZ ;  /* 0x0000002021097810 */ /* 0x000fe40007ffe0ff */
[----:B------:R-:W-:-:S02]  /*12a20*/  ISETP.GE.OR P2, PT, R17, R224, !P2 ;  /* 0x000000e01100720c */ /* 0x000fc40005746670 */
[----:B------:R-:W-:Y:S01]  /*12a30*/  FSEL R11, R16, -INF , !P4 ;  /* 0xff800000100b7808 */ /* 0x000fe20006000000 */
[----:B------:R-:W5:Y:S01]  /*12a40*/  MUFU.TANH R168, R46 ;  /* 0x0000002e00a87308 */ /* 0x000f620000002400 */
[----:B------:R-:W-:Y:S02]  /*12a50*/  FSEL R13, R25, -INF , !P6 ;  /* 0xff800000190d7808 */ /* 0x000fe40007000000 */
[----:B------:R-:W-:Y:S02]  /*12a60*/  FSEL R31, R31, -INF , !P5 ;  /* 0xff8000001f1f7808 */ /* 0x000fe40006800000 */
[----:B------:R-:W-:Y:S02]  /*12a70*/  FSEL R16, R34, -INF , !P1 ;  /* 0xff80000022107808 */ /* 0x000fe40004800000 */
[----:B------:R-:W-:Y:S01]  /*12a80*/  ISETP.GE.AND P6, PT, R18, R223, PT ;  /* 0x000000df1200720c */ /* 0x000fe20003fc6270 */
[----:B------:R-:W2:Y:S01]  /*12a90*/  MUFU.TANH R26, R26 ;  /* 0x0000001a001a7308 */ /* 0x000ea20000002400 */
[----:B------:R-:W-:-:S02]  /*12aa0*/  ISETP.GE.AND P5, PT, R8, R225, PT ;  /* 0x000000e10800720c */ /* 0x000fc40003fa6270 */
[C---:B------:R-:W-:Y:S02]  /*12ab0*/  ISETP.GE.AND P4, PT, R9.reuse, R225, PT ;  /* 0x000000e10900720c */ /* 0x040fe40003f86270 */
[----:B------:R-:W-:-:S03]  /*12ac0*/  ISETP.GE.AND P1, PT, R9, R223, PT ;  /* 0x000000df0900720c */ /* 0x000fc60003f26270 */
[----:B------:R-:W2:Y:S01]  /*12ad0*/  MUFU.TANH R160, R44 ;  /* 0x0000002c00a07308 */ /* 0x000ea20000002400 */
[----:B-1----:R-:W-:Y:S01]  /*12ae0*/  FSEL R17, R32, -INF , !P2 ;  /* 0xff80000020117808 */ /* 0x002fe20005000000 */
[----:B------:R-:W-:Y:S01]  /*12af0*/  FMUL.FTZ R68, R68, R21 ;  /* 0x0000001544447220 */ /* 0x000fe20000410000 */
[----:B------:R-:W-:Y:S01]  /*12b00*/  ISETP.GE.AND P2, PT, R8, R223, PT ;  /* 0x000000df0800720c */ /* 0x000fe20003f46270 */
[----:B------:R-:W-:Y:S01]  /*12b10*/  FMUL.FTZ R69, R69, R21 ;  /* 0x0000001545457220 */ /* 0x000fe20000410000 */
[----:B------:R-:W-:-:S03]  /*12b20*/  ISETP.GE.OR P6, PT, R18, R222, !P6 ;  /* 0x000000de1200720c */ /* 0x000fc600077c6670 */
[----:B------:R-:W1:Y:S01]  /*12b30*/  MUFU.TANH R174, R37 ;  /* 0x0000002500ae7308 */ /* 0x000e620000002400 */
[-C--:B------:R-:W-:Y:S01]  /*12b40*/  FMUL.FTZ R70, R70, R21.reuse ;  /* 0x0000001546467220 */ /* 0x080fe20000410000 */
[-C--:B------:R-:W-:Y:S01]  /*12b50*/  ISETP.GE.OR P5, PT, R8, R224.reuse, !P5 ;  /* 0x000000e00800720c */ /* 0x080fe20006fa6670 */
[-C--:B------:R-:W-:Y:S01]  /*12b60*/  FMUL.FTZ R71, R71, R21.reuse ;  /* 0x0000001547477220 */ /* 0x080fe20000410000 */
[C---:B------:R-:W-:Y:S01]  /*12b70*/  ISETP.GE.OR P4, PT, R9.reuse, R224, !P4 ;  /* 0x000000e00900720c */ /* 0x040fe20006786670 */
[----:B------:R-:W-:Y:S01]  /*12b80*/  FMUL.FTZ R36, R36, R21 ;  /* 0x0000001524247220 */ /* 0x000fe20000410000 */
[----:B------:R-:W-:Y:S02]  /*12b90*/  ISETP.GE.OR P1, PT, R9, R222, !P1 ;  /* 0x000000de0900720c */ /* 0x000fe40004f26670 */
[----:B--2---:R-:W-:Y:S02]  /*12ba0*/  FSEL R10, R35, -INF , !P0 ;  /* 0xff800000230a7808 */ /* 0x004fe40004000000 */
[----:B------:R-:W-:-:S02]  /*12bb0*/  IADD3 R5, R33, 0x31, RZ ;  /* 0x0000003121057810 */ /* 0x000fc40007ffe0ff */
[----:B------:R-:W-:Y:S02]  /*12bc0*/  IADD3 R9, R33, 0x28, RZ ;  /* 0x0000002821097810 */ /* 0x000fe40007ffe0ff */
[----:B------:R-:W-:Y:S01]  /*12bd0*/  ISETP.GE.AND P0, PT, R18, R225, PT ;  /* 0x000000e11200720c */ /* 0x000fe20003f06270 */
[----:B------:R-:W2:Y:S01]  /*12be0*/  MUFU.TANH R162, R68 ;  /* 0x0000004400a27308 */ /* 0x000ea20000002400 */
[----:B------:R-:W-:Y:S01]  /*12bf0*/  ISETP.GE.OR P2, PT, R8, R222, !P2 ;  /* 0x000000de0800720c */ /* 0x000fe20005746670 */
[----:B------:R-:W-:Y:S01]  /*12c00*/  FMUL.FTZ R38, R38, R21 ;  /* 0x0000001526267220 */ /* 0x000fe20000410000 */
[----:B---3--:R-:W-:Y:S02]  /*12c10*/  FSEL R171, R171, -INF , !P6 ;  /* 0xff800000abab7808 */ /* 0x008fe40007000000 */
[----:B----4-:R-:W-:Y:S02]  /*12c20*/  FSEL R8, R27, -INF , !P3 ;  /* 0xff8000001b087808 */ /* 0x010fe40005800000 */
[----:B------:R-:W-:Y:S01]  /*12c30*/  FSEL R12, R24, -INF , !P5 ;  /* 0xff800000180c7808 */ /* 0x000fe20006800000 */
[----:B------:R-:W-:Y:S01]  /*12c40*/  MUFU.TANH R167, R69 ;  /* 0x0000004500a77308 */ /* 0x000fe20000002400 */
[----:B------:R-:W-:-:S02]  /*12c50*/  ISETP.GE.AND P6, PT, R5, R225, PT ;  /* 0x000000e10500720c */ /* 0x000fc40003fc6270 */
[C---:B------:R-:W-:Y:S02]  /*12c60*/  ISETP.GE.AND P3, PT, R9.reuse, R225, PT ;  /* 0x000000e10900720c */ /* 0x040fe40003f66270 */
[----:B------:R-:W-:-:S03]  /*12c70*/  ISETP.GE.AND P5, PT, R9, R223, PT ;  /* 0x000000df0900720c */ /* 0x000fc60003fa6270 */
[----:B------:R-:W3:Y:S01]  /*12c80*/  MUFU.TANH R170, R70 ;  /* 0x0000004600aa7308 */ /* 0x000ee20000002400 */
[----:B------:R-:W-:Y:S02]  /*12c90*/  ISETP.GE.OR P0, PT, R18, R224, !P0 ;  /* 0x000000e01200720c */ /* 0x000fe40004706670 */
[----:B------:R-:W-:-:S05]  /*12ca0*/  IADD3 R4, R33, 0x30, RZ ;  /* 0x0000003021047810 */ /* 0x000fca0007ffe0ff */
[----:B------:R-:W4:Y:S01]  /*12cb0*/  MUFU.TANH R175, R71 ;  /* 0x0000004700af7308 */ /* 0x000f220000002400 */
[----:B------:R-:W-:Y:S01]  /*12cc0*/  IADD3 R18, R33, 0x29, RZ ;  /* 0x0000002921127810 */ /* 0x000fe20007ffe0ff */
[----:B------:R-:W-:Y:S01]  /*12cd0*/  FMUL.FTZ R39, R39, R21 ;  /* 0x0000001527277220 */ /* 0x000fe20000410000 */
[----:B------:R-:W-:-:S05]  /*12ce0*/  ISETP.GE.OR P6, PT, R5, R224, !P6 ;  /* 0x000000e00500720c */ /* 0x000fca00077c6670 */
[----:B------:R-:W1:Y:S01]  /*12cf0*/  MUFU.TANH R176, R36 ;  /* 0x0000002400b07308 */ /* 0x000e620000002400 */
[-C--:B------:R-:W-:Y:S01]  /*12d00*/  FMUL.FTZ R84, R84, R21.reuse ;  /* 0x0000001554547220 */ /* 0x080fe20000410000 */
[----:B------:R-:W-:Y:S01]  /*12d10*/  ISETP.GE.OR P3, PT, R9, R224, !P3 ;  /* 0x000000e00900720c */ /* 0x000fe20005f66670 */
[-C--:B------:R-:W-:Y:S01]  /*12d20*/  FMUL.FTZ R85, R85, R21.reuse ;  /* 0x0000001555557220 */ /* 0x080fe20000410000 */
[----:B------:R-:W-:Y:S01]  /*12d30*/  ISETP.GE.OR P5, PT, R9, R222, !P5 ;  /* 0x000000de0900720c */ /* 0x000fe20006fa6670 */
[-C--:B------:R-:W-:Y:S01]  /*12d40*/  FMUL.FTZ R86, R86, R21.reuse ;  /* 0x0000001556567220 */ /* 0x080fe20000410000 */
[----:B-----5:R-:W-:Y:S01]  /*12d50*/  FSEL R168, R168, -INF , !P1 ;  /* 0xff800000a8a87808 */ /* 0x020fe20004800000 */
[----:B------:R-:W-:Y:S01]  /*12d60*/  FMUL.FTZ R87, R87, R21 ;  /* 0x0000001557577220 */ /* 0x000fe20000410000 */
[----:B------:R-:W5:Y:S01]  /*12d70*/  MUFU.TANH R146, R38 ;  /* 0x0000002600927308 */ /* 0x000f620000002400 */
[----:B------:R-:W-:Y:S02]  /*12d80*/  FSEL R165, R165, -INF , !P0 ;  /* 0xff800000a5a57808 */ /* 0x000fe40004000000 */
[----:B------:R-:W-:-:S02]  /*12d90*/  FSEL R9, R26, -INF , !P2 ;  /* 0xff8000001a097808 */ /* 0x000fc40005000000 */
[----:B------:R-:W-:Y:S02]  /*12da0*/  FSEL R160, R160, -INF , !P4 ;  /* 0xff800000a0a07808 */ /* 0x000fe40006000000 */
[C---:B------:R-:W-:Y:S02]  /*12db0*/  ISETP.GE.AND P1, PT, R4.reuse, R225, PT ;  /* 0x000000e10400720c */ /* 0x040fe40003f26270 */
[----:B------:R-:W-:Y:S01]  /*12dc0*/  ISETP.GE.AND P0, PT, R4, R223, PT ;  /* 0x000000df0400720c */ /* 0x000fe20003f06270 */
[----:B------:R-:W2:Y:S01]  /*12dd0*/  MUFU.TANH R145, R39 ;  /* 0x0000002700917308 */ /* 0x000ea20000002400 */
[C---:B------:R-:W-:Y:S02]  /*12de0*/  ISETP.GE.AND P2, PT, R18.reuse, R225, PT ;  /* 0x000000e11200720c */ /* 0x040fe40003f46270 */
[----:B------:R-:W-:Y:S02]  /*12df0*/  ISETP.GE.AND P4, PT, R18, R223, PT ;  /* 0x000000df1200720c */ /* 0x000fe40003f86270 */
[----:B-1----:R-:W-:-:S02]  /*12e00*/  FSEL R174, R174, -INF , !P6 ;  /* 0xff800000aeae7808 */ /* 0x002fc40007000000 */
[----:B------:R-:W-:Y:S01]  /*12e10*/  ISETP.GT.AND P6, PT, R219, R206, PT ;  /* 0x000000cedb00720c */ /* 0x000fe20003fc4270 */
[----:B------:R-:W1:Y:S01]  /*12e20*/  MUFU.TANH R172, R84 ;  /* 0x0000005400ac7308 */ /* 0x000e620000002400 */
[C---:B------:R-:W-:Y:S02]  /*12e30*/  ISETP.GE.OR P1, PT, R4.reuse, R224, !P1 ;  /* 0x000000e00400720c */ /* 0x040fe40004f26670 */
[----:B------:R-:W-:Y:S02]  /*12e40*/  ISETP.GE.OR P0, PT, R4, R222, !P0 ;  /* 0x000000de0400720c */ /* 0x000fe40004706670 */
[----:B------:R-:W-:-:S03]  /*12e50*/  ISETP.GE.OR P2, PT, R18, R224, !P2 ;  /* 0x000000e01200720c */ /* 0x000fc60005746670 */
[----:B------:R-:W-:Y:S01]  /*12e60*/  MUFU.TANH R147, R85 ;  /* 0x0000005500937308 */ /* 0x000fe20000002400 */
[----:B------:R-:W-:Y:S02]  /*12e70*/  ISETP.GE.OR P4, PT, R18, R222, !P4 ;  /* 0x000000de1200720c */ /* 0x000fe40006786670 */
[----:B------:R-:W-:-:S05]  /*12e80*/  IADD3 R4, R33, 0x38, RZ ;  /* 0x0000003821047810 */ /* 0x000fca0007ffe0ff */
[----:B------:R-:W1:Y:S01]  /*12e90*/  MUFU.TANH R144, R86 ;  /* 0x0000005600907308 */ /* 0x000e620000002400 */
[----:B------:R-:W-:-:S07]  /*12ea0*/  IADD3 R33, R33, 0x39, RZ ;  /* 0x0000003921217810 */ /* 0x000fce0007ffe0ff */
[----:B------:R-:W1:Y:S01]  /*12eb0*/  MUFU.TANH R164, R87 ;  /* 0x0000005700a47308 */ /* 0x000e620000002400 */
[----:B--2---:R-:W-:Y:S02]  /*12ec0*/  FSEL R162, R162, -INF , !P3 ;  /* 0xff800000a2a27808 */ /* 0x004fe40005800000 */
[----:B---3--:R-:W-:Y:S02]  /*12ed0*/  FSEL R170, R170, -INF , !P5 ;  /* 0xff800000aaaa7808 */ /* 0x008fe40006800000 */
[----:B------:R-:W-:Y:S02]  /*12ee0*/  FSEL R167, R167, -INF , !P2 ;  /* 0xff800000a7a77808 */ /* 0x000fe40005000000 */
[----:B----4-:R-:W-:Y:S02]  /*12ef0*/  FSEL R175, R175, -INF , !P4 ;  /* 0xff800000afaf7808 */ /* 0x010fe40006000000 */
[----:B------:R-:W-:Y:S02]  /*12f00*/  FSEL R176, R176, -INF , !P1 ;  /* 0xff800000b0b07808 */ /* 0x000fe40004800000 */
[----:B------:R-:W-:-:S02]  /*12f10*/  ISETP.GE.AND P3, PT, R5, R223, PT ;  /* 0x000000df0500720c */ /* 0x000fc40003f66270 */
[C---:B------:R-:W-:Y:S02]  /*12f20*/  ISETP.GE.AND P5, PT, R4.reuse, R225, PT ;  /* 0x000000e10400720c */ /* 0x040fe40003fa6270 */
[----:B------:R-:W-:Y:S02]  /*12f30*/  ISETP.GE.AND P2, PT, R4, R223, PT ;  /* 0x000000df0400720c */ /* 0x000fe40003f46270 */
[C---:B------:R-:W-:Y:S02]  /*12f40*/  ISETP.GE.AND P4, PT, R33.reuse, R225, PT ;  /* 0x000000e12100720c */ /* 0x040fe40003f86270 */
[----:B------:R-:W-:Y:S02]  /*12f50*/  ISETP.GE.AND P1, PT, R33, R223, PT ;  /* 0x000000df2100720c */ /* 0x000fe40003f26270 */
[----:B-----5:R-:W-:Y:S01]  /*12f60*/  FSEL R146, R146, -INF , !P0 ;  /* 0xff80000092927808 */ /* 0x020fe20004000000 */
[----:B------:R-:W-:Y:S01]  /*12f70*/  BSSY B1, `(.L_x_6044) ;  /* 0x0000078000017945 */ /* 0x000fe20003800000 */
[----:B------:R-:W-:-:S02]  /*12f80*/  ISETP.GE.OR P3, PT, R5, R222, !P3 ;  /* 0x000000de0500720c */ /* 0x000fc40005f66670 */
[C---:B------:R-:W-:Y:S02]  /*12f90*/  ISETP.GE.OR P5, PT, R4.reuse, R224, !P5 ;  /* 0x000000e00400720c */ /* 0x040fe40006fa6670 */
[----:B------:R-:W-:Y:S02]  /*12fa0*/  ISETP.GE.OR P2, PT, R4, R222, !P2 ;  /* 0x000000de0400720c */ /* 0x000fe40005746670 */
[----:B------:R-:W-:Y:S02]  /*12fb0*/  ISETP.NE.U32.AND P0, PT, R220, RZ, PT ;  /* 0x000000ffdc00720c */ /* 0x000fe40003f05070 */
[C---:B------:R-:W-:Y:S02]  /*12fc0*/  ISETP.GE.OR P4, PT, R33.reuse, R224, !P4 ;  /* 0x000000e02100720c */ /* 0x040fe40006786670 */
[----:B------:R-:W-:Y:S02]  /*12fd0*/  ISETP.GE.OR P1, PT, R33, R222, !P1 ;  /* 0x000000de2100720c */ /* 0x000fe40004f26670 */
[----:B------:R-:W-:-:S02]  /*12fe0*/  LOP3.LUT R0, R0, R61, RZ, 0xfc, !PT ;  /* 0x0000003d00007212 */ /* 0x000fc400078efcff */
        /* <DEDUP_REMOVED lines=12> */
[----:B------:R-:W-:Y:S02]  /*130b0*/  FSEL R145, R145, -INF , !P3 ;  /* 0xff80000091917808 */ /* 0x000fe40005800000 */
[----:B-1----:R-:W-:Y:S02]  /*130c0*/  FSEL R172, R172, -INF , !P5 ;  /* 0xff800000acac7808 */ /* 0x002fe40006800000 */
[----:B------:R-:W-:Y:S02]  /*130d0*/  FSEL R144, R144, -INF , !P2 ;  /* 0xff80000090907808 */ /* 0x000fe40005000000 */
[----:B------:R-:W-:Y:S02]  /*130e0*/  FSEL R147, R147, -INF , !P4 ;  /* 0xff80000093937808 */ /* 0x000fe40006000000 */
[----:B------:R-:W-:Y:S01]  /*130f0*/  FSEL R164, R164, -INF , !P1 ;  /* 0xff800000a4a47808 */ /* 0x000fe20004800000 */
        /* <DEDUP_REMOVED lines=21> */
[----:B------:R-:W-:-:S06]  /*13250*/  IMAD.HI.U32 R21, R25, R21, R24 ;  /* 0x0000001519157227 */ /* 0x000fcc00078e0018 */
[----:B------:R-:W-:-:S04]  /*13260*/  IMAD.HI.U32 R18, R21, R6, RZ ;  /* 0x0000000615127227 */ /* 0x000fc800078e00ff */
[----:B------:R-:W-:Y:S02]  /*13270*/  IMAD.HI.U32 R14, R21, R4, RZ ;  /* 0x00000004150e7227 */ /* 0x000fe400078e00ff */
[----:B------:R-:W2:Y:S02]  /*13280*/  LD.E.64 R20, [R22.64+0x20] ;  /* 0x0000200616147980 */ /* 0x000ea4000c101b00 */
        /* <DEDUP_REMOVED lines=12> */
[----:B------:R-:W-:-:S05]  /*13350*/  ISETP.NE.AND P2, PT, R19, RZ, PT ;  /* 0x000000ff1300720c */ /* 0x000fca0003f45270 */
        /* <DEDUP_REMOVED lines=26> */
.L_x_6047:
[----:B------:R-:W2:Y:S02]  /*13500*/  LD.E R7, [R22.64+0x38] ;  /* 0x0000380616077980 */ /* 0x000ea4000c101900 */
[----:B--2---:R-:W-:-:S04]  /*13510*/  LEA R7, -R7, RZ, 0x6 ;  /* 0x000000ff07077211 */ /* 0x004fc800078e31ff */
[----:B------:R-:W-:Y:S02]  /*13520*/  SHF.R.S32.HI R6, RZ, 0x1f, R7 ;  /* 0x0000001fff067819 */ /* 0x000fe40000011407 */
.L_x_6048:
[----:B------:R-:W-:Y:S05]  /*13530*/  BSYNC B0 ;  /* 0x0000000000007941 */ /* 0x000fea0003800000 */
.L_x_6046:
[C---:B------:R-:W-:Y:S01]  /*13540*/  LEA R208, P2, R7.reuse, R208, 0x1 ;  /* 0x000000d007d07211 */ /* 0x040fe200078408ff */
[C---:B------:R-:W-:Y:S01]  /*13550*/  IMAD.SHL.U32 R5, R136.reuse, 0x20, RZ ;  /* 0x0000002088057824 */ /* 0x040fe200078e00ff */
[----:B------:R-:W-:Y:S02]  /*13560*/  SHF.L.U64.HI R4, R136, 0x5, R137 ;  /* 0x0000000588047819 */ /* 0x000fe40000010289 */
[----:B------:R-:W-:Y:S02]  /*13570*/  LEA.HI.X R207, R7, R207, R6, 0x1, P2 ;  /* 0x000000cf07cf7211 */ /* 0x000fe400010f0c06 */
        /* <DEDUP_REMOVED lines=23> */
.L_x_6045:
[----:B------:R-:W-:Y:S05]  /*136f0*/  BSYNC B1 ;  /* 0x0000000000017941 */ /* 0x000fea0003800000 */
.L_x_6044:
[----:B------:R2:W3:Y:S01]  /*13700*/  LD.E R166, [R22.64+0xdc] ;  /* 0x0000dc0616a67980 */ /* 0x0004e2000c101900 */
[----:B------:R-:W-:-:S02]  /*13710*/  FMNMX.FTZ R5, R3, R40, !PT ;  /* 0x0000002803057209 */ /* 0x000fc40007810000 */
[----:B-1----:R-:W-:Y:S02]  /*13720*/  FMNMX.FTZ R7, R41, R64, !PT ;  /* 0x0000004029077209 */ /* 0x002fe40007810000 */
[----:B------:R-:W-:Y:S02]  /*13730*/  FMNMX.FTZ R4, R28, R5, !PT ;  /* 0x000000051c047209 */ /* 0x000fe40007810000 */
[----:B------:R-:W-:Y:S02]  /*13740*/  FMNMX.FTZ R6, R30, R7, !PT ;  /* 0x000000071e067209 */ /* 0x000fe40007810000 */
[----:B------:R-:W-:Y:S02]  /*13750*/  FMNMX.FTZ R4, R29, R4, !PT ;  /* 0x000000041d047209 */ /* 0x000fe40007810000 */
[----:B------:R-:W-:Y:S02]  /*13760*/  FMNMX.FTZ R6, R31, R6, !PT ;  /* 0x000000061f067209 */ /* 0x000fe40007810000 */
        /* <DEDUP_REMOVED lines=31> */
[----:B--2---:R-:W-:Y:S01]  /*13960*/  LDSM.16.MT88.4 R20, [R205+0xc800] ;  /* 0x00c80000cd14783b */ /* 0x004fe20000004200 */
        /* <DEDUP_REMOVED lines=9> */
[----:B------:R-:W-:-:S05]  /*13a00*/  FMNMX.FTZ R6, R164, R5, !PT ;  /* 0x00000005a4067209 */ /* 0x000fca0007810000 */
[----:B------:R-:W2:Y:S01]  /*13a10*/  SHFL.BFLY PT, R5, R6, 0x2, 0x1f ;  /* 0x0c401f0006057f89 */ /* 0x000ea200000e0000 */
[----:B-1----:R-:W-:-:S05]  /*13a20*/  FMNMX.FTZ R7, R14, R7, !PT ;  /* 0x000000070e077209 */ /* 0x002fca0007810000 */
[----:B------:R-:W1:Y:S01]  /*13a30*/  SHFL.BFLY PT, R132, R7, 0x1, 0x1f ;  /* 0x0c201f0007847f89 */ /* 0x000e6200000e0000 */
[----:B--2---:R-:W-:-:S05]  /*13a40*/  FMNMX.FTZ R5, R6, R5, !PT ;  /* 0x0000000506057209 */ /* 0x004fca0007810000 */
[----:B------:R-:W2:Y:S01]  /*13a50*/  SHFL.BFLY PT, R4, R5, 0x1, 0x1f ;  /* 0x0c201f0005047f89 */ /* 0x000ea200000e0000 */
[----:B-1----:R-:W-:-:S04]  /*13a60*/  FMNMX.FTZ R132, R7, R132, !PT ;  /* 0x0000008407847209 */ /* 0x002fc80007810000 */
[----:B------:R-:W-:Y:S01]  /*13a70*/  FSETP.NEU.FTZ.AND P1, PT, R132, -INF , PT ;  /* 0xff8000008400780b */ /* 0x000fe20003f3d000 */
[----:B---3--:R-:W-:-:S05]  /*13a80*/  FMUL.FTZ R173, R166, R132 ;  /* 0x00000084a6ad7220 */ /* 0x008fca0000410000 */
[----:B------:R-:W-:-:S05]  /*13a90*/  FSEL R173, R173, RZ, P1 ;  /* 0x000000ffadad7208 */ /* 0x000fca0000800000 */
[--C-:B------:R-:W-:Y:S01]  /*13aa0*/  FFMA.FTZ R159, R3, R166, -R173.reuse ;  /* 0x000000a6039f7223 */ /* 0x100fe200000108ad */
[----:B--2---:R-:W-:Y:S01]  /*13ab0*/  FMNMX.FTZ R3, R5, R4, !PT ;  /* 0x0000000405037209 */ /* 0x004fe20007810000 */
[-CC-:B------:R-:W-:Y:S01]  /*13ac0*/  FFMA.FTZ R156, R40, R166.reuse, -R173.reuse ;  /* 0x000000a6289c7223 */ /* 0x180fe200000108ad */
[----:B------:R-:W-:Y:S01]  /*13ad0*/  LDSM.16.MT88.4 R4, [R202+0x10000] ;  /* 0x01000000ca04783b */ /* 0x000fe20000004200 */
[-CC-:B------:R-:W-:Y:S01]  /*13ae0*/  FFMA.FTZ R154, R28, R166.reuse, -R173.reuse ;  /* 0x000000a61c9a7223 */ /* 0x180fe200000108ad */
[----:B------:R-:W-:Y:S01]  /*13af0*/  FSETP.NEU.FTZ.AND P1, PT, R3, -INF , PT ;  /* 0xff8000000300780b */ /* 0x000fe20003f3d000 */
[----:B------:R-:W-:Y:S01]  /*13b00*/  FMUL.FTZ R169, R166, R3 ;  /* 0x00000003a6a97220 */ /* 0x000fe20000410000 */
[----:B------:R-:W-:Y:S01]  /*13b10*/  MUFU.EX2 R159, R159 ;  /* 0x0000009f009f7308 */ /* 0x000fe20000000800 */
[-CC-:B------:R-:W-:Y:S02]  /*13b20*/  FFMA.FTZ R151, R29, R166.reuse, -R173.reuse ;  /* 0x000000a61d977223 */ /* 0x180fe400000108ad */
[-CC-:B------:R-:W-:Y:S01]  /*13b30*/  FFMA.FTZ R157, R17, R166.reuse, -R173.reuse ;  /* 0x000000a6119d7223 */ /* 0x180fe200000108ad */
[----:B------:R-:W-:Y:S01]  /*13b40*/  FSEL R169, R169, RZ, P1 ;  /* 0x000000ffa9a97208 */ /* 0x000fe20000800000 */
[----:B------:R-:W-:-:S02]  /*13b50*/  FFMA.FTZ R150, R16, R166, -R173 ;  /* 0x000000a610967223 */ /* 0x000fc400000108ad */
[----:B------:R-:W-:Y:S01]  /*13b60*/  LDSM.16.MT88.4 R16, [R203+0xe800] ;  /* 0x00e80000cb10783b */ /* 0x000fe20000004200 */
[----:B------:R-:W1:Y:S01]  /*13b70*/  MUFU.EX2 R156, R156 ;  /* 0x0000009c009c7308 */ /* 0x000e620000000800 */
[-CC-:B------:R-:W-:Y:S02]  /*13b80*/  FFMA.FTZ R158, R41, R166.reuse, -R169.reuse ;  /* 0x000000a6299e7223 */ /* 0x180fe400000108a9 */
[----:B------:R-:W2:Y:S01]  /*13b90*/  LDSM.16.MT88.4 R40, [R205+0xe000] ;  /* 0x00e00000cd28783b */ /* 0x000ea20000004200 */
[-CC-:B------:R-:W-:Y:S02]  /*13ba0*/  FFMA.FTZ R161, R64, R166.reuse, -R169.reuse ;  /* 0x000000a640a17223 */ /* 0x180fe400000108a9 */
[-CC-:B------:R-:W-:Y:S01]  /*13bb0*/  FFMA.FTZ R163, R30, R166.reuse, -R169.reuse ;  /* 0x000000a61ea37223 */ /* 0x180fe200000108a9 */
[----:B------:R-:W3:Y:S01]  /*13bc0*/  LDSM.16.MT88.4 R64, [R202+0xe000] ;  /* 0x00e00000ca40783b */ /* 0x000ee20000004200 */
[-CC-:B------:R-:W-:Y:S01]  /*13bd0*/  FFMA.FTZ R152, R31, R166.reuse, -R169.reuse ;  /* 0x000000a61f987223 */ /* 0x180fe200000108a9 */
[----:B------:R-:W-:Y:S01]  /*13be0*/  MUFU.EX2 R154, R154 ;  /* 0x0000009a009a7308 */ /* 0x000fe20000000800 */
[-CC-:B------:R-:W-:Y:S01]  /*13bf0*/  FFMA.FTZ R155, R11, R166.reuse, -R169.reuse ;  /* 0x000000a60b9b7223 */ /* 0x180fe200000108a9 */
[----:B------:R-:W-:Y:S01]  /*13c00*/  LDSM.16.MT88.4 R28, [R202+0xc800] ;  /* 0x00c80000ca1c783b */ /* 0x000fe20000004200 */
[----:B------:R-:W-:-:S02]  /*13c10*/  FFMA.FTZ R148, R10, R166, -R169 ;  /* 0x000000a60a947223 */ /* 0x000fc400000108a9 */
[-CC-:B------:R-:W-:Y:S02]  /*13c20*/  FFMA.FTZ R153, R8, R166.reuse, -R169.reuse ;  /* 0x000000a608997223 */ /* 0x180fe400000108a9 */
[-C--:B------:R-:W-:Y:S01]  /*13c30*/  FFMA.FTZ R134, R9, R166.reuse, -R169 ;  /* 0x000000a609867223 */ /* 0x080fe200000108a9 */
[----:B------:R-:W4:Y:S01]  /*13c40*/  MUFU.EX2 R151, R151 ;  /* 0x0000009700977308 */ /* 0x000f220000000800 */
[----:B------:R-:W5:Y:S01]  /*13c50*/  LDSM.16.MT88.4 R8, [R205+0xe800] ;  /* 0x00e80000cd08783b */ /* 0x000f620000004200 */
[----:B-1----:R-:W-:Y:S01]  /*13c60*/  F2FP.BF16.PACK_AB R96, R156, R159 ;  /* 0x0000009f9c60723e */ /* 0x002fe200000010ff */
[-CC-:B------:R-:W-:Y:S02]  /*13c70*/  FFMA.FTZ R149, R13, R166.reuse, -R173.reuse ;  /* 0x000000a60d957223 */ /* 0x180fe400000108ad */
[-CC-:B------:R-:W-:Y:S02]  /*13c80*/  FFMA.FTZ R0, R12, R166.reuse, -R173.reuse ;  /* 0x000000a60c007223 */ /* 0x180fe400000108ad */
[----:B------:R-:W1:Y:S01]  /*13c90*/  LDSM.16.MT88.4 R12, [R202+0xe800] ;  /* 0x00e80000ca0c783b */ /* 0x000e620000004200 */
[----:B------:R-:W-:Y:S01]  /*13ca0*/  MUFU.EX2 R158, R158 ;  /* 0x0000009e009e7308 */ /* 0x000fe20000000800 */
[----:B------:R-:W-:-:S02]  /*13cb0*/  FFMA.FTZ R160, R160, R166, -R173 ;  /* 0x000000a6a0a07223 */ /* 0x000fc400000108ad */
[-CC-:B------:R-:W-:Y:S02]  /*13cc0*/  FFMA.FTZ R165, R165, R166.reuse, -R173.reuse ;  /* 0x000000a6a5a57223 */ /* 0x180fe400000108ad */
[-CC-:B------:R-:W-:Y:S02]  /*13cd0*/  FFMA.FTZ R162, R162, R166.reuse, -R173.reuse ;  /* 0x000000a6a2a27223 */ /* 0x180fe400000108ad */
[----:B------:R-:W-:Y:S01]  /*13ce0*/  FFMA.FTZ R167, R167, R166, -R173 ;  /* 0x000000a6a7a77223 */ /* 0x000fe200000108ad */
[----:B------:R-:W2:Y:S01]  /*13cf0*/  MUFU.EX2 R161, R161 ;  /* 0x000000a100a17308 */ /* 0x000ea20000000800 */
[----:B----4-:R-:W-:Y:S01]  /*13d00*/  F2FP.BF16.PACK_AB R98, R151, R154 ;  /* 0x0000009a9762723e */ /* 0x010fe200000010ff */
[-CC-:B------:R-:W-:Y:S02]  /*13d10*/  FFMA.FTZ R168, R168, R166.reuse, -R169.reuse ;  /* 0x000000a6a8a87223 */ /* 0x180fe400000108a9 */
[-CC-:B------:R-:W-:Y:S02]  /*13d20*/  FFMA.FTZ R171, R171, R166.reuse, -R169.reuse ;  /* 0x000000a6abab7223 */ /* 0x180fe400000108a9 */
[----:B------:R-:W-:-:S02]  /*13d30*/  FFMA.FTZ R170, R170, R166, -R169 ;  /* 0x000000a6aaaa7223 */ /* 0x000fc400000108a9 */
[----:B------:R-:W-:Y:S01]  /*13d40*/  MUFU.EX2 R163, R163 ;  /* 0x000000a300a37308 */ /* 0x000fe20000000800 */
[-C--:B------:R-:W-:Y:S02]  /*13d50*/  FFMA.FTZ R175, R175, R166.reuse, -R169 ;  /* 0x000000a6afaf7223 */ /* 0x080fe400000108a9 */
[-CC-:B------:R-:W-:Y:S02]  /*13d60*/  FFMA.FTZ R176, R176, R166.reuse, -R173.reuse ;  /* 0x000000a6b0b07223 */ /* 0x180fe400000108ad */
[-CC-:B------:R-:W-:Y:S02]  /*13d70*/  FFMA.FTZ R177, R174, R166.reuse, -R173.reuse ;  /* 0x000000a6aeb17223 */ /* 0x180fe400000108ad */
[--C-:B------:R-:W-:Y:S01]  /*13d80*/  FFMA.FTZ R172, R172, R166, -R173.reuse ;  /* 0x000000a6acac7223 */ /* 0x100fe200000108ad */
[----:B------:R-:W4:Y:S01]  /*13d90*/  MUFU.EX2 R152, R152 ;  /* 0x0000009800987308 */ /* 0x000f220000000800 */
[----:B--2---:R-:W-:Y:S01]  /*13da0*/  F2FP.BF16.PACK_AB R97, R161, R158 ;  /* 0x0000009ea161723e */ /* 0x004fe200000010ff */
[----:B------:R-:W-:-:S02]  /*13db0*/  FFMA.FTZ R229, R147, R166, -R173 ;  /* 0x000000a693e57223 */ /* 0x000fc400000108ad */
[-CC-:B------:R-:W-:Y:S02]  /*13dc0*/  FFMA.FTZ R173, R146, R166.reuse, -R169.reuse ;  /* 0x000000a692ad7223 */ /* 0x180fe400000108a9 */
[-CC-:B------:R-:W-:Y:S02]  /*13dd0*/  FFMA.FTZ R174, R145, R166.reuse, -R169.reuse ;  /* 0x000000a691ae7223 */ /* 0x180fe400000108a9 */
[----:B------:R-:W-:Y:S01]  /*13de0*/  MUFU.EX2 R157, R157 ;  /* 0x0000009d009d7308 */ /* 0x000fe20000000800 */
[-CC-:B------:R-:W-:Y:S02]  /*13df0*/  FFMA.FTZ R178, R144, R166.reuse, -R169.reuse ;  /* 0x000000a690b27223 */ /* 0x180fe400000108a9 */
[----:B------:R-:W-:Y:S01]  /*13e00*/  FFMA.FTZ R227, R164, R166, -R169 ;  /* 0x000000a6a4e37223 */ /* 0x000fe200000108a9 */
[----:B------:R-:W-:Y:S01]  /*13e10*/  LDSM.16.MT88.4 R144, [R204+0xd800] ;  /* 0x00d80000cc90783b */ /* 0x000fe20000004200 */
[----:B------:R-:W-:Y:S02]  /*13e20*/  FADD.FTZ R159, R159, R156 ;  /* 0x0000009c9f9f7221 */ /* 0x000fe40000010000 */
[----:B------:R-:W-:Y:S01]  /*13e30*/  FADD.FTZ R158, R158, R161 ;  /* 0x000000a19e9e7221 */ /* 0x000fe20000010000 */
[----:B----4-:R-:W-:Y:S01]  /*13e40*/  F2FP.BF16.PACK_AB R99, R152, R163 ;  /* 0x000000a39863723e */ /* 0x010fe200000010ff */
[----:B------:R-:W2:Y:S01]  /*13e50*/  MUFU.EX2 R150, R150 ;  /* 0x0000009600967308 */ /* 0x000ea20000000800 */
[----:B------:R-:W-:-:S02]  /*13e60*/  FADD.FTZ R154, R154, R159 ;  /* 0x0000009f9a9a7221 */ /* 0x000fc40000010000 */
[----:B------:R-:W-:Y:S02]  /*13e70*/  FADD.FTZ R163, R163, R158 ;  /* 0x0000009ea3a37221 */ /* 0x000fe40000010000 */
[----:B------:R-:W-:Y:S01]  /*13e80*/  FADD.FTZ R154, R151, R154 ;  /* 0x0000009a979a7221 */ /* 0x000fe20000010000 */
[C---:B------:R-:W-:Y:S01]  /*13e90*/  HMMA.16816.F32.BF16 R36, R96.reuse, R40, RZ ;  /* 0x000000286024723c */ /* 0x040fe200000418ff */
[----:B------:R-:W-:Y:S01]  /*13ea0*/  FADD.FTZ R152, R152, R163 ;  /* 0x000000a398987221 */ /* 0x000fe20000010000 */
        /* <DEDUP_REMOVED lines=17> */
[C---:B---3--:R-:W-:Y:S02]  /*13fc0*/  HMMA.16816.F32.BF16 R60, R96.reuse, R64, RZ ;  /* 0x00000040603c723c */ /* 0x048fe400000418ff */
        /* <DEDUP_REMOVED lines=236> */
.L_x_6051:
[----:B------:R-:W-:Y:S02]  /*14e90*/  ULDC.64 UR4, c[0x0][0x118] ;  /* 0x0000460000047ab9 */ /* 0x000fe40000000a00 */
[----:B------:R-:W2:Y:S02]  /*14ea0*/  LD.E R6, [R230.64+0x40] ;  /* 0x00004004e6067980 */ /* 0x000ea4000c101900 */
[----:B--2---:R-:W-:-:S04]  /*14eb0*/  LEA R6, -R6, RZ, 0x6 ;  /* 0x000000ff06067211 */ /* 0x004fc800078e31ff */
[----:B------:R-:W-:Y:S02]  /*14ec0*/  SHF.R.S32.HI R4, RZ, 0x1f, R6 ;  /* 0x0000001fff047819 */ /* 0x000fe40000011406 */
.L_x_6052:
[----:B------:R-:W-:Y:S05]  /*14ed0*/  BSYNC B0 ;  /* 0x0000000000007941 */ /* 0x000fea0003800000 */
.L_x_6050:
[----:B------:R-:W-:Y:S01]  /*14ee0*/  IMAD.SHL.U32 R5, R138, 0x20, RZ ;  /* 0x000000208a057824 */ /* 0x000fe200078e00ff */
[----:B------:R-:W-:Y:S01]  /*14ef0*/  LEA R210, P2, R6, R210, 0x1 ;  /* 0x000000d206d27211 */ /* 0x000fe200078408ff */
[----:B------:R-:W-:Y:S01]  /*14f00*/  ULDC.64 UR4, c[0x0][0x118] ;  /* 0x0000460000047ab9 */ /* 0x000fe20000000a00 */
[----:B------:R-:W-:Y:S02]  /*14f10*/  SHF.L.U64.HI R0, R138, 0x5, R139 ;  /* 0x000000058a007819 */ /* 0x000fe4000001028b */
[C---:B------:R-:W-:Y:S02]  /*14f20*/  IADD3 R8, P1, R5.reuse, R210, RZ ;  /* 0x000000d205087210 */ /* 0x040fe40007f3e0ff */
[----:B------:R-:W-:Y:S02]  /*14f30*/  LEA.HI.X R211, R6, R211, R4, 0x1, P2 ;  /* 0x000000d306d37211 */ /* 0x000fe400010f0c04 */
        /* <DEDUP_REMOVED lines=23> */
[----:B------:R-:W3:Y:S04]  /*150b0*/  LDSM.16.M88.4 R20, [R198] ;  /* 0x00000000c614783b */ /* 0x000ee80000000200 */
[----:B------:R-:W-:Y:S04]  /*150c0*/  LDSM.16.M88.4 R168, [R197] ;  /* 0x00000000c5a8783b */ /* 0x000fe80000000200 */
[----:B------:R-:W-:Y:S04]  /*150d0*/  LDSM.16.M88.4 R172, [R195+0x6000] ;  /* 0x00600000c3ac783b */ /* 0x000fe80000000200 */
[----:B------:R-:W5:Y:S01]  /*150e0*/  LD.E R0, [R230.64+0x18c] ;  /* 0x00018c04e6007980 */ /* 0x000f62000c101900 */
[----:B------:R-:W-:Y:S01]  /*150f0*/  IMAD R2, R219, 0x40, R2 ;  /* 0x00000040db027824 */ /* 0x000fe200078e0202 */
[----:B------:R-:W-:Y:S02]  /*15100*/  BSSY B1, `(.L_x_6053) ;  /* 0x00001ac000017945 */ /* 0x000fe40003800000 */
[----:B------:R-:W1:Y:S02]  /*15110*/  LDSM.16.M88.4 R140, [R200+0x6800] ;  /* 0x00680000c88c783b */ /* 0x000e640000000200 */
[----:B------:R-:W-:-:S02]  /*15120*/  ISETP.GE.AND P4, PT, R2, R225, PT ;  /* 0x000000e10200720c */ /* 0x000fc40003f86270 */
[----:B------:R-:W1:Y:S02]  /*15130*/  LDSM.16.M88.4 R156, [R200+0x7000] ;  /* 0x00700000c89c783b */ /* 0x000e640000000200 */
[----:B------:R-:W-:Y:S02]  /*15140*/  ISETP.GE.OR P4, PT, R2, R224, !P4 ;  /* 0x000000e00200720c */ /* 0x000fe40006786670 */
[----:B--2---:R-:W2:Y:S04]  /*15150*/  LDSM.16.M88.4 R8, [R200+0x7800] ;  /* 0x00780000c808783b */ /* 0x004ea80000000200 */
[----:B------:R-:W-:Y:S01]  /*15160*/  LDSM.16.M88.4 R148, [R196] ;  /* 0x00000000c494783b */ /* 0x000fe20000000200 */
[C---:B----4-:R-:W-:Y:S03]  /*15170*/  HMMA.16816.F32.BF16 R16, R176.reuse, R12, RZ ;  /* 0x0000000cb010723c */ /* 0x050fe600000418ff */
[----:B------:R-:W4:Y:S04]  /*15180*/  LDSM.16.M88.4 R152, [R191] ;  /* 0x00000000bf98783b */ /* 0x000f280000000200 */
[----:B------:R-:W2:Y:S01]  /*15190*/  LDSM.16.M88.4 R164, [R194] ;  /* 0x00000000c2a4783b */ /* 0x000ea20000000200 */
[----:B------:R-:W-:Y:S03]  /*151a0*/  HMMA.16816.F32.BF16 R12, R176, R14, RZ ;  /* 0x0000000eb00c723c */ /* 0x000fe600000418ff */
[----:B---3--:R-:W3:Y:S04]  /*151b0*/  LDSM.16.M88.4 R24, [R192] ;  /* 0x00000000c018783b */ /* 0x008ee80000000200 */
[----:B------:R-:W2:Y:S04]  /*151c0*/  LDSM.16.M88.4 R32, [R193] ;  /* 0x00000000c120783b */ /* 0x000ea80000000200 */
[----:B------:R-:W-:Y:S04]  /*151d0*/  LDSM.16.M88.4 R240, [R200+0x8000] ;  /* 0x00800000c8f0783b */ /* 0x000fe80000000200 */
[----:B------:R-:W-:Y:S01]  /*151e0*/  LDSM.16.M88.4 R28, [R195+0x6800] ;  /* 0x00680000c31c783b */ /* 0x000fe20000000200 */
[C---:B------:R-:W-:Y:S03]  /*151f0*/  HMMA.16816.F32.BF16 R16, R4.reuse, R20, R16 ;  /* 0x000000140410723c */ /* 0x040fe60000041810 */
[----:B------:R-:W-:Y:S04]  /*15200*/  LDSM.16.M88.4 R236, [R197+0x2000] ;  /* 0x00200000c5ec783b */ /* 0x000fe80000000200 */
[----:B------:R-:W-:Y:S01]  /*15210*/  LDSM.16.M88.4 R232, [R195+0x8000] ;  /* 0x00800000c3e8783b */ /* 0x000fe20000000200 */
[----:B------:R-:W-:Y:S03]  /*15220*/  HMMA.16816.F32.BF16 R12, R4, R22, R12 ;  /* 0x00000016040c723c */ /* 0x000fe6000004180c */
[----:B------:R-:W-:Y:S04]  /*15230*/  LDSM.16.M88.4 R20, [R195+0x7000] ;  /* 0x00700000c314783b */ /* 0x000fe80000000200 */
[----:B------:R-:W0:Y:S01]  /*15240*/  LDGDEPBAR ;  /* 0x00000000000079af */ /* 0x000e220000000000 */
[----:B-1----:R-:W-:Y:S08]  /*15250*/  HMMA.16816.F32.BF16 R144, R176, R140, RZ ;  /* 0x0000008cb090723c */ /* 0x002ff000000418ff */
[C---:B------:R-:W-:Y:S08]  /*15260*/  HMMA.16816.F32.BF16 R16, R168.reuse, R172, R16 ;  /* 0x000000aca810723c */ /* 0x040ff00000041810 */
[----:B------:R-:W-:Y:S01]  /*15270*/  HMMA.16816.F32.BF16 R12, R168, R174, R12 ;  /* 0x000000aea80c723c */ /* 0x000fe2000004180c */
[----:B------:R-:W-:Y:S07]  /*15280*/  LDSM.16.M88.4 R172, [R195+0x7800] ;  /* 0x00780000c3ac783b */ /* 0x000fee0000000200 */
[C---:B------:R-:W-:Y:S08]  /*15290*/  HMMA.16816.F32.BF16 R160, R176.reuse, R156, RZ ;  /* 0x0000009cb0a0723c */ /* 0x040ff000000418ff */
[C---:B------:R-:W-:Y:S08]  /*152a0*/  HMMA.16816.F32.BF16 R140, R176.reuse, R142, RZ ;  /* 0x0000008eb08c723c */ /* 0x040ff000000418ff */
[C---:B------:R-:W-:Y:S08]  /*152b0*/  HMMA.16816.F32.BF16 R156, R176.reuse, R158, RZ ;  /* 0x0000009eb09c723c */ /* 0x040ff000000418ff */
[C---:B--2---:R-:W-:Y:S08]  /*152c0*/  HMMA.16816.F32.BF16 R180, R176.reuse, R8, RZ ;  /* 0x00000008b0b4723c */ /* 0x044ff000000418ff */
[----:B------:R-:W-:Y:S01]  /*152d0*/  HMMA.16816.F32.BF16 R176, R176, R10, RZ ;  /* 0x0000000ab0b0723c */ /* 0x000fe200000418ff */
[----:B------:R-:W1:Y:S07]  /*152e0*/  LDSM.16.M88.4 R8, [R201+0x2000] ;  /* 0x00200000c908783b */ /* 0x000e6e0000000200 */
[C---:B----4-:R-:W-:Y:S08]  /*152f0*/  HMMA.16816.F32.BF16 R16, R148.reuse, R152, R16 ;  /* 0x000000989410723c */ /* 0x050ff00000041810 */
[----:B------:R-:W-:Y:S01]  /*15300*/  HMMA.16816.F32.BF16 R12, R148, R154, R12 ;  /* 0x0000009a940c723c */ /* 0x000fe2000004180c */
[----:B------:R-:W-:Y:S07]  /*15310*/  LDSM.16.M88.4 R152, [R191+0x1800] ;  /* 0x00180000bf98783b */ /* 0x000fee0000000200 */
[C---:B------:R-:W-:Y:S08]  /*15320*/  HMMA.16816.F32.BF16 R144, R4.reuse, R164, R144 ;  /* 0x000000a40490723c */ /* 0x040ff00000041890 */
[C---:B------:R-:W-:Y:S01]  /*15330*/  HMMA.16816.F32.BF16 R140, R4.reuse, R166, R140 ;  /* 0x000000a6048c723c */ /* 0x040fe2000004188c */
[----:B------:R-:W-:Y:S07]  /*15340*/  LDSM.16.M88.4 R164, [R190] ;  /* 0x00000000bea4783b */ /* 0x000fee0000000200 */
[C---:B---3--:R-:W-:Y:S08]  /*15350*/  HMMA.16816.F32.BF16 R180, R4.reuse, R24, R180 ;  /* 0x0000001804b4723c */ /* 0x048ff000000418b4 */
[C---:B------:R-:W-:Y:S01]  /*15360*/  HMMA.16816.F32.BF16 R176, R4.reuse, R26, R176 ;  /* 0x0000001a04b0723c */ /* 0x040fe200000418b0 */
[----:B------:R-:W2:Y:S07]  /*15370*/  LDSM.16.M88.4 R24, [R199+0x2000] ;  /* 0x00200000c718783b */ /* 0x000eae0000000200 */
[C---:B------:R-:W-:Y:S08]  /*15380*/  HMMA.16816.F32.BF16 R160, R4.reuse, R32, R160 ;  /* 0x0000002004a0723c */ /* 0x040ff000000418a0 */
[----:B------:R-:W-:Y:S01]  /*15390*/  HMMA.16816.F32.BF16 R156, R4, R34, R156 ;  /* 0x00000022049c723c */ /* 0x000fe2000004189c */
[----:B------:R-:W3:Y:S04]  /*153a0*/  LDSM.16.M88.4 R32, [R191+0x800] ;  /* 0x00080000bf20783b */ /* 0x000ee80000000200 */
[----:B------:R-:W4:Y:S03]  /*153b0*/  LDSM.16.M88.4 R4, [R191+0x1000] ;  /* 0x00100000bf04783b */ /* 0x000f260000000200 */
[C---:B-1----:R-:W-:Y:S08]  /*153c0*/  HMMA.16816.F32.BF16 R16, R8.reuse, R240, R16 ;  /* 0x000000f00810723c */ /* 0x042ff00000041810 */
[----:B------:R-:W-:Y:S01]  /*153d0*/  HMMA.16816.F32.BF16 R12, R8, R242, R12 ;  /* 0x000000f2080c723c */ /* 0x000fe2000004180c */
[----:B------:R-:W-:Y:S07]  /*153e0*/  LDSM.16.M88.4 R240, [R186] ;  /* 0x00000000baf0783b */ /* 0x000fee0000000200 */
[C---:B------:R-:W-:Y:S08]  /*153f0*/  HMMA.16816.F32.BF16 R144, R168.reuse, R28, R144 ;  /* 0x0000001ca890723c */ /* 0x040ff00000041890 */
[C---:B------:R-:W-:Y:S01]  /*15400*/  HMMA.16816.F32.BF16 R140, R168.reuse, R30, R140 ;  /* 0x0000001ea88c723c */ /* 0x040fe2000004188c */
[----:B------:R-:W1:Y:S07]  /*15410*/  LDSM.16.M88.4 R28, [R200+0x8800] ;  /* 0x00880000c81c783b */ /* 0x000e6e0000000200 */
[C---:B------:R-:W-:Y:S08]  /*15420*/  HMMA.16816.F32.BF16 R160, R168.reuse, R20, R160 ;  /* 0x00000014a8a0723c */ /* 0x040ff000000418a0 */
[----:B------:R-:W-:Y:S01]  /*15430*/  HMMA.16816.F32.BF16 R156, R168, R22, R156 ;  /* 0x00000016a89c723c */ /* 0x000fe2000004189c */
[----:B------:R-:W1:Y:S07]  /*15440*/  LDSM.16.M88.4 R20, [R200+0x9000] ;  /* 0x00900000c814783b */ /* 0x000e6e0000000200 */
[C---:B--2---:R-:W-:Y:S08]  /*15450*/  HMMA.16816.F32.BF16 R16, R24.reuse, R164, R16 ;  /* 0x000000a41810723c */ /* 0x044ff00000041810 */
[----:B------:R-:W-:Y:S01]  /*15460*/  HMMA.16816.F32.BF16 R12, R24, R166, R12 ;  /* 0x000000a6180c723c */ /* 0x000fe2000004180c */
[----:B------:R-:W-:Y:S07]  /*15470*/  LDSM.16.M88.4 R164, [R188] ;  /* 0x00000000bca4783b */ /* 0x000fee0000000200 */
[C---:B---3--:R-:W-:Y:S08]  /*15480*/  HMMA.16816.F32.BF16 R144, R148.reuse, R32, R144 ;  /* 0x000000209490723c */ /* 0x048ff00000041890 */
[----:B------:R-:W-:Y:S01]  /*15490*/  HMMA.16816.F32.BF16 R140, R148, R34, R140 ;  /* 0x00000022948c723c */ /* 0x000fe2000004188c */
[----:B------:R-:W-:Y:S07]  /*154a0*/  LDSM.16.M88.4 R32, [R200+0x9800] ;  /* 0x00980000c820783b */ /* 0x000fee0000000200 */
[C---:B------:R-:W-:Y:S08]  /*154b0*/  HMMA.16816.F32.BF16 R180, R168.reuse, R172, R180 ;  /* 0x000000aca8b4723c */ /* 0x040ff000000418b4 */
[----:B------:R-:W-:Y:S01]  /*154c0*/  HMMA.16816.F32.BF16 R176, R168, R174, R176 ;  /* 0x000000aea8b0723c */ /* 0x000fe200000418b0 */
[----:B------:R-:W-:Y:S04]  /*154d0*/  LDSM.16.M88.4 R172, [R196+0x2000] ;  /* 0x00200000c4ac783b */ /* 0x000fe80000000200 */
[----:B------:R-:W2:Y:S03]  /*154e0*/  LDSM.16.M88.4 R168, [R191+0x2000] ;  /* 0x00200000bfa8783b */ /* 0x000ea60000000200 */
[C---:B----4-:R-:W-:Y:S08]  /*154f0*/  HMMA.16816.F32.BF16 R160, R148.reuse, R4, R160 ;  /* 0x0000000494a0723c */ /* 0x050ff000000418a0 */
[----:B------:R-:W-:Y:S01]  /*15500*/  HMMA.16816.F32.BF16 R156, R148, R6, R156 ;  /* 0x00000006949c723c */ /* 0x000fe2000004189c */
[----:B------:R-:W3:Y:S07]  /*15510*/  LDSM.16.M88.4 R4, [R189] ;  /* 0x00000000bd04783b */ /* 0x000eee0000000200 */
        /* <DEDUP_REMOVED lines=8> */
[----:B------:R-:W1:Y:S04]  /*155a0*/  LDSM.16.M88.4 R152, [R201+0x4000] ;  /* 0x00400000c998783b */ /* 0x000e680000000200 */
[----:B------:R-:W-:Y:S03]  /*155b0*/  LDSM.16.M88.4 R148, [R187] ;  /* 0x00000000bb94783b */ /* 0x000fe60000000200 */
[C---:B------:R-:W-:Y:S08]  /*155c0*/  HMMA.16816.F32.BF16 R160, R8.reuse, R20, R160 ;  /* 0x0000001408a0723c */ /* 0x040ff000000418a0 */
[----:B------:R-:W-:Y:S01]  /*155d0*/  HMMA.16816.F32.BF16 R156, R8, R22, R156 ;  /* 0x00000016089c723c */ /* 0x000fe2000004189c */
[----:B------:R-:W4:Y:S07]  /*155e0*/  LDSM.16.M88.4 R20, [R195+0x8800] ;  /* 0x00880000c314783b */ /* 0x000f2e0000000200 */
[C---:B--2---:R-:W-:Y:S08]  /*155f0*/  HMMA.16816.F32.BF16 R16, R172.reuse, R168, R16 ;  /* 0x000000a8ac10723c */ /* 0x044ff00000041810 */
[----:B------:R-:W-:Y:S01]  /*15600*/  HMMA.16816.F32.BF16 R12, R172, R170, R12 ;  /* 0x000000aaac0c723c */ /* 0x000fe2000004180c */
[----:B------:R-:W-:Y:S07]  /*15610*/  LDSM.16.M88.4 R168, [R191+0x3000] ;  /* 0x00300000bfa8783b */ /* 0x000fee0000000200 */
[C---:B---3--:R-:W-:Y:S08]  /*15620*/  HMMA.16816.F32.BF16 R144, R24.reuse, R4, R144 ;  /* 0x000000041890723c */ /* 0x048ff00000041890 */
[----:B------:R-:W-:Y:S01]  /*15630*/  HMMA.16816.F32.BF16 R140, R24, R6, R140 ;  /* 0x00000006188c723c */ /* 0x000fe2000004188c */
[----:B------:R-:W-:Y:S07]  /*15640*/  LDSM.16.M88.4 R4, [R191+0x2800] ;  /* 0x00280000bf04783b */ /* 0x000fee0000000200 */
[C---:B------:R-:W-:Y:S08]  /*15650*/  HMMA.16816.F32.BF16 R180, R8.reuse, R32, R180 ;  /* 0x0000002008b4723c */ /* 0x040ff000000418b4 */
[----:B------:R-:W-:Y:S01]  /*15660*/  HMMA.16816.F32.BF16 R176, R8, R34, R176 ;  /* 0x0000002208b0723c */ /* 0x000fe200000418b0 */
[----:B------:R-:W2:Y:S04]  /*15670*/  LDSM.16.M88.4 R32, [R199+0x4000] ;  /* 0x00400000c720783b */ /* 0x000ea80000000200 */
[----:B------:R-:W3:Y:S03]  /*15680*/  LDSM.16.M88.4 R8, [R195+0x9000] ;  /* 0x00900000c308783b */ /* 0x000ee60000000200 */
[C---:B-1----:R-:W-:Y:S08]  /*15690*/  HMMA.16816.F32.BF16 R16, R152.reuse, R28, R16 ;  /* 0x0000001c9810723c */ /* 0x042ff00000041810 */
[----:B------:R-:W-:Y:S01]  /*156a0*/  HMMA.16816.F32.BF16 R12, R152, R30, R12 ;  /* 0x0000001e980c723c */ /* 0x000fe2000004180c */
[----:B------:R-:W-:Y:S07]  /*156b0*/  LDSM.16.M88.4 R28, [R185] ;  /* 0x00000000b91c783b */ /* 0x000fee0000000200 */
        /* <DEDUP_REMOVED lines=13> */
[----:B------:R-:W-:Y:S01]  /*15790*/  HMMA.16816.F32.BF16 R140, R172, R6, R140 ;  /* 0x00000006ac8c723c */ /* 0x000fe2000004188c */
[----:B------:R-:W-:Y:S07]  /*157a0*/  LDSM.16.M88.4 R4, [R191+0x4000] ;  /* 0x00400000bf04783b */ /* 0x000fee0000000200 */
[C---:B---3--:R-:W-:Y:S08]  /*157b0*/  HMMA.16816.F32.BF16 R160, R236.reuse, R8, R160 ;  /* 0x00000008eca0723c */ /* 0x048ff000000418a0 */
[----:B------:R-:W-:Y:S01]  /*157c0*/  HMMA.16816.F32.BF16 R156, R236, R10, R156 ;  /* 0x0000000aec9c723c */ /* 0x000fe2000004189c */
[----:B------:R-:W2:Y:S07]  /*157d0*/  LDSM.16.M88.4 R8, [R196+0x4000] ;  /* 0x00400000c408783b */ /* 0x000eae0000000200 */
[C---:B-1----:R-:W-:Y:S08]  /*157e0*/  HMMA.16816.F32.BF16 R16, R24.reuse, R20, R16 ;  /* 0x000000141810723c */ /* 0x042ff00000041810 */
[----:B------:R-:W-:Y:S01]  /*157f0*/  HMMA.16816.F32.BF16 R12, R24, R22, R12 ;  /* 0x00000016180c723c */ /* 0x000fe2000004180c */
[----:B------:R-:W-:Y:S07]  /*15800*/  LDSM.16.M88.4 R20, [R184] ;  /* 0x00000000b814783b */ /* 0x000fee0000000200 */
[----:B----4-:R-:W-:Y:S08]  /*15810*/  HMMA.16816.F32.BF16 R144, R152, R148, R144 ;  /* 0x000000949890723c */ /* 0x010ff00000041890 */
[C---:B------:R-:W-:Y:S08]  /*15820*/  HMMA.16816.F32.BF16 R180, R236.reuse, R232, R180 ;  /* 0x000000e8ecb4723c */ /* 0x040ff000000418b4 */
[----:B------:R-:W-:Y:S01]  /*15830*/  HMMA.16816.F32.BF16 R176, R236, R234, R176 ;  /* 0x000000eaecb0723c */ /* 0x000fe200000418b0 */
[----:B------:R-:W1:Y:S07]  /*15840*/  LDSM.16.M88.4 R232, [R200+0xb000] ;  /* 0x00b00000c8e8783b */ /* 0x000e6e0000000200 */
[----:B------:R-:W-:Y:S01]  /*15850*/  HMMA.16816.F32.BF16 R148, R152, R150, R140 ;  /* 0x000000969894723c */ /* 0x000fe2000004188c */
[----:B------:R-:W3:Y:S07]  /*15860*/  LDSM.16.M88.4 R140, [R195+0xa800] ;  /* 0x00a80000c38c783b */ /* 0x000eee0000000200 */
[----:B------:R-:W-:Y:S08]  /*15870*/  HMMA.16816.F32.BF16 R160, R172, R168, R160 ;  /* 0x000000a8aca0723c */ /* 0x000ff000000418a0 */
[C---:B--2---:R-:W-:Y:S08]  /*15880*/  HMMA.16816.F32.BF16 R16, R8.reuse, R4, R16 ;  /* 0x000000040810723c */ /* 0x044ff00000041810 */
[----:B------:R-:W-:Y:S01]  /*15890*/  HMMA.16816.F32.BF16 R12, R8, R6, R12 ;  /* 0x00000006080c723c */ /* 0x000fe2000004180c */
[----:B------:R-:W2:Y:S07]  /*158a0*/  LDSM.16.M88.4 R4, [R200+0xb800] ;  /* 0x00b80000c804783b */ /* 0x000eae0000000200 */
[----:B------:R-:W-:Y:S08]  /*158b0*/  HMMA.16816.F32.BF16 R156, R172, R170, R156 ;  /* 0x000000aaac9c723c */ /* 0x000ff0000004189c */
[----:B------:R-:W-:Y:S01]  /*158c0*/  HMMA.16816.F32.BF16 R144, R32, R28, R144 ;  /* 0x0000001c2090723c */ /* 0x000fe20000041890 */
[----:B-----5:R-:W-:-:S02]  /*158d0*/  FMUL.FTZ R16, R16, R0 ;  /* 0x0000000010107220 */ /* 0x020fc40000410000 */
[-C--:B------:R-:W-:Y:S02]  /*158e0*/  FMUL.FTZ R17, R17, R0.reuse ;  /* 0x0000000011117220 */ /* 0x080fe40000410000 */
[----:B------:R-:W4:Y:S03]  /*158f0*/  MUFU.TANH R133, R16 ;  /* 0x0000001000857308 */ /* 0x000f260000002400 */
[----:B------:R-:W-:Y:S01]  /*15900*/  HMMA.16816.F32.BF16 R148, R32, R30, R148 ;  /* 0x0000001e2094723c */ /* 0x000fe20000041894 */
[----:B------:R-:W-:Y:S01]  /*15910*/  LDSM.16.M88.4 R28, [R191+0x4800] ;  /* 0x00480000bf1c783b */ /* 0x000fe20000000200 */
[-C--:B------:R-:W-:Y:S02]  /*15920*/  FMUL.FTZ R12, R12, R0.reuse ;  /* 0x000000000c0c7220 */ /* 0x080fe40000410000 */
[-C--:B------:R-:W-:Y:S01]  /*15930*/  FMUL.FTZ R13, R13, R0.reuse ;  /* 0x000000000d0d7220 */ /* 0x080fe20000410000 */
[----:B------:R-:W5:Y:S01]  /*15940*/  MUFU.TANH R134, R17 ;  /* 0x0000001100867308 */ /* 0x000f620000002400 */
[----:B------:R-:W-:-:S02]  /*15950*/  FMUL.FTZ R14, R14, R0 ;  /* 0x000000000e0e7220 */ /* 0x000fc40000410000 */
[----:B------:R-:W-:Y:S01]  /*15960*/  HMMA.16816.F32.BF16 R180, R172, R164, R180 ;  /* 0x000000a4acb4723c */ /* 0x000fe200000418b4 */
[----:B------:R-:W-:-:S04]  /*15970*/  FMUL.FTZ R15, R15, R0 ;  /* 0x000000000f0f7220 */ /* 0x000fc80000410000 */
[----:B------:R2:W2:Y:S01]  /*15980*/  MUFU.TANH R168, R12 ;  /* 0x0000000c00a87308 */ /* 0x0004a20000002400 */
[----:B----4-:R-:W-:Y:S02]  /*15990*/  FSEL R133, R133, -INF , !P4 ;  /* 0xff80000085857808 */ /* 0x010fe40006000000 */
[----:B-1----:R-:W-:Y:S08]  /*159a0*/  HMMA.16816.F32.BF16 R160, R152, R232, R160 ;  /* 0x000000e898a0723c */ /* 0x002ff000000418a0 */
[----:B------:R-:W-:Y:S01]  /*159b0*/  HMMA.16816.F32.BF16 R176, R172, R166, R176 ;  /* 0x000000a6acb0723c */ /* 0x000fe200000418b0 */
[----:B------:R-:W1:Y:S01]  /*159c0*/  LDSM.16.M88.4 R164, [R135] ;  /* 0x0000000087a4783b */ /* 0x000e620000000200 */
[----:B--2---:R-:W-:-:S06]  /*159d0*/  IADD3 R12, R2, 0x1, RZ ;  /* 0x00000001020c7810 */ /* 0x004fcc0007ffe0ff */
[----:B------:R-:W-:Y:S01]  /*159e0*/  HMMA.16816.F32.BF16 R156, R152, R234, R156 ;  /* 0x000000ea989c723c */ /* 0x000fe2000004189c */
[C---:B------:R-:W-:Y:S02]  /*159f0*/  ISETP.GE.AND P5, PT, R12.reuse, R225, PT ;  /* 0x000000e10c00720c */ /* 0x040fe40003fa6270 */
[CC--:B------:R-:W-:Y:S02]  /*15a00*/  ISETP.GE.AND P3, PT, R12.reuse, R223.reuse, PT ;  /* 0x000000df0c00720c */ /* 0x0c0fe40003f66270 */
[C---:B------:R-:W-:Y:S02]  /*15a10*/  ISETP.GE.OR P5, PT, R12.reuse, R224, !P5 ;  /* 0x000000e00c00720c */ /* 0x040fe40006fa6670 */
[----:B------:R-:W-:Y:S01]  /*15a20*/  ISETP.GE.OR P3, PT, R12, R222, !P3 ;  /* 0x000000de0c00720c */ /* 0x000fe20005f66670 */
[----:B---3--:R-:W-:Y:S01]  /*15a30*/  HMMA.16816.F32.BF16 R144, R24, R140, R144 ;  /* 0x0000008c1890723c */ /* 0x008fe20000041890 */
[----:B-----5:R-:W-:Y:S02]  /*15a40*/  FSEL R134, R134, -INF , !P5 ;  /* 0xff80000086867808 */ /* 0x020fe40006800000 */
[----:B------:R-:W-:-:S04]  /*15a50*/  ISETP.GE.AND P5, PT, R2, R223, PT ;  /* 0x000000df0200720c */ /* 0x000fc80003fa6270 */
[----:B------:R-:W-:Y:S01]  /*15a60*/  ISETP.GE.OR P5, PT, R2, R222, !P5 ;  /* 0x000000de0200720c */ /* 0x000fe20006fa6670 */
[----:B------:R-:W-:Y:S01]  /*15a70*/  HMMA.16816.F32.BF16 R148, R24, R142, R148 ;  /* 0x0000008e1894723c */ /* 0x000fe20000041894 */
[----:B------:R-:W2:Y:S07]  /*15a80*/  LDSM.16.M88.4 R140, [R195+0xb000] ;  /* 0x00b00000c38c783b */ /* 0x000eae0000000200 */
[----:B------:R-:W-:Y:S08]  /*15a90*/  HMMA.16816.F32.BF16 R180, R152, R4, R180 ;  /* 0x0000000498b4723c */ /* 0x000ff000000418b4 */
[----:B------:R-:W-:Y:S01]  /*15aa0*/  HMMA.16816.F32.BF16 R160, R32, R20, R160 ;  /* 0x0000001420a0723c */ /* 0x000fe200000418a0 */
[----:B------:R-:W-:Y:S06]  /*15ab0*/  MUFU.TANH R20, R13 ;  /* 0x0000000d00147308 */ /* 0x000fec0000002400 */
[-C--:B------:R-:W-:Y:S01]  /*15ac0*/  FMUL.FTZ R21, R18, R0.reuse ;  /* 0x0000000012157220 */ /* 0x080fe20000410000 */
[----:B------:R-:W-:Y:S01]  /*15ad0*/  HMMA.16816.F32.BF16 R176, R152, R6, R176 ;  /* 0x0000000698b0723c */ /* 0x000fe200000418b0 */
[----:B------:R-:W3:Y:S04]  /*15ae0*/  LDSM.16.M88.4 R4, [R195+0xb800] ;  /* 0x00b80000c304783b */ /* 0x000ee80000000200 */
[----:B------:R-:W4:Y:S03]  /*15af0*/  MUFU.TANH R21, R21 ;  /* 0x0000001500157308 */ /* 0x000f260000002400 */
[C---:B------:R-:W-:Y:S05]  /*15b00*/  HMMA.16816.F32.BF16 R156, R32.reuse, R22, R156 ;  /* 0x00000016209c723c */ /* 0x040fea000004189c */
[----:B------:R-:W-:Y:S02]  /*15b10*/  MUFU.TANH R23, R14 ;  /* 0x0000000e00177308 */ /* 0x000fe40000002400 */
[----:B------:R-:W-:Y:S01]  /*15b20*/  FMUL.FTZ R22, R19, R0 ;  /* 0x0000000013167220 */ /* 0x000fe20000410000 */
[----:B-1----:R-:W-:Y:S01]  /*15b30*/  HMMA.16816.F32.BF16 R180, R32, R164, R180 ;  /* 0x000000a420b4723c */ /* 0x002fe200000418b4 */
[----:B------:R-:W1:Y:S04]  /*15b40*/  LDSM.16.M88.4 R16, [R191+0x5000] ;  /* 0x00500000bf10783b */ /* 0x000e680000000200 */
[----:B------:R-:W5:Y:S03]  /*15b50*/  MUFU.TANH R22, R22 ;  /* 0x0000001600167308 */ /* 0x000f660000002400 */
[----:B------:R-:W-:Y:S05]  /*15b60*/  HMMA.16816.F32.BF16 R144, R8, R28, R144 ;  /* 0x0000001c0890723c */ /* 0x000fea0000041890 */
[----:B------:R3:W-:Y:S03]  /*15b70*/  MUFU.TANH R28, R15 ;  /* 0x0000000f001c7308 */ /* 0x0007e60000002400 */
[----:B--2---:R-:W-:Y:S08]  /*15b80*/  HMMA.16816.F32.BF16 R160, R24, R140, R160 ;  /* 0x0000008c18a0723c */ /* 0x004ff000000418a0 */
[----:B------:R-:W-:Y:S01]  /*15b90*/  HMMA.16816.F32.BF16 R176, R32, R166, R176 ;  /* 0x000000a620b0723c */ /* 0x000fe200000418b0 */
[----:B---3--:R-:W2:Y:S01]  /*15ba0*/  LDSM.16.M88.4 R12, [R191+0x5800] ;  /* 0x00580000bf0c783b */ /* 0x008ea20000000200 */
[----:B------:R-:W-:-:S06]  /*15bb0*/  DEPBAR.LE SB0, 0x0 ;  /* 0x000080000000791a */ /* 0x000fcc0000000000 */
[----:B------:R-:W-:Y:S01]  /*15bc0*/  HMMA.16816.F32.BF16 R156, R24, R142, R156 ;  /* 0x0000008e189c723c */ /* 0x000fe2000004189c */
[-C--:B------:R-:W-:Y:S02]  /*15bd0*/  FMUL.FTZ R29, R144, R0.reuse ;  /* 0x00000000901d7220 */ /* 0x080fe40000410000 */
[----:B------:R-:W-:-:S04]  /*15be0*/  FMUL.FTZ R32, R146, R0 ;  /* 0x0000000092207220 */ /* 0x000fc80000410000 */
[----:B------:R-:W3:Y:S01]  /*15bf0*/  MUFU.TANH R29, R29 ;  /* 0x0000001d001d7308 */ /* 0x000ee20000002400 */
[----:B------:R-:W-:Y:S07]  /*15c00*/  HMMA.16816.F32.BF16 R148, R8, R30, R148 ;  /* 0x0000001e0894723c */ /* 0x000fee0000041894 */
[----:B------:R-:W-:Y:S01]  /*15c10*/  FMUL.FTZ R30, R145, R0 ;  /* 0x00000000911e7220 */ /* 0x000fe20000410000 */
[----:B------:R-:W-:Y:S01]  /*15c20*/  HMMA.16816.F32.BF16 R180, R24, R4, R180 ;  /* 0x0000000418b4723c */ /* 0x000fe200000418b4 */
[----:B------:R-:W-:Y:S06]  /*15c30*/  MUFU.TANH R32, R32 ;  /* 0x0000002000207308 */ /* 0x000fec0000002400 */
[C---:B------:R-:W-:Y:S01]  /*15c40*/  IADD3 R5, R2.reuse, 0x8, RZ ;  /* 0x0000000802057810 */ /* 0x040fe20007ffe0ff */
[----:B-1----:R-:W-:Y:S01]  /*15c50*/  HMMA.16816.F32.BF16 R160, R8, R16, R160 ;  /* 0x0000001008a0723c */ /* 0x002fe200000418a0 */
[----:B------:R-:W1:Y:S01]  /*15c60*/  MUFU.TANH R30, R30 ;  /* 0x0000001e001e7308 */ /* 0x000e620000002400 */
[----:B------:R-:W-:-:S02]  /*15c70*/  IADD3 R4, R2, 0x9, RZ ;  /* 0x0000000902047810 */ /* 0x000fc40007ffe0ff */
[-C--:B------:R-:W-:Y:S02]  /*15c80*/  ISETP.GE.AND P1, PT, R5, R225.reuse, PT ;  /* 0x000000e10500720c */ /* 0x080fe40003f26270 */
[----:B------:R-:W-:Y:S01]  /*15c90*/  ISETP.GE.AND P2, PT, R4, R225, PT ;  /* 0x000000e10400720c */ /* 0x000fe20003f46270 */
[-C--:B------:R-:W-:Y:S01]  /*15ca0*/  FMUL.FTZ R16, R147, R0.reuse ;  /* 0x0000000093107220 */ /* 0x080fe20000410000 */
[----:B------:R-:W-:Y:S01]  /*15cb0*/  HMMA.16816.F32.BF16 R176, R24, R6, R176 ;  /* 0x0000000618b0723c */ /* 0x000fe200000418b0 */
[----:B------:R-:W-:Y:S01]  /*15cc0*/  FMUL.FTZ R31, R148, R0 ;  /* 0x00000000941f7220 */ /* 0x000fe20000410000 */
[----:B------:R-:W-:Y:S01]  /*15cd0*/  ISETP.GE.OR P1, PT, R5, R224, !P1 ;  /* 0x000000e00500720c */ /* 0x000fe20004f26670 */
[-C--:B------:R-:W-:Y:S01]  /*15ce0*/  FMUL.FTZ R17, R150, R0.reuse ;  /* 0x0000000096117220 */ /* 0x080fe20000410000 */
[----:B------:R-:W-:Y:S01]  /*15cf0*/  ISETP.GE.AND P4, PT, R4, R223, PT ;  /* 0x000000df0400720c */ /* 0x000fe20003f86270 */
[----:B------:R-:W-:Y:S01]  /*15d00*/  FMUL.FTZ R140, R149, R0 ;  /* 0x00000000958c7220 */ /* 0x000fe20000410000 */
[----:B------:R-:W-:Y:S01]  /*15d10*/  FSEL R168, R168, -INF , !P1 ;  /* 0xff800000a8a87808 */ /* 0x000fe20004800000 */
[----:B------:R-:W1:Y:S01]  /*15d20*/  MUFU.TANH R31, R31 ;  /* 0x0000001f001f7308 */ /* 0x000e620000002400 */
[----:B------:R-:W-:Y:S01]  /*15d30*/  HMMA.16816.F32.BF16 R156, R8, R18, R156 ;  /* 0x00000012089c723c */ /* 0x000fe2000004189c */
[----:B------:R-:W-:-:S02]  /*15d40*/  IADD3 R24, R2, 0x10, RZ ;  /* 0x0000001002187810 */ /* 0x000fc40007ffe0ff */
[----:B------:R-:W-:Y:S02]  /*15d50*/  IADD3 R7, R2, 0x11, RZ ;  /* 0x0000001102077810 */ /* 0x000fe40007ffe0ff */
[----:B----4-:R-:W-:Y:S02]  /*15d60*/  FSEL R6, R21, -INF , !P5 ;  /* 0xff80000015067808 */ /* 0x010fe40006800000 */
[----:B------:R-:W-:Y:S01]  /*15d70*/  ISETP.GE.AND P6, PT, R5, R223, PT ;  /* 0x000000df0500720c */ /* 0x000fe20003fc6270 */
[C---:B--2---:R-:W-:Y:S01]  /*15d80*/  HMMA.16816.F32.BF16 R180, R8.reuse, R12, R180 ;  /* 0x0000000c08b4723c */ /* 0x044fe200000418b4 */
[-C--:B------:R-:W-:Y:S01]  /*15d90*/  ISETP.GE.AND P1, PT, R24, R225.reuse, PT ;  /* 0x000000e11800720c */ /* 0x080fe20003f26270 */
[-C--:B------:R-:W-:Y:S01]  /*15da0*/  FMUL.FTZ R19, R151, R0.reuse ;  /* 0x0000000097137220 */ /* 0x080fe20000410000 */
[----:B------:R-:W-:Y:S01]  /*15db0*/  ISETP.GE.AND P5, PT, R7, R225, PT ;  /* 0x000000e10700720c */ /* 0x000fe20003fa6270 */
[----:B------:R-:W-:Y:S01]  /*15dc0*/  FMUL.FTZ R18, R160, R0 ;  /* 0x00000000a0127220 */ /* 0x000fe20000410000 */
[C---:B------:R-:W-:Y:S01]  /*15dd0*/  ISETP.GE.OR P2, PT, R4.reuse, R224, !P2 ;  /* 0x000000e00400720c */ /* 0x040fe20005746670 */
[----:B------:R-:W2:Y:S01]  /*15de0*/  MUFU.TANH R17, R17 ;  /* 0x0000001100117308 */ /* 0x000ea20000002400 */
[----:B------:R-:W-:Y:S01]  /*15df0*/  ISETP.GE.OR P4, PT, R4, R222, !P4 ;  /* 0x000000de0400720c */ /* 0x000fe20006786670 */
[-C--:B------:R-:W-:Y:S01]  /*15e00*/  FMUL.FTZ R161, R161, R0.reuse ;  /* 0x00000000a1a17220 */ /* 0x080fe20000410000 */
[----:B-----5:R-:W-:Y:S01]  /*15e10*/  FSEL R4, R22, -INF , !P3 ;  /* 0xff80000016047808 */ /* 0x020fe20005800000 */
[----:B------:R-:W-:Y:S01]  /*15e20*/  HMMA.16816.F32.BF16 R176, R8, R14, R176 ;  /* 0x0000000e08b0723c */ /* 0x000fe200000418b0 */
[----:B------:R-:W-:Y:S01]  /*15e30*/  ISETP.GE.AND P3, PT, R7, R223, PT ;  /* 0x000000df0700720c */ /* 0x000fe20003f66270 */
[----:B------:R-:W-:Y:S01]  /*15e40*/  FMUL.FTZ R162, R162, R0 ;  /* 0x00000000a2a27220 */ /* 0x000fe20000410000 */
[----:B------:R-:W-:Y:S01]  /*15e50*/  ISETP.GE.OR P6, PT, R5, R222, !P6 ;  /* 0x000000de0500720c */ /* 0x000fe200077c6670 */
[----:B------:R-:W4:Y:S01]  /*15e60*/  MUFU.TANH R19, R19 ;  /* 0x0000001300137308 */ /* 0x000f220000002400 */
[----:B------:R-:W-:Y:S01]  /*15e70*/  ISETP.GE.OR P1, PT, R24, R224, !P1 ;  /* 0x000000e01800720c */ /* 0x000fe20004f26670 */
[----:B------:R-:W-:Y:S01]  /*15e80*/  FMUL.FTZ R157, R157, R0 ;  /* 0x000000009d9d7220 */ /* 0x000fe20000410000 */
[----:B------:R-:W-:Y:S01]  /*15e90*/  ISETP.GE.OR P5, PT, R7, R224, !P5 ;  /* 0x000000e00700720c */ /* 0x000fe20006fa6670 */
[-C--:B------:R-:W-:Y:S01]  /*15ea0*/  FMUL.FTZ R163, R163, R0.reuse ;  /* 0x00000000a3a37220 */ /* 0x080fe20000410000 */
[----:B------:R-:W-:Y:S01]  /*15eb0*/  IADD3 R13, R2, 0x18, RZ ;  /* 0x00000018020d7810 */ /* 0x000fe20007ffe0ff */
[----:B------:R-:W-:Y:S01]  /*15ec0*/  FMUL.FTZ R156, R156, R0 ;  /* 0x000000009c9c7220 */ /* 0x000fe20000410000 */
[----:B------:R-:W-:Y:S01]  /*15ed0*/  IADD3 R12, R2, 0x19, RZ ;  /* 0x00000019020c7810 */ /* 0x000fe20007ffe0ff */
[----:B------:R-:W5:Y:S01]  /*15ee0*/  MUFU.TANH R18, R18 ;  /* 0x0000001200127308 */ /* 0x000f620000002400 */
[----:B------:R-:W-:Y:S01]  /*15ef0*/  ISETP.GE.OR P3, PT, R7, R222, !P3 ;  /* 0x000000de0700720c */ /* 0x000fe20005f66670 */
[-C--:B------:R-:W-:Y:S01]  /*15f00*/  FMUL.FTZ R146, R182, R0.reuse ;  /* 0x00000000b6927220 */ /* 0x080fe20000410000 */
[----:B------:R-:W-:Y:S01]  /*15f10*/  FSEL R7, R23, -INF , !P6 ;  /* 0xff80000017077808 */ /* 0x000fe20007000000 */
[-C--:B------:R-:W-:Y:S01]  /*15f20*/  FMUL.FTZ R159, R159, R0.reuse ;  /* 0x000000009f9f7220 */ /* 0x080fe20000410000 */
[----:B---3--:R-:W-:Y:S01]  /*15f30*/  FSEL R27, R29, -INF , !P1 ;  /* 0xff8000001d1b7808 */ /* 0x008fe20004800000 */
[-C--:B------:R-:W-:Y:S01]  /*15f40*/  FMUL.FTZ R160, R180, R0.reuse ;  /* 0x00000000b4a07220 */ /* 0x080fe20000410000 */
[----:B-1----:R-:W-:Y:S01]  /*15f50*/  FSEL R26, R30, -INF , !P5 ;  /* 0xff8000001e1a7808 */ /* 0x002fe20006800000 */
[----:B------:R-:W1:Y:S01]  /*15f60*/  MUFU.TANH R140, R140 ;  /* 0x0000008c008c7308 */ /* 0x000e620000002400 */
[-C--:B------:R-:W-:Y:S01]  /*15f70*/  ISETP.GE.AND P6, PT, R13, R225.reuse, PT ;  /* 0x000000e10d00720c */ /* 0x080fe20003fc6270 */
[-C--:B------:R-:W-:Y:S01]  /*15f80*/  FMUL.FTZ R158, R158, R0.reuse ;  /* 0x000000009e9e7220 */ /* 0x080fe20000410000 */
[C---:B------:R-:W-:Y:S01]  /*15f90*/  ISETP.GE.AND P1, PT, R12.reuse, R225, PT ;  /* 0x000000e10c00720c */ /* 0x040fe20003f26270 */
[-C--:B------:R-:W-:Y:S01]  /*15fa0*/  FMUL.FTZ R145, R183, R0.reuse ;  /* 0x00000000b7917220 */ /* 0x080fe20000410000 */
[C---:B------:R-:W-:Y:S01]  /*15fb0*/  ISETP.GE.AND P5, PT, R12.reuse, R223, PT ;  /* 0x000000df0c00720c */ /* 0x040fe20003fa6270 */
[----:B------:R-:W-:Y:S01]  /*15fc0*/  FMUL.FTZ R147, R177, R0 ;  /* 0x00000000b1937220 */ /* 0x000fe20000410000 */
[-C--:B------:R-:W-:Y:S01]  /*15fd0*/  ISETP.GE.OR P6, PT, R13, R224.reuse, !P6 ;  /* 0x000000e00d00720c */ /* 0x080fe200077c6670 */
[----:B------:R-:W3:Y:S01]  /*15fe0*/  MUFU.TANH R16, R16 ;  /* 0x0000001000107308 */ /* 0x000ee20000002400 */
[----:B------:R-:W-:Y:S01]  /*15ff0*/  ISETP.GE.OR P1, PT, R12, R224, !P1 ;  /* 0x000000e00c00720c */ /* 0x000fe20004f26670 */
[----:B------:R-:W-:Y:S01]  /*16000*/  FMUL.FTZ R144, R178, R0 ;  /* 0x00000000b2907220 */ /* 0x000fe20000410000 */
[----:B------:R-:W-:Y:S01]  /*16010*/  ISETP.GE.OR P5, PT, R12, R222, !P5 ;  /* 0x000000de0c00720c */ /* 0x000fe20006fa6670 */
[----:B------:R-:W-:Y:S01]  /*16020*/  FMUL.FTZ R154, R179, R0 ;  /* 0x00000000b39a7220 */ /* 0x000fe20000410000 */
[----:B------:R-:W-:-:S02]  /*16030*/  FSEL R5, R20, -INF , !P2 ;  /* 0xff80000014057808 */ /* 0x000fc40005000000 */
[----:B------:R-:W-:Y:S01]  /*16040*/  FSEL R28, R28, -INF , !P4 ;  /* 0xff8000001c1c7808 */ /* 0x000fe20006000000 */
[----:B------:R-:W1:Y:S01]  /*16050*/  MUFU.TANH R175, R161 ;  /* 0x000000a100af7308 */ /* 0x000e620000002400 */
[----:B------:R-:W-:Y:S02]  /*16060*/  IADD3 R12, R2, 0x20, RZ ;  /* 0x00000020020c7810 */ /* 0x000fe40007ffe0ff */
[-C--:B------:R-:W-:Y:S02]  /*16070*/  ISETP.GE.AND P2, PT, R24, R223.reuse, PT ;  /* 0x000000df1800720c */ /* 0x080fe40003f46270 */
[----:B------:R-:W-:Y:S02]  /*16080*/  ISETP.GE.AND P4, PT, R13, R223, PT ;  /* 0x000000df0d00720c */ /* 0x000fe40003f86270 */
[----:B------:R-:W-:Y:S01]  /*16090*/  FSEL R25, R31, -INF , !P6 ;  /* 0xff8000001f197808 */ /* 0x000fe20007000000 */
[----:B------:R-:W1:Y:S01]  /*160a0*/  MUFU.TANH R173, R157 ;  /* 0x0000009d00ad7308 */ /* 0x000e620000002400 */
[----:B------:R-:W-:-:S02]  /*160b0*/  ISETP.GE.AND P6, PT, R12, R225, PT ;  /* 0x000000e10c00720c */ /* 0x000fc40003fc6270 */
[-C--:B------:R-:W-:Y:S02]  /*160c0*/  ISETP.GE.OR P2, PT, R24, R222.reuse, !P2 ;  /* 0x000000de1800720c */ /* 0x080fe40005746670 */
[----:B------:R-:W-:Y:S02]  /*160d0*/  ISETP.GE.OR P4, PT, R13, R222, !P4 ;  /* 0x000000de0d00720c */ /* 0x000fe40006786670 */
[----:B------:R-:W-:Y:S01]  /*160e0*/  IADD3 R13, R2, 0x21, RZ ;  /* 0x00000021020d7810 */ /* 0x000fe20007ffe0ff */
[----:B------:R-:W1:Y:S01]  /*160f0*/  MUFU.TANH R172, R162 ;  /* 0x000000a200ac7308 */ /* 0x000e620000002400 */
[----:B------:R-:W-:Y:S02]  /*16100*/  ISETP.GE.OR P6, PT, R12, R224, !P6 ;  /* 0x000000e00c00720c */ /* 0x000fe400077c6670 */
[----:B------:R-:W-:Y:S02]  /*16110*/  FSEL R23, R32, -INF , !P2 ;  /* 0xff80000020177808 */ /* 0x000fe40005000000 */
[----:B------:R-:W-:-:S02]  /*16120*/  IADD3 R9, R2, 0x28, RZ ;  /* 0x0000002802097810 */ /* 0x000fc40007ffe0ff */
[----:B------:R-:W-:Y:S01]  /*16130*/  IADD3 R8, R2, 0x29, RZ ;  /* 0x0000002902087810 */ /* 0x000fe20007ffe0ff */
[----:B------:R-:W1:Y:S01]  /*16140*/  MUFU.TANH R171, R163 ;  /* 0x000000a300ab7308 */ /* 0x000e620000002400 */
[-C--:B------:R-:W-:Y:S02]  /*16150*/  ISETP.GE.AND P2, PT, R13, R225.reuse, PT ;  /* 0x000000e10d00720c */ /* 0x080fe40003f46270 */
[----:B--2---:R-:W-:Y:S02]  /*16160*/  FSEL R21, R17, -INF , !P4 ;  /* 0xff80000011157808 */ /* 0x004fe40006000000 */
[----:B----4-:R-:W-:Y:S02]  /*16170*/  FSEL R20, R19, -INF , !P5 ;  /* 0xff80000013147808 */ /* 0x010fe40006800000 */
[----:B-----5:R-:W-:Y:S01]  /*16180*/  FSEL R180, R18, -INF , !P6 ;  /* 0xff80000012b47808 */ /* 0x020fe20007000000 */
[----:B------:R-:W2:Y:S01]  /*16190*/  MUFU.TANH R174, R156 ;  /* 0x0000009c00ae7308 */ /* 0x000ea20000002400 */
[----:B------:R-:W-:-:S02]  /*161a0*/  ISETP.GE.AND P4, PT, R9, R225, PT ;  /* 0x000000e10900720c */ /* 0x000fc40003f86270 */
[----:B------:R-:W-:Y:S02]  /*161b0*/  ISETP.GE.AND P5, PT, R9, R223, PT ;  /* 0x000000df0900720c */ /* 0x000fe40003fa6270 */
[C---:B------:R-:W-:Y:S02]  /*161c0*/  ISETP.GE.AND P6, PT, R8.reuse, R225, PT ;  /* 0x000000e10800720c */ /* 0x040fe40003fc6270 */
[-C--:B------:R-:W-:Y:S01]  /*161d0*/  ISETP.GE.OR P2, PT, R13, R224.reuse, !P2 ;  /* 0x000000e00d00720c */ /* 0x080fe20005746670 */
[----:B------:R4:W-:Y:S01]  /*161e0*/  MUFU.TANH R169, R159 ;  /* 0x0000009f00a97308 */ /* 0x0009e20000002400 */
[C---:B------:R-:W-:Y:S02]  /*161f0*/  ISETP.GE.OR P4, PT, R9.reuse, R224, !P4 ;  /* 0x000000e00900720c */ /* 0x040fe40006786670 */
[----:B------:R-:W-:Y:S02]  /*16200*/  ISETP.GE.OR P5, PT, R9, R222, !P5 ;  /* 0x000000de0900720c */ /* 0x000fe40006fa6670 */
[----:B------:R-:W-:-:S02]  /*16210*/  ISETP.GE.OR P6, PT, R8, R224, !P6 ;  /* 0x000000e00800720c */ /* 0x000fc400077c6670 */
[----:B-1----:R-:W-:Y:S01]  /*16220*/  FSEL R24, R140, -INF , !P1 ;  /* 0xff8000008c187808 */ /* 0x002fe20004800000 */
[----:B------:R-:W1:Y:S01]  /*16230*/  MUFU.TANH R146, R146 ;  /* 0x0000009200927308 */ /* 0x000e620000002400 */
[----:B---3--:R-:W-:Y:S02]  /*16240*/  FSEL R22, R16, -INF , !P3 ;  /* 0xff80000010167808 */ /* 0x008fe40005800000 */
[----:B------:R-:W-:Y:S02]  /*16250*/  FSEL R175, R175, -INF , !P2 ;  /* 0xff800000afaf7808 */ /* 0x000fe40005000000 */
[----:B------:R-:W-:Y:S02]  /*16260*/  IADD3 R9, R2, 0x30, RZ ;  /* 0x0000003002097810 */ /* 0x000fe40007ffe0ff */
[-C--:B------:R-:W-:Y:S01]  /*16270*/  ISETP.GE.AND P1, PT, R12, R223.reuse, PT ;  /* 0x000000df0c00720c */ /* 0x080fe20003f26270 */
[----:B----4-:R-:W-:Y:S01]  /*16280*/  FMUL.FTZ R159, R181, R0 ;  /* 0x00000000b59f7220 */ /* 0x010fe20000410000 */
[-C--:B------:R-:W-:Y:S01]  /*16290*/  ISETP.GE.AND P3, PT, R13, R223.reuse, PT ;  /* 0x000000df0d00720c */ /* 0x080fe20003f66270 */
[----:B------:R3:W4:Y:S01]  /*162a0*/  MUFU.TANH R170, R158 ;  /* 0x0000009e00aa7308 */ /* 0x0007220000002400 */
[----:B------:R-:W-:-:S02]  /*162b0*/  ISETP.GE.AND P2, PT, R8, R223, PT ;  /* 0x000000df0800720c */ /* 0x000fc40003f46270 */
[----:B------:R-:W-:Y:S02]  /*162c0*/  FSEL R173, R173, -INF , !P6 ;  /* 0xff800000adad7808 */ /* 0x000fe40007000000 */
[----:B------:R-:W-:Y:S02]  /*162d0*/  ISETP.GE.AND P6, PT, R9, R223, PT ;  /* 0x000000df0900720c */ /* 0x000fe40003fc6270 */
[-C--:B------:R-:W-:Y:S01]  /*162e0*/  ISETP.GE.OR P1, PT, R12, R222.reuse, !P1 ;  /* 0x000000de0c00720c */ /* 0x080fe20004f26670 */
[----:B------:R-:W5:Y:S01]  /*162f0*/  MUFU.TANH R160, R160 ;  /* 0x000000a000a07308 */ /* 0x000f620000002400 */
[-C--:B------:R-:W-:Y:S02]  /*16300*/  ISETP.GE.OR P3, PT, R13, R222.reuse, !P3 ;  /* 0x000000de0d00720c */ /* 0x080fe40005f66670 */
[----:B------:R-:W-:Y:S02]  /*16310*/  ISETP.GE.OR P2, PT, R8, R222, !P2 ;  /* 0x000000de0800720c */ /* 0x000fe40005746670 */
[----:B------:R-:W-:-:S02]  /*16320*/  IADD3 R8, R2, 0x31, RZ ;  /* 0x0000003102087810 */ /* 0x000fc40007ffe0ff */
[----:B------:R-:W-:Y:S01]  /*16330*/  ISETP.GE.OR P6, PT, R9, R222, !P6 ;  /* 0x000000de0900720c */ /* 0x000fe200077c6670 */
[----:B------:R-:W4:Y:S01]  /*16340*/  MUFU.TANH R159, R159 ;  /* 0x0000009f009f7308 */ /* 0x000f220000002400 */
[----:B---3--:R-:W-:Y:S01]  /*16350*/  FMUL.FTZ R158, R176, R0 ;  /* 0x00000000b09e7220 */ /* 0x008fe20000410000 */
[----:B------:R-:W-:Y:S02]  /*16360*/  FSEL R172, R172, -INF , !P1 ;  /* 0xff800000acac7808 */ /* 0x000fe40004800000 */
[----:B------:R-:W-:Y:S02]  /*16370*/  FSEL R171, R171, -INF , !P3 ;  /* 0xff800000abab7808 */ /* 0x000fe40005800000 */
[----:B--2---:R-:W-:Y:S02]  /*16380*/  FSEL R174, R174, -INF , !P4 ;  /* 0xff800000aeae7808 */ /* 0x004fe40006000000 */
[C---:B------:R-:W-:Y:S01]  /*16390*/  ISETP.GE.AND P1, PT, R8.reuse, R225, PT ;  /* 0x000000e10800720c */ /* 0x040fe20003f26270 */
[----:B------:R-:W2:Y:S01]  /*163a0*/  MUFU.TANH R145, R145 ;  /* 0x0000009100917308 */ /* 0x000ea20000002400 */
[----:B------:R-:W-:-:S02]  /*163b0*/  ISETP.GE.AND P3, PT, R8, R223, PT ;  /* 0x000000df0800720c */ /* 0x000fc40003f66270 */
[----:B------:R-:W-:Y:S02]  /*163c0*/  ISETP.GE.AND P4, PT, R9, R225, PT ;  /* 0x000000e10900720c */ /* 0x000fe40003f86270 */
[----:B-1----:R-:W-:Y:S02]  /*163d0*/  FSEL R146, R146, -INF , !P6 ;  /* 0xff80000092927808 */ /* 0x002fe40007000000 */
[----:B------:R-:W-:Y:S01]  /*163e0*/  ISETP.GT.AND P6, PT, R219, R206, PT ;  /* 0x000000cedb00720c */ /* 0x000fe20003fc4270 */
[----:B------:R-:W1:Y:S01]  /*163f0*/  MUFU.TANH R158, R158 ;  /* 0x0000009e009e7308 */ /* 0x000e620000002400 */
[C---:B------:R-:W-:Y:S02]  /*16400*/  ISETP.GE.OR P1, PT, R8.reuse, R224, !P1 ;  /* 0x000000e00800720c */ /* 0x040fe40004f26670 */
[----:B------:R-:W-:Y:S02]  /*16410*/  ISETP.GE.OR P3, PT, R8, R222, !P3 ;  /* 0x000000de0800720c */ /* 0x000fe40005f66670 */
[----:B------:R-:W-:-:S02]  /*16420*/  ISETP.GE.OR P4, PT, R9, R224, !P4 ;  /* 0x000000e00900720c */ /* 0x000fc40006786670 */
[C---:B------:R-:W-:Y:S01]  /*16430*/  IADD3 R8, R2.reuse, 0x38, RZ ;  /* 0x0000003802087810 */ /* 0x040fe20007ffe0ff */
[----:B------:R-:W-:Y:S01]  /*16440*/  MUFU.TANH R147, R147 ;  /* 0x0000009300937308 */ /* 0x000fe20000002400 */
[----:B------:R-:W-:Y:S02]  /*16450*/  IADD3 R2, R2, 0x39, RZ ;  /* 0x0000003902027810 */ /* 0x000fe40007ffe0ff */
[----:B----4-:R-:W-:Y:S02]  /*16460*/  FSEL R170, R170, -INF , !P5 ;  /* 0xff800000aaaa7808 */ /* 0x010fe40006800000 */
[----:B------:R-:W-:Y:S02]  /*16470*/  FSEL R169, R169, -INF , !P2 ;  /* 0xff800000a9a97808 */ /* 0x000fe40005000000 */
[----:B-----5:R-:W-:Y:S01]  /*16480*/  FSEL R160, R160, -INF , !P4 ;  /* 0xff800000a0a07808 */ /* 0x020fe20006000000 */
[----:B------:R-:W3:Y:S01]  /*16490*/  MUFU.TANH R144, R144 ;  /* 0x0000009000907308 */ /* 0x000ee20000002400 */
[----:B------:R-:W-:Y:S01]  /*164a0*/  FSEL R159, R159, -INF , !P1 ;  /* 0xff8000009f9f7808 */ /* 0x000fe20004800000 */
[----:B------:R-:W-:Y:S01]  /*164b0*/  BAR.SYNC.DEFER_BLOCKING 0x0 ;  /* 0x0000000000007b1d */ /* 0x000fe20000010000 */
[----:B------:R-:W-:-:S02]  /*164c0*/  ISETP.GE.AND P5, PT, R8, R225, PT ;  /* 0x000000e10800720c */ /* 0x000fc40003fa6270 */
[----:B------:R-:W-:Y:S02]  /*164d0*/  ISETP.GE.AND P2, PT, R8, R223, PT ;  /* 0x000000df0800720c */ /* 0x000fe40003f46270 */
[C---:B------:R-:W-:Y:S01]  /*164e0*/  ISETP.GE.AND P4, PT, R2.reuse, R225, PT ;  /* 0x000000e10200720c */ /* 0x040fe20003f86270 */
[----:B------:R-:W4:Y:S01]  /*164f0*/  MUFU.TANH R154, R154 ;  /* 0x0000009a009a7308 */ /* 0x000f220000002400 */
[----:B------:R-:W-:Y:S02]  /*16500*/  ISETP.GE.AND P1, PT, R2, R223, PT ;  /* 0x000000df0200720c */ /* 0x000fe40003f26270 */
[C---:B------:R-:W-:Y:S02]  /*16510*/  ISETP.GE.OR P5, PT, R8.reuse, R224, !P5 ;  /* 0x000000e00800720c */ /* 0x040fe40006fa6670 */
[----:B------:R-:W-:Y:S02]  /*16520*/  ISETP.GE.OR P2, PT, R8, R222, !P2 ;  /* 0x000000de0800720c */ /* 0x000fe40005746670 */
[----:B------:R-:W-:-:S02]  /*16530*/  ISETP.GE.OR P4, PT, R2, R224, !P4 ;  /* 0x000000e00200720c */ /* 0x000fc40006786670 */
[----:B------:R-:W-:Y:S02]  /*16540*/  ISETP.GE.OR P1, PT, R2, R222, !P1 ;  /* 0x000000de0200720c */ /* 0x000fe40004f26670 */
[----:B--2---:R-:W-:Y:S02]  /*16550*/  FSEL R145, R145, -INF , !P3 ;  /* 0xff80000091917808 */ /* 0x004fe40005800000 */
[----:B-1----:R-:W-:Y:S02]  /*16560*/  FSEL R158, R158, -INF , !P5 ;  /* 0xff8000009e9e7808 */ /* 0x002fe40006800000 */
[----:B---3--:R-:W-:Y:S02]  /*16570*/  FSEL R144, R144, -INF , !P2 ;  /* 0xff80000090907808 */ /* 0x008fe40005000000 */
[----:B------:R-:W-:Y:S02]  /*16580*/  FSEL R147, R147, -INF , !P4 ;  /* 0xff80000093937808 */ /* 0x000fe40006000000 */
[----:B----4-:R-:W-:Y:S01]  /*16590*/  FSEL R154, R154, -INF , !P1 ;  /* 0xff8000009a9a7808 */ /* 0x010fe20004800000 */
        /* <DEDUP_REMOVED lines=65> */
.L_x_6056:
[----:B------:R-:W-:Y:S02]  /*169b0*/  ULDC.64 UR4, c[0x0][0x118] ;  /* 0x0000460000047ab9 */ /* 0x000fe40000000a00 */
[----:B------:R-:W2:Y:S02]  /*169c0*/  LD.E R8, [R230.64+0x38] ;  /* 0x00003804e6087980 */ /* 0x000ea4000c101900 */
[----:B--2---:R-:W-:-:S04]  /*169d0*/  LEA R8, -R8, RZ, 0x6 ;  /* 0x000000ff08087211 */ /* 0x004fc800078e31ff */
[----:B------:R-:W-:Y:S02]  /*169e0*/  SHF.R.S32.HI R2, RZ, 0x1f, R8 ;  /* 0x0000001fff027819 */ /* 0x000fe40000011408 */
.L_x_6057:
[----:B------:R-:W-:Y:S05]  /*169f0*/  BSYNC B0 ;  /* 0x0000000000007941 */ /* 0x000fea0003800000 */
.L_x_6055:
[----:B------:R-:W-:Y:S01]  /*16a00*/  LEA R208, P1, R8, R208, 0x1 ;  /* 0x000000d008d07211 */ /* 0x000fe200078208ff */
[C---:B------:R-:W-:Y:S01]  /*16a10*/  IMAD.SHL.U32 R9, R136.reuse, 0x20, RZ ;  /* 0x0000002088097824 */ /* 0x040fe200078e00ff */
[----:B------:R-:W-:Y:S01]  /*16a20*/  SHF.L.U64.HI R0, R136, 0x5, R137 ;  /* 0x0000000588007819 */ /* 0x000fe20000010289 */
[----:B------:R-:W-:Y:S01]  /*16a30*/  ULDC.64 UR4, c[0x0][0x118] ;  /* 0x0000460000047ab9 */ /* 0x000fe20000000a00 */
        /* <DEDUP_REMOVED lines=24> */
.L_x_6054:
[----:B------:R-:W-:Y:S05]  /*16bc0*/  BSYNC B1 ;  /* 0x0000000000017941 */ /* 0x000fea0003800000 */
.L_x_6053:
[----:B------:R-:W-:Y:S01]  /*16bd0*/  ULDC.64 UR4, c[0x0][0x118] ;  /* 0x0000460000047ab9 */ /* 0x000fe20000000a00 */
[----:B-1----:R-:W-:Y:S01]  /*16be0*/  FMNMX.FTZ R9, R132, R133, !PT ;  /* 0x0000008584097209 */ /* 0x002fe20007810000 */
[----:B------:R-:W2:Y:S03]  /*16bf0*/  LD.E R156, [R230.64+0xdc] ;  /* 0x0000dc04e69c7980 */ /* 0x000ea6000c101900 */
[----:B------:R-:W-:Y:S01]  /*16c00*/  FMNMX.FTZ R9, R134, R9, !PT ;  /* 0x0000000986097209 */ /* 0x000fe20007810000 */
[----:B------:R-:W-:Y:S03]  /*16c10*/  LDSM.16.MT88.4 R12, [R204+0xc000] ;  /* 0x00c00000cc0c783b */ /* 0x000fe60000004200 */
[----:B------:R-:W-:Y:S01]  /*16c20*/  FMNMX.FTZ R0, R168, R9, !PT ;  /* 0x00000009a8007209 */ /* 0x000fe20007810000 */
[----:B------:R-:W-:Y:S01]  /*16c30*/  LDSM.16.MT88.4 R16, [R205+0xc000] ;  /* 0x00c00000cd10783b */ /* 0x000fe20000004200 */
[----:B------:R-:W-:-:S02]  /*16c40*/  FMNMX.FTZ R9, R3, R6, !PT ;  /* 0x0000000603097209 */ /* 0x000fc40007810000 */
[----:B------:R-:W-:Y:S01]  /*16c50*/  FMNMX.FTZ R0, R5, R0, !PT ;  /* 0x0000000005007209 */ /* 0x000fe20007810000 */
[----:B------:R-:W-:Y:S03]  /*16c60*/  LDSM.16.MT88.4 R140, [R204+0xc800] ;  /* 0x00c80000cc8c783b */ /* 0x000fe60000004200 */
        /* <DEDUP_REMOVED lines=36> */
[----:B---3--:R-:W-:-:S04]  /*16eb0*/  FMNMX.FTZ R151, R0, R151, !PT ;  /* 0x0000009700977209 */ /* 0x008fc80007810000 */
[----:B------:R-:W-:Y:S01]  /*16ec0*/  FSETP.NEU.FTZ.AND P0, PT, R151, -INF , PT ;  /* 0xff8000009700780b */ /* 0x000fe20003f1d000 */
[C---:B--2---:R-:W-:Y:S02]  /*16ed0*/  FMUL.FTZ R157, R156.reuse, R152 ;  /* 0x000000989c9d7220 */ /* 0x044fe40000410000 */
[----:B------:R-:W-:-:S03]  /*16ee0*/  FMUL.FTZ R155, R156, R151 ;  /* 0x000000979c9b7220 */ /* 0x000fc60000410000 */
[----:B------:R-:W-:Y:S02]  /*16ef0*/  FSEL R157, R157, RZ, P1 ;  /* 0x000000ff9d9d7208 */ /* 0x000fe40000800000 */
[----:B------:R-:W-:-:S03]  /*16f00*/  FSEL R155, R155, RZ, P0 ;  /* 0x000000ff9b9b7208 */ /* 0x000fc60000000000 */
[-CC-:B------:R-:W-:Y:S02]  /*16f10*/  FFMA.FTZ R148, R134, R156.reuse, -R157.reuse ;  /* 0x0000009c86947223 */ /* 0x180fe4000001089d */
[-C--:B------:R-:W-:Y:S01]  /*16f20*/  FFMA.FTZ R134, R5, R156.reuse, -R157 ;  /* 0x0000009c05867223 */ /* 0x080fe2000001089d */
[----:B------:R-:W-:Y:S01]  /*16f30*/  FSEL R5, R152, RZ, P1 ;  /* 0x000000ff98057208 */ /* 0x000fe20000800000 */
[-C--:B------:R-:W-:Y:S01]  /*16f40*/  FFMA.FTZ R2, R4, R156.reuse, -R155 ;  /* 0x0000009c04027223 */ /* 0x080fe2000001089b */
[----:B------:R-:W-:Y:S01]  /*16f50*/  FSEL R4, R151, RZ, P0 ;  /* 0x000000ff97047208 */ /* 0x000fe20000000000 */
[-C--:B------:R-:W-:Y:S01]  /*16f60*/  FFMA.FTZ R150, R133, R156.reuse, -R157 ;  /* 0x0000009c85967223 */ /* 0x080fe2000001089d */
[----:B------:R-:W-:Y:S01]  /*16f70*/  MUFU.EX2 R148, R148 ;  /* 0x0000009400947308 */ /* 0x000fe20000000800 */
[----:B------:R-:W-:Y:S02]  /*16f80*/  FADD.FTZ R5, R132, -R5 ;  /* 0x8000000584057221 */ /* 0x000fe40000010000 */
[----:B------:R-:W-:-:S02]  /*16f90*/  FFMA.FTZ R149, R168, R156, -R157 ;  /* 0x0000009ca8957223 */ /* 0x000fc4000001089d */
[----:B------:R-:W-:Y:S02]  /*16fa0*/  FMUL.FTZ R8, R156, R5 ;  /* 0x000000059c087220 */ /* 0x000fe40000410000 */
[----:B------:R-:W-:Y:S01]  /*16fb0*/  FADD.FTZ R5, R3, -R4 ;  /* 0x8000000403057221 */ /* 0x000fe20000010000 */
[----:B------:R-:W1:Y:S01]  /*16fc0*/  MUFU.EX2 R150, R150 ;  /* 0x0000009600967308 */ /* 0x000e620000000800 */
[-CC-:B------:R-:W-:Y:S02]  /*16fd0*/  FFMA.FTZ R133, R6, R156.reuse, -R155.reuse ;  /* 0x0000009c06857223 */ /* 0x180fe4000001089b */
[-CC-:B------:R-:W-:Y:S02]  /*16fe0*/  FFMA.FTZ R0, R7, R156.reuse, -R155.reuse ;  /* 0x0000009c07007223 */ /* 0x180fe4000001089b */
[-C--:B------:R-:W-:Y:S02]  /*16ff0*/  FFMA.FTZ R153, R28, R156.reuse, -R155 ;  /* 0x0000009c1c997223 */ /* 0x080fe4000001089b */
[----:B------:R-:W-:Y:S01]  /*17000*/  FMUL.FTZ R132, R156, R5 ;  /* 0x000000059c847220 */ /* 0x000fe20000410000 */
[----:B------:R-:W-:Y:S01]  /*17010*/  MUFU.EX2 R149, R149 ;  /* 0x0000009500957308 */ /* 0x000fe20000000800 */
[-CC-:B------:R-:W-:Y:S01]  /*17020*/  FFMA.FTZ R161, R27, R156.reuse, -R157.reuse ;  /* 0x0000009c1ba17223 */ /* 0x180fe2000001089d */
[----:B------:R-:W-:Y:S01]  /*17030*/  LDSM.16.MT88.4 R28, [R202+0xc800] ;  /* 0x00c80000ca1c783b */ /* 0x000fe20000004200 */
[----:B------:R-:W-:-:S02]  /*17040*/  FFMA.FTZ R162, R26, R156, -R157 ;  /* 0x0000009c1aa27223 */ /* 0x000fc4000001089d */
[-CC-:B------:R-:W-:Y:S02]  /*17050*/  FFMA.FTZ R163, R25, R156.reuse, -R157.reuse ;  /* 0x0000009c19a37223 */ /* 0x180fe4000001089d */
[----:B------:R-:W-:Y:S01]  /*17060*/  FFMA.FTZ R164, R24, R156, -R157 ;  /* 0x0000009c18a47223 */ /* 0x000fe2000001089d */
[----:B------:R-:W2:Y:S01]  /*17070*/  MUFU.EX2 R134, R134 ;  /* 0x0000008600867308 */ /* 0x000ea20000000800 */
[----:B-1----:R-:W-:Y:S01]  /*17080*/  F2FP.BF16.PACK_AB R4, R148, R150 ;  /* 0x000000969404723e */ /* 0x002fe200000010ff */
[-CC-:B------:R-:W-:Y:S01]  /*17090*/  FFMA.FTZ R165, R23, R156.reuse, -R155.reuse ;  /* 0x0000009c17a57223 */ /* 0x180fe2000001089b */
[----:B------:R-:W-:Y:S01]  /*170a0*/  LDSM.16.MT88.4 R24, [R205+0xe800] ;  /* 0x00e80000cd18783b */ /* 0x000fe20000004200 */
[-CC-:B------:R-:W-:Y:S02]  /*170b0*/  FFMA.FTZ R168, R22, R156.reuse, -R155.reuse ;  /* 0x0000009c16a87223 */ /* 0x180fe4000001089b */
[-CC-:B------:R-:W-:Y:S02]  /*170c0*/  FFMA.FTZ R166, R21, R156.reuse, -R155.reuse ;  /* 0x0000009c15a67223 */ /* 0x180fe4000001089b */
[----:B------:R-:W-:Y:S01]  /*170d0*/  MUFU.EX2 R133, R133 ;  /* 0x0000008500857308 */ /* 0x000fe20000000800 */
[----:B------:R-:W-:-:S02]  /*170e0*/  FFMA.FTZ R167, R20, R156, -R155 ;  /* 0x0000009c14a77223 */ /* 0x000fc4000001089b */
[----:B------:R-:W-:Y:S01]  /*170f0*/  LDSM.16.MT88.4 R20, [R204+0xe800] ;  /* 0x00e80000cc14783b */ /* 0x000fe20000004200 */
[-CC-:B------:R-:W-:Y:S02]  /*17100*/  FFMA.FTZ R176, R180, R156.reuse, -R157.reuse ;  /* 0x0000009cb4b07223 */ /* 0x180fe4000001089d */
[-CC-:B------:R-:W-:Y:S02]  /*17110*/  FFMA.FTZ R175, R175, R156.reuse, -R157.reuse ;  /* 0x0000009cafaf7223 */ /* 0x180fe4000001089d */
[----:B------:R-:W1:Y:S01]  /*17120*/  MUFU.EX2 R2, R2 ;  /* 0x0000000200027308 */ /* 0x000e620000000800 */
[----:B--2---:R-:W-:Y:S01]  /*17130*/  F2FP.BF16.PACK_AB R6, R134, R149 ;  /* 0x000000958606723e */ /* 0x004fe200000010ff */
        /* <DEDUP_REMOVED lines=8> */
[----:B------:R-:W2:Y:S01]  /*171c0*/  MUFU.EX2 R153, R153 ;  /* 0x0000009900997308 */ /* 0x000ea20000000800 */
[----:B-1----:R-:W-:Y:S01]  /*171d0*/  F2FP.BF16.PACK_AB R5, R2, R133 ;  /* 0x000000850205723e */ /* 0x002fe200000010ff */
[----:B------:R-:W-:-:S02]  /*171e0*/  FFMA.FTZ R159, R159, R156, -R157 ;  /* 0x0000009c9f9f7223 */ /* 0x000fc4000001089d */
[-CC-:B------:R-:W-:Y:S02]  /*171f0*/  FFMA.FTZ R158, R158, R156.reuse, -R157.reuse ;  /* 0x0000009c9e9e7223 */ /* 0x180fe4000001089d */
[-C--:B------:R-:W-:Y:S02]  /*17200*/  FFMA.FTZ R157, R147, R156.reuse, -R157 ;  /* 0x0000009c939d7223 */ /* 0x080fe4000001089d */
[----:B------:R1:W3:Y:S01]  /*17210*/  MUFU.EX2 R3, R8 ;  /* 0x0000000800037308 */ /* 0x0002e20000000800 */
[-CC-:B------:R-:W-:Y:S02]  /*17220*/  FFMA.FTZ R177, R146, R156.reuse, -R155.reuse ;  /* 0x0000009c92b17223 */ /* 0x180fe4000001089b */
[-CC-:B------:R-:W-:Y:S02]  /*17230*/  FFMA.FTZ R178, R145, R156.reuse, -R155.reuse ;  /* 0x0000009c91b27223 */ /* 0x180fe4000001089b */
[-CC-:B------:R-:W-:Y:S02]  /*17240*/  FFMA.FTZ R179, R144, R156.reuse, -R155.reuse ;  /* 0x0000009c90b37223 */ /* 0x180fe4000001089b */
[----:B------:R-:W-:Y:S01]  /*17250*/  FFMA.FTZ R154, R154, R156, -R155 ;  /* 0x0000009c9a9a7223 */ /* 0x000fe2000001089b */
[----:B------:R-:W4:Y:S01]  /*17260*/  MUFU.EX2 R132, R132 ;  /* 0x0000008400847308 */ /* 0x000f220000000800 */
[----:B--2---:R-:W-:Y:S01]  /*17270*/  F2FP.BF16.PACK_AB R7, R153, R0 ;  /* 0x000000009907723e */ /* 0x004fe200000010ff */
[----:B------:R-:W-:Y:S04]  /*17280*/  LDSM.16.MT88.4 R144, [R204+0xd800] ;  /* 0x00d80000cc90783b */ /* 0x000fe80000004200 */
[----:B-1----:R-:W1:Y:S01]  /*17290*/  LDSM.16.MT88.4 R8, [R203+0xc000] ;  /* 0x00c00000cb08783b */ /* 0x002e620000004200 */
[-C--:B---3--:R-:W-:Y:S01]  /*172a0*/  FMUL.FTZ R120, R120, R3.reuse ;  /* 0x0000000378787220 */ /* 0x088fe20000410000 */
[----:B------:R-:W-:Y:S01]  /*172b0*/  MUFU.EX2 R161, R161 ;  /* 0x000000a100a17308 */ /* 0x000fe20000000800 */
[----:B------:R-:W-:-:S02]  /*172c0*/  FMUL.FTZ R121, R121, R3 ;  /* 0x0000000379797220 */ /* 0x000fc40000410000 */
[-C--:B------:R-:W-:Y:S02]  /*172d0*/  FMUL.FTZ R116, R116, R3.reuse ;  /* 0x0000000374747220 */ /* 0x080fe40000410000 */
[----:B------:R-:W-:Y:S02]  /*172e0*/  FMUL.FTZ R117, R117, R3 ;  /* 0x0000000375757220 */ /* 0x000fe40000410000 */
[-C--:B----4-:R-:W-:Y:S01]  /*172f0*/  FMUL.FTZ R122, R122, R132.reuse ;  /* 0x000000847a7a7220 */ /* 0x090fe20000410000 */
[----:B------:R-:W2:Y:S01]  /*17300*/  MUFU.EX2 R162, R162 ;  /* 0x000000a200a27308 */ /* 0x000ea20000000800 */
[-C--:B------:R-:W-:Y:S02]  /*17310*/  FMUL.FTZ R123, R123, R132.reuse ;  /* 0x000000847b7b7220 */ /* 0x080fe40000410000 */
[-C--:B------:R-:W-:Y:S02]  /*17320*/  FMUL.FTZ R118, R118, R132.reuse ;  /* 0x0000008476767220 */ /* 0x080fe40000410000 */
[----:B------:R-:W-:-:S02]  /*17330*/  FMUL.FTZ R119, R119, R132 ;  /* 0x0000008477777220 */ /* 0x000fc40000410000 */
        /* <DEDUP_REMOVED lines=27> */
[C---:B-1----:R-:W-:Y:S01]  /*174f0*/  HMMA.16816.F32.BF16 R112, R4.reuse, R8, R112 ;  /* 0x000000080470723c */ /* 0x042fe20000041870 */
[-C--:B------:R-:W-:Y:S02]  /*17500*/  FMUL.FTZ R37, R37, R3.reuse ;  /* 0x0000000325257220 */ /* 0x080fe40000410000 */
[-C--:B------:R-:W-:Y:S01]  /*17510*/  FMUL.FTZ R38, R38, R132.reuse ;  /* 0x0000008426267220 */ /* 0x080fe20000410000 */
[----:B------:R-:W-:Y:S01]  /*17520*/  MUFU.EX2 R166, R166 ;  /* 0x000000a600a67308 */ /* 0x000fe20000000800 */
[----:B------:R-:W-:Y:S02]  /*17530*/  FMUL.FTZ R39, R39, R132 ;  /* 0x0000008427277220 */ /* 0x000fe40000410000 */
[-C--:B------:R-:W-:Y:S01]  /*17540*/  FMUL.FTZ R40, R40, R3.reuse ;  /* 0x0000000328287220 */ /* 0x080fe20000410000 */
[----:B------:R-:W-:Y:S01]  /*17550*/  HMMA.16816.F32.BF16 R108, R4, R10, R108 ;  /* 0x0000000a046c723c */ /* 0x000fe2000004186c */
[----:B------:R-:W1:Y:S01]  /*17560*/  LDSM.16.MT88.4 R8, [R204+0xe000] ;  /* 0x00e00000cc08783b */ /* 0x000e620000004200 */
        /* <DEDUP_REMOVED lines=31> */
[----:B-1----:R-:W-:Y:S01]  /*17760*/  HMMA.16816.F32.BF16 R44, R4, R8, R44 ;  /* 0x00000008042c723c */ /* 0x002fe2000004182c */
[----:B------:R-:W-:-:S02]  /*17770*/  FMUL.FTZ R61, R61, R3 ;  /* 0x000000033d3d7220 */ /* 0x000fc40000410000 */
[-C--:B------:R-:W-:Y:S01]  /*17780*/  FMUL.FTZ R62, R62, R132.reuse ;  /* 0x000000843e3e7220 */ /* 0x080fe20000410000 */
[----:B------:R-:W-:Y:S01]  /*17790*/  MUFU.EX2 R172, R172 ;  /* 0x000000ac00ac7308 */ /* 0x000fe20000000800 */
[-C--:B------:R-:W-:Y:S02]  /*177a0*/  FMUL.FTZ R63, R63, R132.reuse ;  /* 0x000000843f3f7220 */ /* 0x080fe40000410000 */
[-C--:B------:R-:W-:Y:S01]  /*177b0*/  FMUL.FTZ R64, R64, R3.reuse ;  /* 0x0000000340407220 */ /* 0x080fe20000410000 */
[----:B------:R-:W-:Y:S01]  /*177c0*/  HMMA.16816.F32.BF16 R48, R4, R10, R48 ;  /* 0x0000000a0430723c */ /* 0x000fe20000041830 */
[----:B------:R-:W1:Y:S01]  /*177d0*/  LDSM.16.MT88.4 R8, [R205+0x10000] ;  /* 0x01000000cd08783b */ /* 0x000e620000004200 */
        /* <DEDUP_REMOVED lines=28> */
[----:B------:R-:W2:Y:S01]  /*179a0*/  MUFU.EX2 R159, R159 ;  /* 0x0000009f009f7308 */ /* 0x000ea20000000800 */
        /* <DEDUP_REMOVED lines=39> */
[-C--:B------:R-:W-:Y:S02]  /*17c20*/  FMUL.FTZ R99, R99, R132.reuse ;  /* 0x0000008463637220 */ /* 0x080fe40000410000 */
[----:B------:R-:W-:Y:S01]  /*17c30*/  FFMA.FTZ R3, R229, R3, R150 ;  /* 0x00000003e5037223 */ /* 0x000fe20000010096 */
[----:B-1----:R-:W-:Y:S01]  /*17c40*/  HMMA.16816.F32.BF16 R92, R4, R8, R92 ;  /* 0x00000008045c723c */ /* 0x002fe2000004185c */
[----:B------:R-:W-:Y:S01]  /*17c50*/  FFMA.FTZ R133, R227, R132, R133 ;  /* 0x00000084e3857223 */ /* 0x000fe20000010085 */
[----:B------:R-:W-:Y:S01]  /*17c60*/  MOV R132, R152 ;  /* 0x0000009800847202 */ /* 0x000fe20000000f00 */
[----:B------:R-:W-:-:S02]  /*17c70*/  FADD.FTZ R148, R148, R3 ;  /* 0x0000000394947221 */ /* 0x000fc40000010000 */
        /* <DEDUP_REMOVED lines=66> */
[----:B-1----:R-:W-:Y:S01]  /*180a0*/  HMMA.16816.F32.BF16 R128, R4, R12, R128 ;  /* 0x0000000c0480723c */ /* 0x002fe20000041880 */
[----:B------:R-:W-:Y:S02]  /*180b0*/  FADD.FTZ R173, R173, R174 ;  /* 0x000000aeadad7221 */ /* 0x000fe40000010000 */
[----:B------:R-:W-:-:S05]  /*180c0*/  FADD.FTZ R0, R169, R0 ;  /* 0x00000000a9007221 */ /* 0x000fca0000010000 */
        /* <DEDUP_REMOVED lines=73> */
[----:B------:R-:W-:Y:S11]  /*18560*/  HMMA.16816.F32.BF16 R96, R4, R14, R96 ;  /* 0x0000000e0460723c */ /* 0x000ff60000041860 */
[----:B------:R-:W-:Y:S08]  /*18570*/  @!UPT UIADD3 URZ, URZ, URZ, URZ ;  /* 0x0000003f3f3ff290 */ /* 0x000ff0000fffe03f */
.L_x_6049:
[----:B------:R-:W-:Y:S05]  /*18580*/  @!P6 BRA `(.L_x_6058) ;  /* 0x00003c500000e947 */ /* 0x000fea0003800000 */
[C---:B------:R-:W-:Y:S01]  /*18590*/  SHF.L.U64.HI R226, R138.reuse, 0x5, R139 ;  /* 0x000000058ae27819 */ /* 0x040fe2000001028b */
[----:B------:R-:W-:Y:S01]  /*185a0*/  IMAD.SHL.U32 R231, R138, 0x20, RZ ;  /* 0x000000208ae77824 */ /* 0x000fe200078e00ff */
[C---:B------:R-:W-:Y:S01]  /*185b0*/  SHF.L.U64.HI R228, R136.reuse, 0x5, R137 ;  /* 0x0000000588e47819 */ /* 0x040fe20000010289 */
[----:B------:R-:W-:Y:S01]  /*185c0*/  IMAD.SHL.U32 R233, R136, 0x20, RZ ;  /* 0x0000002088e97824 */ /* 0x000fe200078e00ff */
[----:B------:R-:W-:Y:S01]  /*185d0*/  MOV R0, R3 ;  /* 0x0000000300007202 */ /* 0x000fe20000000f00 */
[----:B------:R-:W-:-:S02]  /*185e0*/  IMAD.MOV.U32 R2, RZ, RZ, R132 ;  /* 0x000000ffff027224 */ /* 0x000fc400078e0084 */
.L_x_6067:
        /* <DEDUP_REMOVED lines=76> */
.L_x_6060:
[----:B------:R-:W-:Y:S02]  /*18ab0*/  ULDC.64 UR4, c[0x0][0x118] ;  /* 0x0000460000047ab9 */ /* 0x000fe40000000a00 */
[----:B------:R-:W2:Y:S02]  /*18ac0*/  LD.E R10, [R132.64+0x40] ;  /* 0x00004004840a7980 */ /* 0x000ea4000c101900 */
[----:B--2---:R-:W-:Y:S04]  /*18ad0*/  LEA R10, -R10, RZ, 0x6 ;  /* 0x000000ff0a0a7211 */ /* 0x004fe800078e31ff */
[----:B------:R-:W-:Y:S02]  /*18ae0*/  SHF.R.S32.HI R5, RZ, 0x1f, R10 ;  /* 0x0000001fff057819 */ /* 0x000fe4000001140a */
.L_x_6061:
[----:B------:R-:W-:Y:S05]  /*18af0*/  BSYNC B0 ;  /* 0x0000000000007941 */ /* 0x000fea0003800000 */
.L_x_6059:
        /* <DEDUP_REMOVED lines=8> */
[----:B------:R1:W-:Y:S01]  /*18b80*/  LDGSTS.E.BYPASS.LTC128B.128 [R217+0xc000], [R210.64] ;  /* 0x0c000000d2d97fae */ /* 0x0003e2000b901d44 */
[C---:B------:R-:W-:Y:S02]  /*18b90*/  IADD3.X R7, R226.reuse, R211, RZ, P0, !PT ;  /* 0x000000d3e2077210 */ /* 0x040fe400007fe4ff */
[C---:B------:R-:W-:Y:S03]  /*18ba0*/  IADD3 R4, P0, R231.reuse, R6, RZ ;  /* 0x00000006e7047210 */ /* 0x040fe60007f1e0ff */
[----:B------:R1:W-:Y:S01]  /*18bb0*/  LDGSTS.E.BYPASS.LTC128B.128 [R217+0xe000], [R210.64+0x80] ;  /* 0x0e000080d2d97fae */ /* 0x0003e2000b901d44 */
[C---:B------:R-:W-:Y:S02]  /*18bc0*/  IADD3.X R5, R226.reuse, R7, RZ, P0, !PT ;  /* 0x00000007e2057210 */ /* 0x040fe400007fe4ff */
[----:B------:R-:W-:Y:S03]  /*18bd0*/  IADD3 R12, P0, R231, R4, RZ ;  /* 0x00000004e70c7210 */ /* 0x000fe60007f1e0ff */
[----:B------:R1:W-:Y:S01]  /*18be0*/  LDGSTS.E.BYPASS.LTC128B.128 [R217+0x10000], [R210.64+0x100] ;  /* 0x10000100d2d97fae */ /* 0x0003e2000b901d44 */
[----:B------:R-:W-:Y:S02]  /*18bf0*/  IADD3.X R13, R226, R5, RZ, P0, !PT ;  /* 0x00000005e20d7210 */ /* 0x000fe400007fe4ff */
        /* <DEDUP_REMOVED lines=35> */
[----:B------:R-:W4:Y:S06]  /*18e30*/  LDSM.16.M88.4 R136, [R195+0x6800] ;  /* 0x00680000c388783b */ /* 0x000f2c0000000200 */
[----:B------:R-:W5:Y:S01]  /*18e40*/  LD.E R3, [R132.64+0x18c] ;  /* 0x00018c0484037980 */ /* 0x000f62000c101900 */
        /* <DEDUP_REMOVED lines=25> */
[----:B------:R-:W2:Y:S01]  /*18fe0*/  LDSM.16.M88.4 R172, [R190] ;  /* 0x00000000beac783b */ /* 0x000ea20000000200 */
        /* <DEDUP_REMOVED lines=58> */
[C---:B------:R-:W-:Y:S08]  /*19390*/  HMMA.16816.F32.BF16 R20, R160.reuse, R144, R20 ;  /* 0x00000090a014723c */ /* 0x040ff00000041814 */
[C---:B------:R-:W-:Y:S01]  /*193a0*/  HMMA.16816.F32.BF16 R24, R160.reuse, R146, R24 ;  /* 0x00000092a018723c */ /* 0x040fe20000041818 */
[----:B------:R-:W4:Y:S07]  /*193b0*/  LDSM.16.M88.4 R144, [R184] ;  /* 0x00000000b890783b */ /* 0x000f2e0000000200 */
        /* <DEDUP_REMOVED lines=37> */
[-C--:B-----5:R-:W-:Y:S01]  /*19610*/  FMUL.FTZ R140, R4, R3.reuse ;  /* 0x00000003048c7220 */ /* 0x0a0fe20000410000 */
        /* <DEDUP_REMOVED lines=38> */
[-C--:B------:R-:W-:Y:S02]  /*19880*/  FMUL.FTZ R26, R26, R3.reuse ;  /* 0x000000031a1a7220 */ /* 0x080fe40000410000 */
[-C--:B------:R-:W-:Y:S01]  /*19890*/  FMUL.FTZ R27, R27, R3.reuse ;  /* 0x000000031b1b7220 */ /* 0x080fe20000410000 */
[C---:B---3--:R-:W-:Y:S06]  /*198a0*/  HMMA.16816.F32.BF16 R28, R168.reuse, R8, R28 ;  /* 0x00000008a81c723c */ /* 0x048fec000004181c */
[----:B------:R-:W3:Y:S02]  /*198b0*/  MUFU.TANH R13, R13 ;  /* 0x0000000d000d7308 */ /* 0x000ee40000002400 */
[----:B------:R-:W-:Y:S08]  /*198c0*/  HMMA.16816.F32.BF16 R32, R168, R10, R32 ;  /* 0x0000000aa820723c */ /* 0x000ff00000041820 */
[----:B------:R-:W1:Y:S08]  /*198d0*/  MUFU.TANH R12, R12 ;  /* 0x0000000c000c7308 */ /* 0x000e700000002400 */
        /* <DEDUP_REMOVED lines=10> */
[----:B------:R-:W1:Y:S10]  /*19980*/  MUFU.TANH R5, R5 ;  /* 0x0000000500057308 */ /* 0x000e740000002400 */
[----:B------:R-:W1:Y:S10]  /*19990*/  MUFU.TANH R4, R4 ;  /* 0x0000000400047308 */ /* 0x000e740000002400 */
        /* <DEDUP_REMOVED lines=85> */
.L_x_6065:
[----:B------:R-:W-:Y:S02]  /*19ef0*/  ULDC.64 UR4, c[0x0][0x118] ;  /* 0x0000460000047ab9 */ /* 0x000fe40000000a00 */
[----:B------:R-:W2:Y:S02]  /*19f00*/  LD.E R14, [R132.64+0x38] ;  /* 0x00003804840e7980 */ /* 0x000ea4000c101900 */
[----:B--2---:R-:W-:Y:S04]  /*19f10*/  LEA R14, -R14, RZ, 0x6 ;  /* 0x000000ff0e0e7211 */ /* 0x004fe800078e31ff */
[----:B------:R-:W-:Y:S02]  /*19f20*/  SHF.R.S32.HI R9, RZ, 0x1f, R14 ;  /* 0x0000001fff097819 */ /* 0x000fe4000001140e */
.L_x_6066:
[----:B------:R-:W-:Y:S05]  /*19f30*/  BSYNC B0 ;  /* 0x0000000000007941 */ /* 0x000fea0003800000 */
.L_x_6064:
        /* <DEDUP_REMOVED lines=26> */
.L_x_6063:
[----:B--234-:R-:W-:Y:S05]  /*1a0e0*/  BSYNC B1 ;  /* 0x0000000000017941 */ /* 0x01cfea0003800000 */
.L_x_6062:
[----:B------:R-:W-:Y:S01]  /*1a0f0*/  ULDC.64 UR4, c[0x0][0x118] ;  /* 0x0000460000047ab9 */ /* 0x000fe20000000a00 */
[----:B------:R-:W2:Y:S08]  /*1a100*/  S2R R6, SR_TID.X ;  /* 0x0000000000067919 */ /* 0x000eb00000002100 */
[----:B------:R3:W4:Y:S04]  /*1a110*/  LD.E R133, [R132.64+0xdc] ;  /* 0x0000dc0484857980 */ /* 0x000728000c101900 */
[----:B-1----:R-:W-:Y:S08]  /*1a120*/  LDSM.16.MT88.4 R20, [R204+0xc000] ;  /* 0x00c00000cc14783b */ /* 0x002ff00000004200 */
[----:B------:R-:W-:Y:S01]  /*1a130*/  LDSM.16.MT88.4 R28, [R203+0xc000] ;  /* 0x00c00000cb1c783b */ /* 0x000fe20000004200 */
[----:B--2---:R-:W-:Y:S05]  /*1a140*/  IMAD.SHL.U32 R6, R6, 0x2, RZ ;  /* 0x0000000206067824 */ /* 0x004fea00078e00ff */
[----:B------:R-:W-:Y:S05]  /*1a150*/  LOP3.LUT R6, R6, 0x6, RZ, 0xc0, !PT ;  /* 0x0000000606067812 */ /* 0x000fea00078ec0ff */
[----:B------:R-:W-:Y:S05]  /*1a160*/  IMAD R6, R219, 0x40, R6 ;  /* 0x00000040db067824 */ /* 0x000fea00078e0206 */
[C---:B------:R-:W-:Y:S02]  /*1a170*/  IADD3 R8, R6.reuse, 0x1, RZ ;  /* 0x0000000106087810 */ /* 0x040fe40007ffe0ff */
[----:B------:R-:W-:Y:S02]  /*1a180*/  IADD3 R7, R6, 0x8, RZ ;  /* 0x0000000806077810 */ /* 0x000fe40007ffe0ff */
[C---:B------:R-:W-:Y:S02]  /*1a190*/  ISETP.GE.AND P1, PT, R8.reuse, R225, PT ;  /* 0x000000e10800720c */ /* 0x040fe40003f26270 */
[-C--:B------:R-:W-:Y:S02]  /*1a1a0*/  ISETP.GE.AND P5, PT, R8, R223.reuse, PT ;  /* 0x000000df0800720c */ /* 0x080fe40003fa6270 */
[----:B------:R-:W-:Y:S02]  /*1a1b0*/  ISETP.GE.AND P6, PT, R6, R223, PT ;  /* 0x000000df0600720c */ /* 0x000fe40003fc6270 */
[C---:B------:R-:W-:Y:S02]  /*1a1c0*/  ISETP.GE.AND P4, PT, R7.reuse, R225, PT ;  /* 0x000000e10700720c */ /* 0x040fe40003f86270 */
[C---:B------:R-:W-:Y:S02]  /*1a1d0*/  ISETP.GE.AND P3, PT, R7.reuse, R223, PT ;  /* 0x000000df0700720c */ /* 0x040fe40003f66270 */
[C---:B------:R-:W-:Y:S02]  /*1a1e0*/  ISETP.GE.OR P1, PT, R8.reuse, R224, !P1 ;  /* 0x000000e00800720c */ /* 0x040fe40004f26670 */
[-C--:B------:R-:W-:Y:S02]  /*1a1f0*/  ISETP.GE.OR P5, PT, R8, R222.reuse, !P5 ;  /* 0x000000de0800720c */ /* 0x080fe40006fa6670 */
[C---:B------:R-:W-:Y:S02]  /*1a200*/  IADD3 R8, R6.reuse, 0x10, RZ ;  /* 0x0000001006087810 */ /* 0x040fe40007ffe0ff */
[C---:B------:R-:W-:Y:S02]  /*1a210*/  ISETP.GE.OR P6, PT, R6.reuse, R222, !P6 ;  /* 0x000000de0600720c */ /* 0x040fe400077c6670 */
[-C--:B------:R-:W-:Y:S02]  /*1a220*/  ISETP.GE.AND P2, PT, R6, R225.reuse, PT ;  /* 0x000000e10600720c */ /* 0x080fe40003f46270 */
[C---:B------:R-:W-:Y:S02]  /*1a230*/  ISETP.GE.OR P4, PT, R7.reuse, R224, !P4 ;  /* 0x000000e00700720c */ /* 0x040fe40006786670 */
[----:B------:R-:W-:Y:S02]  /*1a240*/  ISETP.GE.OR P3, PT, R7, R222, !P3 ;  /* 0x000000de0700720c */ /* 0x000fe40005f66670 */
[----:B------:R-:W-:Y:S02]  /*1a250*/  FSEL R7, R142, -INF , !P6 ;  /* 0xff8000008e077808 */ /* 0x000fe40007000000 */
[-C--:B------:R-:W-:Y:S02]  /*1a260*/  ISETP.GE.OR P2, PT, R6, R224.reuse, !P2 ;  /* 0x000000e00600720c */ /* 0x080fe40005746670 */
[-C--:B------:R-:W-:Y:S02]  /*1a270*/  ISETP.GE.AND P6, PT, R8, R225.reuse, PT ;  /* 0x000000e10800720c */ /* 0x080fe40003fc6270 */
[----:B------:R-:W-:Y:S02]  /*1a280*/  IADD3 R10, R6, 0x9, RZ ;  /* 0x00000009060a7810 */ /* 0x000fe40007ffe0ff */
[----:B------:R-:W-:Y:S02]  /*1a290*/  FSEL R9, R140, -INF , !P2 ;  /* 0xff8000008c097808 */ /* 0x000fe40005000000 */
[-C--:B------:R-:W-:Y:S02]  /*1a2a0*/  ISETP.GE.OR P6, PT, R8, R224.reuse, !P6 ;  /* 0x000000e00800720c */ /* 0x080fe400077c6670 */
[----:B------:R-:W-:Y:S02]  /*1a2b0*/  IADD3 R14, R6, 0x18, RZ ;  /* 0x00000018060e7810 */ /* 0x000fe40007ffe0ff */
[C---:B------:R-:W-:Y:S02]  /*1a2c0*/  ISETP.GE.AND P0, PT, R10.reuse, R225, PT ;  /* 0x000000e10a00720c */ /* 0x040fe40003f06270 */
[-C--:B------:R-:W-:Y:S02]  /*1a2d0*/  ISETP.GE.AND P2, PT, R10, R223.reuse, PT ;  /* 0x000000df0a00720c */ /* 0x080fe40003f46270 */
[----:B------:R-:W-:Y:S02]  /*1a2e0*/  FSEL R11, R141, -INF , !P1 ;  /* 0xff8000008d0b7808 */ /* 0x000fe40004800000 */
[----:B------:R-:W-:Y:S02]  /*1a2f0*/  ISETP.GE.AND P1, PT, R8, R223, PT ;  /* 0x000000df0800720c */ /* 0x000fe40003f26270 */
[----:B------:R-:W-:Y:S02]  /*1a300*/  FSEL R172, R172, -INF , !P6 ;  /* 0xff800000acac7808 */ /* 0x000fe40007000000 */
[-C--:B------:R-:W-:Y:S02]  /*1a310*/  ISETP.GE.AND P6, PT, R14, R225.reuse, PT ;  /* 0x000000e10e00720c */ /* 0x080fe40003fc6270 */
[C---:B------:R-:W-:Y:S02]  /*1a320*/  ISETP.GE.OR P0, PT, R10.reuse, R224, !P0 ;  /* 0x000000e00a00720c */ /* 0x040fe40004706670 */
[-C--:B------:R-:W-:Y:S02]  /*1a330*/  ISETP.GE.OR P2, PT, R10, R222.reuse, !P2 ;  /* 0x000000de0a00720c */ /* 0x080fe40005746670 */
[----:B------:R-:W-:Y:S02]  /*1a340*/  IADD3 R10, R6, 0x11, RZ ;  /* 0x00000011060a7810 */ /* 0x000fe40007ffe0ff */
        /* <DEDUP_REMOVED lines=9> */
[----:B------:R-:W-:Y:S02]  /*1a3e0*/  FSEL R163, R163, -INF , !P4 ;  /* 0xff800000a3a37808 */ /* 0x000fe40006000000 */
[----:B------:R-:W-:Y:S02]  /*1a3f0*/  ISETP.GE.OR P6, PT, R16, R224, !P6 ;  /* 0x000000e01000720c */ /* 0x000fe400077c6670 */
[----:B------:R-:W-:Y:S02]  /*1a400*/  FSEL R144, R144, -INF , !P0 ;  /* 0xff80000090907808 */ /* 0x000fe40004000000 */
[----:B------:R-:W-:Y:S02]  /*1a410*/  ISETP.GE.AND P0, PT, R10, R223, PT ;  /* 0x000000df0a00720c */ /* 0x000fe40003f06270 */
[C---:B------:R-:W-:Y:S02]  /*1a420*/  ISETP.GE.AND P4, PT, R17.reuse, R225, PT ;  /* 0x000000e11100720c */ /* 0x040fe40003f86270 */
[----:B------:R-:W-:Y:S02]  /*1a430*/  IADD3 R15, R6, 0x21, RZ ;  /* 0x00000021060f7810 */ /* 0x000fe40007ffe0ff */
[----:B------:R-:W-:Y:S02]  /*1a440*/  FSEL R160, R160, -INF , !P6 ;  /* 0xff800000a0a07808 */ /* 0x000fe40007000000 */
[----:B------:R-:W-:Y:S02]  /*1a450*/  ISETP.GE.OR P0, PT, R10, R222, !P0 ;  /* 0x000000de0a00720c */ /* 0x000fe40004706670 */
[----:B------:R-:W-:Y:S02]  /*1a460*/  ISETP.GE.OR P4, PT, R17, R224, !P4 ;  /* 0x000000e01100720c */ /* 0x000fe40006786670 */
[----:B------:R-:W-:Y:S02]  /*1a470*/  FSEL R10, R134, -INF , !P5 ;  /* 0xff800000860a7808 */ /* 0x000fe40006800000 */
[-C--:B------:R-:W-:Y:S02]  /*1a480*/  ISETP.GE.AND P5, PT, R14, R223.reuse, PT ;  /* 0x000000df0e00720c */ /* 0x080fe40003fa6270 */
[----:B------:R-:W-:Y:S02]  /*1a490*/  FSEL R137, R137, -INF , !P3 ;  /* 0xff80000089897808 */ /* 0x000fe40005800000 */
[----:B------:R-:W-:Y:S02]  /*1a4a0*/  ISETP.GE.AND P3, PT, R16, R223, PT ;  /* 0x000000df1000720c */ /* 0x000fe40003f66270 */
[----:B------:R-:W-:Y:S02]  /*1a4b0*/  ISETP.GE.AND P6, PT, R15, R225, PT ;  /* 0x000000e10f00720c */ /* 0x000fe40003fc6270 */
[----:B------:R-:W-:Y:S02]  /*1a4c0*/  FSEL R161, R161, -INF , !P4 ;  /* 0xff800000a1a17808 */ /* 0x000fe40006000000 */
[-C--:B------:R-:W-:Y:S02]  /*1a4d0*/  ISETP.GE.OR P5, PT, R14, R222.reuse, !P5 ;  /* 0x000000de0e00720c */ /* 0x080fe40006fa6670 */
[----:B------:R-:W-:Y:S02]  /*1a4e0*/  ISETP.GE.OR P3, PT, R16, R222, !P3 ;  /* 0x000000de1000720c */ /* 0x000fe40005f66670 */
[----:B------:R-:W-:Y:S02]  /*1a4f0*/  ISETP.GE.OR P6, PT, R15, R224, !P6 ;  /* 0x000000e00f00720c */ /* 0x000fe400077c6670 */
[----:B------:R-:W-:Y:S02]  /*1a500*/  FMNMX.FTZ R16, R9, R2, !PT ;  /* 0x0000000209107209 */ /* 0x000fe40007810000 */
[-C--:B------:R-:W-:Y:S02]  /*1a510*/  ISETP.GE.AND P4, PT, R17, R223.reuse, PT ;  /* 0x000000df1100720c */ /* 0x080fe40003f86270 */
[----:B------:R-:W-:Y:S02]  /*1a520*/  IADD3 R14, R6, 0x28, RZ ;  /* 0x00000028060e7810 */ /* 0x000fe40007ffe0ff */
[----:B------:R-:W-:Y:S02]  /*1a530*/  FSEL R159, R159, -INF , !P6 ;  /* 0xff8000009f9f7808 */ /* 0x000fe40007000000 */
[----:B------:R-:W-:Y:S02]  /*1a540*/  ISETP.GE.OR P4, PT, R17, R222, !P4 ;  /* 0x000000de1100720c */ /* 0x000fe40006786670 */
[----:B------:R-:W-:Y:S02]  /*1a550*/  FMNMX.FTZ R17, R11, R16, !PT ;  /* 0x000000100b117209 */ /* 0x000fe40007810000 */
[----:B------:R-:W-:Y:S02]  /*1a560*/  FSEL R136, R136, -INF , !P2 ;  /* 0xff80000088887808 */ /* 0x000fe40005000000 */
[C---:B------:R-:W-:Y:S02]  /*1a570*/  ISETP.GE.AND P2, PT, R15.reuse, R223, PT ;  /* 0x000000df0f00720c */ /* 0x040fe40003f46270 */
[C---:B------:R-:W-:Y:S02]  /*1a580*/  ISETP.GE.AND P6, PT, R14.reuse, R225, PT ;  /* 0x000000e10e00720c */ /* 0x040fe40003fc6270 */
[----:B------:R-:W-:Y:S02]  /*1a590*/  ISETP.GE.OR P2, PT, R15, R222, !P2 ;  /* 0x000000de0f00720c */ /* 0x000fe40005746670 */
[-C--:B------:R-:W-:Y:S02]  /*1a5a0*/  ISETP.GE.OR P6, PT, R14, R224.reuse, !P6 ;  /* 0x000000e00e00720c */ /* 0x080fe400077c6670 */
[----:B------:R-:W-:Y:S02]  /*1a5b0*/  FMNMX.FTZ R17, R8, R17, !PT ;  /* 0x0000001108117209 */ /* 0x000fe40007810000 */
[----:B------:R-:W-:Y:S02]  /*1a5c0*/  IADD3 R15, R6, 0x29, RZ ;  /* 0x00000029060f7810 */ /* 0x000fe40007ffe0ff */
[----:B------:R-:W-:Y:S02]  /*1a5d0*/  FSEL R158, R158, -INF , !P6 ;  /* 0xff8000009e9e7808 */ /* 0x000fe40007000000 */
[----:B------:R-:W-:Y:S02]  /*1a5e0*/  FSEL R142, R12, -INF , !P0 ;  /* 0xff8000000c8e7808 */ /* 0x000fe40004000000 */
[----:B------:R-:W-:Y:S02]  /*1a5f0*/  FMNMX.FTZ R17, R144, R17, !PT ;  /* 0x0000001190117209 */ /* 0x000fe40007810000 */
[C---:B------:R-:W-:Y:S02]  /*1a600*/  ISETP.GE.AND P6, PT, R15.reuse, R225, PT ;  /* 0x000000e10f00720c */ /* 0x040fe40003fc6270 */
[C---:B------:R-:W-:Y:S02]  /*1a610*/  ISETP.GE.AND P0, PT, R15.reuse, R223, PT ;  /* 0x000000df0f00720c */ /* 0x040fe40003f06270 */
[C---:B------:R-:W-:Y:S02]  /*1a620*/  ISETP.GE.OR P6, PT, R15.reuse, R224, !P6 ;  /* 0x000000e00f00720c */ /* 0x040fe400077c6670 */
        /* <DEDUP_REMOVED lines=8> */
[----:B------:R-:W-:Y:S02]  /*1a6b0*/  FSEL R143, R13, -INF , !P1 ;  /* 0xff8000000d8f7808 */ /* 0x000fe40004800000 */
[----:B------:R-:W-:Y:S02]  /*1a6c0*/  FMNMX.FTZ R15, R161, R18, !PT ;  /* 0x00000012a10f7209 */ /* 0x000fe40007810000 */
[----:B------:R-:W-:Y:S02]  /*1a6d0*/  FMNMX.FTZ R16, R136, R5, !PT ;  /* 0x0000000588107209 */ /* 0x000fe40007810000 */
[----:B------:R-:W-:Y:S02]  /*1a6e0*/  FMNMX.FTZ R18, R160, R15, !PT ;  /* 0x0000000fa0127209 */ /* 0x000fe40007810000 */
[----:B------:R-:W-:Y:S02]  /*1a6f0*/  FMNMX.FTZ R15, R143, R16, !PT ;  /* 0x000000108f0f7209 */ /* 0x000fe40007810000 */
[----:B------:R-:W-:Y:S02]  /*1a700*/  FMNMX.FTZ R5, R159, R18, !PT ;  /* 0x000000129f057209 */ /* 0x000fe40007810000 */
[----:B------:R-:W-:Y:S02]  /*1a710*/  FSEL R140, R4, -INF , !P4 ;  /* 0xff800000048c7808 */ /* 0x000fe40006000000 */
[----:B------:R-:W-:Y:S02]  /*1a720*/  FMNMX.FTZ R4, R142, R15, !PT ;  /* 0x0000000f8e047209 */ /* 0x000fe40007810000 */
[----:B------:R-:W-:Y:S02]  /*1a730*/  ISETP.GE.AND P1, PT, R14, R223, PT ;  /* 0x000000df0e00720c */ /* 0x000fe40003f26270 */
[----:B------:R-:W-:Y:S02]  /*1a740*/  FMNMX.FTZ R16, R158, R5, !PT ;  /* 0x000000059e107209 */ /* 0x000fe40007810000 */
[----:B------:R-:W-:Y:S02]  /*1a750*/  FMNMX.FTZ R5, R141, R4, !PT ;  /* 0x000000048d057209 */ /* 0x000fe40007810000 */
[----:B------:R-:W-:Y:S02]  /*1a760*/  ISETP.GE.OR P1, PT, R14, R222, !P1 ;  /* 0x000000de0e00720c */ /* 0x000fe40004f26670 */
[----:B------:R-:W-:Y:S02]  /*1a770*/  IADD3 R14, R6, 0x30, RZ ;  /* 0x00000030060e7810 */ /* 0x000fe40007ffe0ff */
[----:B------:R-:W-:Y:S02]  /*1a780*/  FSEL R157, R157, -INF , !P6 ;  /* 0xff8000009d9d7808 */ /* 0x000fe40007000000 */
[----:B------:R-:W-:Y:S02]  /*1a790*/  FSEL R156, R156, -INF , !P3 ;  /* 0xff8000009c9c7808 */ /* 0x000fe40005800000 */
[----:B------:R-:W-:Y:S02]  /*1a7a0*/  FMNMX.FTZ R5, R140, R5, !PT ;  /* 0x000000058c057209 */ /* 0x000fe40007810000 */
[----:B------:R-:W-:Y:S02]  /*1a7b0*/  IADD3 R13, R6, 0x31, RZ ;  /* 0x00000031060d7810 */ /* 0x000fe40007ffe0ff */
[----:B------:R-:W-:Y:S02]  /*1a7c0*/  ISETP.GE.AND P6, PT, R14, R225, PT ;  /* 0x000000e10e00720c */ /* 0x000fe40003fc6270 */
[----:B------:R-:W-:Y:S02]  /*1a7d0*/  FMNMX.FTZ R15, R157, R16, !PT ;  /* 0x000000109d0f7209 */ /* 0x000fe40007810000 */
[----:B------:R-:W-:Y:S02]  /*1a7e0*/  FSEL R155, R155, -INF , !P2 ;  /* 0xff8000009b9b7808 */ /* 0x000fe40005000000 */
[----:B------:R-:W-:Y:S02]  /*1a7f0*/  FMNMX.FTZ R16, R156, R5, !PT ;  /* 0x000000059c107209 */ /* 0x000fe40007810000 */
[----:B------:R-:W-:Y:S02]  /*1a800*/  IADD3 R12, R6, 0x38, RZ ;  /* 0x00000038060c7810 */ /* 0x000fe40007ffe0ff */
[----:B------:R-:W-:Y:S02]  /*1a810*/  ISETP.GE.OR P6, PT, R14, R224, !P6 ;  /* 0x000000e00e00720c */ /* 0x000fe400077c6670 */
[----:B------:R-:W-:Y:S02]  /*1a820*/  ISETP.GE.AND P5, PT, R13, R225, PT ;  /* 0x000000e10d00720c */ /* 0x000fe40003fa6270 */
[----:B------:R-:W-:Y:S02]  /*1a830*/  FSEL R154, R154, -INF , !P1 ;  /* 0xff8000009a9a7808 */ /* 0x000fe40004800000 */
[----:B------:R-:W-:Y:S02]  /*1a840*/  FMNMX.FTZ R5, R155, R16, !PT ;  /* 0x000000109b057209 */ /* 0x000fe40007810000 */
[----:B------:R-:W-:Y:S02]  /*1a850*/  ISETP.GE.AND P2, PT, R14, R223, PT ;  /* 0x000000df0e00720c */ /* 0x000fe40003f46270 */
[----:B------:R-:W-:Y:S02]  /*1a860*/  FSEL R152, R152, -INF , !P6 ;  /* 0xff80000098987808 */ /* 0x000fe40007000000 */
[----:B------:R-:W-:Y:S02]  /*1a870*/  ISETP.GE.AND P6, PT, R12, R225, PT ;  /* 0x000000e10c00720c */ /* 0x000fe40003fc6270 */
[----:B------:R-:W-:Y:S02]  /*1a880*/  ISETP.GE.OR P5, PT, R13, R224, !P5 ;  /* 0x000000e00d00720c */ /* 0x000fe40006fa6670 */
[----:B------:R-:W-:Y:S02]  /*1a890*/  IADD3 R6, R6, 0x39, RZ ;  /* 0x0000003906067810 */ /* 0x000fe40007ffe0ff */
[----:B------:R-:W-:Y:S02]  /*1a8a0*/  FSEL R153, R153, -INF , !P0 ;  /* 0xff80000099997808 */ /* 0x000fe40004000000 */
[----:B------:R-:W-:Y:S02]  /*1a8b0*/  ISETP.GE.OR P2, PT, R14, R222, !P2 ;  /* 0x000000de0e00720c */ /* 0x000fe40005746670 */
[----:B------:R-:W-:Y:S02]  /*1a8c0*/  FMNMX.FTZ R14, R154, R5, !PT ;  /* 0x000000059a0e7209 */ /* 0x000fe40007810000 */
[----:B------:R-:W-:Y:S02]  /*1a8d0*/  ISETP.GE.AND P1, PT, R13, R223, PT ;  /* 0x000000df0d00720c */ /* 0x000fe40003f26270 */
[----:B------:R-:W-:Y:S02]  /*1a8e0*/  FSEL R151, R151, -INF , !P5 ;  /* 0xff80000097977808 */ /* 0x000fe40006800000 */
[----:B------:R-:W-:Y:S02]  /*1a8f0*/  FMNMX.FTZ R4, R152, R15, !PT ;  /* 0x0000000f98047209 */ /* 0x000fe40007810000 */
[----:B------:R-:W-:Y:S02]  /*1a900*/  ISETP.GE.OR P6, PT, R12, R224, !P6 ;  /* 0x000000e00c00720c */ /* 0x000fe400077c6670 */
[----:B------:R-:W-:Y:S02]  /*1a910*/  ISETP.GE.AND P4, PT, R6, R225, PT ;  /* 0x000000e10600720c */ /* 0x000fe40003f86270 */
[----:B------:R-:W-:Y:S02]  /*1a920*/  FSEL R147, R147, -INF , !P2 ;  /* 0xff80000093937808 */ /* 0x000fe40005000000 */
[----:B------:R-:W-:Y:S02]  /*1a930*/  FMNMX.FTZ R14, R153, R14, !PT ;  /* 0x0000000e990e7209 */ /* 0x000fe40007810000 */
[-C--:B------:R-:W-:Y:S02]  /*1a940*/  ISETP.GE.AND P0, PT, R12, R223.reuse, PT ;  /* 0x000000df0c00720c */ /* 0x080fe40003f06270 */
[----:B------:R-:W-:Y:S02]  /*1a950*/  ISETP.GE.OR P1, PT, R13, R222, !P1 ;  /* 0x000000de0d00720c */ /* 0x000fe40004f26670 */
        /* <DEDUP_REMOVED lines=17> */
[----:B------:R-:W2:Y:S08]  /*1aa70*/  SHFL.BFLY PT, R3, R6, 0x2, 0x1f ;  /* 0x0c401f0006037f89 */ /* 0x000eb000000e0000 */
[----:B------:R-:W-:Y:S01]  /*1aa80*/  LDSM.16.MT88.4 R12, [R205+0xc000] ;  /* 0x00c00000cd0c783b */ /* 0x000fe20000004200 */
[----:B-1----:R-:W-:Y:S07]  /*1aa90*/  FMNMX.FTZ R5, R4, R5, !PT ;  /* 0x0000000504057209 */ /* 0x002fee0007810000 */
[----:B---3--:R-:W1:Y:S01]  /*1aaa0*/  SHFL.BFLY PT, R132, R5, 0x1, 0x1f ;  /* 0x0c201f0005847f89 */ /* 0x008e6200000e0000 */
[----:B--2---:R-:W-:Y:S07]  /*1aab0*/  FMNMX.FTZ R4, R6, R3, !PT ;  /* 0x0000000306047209 */ /* 0x004fee0007810000 */
[----:B------:R-:W2:Y:S01]  /*1aac0*/  SHFL.BFLY PT, R3, R4, 0x1, 0x1f ;  /* 0x0c201f0004037f89 */ /* 0x000ea200000e0000 */
[----:B-1----:R-:W-:Y:S04]  /*1aad0*/  FMNMX.FTZ R132, R5, R132, !PT ;  /* 0x0000008405847209 */ /* 0x002fe80007810000 */
[----:B------:R-:W-:Y:S01]  /*1aae0*/  FSETP.NEU.FTZ.AND P1, PT, R132, -INF , PT ;  /* 0xff8000008400780b */ /* 0x000fe20003f3d000 */
[C---:B----4-:R-:W-:Y:S01]  /*1aaf0*/  FMUL.FTZ R150, R133.reuse, R132 ;  /* 0x0000008485967220 */ /* 0x050fe20000410000 */
[----:B--2---:R-:W-:Y:S04]  /*1ab00*/  FMNMX.FTZ R3, R4, R3, !PT ;  /* 0x0000000304037209 */ /* 0x004fe80007810000 */
[----:B------:R-:W-:Y:S02]  /*1ab10*/  FSEL R150, R150, RZ, P1 ;  /* 0x000000ff96967208 */ /* 0x000fe40000800000 */
[----:B------:R-:W-:Y:S01]  /*1ab20*/  FSEL R5, R132, RZ, P1 ;  /* 0x000000ff84057208 */ /* 0x000fe20000800000 */
[----:B------:R-:W-:Y:S01]  /*1ab30*/  FMUL.FTZ R4, R133, R3 ;  /* 0x0000000385047220 */ /* 0x000fe20000410000 */
[----:B------:R-:W-:Y:S01]  /*1ab40*/  FSETP.NEU.FTZ.AND P0, PT, R3, -INF , PT ;  /* 0xff8000000300780b */ /* 0x000fe20003f1d000 */
[-CC-:B------:R-:W-:Y:S02]  /*1ab50*/  FFMA.FTZ R170, R144, R133.reuse, -R150.reuse ;  /* 0x0000008590aa7223 */ /* 0x180fe40000010896 */
[-C--:B------:R-:W-:Y:S01]  /*1ab60*/  FFMA.FTZ R165, R9, R133.reuse, -R150 ;  /* 0x0000008509a57223 */ /* 0x080fe20000010896 */
[----:B------:R-:W-:Y:S01]  /*1ab70*/  FSEL R144, R4, RZ, P0 ;  /* 0x000000ff04907208 */ /* 0x000fe20000000000 */
[----:B------:R-:W-:Y:S01]  /*1ab80*/  FADD.FTZ R4, -R5, R2 ;  /* 0x0000000205047221 */ /* 0x000fe20000010100 */
[----:B------:R-:W-:Y:S01]  /*1ab90*/  FSEL R5, R3, RZ, P0 ;  /* 0x000000ff03057208 */ /* 0x000fe20000000000 */
[-C--:B------:R-:W-:Y:S01]  /*1aba0*/  FFMA.FTZ R164, R11, R133.reuse, -R150 ;  /* 0x000000850ba47223 */ /* 0x080fe20000010896 */
[----:B------:R-:W-:Y:S01]  /*1abb0*/  MUFU.EX2 R170, R170 ;  /* 0x000000aa00aa7308 */ /* 0x000fe20000000800 */
[----:B------:R-:W-:Y:S01]  /*1abc0*/  FMUL.FTZ R2, R133, R4 ;  /* 0x0000000485027220 */ /* 0x000fe20000410000 */
[----:B------:R-:W-:Y:S01]  /*1abd0*/  ISETP.GT.AND P0, PT, R219, R206, PT ;  /* 0x000000cedb00720c */ /* 0x000fe20003f04270 */
[----:B------:R-:W-:Y:S02]  /*1abe0*/  FADD.FTZ R4, -R5, R0 ;  /* 0x0000000005047221 */ /* 0x000fe40000010100 */
[-C--:B------:R-:W-:Y:S02]  /*1abf0*/  FFMA.FTZ R171, R8, R133.reuse, -R150 ;  /* 0x0000008508ab7223 */ /* 0x080fe40000010896 */
[-CC-:B------:R-:W-:Y:S02]  /*1ac00*/  FFMA.FTZ R169, R7, R133.reuse, -R144.reuse ;  /* 0x0000008507a97223 */ /* 0x180fe40000010890 */
[-CC-:B------:R-:W-:Y:S01]  /*1ac10*/  FFMA.FTZ R168, R10, R133.reuse, -R144.reuse ;  /* 0x000000850aa87223 */ /* 0x180fe20000010890 */
[----:B------:R-:W1:Y:S01]  /*1ac20*/  MUFU.EX2 R2, R2 ;  /* 0x0000000200027308 */ /* 0x000e620000000800 */
[-CC-:B------:R-:W-:Y:S02]  /*1ac30*/  FFMA.FTZ R167, R137, R133.reuse, -R144.reuse ;  /* 0x0000008589a77223 */ /* 0x180fe40000010890 */
[-C--:B------:R-:W-:Y:S02]  /*1ac40*/  FFMA.FTZ R166, R136, R133.reuse, -R144 ;  /* 0x0000008588a67223 */ /* 0x080fe40000010890 */
[----:B------:R-:W-:Y:S02]  /*1ac50*/  FMUL.FTZ R0, R133, R4 ;  /* 0x0000000485007220 */ /* 0x000fe40000410000 */
[-CC-:B------:R-:W-:Y:S02]  /*1ac60*/  FFMA.FTZ R173, R163, R133.reuse, -R150.reuse ;  /* 0x00000085a3ad7223 */ /* 0x180fe40000010896 */
[-CC-:B------:R-:W-:Y:S01]  /*1ac70*/  FFMA.FTZ R174, R162, R133.reuse, -R150.reuse ;  /* 0x00000085a2ae7223 */ /* 0x180fe20000010896 */
[----:B------:R-:W-:Y:S01]  /*1ac80*/  MUFU.EX2 R165, R165 ;  /* 0x000000a500a57308 */ /* 0x000fe20000000800 */
[-C--:B------:R-:W-:Y:S02]  /*1ac90*/  FFMA.FTZ R175, R161, R133.reuse, -R150 ;  /* 0x00000085a1af7223 */ /* 0x080fe40000010896 */
[-CC-:B------:R-:W-:Y:S02]  /*1aca0*/  FFMA.FTZ R176, R143, R133.reuse, -R144.reuse ;  /* 0x000000858fb07223 */ /* 0x180fe40000010890 */
[-CC-:B------:R-:W-:Y:S02]  /*1acb0*/  FFMA.FTZ R177, R142, R133.reuse, -R144.reuse ;  /* 0x000000858eb17223 */ /* 0x180fe40000010890 */
[-CC-:B------:R-:W-:Y:S02]  /*1acc0*/  FFMA.FTZ R178, R141, R133.reuse, -R144.reuse ;  /* 0x000000858db27223 */ /* 0x180fe40000010890 */
[-C--:B------:R-:W-:Y:S01]  /*1acd0*/  FFMA.FTZ R179, R140, R133.reuse, -R144 ;  /* 0x000000858cb37223 */ /* 0x080fe20000010890 */
[----:B------:R-:W2:Y:S01]  /*1ace0*/  MUFU.EX2 R0, R0 ;  /* 0x0000000000007308 */ /* 0x000ea20000000800 */
[----:B------:R-:W-:Y:S01]  /*1acf0*/  LDSM.16.MT88.4 R140, [R203+0xe800] ;  /* 0x00e80000cb8c783b */ /* 0x000fe20000004200 */
[--C-:B------:R-:W-:Y:S02]  /*1ad00*/  FFMA.FTZ R180, R160, R133, -R150.reuse ;  /* 0x00000085a0b47223 */ /* 0x100fe40000010896 */
[C---:B-1----:R-:W-:Y:S02]  /*1ad10*/  FMUL.FTZ R4, R2.reuse, R128 ;  /* 0x0000008002047220 */ /* 0x042fe40000410000 */
[C---:B------:R-:W-:Y:S02]  /*1ad20*/  FMUL.FTZ R5, R2.reuse, R129 ;  /* 0x0000008102057220 */ /* 0x040fe40000410000 */
[C---:B------:R-:W-:Y:S01]  /*1ad30*/  FMUL.FTZ R8, R2.reuse, R124 ;  /* 0x0000007c02087220 */ /* 0x040fe20000410000 */
[----:B------:R-:W-:Y:S01]  /*1ad40*/  LDSM.16.MT88.4 R160, [R205+0x11800] ;  /* 0x01180000cda0783b */ /* 0x000fe20000004200 */
[----:B------:R-:W1:Y:S01]  /*1ad50*/  MUFU.EX2 R164, R164 ;  /* 0x000000a400a47308 */ /* 0x000e620000000800 */
[C---:B------:R-:W-:Y:S02]  /*1ad60*/  FMUL.FTZ R9, R2.reuse, R125 ;  /* 0x0000007d02097220 */ /* 0x040fe40000410000 */
[C---:B------:R-:W-:Y:S02]  /*1ad70*/  FMUL.FTZ R16, R2.reuse, R116 ;  /* 0x0000007402107220 */ /* 0x040fe40000410000 */
[C---:B------:R-:W-:Y:S02]  /*1ad80*/  FMUL.FTZ R17, R2.reuse, R117 ;  /* 0x0000007502117220 */ /* 0x040fe40000410000 */
[C---:B------:R-:W-:Y:S02]  /*1ad90*/  FMUL.FTZ R24, R2.reuse, R108 ;  /* 0x0000006c02187220 */ /* 0x040fe40000410000 */
[C---:B------:R-:W-:Y:S01]  /*1ada0*/  FMUL.FTZ R25, R2.reuse, R109 ;  /* 0x0000006d02197220 */ /* 0x040fe20000410000 */
[----:B------:R-:W3:Y:S01]  /*1adb0*/  MUFU.EX2 R171, R171 ;  /* 0x000000ab00ab7308 */ /* 0x000ee20000000800 */
[C---:B------:R-:W-:Y:S02]  /*1adc0*/  FMUL.FTZ R32, R2.reuse, R100 ;  /* 0x0000006402207220 */ /* 0x040fe40000410000 */
[----:B------:R-:W-:Y:S02]  /*1add0*/  FMUL.FTZ R33, R2, R101 ;  /* 0x0000006502217220 */ /* 0x000fe40000410000 */
[C---:B--2---:R-:W-:Y:S02]  /*1ade0*/  FMUL.FTZ R6, R0.reuse, R130 ;  /* 0x0000008200067220 */ /* 0x044fe40000410000 */
[C---:B------:R-:W-:Y:S02]  /*1adf0*/  FMUL.FTZ R7, R0.reuse, R131 ;  /* 0x0000008300077220 */ /* 0x040fe40000410000 */
[C---:B------:R-:W-:Y:S01]  /*1ae00*/  FMUL.FTZ R10, R0.reuse, R126 ;  /* 0x0000007e000a7220 */ /* 0x040fe20000410000 */
[----:B------:R-:W-:Y:S01]  /*1ae10*/  MUFU.EX2 R169, R169 ;  /* 0x000000a900a97308 */ /* 0x000fe20000000800 */
[C---:B------:R-:W-:Y:S01]  /*1ae20*/  FMUL.FTZ R11, R0.reuse, R127 ;  /* 0x0000007f000b7220 */ /* 0x040fe20000410000 */
[----:B------:R-:W-:Y:S01]  /*1ae30*/  LDSM.16.MT88.4 R128, [R204+0xe800] ;  /* 0x00e80000cc80783b */ /* 0x000fe20000004200 */
[----:B------:R-:W-:Y:S01]  /*1ae40*/  FMUL.FTZ R18, R0, R118 ;  /* 0x0000007600127220 */ /* 0x000fe20000410000 */
[----:B-1----:R-:W-:Y:S01]  /*1ae50*/  F2FP.BF16.PACK_AB R136, R164, R165 ;  /* 0x000000a5a488723e */ /* 0x002fe200000010ff */
[C---:B------:R-:W-:Y:S02]  /*1ae60*/  FMUL.FTZ R19, R0.reuse, R119 ;  /* 0x0000007700137220 */ /* 0x040fe40000410000 */
[C---:B------:R-:W-:Y:S02]  /*1ae70*/  FMUL.FTZ R26, R0.reuse, R110 ;  /* 0x0000006e001a7220 */ /* 0x040fe40000410000 */
[C---:B------:R-:W-:Y:S01]  /*1ae80*/  FMUL.FTZ R27, R0.reuse, R111 ;  /* 0x0000006f001b7220 */ /* 0x040fe20000410000 */
[----:B------:R-:W1:Y:S01]  /*1ae90*/  MUFU.EX2 R168, R168 ;  /* 0x000000a800a87308 */ /* 0x000e620000000800 */
[----:B------:R-:W-:Y:S01]  /*1aea0*/  LDSM.16.MT88.4 R108, [R202+0xe000] ;  /* 0x00e00000ca6c783b */ /* 0x000fe20000004200 */
[----:B------:R-:W-:Y:S01]  /*1aeb0*/  FMUL.FTZ R34, R0, R102 ;  /* 0x0000006600227220 */ /* 0x000fe20000410000 */
[----:B---3--:R-:W-:Y:S01]  /*1aec0*/  F2FP.BF16.PACK_AB R138, R170, R171 ;  /* 0x000000abaa8a723e */ /* 0x008fe200000010ff */
[----:B------:R-:W-:Y:S02]  /*1aed0*/  FMUL.FTZ R35, R0, R103 ;  /* 0x0000006700237220 */ /* 0x000fe40000410000 */
[-CC-:B------:R-:W-:Y:S03]  /*1aee0*/  FFMA.FTZ R181, R159, R133.reuse, -R150.reuse ;  /* 0x000000859fb57223 */ /* 0x180fe60000010896 */
[----:B------:R-:W-:Y:S01]  /*1aef0*/  LDSM.16.MT88.4 R100, [R203+0xe000] ;  /* 0x00e00000cb64783b */ /* 0x000fe20000004200 */
[----:B------:R-:W-:Y:S01]  /*1af00*/  MUFU.EX2 R167, R167 ;  /* 0x000000a700a77308 */ /* 0x000fe20000000800 */
[-CC-:B------:R-:W-:Y:S02]  /*1af10*/  FFMA.FTZ R182, R158, R133.reuse, -R150.reuse ;  /* 0x000000859eb67223 */ /* 0x180fe40000010896 */
[-C--:B------:R-:W-:Y:S02]  /*1af20*/  FFMA.FTZ R183, R157, R133.reuse, -R150 ;  /* 0x000000859db77223 */ /* 0x080fe40000010896 */
[-CC-:B------:R-:W-:Y:S02]  /*1af30*/  FFMA.FTZ R209, R156, R133.reuse, -R144.reuse ;  /* 0x000000859cd17223 */ /* 0x180fe40000010890 */
[----:B------:R-:W-:Y:S01]  /*1af40*/  LDSM.16.MT88.4 R116, [R203+0xc800] ;  /* 0x00c80000cb74783b */ /* 0x000fe20000004200 */
[-CC-:B------:R-:W-:Y:S02]  /*1af50*/  FFMA.FTZ R230, R155, R133.reuse, -R144.reuse ;  /* 0x000000859be67223 */ /* 0x180fe40000010890 */
[----:B------:R-:W2:Y:S01]  /*1af60*/  MUFU.EX2 R166, R166 ;  /* 0x000000a600a67308 */ /* 0x000ea20000000800 */
[-CC-:B------:R-:W-:Y:S02]  /*1af70*/  FFMA.FTZ R232, R154, R133.reuse, -R144.reuse ;  /* 0x000000859ae87223 */ /* 0x180fe40000010890 */
[----:B------:R-:W-:Y:S01]  /*1af80*/  FFMA.FTZ R235, R153, R133, -R144 ;  /* 0x0000008599eb7223 */ /* 0x000fe20000010890 */
[----:B-1----:R-:W-:Y:S01]  /*1af90*/  F2FP.BF16.PACK_AB R137, R168, R169 ;  /* 0x000000a9a889723e */ /* 0x002fe200000010ff */
[----:B------:R-:W-:Y:S01]  /*1afa0*/  LDSM.16.MT88.4 R124, [R205+0xe800] ;  /* 0x00e80000cd7c783b */ /* 0x000fe20000004200 */
[-CC-:B------:R-:W-:Y:S02]  /*1afb0*/  FFMA.FTZ R234, R152, R133.reuse, -R150.reuse ;  /* 0x0000008598ea7223 */ /* 0x180fe40000010896 */
[-CC-:B------:R-:W-:Y:S02]  /*1afc0*/  FFMA.FTZ R237, R151, R133.reuse, -R150.reuse ;  /* 0x0000008597ed7223 */ /* 0x180fe40000010896 */
[-C--:B------:R-:W-:Y:S01]  /*1afd0*/  FFMA.FTZ R236, R149, R133.reuse, -R150 ;  /* 0x0000008595ec7223 */ /* 0x080fe20000010896 */
[----:B------:R-:W-:Y:S01]  /*1afe0*/  MUFU.EX2 R173, R173 ;  /* 0x000000ad00ad7308 */ /* 0x000fe20000000800 */
[-CC-:B------:R-:W-:Y:S01]  /*1aff0*/  FFMA.FTZ R238, R147, R133.reuse, -R144.reuse ;  /* 0x0000008593ee7223 */ /* 0x180fe20000010890 */
[----:B------:R-:W-:Y:S01]  /*1b000*/  LDSM.16.MT88.4 R152, [R203+0xf800] ;  /* 0x00f80000cb98783b */ /* 0x000fe20000004200 */
[-CC-:B------:R-:W-:Y:S02]  /*1b010*/  FFMA.FTZ R241, R146, R133.reuse, -R144.reuse ;  /* 0x0000008592f17223 */ /* 0x180fe40000010890 */
[-CC-:B------:R-:W-:Y:S02]  /*1b020*/  FFMA.FTZ R240, R145, R133.reuse, -R144.reuse ;  /* 0x0000008591f07223 */ /* 0x180fe40000010890 */
[----:B------:R-:W-:Y:S02]  /*1b030*/  FFMA.FTZ R144, R134, R133, -R144 ;  /* 0x0000008586907223 */ /* 0x000fe40000010890 */
[C---:B------:R-:W-:Y:S01]  /*1b040*/  FMUL.FTZ R36, R2.reuse, R36 ;  /* 0x0000002402247220 */ /* 0x040fe20000410000 */
[----:B------:R-:W-:Y:S01]  /*1b050*/  LDSM.16.MT88.4 R156, [R202+0xf800] ;  /* 0x00f80000ca9c783b */ /* 0x000fe20000004200 */
[----:B------:R-:W-:Y:S01]  /*1b060*/  FMUL.FTZ R37, R2, R37 ;  /* 0x0000002502257220 */ /* 0x000fe20000410000 */
[----:B------:R-:W-:Y:S01]  /*1b070*/  MUFU.EX2 R174, R174 ;  /* 0x000000ae00ae7308 */ /* 0x000fe20000000800 */
[----:B--2---:R-:W-:Y:S01]  /*1b080*/  F2FP.BF16.PACK_AB R139, R166, R167 ;  /* 0x000000a7a68b723e */ /* 0x004fe200000010ff */
[C---:B------:R-:W-:Y:S02]  /*1b090*/  FMUL.FTZ R38, R0.reuse, R38 ;  /* 0x0000002600267220 */ /* 0x040fe40000410000 */
[----:B------:R-:W-:Y:S02]  /*1b0a0*/  FMUL.FTZ R39, R0, R39 ;  /* 0x0000002700277220 */ /* 0x000fe40000410000 */
[C---:B------:R-:W-:Y:S02]  /*1b0b0*/  FMUL.FTZ R40, R2.reuse, R40 ;  /* 0x0000002802287220 */ /* 0x040fe40000410000 */
[C---:B------:R-:W-:Y:S02]  /*1b0c0*/  HMMA.16816.F32.BF16 R4, R136.reuse, R12, R4 ;  /* 0x0000000c8804723c */ /* 0x040fe40000041804 */
[----:B------:R-:W-:Y:S03]  /*1b0d0*/  MUFU.EX2 R175, R175 ;  /* 0x000000af00af7308 */ /* 0x000fe60000000800 */
        /* <DEDUP_REMOVED lines=8> */
[----:B------:R-:W1:Y:S01]  /*1b160*/  LDSM.16.MT88.4 R120, [R202+0xc000] ;  /* 0x00c00000ca78783b */ /* 0x000e620000004200 */
[----:B------:R-:W-:Y:S01]  /*1b170*/  FMUL.FTZ R43, R0, R43 ;  /* 0x0000002b002b7220 */ /* 0x000fe20000410000 */
[----:B------:R-:W2:Y:S01]  /*1b180*/  MUFU.EX2 R177, R177 ;  /* 0x000000b100b17308 */ /* 0x000ea20000000800 */
[C---:B------:R-:W-:Y:S02]  /*1b190*/  FMUL.FTZ R44, R2.reuse, R44 ;  /* 0x0000002c022c7220 */ /* 0x040fe40000410000 */
        /* <DEDUP_REMOVED lines=78> */
[-CC-:B------:R-:W-:Y:S02]  /*1b680*/  FFMA.FTZ R172, R172, R133.reuse, -R150.reuse ;  /* 0x00000085acac7223 */ /* 0x180fe40000010896 */
[----:B------:R-:W-:Y:S01]  /*1b690*/  FFMA.FTZ R150, R148, R133, -R150 ;  /* 0x0000008594967223 */ /* 0x000fe20000010896 */
[C---:B------:R-:W-:Y:S01]  /*1b6a0*/  HMMA.16816.F32.BF16 R72, R136.reuse, R106, R72 ;  /* 0x0000006a8848723c */ /* 0x040fe20000041848 */
[----:B------:R-:W1:Y:S01]  /*1b6b0*/  LDSM.16.MT88.4 R104, [R202+0x10000] ;  /* 0x01000000ca68783b */ /* 0x000e620000004200 */
[----:B------:R5:W-:Y:S02]  /*1b6c0*/  MUFU.EX2 R133, R144 ;  /* 0x0000009000857308 */ /* 0x000be40000000800 */
[C---:B------:R-:W-:Y:S02]  /*1b6d0*/  FMUL.FTZ R76, R2.reuse, R76 ;  /* 0x0000004c024c7220 */ /* 0x040fe40000410000 */
[----:B------:R-:W-:Y:S02]  /*1b6e0*/  FMUL.FTZ R77, R2, R77 ;  /* 0x0000004d024d7220 */ /* 0x000fe40000410000 */
[C---:B------:R-:W-:Y:S04]  /*1b6f0*/  FMUL.FTZ R78, R0.reuse, R78 ;  /* 0x0000004e004e7220 */ /* 0x040fe80000410000 */
[----:B------:R-:W-:Y:S01]  /*1b700*/  FMUL.FTZ R79, R0, R79 ;  /* 0x0000004f004f7220 */ /* 0x000fe20000410000 */
[----:B------:R4:W-:Y:S01]  /*1b710*/  MUFU.EX2 R239, R150 ;  /* 0x0000009600ef7308 */ /* 0x0009e20000000800 */
[C---:B------:R-:W-:Y:S02]  /*1b720*/  FMUL.FTZ R88, R2.reuse, R88 ;  /* 0x0000005802587220 */ /* 0x040fe40000410000 */
[----:B------:R-:W-:Y:S02]  /*1b730*/  FMUL.FTZ R89, R2, R89 ;  /* 0x0000005902597220 */ /* 0x000fe40000410000 */
[----:B------:R-:W-:Y:S01]  /*1b740*/  FMUL.FTZ R90, R0, R90 ;  /* 0x0000005a005a7220 */ /* 0x000fe20000410000 */
[C---:B---3--:R-:W-:Y:S03]  /*1b750*/  HMMA.16816.F32.BF16 R76, R136.reuse, R100, R76 ;  /* 0x00000064884c723c */ /* 0x048fe6000004184c */
[C---:B------:R-:W-:Y:S01]  /*1b760*/  FMUL.FTZ R80, R2.reuse, R80 ;  /* 0x0000005002507220 */ /* 0x040fe20000410000 */
[----:B------:R-:W3:Y:S01]  /*1b770*/  MUFU.EX2 R172, R172 ;  /* 0x000000ac00ac7308 */ /* 0x000ee20000000800 */
[----:B------:R-:W-:Y:S02]  /*1b780*/  FMUL.FTZ R81, R2, R81 ;  /* 0x0000005102517220 */ /* 0x000fe40000410000 */
[C---:B------:R-:W-:Y:S01]  /*1b790*/  FMUL.FTZ R82, R0.reuse, R82 ;  /* 0x0000005200527220 */ /* 0x040fe20000410000 */
[----:B-----5:R-:W-:Y:S01]  /*1b7a0*/  LDSM.16.MT88.4 R144, [R205+0xf800] ;  /* 0x00f80000cd90783b */ /* 0x020fe20000004200 */
[C---:B------:R-:W-:Y:S03]  /*1b7b0*/  FMUL.FTZ R83, R0.reuse, R83 ;  /* 0x0000005300537220 */ /* 0x040fe60000410000 */
[----:B------:R-:W-:Y:S01]  /*1b7c0*/  FMUL.FTZ R91, R0, R91 ;  /* 0x0000005b005b7220 */ /* 0x000fe20000410000 */
[----:B--2---:R-:W-:Y:S01]  /*1b7d0*/  F2FP.BF16.PACK_AB R101, R177, R176 ;  /* 0x000000b0b165723e */ /* 0x004fe200000010ff */
[C---:B------:R-:W-:Y:S01]  /*1b7e0*/  FMUL.FTZ R92, R2.reuse, R92 ;  /* 0x0000005c025c7220 */ /* 0x040fe20000410000 */
[----:B------:R-:W-:Y:S01]  /*1b7f0*/  MUFU.EX2 R238, R238 ;  /* 0x000000ee00ee7308 */ /* 0x000fe20000000800 */
[C---:B------:R-:W-:Y:S01]  /*1b800*/  HMMA.16816.F32.BF16 R80, R136.reuse, R102, R80 ;  /* 0x000000668850723c */ /* 0x040fe20000041850 */
[----:B----4-:R-:W-:Y:S02]  /*1b810*/  LDSM.16.MT88.4 R148, [R204+0xf800] ;  /* 0x00f80000cc94783b */ /* 0x010fe40000004200 */
[----:B------:R-:W-:Y:S02]  /*1b820*/  FMUL.FTZ R93, R2, R93 ;  /* 0x0000005d025d7220 */ /* 0x000fe40000410000 */
[C---:B------:R-:W-:Y:S02]  /*1b830*/  FMUL.FTZ R94, R0.reuse, R94 ;  /* 0x0000005e005e7220 */ /* 0x040fe40000410000 */
[----:B------:R-:W-:Y:S01]  /*1b840*/  FMUL.FTZ R95, R0, R95 ;  /* 0x0000005f005f7220 */ /* 0x000fe20000410000 */
[C---:B------:R-:W-:Y:S01]  /*1b850*/  HMMA.16816.F32.BF16 R84, R136.reuse, R108, R84 ;  /* 0x0000006c8854723c */ /* 0x040fe20000041854 */
[----:B------:R-:W2:Y:S03]  /*1b860*/  MUFU.EX2 R241, R241 ;  /* 0x000000f100f17308 */ /* 0x000ea60000000800 */
[C---:B------:R-:W-:Y:S01]  /*1b870*/  FMUL.FTZ R96, R2.reuse, R96 ;  /* 0x0000006002607220 */ /* 0x040fe20000410000 */
[----:B---3--:R-:W-:Y:S01]  /*1b880*/  F2FP.BF16.PACK_AB R100, R173, R172 ;  /* 0x000000acad64723e */ /* 0x008fe200000010ff */
[----:B------:R-:W-:Y:S01]  /*1b890*/  FMUL.FTZ R97, R2, R97 ;  /* 0x0000006102617220 */ /* 0x000fe20000410000 */
[----:B------:R-:W-:Y:S01]  /*1b8a0*/  F2FP.BF16.PACK_AB R102, R175, R174 ;  /* 0x000000aeaf66723e */ /* 0x000fe200000010ff */
[C---:B------:R-:W-:Y:S01]  /*1b8b0*/  HMMA.16816.F32.BF16 R88, R136.reuse, R110, R88 ;  /* 0x0000006e8858723c */ /* 0x040fe20000041858 */
[----:B------:R-:W3:Y:S02]  /*1b8c0*/  LDSM.16.MT88.4 R108, [R204+0xc800] ;  /* 0x00c80000cc6c783b */ /* 0x000ee40000004200 */
[----:B------:R-:W4:Y:S01]  /*1b8d0*/  MUFU.EX2 R240, R240 ;  /* 0x000000f000f07308 */ /* 0x000f220000000800 */
[C---:B------:R-:W-:Y:S01]  /*1b8e0*/  FMUL.FTZ R98, R0.reuse, R98 ;  /* 0x0000006200627220 */ /* 0x040fe20000410000 */
[----:B------:R-:W-:Y:S01]  /*1b8f0*/  F2FP.BF16.PACK_AB R103, R179, R178 ;  /* 0x000000b2b367723e */ /* 0x000fe200000010ff */
        /* <DEDUP_REMOVED lines=15> */
[----:B----4-:R-:W-:Y:S04]  /*1b9f0*/  F2FP.BF16.PACK_AB R139, R133, R240 ;  /* 0x000000f0858b723e */ /* 0x010fe800000010ff */
        /* <DEDUP_REMOVED lines=124> */
[----:B------:R-:W-:Y:S01]  /*1c1c0*/  IMAD.MOV.U32 R0, RZ, RZ, R3 ;  /* 0x000000ffff007224 */ /* 0x000fe200078e0003 */
[----:B------:R-:W-:-:S05]  /*1c1d0*/  @P0 BRA `(.L_x_6067) ;  /* 0xffffc41000000947 */ /* 0x000fca000383ffff */
.L_x_6058:
        /* <DEDUP_REMOVED lines=11> */
.L_x_6081:
[----:B--23--:R-:W-:Y:S01]  /*1c290*/  FADD.FTZ R229, R6, R229 ;  /* 0x000000e506e57221 */ /* 0x00cfe20000010000 */
[----:B------:R-:W-:Y:S05]  /*1c2a0*/  BRA.DIV ~URZ, `(.L_x_6069) ;  /* 0x00001a927f007947 */ /* 0x000fea000b800000 */
[----:B------:R-:W2:Y:S04]  /*1c2b0*/  SHFL.BFLY PT, R0, R227, 0x2, 0x1f ;  /* 0x0c401f00e3007f89 */ /* 0x000ea800000e0000 */
[----:B------:R-:W3:Y:S01]  /*1c2c0*/  SHFL.BFLY PT, R10, R229, 0x1, 0x1f ;  /* 0x0c201f00e50a7f89 */ /* 0x000ee200000e0000 */
[----:B--2---:R-:W-:Y:S02]  /*1c2d0*/  FADD.FTZ R7, R0, R227 ;  /* 0x000000e300077221 */ /* 0x004fe40000010000 */
[----:B---3--:R-:W-:-:S03]  /*1c2e0*/  FADD.FTZ R10, R229, R10 ;  /* 0x0000000ae50a7221 */ /* 0x008fc60000010000 */
[----:B------:R2:W3:Y:S04]  /*1c2f0*/  SHFL.BFLY PT, R6, R7, 0x1, 0x1f ;  /* 0x0c201f0007067f89 */ /* 0x0004e800000e0000 */
.L_x_6082:
        /* <DEDUP_REMOVED lines=266> */
.L_x_6071:
[----:B------:R-:W-:Y:S02]  /*1d3a0*/  ULDC.64 UR4, c[0x0][0x118] ;  /* 0x0000460000047ab9 */ /* 0x000fe40000000a00 */
[----:B------:R-:W2:Y:S04]  /*1d3b0*/  LD.E R2, [R8.64+0x60] ;  /* 0x0000600408027980 */ /* 0x000ea8000c101900 */
[----:B------:R-:W3:Y:S01]  /*1d3c0*/  LD.E R218, [R8.64+0xb4] ;  /* 0x0000b40408da7980 */ /* 0x000ee2000c101900 */
[----:B--2---:R-:W-:-:S04]  /*1d3d0*/  IMAD R3, R2, R214, R213 ;  /* 0x000000d602037224 */ /* 0x004fc800078e02d5 */
[----:B---3--:R-:W-:Y:S02]  /*1d3e0*/  IMAD R218, R218, R3, RZ ;  /* 0x00000003dada7224 */ /* 0x008fe400078e02ff */
.L_x_6072:
[----:B------:R-:W-:Y:S05]  /*1d3f0*/  BSYNC B0 ;  /* 0x0000000000007941 */ /* 0x000fea0003800000 */
.L_x_6070:
        /* <DEDUP_REMOVED lines=48> */
.L_x_6074:
[----:B---34-:R-:W-:Y:S05]  /*1d700*/  BSYNC B0 ;  /* 0x0000000000007941 */ /* 0x018fea0003800000 */
.L_x_6073:
        /* <DEDUP_REMOVED lines=36> */
.L_x_6076:
[----:B------:R-:W-:Y:S05]  /*1d950*/  BSYNC B0 ;  /* 0x0000000000007941 */ /* 0x000fea0003800000 */
.L_x_6075:
        /* <DEDUP_REMOVED lines=18> */
.L_x_6078:
[----:B------:R-:W-:Y:S05]  /*1da80*/  BSYNC B0 ;  /* 0x0000000000007941 */ /* 0x000fea0003800000 */
.L_x_6077:
        /* <DEDUP_REMOVED lines=18> */
.L_x_6080:
[----:B------:R-:W-:Y:S05]  /*1dbb0*/  BSYNC B0 ;  /* 0x0000000000007941 */ /* 0x000fea0003800000 */
.L_x_6079:
[----:B------:R-:W-:Y:S01]  /*1dbc0*/  IADD3 R0, R3, 0x30, RZ ;  /* 0x0000003003007810 */ /* 0x000fe20007ffe0ff */
[----:B------:R-:W-:-:S03]  /*1dbd0*/  IMAD.MOV.U32 R213, RZ, RZ, 0x0 ;  /* 0x00000000ffd57424 */ /* 0x000fc600078e00ff */
[----:B------:R-:W-:-:S13]  /*1dbe0*/  ISETP.GE.AND P0, PT, R0, R215, PT ;  /* 0x000000d70000720c */ /* 0x000fda0003f06270 */
[----:B------:R-:W-:Y:S05]  /*1dbf0*/  @P0 RET.REL.NODEC R212 `(_ZN5flash24flash_fwd_splitkv_kernelI23Flash_fwd_kernel_traitsILi192ELi64ELi64ELi4ELb0ELb0EN7cutlass10bfloat16_tE19Flash_kernel_traitsILi192ELi64ELi64ELi4ES3_EELb0ELb1ELb0ELb0ELb1ELb1ELb0ELb1EEEvNS_16Flash_fwd_paramsE) ;  /* 0xfffe2400d4000950 */ /* 0x000fea0003c3ffff */
        /* <DEDUP_REMOVED lines=15> */
[----:B------:R-:W-:Y:S05]  /*1dcf0*/  RET.REL.NODEC R212 `(_ZN5flash24flash_fwd_splitkv_kernelI23Flash_fwd_kernel_traitsILi192ELi64ELi64ELi4ELb0ELb0EN7cutlass10bfloat16_tE19Flash_kernel_traitsILi192ELi64ELi64ELi4ES3_EELb0ELb1ELb0ELb0ELb1ELb1ELb0ELb1EEEvNS_16Flash_fwd_paramsE) ;  /* 0xfffe2300d4007950 */ /* 0x000fea0003c3ffff */
.L_x_6068:
[----:B------:R-:W-:Y:S02]  /*1dd00*/  MOV R6, 0x2 ;  /* 0x0000000200067802 */ /* 0x000fe40000000f00 */
[----:B------:R-:W-:-:S02]  /*1dd10*/  MOV R4, 0x1dd30 ;  /* 0x0001dd3000047802 */ /* 0x000fc40000000f00 */
[----:B-1---5:R-:W-:Y:S05]  /*1dd20*/  CALL.REL.NOINC `($__internal_27_$__cuda_sm70_shflsync_bfly_p) ;  /* 0x000000f000007944 */ /* 0x022fea0003c00000 */
[----:B-12---:R-:W-:Y:S05]  /*1dd30*/  BRA `(.L_x_6081) ;  /* 0xffffe55000007947 */ /* 0x006fea000383ffff */
.L_x_6069:
[----:B------:R-:W-:Y:S02]  /*1dd40*/  MOV R6, 0x1 ;  /* 0x0000000100067802 */ /* 0x000fe40000000f00 */
[----:B------:R-:W-:-:S02]  /*1dd50*/  MOV R4, 0x1dd70 ;  /* 0x0001dd7000047802 */ /* 0x000fc40000000f00 */
[----:B-1---5:R-:W-:Y:S05]  /*1dd60*/  CALL.REL.NOINC `($__internal_27_$__cuda_sm70_shflsync_bfly_p) ;  /* 0x000000b000007944 */ /* 0x022fea0003c00000 */
[----:B--2---:R-:W-:Y:S01]  /*1dd70*/  FADD.FTZ R10, R229, R6 ;  /* 0x00000006e50a7221 */ /* 0x004fe20000010000 */
[----:B-1----:R-:W-:-:S02]  /*1dd80*/  MOV R229, R227 ;  /* 0x000000e300e57202 */ /* 0x002fc40000000f00 */
[----:B------:R-:W-:Y:S02]  /*1dd90*/  MOV R6, 0x2 ;  /* 0x0000000200067802 */ /* 0x000fe40000000f00 */
[----:B------:R-:W-:Y:S02]  /*1dda0*/  MOV R4, 0x1ddc0 ;  /* 0x0001ddc000047802 */ /* 0x000fe40000000f00 */
[----:B------:R-:W-:Y:S05]  /*1ddb0*/  CALL.REL.NOINC `($__internal_27_$__cuda_sm70_shflsync_bfly_p) ;  /* 0x0000006000007944 */ /* 0x000fea0003c00000 */
[----:B--2---:R-:W-:Y:S01]  /*1ddc0*/  FADD.FTZ R7, R227, R6 ;  /* 0x00000006e3077221 */ /* 0x004fe20000010000 */
[----:B------:R-:W-:Y:S02]  /*1ddd0*/  MOV R6, 0x1 ;  /* 0x0000000100067802 */ /* 0x000fe40000000f00 */
[----:B------:R-:W-:Y:S02]  /*1dde0*/  MOV R4, 0x1de10 ;  /* 0x0001de1000047802 */ /* 0x000fe40000000f00 */
[----:B-1----:R-:W-:Y:S02]  /*1ddf0*/  MOV R229, R7 ;  /* 0x0000000700e57202 */ /* 0x002fe40000000f00 */
[----:B------:R-:W-:Y:S05]  /*1de00*/  CALL.REL.NOINC `($__internal_27_$__cuda_sm70_shflsync_bfly_p) ;  /* 0x0000001000007944 */ /* 0x000fea0003c00000 */
[----:B-12---:R-:W-:Y:S05]  /*1de10*/  BRA `(.L_x_6082) ;  /* 0xffffe4e000007947 */ /* 0x006fea000383ffff */
        .weak           $__internal_27_$__cuda_sm70_shflsync_bfly_p
        .type           $__internal_27_$__cuda_sm70_shflsync_bfly_p,@function
        .size           $__internal_27_$__cuda_sm70_shflsync_bfly_p,(.L_x_7809 - $__internal_27_$__cuda_sm70_shflsync_bfly_p)
$__internal_27_$__cuda_sm70_shflsync_bfly_p:
[----:B------:R-:W-:Y:S01]  /*1de20*/  MOV R12, R4 ;  /* 0x00000004000c7202 */ /* 0x000fe20000000f00 */
[----:B------:R-:W-:Y:S04]  /*1de30*/  WARPSYNC R0 ;  /* 0x0000000000007348 */ /* 0x000fe80003800000 */
[----:B------:R-:W-:Y:S01]  /*1de40*/  MOV R13, 0x0 ;  /* 0x00000000000d7802 */ /* 0x000fe20000000f00 */
[----:B------:R1:W2:Y:S03]  /*1de50*/  SHFL.BFLY PT, R6, R229, R6, R5 ;  /* 0x0c000006e5067389 */ /* 0x0002a600000e0005 */
[----:B------:R-:W-:Y:S05]  /*1de60*/  RET.REL.NODEC R12 `(_ZN5flash24flash_fwd_splitkv_kernelI23Flash_fwd_kernel_traitsILi192ELi64ELi64ELi4ELb0ELb0EN7cutlass10bfloat16_tE19Flash_kernel_traitsILi192ELi64ELi64ELi4ES3_EELb0ELb1ELb0ELb0ELb1ELb1ELb0ELb1EEEvNS_16Flash_fwd_paramsE) ;  /* 0xfffe21900c007950 */ /* 0x000fea0003c3ffff */
.L_x_6083:
        /* <DEDUP_REMOVED lines=9> */
.L_x_7809:


//--------------------- .text._ZN5flash24flash_fwd_splitkv_kernelI23Flash_fwd_kernel_traitsILi192ELi64ELi64ELi4ELb0ELb0EN7cutlass10bfloat16_tE19Flash_kernel_traitsILi192ELi64ELi64ELi4ES3_EELb0ELb1ELb1ELb0ELb0ELb0ELb0ELb1EEEvNS_16Flash_fwd_paramsE --------------------------
	.section	.text._ZN5flash24flash_fwd_splitkv_kernelI23Flash_fwd_kernel_traitsILi192ELi64ELi64ELi4ELb0ELb0EN7cutlass10bfloat16_tE19Flash_kernel_traitsILi192ELi64ELi64ELi4ES3_EELb0ELb1ELb1ELb0ELb0ELb0ELb0ELb1EEEvNS_16Flash_fwd_paramsE,"ax",@progbits
	.sectioninfo	@"SHI_REGISTERS=248"
	.align	128
        .global         _ZN5flash24flash_fwd_splitkv_kernelI23Flash_fwd_kernel_traitsILi192ELi64ELi64ELi4ELb0ELb0EN7cutlass10bfloat16_tE19Flash_kernel_traitsILi192ELi64ELi64ELi4ES3_EELb0ELb1ELb1ELb0ELb0ELb0ELb0ELb1EEEvNS_16Flash_fwd_paramsE
        .type           _ZN5flash24flash_fwd_splitkv_kernelI23Flash_fwd_kernel_traitsILi192ELi64ELi64ELi4ELb0ELb0EN7cutlass10bfloat16_tE19Flash_kernel_traitsILi192ELi64ELi64ELi4ES3_EELb0ELb1ELb1ELb0ELb0ELb0ELb0ELb1EEEvNS_16Flash_fwd_paramsE,@function
        .size           _ZN5flash24flash_fwd_splitkv_kernelI23Flash_fwd_kernel_traitsILi192ELi64ELi64ELi4ELb0ELb0EN7cutlass10bfloat16_tE19Flash_kernel_traitsILi192ELi64ELi64ELi4ES3_EELb0ELb1ELb1ELb0ELb0ELb0ELb0ELb1EEEvNS_16Flash_fwd_paramsE,(.L_x_7811 - _ZN5flash24flash_fwd_splitkv_kernelI23Flash_fwd_kernel_traitsILi192ELi64ELi64ELi4ELb0ELb0EN7cutlass10bfloat16_tE19Flash_kernel_traitsILi192ELi64ELi64ELi4ES3_EELb0ELb1ELb1ELb0ELb0ELb0ELb0ELb1EEEvNS_16Flash_fwd_paramsE)
        .other          _ZN5flash24flash_fwd_splitkv_kernelI23Flash_fwd_kernel_traitsILi192ELi64ELi64ELi4ELb0ELb0EN7cutlass10bfloat16_tE19Flash_kernel_traitsILi192ELi64ELi64ELi4ES3_EELb0ELb1ELb1ELb0ELb0ELb0ELb0ELb1EEEvNS_16Flash_fwd_paramsE,@"STO_CUDA_ENTRY STV_DEFAULT"
_ZN5flash24flash_fwd_splitkv_kernelI23Flash_fwd_kernel_traitsILi192ELi64ELi64ELi4ELb0ELb0EN7cutlass10bfloat16_tE19Flash_kernel_traitsILi192ELi64ELi64ELi4ES3_EELb0ELb1ELb1ELb0ELb0ELb0ELb0ELb1EEEvNS_16Flash_fwd_paramsE:
.text._ZN5flash24flash_fwd_splitkv_kernelI23Flash_fwd_kernel_traitsILi192ELi64ELi64ELi4ELb0ELb0EN7cutlass10bfloat16_tE19Flash_kernel_traitsILi192ELi64ELi64ELi4ES3_EELb0ELb1ELb1ELb0ELb0ELb0ELb0ELb1EEEvNS_16Flash_fwd_paramsE:
        /* <DEDUP_REMOVED lines=9> */
[----:B-123--:R-:W-:Y:S05]  /*0090*/  CALL.REL.NOINC `($_ZN5flash24flash_fwd_splitkv_kernelI23Flash_fwd_kernel_traitsILi192ELi64ELi64ELi4ELb0ELb0EN7cutlass10bfloat16_tE19Flash_kernel_traitsILi192ELi64ELi64ELi4ES3_EELb0ELb1ELb1ELb0ELb0ELb0ELb0ELb1EEEvNS_16Flash_fwd_paramsE$_ZN5flash30compute_attn_1rowblock_splitkvI23Flash_fwd_kernel_traitsILi192ELi64ELi64ELi4ELb0ELb0EN7cutlass10bfloat16_tE19Flash_kernel_traitsILi192ELi64ELi64ELi4ES3_EELb0ELb1ELb1ELb0ELb0ELb0ELb0ELb1ENS_16Flash_fwd_paramsEEEvRKT8_iiiii) ;  /* 0x0000002000007944 */ /* 0x00efea0003c00000 */
[----:B------:R-:W-:Y:S05]  /*00a0*/  BSYNC B4 ;  /* 0x0000000000047941 */ /* 0x000fea0003800000 */
.L_x_6084:
[----:B------:R-:W-:Y:S05]  /*00b0*/  EXIT ;  /* 0x000000000000794d */ /* 0x000fea0003800000 */
        .type           $_ZN5flash24flash_fwd_splitkv_kernelI23Flash_fwd_kernel_traitsILi192ELi64ELi64ELi4ELb0ELb0EN7cutlass10bfloat16_tE19Flash_kernel_traitsILi192ELi64ELi64ELi4ES3_EELb0ELb1ELb1ELb0ELb0ELb0ELb0ELb1EEEvNS_16Flash_fwd_paramsE$_ZN5flash30compute_attn_1rowblock_splitkvI23Flash_fwd_kernel_traitsILi192ELi64ELi64ELi4ELb0ELb0EN7cutlass10bfloat16_tE19Flash_kernel_traitsILi192ELi64ELi64ELi4ES3_EELb0ELb1ELb1ELb0ELb0ELb0ELb0ELb1ENS_16Flash_fwd_paramsEEEvRKT8_iiiii,@function
        .size           $_ZN5flash24flash_fwd_splitkv_kernelI23Flash_fwd_kernel_traitsILi192ELi64ELi64ELi4ELb0ELb0EN7cutlass10bfloat16_tE19Flash_kernel_traitsILi192ELi64ELi64ELi4ES3_EELb0ELb1ELb1ELb0ELb0ELb0ELb0ELb1EEEvNS_16Flash_fwd_paramsE$_ZN5flash30compute_attn_1rowblock_splitkvI23Flash_fwd_kernel_traitsILi192ELi64ELi64ELi4ELb0ELb0EN7cutlass10bfloat16_tE19Flash_kernel_traitsILi192ELi64ELi64ELi4ES3_EELb0ELb1ELb1ELb0ELb0ELb0ELb0ELb1ENS_16Flash_fwd_paramsEEEvRKT8_iiiii,($__internal_28_$__cuda_sm70_shflsync_bfly_p - $_ZN5flash24flash_fwd_splitkv_kernelI23Flash_fwd_kernel_traitsILi192ELi64ELi64ELi4ELb0ELb0EN7cutlass10bfloat16_tE19Flash_kernel_traitsILi192ELi64ELi64ELi4ES3_EELb0ELb1ELb1ELb0ELb0ELb0ELb0ELb1EEEvNS_16Flash_fwd_paramsE$_ZN5flash30compute_attn_1rowblock_splitkvI23Flash_fwd_kernel_traitsILi192ELi64ELi64ELi4ELb0ELb0EN7cutlass10bfloat16_tE19Flash_kernel_traitsILi192ELi64ELi64ELi4ES3_EELb0ELb1ELb1ELb0ELb0ELb0ELb0ELb1ENS_16Flash_fwd_paramsEEEvRKT8_iiiii)
$_ZN5flash24flash_fwd_splitkv_kernelI23Flash_fwd_kernel_traitsILi192ELi64ELi64ELi4ELb0ELb0EN7cutlass10bfloat16_tE19Flash_kernel_traitsILi192ELi64ELi64ELi4ES3_EELb0ELb1ELb1ELb0ELb0ELb0ELb0ELb1EEEvNS_16Flash_fwd_paramsE$_ZN5flash30compute_attn_1rowblock_splitkvI23Flash_fwd_kernel_traitsILi192ELi64ELi64ELi4ELb0ELb0EN7cutlass10bfloat16_tE19Flash_kernel_traitsILi192ELi64ELi64ELi4ES3_EELb0ELb1ELb1ELb0ELb0ELb0ELb0ELb1ENS_16Flash_fwd_paramsEEEvRKT8_iiiii:
        /* <DEDUP_REMOVED lines=20> */
.L_x_6086:
[----:B------:R-:W-:Y:S05]  /*0200*/  BSYNC B0 ;  /* 0x0000000000007941 */ /* 0x000fea0003800000 */
.L_x_6085:
        /* <DEDUP_REMOVED lines=14> */
[----:B-1--4-:R-:W-:-:S06]  /*02f0*/  @P0 IADD3 R3, R0, -R13, RZ ;  /* 0x8000000d00030210 */ /* 0x012fcc0007ffe0ff */
[----:B------:R1:W5:Y:S01]  /*0300*/  @!P0 LD.E R3, [R4.64] ;  /* 0x0000000604038980 */ /* 0x000362000c101900 */
[----:B------:R-:W-:Y:S05]  /*0310*/  BRA `(.L_x_6089) ;  /* 0x0000001000007947 */ /* 0x000fea0003800000 */
.L_x_6088:
[----:B-1----:R1:W5:Y:S02]  /*0320*/  LD.E R3, [R18.64+0xb8] ;  /* 0x0000b80612037980 */ /* 0x002364000c101900 */
.L_x_6089:
[----:B------:R-:W-:Y:S05]  /*0330*/  BSYNC B0 ;  /* 0x0000000000007941 */ /* 0x000fea0003800000 */
.L_x_6087:
        /* <DEDUP_REMOVED lines=10> */
.L_x_6091:
[----:B------:R-:W2:Y:S01]  /*03e0*/  LD.E.64 R2, [R18.64+0x108] ;  /* 0x0001080612027980 */ /* 0x000ea2000c101b00 */
[----:B------:R-:W-:Y:S01]  /*03f0*/  BSSY B0, `(.L_x_6093) ;  /* 0x0000006000007945 */ /* 0x000fe20003800000 */
[----:B------:R-:W-:Y:S01]  /*0400*/  IMAD.MOV.U32 R57, RZ, RZ, RZ ;  /* 0x000000ffff397224 */ /* 0x000fe200078e00ff */
[----:B--2---:R-:W-:-:S04]  /*0410*/  ISETP.NE.U32.AND P0, PT, R2, RZ, PT ;  /* 0x000000ff0200720c */ /* 0x004fc80003f05070 */
[----:B------:R-:W-:-:S13]  /*0420*/  ISETP.NE.AND.EX P0, PT, R3, RZ, PT, P0 ;  /* 0x000000ff0300720c */ /* 0x000fda0003f05300 */
[----:B------:R-:W-:Y:S05]  /*0430*/  @!P0 BRA `(.L_x_6094) ;  /* 0x0000001000008947 */ /* 0x000fea0003800000 */
[----:B------:R1:W5:Y:S02]  /*0440*/  LD.E R57, [R18.64+0xbc] ;  /* 0x0000bc0612397980 */ /* 0x000364000c101900 */
.L_x_6094:
[----:B------:R-:W-:Y:S05]  /*0450*/  BSYNC B0 ;  /* 0x0000000000007941 */ /* 0x000fea0003800000 */
.L_x_6093:
[----:B-----5:R-:W-:Y:S02]  /*0460*/  IADD3 R57, R76, R57, RZ ;  /* 0x000000394c397210 */ /* 0x020fe40007ffe0ff */
.L_x_6092:
[----:B------:R-:W-:Y:S05]  /*0470*/  BSYNC B1 ;  /* 0x0000000000017941 */ /* 0x000fea0003800000 */
.L_x_6090:
[----:B------:R-:W-:Y:S01]  /*0480*/  IMAD.SHL.U32 R69, R207, 0x40, RZ ;  /* 0x00000040cf457824 */ /* 0x000fe200078e00ff */
[----:B------:R-:W-:Y:S01]  /*0490*/  MOV R2, R206 ;  /* 0x000000ce00027202 */ /* 0x000fe20000000f00 */
[----:B------:R-:W-:-:S03]  /*04a0*/  IMAD.MOV.U32 R3, RZ, RZ, 0x0 ;  /* 0x00000000ff037424 */ /* 0x000fc600078e00ff */
[----:B------:R-:W-:-:S13]  /*04b0*/  ISETP.GT.AND P0, PT, R210, R69, PT ;  /* 0x00000045d200720c */ /* 0x000fda0003f04270 */
[----:B------:R-:W-:Y:S05]  /*04c0*/  @!P0 RET.REL.NODEC R2 `(_ZN5flash24flash_fwd_splitkv_kernelI23Flash_fwd_kernel_traitsILi192ELi64ELi64ELi4ELb0ELb0EN7cutlass10bfloat16_tE19Flash_kernel_traitsILi192ELi64ELi64ELi4ES3_EELb0ELb1ELb1ELb0ELb0ELb0ELb0ELb1EEEvNS_16Flash_fwd_paramsE) ;  /* 0xfffffb3002008950 */ /* 0x000fea0003c3ffff */
[----:B------:R-:W2:Y:S04]  /*04d0*/  LD.E R8, [R18.64+0xb8] ;  /* 0x0000b80612087980 */ /* 0x000ea8000c101900 */
[----:B------:R-:W4:Y:S04]  /*04e0*/  LD.E R5, [R18.64+0x184] ;  /* 0x0001840612057980 */ /* 0x000f28000c101900 */
[----:B------:R-:W5:Y:S01]  /*04f0*/  LD.E R0, [R18.64+0x188] ;  /* 0x0001880612007980 */ /* 0x000f62000c101900 */
[C---:B------:R-:W-:Y:S02]  /*0500*/  IADD3 R4, R57.reuse, 0x3f, RZ ;  /* 0x0000003f39047810 */ /* 0x040fe40007ffe0ff */
[----:B------:R-:W-:Y:S01]  /*0510*/  IADD3 R6, R57, R69, -R210 ;  /* 0x0000004539067210 */ /* 0x000fe20007ffe8d2 */
[----:B------:R-:W1:Y:S01]  /*0520*/  S2R R73, SR_TID.X ;  /* 0x0000000000497919 */ /* 0x000e620000002100 */
[----:B------:R-:W-:-:S02]  /*0530*/  IADD3 R2, -R210, 0x7f, R69 ;  /* 0x0000007fd2027810 */ /* 0x000fc40007ffe145 */
[----:B------:R-:W-:-:S04]  /*0540*/  SHF.R.S32.HI R3, RZ, 0x1f, R4 ;  /* 0x0000001fff037819 */ /* 0x000fc80000011404 */
[----:B------:R-:W-:-:S04]  /*0550*/  LEA.HI R3, R3, R4, RZ, 0x6 ;  /* 0x0000000403037211 */ /* 0x000fc800078f30ff */
[----:B------:R-:W-:Y:S02]  /*0560*/  SHF.R.S32.HI R3, RZ, 0x6, R3 ;  /* 0x00000006ff037819 */ /* 0x000fe40000011403 */
[----:B--2---:R-:W-:-:S04]  /*0570*/  IADD3 R8, R8, 0x3f, RZ ;  /* 0x0000003f08087810 */ /* 0x004fc80007ffe0ff */
[----:B------:R-:W-:Y:S01]  /*0580*/  SHF.R.S32.HI R7, RZ, 0x1f, R8 ;  /* 0x0000001fff077819 */ /* 0x000fe20000011408 */
[----:B----4-:R-:W-:Y:S01]  /*0590*/  IMAD.IADD R5, R6, 0x1, -R5 ;  /* 0x0000000106057824 */ /* 0x010fe200078e0a05 */
[----:B-----5:R-:W-:Y:S02]  /*05a0*/  IADD3 R0, R0, R2, R57 ;  /* 0x0000000200007210 */ /* 0x020fe40007ffe039 */
        /* <DEDUP_REMOVED lines=29> */
[----:B------:R-:W-:Y:S01]  /*0780*/  IADD3 R210, -R69, R210, RZ ;  /* 0x000000d245d27210 */ /* 0x000fe20007ffe1ff */
        /* <DEDUP_REMOVED lines=14> */
[----:B------:R-:W-:Y:S01]  /*0870*/  IADD3.X R17, R7, R19, R12, P0, !PT ;  /* 0x0000001307117210 */ /* 0x000fe200007fe40c */
[----:B----4-:R-:W-:Y:S01]  /*0880*/  IMAD R7, R5, R208, RZ ;  /* 0x000000d005077224 */ /* 0x010fe200078e02ff */
        /* <DEDUP_REMOVED lines=25> */
.L_x_6097:
[----:B------:R-:W-:Y:S05]  /*0a20*/  BSYNC B0 ;  /* 0x0000000000007941 */ /* 0x000fea0003800000 */
.L_x_6096:
        /* <DEDUP_REMOVED lines=20> */
.L_x_6099:
[----:B------:R-:W-:Y:S05]  /*0b70*/  BSYNC B0 ;  /* 0x0000000000007941 */ /* 0x000fea0003800000 */
.L_x_6098:
        /* <DEDUP_REMOVED lines=20> */
.L_x_6101:
[----:B------:R-:W-:Y:S05]  /*0cc0*/  BSYNC B0 ;  /* 0x0000000000007941 */ /* 0x000fea0003800000 */
.L_x_6100:
        /* <DEDUP_REMOVED lines=19> */
.L_x_6103:
[----:B------:R-:W-:Y:S05]  /*0e00*/  BSYNC B0 ;  /* 0x0000000000007941 */ /* 0x000fea0003800000 */
.L_x_6102:
        /* <DEDUP_REMOVED lines=16> */
[----:B------:R-:W-:Y:S05]  /*0f10*/  @P4 RET.REL.NODEC R206 `(_ZN5flash24flash_fwd_splitkv_kernelI23Flash_fwd_kernel_traitsILi192ELi64ELi64ELi4ELb0ELb0EN7cutlass10bfloat16_tE19Flash_kernel_traitsILi192ELi64ELi64ELi4ES3_EELb0ELb1ELb1ELb0ELb0ELb0ELb0ELb1EEEvNS_16Flash_fwd_paramsE) ;  /* 0xfffff0e0ce004950 */ /* 0x000fea0003c3ffff */
[----:B-1----:R-:W-:Y:S02]  /*0f20*/  MOV R5, 0x7f800000 ;  /* 0x7f80000000057802 */ /* 0x002fe40000000f00 */
[----:B------:R-:W-:-:S03]  /*0f30*/  MOV R207, 0x0 ;  /* 0x0000000000cf7802 */ /* 0x000fc60000000f00 */
[----:B------:R1:W-:Y:S01]  /*0f40*/  ST.E [R2.64+0xc0], R5 ;  /* 0x0000c00502007985 */ /* 0x0003e2000c101906 */
[----:B------:R-:W-:Y:S05]  /*0f50*/  RET.REL.NODEC R206 `(_ZN5flash24flash_fwd_splitkv_kernelI23Flash_fwd_kernel_traitsILi192ELi64ELi64ELi4ELb0ELb0EN7cutlass10bfloat16_tE19Flash_kernel_traitsILi192ELi64ELi64ELi4ES3_EELb0ELb1ELb1ELb0ELb0ELb0ELb0ELb1EEEvNS_16Flash_fwd_paramsE) ;  /* 0xfffff0a0ce007950 */ /* 0x000fea0003c3ffff */
.L_x_6095:
        /* <DEDUP_REMOVED lines=63> */
[----:B--2---:R-:W-:Y:S02]  /*1350*/  IABS R3, R208 ;  /* 0x000000d000037213 */ /* 0x004fe40000000000 */
[----:B----4-:R-:W-:-:S05]  /*1360*/  IADD3 R0, RZ, -R23, RZ ;  /* 0x80000017ff007210 */ /* 0x010fca0007ffe0ff */
[----:B-----5:R-:W-:Y:S01]  /*1370*/  IMAD R8, R0, R6, RZ ;  /* 0x0000000600087224 */ /* 0x020fe200078e02ff */
        /* <DEDUP_REMOVED lines=18> */
[----:B------:R-:W-:Y:S02]  /*14a0*/  SHF.R.S32.HI R8, RZ, 0x1f, R11 ;  /* 0x0000001fff087819 */ /* 0x000fe4000001140b */
        /* <DEDUP_REMOVED lines=8> */
[----:B------:R-:W-:Y:S02]  /*1530*/  IMAD R7, R13, R2, RZ ;  /* 0x000000020d077224 */ /* 0x000fe400078e02ff */
[----:B------:R-:W-:Y:S01]  /*1540*/  IMAD R13, R15, R11, RZ ;  /* 0x0000000b0f0d7224 */ /* 0x000fe200078e02ff */
[----:B------:R-:W-:Y:S01]  /*1550*/  IADD3 R17, R17, R4, RZ ;  /* 0x0000000411117210 */ /* 0x000fe20007ffe0ff */
        /* <DEDUP_REMOVED lines=9> */
.L_x_6105:
        /* <DEDUP_REMOVED lines=22> */
[----:B------:R-:W-:Y:S01]  /*1750*/  IMAD R0, R2, R7, R0 ;  /* 0x0000000702007224 */ /* 0x000fe200078e0200 */
[----:B------:R-:W-:Y:S01]  /*1760*/  @!P4 SHF.R.S32.HI R4, RZ, 0x1f, R12 ;  /* 0x0000001fff04c819 */ /* 0x000fe2000001140c */
[----:B----4-:R-:W-:-:S03]  /*1770*/  @!P4 IMAD R5, R65, R12, RZ ;  /* 0x0000000c4105c224 */ /* 0x010fc600078e02ff */
[----:B------:R-:W-:Y:S01]  /*1780*/  ISETP.GT.U32.AND P0, PT, R3, R0, PT ;  /* 0x000000000300720c */ /* 0x000fe20003f04070 */
[----:B------:R-:W-:Y:S02]  /*1790*/  @!P4 IMAD R4, R4, R64, R5 ;  /* 0x000000400404c224 */ /* 0x000fe400078e0205 */
[----:B------:R-:W-:Y:S01]  /*17a0*/  @!P4 IMAD.WIDE.U32 R10, R64, R12, RZ ;  /* 0x0000000c400ac225 */ /* 0x000fe200078e00ff */
[----:B-----5:R-:W-:-:S03]  /*17b0*/  @!P4 SHF.R.S32.HI R5, RZ, 0x1f, R8 ;  /* 0x0000001fff05c819 */ /* 0x020fc60000011408 */
[----:B------:R-:W-:Y:S01]  /*17c0*/  @P4 IMAD.WIDE.U32 R26, R64, R6, RZ ;  /* 0x00000006401a4225 */ /* 0x000fe200078e00ff */
[----:B------:R-:W-:-:S03]  /*17d0*/  @!P4 IADD3 R7, R11, R4, RZ ;  /* 0x000000040b07c210 */ /* 0x000fc60007ffe0ff */
[----:B------:R-:W-:Y:S02]  /*17e0*/  @P4 IMAD R11, R65, R6, RZ ;  /* 0x00000006410b4224 */ /* 0x000fe400078e02ff */
[-C--:B------:R-:W-:Y:S01]  /*17f0*/  @!P0 IADD3 R0, R0, -R3.reuse, RZ ;  /* 0x8000000300008210 */ /* 0x080fe20007ffe0ff */
[-C--:B---3--:R-:W-:Y:S02]  /*1800*/  @!P4 IMAD R4, R23, R8.reuse, RZ ;  /* 0x000000081704c224 */ /* 0x088fe400078e02ff */
[----:B------:R-:W-:Y:S01]  /*1810*/  @!P4 IMAD.MOV.U32 R6, RZ, RZ, R10 ;  /* 0x000000ffff06c224 */ /* 0x000fe200078e000a */
[----:B------:R-:W-:Y:S01]  /*1820*/  ISETP.GE.U32.AND P3, PT, R0, R3, PT ;  /* 0x000000030000720c */ /* 0x000fe20003f66070 */
[C---:B------:R-:W-:Y:S01]  /*1830*/  @!P4 IMAD R4, R22.reuse, R5, R4 ;  /* 0x000000051604c224 */ /* 0x040fe200078e0204 */
[----:B------:R-:W-:Y:S01]  /*1840*/  LEA R5, R133, 0xffffffc0, 0x6 ;  /* 0xffffffc085057811 */ /* 0x000fe200078e30ff */
[----:B------:R-:W-:Y:S01]  /*1850*/  @!P4 IMAD.WIDE.U32 R6, R22, R8, R6 ;  /* 0x000000081606c225 */ /* 0x000fe200078e0006 */
[----:B------:R-:W-:-:S02]  /*1860*/  LOP3.LUT R0, R208, R9, RZ, 0x3c, !PT ;  /* 0x00000009d0007212 */ /* 0x000fc400078e3cff */
[----:B------:R-:W-:Y:S01]  /*1870*/  @P4 IADD3 R11, R27, R11, RZ ;  /* 0x0000000b1b0b4210 */ /* 0x000fe20007ffe0ff */
[----:B------:R-:W-:Y:S01]  /*1880*/  @P4 IMAD.MOV.U32 R10, RZ, RZ, R26 ;  /* 0x000000ffff0a4224 */ /* 0x000fe200078e001a */
[----:B------:R-:W-:Y:S01]  /*1890*/  @!P4 MOV R10, R6 ;  /* 0x00000006000ac202 */ /* 0x000fe20000000f00 */
[----:B------:R-:W-:Y:S01]  /*18a0*/  @!P4 IMAD.IADD R11, R7, 0x1, R4 ;  /* 0x00000001070bc824 */ /* 0x000fe200078e0204 */
[----:B------:R-:W-:Y:S01]  /*18b0*/  SHF.R.S32.HI R3, RZ, 0x1f, R5 ;  /* 0x0000001fff037819 */ /* 0x000fe20000011405 */
[----:B------:R-:W-:Y:S01]  /*18c0*/  IMAD R6, R65, R5, RZ ;  /* 0x0000000541067224 */ /* 0x000fe200078e02ff */
[----:B------:R-:W-:Y:S02]  /*18d0*/  ISETP.GE.AND P2, PT, R0, RZ, PT ;  /* 0x000000ff0000720c */ /* 0x000fe40003f46270 */
[----:B------:R-:W-:Y:S02]  /*18e0*/  @!P0 IADD3 R2, R2, 0x1, RZ ;  /* 0x0000000102028810 */ /* 0x000fe40007ffe0ff */
[----:B------:R-:W-:Y:S01]  /*18f0*/  ISETP.NE.AND P0, PT, R9, RZ, PT ;  /* 0x000000ff0900720c */ /* 0x000fe20003f05270 */
[----:B------:R-:W-:Y:S01]  /*1900*/  @!P4 IMAD R4, R67, R12, RZ ;  /* 0x0000000c4304c224 */ /* 0x000fe200078e02ff */
[----:B------:R-:W-:Y:S01]  /*1910*/  @!P4 SHF.R.S32.HI R7, RZ, 0x1f, R12 ;  /* 0x0000001fff07c819 */ /* 0x000fe2000001140c */
[----:B------:R-:W-:-:S02]  /*1920*/  IMAD R6, R3, R64, R6 ;  /* 0x0000004003067224 */ /* 0x000fc400078e0206 */
[----:B------:R-:W-:Y:S01]  /*1930*/  IMAD.WIDE.U32 R10, R64, R5, R10 ;  /* 0x00000005400a7225 */ /* 0x000fe200078e000a */
[----:B------:R-:W-:-:S03]  /*1940*/  @P3 IADD3 R2, R2, 0x1, RZ ;  /* 0x0000000102023810 */ /* 0x000fc60007ffe0ff */
[----:B------:R-:W-:Y:S01]  /*1950*/  @!P4 IMAD R4, R7, R66, R4 ;  /* 0x000000420704c224 */ /* 0x000fe200078e0204 */
[----:B------:R-:W-:Y:S01]  /*1960*/  IADD3 R7, R11, R6, RZ ;  /* 0x000000060b077210 */ /* 0x000fe20007ffe0ff */
[----:B------:R-:W-:Y:S01]  /*1970*/  @!P4 IMAD.WIDE.U32 R22, R66, R12, RZ ;  /* 0x0000000c4216c225 */ /* 0x000fe200078e00ff */
[----:B------:R-:W-:Y:S02]  /*1980*/  MOV R11, R2 ;  /* 0x00000002000b7202 */ /* 0x000fe40000000f00 */
[----:B------:R-:W-:Y:S01]  /*1990*/  @P4 IADD3 R12, R12, R13, RZ ;  /* 0x0000000d0c0c4210 */ /* 0x000fe20007ffe0ff */
[----:B------:R-:W-:Y:S01]  /*19a0*/  @!P4 IMAD R0, R17, R8, RZ ;  /* 0x000000081100c224 */ /* 0x000fe200078e02ff */
[----:B------:R-:W-:Y:S01]  /*19b0*/  @!P4 SHF.R.S32.HI R13, RZ, 0x1f, R8 ;  /* 0x0000001fff0dc819 */ /* 0x000fe20000011408 */
[----:B------:R-:W-:Y:S01]  /*19c0*/  @!P4 IMAD.IADD R23, R23, 0x1, R4 ;  /* 0x000000011717c824 */ /* 0x000fe200078e0204 */
[----:B------:R-:W-:Y:S02]  /*19d0*/  @!P2 IADD3 R11, -R11, RZ, RZ ;  /* 0x000000ff0b0ba210 */ /* 0x000fe40007ffe1ff */
[----:B------:R-:W-:Y:S01]  /*19e0*/  @!P0 LOP3.LUT R11, RZ, R9, RZ, 0x33, !PT ;  /* 0x00000009ff0b8212 */ /* 0x000fe200078e33ff */
[----:B------:R-:W-:-:S02]  /*19f0*/  @!P4 IMAD R0, R16, R13, R0 ;  /* 0x0000000d1000c224 */ /* 0x000fc400078e0200 */
[----:B------:R-:W-:Y:S01]  /*1a00*/  @!P4 IMAD.WIDE.U32 R16, R16, R8, R22 ;  /* 0x000000081010c225 */ /* 0x000fe200078e0016 */
[----:B------:R-:W-:-:S03]  /*1a10*/  SHF.R.S32.HI R8, RZ, 0x1f, R11 ;  /* 0x0000001fff087819 */ /* 0x000fc6000001140b */
[----:B------:R-:W-:Y:S02]  /*1a20*/  IMAD.MOV.U32 R6, RZ, RZ, R10 ;  /* 0x000000ffff067224 */ /* 0x000fe400078e000a */
[----:B------:R-:W-:Y:S02]  /*1a30*/  IMAD R9, R15, R11, RZ ;  /* 0x0000000b0f097224 */ /* 0x000fe400078e02ff */
[-C--:B------:R-:W-:Y:S02]  /*1a40*/  @P4 IMAD R27, R67, R12.reuse, RZ ;  /* 0x0000000c431b4224 */ /* 0x080fe400078e02ff */
[----:B------:R-:W-:-:S04]  /*1a50*/  @P4 IMAD.WIDE.U32 R28, R66, R12, RZ ;  /* 0x0000000c421c4225 */ /* 0x000fc800078e00ff */
[----:B------:R-:W-:-:S04]  /*1a60*/  IMAD.WIDE.U32 R6, R14, R11, R6 ;  /* 0x0000000b0e067225 */ /* 0x000fc800078e0006 */
[----:B------:R-:W-:Y:S01]  /*1a70*/  IMAD R9, R14, R8, R9 ;  /* 0x000000080e097224 */ /* 0x000fe200078e0209 */
[----:B------:R-:W-:Y:S01]  /*1a80*/  @P4 IADD3 R27, R29, R27, RZ ;  /* 0x0000001b1d1b4210 */ /* 0x000fe20007ffe0ff */
[----:B------:R-:W-:Y:S01]  /*1a90*/  @P4 IMAD.MOV.U32 R2, RZ, RZ, R28 ;  /* 0x000000ffff024224 */ /* 0x000fe200078e001c */
[----:B------:R-:W-:Y:S01]  /*1aa0*/  @!P4 IADD3 R27, R17, R0, RZ ;  /* 0x00000000111bc210 */ /* 0x000fe20007ffe0ff */
[----:B------:R-:W-:Y:S01]  /*1ab0*/  IMAD.MOV.U32 R0, RZ, RZ, R6 ;  /* 0x000000ffff007224 */ /* 0x000fe200078e0006 */
[----:B------:R-:W-:Y:S02]  /*1ac0*/  IADD3 R7, R7, R9, RZ ;  /* 0x0000000907077210 */ /* 0x000fe40007ffe0ff */
[----:B------:R-:W-:Y:S02]  /*1ad0*/  @!P4 MOV R2, R16 ;  /* 0x000000100002c202 */ /* 0x000fe40000000f00 */
[----:B------:R-:W-:Y:S02]  /*1ae0*/  MOV R9, R5 ;  /* 0x0000000500097202 */ /* 0x000fe40000000f00 */
.L_x_6106:
[----:B-1----:R-:W-:Y:S05]  /*1af0*/  BSYNC B0 ;  /* 0x0000000000007941 */ /* 0x002fea0003800000 */
.L_x_6104:
[----:B------:R-:W-:Y:S01]  /*1b00*/  ISETP.NE.AND P0, PT, R209, -0x1, PT ;  /* 0xffffffffd100780c */ /* 0x000fe20003f05270 */
[----:B------:R-:W2:Y:S04]  /*1b10*/  LD.E.64 R172, [R18.64+0x30] ;  /* 0x0000300612ac7980 */ /* 0x000ea8000c101b00 */
[----:B------:R-:W3:Y:S04]  /*1b20*/  LD.E R79, [R18.64+0xc0] ;  /* 0x0000c006124f7980 */ /* 0x000ee8000c101900 */
[----:B------:R-:W4:Y:S04]  /*1b30*/  LD.E.64 R22, [R18.64+0x48] ;  /* 0x0000480612167980 */ /* 0x000f28000c101b00 */
[----:B------:R-:W3:Y:S04]  /*1b40*/  @!P0 LD.E.64 R16, [R18.64+0x18] ;  /* 0x0000180612108980 */ /* 0x000ee8000c101b00 */
[----:B------:R-:W4:Y:S04]  /*1b50*/  LD.E.64 R14, [R18.64+0x10] ;  /* 0x00001006120e7980 */ /* 0x000f28000c101b00 */
[----:B------:R1:W5:Y:S04]  /*1b60*/  @P1 LD.E R20, [R20.64] ;  /* 0x0000000614141980 */ /* 0x000368000c101900 */
[----:B------:R-:W4:Y:S04]  /*1b70*/  LD.E.64 R166, [R18.64+0x8] ;  /* 0x0000080612a67980 */ /* 0x000f28000c101b00 */
        /* <DEDUP_REMOVED lines=9> */
[----:B-1----:R-:W-:-:S03]  /*1c10*/  IMAD.IADD R21, R73, 0x1, -R6 ;  /* 0x0000000149157824 */ /* 0x002fc600078e0a06 */
[----:B------:R-:W-:Y:S02]  /*1c20*/  IADD3 R28, P2, R12, R2, RZ ;  /* 0x000000020c1c7210 */ /* 0x000fe40007f5e0ff */
[----:B------:R-:W-:Y:S01]  /*1c30*/  SHF.R.S32.HI R13, RZ, 0x1f, R12 ;  /* 0x0000001fff0d7819 */ /* 0x000fe2000001140c */
[-C--:B------:R-:W-:Y:S02]  /*1c40*/  IMAD R2, R3, R66.reuse, RZ ;  /* 0x0000004203027224 */ /* 0x080fe400078e02ff */
[----:B------:R-:W-:Y:S01]  /*1c50*/  IMAD.SHL.U32 R3, R158, 0x40, RZ ;  /* 0x000000409e037824 */ /* 0x000fe200078e00ff */
[----:B------:R-:W-:Y:S01]  /*1c60*/  SHF.R.S32.HI R6, RZ, 0x1f, R21 ;  /* 0x0000001fff067819 */ /* 0x000fe20000011415 */
[----:B------:R-:W-:Y:S01]  /*1c70*/  IMAD.X R29, R13, 0x1, R27, P2 ;  /* 0x000000010d1d7824 */ /* 0x000fe200010e061b */
[----:B------:R-:W-:Y:S01]  /*1c80*/  SHF.R.S32.HI R71, RZ, 0x4, R4 ;  /* 0x00000004ff477819 */ /* 0x000fe20000011404 */
[----:B------:R-:W-:Y:S01]  /*1c90*/  IMAD R2, R9, R67, R2 ;  /* 0x0000004309027224 */ /* 0x000fe200078e0202 */
[----:B------:R-:W-:Y:S01]  /*1ca0*/  LOP3.LUT R3, R3, 0x1c0, RZ, 0xc0, !PT ;  /* 0x000001c003037812 */ /* 0x000fe200078ec0ff */
[----:B------:R-:W-:Y:S01]  /*1cb0*/  IMAD.WIDE.U32 R28, R9, R66, R28 ;  /* 0x00000042091c7225 */ /* 0x000fe200078e001c */
[----:B------:R-:W-:-:S02]  /*1cc0*/  LEA.HI R9, R6, R21, RZ, 0x3 ;  /* 0x0000001506097211 */ /* 0x000fc400078f18ff */
[----:B------:R-:W-:Y:S02]  /*1cd0*/  LOP3.LUT R27, R3, 0x38, R12, 0xf8, !PT ;  /* 0x00000038031b7812 */ /* 0x000fe400078ef80c */
[----:B------:R-:W-:Y:S02]  /*1ce0*/  SHF.R.U32.HI R156, RZ, 0x3, R3 ;  /* 0x00000003ff9c7819 */ /* 0x000fe40000011603 */
[----:B------:R-:W-:Y:S02]  /*1cf0*/  LOP3.LUT R6, R9, 0xfffffff8, RZ, 0xc0, !PT ;  /* 0xfffffff809067812 */ /* 0x000fe400078ec0ff */
[----:B------:R-:W-:-:S03]  /*1d00*/  LEA.HI R3, R4, R71, RZ, 0x1 ;  /* 0x0000004704037211 */ /* 0x000fc600078f08ff */
[----:B------:R-:W-:Y:S01]  /*1d10*/  IMAD.IADD R6, R21, 0x1, -R6 ;  /* 0x0000000115067824 */ /* 0x000fe200078e0a06 */
[----:B------:R-:W-:Y:S02]  /*1d20*/  LOP3.LUT R10, R3, 0xfffffffe, RZ, 0xc0, !PT ;  /* 0xfffffffe030a7812 */ /* 0x000fe400078ec0ff */
[----:B------:R-:W-:Y:S01]  /*1d30*/  LEA.HI R4, R68, R73, RZ, 0x6 ;  /* 0x0000004944047211 */ /* 0x000fe200078f30ff */
[----:B------:R-:W-:Y:S02]  /*1d40*/  IMAD.SHL.U32 R55, R6, 0x40, RZ ;  /* 0x0000004006377824 */ /* 0x000fe400078e00ff */
[----:B------:R-:W-:Y:S02]  /*1d50*/  IMAD.IADD R71, R71, 0x1, -R10 ;  /* 0x0000000147477824 */ /* 0x000fe400078e0a0a */
[----:B------:R-:W-:Y:S01]  /*1d60*/  IMAD.SHL.U32 R3, R4, 0x8, RZ ;  /* 0x0000000804037824 */ /* 0x000fe200078e00ff */
[----:B------:R-:W-:Y:S01]  /*1d70*/  LOP3.LUT R55, R55, 0x1c0, RZ, 0xc0, !PT ;  /* 0x000001c037377812 */ /* 0x000fe200078ec0ff */
[----:B------:R-:W-:Y:S01]  /*1d80*/  IMAD.SHL.U32 R4, R71, 0x8, RZ ;  /* 0x0000000847047824 */ /* 0x000fe200078e00ff */
[----:B------:R-:W-:-:S02]  /*1d90*/  SHF.R.S32.HI R72, RZ, 0x1f, R205 ;  /* 0x0000001fff487819 */ /* 0x000fc400000114cd */
[----:B------:R-:W-:Y:S02]  /*1da0*/  LOP3.LUT R156, R27, R156, RZ, 0x3c, !PT ;  /* 0x0000009c1b9c7212 */ /* 0x000fe400078e3cff */
[----:B------:R-:W-:Y:S02]  /*1db0*/  LOP3.LUT R4, R55, 0x8, R4, 0xf8, !PT ;  /* 0x0000000837047812 */ /* 0x000fe400078ef804 */
[----:B------:R-:W-:Y:S01]  /*1dc0*/  SHF.R.U32.HI R55, RZ, 0x3, R55 ;  /* 0x00000003ff377819 */ /* 0x000fe20000011637 */
[----:B------:R-:W-:Y:S01]  /*1dd0*/  IMAD.IADD R27, R29, 0x1, R2 ;  /* 0x000000011d1b7824 */ /* 0x000fe200078e0202 */
[----:B------:R-:W-:Y:S01]  /*1de0*/  LOP3.LUT R156, R156, 0xfffffe00, R3, 0xf8, !PT ;  /* 0xfffffe009c9c7812 */ /* 0x000fe200078ef803 */
[----:B------:R-:W-:Y:S01]  /*1df0*/  IMAD.MOV.U32 R26, RZ, RZ, R28 ;  /* 0x000000ffff1a7224 */ /* 0x000fe200078e001c */
[----:B------:R-:W-:Y:S01]  /*1e00*/  LOP3.LUT R55, R4, R55, RZ, 0x3c, !PT ;  /* 0x0000003704377212 */ /* 0x000fe200078e3cff */
[----:B------:R-:W-:Y:S02]  /*1e10*/  IMAD R3, R25, R11, RZ ;  /* 0x0000000b19037224 */ /* 0x000fe400078e02ff */
[----:B------:R-:W-:-:S02]  /*1e20*/  IMAD.SHL.U32 R10, R9, 0x40, RZ ;  /* 0x00000040090a7824 */ /* 0x000fc400078e00ff */
[----:B------:R-:W-:-:S03]  /*1e30*/  IMAD R2, R8, R24, R3 ;  /* 0x0000001808027224 */ /* 0x000fc600078e0203 */
[----:B------:R-:W-:Y:S02]  /*1e40*/  LOP3.LUT R55, R55, 0xfffffe00, R10, 0xf8, !PT ;  /* 0xfffffe0037377812 */ /* 0x000fe400078ef80a */
[----:B------:R-:W-:Y:S01]  /*1e50*/  IADD3 R10, R12, 0x40, RZ ;  /* 0x000000400c0a7810 */ /* 0x000fe20007ffe0ff */
[----:B------:R-:W-:Y:S01]  /*1e60*/  IMAD.WIDE.U32 R24, R11, R24, R26 ;  /* 0x000000180b187225 */ /* 0x000fe200078e001a */
[----:B------:R-:W-:Y:S02]  /*1e70*/  SHF.R.S32.HI R157, RZ, 0x1f, R208 ;  /* 0x0000001fff9d7819 */ /* 0x000fe400000114d0 */
[----:B------:R-:W-:Y:S01]  /*1e80*/  SHF.R.S32.HI R159, RZ, 0x1f, R158 ;  /* 0x0000001fff9f7819 */ /* 0x000fe2000001149e */
[----:B------:R-:W-:Y:S02]  /*1e90*/  IMAD.IADD R25, R25, 0x1, R2 ;  /* 0x0000000119197824 */ /* 0x000fe400078e0202 */
[----:B------:R-:W-:-:S04]  /*1ea0*/  IMAD R165, R67, R158, RZ ;  /* 0x0000009e43a57224 */ /* 0x000fc800078e02ff */
[----:B------:R-:W-:Y:S02]  /*1eb0*/  IMAD R165, R159, R66, R165 ;  /* 0x000000429fa57224 */ /* 0x000fe400078e02a5 */
        /* <DEDUP_REMOVED lines=9> */
[C---:B------:R-:W-:Y:S01]  /*1f50*/  IMAD.SHL.U32 R200, R64.reuse, 0x10, RZ ;  /* 0x0000001040c87824 */ /* 0x040fe200078e00ff */
[----:B------:R-:W-:Y:S01]  /*1f60*/  SHF.L.U64.HI R201, R64, 0x4, R65 ;  /* 0x0000000440c97819 */ /* 0x000fe20000010241 */
[C---:B------:R-:W-:Y:S01]  /*1f70*/  IMAD.SHL.U32 R198, R66.reuse, 0x10, RZ ;  /* 0x0000001042c67824 */ /* 0x040fe200078e00ff */
[----:B------:R-:W-:Y:S01]  /*1f80*/  SHF.L.U64.HI R199, R66, 0x4, R67 ;  /* 0x0000000442c77819 */ /* 0x000fe20000010243 */
[----:B------:R-:W-:Y:S01]  /*1f90*/  IMAD.IADD R74, R73, 0x1, -R74 ;  /* 0x00000001494a7824 */ /* 0x000fe200078e0a4a */
        /* <DEDUP_REMOVED lines=13> */
[----:B------:R-:W-:Y:S01]  /*2070*/  @!P0 IMAD.IADD R3, R17, 0x1, R4 ;  /* 0x0000000111038824 */ /* 0x000fe200078e0204 */
[----:B------:R-:W-:-:S03]  /*2080*/  ISETP.GE.AND P0, PT, R10, R79, PT ;  /* 0x0000004f0a00720c */ /* 0x000fc60003f06270 */
[----:B------:R-:W-:Y:S01]  /*2090*/  IMAD.X R17, R13, 0x1, R3, P2 ;  /* 0x000000010d117824 */ /* 0x000fe200010e0603 */
[----:B------:R-:W-:Y:S02]  /*20a0*/  SEL R3, RZ, 0xffffffff, P0 ;  /* 0xffffffffff037807 */ /* 0x000fe40000000000 */
[----:B------:R-:W-:-:S03]  /*20b0*/  ISETP.GE.AND P3, PT, R12, R79, PT ;  /* 0x0000004f0c00720c */ /* 0x000fc60003f66270 */
[----:B------:R-:W-:Y:S01]  /*20c0*/  IMAD.SHL.U32 R3, R3, 0x2, RZ ;  /* 0x0000000203037824 */ /* 0x000fe200078e00ff */
[----:B------:R-:W-:Y:S01]  /*20d0*/  SEL R4, RZ, 0x1, P3 ;  /* 0x00000001ff047807 */ /* 0x000fe20001800000 */
[----:B----4-:R-:W-:-:S03]  /*20e0*/  IMAD R9, R23, R208, RZ ;  /* 0x000000d017097224 */ /* 0x010fc600078e02ff */
[----:B------:R-:W-:Y:S01]  /*20f0*/  LOP3.LUT R4, R3, 0x2, R4, 0xe2, !PT ;  /* 0x0000000203047812 */ /* 0x000fe200078ee204 */
[----:B------:R-:W-:Y:S01]  /*2100*/  IMAD R2, R22, R157, R9 ;  /* 0x0000009d16027224 */ /* 0x000fe200078e0209 */
[----:B------:R-:W-:Y:S01]  /*2110*/  SHF.R.S32.HI R3, RZ, 0x1f, R76 ;  /* 0x0000001fff037819 */ /* 0x000fe2000001144c */
[----:B------:R-:W-:-:S03]  /*2120*/  IMAD.WIDE.U32 R22, R208, R22, R16 ;  /* 0x00000016d0167225 */ /* 0x000fc600078e0010 */
[----:B------:R-:W-:Y:S01]  /*2130*/  LEA.HI R3, R3, R76, RZ, 0x6 ;  /* 0x0000004c03037211 */ /* 0x000fe200078f30ff */
[----:B------:R-:W-:-:S03]  /*2140*/  IMAD.WIDE.U32 R16, R158, R66, R24 ;  /* 0x000000429e107225 */ /* 0x000fc600078e0018 */
[----:B------:R-:W-:Y:S01]  /*2150*/  SHF.R.S32.HI R3, RZ, 0x6, R3 ;  /* 0x00000006ff037819 */ /* 0x000fe20000011403 */
[----:B------:R-:W-:Y:S01]  /*2160*/  IMAD.IADD R165, R17, 0x1, R165 ;  /* 0x0000000111a57824 */ /* 0x000fe200078e02a5 */
[----:B------:R-:W-:Y:S02]  /*2170*/  LEA R164, P0, R16, R14, 0x1 ;  /* 0x0000000e10a47211 */ /* 0x000fe400078008ff */
[----:B------:R-:W-:Y:S02]  /*2180*/  IMNMX R100, R202, R3, !PT ;  /* 0x00000003ca647217 */ /* 0x000fe40007800200 */
[----:B------:R-:W-:Y:S02]  /*2190*/  LEA.HI.X R165, R16, R15, R165, 0x1, P0 ;  /* 0x0000000f10a57211 */ /* 0x000fe400000f0ca5 */
[----:B------:R-:W-:Y:S01]  /*21a0*/  IADD3 R160, P0, R12, R0, RZ ;  /* 0x000000000ca07210 */ /* 0x000fe20007f1e0ff */
[----:B------:R-:W-:Y:S01]  /*21b0*/  @!P1 IMAD.MOV.U32 R20, RZ, RZ, RZ ;  /* 0x000000ffff149224 */ /* 0x000fe200078e00ff */
[----:B------:R-:W-:-:S02]  /*21c0*/  ISETP.GT.AND P1, PT, R133, R100, PT ;  /* 0x000000648500720c */ /* 0x000fc40003f24270 */
[----:B------:R-:W-:Y:S01]  /*21d0*/  IADD3 R9, R12, 0x80, RZ ;  /* 0x000000800c097810 */ /* 0x000fe20007ffe0ff */
[----:B------:R-:W-:Y:S02]  /*21e0*/  IMAD.X R161, R13, 0x1, R7, P0 ;  /* 0x000000010da17824 */ /* 0x000fe400000e0607 */
[----:B------:R-:W-:Y:S01]  /*21f0*/  IMAD R171, R169, R172, RZ ;  /* 0x000000aca9ab7224 */ /* 0x000fe200078e02ff */
[----:B------:R-:W-:Y:S01]  /*2200*/  ISETP.GE.AND P2, PT, R9, R79, PT ;  /* 0x0000004f0900720c */ /* 0x000fe20003f46270 */
[----:B------:R-:W-:-:S04]  /*2210*/  IMAD.WIDE.U32 R160, R158, R64, R160 ;  /* 0x000000409ea07225 */ /* 0x000fc800078e00a0 */
[----:B------:R-:W-:Y:S01]  /*2220*/  IMAD.IADD R23, R23, 0x1, R2 ;  /* 0x0000000117177824 */ /* 0x000fe200078e0202 */
[----:B------:R-:W-:Y:S01]  /*2230*/  SEL R75, RZ, 0x4, P2 ;  /* 0x00000004ff4b7807 */ /* 0x000fe20001000000 */
[----:B------:R-:W-:Y:S01]  /*2240*/  IMAD R171, R168, R173, R171 ;  /* 0x000000ada8ab7224 */ /* 0x000fe200078e02ab */
[----:B------:R-:W-:Y:S01]  /*2250*/  LEA R204, P0, R160, R166, 0x1 ;  /* 0x000000a6a0cc7211 */ /* 0x000fe200078008ff */
[----:B------:R-:W-:Y:S02]  /*2260*/  IMAD.IADD R163, R161, 0x1, R163 ;  /* 0x00000001a1a37824 */ /* 0x000fe400078e02a3 */
[----:B------:R-:W-:Y:S01]  /*2270*/  IMAD.WIDE.U32 R168, R168, R172, R22 ;  /* 0x000000aca8a87225 */ /* 0x000fe200078e0016 */
[----:B------:R-:W-:Y:S02]  /*2280*/  LOP3.LUT R75, R4, R75, RZ, 0xfc, !PT ;  /* 0x0000004b044b7212 */ /* 0x000fe400078efcff */
        /* <DEDUP_REMOVED lines=16> */
[C---:B------:R-:W-:Y:S01]  /*2390*/  IMAD.WIDE.U32 R176, R66.reuse, 0x60, RZ ;  /* 0x0000006042b07825 */ /* 0x040fe200078e00ff */
        /* <DEDUP_REMOVED lines=138> */
.L_x_6201:
        /* <DEDUP_REMOVED lines=19> */
.L_x_6109:
[----:B------:R-:W-:Y:S05]  /*2d70*/  BSYNC B0 ;  /* 0x0000000000007941 */ /* 0x000fea0003800000 */
.L_x_6108:
        /* <DEDUP_REMOVED lines=18> */
.L_x_6111:
[----:B------:R-:W-:Y:S05]  /*2ea0*/  BSYNC B0 ;  /* 0x0000000000007941 */ /* 0x000fea0003800000 */
.L_x_6110:
        /* <DEDUP_REMOVED lines=18> */
.L_x_6113:
[----:B------:R-:W-:Y:S05]  /*2fd0*/  BSYNC B0 ;  /* 0x0000000000007941 */ /* 0x000fea0003800000 */
.L_x_6112:
        /* <DEDUP_REMOVED lines=18> */
.L_x_6115:
[----:B------:R-:W-:Y:S05]  /*3100*/  BSYNC B0 ;  /* 0x0000000000007941 */ /* 0x000fea0003800000 */
.L_x_6114:
        /* <DEDUP_REMOVED lines=65> */
.L_x_6122:
[----:B------:R-:W-:Y:S05]  /*3520*/  BSYNC B0 ;  /* 0x0000000000007941 */ /* 0x000fea0003800000 */
.L_x_6121:
        /* <DEDUP_REMOVED lines=50> */
.L_x_6124:
[----:B------:R-:W-:Y:S05]  /*3850*/  BSYNC B0 ;  /* 0x0000000000007941 */ /* 0x000fea0003800000 */
.L_x_6123:
        /* <DEDUP_REMOVED lines=49> */
.L_x_6120:
[----:B------:R-:W-:Y:S05]  /*3b70*/  BSYNC B1 ;  /* 0x0000000000017941 */ /* 0x000fea0003800000 */
.L_x_6119:
        /* <DEDUP_REMOVED lines=63> */
.L_x_6128:
[----:B------:R-:W-:Y:S05]  /*3f70*/  BSYNC B0 ;  /* 0x0000000000007941 */ /* 0x000fea0003800000 */
.L_x_6127:
        /* <DEDUP_REMOVED lines=53> */
.L_x_6130:
[----:B------:R-:W-:Y:S05]  /*42d0*/  BSYNC B0 ;  /* 0x0000000000007941 */ /* 0x000fea0003800000 */
.L_x_6129:
        /* <DEDUP_REMOVED lines=52> */
.L_x_6126:
[----:B------:R-:W-:Y:S05]  /*4620*/  BSYNC B1 ;  /* 0x0000000000017941 */ /* 0x000fea0003800000 */
.L_x_6125:
        /* <DEDUP_REMOVED lines=63> */
.L_x_6134:
[----:B------:R-:W-:Y:S05]  /*4a20*/  BSYNC B0 ;  /* 0x0000000000007941 */ /* 0x000fea0003800000 */
.L_x_6133:
        /* <DEDUP_REMOVED lines=53> */
.L_x_6136:
[----:B------:R-:W-:Y:S05]  /*4d80*/  BSYNC B0 ;  /* 0x0000000000007941 */ /* 0x000fea0003800000 */
.L_x_6135:
        /* <DEDUP_REMOVED lines=52> */
.L_x_6132:
[----:B------:R-:W-:Y:S05]  /*50d0*/  BSYNC B1 ;  /* 0x0000000000017941 */ /* 0x000fea0003800000 */
.L_x_6131:
        /* <DEDUP_REMOVED lines=65> */
.L_x_6140:
[----:B------:R-:W-:Y:S05]  /*54f0*/  BSYNC B0 ;  /* 0x0000000000007941 */ /* 0x000fea0003800000 */
.L_x_6139:
        /* <DEDUP_REMOVED lines=53> */
.L_x_6142:
[----:B------:R-:W-:Y:S05]  /*5850*/  BSYNC B0 ;  /* 0x0000000000007941 */ /* 0x000fea0003800000 */
.L_x_6141:
        /* <DEDUP_REMOVED lines=52> */
.L_x_6138:
[----:B------:R-:W-:Y:S05]  /*5ba0*/  BSYNC B1 ;  /* 0x0000000000017941 */ /* 0x000fea0003800000 */
.L_x_6137:
[----:B------:R-:W2:Y:S02]  /*5bb0*/  LD.E R3, [R18.64+0xd0] ;  /* 0x0000d00612037980 */ /* 0x000ea4000c101900 */
[----:B--2---:R-:W-:Y:S05]  /*5bc0*/  IMAD.U32 R3, R3, -0x20, RZ ;  /* 0xffffffe003037824 */ /* 0x004fea00078e00ff */
[C---:B------:R-:W-:Y:S02]  /*5bd0*/  LEA R16, P1, R3.reuse, R16, 0x1 ;  /* 0x0000001003107211 */ /* 0x040fe400078208ff */
[C---:B------:R-:W-:Y:S02]  /*5be0*/  LEA R58, P0, R3.reuse, R58, 0x1 ;  /* 0x0000003a033a7211 */ /* 0x040fe400078008ff */
[C---:B------:R-:W-:Y:S02]  /*5bf0*/  LEA.HI.X.SX32 R17, R3.reuse, R17, 0x1, P1 ;  /* 0x0000001103117211 */ /* 0x040fe400008f0eff */
[----:B------:R-:W-:Y:S01]  /*5c00*/  LEA.HI.X.SX32 R59, R3, R59, 0x1, P0 ;  /* 0x0000003b033b7211 */ /* 0x000fe200000f0eff */
[----:B------:R-:W-:-:S05]  /*5c10*/  BRA `(.L_x_6143) ;  /* 0x00004ec000007947 */ /* 0x000fca0003800000 */
.L_x_6118:
        /* <DEDUP_REMOVED lines=89> */
.L_x_6149:
[----:B------:R-:W-:Y:S05]  /*61b0*/  BSYNC B0 ;  /* 0x0000000000007941 */ /* 0x000fea0003800000 */
.L_x_6148:
[----:B-----5:R2:W-:Y:S02]  /*61c0*/  ST.E.128 [R130.64], R48 ;  /* 0x0000003082007985 */ /* 0x0205e4000c101d06 */
.L_x_6147:
[----:B------:R-:W-:Y:S05]  /*61d0*/  BSYNC B1 ;  /* 0x0000000000017941 */ /* 0x000fea0003800000 */
.L_x_6146:
        /* <DEDUP_REMOVED lines=87> */
.L_x_6153:
[----:B------:R-:W-:Y:S05]  /*6750*/  BSYNC B0 ;  /* 0x0000000000007941 */ /* 0x000fea0003800000 */
.L_x_6152:
[----:B-----5:R3:W-:Y:S02]  /*6760*/  ST.E.128 [R130.64+0x80], R48 ;  /* 0x0000803082007985 */ /* 0x0207e4000c101d06 */
.L_x_6151:
[----:B------:R-:W-:Y:S05]  /*6770*/  BSYNC B1 ;  /* 0x0000000000017941 */ /* 0x000fea0003800000 */
.L_x_6150:
        /* <DEDUP_REMOVED lines=86> */
.L_x_6155:
[----:B------:R-:W-:Y:S05]  /*6ce0*/  BSYNC B0 ;  /* 0x0000000000007941 */ /* 0x000fea0003800000 */
.L_x_6154:
[----:B-----5:R3:W-:Y:S02]  /*6cf0*/  ST.E.128 [R130.64+0x100], R48 ;  /* 0x0001003082007985 */ /* 0x0207e4000c101d06 */
.L_x_6145:
[----:B------:R-:W-:Y:S05]  /*6d00*/  BSYNC B2 ;  /* 0x0000000000027941 */ /* 0x000fea0003800000 */
.L_x_6144:
        /* <DEDUP_REMOVED lines=97> */
.L_x_6161:
[----:B------:R-:W-:Y:S05]  /*7320*/  BSYNC B0 ;  /* 0x0000000000007941 */ /* 0x000fea0003800000 */
.L_x_6160:
[C---:B------:R-:W-:Y:S04]  /*7330*/  LEA R2, P0, R200.reuse, R130, 0x1 ;  /* 0x00000082c8027211 */ /* 0x040fe800078008ff */
[----:B------:R-:W-:Y:S05]  /*7340*/  LEA.HI.X R3, R200, R131, R201, 0x1, P0 ;  /* 0x00000083c8037211 */ /* 0x000fea00000f0cc9 */
[----:B-----5:R3:W-:Y:S04]  /*7350*/  ST.E.128 [R2.64], R48 ;  /* 0x0000003002007985 */ /* 0x0207e8000c101d06 */
.L_x_6159:
[----:B------:R-:W-:Y:S05]  /*7360*/  BSYNC B1 ;  /* 0x0000000000017941 */ /* 0x000fea0003800000 */
.L_x_6158:
        /* <DEDUP_REMOVED lines=92> */
.L_x_6165:
[----:B------:R-:W-:Y:S05]  /*7930*/  BSYNC B0 ;  /* 0x0000000000007941 */ /* 0x000fea0003800000 */
.L_x_6164:
[C---:B------:R-:W-:Y:S04]  /*7940*/  LEA R2, P0, R95.reuse, R130, 0x1 ;  /* 0x000000825f027211 */ /* 0x040fe800078008ff */
[----:B------:R-:W-:Y:S05]  /*7950*/  LEA.HI.X R3, R95, R131, R96, 0x1, P0 ;  /* 0x000000835f037211 */ /* 0x000fea00000f0c60 */
[----:B-----5:R3:W-:Y:S04]  /*7960*/  ST.E.128 [R2.64], R48 ;  /* 0x0000003002007985 */ /* 0x0207e8000c101d06 */
.L_x_6163:
[----:B------:R-:W-:Y:S05]  /*7970*/  BSYNC B1 ;  /* 0x0000000000017941 */ /* 0x000fea0003800000 */
.L_x_6162:
        /* <DEDUP_REMOVED lines=91> */
.L_x_6167:
[----:B------:R-:W-:Y:S05]  /*7f30*/  BSYNC B0 ;  /* 0x0000000000007941 */ /* 0x000fea0003800000 */
.L_x_6166:
[C---:B------:R-:W-:Y:S04]  /*7f40*/  LEA R2, P0, R91.reuse, R130, 0x1 ;  /* 0x000000825b027211 */ /* 0x040fe800078008ff */
[----:B------:R-:W-:Y:S05]  /*7f50*/  LEA.HI.X R3, R91, R131, R92, 0x1, P0 ;  /* 0x000000835b037211 */ /* 0x000fea00000f0c5c */
[----:B-----5:R3:W-:Y:S04]  /*7f60*/  ST.E.128 [R2.64], R48 ;  /* 0x0000003002007985 */ /* 0x0207e8000c101d06 */
.L_x_6157:
[----:B------:R-:W-:Y:S05]  /*7f70*/  BSYNC B2 ;  /* 0x0000000000027941 */ /* 0x000fea0003800000 */
.L_x_6156:
        /* <DEDUP_REMOVED lines=97> */
.L_x_6173:
[----:B------:R-:W-:Y:S05]  /*8590*/  BSYNC B0 ;  /* 0x0000000000007941 */ /* 0x000fea0003800000 */
.L_x_6172:
[C---:B------:R-:W-:Y:S04]  /*85a0*/  LEA R2, P0, R97.reuse, R130, 0x1 ;  /* 0x0000008261027211 */ /* 0x040fe800078008ff */
[----:B------:R-:W-:Y:S05]  /*85b0*/  LEA.HI.X R3, R97, R131, R98, 0x1, P0 ;  /* 0x0000008361037211 */ /* 0x000fea00000f0c62 */
[----:B-----5:R3:W-:Y:S04]  /*85c0*/  ST.E.128 [R2.64], R48 ;  /* 0x0000003002007985 */ /* 0x0207e8000c101d06 */
.L_x_6171:
[----:B------:R-:W-:Y:S05]  /*85d0*/  BSYNC B1 ;  /* 0x0000000000017941 */ /* 0x000fea0003800000 */
.L_x_6170:
        /* <DEDUP_REMOVED lines=92> */
.L_x_6177:
[----:B------:R-:W-:Y:S05]  /*8ba0*/  BSYNC B0 ;  /* 0x0000000000007941 */ /* 0x000fea0003800000 */
.L_x_6176:
[C---:B------:R-:W-:Y:S04]  /*8bb0*/  LEA R2, P0, R93.reuse, R130, 0x1 ;  /* 0x000000825d027211 */ /* 0x040fe800078008ff */
[----:B------:R-:W-:Y:S05]  /*8bc0*/  LEA.HI.X R3, R93, R131, R94, 0x1, P0 ;  /* 0x000000835d037211 */ /* 0x000fea00000f0c5e */
[----:B-----5:R3:W-:Y:S04]  /*8bd0*/  ST.E.128 [R2.64], R48 ;  /* 0x0000003002007985 */ /* 0x0207e8000c101d06 */
.L_x_6175:
[----:B------:R-:W-:Y:S05]  /*8be0*/  BSYNC B1 ;  /* 0x0000000000017941 */ /* 0x000fea0003800000 */
.L_x_6174:
        /* <DEDUP_REMOVED lines=91> */
.L_x_6179:
[----:B------:R-:W-:Y:S05]  /*91a0*/  BSYNC B0 ;  /* 0x0000000000007941 */ /* 0x000fea0003800000 */
.L_x_6178:
[C---:B------:R-:W-:Y:S04]  /*91b0*/  LEA R2, P0, R89.reuse, R130, 0x1 ;  /* 0x0000008259027211 */ /* 0x040fe800078008ff */
[----:B------:R-:W-:Y:S05]  /*91c0*/  LEA.HI.X R3, R89, R131, R90, 0x1, P0 ;  /* 0x0000008359037211 */ /* 0x000fea00000f0c5a */
[----:B-----5:R3:W-:Y:S04]  /*91d0*/  ST.E.128 [R2.64], R48 ;  /* 0x0000003002007985 */ /* 0x0207e8000c101d06 */
.L_x_6169:
[----:B------:R-:W-:Y:S05]  /*91e0*/  BSYNC B2 ;  /* 0x0000000000027941 */ /* 0x000fea0003800000 */
.L_x_6168:
        /* <DEDUP_REMOVED lines=98> */
.L_x_6185:
[----:B------:R-:W-:Y:S05]  /*9810*/  BSYNC B0 ;  /* 0x0000000000007941 */ /* 0x000fea0003800000 */
.L_x_6184:
[----:B------:R-:W-:Y:S02]  /*9820*/  IMAD R0, R65, 0x60, RZ ;  /* 0x0000006041007824 */ /* 0x000fe400078e02ff */
[----:B------:R-:W-:Y:S05]  /*9830*/  IMAD.WIDE.U32 R2, R64, 0x60, R130 ;  /* 0x0000006040027825 */ /* 0x000fea00078e0082 */
[----:B------:R-:W-:Y:S05]  /*9840*/  IADD3 R3, R3, R0, RZ ;  /* 0x0000000003037210 */ /* 0x000fea0007ffe0ff */
[----:B-----5:R3:W-:Y:S02]  /*9850*/  ST.E.128 [R2.64], R48 ;  /* 0x0000003002007985 */ /* 0x0207e4000c101d06 */
.L_x_6183:
[----:B------:R-:W-:Y:S05]  /*9860*/  BSYNC B1 ;  /* 0x0000000000017941 */ /* 0x000fea0003800000 */
.L_x_6182:
        /* <DEDUP_REMOVED lines=92> */
.L_x_6189:
[----:B------:R-:W-:Y:S05]  /*9e30*/  BSYNC B0 ;  /* 0x0000000000007941 */ /* 0x000fea0003800000 */
.L_x_6188:
[C---:B------:R-:W-:Y:S04]  /*9e40*/  LEA R2, P0, R88.reuse, R130, 0x1 ;  /* 0x0000008258027211 */ /* 0x040fe800078008ff */
[----:B------:R-:W-:Y:S05]  /*9e50*/  LEA.HI.X R3, R88, R131, R87, 0x1, P0 ;  /* 0x0000008358037211 */ /* 0x000fea00000f0c57 */
[----:B-----5:R3:W-:Y:S04]  /*9e60*/  ST.E.128 [R2.64], R48 ;  /* 0x0000003002007985 */ /* 0x0207e8000c101d06 */
.L_x_6187:
[----:B------:R-:W-:Y:S05]  /*9e70*/  BSYNC B1 ;  /* 0x0000000000017941 */ /* 0x000fea0003800000 */
.L_x_6186:
        /* <DEDUP_REMOVED lines=27> */
[----:B------:R-:W-:Y:S01]  /*a030*/  LEA.HI.X.SX32 R184, R183, R132, 0x1, P2 ;  /* 0x00000084b7b87211 */ /* 0x000fe200010f0eff */
[----:B------:R-:W-:Y:S01]  /*a040*/  IMAD.MOV.U32 R183, RZ, RZ, RZ ;  /* 0x000000ffffb77224 */ /* 0x000fe200078e00ff */
[C---:B--2---:R-:W-:Y:S02]  /*a050*/  LEA R186, P0, R123.reuse, R126, 0x1 ;  /* 0x0000007e7bba7211 */ /* 0x044fe400078008ff */
        /* <DEDUP_REMOVED lines=61> */
.L_x_6191:
[----:B------:R-:W-:Y:S05]  /*a430*/  BSYNC B0 ;  /* 0x0000000000007941 */ /* 0x000fea0003800000 */
.L_x_6190:
[C---:B------:R-:W-:Y:S04]  /*a440*/  LEA R2, P0, R86.reuse, R130, 0x1 ;  /* 0x0000008256027211 */ /* 0x040fe800078008ff */
[----:B------:R-:W-:Y:S05]  /*a450*/  LEA.HI.X R3, R86, R131, R85, 0x1, P0 ;  /* 0x0000008356037211 */ /* 0x000fea00000f0c55 */
[----:B-----5:R3:W-:Y:S04]  /*a460*/  ST.E.128 [R2.64], R48 ;  /* 0x0000003002007985 */ /* 0x0207e8000c101d06 */
.L_x_6181:
[----:B------:R-:W-:Y:S05]  /*a470*/  BSYNC B2 ;  /* 0x0000000000027941 */ /* 0x000fea0003800000 */
.L_x_6180:
[----:B---3--:R-:W3:Y:S02]  /*a480*/  LD.E R3, [R18.64+0xd0] ;  /* 0x0000d00612037980 */ /* 0x008ee4000c101900 */
[----:B---3--:R-:W-:Y:S05]  /*a490*/  IMAD.U32 R3, R3, -0x20, RZ ;  /* 0xffffffe003037824 */ /* 0x008fea00078e00ff */
[C---:B------:R-:W-:Y:S02]  /*a4a0*/  LEA R128, P1, R3.reuse, R128, 0x1 ;  /* 0x0000008003807211 */ /* 0x040fe400078208ff */
[C---:B------:R-:W-:Y:S02]  /*a4b0*/  LEA R126, P0, R3.reuse, R126, 0x1 ;  /* 0x0000007e037e7211 */ /* 0x040fe400078008ff */
[C---:B------:R-:W-:Y:S02]  /*a4c0*/  LEA.HI.X.SX32 R129, R3.reuse, R129, 0x1, P1 ;  /* 0x0000008103817211 */ /* 0x040fe400008f0eff */
[----:B------:R-:W-:Y:S01]  /*a4d0*/  LEA.HI.X.SX32 R127, R3, R127, 0x1, P0 ;  /* 0x0000007f037f7211 */ /* 0x000fe200000f0eff */
[----:B------:R-:W-:-:S05]  /*a4e0*/  BRA `(.L_x_6143) ;  /* 0x000005f000007947 */ /* 0x000fca0003800000 */
.L_x_6117:
        /* <DEDUP_REMOVED lines=11> */
.L_x_6193:
[----:B------:R-:W-:Y:S05]  /*a5a0*/  BSYNC B0 ;  /* 0x0000000000007941 */ /* 0x000fea0003800000 */
.L_x_6192:
        /* <DEDUP_REMOVED lines=27> */
.L_x_6195:
[----:B------:R-:W-:Y:S05]  /*a760*/  BSYNC B0 ;  /* 0x0000000000007941 */ /* 0x000fea0003800000 */
.L_x_6194:
        /* <DEDUP_REMOVED lines=27> */
.L_x_6197:
[----:B------:R-:W-:Y:S05]  /*a920*/  BSYNC B0 ;  /* 0x0000000000007941 */ /* 0x000fea0003800000 */
.L_x_6196:
        /* <DEDUP_REMOVED lines=27> */
.L_x_6143:
[----:B------:R-:W-:Y:S05]  /*aae0*/  BSYNC B3 ;  /* 0x0000000000037941 */ /* 0x000fea0003800000 */
.L_x_6116:
        /* <DEDUP_REMOVED lines=89> */
.L_x_6199:
        /* <DEDUP_REMOVED lines=8> */
.L_x_6200:
[----:B------:R-:W-:Y:S05]  /*b100*/  BSYNC B0 ;  /* 0x0000000000007941 */ /* 0x000fea0003800000 */
.L_x_6198:
[----:B------:R-:W-:Y:S04]  /*b110*/  IADD3 R11, R11, -0x1, RZ ;  /* 0xffffffff0b0b7810 */ /* 0x000fe80007ffe0ff */
[----:B------:R-:W-:Y:S11]  /*b120*/  ISETP.GT.AND P0, PT, R11, R100, PT ;  /* 0x000000640b00720c */ /* 0x000ff60003f04270 */
[----:B------:R-:W-:Y:S02]  /*b130*/  @!UPT UIADD3 URZ, URZ, URZ, URZ ;  /* 0x0000003f3f3ff290 */ /* 0x000fe4000fffe03f */
[----:B------:R-:W-:-:S05]  /*b140*/  @P0 BRA `(.L_x_6201) ;  /* 0xffff7af000000947 */ /* 0x000fca000383ffff */
.L_x_6107:
        /* <DEDUP_REMOVED lines=108> */
.L_x_6210:
[----:B------:R-:W-:Y:S05]  /*b810*/  BSYNC B0 ;  /* 0x0000000000007941 */ /* 0x000fea0003800000 */
.L_x_6209:
[----:B-----5:R3:W-:Y:S02]  /*b820*/  STS.128 [R211], R20 ;  /* 0x00000014d3007388 */ /* 0x0207e40000000c00 */
.L_x_6208:
[----:B------:R-:W-:Y:S05]  /*b830*/  BSYNC B1 ;  /* 0x0000000000017941 */ /* 0x000fea0003800000 */
.L_x_6207:
        /* <DEDUP_REMOVED lines=47> */
.L_x_6214:
[----:B------:R-:W-:Y:S05]  /*bb30*/  BSYNC B0 ;  /* 0x0000000000007941 */ /* 0x000fea0003800000 */
.L_x_6213:
[----:B-----5:R1:W-:Y:S02]  /*bb40*/  STS.128 [R211+0x2000], R20 ;  /* 0x00200014d3007388 */ /* 0x0203e40000000c00 */
.L_x_6212:
[----:B------:R-:W-:Y:S05]  /*bb50*/  BSYNC B1 ;  /* 0x0000000000017941 */ /* 0x000fea0003800000 */
.L_x_6211:
        /* <DEDUP_REMOVED lines=46> */
.L_x_6216:
[----:B------:R-:W-:Y:S05]  /*be40*/  BSYNC B0 ;  /* 0x0000000000007941 */ /* 0x000fea0003800000 */
.L_x_6215:
[----:B-----5:R3:W-:Y:S02]  /*be50*/  STS.128 [R211+0x4000], R20 ;  /* 0x00400014d3007388 */ /* 0x0207e40000000c00 */
.L_x_6206:
[----:B------:R-:W-:Y:S05]  /*be60*/  BSYNC B2 ;  /* 0x0000000000027941 */ /* 0x000fea0003800000 */
.L_x_6205:
        /* <DEDUP_REMOVED lines=61> */
.L_x_6222:
[----:B------:R-:W-:Y:S05]  /*c240*/  BSYNC B0 ;  /* 0x0000000000007941 */ /* 0x000fea0003800000 */
.L_x_6221:
[----:B-----5:R3:W-:Y:S02]  /*c250*/  STS.128 [R211+0x800], R20 ;  /* 0x00080014d3007388 */ /* 0x0207e40000000c00 */
.L_x_6220:
[----:B------:R-:W-:Y:S05]  /*c260*/  BSYNC B1 ;  /* 0x0000000000017941 */ /* 0x000fea0003800000 */
.L_x_6219:
        /* <DEDUP_REMOVED lines=48> */
.L_x_6226:
[----:B------:R-:W-:Y:S05]  /*c570*/  BSYNC B0 ;  /* 0x0000000000007941 */ /* 0x000fea0003800000 */
.L_x_6225:
[----:B-----5:R3:W-:Y:S02]  /*c580*/  STS.128 [R211+0x2800], R20 ;  /* 0x00280014d3007388 */ /* 0x0207e40000000c00 */
.L_x_6224:
[----:B------:R-:W-:Y:S05]  /*c590*/  BSYNC B1 ;  /* 0x0000000000017941 */ /* 0x000fea0003800000 */
.L_x_6223:
        /* <DEDUP_REMOVED lines=45> */
.L_x_6228:
[----:B------:R-:W-:Y:S05]  /*c870*/  BSYNC B0 ;  /* 0x0000000000007941 */ /* 0x000fea0003800000 */
.L_x_6227:
[----:B-----5:R1:W-:Y:S02]  /*c880*/  STS.128 [R211+0x4800], R44 ;  /* 0x0048002cd3007388 */ /* 0x0203e40000000c00 */
.L_x_6218:
[----:B------:R-:W-:Y:S05]  /*c890*/  BSYNC B2 ;  /* 0x0000000000027941 */ /* 0x000fea0003800000 */
.L_x_6217:
        /* <DEDUP_REMOVED lines=61> */
.L_x_6234:
[----:B------:R-:W-:Y:S05]  /*cc70*/  BSYNC B0 ;  /* 0x0000000000007941 */ /* 0x000fea0003800000 */
.L_x_6233:
[----:B-----5:R1:W-:Y:S02]  /*cc80*/  STS.128 [R211+0x1000], R20 ;  /* 0x00100014d3007388 */ /* 0x0203e40000000c00 */
.L_x_6232:
[----:B------:R-:W-:Y:S05]  /*cc90*/  BSYNC B1 ;  /* 0x0000000000017941 */ /* 0x000fea0003800000 */
.L_x_6231:
        /* <DEDUP_REMOVED lines=47> */
.L_x_6238:
[----:B------:R-:W-:Y:S05]  /*cf90*/  BSYNC B0 ;  /* 0x0000000000007941 */ /* 0x000fea0003800000 */
.L_x_6237:
[----:B-----5:R3:W-:Y:S02]  /*cfa0*/  STS.128 [R211+0x3000], R20 ;  /* 0x00300014d3007388 */ /* 0x0207e40000000c00 */
.L_x_6236:
[----:B------:R-:W-:Y:S05]  /*cfb0*/  BSYNC B1 ;  /* 0x0000000000017941 */ /* 0x000fea0003800000 */
.L_x_6235:
        /* <DEDUP_REMOVED lines=46> */
.L_x_6240:
[----:B------:R-:W-:Y:S05]  /*d2a0*/  BSYNC B0 ;  /* 0x0000000000007941 */ /* 0x000fea0003800000 */
.L_x_6239:
[----:B-----5:R3:W-:Y:S02]  /*d2b0*/  STS.128 [R211+0x5000], R20 ;  /* 0x00500014d3007388 */ /* 0x0207e40000000c00 */
.L_x_6230:
[----:B------:R-:W-:Y:S05]  /*d2c0*/  BSYNC B2 ;  /* 0x0000000000027941 */ /* 0x000fea0003800000 */
.L_x_6229:
        /* <DEDUP_REMOVED lines=59> */
.L_x_6245:
[----:B------:R-:W-:Y:S05]  /*d680*/  BSYNC B0 ;  /* 0x0000000000007941 */ /* 0x000fea0003800000 */
.L_x_6244:
[----:B-----5:R3:W-:Y:S02]  /*d690*/  STS.128 [R211+0x1800], R20 ;  /* 0x00180014d3007388 */ /* 0x0207e40000000c00 */
.L_x_6243:
[----:B------:R-:W-:Y:S05]  /*d6a0*/  BSYNC B1 ;  /* 0x0000000000017941 */ /* 0x000fea0003800000 */
.L_x_6242:
        /* <DEDUP_REMOVED lines=47> */
.L_x_6249:
[----:B------:R-:W-:Y:S05]  /*d9a0*/  BSYNC B0 ;  /* 0x0000000000007941 */ /* 0x000fea0003800000 */
.L_x_6248:
[----:B-----5:R3:W-:Y:S02]  /*d9b0*/  STS.128 [R211+0x3800], R20 ;  /* 0x00380014d3007388 */ /* 0x0207e40000000c00 */
.L_x_6247:
[----:B------:R-:W-:Y:S05]  /*d9c0*/  BSYNC B1 ;  /* 0x0000000000017941 */ /* 0x000fea0003800000 */
.L_x_6246:
        /* <DEDUP_REMOVED lines=45> */
.L_x_6251:
[----:B------:R-:W-:Y:S05]  /*dca0*/  BSYNC B0 ;  /* 0x0000000000007941 */ /* 0x000fea0003800000 */
.L_x_6250:
[----:B-----5:R1:W-:Y:S01]  /*dcb0*/  STS.128 [R211+0x5800], R40 ;  /* 0x00580028d3007388 */ /* 0x0203e20000000c00 */
[----:B------:R-:W-:Y:S05]  /*dcc0*/  BRA `(.L_x_6241) ;  /* 0x00004dc000007947 */ /* 0x000fea0003800000 */
.L_x_6204:
        /* <DEDUP_REMOVED lines=89> */
.L_x_6257:
[----:B------:R-:W-:Y:S05]  /*e260*/  BSYNC B0 ;  /* 0x0000000000007941 */ /* 0x000fea0003800000 */
.L_x_6256:
[----:B-----5:R3:W-:Y:S02]  /*e270*/  STS.128 [R211], R32 ;  /* 0x00000020d3007388 */ /* 0x0207e40000000c00 */
.L_x_6255:
[----:B------:R-:W-:Y:S05]  /*e280*/  BSYNC B1 ;  /* 0x0000000000017941 */ /* 0x000fea0003800000 */
.L_x_6254:
        /* <DEDUP_REMOVED lines=87> */
.L_x_6261:
[----:B------:R-:W-:Y:S05]  /*e800*/  BSYNC B0 ;  /* 0x0000000000007941 */ /* 0x000fea0003800000 */
.L_x_6260:
[----:B-----5:R1:W-:Y:S02]  /*e810*/  STS.128 [R211+0x2000], R32 ;  /* 0x00200020d3007388 */ /* 0x0203e40000000c00 */
.L_x_6259:
[----:B------:R-:W-:Y:S05]  /*e820*/  BSYNC B1 ;  /* 0x0000000000017941 */ /* 0x000fea0003800000 */
.L_x_6258:
        /* <DEDUP_REMOVED lines=86> */
.L_x_6263:
[----:B------:R-:W-:Y:S05]  /*ed90*/  BSYNC B0 ;  /* 0x0000000000007941 */ /* 0x000fea0003800000 */
.L_x_6262:
[----:B-----5:R3:W-:Y:S02]  /*eda0*/  STS.128 [R211+0x4000], R32 ;  /* 0x00400020d3007388 */ /* 0x0207e40000000c00 */
.L_x_6253:
[----:B------:R-:W-:Y:S05]  /*edb0*/  BSYNC B2 ;  /* 0x0000000000027941 */ /* 0x000fea0003800000 */
.L_x_6252:
        /* <DEDUP_REMOVED lines=94> */
.L_x_6269:
[----:B------:R-:W-:Y:S05]  /*f3a0*/  BSYNC B0 ;  /* 0x0000000000007941 */ /* 0x000fea0003800000 */
.L_x_6268:
[----:B-----5:R3:W-:Y:S02]  /*f3b0*/  STS.128 [R211+0x800], R32 ;  /* 0x00080020d3007388 */ /* 0x0207e40000000c00 */
.L_x_6267:
[----:B------:R-:W-:Y:S05]  /*f3c0*/  BSYNC B1 ;  /* 0x0000000000017941 */ /* 0x000fea0003800000 */
.L_x_6266:
        /* <DEDUP_REMOVED lines=90> */
.L_x_6273:
[----:B------:R-:W-:Y:S05]  /*f970*/  BSYNC B0 ;  /* 0x0000000000007941 */ /* 0x000fea0003800000 */
.L_x_6272:
[----:B-----5:R3:W-:Y:S02]  /*f980*/  STS.128 [R211+0x2800], R32 ;  /* 0x00280020d3007388 */ /* 0x0207e40000000c00 */
.L_x_6271:
[----:B------:R-:W-:Y:S05]  /*f990*/  BSYNC B1 ;  /* 0x0000000000017941 */ /* 0x000fea0003800000 */
.L_x_6270:
        /* <DEDUP_REMOVED lines=90> */
.L_x_6275:
[----:B------:R-:W-:Y:S05]  /*ff40*/  BSYNC B0 ;  /* 0x0000000000007941 */ /* 0x000fea0003800000 */
.L_x_6274:
[----:B-----5:R1:W-:Y:S02]  /*ff50*/  STS.128 [R211+0x4800], R20 ;  /* 0x00480014d3007388 */ /* 0x0203e40000000c00 */
.L_x_6265:
[----:B------:R-:W-:Y:S05]  /*ff60*/  BSYNC B2 ;  /* 0x0000000000027941 */ /* 0x000fea0003800000 */
.L_x_6264:
        /* <DEDUP_REMOVED lines=95> */
.L_x_6281:
[----:B------:R-:W-:Y:S05]  /*10560*/  BSYNC B0 ;  /* 0x0000000000007941 */ /* 0x000fea0003800000 */
.L_x_6280:
[----:B-----5:R3:W-:Y:S02]  /*10570*/  STS.128 [R211+0x1000], R32 ;  /* 0x00100020d3007388 */ /* 0x0207e40000000c00 */
.L_x_6279:
[----:B------:R-:W-:Y:S05]  /*10580*/  BSYNC B1 ;  /* 0x0000000000017941 */ /* 0x000fea0003800000 */
.L_x_6278:
        /* <DEDUP_REMOVED lines=90> */
.L_x_6285:
[----:B------:R-:W-:Y:S05]  /*10b30*/  BSYNC B0 ;  /* 0x0000000000007941 */ /* 0x000fea0003800000 */
.L_x_6284:
[----:B-----5:R3:W-:Y:S02]  /*10b40*/  STS.128 [R211+0x3000], R32 ;  /* 0x00300020d3007388 */ /* 0x0207e40000000c00 */
.L_x_6283:
[----:B------:R-:W-:Y:S05]  /*10b50*/  BSYNC B1 ;  /* 0x0000000000017941 */ /* 0x000fea0003800000 */
.L_x_6282:
        /* <DEDUP_REMOVED lines=89> */
.L_x_6287:
[----:B------:R-:W-:Y:S05]  /*110f0*/  BSYNC B0 ;  /* 0x0000000000007941 */ /* 0x000fea0003800000 */
.L_x_6286:
[----:B-----5:R3:W-:Y:S02]  /*11100*/  STS.128 [R211+0x5000], R32 ;  /* 0x00500020d3007388 */ /* 0x0207e40000000c00 */
.L_x_6277:
[----:B------:R-:W-:Y:S05]  /*11110*/  BSYNC B2 ;  /* 0x0000000000027941 */ /* 0x000fea0003800000 */
.L_x_6276:
        /* <DEDUP_REMOVED lines=94> */
.L_x_6291:
[----:B------:R-:W-:Y:S05]  /*11700*/  BSYNC B0 ;  /* 0x0000000000007941 */ /* 0x000fea0003800000 */
.L_x_6290:
[----:B-----5:R1:W-:Y:S02]  /*11710*/  STS.128 [R211+0x1800], R20 ;  /* 0x00180014d3007388 */ /* 0x0203e40000000c00 */
.L_x_6289:
[----:B------:R-:W-:Y:S05]  /*11720*/  BSYNC B1 ;  /* 0x0000000000017941 */ /* 0x000fea0003800000 */
.L_x_6288:
        /* <DEDUP_REMOVED lines=92> */
.L_x_6295:
[----:B------:R-:W-:Y:S05]  /*11cf0*/  BSYNC B0 ;  /* 0x0000000000007941 */ /* 0x000fea0003800000 */
.L_x_6294:
[----:B-----5:R1:W-:Y:S02]  /*11d00*/  STS.128 [R211+0x3800], R20 ;  /* 0x00380014d3007388 */ /* 0x0203e40000000c00 */
.L_x_6293:
[----:B------:R-:W-:Y:S05]  /*11d10*/  BSYNC B1 ;  /* 0x0000000000017941 */ /* 0x000fea0003800000 */
.L_x_6292:
        /* <DEDUP_REMOVED lines=92> */
.L_x_6297:
[----:B------:R-:W-:Y:S05]  /*122e0*/  BSYNC B0 ;  /* 0x0000000000007941 */ /* 0x000fea0003800000 */
.L_x_6296:
[----:B-----5:R1:W-:Y:S01]  /*122f0*/  STS.128 [R211+0x5800], R20 ;  /* 0x00580014d3007388 */ /* 0x0203e20000000c00 */
[----:B------:R-:W-:Y:S05]  /*12300*/  BRA `(.L_x_6241) ;  /* 0x0000078000007947 */ /* 0x000fea0003800000 */
.L_x_6203:
        /* <DEDUP_REMOVED lines=29> */
.L_x_6299:
[----:B------:R-:W-:Y:S05]  /*124e0*/  BSYNC B0 ;  /* 0x0000000000007941 */ /* 0x000fea0003800000 */
.L_x_6298:
        /* <DEDUP_REMOVED lines=29> */
.L_x_6301:
[----:B------:R-:W-:Y:S05]  /*126c0*/  BSYNC B0 ;  /* 0x0000000000007941 */ /* 0x000fea0003800000 */
.L_x_6300:
        /* <DEDUP_REMOVED lines=29> */
.L_x_6303:
[----:B------:R-:W-:Y:S05]  /*128a0*/  BSYNC B0 ;  /* 0x0000000000007941 */ /* 0x000fea0003800000 */
.L_x_6302:
        /* <DEDUP_REMOVED lines=30> */
.L_x_6241:
[----:B------:R-:W-:Y:S05]  /*12a90*/  BSYNC B3 ;  /* 0x0000000000037941 */ /* 0x000fea0003800000 */
.L_x_6202:
        /* <DEDUP_REMOVED lines=32> */
.L_x_6306:
[----:B------:R2:W-:Y:S02]  /*12ca0*/  STS.128 [R211+0xa000], RZ ;  /* 0x00a000ffd3007388 */ /* 0x0005e40000000c00 */
.L_x_6305:
[----:B------:R-:W-:Y:S05]  /*12cb0*/  BSYNC B0 ;  /* 0x0000000000007941 */ /* 0x000fea0003800000 */
.L_x_6304:
        /* <DEDUP_REMOVED lines=31> */
.L_x_6309:
[----:B------:R1:W-:Y:S02]  /*12eb0*/  STS.128 [R211+0xa800], RZ ;  /* 0x00a800ffd3007388 */ /* 0x0003e40000000c00 */
.L_x_6308:
[----:B------:R-:W-:Y:S05]  /*12ec0*/  BSYNC B0 ;  /* 0x0000000000007941 */ /* 0x000fea0003800000 */
.L_x_6307:
        /* <DEDUP_REMOVED lines=33> */
.L_x_6312:
[----:B------:R1:W-:Y:S02]  /*130e0*/  STS.128 [R211+0xb000], RZ ;  /* 0x00b000ffd3007388 */ /* 0x0003e40000000c00 */
.L_x_6311:
[----:B------:R-:W-:Y:S05]  /*130f0*/  BSYNC B0 ;  /* 0x0000000000007941 */ /* 0x000fea0003800000 */
.L_x_6310:
        /* <DEDUP_REMOVED lines=35> */
.L_x_6314:
[----:B------:R-:W-:Y:S05]  /*13330*/  BSYNC B0 ;  /* 0x0000000000007941 */ /* 0x000fea0003800000 */
.L_x_6313:
[----:B-12---:R-:W2:Y:S04]  /*13340*/  LD.E.64 R14, [R18.64+0x1c0] ;  /* 0x0001c006120e7980 */ /* 0x006ea8000c101b00 */
[----:B---3--:R-:W3:Y:S01]  /*13350*/  LD.E.64 R10, [R18.64+0x1b8] ;  /* 0x0001b806120a7980 */ /* 0x008ee2000c101b00 */
[----:B------:R-:W-:-:S03]  /*13360*/  IMAD.MOV.U32 R156, RZ, RZ, R208 ;  /* 0x000000ffff9c7224 */ /* 0x000fc600078e00d0 */
[----:B----4-:R-:W4:Y:S04]  /*13370*/  LD.E R5, [R18.64+0xd8] ;  /* 0x0000d80612057980 */ /* 0x010f28000c101900 */
[----:B------:R-:W0:Y:S04]  /*13380*/  LDGDEPBAR ;  /* 0x00000000000079af */ /* 0x000e280000000000 */
[----:B------:R1:W5:Y:S04]  /*13390*/  LD.E R16, [R18.64+0x184] ;  /* 0x0001840612107980 */ /* 0x000368000c101900 */
[----:B------:R1:W5:Y:S01]  /*133a0*/  LD.E R17, [R18.64+0x188] ;  /* 0x0001880612117980 */ /* 0x000362000c101900 */
[----:B--2---:R-:W-:-:S02]  /*133b0*/  IMAD R7, R15, R205, RZ ;  /* 0x000000cd0f077224 */ /* 0x004fc400078e02ff */
[----:B------:R-:W-:-:S04]  /*133c0*/  IMAD.WIDE.U32 R12, R205, R14, R156 ;  /* 0x0000000ecd0c7225 */ /* 0x000fc800078e009c */
[----:B------:R-:W-:Y:S01]  /*133d0*/  IMAD R7, R14, R72, R7 ;  /* 0x000000480e077224 */ /* 0x000fe200078e0207 */
[----:B---3--:R-:W-:-:S03]  /*133e0*/  LEA R216, P0, R12, R10, 0x2 ;  /* 0x0000000a0cd87211 */ /* 0x008fc600078010ff */
[----:B------:R-:W-:-:S05]  /*133f0*/  IMAD.IADD R7, R13, 0x1, R7 ;  /* 0x000000010d077824 */ /* 0x000fca00078e0207 */
[----:B------:R-:W-:-:S05]  /*13400*/  LEA.HI.X R217, R12, R11, R7, 0x2, P0 ;  /* 0x0000000b0cd97211 */ /* 0x000fca00000f1407 */
[----:B------:R-:W2:Y:S01]  /*13410*/  LD.E R216, [R216.64] ;  /* 0x00000006d8d87980 */ /* 0x000ea2000c101900 */
[----:B------:R-:W-:-:S04]  /*13420*/  DEPBAR.LE SB0, 0x0 ;  /* 0x000080000000791a */ /* 0x000fc80000000000 */
[----:B------:R-:W-:Y:S01]  /*13430*/  BAR.SYNC.DEFER_BLOCKING 0x0 ;  /* 0x0000000000007b1d */ /* 0x000fe20000010000 */
[----:B------:R-:W-:-:S05]  /*13440*/  ISETP.GE.AND P0, PT, R158, R3, PT ;  /* 0x000000039e00720c */ /* 0x000fca0003f06270 */
[----:B----4-:R-:W2:Y:S01]  /*13450*/  MUFU.RCP R5, R5 ;  /* 0x0000000500057308 */ /* 0x010ea20000001000 */
[----:B------:R-:W-:Y:S01]  /*13460*/  SHF.R.S32.HI R53, RZ, 0x1f, R74 ;  /* 0x0000001fff357819 */ /* 0x000fe2000001144a */
[----:B------:R-:W-:-:S06]  /*13470*/  IMAD.SHL.U32 R0, R73, 0x2, RZ ;  /* 0x0000000249007824 */ /* 0x000fcc00078e00ff */
[----:B------:R1:W-:Y:S04]  /*13480*/  @P0 STS.128 [R211+0xc000], RZ ;  /* 0x00c000ffd3000388 */ /* 0x0003e80000000c00 */
[----:B------:R1:W-:Y:S04]  /*13490*/  @P0 STS.128 [R211+0xe000], RZ ;  /* 0x00e000ffd3000388 */ /* 0x0003e80000000c00 */
[----:B------:R1:W-:Y:S01]  /*134a0*/  @P0 STS.128 [R211+0x10000], RZ ;  /* 0x010000ffd3000388 */ /* 0x0003e20000000c00 */
[----:B------:R-:W-:Y:S01]  /*134b0*/  LEA.HI R53, R53, R74, RZ, 0x2 ;  /* 0x0000004a35357211 */ /* 0x000fe200078f10ff */
[----:B------:R-:W-:Y:S01]  /*134c0*/  BSSY B0, `(.L_x_6315) ;  /* 0x000001b000007945 */ /* 0x000fe20003800000 */
[----:B------:R-:W-:-:S02]  /*134d0*/  LOP3.LUT R0, R0, 0x6, RZ, 0xc0, !PT ;  /* 0x0000000600007812 */ /* 0x000fc400078ec0ff */
[----:B------:R-:W-:Y:S01]  /*134e0*/  SHF.R.S32.HI R53, RZ, 0x2, R53 ;  /* 0x00000002ff357819 */ /* 0x000fe20000011435 */
[----:B--2---:R-:W-:Y:S01]  /*134f0*/  FMUL.FTZ R216, R216, R5 ;  /* 0x00000005d8d87220 */ /* 0x004fe20000410000 */
[----:B------:R-:W-:Y:S05]  /*13500*/  @P0 BRA `(.L_x_6316) ;  /* 0x0000016000000947 */ /* 0x000fea0003800000 */
[C---:B-1----:R-:W-:Y:S02]  /*13510*/  LOP3.LUT R5, R214.reuse, 0x1, RZ, 0xc0, !PT ;  /* 0x00000001d6057812 */ /* 0x042fe400078ec0ff */
        /* <DEDUP_REMOVED lines=20> */
.L_x_6317:
[----:B------:R2:W-:Y:S02]  /*13660*/  STS.128 [R211+0x10000], RZ ;  /* 0x010000ffd3007388 */ /* 0x0005e40000000c00 */
.L_x_6316:
[----:B-1----:R-:W-:Y:S05]  /*13670*/  BSYNC B0 ;  /* 0x0000000000007941 */ /* 0x002fea0003800000 */
.L_x_6315:
        /* <DEDUP_REMOVED lines=25> */
[----:B---3--:R-:W-:-:S04]  /*13810*/  LEA R6, P0, R198, R164, 0x1 ;  /* 0x000000a4c6067211 */ /* 0x008fc800078008ff */
[----:B------:R-:W-:-:S05]  /*13820*/  LEA.HI.X R7, R198, R165, R199, 0x1, P0 ;  /* 0x000000a5c6077211 */ /* 0x000fca00000f0cc7 */
[----:B------:R-:W-:Y:S01]  /*13830*/  @!PT LDS RZ, [RZ] ;  /* 0x00000000fffff984 */ /* 0x000fe20000000800 */
[----:B------:R-:W-:Y:S01]  /*13840*/  @!PT LDS RZ, [RZ] ;  /* 0x00000000fffff984 */ /* 0x000fe20000000800 */
[----:B------:R-:W-:Y:S01]  /*13850*/  @!PT LDS RZ, [RZ] ;  /* 0x00000000fffff984 */ /* 0x000fe20000000800 */
[----:B------:R3:W-:Y:S01]  /*13860*/  LDGSTS.E.BYPASS.LTC128B.128 [R211+0x10800], [R6.64+0x100] ;  /* 0x1080010006d37fae */ /* 0x0007e2000b901d46 */
[----:B------:R-:W-:Y:S05]  /*13870*/  BRA `(.L_x_6319) ;  /* 0x0000001000007947 */ /* 0x000fea0003800000 */
.L_x_6320:
[----:B------:R4:W-:Y:S02]  /*13880*/  STS.128 [R211+0x10800], RZ ;  /* 0x010800ffd3007388 */ /* 0x0009e40000000c00 */
.L_x_6319:
[----:B------:R-:W-:Y:S05]  /*13890*/  BSYNC B0 ;  /* 0x0000000000007941 */ /* 0x000fea0003800000 */
.L_x_6318:
        /* <DEDUP_REMOVED lines=10> */
[----:B---3--:R-:W-:-:S09]  /*13940*/  SHF.L.U64.HI R6, R66, 0x5, R67 ;  /* 0x0000000542067819 */ /* 0x008fd20000010243 */
        /* <DEDUP_REMOVED lines=23> */
.L_x_6323:
[----:B------:R1:W-:Y:S02]  /*13ac0*/  STS.128 [R211+0x11000], RZ ;  /* 0x011000ffd3007388 */ /* 0x0003e40000000c00 */
.L_x_6322:
[----:B------:R-:W-:Y:S05]  /*13ad0*/  BSYNC B0 ;  /* 0x0000000000007941 */ /* 0x000fea0003800000 */
.L_x_6321:
        /* <DEDUP_REMOVED lines=10> */
[----:B---3--:R-:W-:-:S04]  /*13b80*/  @P1 IMAD.WIDE.U32 R6, R66, 0x60, R164 ;  /* 0x0000006042061825 */ /* 0x008fc800078e00a4 */
        /* <DEDUP_REMOVED lines=24> */
.L_x_6326:
[----:B------:R1:W-:Y:S02]  /*13d10*/  STS.128 [R211+0x11800], RZ ;  /* 0x011800ffd3007388 */ /* 0x0003e40000000c00 */
.L_x_6325:
[----:B------:R-:W-:Y:S05]  /*13d20*/  BSYNC B0 ;  /* 0x0000000000007941 */ /* 0x000fea0003800000 */
.L_x_6324:
        /* <DEDUP_REMOVED lines=17> */
[----:B------:R-:W-:Y:S01]  /*13e40*/  LDSM.16.M88.4 R24, [R191] ;  /* 0x00000000bf18783b */ /* 0x000fe20000000200 */
[----:B------:R-:W-:Y:S01]  /*13e50*/  IADD3 R219, R69, 0x8, RZ ;  /* 0x0000000845db7810 */ /* 0x000fe20007ffe0ff */
[----:B------:R-:W-:Y:S01]  /*13e60*/  BSSY B1, `(.L_x_6327) ;  /* 0x0000164000017945 */ /* 0x000fe20003800000 */
[----:B------:R-:W-:Y:S01]  /*13e70*/  IMAD R192, R71, 0x200, R192 ;  /* 0x0000020047c07824 */ /* 0x000fe200078e02c0 */
[----:B------:R-:W-:Y:S01]  /*13e80*/  LDSM.16.M88.4 R40, [R189] ;  /* 0x00000000bd28783b */ /* 0x000fe20000000200 */
[----:B------:R-:W-:-:S02]  /*13e90*/  ISETP.NE.U32.AND P0, PT, R212, RZ, PT ;  /* 0x000000ffd400720c */ /* 0x000fc40003f05070 */
[----:B------:R-:W-:Y:S01]  /*13ea0*/  IMAD.SHL.U32 R192, R192, 0x2, RZ ;  /* 0x00000002c0c07824 */ /* 0x000fe200078e00ff */
[----:B------:R-:W-:Y:S01]  /*13eb0*/  LDSM.16.M88.4 R80, [R193+0x2000] ;  /* 0x00200000c150783b */ /* 0x000fe20000000200 */
[----:B------:R-:W-:-:S03]  /*13ec0*/  ISETP.NE.AND.EX P0, PT, R213, RZ, PT, P0 ;  /* 0x000000ffd500720c */ /* 0x000fc60003f05300 */
[----:B------:R-:W1:Y:S01]  /*13ed0*/  LDSM.16.M88.4 R12, [R192+0x6000] ;  /* 0x00600000c00c783b */ /* 0x000e620000000200 */
[C---:B------:R-:W-:Y:S02]  /*13ee0*/  IADD3 R3, R192.reuse, 0x6000, RZ ;  /* 0x00006000c0037810 */ /* 0x040fe40007ffe0ff */
[----:B------:R-:W-:Y:S01]  /*13ef0*/  IADD3 R190, R192, 0x6020, RZ ;  /* 0x00006020c0be7810 */ /* 0x000fe20007ffe0ff */
[----:B------:R-:W2:Y:S01]  /*13f00*/  LDSM.16.M88.4 R72, [R192+0x6800] ;  /* 0x00680000c048783b */ /* 0x000ea20000000200 */
[----:B------:R-:W-:Y:S01]  /*13f10*/  @P1 IADD3 R190, R3, -0x20, RZ ;  /* 0xffffffe003be1810 */ /* 0x000fe20007ffe0ff */
[----:B------:R-:W-:Y:S02]  /*13f20*/  IMAD.MOV.U32 R3, RZ, RZ, 0x40 ;  /* 0x00000040ff037424 */ /* 0x000fe400078e00ff */
[----:B------:R-:W-:Y:S01]  /*13f30*/  LDSM.16.M88.4 R60, [R192+0x7000] ;  /* 0x00700000c03c783b */ /* 0x000fe20000000200 */
[C---:B------:R-:W-:Y:S02]  /*13f40*/  IADD3 R186, R190.reuse, 0x800, RZ ;  /* 0x00000800beba7810 */ /* 0x040fe40007ffe0ff */
[----:B------:R-:W-:Y:S01]  /*13f50*/  SEL R3, R3, 0xffffffc0, !P2 ;  /* 0xffffffc003037807 */ /* 0x000fe20005000000 */
[----:B-1-3--:R-:W1:Y:S01]  /*13f60*/  LDSM.16.M88.4 R4, [R190] ;  /* 0x00000000be04783b */ /* 0x00ae620000000200 */
        /* <DEDUP_REMOVED lines=9> */
[----:B------:R-:W1:Y:S01]  /*14000*/  LDSM.16.M88.4 R36, [R190+0x1000] ;  /* 0x00100000be24783b */ /* 0x000e620000000200 */
[----:B------:R-:W-:-:S02]  /*14010*/  IADD3 R179, R190, 0x3800, RZ ;  /* 0x00003800beb37810 */ /* 0x000fc40007ffe0ff */
[C---:B------:R-:W-:Y:S01]  /*14020*/  IADD3 R178, R190.reuse, 0x4000, RZ ;  /* 0x00004000beb27810 */ /* 0x040fe20007ffe0ff */
[----:B------:R-:W1:Y:S01]  /*14030*/  LDSM.16.M88.4 R32, [R190+0x1800] ;  /* 0x00180000be20783b */ /* 0x000e620000000200 */
[C---:B------:R-:W-:Y:S02]  /*14040*/  IADD3 R177, R190.reuse, 0x4800, RZ ;  /* 0x00004800beb17810 */ /* 0x040fe40007ffe0ff */
[C---:B------:R-:W-:Y:S01]  /*14050*/  IADD3 R176, R190.reuse, 0x5000, RZ ;  /* 0x00005000beb07810 */ /* 0x040fe20007ffe0ff */
[----:B------:R-:W-:Y:S01]  /*14060*/  LDSM.16.M88.4 R84, [R187+0x7800] ;  /* 0x00780000bb54783b */ /* 0x000fe20000000200 */
[----:B------:R-:W-:-:S03]  /*14070*/  IADD3 R135, R190, 0x5800, RZ ;  /* 0x00005800be877810 */ /* 0x000fc60007ffe0ff */
[----:B------:R-:W-:Y:S01]  /*14080*/  LDSM.16.M88.4 R88, [R187+0x8800] ;  /* 0x00880000bb58783b */ /* 0x000fe20000000200 */
[C---:B-----5:R-:W-:Y:S03]  /*14090*/  HMMA.16816.F32.BF16 R20, R44.reuse, R12, RZ ;  /* 0x0000000c2c14723c */ /* 0x060fe600000418ff */
[----:B------:R-:W-:Y:S05]  /*140a0*/  LDSM.16.M88.4 R92, [R193+0x4000] ;  /* 0x00400000c15c783b */ /* 0x000fea0000000200 */
[C---:B------:R-:W-:Y:S08]  /*140b0*/  HMMA.16816.F32.BF16 R12, R44.reuse, R14, RZ ;  /* 0x0000000e2c0c723c */ /* 0x040ff000000418ff */
[C---:B--2---:R-:W-:Y:S08]  /*140c0*/  HMMA.16816.F32.BF16 R76, R44.reuse, R72, RZ ;  /* 0x000000482c4c723c */ /* 0x044ff000000418ff */
[----:B------:R-:W-:Y:S08]  /*140d0*/  HMMA.16816.F32.BF16 R72, R44, R74, RZ ;  /* 0x0000004a2c48723c */ /* 0x000ff000000418ff */
[C---:B-1----:R-:W-:Y:S08]  /*140e0*/  HMMA.16816.F32.BF16 R20, R24.reuse, R4, R20 ;  /* 0x000000041814723c */ /* 0x042ff00000041814 */
        /* <DEDUP_REMOVED lines=28> */
[----:B------:R-:W3:Y:S04]  /*142b0*/  LDSM.16.M88.4 R84, [R192+0x9800] ;  /* 0x00980000c054783b */ /* 0x000ee80000000200 */
        /* <DEDUP_REMOVED lines=17> */
[C---:B------:R-:W-:Y:S08]  /*143d0*/  HMMA.16816.F32.BF16 R48, R80.reuse, R84, R48 ;  /* 0x000000545030723c */ /* 0x040ff00000041830 */
        /* <DEDUP_REMOVED lines=43> */
[----:B------:R-:W2:Y:S07]  /*14690*/  LDSM.16.M88.4 R24, [R190+0x5800] ;  /* 0x00580000be18783b */ /* 0x000eae0000000200 */
        /* <DEDUP_REMOVED lines=20> */
[C---:B------:R-:W-:Y:S08]  /*147e0*/  HMMA.16816.F32.BF16 R48, R40.reuse, R24, R48 ;  /* 0x000000182830723c */ /* 0x040ff00000041830 */
[C---:B------:R-:W-:Y:S01]  /*147f0*/  HMMA.16816.F32.BF16 R80, R40.reuse, R26, R80 ;  /* 0x0000001a2850723c */ /* 0x040fe20000041850 */
[----:B------:R-:W3:Y:S07]  /*14800*/  LDSM.16.M88.4 R24, [R187+0xb800] ;  /* 0x00b80000bb18783b */ /* 0x000eee0000000200 */
        /* <DEDUP_REMOVED lines=8> */
[----:B------:R-:W-:Y:S01]  /*14890*/  HMMA.16816.F32.BF16 R72, R8, R46, R72 ;  /* 0x0000002e0848723c */ /* 0x000fe20000041848 */
[----:B------:R-:W4:Y:S01]  /*148a0*/  LDSM.16.M88.4 R44, [R183+0x5800] ;  /* 0x00580000b72c783b */ /* 0x000f220000000200 */
[----:B------:R-:W-:-:S06]  /*148b0*/  DEPBAR.LE SB0, 0x0 ;  /* 0x000080000000791a */ /* 0x000fcc0000000000 */
[C---:B--2---:R-:W-:Y:S08]  /*148c0*/  HMMA.16816.F32.BF16 R64, R8.reuse, R36, R64 ;  /* 0x000000240840723c */ /* 0x044ff00000041840 */
[C---:B------:R-:W-:Y:S08]  /*148d0*/  HMMA.16816.F32.BF16 R60, R8.reuse, R38, R60 ;  /* 0x00000026083c723c */ /* 0x040ff0000004183c */
[C---:B---3--:R-:W-:Y:S08]  /*148e0*/  HMMA.16816.F32.BF16 R48, R8.reuse, R24, R48 ;  /* 0x000000180830723c */ /* 0x048ff00000041830 */
[----:B------:R-:W-:Y:S07]  /*148f0*/  HMMA.16816.F32.BF16 R80, R8, R26, R80 ;  /* 0x0000001a0850723c */ /* 0x000fee0000041850 */
[C-C-:B------:R-:W-:Y:S01]  /*14900*/  IADD3 R8, R57.reuse, 0x1, -R210.reuse ;  /* 0x0000000139087810 */ /* 0x140fe20007ffe8d2 */
[----:B------:R-:W-:Y:S01]  /*14910*/  IMAD.IADD R10, R57, 0x1, -R210 ;  /* 0x00000001390a7824 */ /* 0x000fe200078e0ad2 */
[----:B-1----:R-:W-:Y:S03]  /*14920*/  HMMA.16816.F32.BF16 R20, R4, R32, R20 ;  /* 0x000000200414723c */ /* 0x002fe60000041814 */
[----:B------:R-:W-:-:S02]  /*14930*/  IMAD.IADD R8, R17, 0x1, R8 ;  /* 0x0000000111087824 */ /* 0x000fc400078e0208 */
[C---:B------:R-:W-:Y:S02]  /*14940*/  IMAD.IADD R222, R69.reuse, 0x1, R10 ;  /* 0x0000000145de7824 */ /* 0x040fe400078e020a */
[----:B------:R-:W-:Y:S01]  /*14950*/  IMAD.IADD R220, R69, 0x1, R8 ;  /* 0x0000000145dc7824 */ /* 0x000fe200078e0208 */
[C---:B------:R-:W-:Y:S01]  /*14960*/  HMMA.16816.F32.BF16 R12, R4.reuse, R34, R12 ;  /* 0x00000022040c723c */ /* 0x040fe2000004180c */
[--C-:B------:R-:W-:Y:S02]  /*14970*/  IMAD.IADD R8, R8, 0x1, R219.reuse ;  /* 0x0000000108087824 */ /* 0x100fe400078e02db */
[----:B------:R-:W-:Y:S01]  /*14980*/  IMAD.IADD R219, R10, 0x1, R219 ;  /* 0x000000010adb7824 */ /* 0x000fe200078e02db */
[-C--:B------:R-:W-:Y:S01]  /*14990*/  IMNMX R220, R220, R57.reuse, PT ;  /* 0x00000039dcdc7217 */ /* 0x080fe20003800200 */
[--C-:B------:R-:W-:Y:S01]  /*149a0*/  IMAD.IADD R221, R222, 0x1, -R16.reuse ;  /* 0x00000001dedd7824 */ /* 0x100fe200078e0a10 */
[----:B------:R-:W-:Y:S01]  /*149b0*/  IMNMX R217, R8, R57, PT ;  /* 0x0000003908d97217 */ /* 0x000fe20003800200 */
[----:B------:R-:W-:Y:S01]  /*149c0*/  IMAD.IADD R218, R219, 0x1, -R16 ;  /* 0x00000001dbda7824 */ /* 0x000fe200078e0a10 */
[----:B------:R-:W-:Y:S02]  /*149d0*/  HMMA.16816.F32.BF16 R76, R4, R28, R76 ;  /* 0x0000001c044c723c */ /* 0x000fe4000004184c */
[----:B------:R-:W-:-:S02]  /*149e0*/  IMNMX R221, RZ, R221, !PT ;  /* 0x000000ddffdd7217 */ /* 0x000fc40007800200 */
[----:B------:R-:W-:-:S04]  /*149f0*/  IMNMX R218, RZ, R218, !PT ;  /* 0x000000daffda7217 */ /* 0x000fc80007800200 */
[C---:B------:R-:W-:Y:S08]  /*14a00*/  HMMA.16816.F32.BF16 R72, R4.reuse, R30, R72 ;  /* 0x0000001e0448723c */ /* 0x040ff00000041848 */
[C---:B------:R-:W-:Y:S08]  /*14a10*/  HMMA.16816.F32.BF16 R64, R4.reuse, R40, R64 ;  /* 0x000000280440723c */ /* 0x040ff00000041840 */
[C---:B------:R-:W-:Y:S08]  /*14a20*/  HMMA.16816.F32.BF16 R60, R4.reuse, R42, R60 ;  /* 0x0000002a043c723c */ /* 0x040ff0000004183c */
[C---:B----4-:R-:W-:Y:S08]  /*14a30*/  HMMA.16816.F32.BF16 R48, R4.reuse, R44, R48 ;  /* 0x0000002c0430723c */ /* 0x050ff00000041830 */
        /* <DEDUP_REMOVED lines=66> */
.L_x_6330:
[----:B------:R-:W2:Y:S02]  /*14e60*/  LD.E R5, [R18.64+0x38] ;  /* 0x0000380612057980 */ /* 0x000ea4000c101900 */
[----:B--2---:R-:W-:-:S04]  /*14e70*/  LEA R5, -R5, RZ, 0x6 ;  /* 0x000000ff05057211 */ /* 0x004fc800078e31ff */
[----:B------:R-:W-:Y:S02]  /*14e80*/  SHF.R.S32.HI R4, RZ, 0x1f, R5 ;  /* 0x0000001fff047819 */ /* 0x000fe40000011405 */
.L_x_6331:
[----:B------:R-:W-:Y:S05]  /*14e90*/  BSYNC B0 ;  /* 0x0000000000007941 */ /* 0x000fea0003800000 */
.L_x_6329:
        /* <DEDUP_REMOVED lines=96> */
.L_x_6328:
[----:B------:R-:W-:Y:S05]  /*154a0*/  BSYNC B1 ;  /* 0x0000000000017941 */ /* 0x000fea0003800000 */
.L_x_6327:
[----:B------:R2:W3:Y:S01]  /*154b0*/  LD.E R167, [R18.64+0xdc] ;  /* 0x0000dc0612a77980 */ /* 0x0004e2000c101900 */
[----:B-1----:R-:W-:-:S04]  /*154c0*/  IMAD.IADD R5, R2, 0x1, R0 ;  /* 0x0000000102057824 */ /* 0x002fc800078e0200 */
[C---:B------:R-:W-:Y:S01]  /*154d0*/  IMAD.IADD R39, R222.reuse, 0x1, -R5 ;  /* 0x00000001de277824 */ /* 0x040fe200078e0a05 */
[C---:B------:R-:W-:Y:S02]  /*154e0*/  IADD3 R4, R5.reuse, 0x1, RZ ;  /* 0x0000000105047810 */ /* 0x040fe40007ffe0ff */
[C---:B------:R-:W-:Y:S02]  /*154f0*/  IADD3 R10, R5.reuse, 0x19, RZ ;  /* 0x00000019050a7810 */ /* 0x040fe40007ffe0ff */
[C---:B------:R-:W-:Y:S01]  /*15500*/  IADD3 R2, R5.reuse, 0x8, RZ ;  /* 0x0000000805027810 */ /* 0x040fe20007ffe0ff */
[C---:B------:R-:W-:Y:S01]  /*15510*/  IMAD.IADD R34, R222.reuse, 0x1, -R4 ;  /* 0x00000001de227824 */ /* 0x040fe200078e0a04 */
[C---:B------:R-:W-:Y:S01]  /*15520*/  IADD3 R11, R5.reuse, 0x10, RZ ;  /* 0x00000010050b7810 */ /* 0x040fe20007ffe0ff */
[C---:B------:R-:W-:Y:S01]  /*15530*/  IMAD.IADD R28, R222.reuse, 0x1, -R10 ;  /* 0x00000001de1c7824 */ /* 0x040fe200078e0a0a */
[----:B------:R-:W-:Y:S01]  /*15540*/  IABS R39, R39 ;  /* 0x0000002700277213 */ /* 0x000fe20000000000 */
[C---:B------:R-:W-:Y:S01]  /*15550*/  IMAD.IADD R37, R222.reuse, 0x1, -R2 ;  /* 0x00000001de257824 */ /* 0x040fe200078e0a02 */
[----:B------:R-:W-:Y:S01]  /*15560*/  IADD3 R7, R5, 0x11, RZ ;  /* 0x0000001105077810 */ /* 0x000fe20007ffe0ff */
[----:B------:R-:W-:Y:S01]  /*15570*/  IMAD.IADD R35, R222, 0x1, -R11 ;  /* 0x00000001de237824 */ /* 0x000fe200078e0a0b */
[----:B------:R-:W-:-:S02]  /*15580*/  IABS R34, R34 ;  /* 0x0000002200227213 */ /* 0x000fc40000000000 */
[----:B------:R-:W-:Y:S01]  /*15590*/  IABS R28, R28 ;  /* 0x0000001c001c7213 */ /* 0x000fe20000000000 */
[----:B------:R-:W1:Y:S01]  /*155a0*/  I2F R39, R39 ;  /* 0x0000002700277306 */ /* 0x000e620000201400 */
[C---:B------:R-:W-:Y:S01]  /*155b0*/  IADD3 R8, R5.reuse, 0x21, RZ ;  /* 0x0000002105087810 */ /* 0x040fe20007ffe0ff */
[C---:B------:R-:W-:Y:S01]  /*155c0*/  IMAD.IADD R30, R222.reuse, 0x1, -R7 ;  /* 0x00000001de1e7824 */ /* 0x040fe200078e0a07 */
[C---:B------:R-:W-:Y:S02]  /*155d0*/  IADD3 R27, R5.reuse, 0x9, RZ ;  /* 0x00000009051b7810 */ /* 0x040fe40007ffe0ff */
[C---:B------:R-:W-:Y:S01]  /*155e0*/  IADD3 R17, R5.reuse, 0x29, RZ ;  /* 0x0000002905117810 */ /* 0x040fe20007ffe0ff */
[C---:B------:R-:W-:Y:S01]  /*155f0*/  IMAD.IADD R6, R222.reuse, 0x1, -R8 ;  /* 0x00000001de067824 */ /* 0x040fe200078e0a08 */
[----:B------:R-:W-:Y:S01]  /*15600*/  IADD3 R26, R5, 0x18, RZ ;  /* 0x00000018051a7810 */ /* 0x000fe20007ffe0ff */
[----:B------:R-:W4:Y:S01]  /*15610*/  I2F R34, R34 ;  /* 0x0000002200227306 */ /* 0x000f220000201400 */
[----:B------:R-:W-:Y:S01]  /*15620*/  IABS R37, R37 ;  /* 0x0000002500257213 */ /* 0x000fe20000000000 */
[C---:B------:R-:W-:Y:S01]  /*15630*/  IMAD.IADD R32, R222.reuse, 0x1, -R27 ;  /* 0x00000001de207824 */ /* 0x040fe200078e0a1b */
[----:B------:R-:W-:Y:S01]  /*15640*/  IABS R35, R35 ;  /* 0x0000002300237213 */ /* 0x000fe20000000000 */
[C---:B------:R-:W-:Y:S01]  /*15650*/  IMAD.IADD R3, R222.reuse, 0x1, -R17 ;  /* 0x00000001de037824 */ /* 0x040fe200078e0a11 */
[----:B------:R-:W-:Y:S01]  /*15660*/  IABS R30, R30 ;  /* 0x0000001e001e7213 */ /* 0x000fe20000000000 */
[----:B------:R-:W-:Y:S01]  /*15670*/  IMAD.IADD R33, R222, 0x1, -R26 ;  /* 0x00000001de217824 */ /* 0x000fe200078e0a1a */
[----:B------:R-:W-:Y:S01]  /*15680*/  IABS R6, R6 ;  /* 0x0000000600067213 */ /* 0x000fe20000000000 */
[----:B------:R-:W5:Y:S01]  /*15690*/  I2F R28, R28 ;  /* 0x0000001c001c7306 */ /* 0x000f620000201400 */
[----:B------:R-:W-:-:S02]  /*156a0*/  IABS R32, R32 ;  /* 0x0000002000207213 */ /* 0x000fc40000000000 */
[C---:B------:R-:W-:Y:S02]  /*156b0*/  IADD3 R25, R5.reuse, 0x31, RZ ;  /* 0x0000003105197810 */ /* 0x040fe40007ffe0ff */
[----:B------:R-:W-:Y:S02]  /*156c0*/  IABS R3, R3 ;  /* 0x0000000300037213 */ /* 0x000fe40000000000 */
[C---:B------:R-:W-:Y:S01]  /*156d0*/  IADD3 R9, R5.reuse, 0x20, RZ ;  /* 0x0000002005097810 */ /* 0x040fe20007ffe0ff */
[----:B------:R-:W2:Y:S01]  /*156e0*/  I2F R37, R37 ;  /* 0x0000002500257306 */ /* 0x000ea20000201400 */
[----:B------:R-:W-:Y:S01]  /*156f0*/  IABS R33, R33 ;  /* 0x0000002100217213 */ /* 0x000fe20000000000 */
[C---:B------:R-:W-:Y:S01]  /*15700*/  IMAD.IADD R38, R222.reuse, 0x1, -R25 ;  /* 0x00000001de267824 */ /* 0x040fe200078e0a19 */
[C---:B------:R-:W-:Y:S01]  /*15710*/  ISETP.GE.AND P1, PT, R5.reuse, R221, PT ;  /* 0x000000dd0500720c */ /* 0x040fe20003f26270 */
[----:B------:R-:W-:Y:S01]  /*15720*/  IMAD.IADD R31, R222, 0x1, -R9 ;  /* 0x00000001de1f7824 */ /* 0x000fe200078e0a09 */
[----:B------:R-:W-:-:S02]  /*15730*/  ISETP.GE.AND P6, PT, R5, R218, PT ;  /* 0x000000da0500720c */ /* 0x000fc40003fc6270 */
[C---:B------:R-:W-:Y:S01]  /*15740*/  IADD3 R24, R5.reuse, 0x28, RZ ;  /* 0x0000002805187810 */ /* 0x040fe20007ffe0ff */
[----:B------:R-:W5:Y:S01]  /*15750*/  I2F R35, R35 ;  /* 0x0000002300237306 */ /* 0x000f620000201400 */
[----:B------:R-:W-:Y:S01]  /*15760*/  ISETP.GE.AND P4, PT, R4, R221, PT ;  /* 0x000000dd0400720c */ /* 0x000fe20003f86270 */
[----:B-1----:R-:W-:Y:S01]  /*15770*/  FFMA.FTZ R20, -R216, R39, R20 ;  /* 0x00000027d8147223 */ /* 0x002fe20000010114 */
[----:B------:R-:W-:-:S05]  /*15780*/  IADD3 R16, R5, 0x30, RZ ;  /* 0x0000003005107810 */ /* 0x000fca0007ffe0ff */
[----:B------:R-:W1:Y:S01]  /*15790*/  I2F R30, R30 ;  /* 0x0000001e001e7306 */ /* 0x000e620000201400 */
[----:B------:R-:W-:Y:S01]  /*157a0*/  ISETP.GE.OR P1, PT, R5, R220, !P1 ;  /* 0x000000dc0500720c */ /* 0x000fe20004f26670 */
[----:B----4-:R-:W-:Y:S01]  /*157b0*/  FFMA.FTZ R34, -R216, R34, R21 ;  /* 0x00000022d8227223 */ /* 0x010fe20000010115 */
[----:B--2---:R-:W-:-:S05]  /*157c0*/  IABS R19, R38 ;  /* 0x0000002600137213 */ /* 0x004fca0000000000 */
[----:B------:R-:W2:Y:S01]  /*157d0*/  I2F R6, R6 ;  /* 0x0000000600067306 */ /* 0x000ea20000201400 */
[----:B-----5:R-:W-:Y:S01]  /*157e0*/  FFMA.FTZ R73, -R216, R28, R73 ;  /* 0x0000001cd8497223 */ /* 0x020fe20000010149 */
[----:B------:R-:W-:Y:S01]  /*157f0*/  ISETP.GE.OR P4, PT, R4, R220, !P4 ;  /* 0x000000dc0400720c */ /* 0x000fe20006786670 */
[----:B------:R-:W-:Y:S01]  /*15800*/  IMAD.IADD R29, R222, 0x1, -R24 ;  /* 0x00000001de1d7824 */ /* 0x000fe200078e0a18 */
[----:B------:R-:W-:-:S04]  /*15810*/  IABS R31, R31 ;  /* 0x0000001f001f7213 */ /* 0x000fc80000000000 */
[----:B------:R4:W-:Y:S01]  /*15820*/  I2F R36, R3 ;  /* 0x0000000300247306 */ /* 0x0009e20000201400 */
[----:B------:R-:W-:-:S07]  /*15830*/  IADD3 R28, R5, 0x39, RZ ;  /* 0x00000039051c7810 */ /* 0x000fce0007ffe0ff */
[----:B------:R-:W5:Y:S01]  /*15840*/  I2F R32, R32 ;  /* 0x0000002000207306 */ /* 0x000f620000201400 */
[----:B------:R-:W-:Y:S02]  /*15850*/  ISETP.GE.OR P6, PT, R5, R217, !P6 ;  /* 0x000000d90500720c */ /* 0x000fe400077c6670 */
[----:B------:R-:W-:-:S05]  /*15860*/  ISETP.GE.AND P3, PT, R2, R221, PT ;  /* 0x000000dd0200720c */ /* 0x000fca0003f66270 */
[----:B------:R-:W1:Y:S01]  /*15870*/  I2F R33, R33 ;  /* 0x0000002100217306 */ /* 0x000e620000201400 */
[----:B----4-:R-:W-:Y:S01]  /*15880*/  IADD3 R3, R5, 0x38, RZ ;  /* 0x0000003805037810 */ /* 0x010fe20007ffe0ff */
[----:B------:R-:W-:Y:S01]  /*15890*/  IMAD.IADD R5, R219, 0x1, -R5 ;  /* 0x00000001db057824 */ /* 0x000fe200078e0a05 */
[----:B------:R-:W-:Y:S01]  /*158a0*/  FSEL R21, R20, -INF , !P1 ;  /* 0xff80000014157808 */ /* 0x000fe20004800000 */
[----:B------:R-:W-:Y:S01]  /*158b0*/  FFMA.FTZ R12, -R216, R37, R12 ;  /* 0x00000025d80c7223 */ /* 0x000fe2000001010c */
[-C--:B------:R-:W-:Y:S01]  /*158c0*/  ISETP.GE.AND P2, PT, R27, R221.reuse, PT ;  /* 0x000000dd1b00720c */ /* 0x080fe20003f46270 */
[----:B------:R-:W-:Y:S01]  /*158d0*/  IMAD.IADD R38, R222, 0x1, -R3 ;  /* 0x00000001de267824 */ /* 0x000fe200078e0a03 */
[----:B------:R-:W-:Y:S01]  /*158e0*/  ISETP.GE.AND P1, PT, R11, R221, PT ;  /* 0x000000dd0b00720c */ /* 0x000fe20003f26270 */
[----:B------:R-:W-:Y:S01]  /*158f0*/  FFMA.FTZ R35, -R216, R35, R76 ;  /* 0x00000023d8237223 */ /* 0x000fe2000001014c */
[----:B------:R-:W-:Y:S01]  /*15900*/  FSEL R20, R34, -INF , !P4 ;  /* 0xff80000022147808 */ /* 0x000fe20006000000 */
[----:B------:R-:W4:Y:S01]  /*15910*/  I2F R31, R31 ;  /* 0x0000001f001f7306 */ /* 0x000f220000201400 */
[----:B------:R-:W-:Y:S01]  /*15920*/  IABS R18, R38 ;  /* 0x0000002600127213 */ /* 0x000fe20000000000 */
[----:B------:R-:W-:Y:S01]  /*15930*/  IMAD.IADD R41, R222, 0x1, -R16 ;  /* 0x00000001de297824 */ /* 0x000fe200078e0a10 */
[----:B------:R-:W-:-:S02]  /*15940*/  ISETP.GE.AND P4, PT, R7, R221, PT ;  /* 0x000000dd0700720c */ /* 0x000fc40003f86270 */
[----:B------:R-:W-:Y:S01]  /*15950*/  ISETP.GE.OR P3, PT, R2, R220, !P3 ;  /* 0x000000dc0200720c */ /* 0x000fe20005f66670 */
[C---:B-1----:R-:W-:Y:S01]  /*15960*/  FFMA.FTZ R30, -R216.reuse, R30, R77 ;  /* 0x0000001ed81e7223 */ /* 0x042fe2000001014d */
[-C--:B------:R-:W-:Y:S02]  /*15970*/  ISETP.GE.OR P1, PT, R11, R220.reuse, !P1 ;  /* 0x000000dc0b00720c */ /* 0x080fe40004f26670 */
[----:B------:R-:W-:Y:S01]  /*15980*/  IABS R5, R5 ;  /* 0x0000000500057213 */ /* 0x000fe20000000000 */
[----:B------:R1:W-:Y:S01]  /*15990*/  I2F R43, R18 ;  /* 0x00000012002b7306 */ /* 0x0003e20000201400 */
[----:B------:R-:W-:Y:S01]  /*159a0*/  ISETP.GE.OR P4, PT, R7, R220, !P4 ;  /* 0x000000dc0700720c */ /* 0x000fe20006786670 */
[C---:B--2---:R-:W-:Y:S01]  /*159b0*/  FFMA.FTZ R65, -R216.reuse, R6, R65 ;  /* 0x00000006d8417223 */ /* 0x044fe20000010141 */
[----:B------:R-:W-:Y:S01]  /*159c0*/  IABS R29, R29 ;  /* 0x0000001d001d7213 */ /* 0x000fe20000000000 */
[C---:B-----5:R-:W-:Y:S01]  /*159d0*/  FFMA.FTZ R13, -R216.reuse, R32, R13 ;  /* 0x00000020d80d7223 */ /* 0x060fe2000001010d */
[----:B------:R-:W-:Y:S01]  /*159e0*/  FSEL R6, R35, -INF , !P1 ;  /* 0xff80000023067808 */ /* 0x000fe20004800000 */
[----:B------:R-:W-:Y:S01]  /*159f0*/  IMAD.MOV.U32 R35, RZ, RZ, R5 ;  /* 0x000000ffff237224 */ /* 0x000fe200078e0005 */
[----:B------:R-:W-:Y:S01]  /*15a00*/  ISETP.GE.OR P2, PT, R27, R220, !P2 ;  /* 0x000000dc1b00720c */ /* 0x000fe20005746670 */
[----:B------:R-:W-:Y:S01]  /*15a10*/  FFMA.FTZ R33, -R216, R33, R72 ;  /* 0x00000021d8217223 */ /* 0x000fe20000010148 */
[----:B------:R-:W-:Y:S01]  /*15a20*/  FSEL R5, R30, -INF , !P4 ;  /* 0xff8000001e057808 */ /* 0x000fe20006000000 */
[----:B------:R-:W2:Y:S01]  /*15a30*/  I2F R29, R29 ;  /* 0x0000001d001d7306 */ /* 0x000ea20000201400 */
[----:B------:R-:W-:-:S02]  /*15a40*/  ISETP.GE.AND P4, PT, R4, R218, PT ;  /* 0x000000da0400720c */ /* 0x000fc40003f86270 */
[----:B-1----:R-:W-:Y:S01]  /*15a50*/  FSEL R18, R12, -INF , !P3 ;  /* 0xff8000000c127808 */ /* 0x002fe20005800000 */
[----:B------:R-:W-:Y:S01]  /*15a60*/  IMAD.IADD R12, R222, 0x1, -R28 ;  /* 0x00000001de0c7824 */ /* 0x000fe200078e0a1c */
[CC--:B------:R-:W-:Y:S02]  /*15a70*/  ISETP.GE.AND P3, PT, R26.reuse, R221.reuse, PT ;  /* 0x000000dd1a00720c */ /* 0x0c0fe40003f66270 */
[----:B------:R-:W-:Y:S02]  /*15a80*/  FSEL R13, R13, -INF , !P2 ;  /* 0xff8000000d0d7808 */ /* 0x000fe40005000000 */
[----:B------:R-:W-:Y:S02]  /*15a90*/  ISETP.GE.OR P3, PT, R26, R220, !P3 ;  /* 0x000000dc1a00720c */ /* 0x000fe40005f66670 */
[----:B------:R-:W-:Y:S02]  /*15aa0*/  ISETP.GE.AND P2, PT, R10, R221, PT ;  /* 0x000000dd0a00720c */ /* 0x000fe40003f46270 */
[----:B------:R-:W-:Y:S01]  /*15ab0*/  IABS R30, R12 ;  /* 0x0000000c001e7213 */ /* 0x000fe20000000000 */
[----:B------:R-:W-:Y:S01]  /*15ac0*/  IMAD.IADD R12, R219, 0x1, -R4 ;  /* 0x00000001db0c7824 */ /* 0x000fe200078e0a04 */
[----:B------:R-:W-:-:S02]  /*15ad0*/  ISETP.GE.OR P4, PT, R4, R217, !P4 ;  /* 0x000000d90400720c */ /* 0x000fc40006786670 */
[----:B------:R-:W-:Y:S02]  /*15ae0*/  IABS R41, R41 ;  /* 0x0000002900297213 */ /* 0x000fe40000000000 */
[----:B------:R-:W-:Y:S02]  /*15af0*/  FSEL R4, R33, -INF , !P3 ;  /* 0xff80000021047808 */ /* 0x000fe40005800000 */
[----:B------:R-:W-:Y:S02]  /*15b00*/  ISETP.GE.AND P1, PT, R9, R221, PT ;  /* 0x000000dd0900720c */ /* 0x000fe40003f26270 */
[----:B------:R-:W-:Y:S02]  /*15b10*/  ISETP.GE.AND P3, PT, R2, R218, PT ;  /* 0x000000da0200720c */ /* 0x000fe40003f66270 */
[-C--:B------:R-:W-:Y:S01]  /*15b20*/  ISETP.GE.OR P2, PT, R10, R220.reuse, !P2 ;  /* 0x000000dc0a00720c */ /* 0x080fe20005746670 */
[----:B----4-:R-:W-:Y:S01]  /*15b30*/  FFMA.FTZ R31, -R216, R31, R64 ;  /* 0x0000001fd81f7223 */ /* 0x010fe20000010140 */
[----:B------:R-:W-:Y:S01]  /*15b40*/  ISETP.GE.OR P3, PT, R2, R217, !P3 ;  /* 0x000000d90200720c */ /* 0x000fe20005f66670 */
[----:B------:R-:W-:Y:S01]  /*15b50*/  IMAD.IADD R34, R219, 0x1, -R2 ;  /* 0x00000001db227824 */ /* 0x000fe200078e0a02 */
[----:B------:R-:W-:Y:S01]  /*15b60*/  ISETP.GE.OR P1, PT, R9, R220, !P1 ;  /* 0x000000dc0900720c */ /* 0x000fe20004f26670 */
[----:B------:R-:W1:Y:S01]  /*15b70*/  I2F R41, R41 ;  /* 0x0000002900297306 */ /* 0x000e620000201400 */
[----:B------:R-:W-:-:S02]  /*15b80*/  FSEL R2, R73, -INF , !P2 ;  /* 0xff80000049027808 */ /* 0x000fc40005000000 */
[-C--:B------:R-:W-:Y:S02]  /*15b90*/  ISETP.GE.AND P2, PT, R8, R221.reuse, PT ;  /* 0x000000dd0800720c */ /* 0x080fe40003f46270 */
[----:B------:R-:W-:Y:S02]  /*15ba0*/  FSEL R156, R31, -INF , !P1 ;  /* 0xff8000001f9c7808 */ /* 0x000fe40004800000 */
[----:B------:R-:W-:Y:S01]  /*15bb0*/  ISETP.GE.AND P1, PT, R24, R221, PT ;  /* 0x000000dd1800720c */ /* 0x000fe20003f26270 */
[----:B------:R-:W4:Y:S01]  /*15bc0*/  I2F R19, R19 ;  /* 0x0000001300137306 */ /* 0x000f220000201400 */
[-C--:B------:R-:W-:Y:S01]  /*15bd0*/  ISETP.GE.OR P2, PT, R8, R220.reuse, !P2 ;  /* 0x000000dc0800720c */ /* 0x080fe20005746670 */
[----:B--2---:R-:W-:Y:S01]  /*15be0*/  FFMA.FTZ R29, -R216, R29, R60 ;  /* 0x0000001dd81d7223 */ /* 0x004fe2000001013c */
[----:B------:R-:W-:Y:S02]  /*15bf0*/  ISETP.GE.OR P1, PT, R24, R220, !P1 ;  /* 0x000000dc1800720c */ /* 0x000fe40004f26670 */
[----:B------:R-:W-:-:S02]  /*15c00*/  FSEL R161, R65, -INF , !P2 ;  /* 0xff80000041a17808 */ /* 0x000fc40005000000 */
[-C--:B------:R-:W-:Y:S01]  /*15c10*/  ISETP.GE.AND P2, PT, R17, R221.reuse, PT ;  /* 0x000000dd1100720c */ /* 0x080fe20003f46270 */
[----:B------:R-:W-:Y:S01]  /*15c20*/  FFMA.FTZ R36, -R216, R36, R61 ;  /* 0x00000024d8247223 */ /* 0x000fe2000001013d */
[----:B------:R-:W-:Y:S02]  /*15c30*/  FSEL R158, R29, -INF , !P1 ;  /* 0xff8000001d9e7808 */ /* 0x000fe40004800000 */
[----:B------:R-:W-:Y:S02]  /*15c40*/  ISETP.GE.AND P1, PT, R16, R221, PT ;  /* 0x000000dd1000720c */ /* 0x000fe40003f26270 */
[-C--:B------:R-:W-:Y:S01]  /*15c50*/  ISETP.GE.OR P2, PT, R17, R220.reuse, !P2 ;  /* 0x000000dc1100720c */ /* 0x080fe20005746670 */
[----:B-1----:R-:W-:Y:S01]  /*15c60*/  FFMA.FTZ R41, -R216, R41, R48 ;  /* 0x00000029d8297223 */ /* 0x002fe20000010130 */
[----:B------:R-:W1:Y:S01]  /*15c70*/  I2F R35, R35 ;  /* 0x0000002300237306 */ /* 0x000e620000201400 */
[C---:B------:R-:W-:Y:S01]  /*15c80*/  IMAD.IADD R32, R219.reuse, 0x1, -R27 ;  /* 0x00000001db207824 */ /* 0x040fe200078e0a1b */
[----:B------:R-:W-:Y:S01]  /*15c90*/  ISETP.GE.OR P1, PT, R16, R220, !P1 ;  /* 0x000000dc1000720c */ /* 0x000fe20004f26670 */
[----:B------:R-:W-:Y:S01]  /*15ca0*/  IMAD.IADD R33, R219, 0x1, -R11 ;  /* 0x00000001db217824 */ /* 0x000fe200078e0a0b */
[----:B------:R-:W-:-:S02]  /*15cb0*/  FSEL R163, R36, -INF , !P2 ;  /* 0xff80000024a37808 */ /* 0x000fc40005000000 */
[----:B------:R-:W-:Y:S02]  /*15cc0*/  ISETP.GE.AND P2, PT, R25, R221, PT ;  /* 0x000000dd1900720c */ /* 0x000fe40003f46270 */
[----:B------:R-:W2:Y:S01]  /*15cd0*/  I2F R30, R30 ;  /* 0x0000001e001e7306 */ /* 0x000ea20000201400 */
[----:B------:R-:W-:Y:S01]  /*15ce0*/  FSEL R174, R41, -INF , !P1 ;  /* 0xff80000029ae7808 */ /* 0x000fe20004800000 */
[C---:B----4-:R-:W-:Y:S01]  /*15cf0*/  FFMA.FTZ R19, -R216.reuse, R19, R49 ;  /* 0x00000013d8137223 */ /* 0x050fe20000010131 */
[----:B------:R-:W-:Y:S02]  /*15d00*/  IABS R32, R32 ;  /* 0x0000002000207213 */ /* 0x000fe40000000000 */
[----:B------:R-:W-:Y:S02]  /*15d10*/  ISETP.GE.AND P1, PT, R3, R221, PT ;  /* 0x000000dd0300720c */ /* 0x000fe40003f26270 */
[----:B------:R-:W-:Y:S02]  /*15d20*/  IABS R33, R33 ;  /* 0x0000002100217213 */ /* 0x000fe40000000000 */
[----:B------:R-:W-:Y:S01]  /*15d30*/  ISETP.GE.OR P2, PT, R25, R220, !P2 ;  /* 0x000000dc1900720c */ /* 0x000fe20005746670 */
[----:B------:R-:W-:Y:S01]  /*15d40*/  FFMA.FTZ R43, -R216, R43, R80 ;  /* 0x0000002bd82b7223 */ /* 0x000fe20000010150 */
[----:B------:R-:W-:-:S02]  /*15d50*/  IABS R12, R12 ;  /* 0x0000000c000c7213 */ /* 0x000fc40000000000 */
[----:B------:R-:W-:Y:S02]  /*15d60*/  IABS R34, R34 ;  /* 0x0000002200227213 */ /* 0x000fe40000000000 */
[----:B------:R-:W-:Y:S01]  /*15d70*/  ISETP.GE.OR P1, PT, R3, R220, !P1 ;  /* 0x000000dc0300720c */ /* 0x000fe20004f26670 */
[----:B------:R-:W-:Y:S01]  /*15d80*/  I2F R32, R32 ;  /* 0x0000002000207306 */ /* 0x000fe20000201400 */
[----:B------:R-:W-:Y:S01]  /*15d90*/  FSEL R173, R19, -INF , !P2 ;  /* 0xff80000013ad7808 */ /* 0x000fe20005000000 */
[----:B------:R-:W-:Y:S01]  /*15da0*/  IMAD.IADD R19, R219, 0x1, -R10 ;  /* 0x00000001db137824 */ /* 0x000fe200078e0a0a */
[----:B------:R-:W-:Y:S02]  /*15db0*/  FSEL R170, R43, -INF , !P1 ;  /* 0xff8000002baa7808 */ /* 0x000fe40004800000 */
[----:B------:R-:W-:-:S03]  /*15dc0*/  ISETP.GE.AND P1, PT, R28, R221, PT ;  /* 0x000000dd1c00720c */ /* 0x000fc60003f26270 */
[----:B------:R4:W-:Y:S01]  /*15dd0*/  I2F R31, R34 ;  /* 0x00000022001f7306 */ /* 0x0009e20000201400 */
[----:B------:R-:W-:Y:S01]  /*15de0*/  IABS R19, R19 ;  /* 0x0000001300137213 */ /* 0x000fe20000000000 */
[----:B-1----:R-:W-:Y:S01]  /*15df0*/  FFMA.FTZ R35, -R216, R35, R22 ;  /* 0x00000023d8237223 */ /* 0x002fe20000010116 */
[----:B------:R-:W-:-:S05]  /*15e00*/  ISETP.GE.AND P2, PT, R27, R218, PT ;  /* 0x000000da1b00720c */ /* 0x000fca0003f46270 */
[----:B------:R-:W1:Y:S01]  /*15e10*/  I2F R33, R33 ;  /* 0x0000002100217306 */ /* 0x000e620000201400 */
[----:B--2---:R-:W-:Y:S01]  /*15e20*/  FFMA.FTZ R30, -R216, R30, R81 ;  /* 0x0000001ed81e7223 */ /* 0x004fe20000010151 */
[----:B------:R-:W-:-:S06]  /*15e30*/  ISETP.GE.OR P1, PT, R28, R220, !P1 ;  /* 0x000000dc1c00720c */ /* 0x000fcc0004f26670 */
[----:B------:R-:W2:Y:S01]  /*15e40*/  I2F R12, R12 ;  /* 0x0000000c000c7306 */ /* 0x000ea20000201400 */
[----:B----4-:R-:W-:Y:S01]  /*15e50*/  IMAD.IADD R34, R219, 0x1, -R26 ;  /* 0x00000001db227824 */ /* 0x010fe200078e0a1a */
[----:B------:R-:W-:Y:S01]  /*15e60*/  ISETP.GE.OR P2, PT, R27, R217, !P2 ;  /* 0x000000d91b00720c */ /* 0x000fe20005746670 */
[----:B------:R-:W-:-:S03]  /*15e70*/  IMAD.IADD R29, R219, 0x1, -R7 ;  /* 0x00000001db1d7824 */ /* 0x000fc600078e0a07 */
[----:B------:R-:W-:Y:S02]  /*15e80*/  IABS R34, R34 ;  /* 0x0000002200227213 */ /* 0x000fe40000000000 */
[----:B------:R4:W-:Y:S01]  /*15e90*/  I2F R22, R19 ;  /* 0x0000001300167306 */ /* 0x0009e20000201400 */
[----:B------:R-:W-:Y:S02]  /*15ea0*/  FSEL R143, R30, -INF , !P1 ;  /* 0xff8000001e8f7808 */ /* 0x000fe40004800000 */
[----:B------:R-:W-:Y:S02]  /*15eb0*/  ISETP.GE.AND P1, PT, R11, R218, PT ;  /* 0x000000da0b00720c */ /* 0x000fe40003f26270 */
[----:B------:R-:W-:-:S03]  /*15ec0*/  IABS R29, R29 ;  /* 0x0000001d001d7213 */ /* 0x000fc60000000000 */
[----:B------:R-:W5:Y:S01]  /*15ed0*/  I2F R27, R34 ;  /* 0x00000022001b7306 */ /* 0x000f620000201400 */
[----:B------:R-:W-:Y:S01]  /*15ee0*/  IMAD.IADD R36, R219, 0x1, -R9 ;  /* 0x00000001db247824 */ /* 0x000fe200078e0a09 */
[----:B------:R-:W-:Y:S02]  /*15ef0*/  ISETP.GE.OR P1, PT, R11, R217, !P1 ;  /* 0x000000d90b00720c */ /* 0x000fe40004f26670 */
[----:B----4-:R-:W-:Y:S02]  /*15f00*/  FSEL R19, R35, -INF , !P6 ;  /* 0xff80000023137808 */ /* 0x010fe40007000000 */
[----:B------:R-:W-:Y:S01]  /*15f10*/  ISETP.GE.AND P6, PT, R7, R218, PT ;  /* 0x000000da0700720c */ /* 0x000fe20003fc6270 */
[----:B-1----:R-:W-:-:S03]  /*15f20*/  FFMA.FTZ R11, -R216, R33, R78 ;  /* 0x00000021d80b7223 */ /* 0x002fc6000001014e */
[----:B------:R-:W-:Y:S01]  /*15f30*/  ISETP.GE.OR P6, PT, R7, R217, !P6 ;  /* 0x000000d90700720c */ /* 0x000fe200077c6670 */
[C---:B------:R-:W-:Y:S02]  /*15f40*/  FFMA.FTZ R7, -R216.reuse, R32, R15 ;  /* 0x00000020d8077223 */ /* 0x040fe4000001010f */
[C---:B--2---:R-:W-:Y:S01]  /*15f50*/  FFMA.FTZ R12, -R216.reuse, R12, R23 ;  /* 0x0000000cd80c7223 */ /* 0x044fe20000010117 */
[----:B------:R-:W1:Y:S01]  /*15f60*/  I2F R29, R29 ;  /* 0x0000001d001d7306 */ /* 0x000e620000201400 */
[----:B------:R-:W-:Y:S01]  /*15f70*/  FFMA.FTZ R31, -R216, R31, R14 ;  /* 0x0000001fd81f7223 */ /* 0x000fe2000001010e */
[----:B------:R-:W-:Y:S02]  /*15f80*/  IABS R36, R36 ;  /* 0x0000002400247213 */ /* 0x000fe40000000000 */
[----:B------:R-:W-:Y:S02]  /*15f90*/  FSEL R7, R7, -INF , !P2 ;  /* 0xff80000007077808 */ /* 0x000fe40005000000 */
[----:B------:R-:W-:-:S02]  /*15fa0*/  ISETP.GE.AND P2, PT, R9, R218, PT ;  /* 0x000000da0900720c */ /* 0x000fc40003f46270 */
[----:B------:R-:W-:Y:S02]  /*15fb0*/  FSEL R11, R11, -INF , !P1 ;  /* 0xff8000000b0b7808 */ /* 0x000fe40004800000 */
[----:B------:R-:W-:Y:S02]  /*15fc0*/  FSEL R14, R12, -INF , !P4 ;  /* 0xff8000000c0e7808 */ /* 0x000fe40006000000 */
[-C--:B------:R-:W-:Y:S01]  /*15fd0*/  ISETP.GE.AND P1, PT, R8, R218.reuse, PT ;  /* 0x000000da0800720c */ /* 0x080fe20003f26270 */
[----:B------:R-:W2:Y:S01]  /*15fe0*/  I2F R35, R36 ;  /* 0x0000002400237306 */ /* 0x000ea20000201400 */
[-C--:B------:R-:W-:Y:S02]  /*15ff0*/  ISETP.GE.AND P4, PT, R26, R218.reuse, PT ;  /* 0x000000da1a00720c */ /* 0x080fe40003f86270 */
[----:B------:R-:W-:Y:S02]  /*16000*/  FSEL R12, R31, -INF , !P3 ;  /* 0xff8000001f0c7808 */ /* 0x000fe40005800000 */
[----:B------:R-:W-:Y:S01]  /*16010*/  ISETP.GE.AND P3, PT, R10, R218, PT ;  /* 0x000000da0a00720c */ /* 0x000fe20003f66270 */
[----:B------:R-:W-:Y:S01]  /*16020*/  IMAD.IADD R30, R219, 0x1, -R8 ;  /* 0x00000001db1e7824 */ /* 0x000fe200078e0a08 */
[----:B------:R-:W-:Y:S01]  /*16030*/  ISETP.GE.OR P2, PT, R9, R217, !P2 ;  /* 0x000000d90900720c */ /* 0x000fe20005746670 */
[----:B-----5:R-:W-:Y:S01]  /*16040*/  FFMA.FTZ R9, -R216, R27, R74 ;  /* 0x0000001bd8097223 */ /* 0x020fe2000001014a */
[-C--:B------:R-:W-:Y:S01]  /*16050*/  ISETP.GE.OR P1, PT, R8, R217.reuse, !P1 ;  /* 0x000000d90800720c */ /* 0x080fe20004f26670 */
[----:B------:R-:W-:Y:S01]  /*16060*/  FFMA.FTZ R8, -R216, R22, R75 ;  /* 0x00000016d8087223 */ /* 0x000fe2000001014b */
[----:B------:R-:W-:-:S02]  /*16070*/  ISETP.GE.OR P4, PT, R26, R217, !P4 ;  /* 0x000000d91a00720c */ /* 0x000fc40006786670 */
[----:B------:R-:W-:Y:S02]  /*16080*/  ISETP.GE.OR P3, PT, R10, R217, !P3 ;  /* 0x000000d90a00720c */ /* 0x000fe40005f66670 */
[----:B------:R-:W-:Y:S02]  /*16090*/  FSEL R9, R9, -INF , !P4 ;  /* 0xff80000009097808 */ /* 0x000fe40006000000 */
[----:B------:R-:W-:Y:S02]  /*160a0*/  ISETP.GE.AND P4, PT, R17, R218, PT ;  /* 0x000000da1100720c */ /* 0x000fe40003f86270 */
[----:B------:R-:W-:Y:S02]  /*160b0*/  FSEL R8, R8, -INF , !P3 ;  /* 0xff80000008087808 */ /* 0x000fe40005800000 */
[----:B------:R-:W-:Y:S02]  /*160c0*/  IABS R30, R30 ;  /* 0x0000001e001e7213 */ /* 0x000fe40000000000 */
[----:B------:R-:W-:Y:S01]  /*160d0*/  ISETP.GE.AND P3, PT, R16, R218, PT ;  /* 0x000000da1000720c */ /* 0x000fe20003f66270 */
[----:B-1----:R-:W-:Y:S01]  /*160e0*/  FFMA.FTZ R10, -R216, R29, R79 ;  /* 0x0000001dd80a7223 */ /* 0x002fe2000001014f */
[----:B------:R-:W-:Y:S01]  /*160f0*/  FMNMX.FTZ R23, R21, R20, !PT ;  /* 0x0000001415177209 */ /* 0x000fe20007810000 */
[----:B------:R-:W-:Y:S01]  /*16100*/  IMAD.IADD R22, R219, 0x1, -R17 ;  /* 0x00000001db167824 */ /* 0x000fe200078e0a11 */
[-C--:B------:R-:W-:Y:S01]  /*16110*/  ISETP.GE.OR P4, PT, R17, R217.reuse, !P4 ;  /* 0x000000d91100720c */ /* 0x080fe20006786670 */
[----:B------:R-:W-:Y:S01]  /*16120*/  IMAD.IADD R17, R219, 0x1, -R16 ;  /* 0x00000001db117824 */ /* 0x000fe200078e0a10 */
[----:B------:R-:W-:Y:S01]  /*16130*/  ISETP.GE.OR P3, PT, R16, R217, !P3 ;  /* 0x000000d91000720c */ /* 0x000fe20005f66670 */
[----:B------:R-:W1:Y:S01]  /*16140*/  I2F R30, R30 ;  /* 0x0000001e001e7306 */ /* 0x000e620000201400 */
[----:B------:R-:W-:Y:S01]  /*16150*/  FMNMX.FTZ R16, R18, R23, !PT ;  /* 0x0000001712107209 */ /* 0x000fe20007810000 */
[----:B--2---:R-:W-:Y:S01]  /*16160*/  FFMA.FTZ R35, -R216, R35, R66 ;  /* 0x00000023d8237223 */ /* 0x004fe20000010142 */
[----:B------:R-:W-:-:S02]  /*16170*/  FSEL R10, R10, -INF , !P6 ;  /* 0xff8000000a0a7808 */ /* 0x000fc40007000000 */
[C---:B------:R-:W-:Y:S02]  /*16180*/  ISETP.GE.AND P6, PT, R24.reuse, R218, PT ;  /* 0x000000da1800720c */ /* 0x040fe40003fc6270 */
[----:B------:R-:W-:Y:S01]  /*16190*/  FMNMX.FTZ R23, R13, R16, !PT ;  /* 0x000000100d177209 */ /* 0x000fe20007810000 */
[----:B------:R-:W-:Y:S01]  /*161a0*/  IMAD.IADD R15, R219, 0x1, -R24 ;  /* 0x00000001db0f7824 */ /* 0x000fe200078e0a18 */
[----:B------:R-:W-:Y:S02]  /*161b0*/  ISETP.GE.OR P6, PT, R24, R217, !P6 ;  /* 0x000000d91800720c */ /* 0x000fe400077c6670 */
[----:B------:R-:W-:Y:S02]  /*161c0*/  FSEL R166, R35, -INF , !P2 ;  /* 0xff80000023a67808 */ /* 0x000fe40005000000 */
[----:B------:R-:W-:Y:S02]  /*161d0*/  ISETP.GE.AND P2, PT, R25, R218, PT ;  /* 0x000000da1900720c */ /* 0x000fe40003f46270 */
[----:B------:R-:W-:Y:S01]  /*161e0*/  FMNMX.FTZ R24, R6, R23, !PT ;  /* 0x0000001706187209 */ /* 0x000fe20007810000 */
[----:B------:R-:W-:Y:S01]  /*161f0*/  IMAD.IADD R16, R219, 0x1, -R25 ;  /* 0x00000001db107824 */ /* 0x000fe200078e0a19 */
[----:B------:R-:W-:-:S02]  /*16200*/  ISETP.GE.OR P2, PT, R25, R217, !P2 ;  /* 0x000000d91900720c */ /* 0x000fc40005746670 */
[----:B------:R-:W-:Y:S02]  /*16210*/  FMNMX.FTZ R23, R5, R24, !PT ;  /* 0x0000001805177209 */ /* 0x000fe40007810000 */
[----:B------:R-:W-:Y:S01]  /*16220*/  FMNMX.FTZ R25, R19, R14, !PT ;  /* 0x0000000e13197209 */ /* 0x000fe20007810000 */
[----:B-1----:R-:W-:Y:S01]  /*16230*/  FFMA.FTZ R30, -R216, R30, R67 ;  /* 0x0000001ed81e7223 */ /* 0x002fe20000010143 */
[----:B------:R-:W-:Y:S02]  /*16240*/  FMNMX.FTZ R23, R4, R23, !PT ;  /* 0x0000001704177209 */ /* 0x000fe40007810000 */
[----:B------:R-:W-:Y:S02]  /*16250*/  FMNMX.FTZ R26, R12, R25, !PT ;  /* 0x000000190c1a7209 */ /* 0x000fe40007810000 */
[----:B------:R-:W-:Y:S02]  /*16260*/  IABS R15, R15 ;  /* 0x0000000f000f7213 */ /* 0x000fe40000000000 */
[----:B------:R-:W-:-:S02]  /*16270*/  FMNMX.FTZ R23, R2, R23, !PT ;  /* 0x0000001702177209 */ /* 0x000fc40007810000 */
[----:B------:R-:W-:Y:S02]  /*16280*/  FMNMX.FTZ R26, R7, R26, !PT ;  /* 0x0000001a071a7209 */ /* 0x000fe40007810000 */
[----:B------:R-:W-:Y:S02]  /*16290*/  IABS R22, R22 ;  /* 0x0000001600167213 */ /* 0x000fe40000000000 */
[----:B------:R-:W-:Y:S01]  /*162a0*/  FSEL R169, R30, -INF , !P1 ;  /* 0xff8000001ea97808 */ /* 0x000fe20004800000 */
[----:B------:R-:W1:Y:S01]  /*162b0*/  I2F R15, R15 ;  /* 0x0000000f000f7306 */ /* 0x000e620000201400 */
[----:B------:R-:W-:Y:S02]  /*162c0*/  ISETP.GE.AND P1, PT, R3, R218, PT ;  /* 0x000000da0300720c */ /* 0x000fe40003f26270 */
[----:B------:R-:W-:Y:S02]  /*162d0*/  FMNMX.FTZ R24, R156, R23, !PT ;  /* 0x000000179c187209 */ /* 0x000fe40007810000 */
[----:B------:R-:W-:-:S02]  /*162e0*/  FMNMX.FTZ R27, R11, R26, !PT ;  /* 0x0000001a0b1b7209 */ /* 0x000fc40007810000 */
[----:B------:R-:W-:Y:S01]  /*162f0*/  IABS R17, R17 ;  /* 0x0000001100117213 */ /* 0x000fe20000000000 */
[----:B------:R-:W2:Y:S01]  /*16300*/  I2F R22, R22 ;  /* 0x0000001600167306 */ /* 0x000ea20000201400 */
[----:B------:R-:W-:Y:S01]  /*16310*/  ISETP.GE.OR P1, PT, R3, R217, !P1 ;  /* 0x000000d90300720c */ /* 0x000fe20004f26670 */
[----:B------:R-:W-:Y:S01]  /*16320*/  IMAD.IADD R3, R219, 0x1, -R3 ;  /* 0x00000001db037824 */ /* 0x000fe200078e0a03 */
[----:B------:R-:W-:Y:S02]  /*16330*/  FMNMX.FTZ R25, R161, R24, !PT ;  /* 0x00000018a1197209 */ /* 0x000fe40007810000 */
[----:B------:R-:W-:Y:S02]  /*16340*/  FMNMX.FTZ R26, R10, R27, !PT ;  /* 0x0000001b0a1a7209 */ /* 0x000fe40007810000 */
[----:B------:R-:W-:Y:S01]  /*16350*/  IABS R16, R16 ;  /* 0x0000001000107213 */ /* 0x000fe20000000000 */
[----:B------:R-:W4:Y:S01]  /*16360*/  I2F R17, R17 ;  /* 0x0000001100117306 */ /* 0x000f220000201400 */
[----:B------:R-:W-:Y:S01]  /*16370*/  FMNMX.FTZ R24, R158, R25, !PT ;  /* 0x000000199e187209 */ /* 0x000fe20007810000 */
[----:B------:R-:W-:Y:S01]  /*16380*/  IMAD.IADD R23, R219, 0x1, -R28 ;  /* 0x00000001db177824 */ /* 0x000fe200078e0a1c */
[----:B------:R-:W-:-:S02]  /*16390*/  IABS R3, R3 ;  /* 0x0000000300037213 */ /* 0x000fc40000000000 */
[----:B------:R-:W-:Y:S02]  /*163a0*/  FMNMX.FTZ R25, R9, R26, !PT ;  /* 0x0000001a09197209 */ /* 0x000fe40007810000 */
[----:B------:R-:W-:Y:S01]  /*163b0*/  FMNMX.FTZ R27, R163, R24, !PT ;  /* 0x00000018a31b7209 */ /* 0x000fe20007810000 */
[----:B------:R-:W5:Y:S01]  /*163c0*/  I2F R16, R16 ;  /* 0x0000001000107306 */ /* 0x000f620000201400 */
[----:B------:R-:W-:Y:S02]  /*163d0*/  FMNMX.FTZ R25, R8, R25, !PT ;  /* 0x0000001908197209 */ /* 0x000fe40007810000 */
[----:B------:R-:W-:Y:S01]  /*163e0*/  IABS R23, R23 ;  /* 0x0000001700177213 */ /* 0x000fe20000000000 */
[----:B-1----:R-:W-:Y:S01]  /*163f0*/  FFMA.FTZ R15, -R216, R15, R62 ;  /* 0x0000000fd80f7223 */ /* 0x002fe2000001013e */
[----:B------:R-:W-:-:S03]  /*16400*/  FMNMX.FTZ R24, R174, R27, !PT ;  /* 0x0000001bae187209 */ /* 0x000fc60007810000 */
[----:B------:R-:W1:Y:S01]  /*16410*/  I2F R3, R3 ;  /* 0x0000000300037306 */ /* 0x000e620000201400 */
[----:B------:R-:W-:Y:S01]  /*16420*/  FMNMX.FTZ R26, R166, R25, !PT ;  /* 0x00000019a61a7209 */ /* 0x000fe20007810000 */
[----:B--2---:R-:W-:Y:S01]  /*16430*/  FFMA.FTZ R22, -R216, R22, R63 ;  /* 0x00000016d8167223 */ /* 0x004fe2000001013f */
[----:B------:R-:W-:Y:S02]  /*16440*/  FMNMX.FTZ R25, R173, R24, !PT ;  /* 0x00000018ad197209 */ /* 0x000fe40007810000 */
[----:B------:R-:W-:Y:S02]  /*16450*/  FSEL R171, R15, -INF , !P6 ;  /* 0xff8000000fab7808 */ /* 0x000fe40007000000 */
[----:B------:R-:W-:Y:S01]  /*16460*/  FMNMX.FTZ R26, R169, R26, !PT ;  /* 0x0000001aa91a7209 */ /* 0x000fe20007810000 */
[----:B------:R-:W2:Y:S01]  /*16470*/  I2F R23, R23 ;  /* 0x0000001700177306 */ /* 0x000ea20000201400 */
[----:B------:R-:W-:Y:S01]  /*16480*/  FMNMX.FTZ R24, R170, R25, !PT ;  /* 0x00000019aa187209 */ /* 0x000fe20007810000 */
[----:B----4-:R-:W-:Y:S01]  /*16490*/  FFMA.FTZ R17, -R216, R17, R50 ;  /* 0x00000011d8117223 */ /* 0x010fe20000010132 */
[----:B------:R-:W-:-:S02]  /*164a0*/  FSEL R172, R22, -INF , !P4 ;  /* 0xff80000016ac7808 */ /* 0x000fc40006000000 */
[----:B------:R-:W-:Y:S01]  /*164b0*/  FMNMX.FTZ R25, R171, R26, !PT ;  /* 0x0000001aab197209 */ /* 0x000fe20007810000 */
[----:B-----5:R-:W-:Y:S01]  /*164c0*/  FFMA.FTZ R51, -R216, R16, R51 ;  /* 0x00000010d8337223 */ /* 0x020fe20000010133 */
[----:B------:R-:W-:Y:S02]  /*164d0*/  FSEL R142, R17, -INF , !P3 ;  /* 0xff800000118e7808 */ /* 0x000fe40005800000 */
[----:B------:R-:W-:Y:S01]  /*164e0*/  FMNMX.FTZ R25, R172, R25, !PT ;  /* 0x00000019ac197209 */ /* 0x000fe20007810000 */
[----:B-1----:R-:W-:Y:S01]  /*164f0*/  FFMA.FTZ R3, -R216, R3, R82 ;  /* 0x00000003d8037223 */ /* 0x002fe20000010152 */
[----:B------:R-:W-:Y:S02]  /*16500*/  ISETP.GE.AND P4, PT, R28, R218, PT ;  /* 0x000000da1c00720c */ /* 0x000fe40003f86270 */
[----:B------:R-:W-:Y:S02]  /*16510*/  FSEL R141, R51, -INF , !P2 ;  /* 0xff800000338d7808 */ /* 0x000fe40005000000 */
[----:B------:R-:W-:Y:S01]  /*16520*/  FMNMX.FTZ R22, R142, R25, !PT ;  /* 0x000000198e167209 */ /* 0x000fe20007810000 */
[----:B--2---:R-:W-:Y:S01]  /*16530*/  FFMA.FTZ R23, -R216, R23, R83 ;  /* 0x00000017d8177223 */ /* 0x004fe20000010153 */
[----:B------:R-:W-:-:S02]  /*16540*/  FSEL R140, R3, -INF , !P1 ;  /* 0xff800000038c7808 */ /* 0x000fc40004800000 */
[----:B------:R-:W-:Y:S02]  /*16550*/  ISETP.GE.OR P4, PT, R28, R217, !P4 ;  /* 0x000000d91c00720c */ /* 0x000fe40006786670 */
        /* <DEDUP_REMOVED lines=13> */
[----:B------:R-:W4:Y:S01]  /*16630*/  LDSM.16.MT88.4 R40, [R197+0xe000] ;  /* 0x00e00000c528783b */ /* 0x000f220000004200 */
[----:B------:R-:W-:-:S03]  /*16640*/  IMAD R196, R56, 0x2, R197 ;  /* 0x0000000238c47824 */ /* 0x000fc600078e02c5 */
[----:B------:R-:W5:Y:S01]  /*16650*/  LDSM.16.MT88.4 R56, [R195+0xe000] ;  /* 0x00e00000c338783b */ /* 0x000f620000004200 */
[----:B-1----:R-:W-:Y:S02]  /*16660*/  FMNMX.FTZ R132, R15, R132, !PT ;  /* 0x000000840f847209 */ /* 0x002fe40007810000 */
[----:B--2---:R-:W-:-:S03]  /*16670*/  FMNMX.FTZ R3, R16, R3, !PT ;  /* 0x0000000310037209 */ /* 0x004fc60007810000 */
[C---:B---3--:R-:W-:Y:S01]  /*16680*/  FMUL.FTZ R168, R167.reuse, R132 ;  /* 0x00000084a7a87220 */ /* 0x048fe20000410000 */
        /* <DEDUP_REMOVED lines=333> */
.L_x_6334:
[----:B------:R-:W-:Y:S02]  /*17b60*/  ULDC.64 UR4, c[0x0][0x118] ;  /* 0x0000460000047ab9 */ /* 0x000fe40000000a00 */
[----:B------:R-:W2:Y:S02]  /*17b70*/  LD.E R5, [R226.64+0x40] ;  /* 0x00004004e2057980 */ /* 0x000ea4000c101900 */
[----:B--2---:R-:W-:-:S04]  /*17b80*/  LEA R5, -R5, RZ, 0x6 ;  /* 0x000000ff05057211 */ /* 0x004fc800078e31ff */
[----:B------:R-:W-:Y:S02]  /*17b90*/  SHF.R.S32.HI R2, RZ, 0x1f, R5 ;  /* 0x0000001fff027819 */ /* 0x000fe40000011405 */
.L_x_6335:
[----:B------:R-:W-:Y:S05]  /*17ba0*/  BSYNC B0 ;  /* 0x0000000000007941 */ /* 0x000fea0003800000 */
.L_x_6333:
[C---:B------:R-:W-:Y:S01]  /*17bb0*/  LOP3.LUT P5, RZ, R214.reuse, 0x1, RZ, 0xc0, !PT ;  /* 0x00000001d6ff7812 */ /* 0x040fe200078ac0ff */
[----:B------:R-:W-:Y:S01]  /*17bc0*/  ULDC.64 UR4, c[0x0][0x118] ;  /* 0x0000460000047ab9 */ /* 0x000fe20000000a00 */
[C---:B------:R-:W-:Y:S01]  /*17bd0*/  LOP3.LUT P4, RZ, R214.reuse, 0x2, RZ, 0xc0, !PT ;  /* 0x00000002d6ff7812 */ /* 0x040fe2000788c0ff */
[----:B------:R-:W-:Y:S01]  /*17be0*/  IMAD R0, R215, 0x40, R0 ;  /* 0x00000040d7007824 */ /* 0x000fe200078e0200 */
[----:B------:R-:W-:Y:S01]  /*17bf0*/  LOP3.LUT P3, RZ, R214, 0x4, RZ, 0xc0, !PT ;  /* 0x00000004d6ff7812 */ /* 0x000fe2000786c0ff */
[----:B------:R-:W-:Y:S01]  /*17c00*/  BSSY B1, `(.L_x_6336) ;  /* 0x000029e000017945 */ /* 0x000fe20003800000 */
[----:B------:R-:W-:Y:S01]  /*17c10*/  IADD3 R7, P2, R5, R198, RZ ;  /* 0x000000c605077210 */ /* 0x000fe20007f5e0ff */
[----:B------:R-:W-:Y:S01]  /*17c20*/  IMAD.IADD R134, R219, 0x1, -R0 ;  /* 0x00000001db867824 */ /* 0x000fe200078e0a00 */
        /* <DEDUP_REMOVED lines=32> */
[----:B------:R-:W-:Y:S01]  /*17e30*/  IABS R134, R134 ;  /* 0x0000008600867213 */ /* 0x000fe20000000000 */
[----:B------:R-:W-:Y:S01]  /*17e40*/  IMAD.IADD R2, R222, 0x1, -R0 ;  /* 0x00000001de027824 */ /* 0x000fe200078e0a00 */
[----:B------:R-:W-:Y:S02]  /*17e50*/  ISETP.GE.AND P2, PT, R0, R221, PT ;  /* 0x000000dd0000720c */ /* 0x000fe40003f46270 */
[----:B------:R-:W-:Y:S01]  /*17e60*/  @!PT LDS RZ, [RZ] ;  /* 0x00000000fffff984 */ /* 0x000fe20000000800 */
[----:B------:R-:W-:Y:S01]  /*17e70*/  @!PT LDS RZ, [RZ] ;  /* 0x00000000fffff984 */ /* 0x000fe20000000800 */
[----:B------:R-:W-:Y:S01]  /*17e80*/  @!PT LDS RZ, [RZ] ;  /* 0x00000000fffff984 */ /* 0x000fe20000000800 */
[----:B------:R2:W-:Y:S02]  /*17e90*/  @P4 LDGSTS.E.BYPASS.LTC128B.128 [R211+0xe000], [R4.64+0x80] ;  /* 0x0e00008004d34fae */ /* 0x0005e4000b901d44 */
[----:B------:R-:W-:-:S02]  /*17ea0*/  IABS R2, R2 ;  /* 0x0000000200027213 */ /* 0x000fc40000000000 */
[----:B------:R-:W-:Y:S01]  /*17eb0*/  @!P4 STS.128 [R211+0xe000], RZ ;  /* 0x00e000ffd300c388 */ /* 0x000fe20000000c00 */
[C---:B------:R-:W-:Y:S02]  /*17ec0*/  ISETP.GE.OR P2, PT, R0.reuse, R220, !P2 ;  /* 0x000000dc0000720c */ /* 0x040fe40005746670 */
[----:B------:R-:W-:Y:S01]  /*17ed0*/  IMAD.MOV.U32 R133, RZ, RZ, R2 ;  /* 0x000000ffff857224 */ /* 0x000fe200078e0002 */
[----:B------:R-:W-:-:S04]  /*17ee0*/  IADD3 R2, R0, 0x1, RZ ;  /* 0x0000000100027810 */ /* 0x000fc80007ffe0ff */
[C---:B------:R-:W-:Y:S01]  /*17ef0*/  ISETP.GE.AND P6, PT, R2.reuse, R221, PT ;  /* 0x000000dd0200720c */ /* 0x040fe20003fc6270 */
[----:B------:R-:W3:Y:S01]  /*17f00*/  I2F R133, R133 ;  /* 0x0000008500857306 */ /* 0x000ee20000201400 */
[C---:B------:R-:W-:Y:S02]  /*17f10*/  ISETP.GE.AND P1, PT, R2.reuse, R218, PT ;  /* 0x000000da0200720c */ /* 0x040fe40003f26270 */
[C---:B------:R-:W-:Y:S02]  /*17f20*/  ISETP.GE.OR P6, PT, R2.reuse, R220, !P6 ;  /* 0x000000dc0200720c */ /* 0x040fe400077c6670 */
[----:B------:R-:W-:Y:S01]  /*17f30*/  ISETP.GE.OR P1, PT, R2, R217, !P1 ;  /* 0x000000d90200720c */ /* 0x000fe20004f26670 */
        /* <DEDUP_REMOVED lines=53> */
[----:B-----5:R-:W5:Y:S04]  /*18290*/  LDSM.16.M88.4 R12, [R192+0x6000] ;  /* 0x00600000c00c783b */ /* 0x020f680000000200 */
[----:B------:R-:W3:Y:S04]  /*182a0*/  LDSM.16.M88.4 R144, [R192+0x6800] ;  /* 0x00680000c090783b */ /* 0x000ee80000000200 */
        /* <DEDUP_REMOVED lines=8> */
[C---:B-----5:R-:W-:Y:S03]  /*18330*/  HMMA.16816.F32.BF16 R16, R168.reuse, R12, RZ ;  /* 0x0000000ca810723c */ /* 0x060fe600000418ff */
[----:B--2---:R-:W2:Y:S04]  /*18340*/  LDSM.16.M88.4 R4, [R187+0x6000] ;  /* 0x00600000bb04783b */ /* 0x004ea80000000200 */
[----:B------:R-:W5:Y:S01]  /*18350*/  LDSM.16.M88.4 R160, [R187+0x6800] ;  /* 0x00680000bba0783b */ /* 0x000f620000000200 */
[C---:B------:R-:W-:Y:S03]  /*18360*/  HMMA.16816.F32.BF16 R12, R168.reuse, R14, RZ ;  /* 0x0000000ea80c723c */ /* 0x040fe600000418ff */
[----:B------:R-:W-:Y:S04]  /*18370*/  LDSM.16.M88.4 R172, [R192+0x8000] ;  /* 0x00800000c0ac783b */ /* 0x000fe80000000200 */
[----:B------:R-:W-:Y:S01]  /*18380*/  LDSM.16.M88.4 R228, [R192+0xb800] ;  /* 0x00b80000c0e4783b */ /* 0x000fe20000000200 */
[C---:B---3--:R-:W-:Y:S03]  /*18390*/  HMMA.16816.F32.BF16 R148, R168.reuse, R144, RZ ;  /* 0x00000090a894723c */ /* 0x048fe600000418ff */
[----:B------:R-:W0:Y:S05]  /*183a0*/  LDGDEPBAR ;  /* 0x00000000000079af */ /* 0x000e2a0000000000 */
[C---:B------:R-:W-:Y:S08]  /*183b0*/  HMMA.16816.F32.BF16 R140, R168.reuse, R136, RZ ;  /* 0x00000088a88c723c */ /* 0x040ff000000418ff */
[C---:B------:R-:W-:Y:S08]  /*183c0*/  HMMA.16816.F32.BF16 R144, R168.reuse, R146, RZ ;  /* 0x00000092a890723c */ /* 0x040ff000000418ff */
[C---:B------:R-:W-:Y:S08]  /*183d0*/  HMMA.16816.F32.BF16 R136, R168.reuse, R138, RZ ;  /* 0x0000008aa888723c */ /* 0x040ff000000418ff */
[C---:B------:R-:W-:Y:S08]  /*183e0*/  HMMA.16816.F32.BF16 R32, R168.reuse, R156, RZ ;  /* 0x0000009ca820723c */ /* 0x040ff000000418ff */
[----:B------:R-:W-:Y:S01]  /*183f0*/  HMMA.16816.F32.BF16 R168, R168, R158, RZ ;  /* 0x0000009ea8a8723c */ /* 0x000fe200000418ff */
[----:B------:R-:W3:Y:S07]  /*18400*/  LDSM.16.M88.4 R156, [R187+0x7000] ;  /* 0x00700000bb9c783b */ /* 0x000eee0000000200 */
[C---:B----4-:R-:W-:Y:S08]  /*18410*/  HMMA.16816.F32.BF16 R16, R8.reuse, R152, R16 ;  /* 0x000000980810723c */ /* 0x050ff00000041810 */
[C---:B------:R-:W-:Y:S01]  /*18420*/  HMMA.16816.F32.BF16 R12, R8.reuse, R154, R12 ;  /* 0x0000009a080c723c */ /* 0x040fe2000004180c */
[----:B------:R-:W4:Y:S07]  /*18430*/  LDSM.16.M88.4 R152, [R187+0x7800] ;  /* 0x00780000bb98783b */ /* 0x000f2e0000000200 */
[C---:B------:R-:W-:Y:S08]  /*18440*/  HMMA.16816.F32.BF16 R148, R8.reuse, R28, R148 ;  /* 0x0000001c0894723c */ /* 0x040ff00000041894 */
[C---:B------:R-:W-:Y:S01]  /*18450*/  HMMA.16816.F32.BF16 R144, R8.reuse, R30, R144 ;  /* 0x0000001e0890723c */ /* 0x040fe20000041890 */
[----:B------:R-:W-:Y:S07]  /*18460*/  LDSM.16.M88.4 R28, [R188] ;  /* 0x00000000bc1c783b */ /* 0x000fee0000000200 */
[C---:B-1----:R-:W-:Y:S08]  /*18470*/  HMMA.16816.F32.BF16 R140, R8.reuse, R20, R140 ;  /* 0x00000014088c723c */ /* 0x042ff0000004188c */
[C---:B------:R-:W-:Y:S01]  /*18480*/  HMMA.16816.F32.BF16 R136, R8.reuse, R22, R136 ;  /* 0x000000160888723c */ /* 0x040fe20000041888 */
[----:B------:R-:W1:Y:S07]  /*18490*/  LDSM.16.M88.4 R20, [R183] ;  /* 0x00000000b714783b */ /* 0x000e6e0000000200 */
[C---:B------:R-:W-:Y:S08]  /*184a0*/  HMMA.16816.F32.BF16 R32, R8.reuse, R164, R32 ;  /* 0x000000a40820723c */ /* 0x040ff00000041820 */
[----:B------:R-:W-:Y:S01]  /*184b0*/  HMMA.16816.F32.BF16 R168, R8, R166, R168 ;  /* 0x000000a608a8723c */ /* 0x000fe200000418a8 */
[----:B------:R-:W1:Y:S04]  /*184c0*/  LDSM.16.M88.4 R8, [R183+0x800] ;  /* 0x00080000b708783b */ /* 0x000e680000000200 */
[----:B------:R-:W-:Y:S03]  /*184d0*/  LDSM.16.M88.4 R164, [R182] ;  /* 0x00000000b6a4783b */ /* 0x000fe60000000200 */
[C---:B--2---:R-:W-:Y:S08]  /*184e0*/  HMMA.16816.F32.BF16 R16, R24.reuse, R4, R16 ;  /* 0x000000041810723c */ /* 0x044ff00000041810 */
[C---:B------:R-:W-:Y:S01]  /*184f0*/  HMMA.16816.F32.BF16 R12, R24.reuse, R6, R12 ;  /* 0x00000006180c723c */ /* 0x040fe2000004180c */
[----:B------:R-:W2:Y:S07]  /*18500*/  LDSM.16.M88.4 R4, [R183+0x1000] ;  /* 0x00100000b704783b */ /* 0x000eae0000000200 */
[C---:B-----5:R-:W-:Y:S08]  /*18510*/  HMMA.16816.F32.BF16 R148, R24.reuse, R160, R148 ;  /* 0x000000a01894723c */ /* 0x060ff00000041894 */
[C---:B------:R-:W-:Y:S01]  /*18520*/  HMMA.16816.F32.BF16 R144, R24.reuse, R162, R144 ;  /* 0x000000a21890723c */ /* 0x040fe20000041890 */
[----:B------:R-:W-:Y:S07]  /*18530*/  LDSM.16.M88.4 R160, [R181] ;  /* 0x00000000b5a0783b */ /* 0x000fee0000000200 */
[C---:B---3--:R-:W-:Y:S08]  /*18540*/  HMMA.16816.F32.BF16 R140, R24.reuse, R156, R140 ;  /* 0x0000009c188c723c */ /* 0x048ff0000004188c */
        /* <DEDUP_REMOVED lines=17> */
[----:B------:R-:W3:Y:S04]  /*18660*/  LDSM.16.M88.4 R156, [R180] ;  /* 0x00000000b49c783b */ /* 0x000ee80000000200 */
[----:B------:R-:W5:Y:S03]  /*18670*/  LDSM.16.M88.4 R28, [R179] ;  /* 0x00000000b31c783b */ /* 0x000f660000000200 */
        /* <DEDUP_REMOVED lines=21> */
[----:B------:R-:W-:Y:S07]  /*187d0*/  LDSM.16.M88.4 R156, [R183+0x3000] ;  /* 0x00300000b79c783b */ /* 0x000fee0000000200 */
[C---:B-----5:R-:W-:Y:S08]  /*187e0*/  HMMA.16816.F32.BF16 R32, R4.reuse, R28, R32 ;  /* 0x0000001c0420723c */ /* 0x060ff00000041820 */
[----:B------:R-:W-:Y:S01]  /*187f0*/  HMMA.16816.F32.BF16 R168, R4, R30, R168 ;  /* 0x0000001e04a8723c */ /* 0x000fe200000418a8 */
[----:B------:R-:W-:Y:S04]  /*18800*/  LDSM.16.M88.4 R28, [R188+0x2000] ;  /* 0x00200000bc1c783b */ /* 0x000fe80000000200 */
[----:B------:R-:W2:Y:S03]  /*18810*/  LDSM.16.M88.4 R4, [R183+0x2000] ;  /* 0x00200000b704783b */ /* 0x000ea60000000200 */
[C---:B-1----:R-:W-:Y:S08]  /*18820*/  HMMA.16816.F32.BF16 R16, R8.reuse, R152, R16 ;  /* 0x000000980810723c */ /* 0x042ff00000041810 */
[C---:B------:R-:W-:Y:S01]  /*18830*/  HMMA.16816.F32.BF16 R12, R8.reuse, R154, R12 ;  /* 0x0000009a080c723c */ /* 0x040fe2000004180c */
[----:B------:R-:W-:Y:S07]  /*18840*/  LDSM.16.M88.4 R152, [R183+0x3800] ;  /* 0x00380000b798783b */ /* 0x000fee0000000200 */
[C---:B----4-:R-:W-:Y:S08]  /*18850*/  HMMA.16816.F32.BF16 R148, R8.reuse, R24, R148 ;  /* 0x000000180894723c */ /* 0x050ff00000041894 */
[C---:B------:R-:W-:Y:S01]  /*18860*/  HMMA.16816.F32.BF16 R144, R8.reuse, R26, R144 ;  /* 0x0000001a0890723c */ /* 0x040fe20000041890 */
[----:B------:R-:W1:Y:S07]  /*18870*/  LDSM.16.M88.4 R24, [R192+0xa000] ;  /* 0x00a00000c018783b */ /* 0x000e6e0000000200 */
[----:B------:R-:W-:Y:S08]  /*18880*/  HMMA.16816.F32.BF16 R140, R8, R20, R140 ;  /* 0x00000014088c723c */ /* 0x000ff0000004188c */
[----:B--2---:R-:W-:Y:S08]  /*18890*/  HMMA.16816.F32.BF16 R16, R28, R4, R16 ;  /* 0x000000041c10723c */ /* 0x004ff00000041810 */
[C---:B------:R-:W-:Y:S01]  /*188a0*/  HMMA.16816.F32.BF16 R136, R8.reuse, R22, R136 ;  /* 0x000000160888723c */ /* 0x040fe20000041888 */
[----:B------:R-:W2:Y:S07]  /*188b0*/  LDSM.16.M88.4 R20, [R192+0xa800] ;  /* 0x00a80000c014783b */ /* 0x000eae0000000200 */
[C---:B------:R-:W-:Y:S08]  /*188c0*/  HMMA.16816.F32.BF16 R32, R8.reuse, R164, R32 ;  /* 0x000000a40820723c */ /* 0x040ff00000041820 */
[----:B------:R-:W-:Y:S01]  /*188d0*/  HMMA.16816.F32.BF16 R168, R8, R166, R168 ;  /* 0x000000a608a8723c */ /* 0x000fe200000418a8 */
[----:B------:R-:W-:Y:S04]  /*188e0*/  LDSM.16.M88.4 R164, [R191+0x4000] ;  /* 0x00400000bfa4783b */ /* 0x000fe80000000200 */
[----:B------:R-:W-:Y:S03]  /*188f0*/  LDSM.16.M88.4 R8, [R192+0xb000] ;  /* 0x00b00000c008783b */ /* 0x000fe60000000200 */
[C---:B------:R-:W-:Y:S01]  /*18900*/  HMMA.16816.F32.BF16 R12, R28.reuse, R6, R12 ;  /* 0x000000061c0c723c */ /* 0x040fe2000004180c */
[----:B------:R-:W3:Y:S07]  /*18910*/  LDSM.16.M88.4 R4, [R178] ;  /* 0x00000000b204783b */ /* 0x000eee0000000200 */
[----:B------:R-:W-:Y:S08]  /*18920*/  HMMA.16816.F32.BF16 R148, R28, R160, R148 ;  /* 0x000000a01c94723c */ /* 0x000ff00000041894 */
[----:B-1----:R-:W-:Y:S08]  /*18930*/  HMMA.16816.F32.BF16 R16, R172, R24, R16 ;  /* 0x00000018ac10723c */ /* 0x002ff00000041810 */
[C---:B------:R-:W-:Y:S01]  /*18940*/  HMMA.16816.F32.BF16 R144, R28.reuse, R162, R144 ;  /* 0x000000a21c90723c */ /* 0x040fe20000041890 */
[----:B------:R-:W1:Y:S07]  /*18950*/  LDSM.16.M88.4 R160, [R177] ;  /* 0x00000000b1a0783b */ /* 0x000e6e0000000200 */
[C---:B------:R-:W-:Y:S08]  /*18960*/  HMMA.16816.F32.BF16 R140, R28.reuse, R156, R140 ;  /* 0x0000009c1c8c723c */ /* 0x040ff0000004188c */
[C---:B------:R-:W-:Y:S01]  /*18970*/  HMMA.16816.F32.BF16 R136, R28.reuse, R158, R136 ;  /* 0x0000009e1c88723c */ /* 0x040fe20000041888 */
[----:B------:R-:W-:Y:S07]  /*18980*/  LDSM.16.M88.4 R156, [R176] ;  /* 0x00000000b09c783b */ /* 0x000fee0000000200 */
[C---:B------:R-:W-:Y:S08]  /*18990*/  HMMA.16816.F32.BF16 R32, R28.reuse, R152, R32 ;  /* 0x000000981c20723c */ /* 0x040ff00000041820 */
[----:B------:R-:W-:Y:S01]  /*189a0*/  HMMA.16816.F32.BF16 R168, R28, R154, R168 ;  /* 0x0000009a1ca8723c */ /* 0x000fe200000418a8 */
[----:B------:R-:W-:Y:S04]  /*189b0*/  LDSM.16.M88.4 R28, [R189+0x4000] ;  /* 0x00400000bd1c783b */ /* 0x000fe80000000200 */
[----:B------:R-:W-:Y:S03]  /*189c0*/  LDSM.16.M88.4 R152, [R135] ;  /* 0x000000008798783b */ /* 0x000fe60000000200 */
[C---:B------:R-:W-:Y:S01]  /*189d0*/  HMMA.16816.F32.BF16 R12, R172.reuse, R26, R12 ;  /* 0x0000001aac0c723c */ /* 0x040fe2000004180c */
[----:B------:R-:W4:Y:S07]  /*189e0*/  LDSM.16.M88.4 R24, [R187+0xa000] ;  /* 0x00a00000bb18783b */ /* 0x000f2e0000000200 */
[----:B--2---:R-:W-:Y:S08]  /*189f0*/  HMMA.16816.F32.BF16 R148, R172, R20, R148 ;  /* 0x00000014ac94723c */ /* 0x004ff00000041894 */
[----:B---3--:R-:W-:Y:S08]  /*18a00*/  HMMA.16816.F32.BF16 R16, R164, R4, R16 ;  /* 0x00000004a410723c */ /* 0x008ff00000041810 */
[C---:B------:R-:W-:Y:S01]  /*18a10*/  HMMA.16816.F32.BF16 R144, R172.reuse, R22, R144 ;  /* 0x00000016ac90723c */ /* 0x040fe20000041890 */
[----:B------:R-:W2:Y:S07]  /*18a20*/  LDSM.16.M88.4 R20, [R187+0xa800] ;  /* 0x00a80000bb14783b */ /* 0x000eae0000000200 */
[C---:B------:R-:W-:Y:S08]  /*18a30*/  HMMA.16816.F32.BF16 R140, R172.reuse, R8, R140 ;  /* 0x00000008ac8c723c */ /* 0x040ff0000004188c */
[----:B------:R-:W-:Y:S01]  /*18a40*/  HMMA.16816.F32.BF16 R136, R172, R10, R136 ;  /* 0x0000000aac88723c */ /* 0x000fe20000041888 */
[----:B------:R-:W-:Y:S07]  /*18a50*/  LDSM.16.M88.4 R8, [R188+0x4000] ;  /* 0x00400000bc08783b */ /* 0x000fee0000000200 */
[C---:B------:R-:W-:Y:S01]  /*18a60*/  HMMA.16816.F32.BF16 R12, R164.reuse, R6, R12 ;  /* 0x00000006a40c723c */ /* 0x040fe2000004180c */
[----:B------:R-:W3:Y:S07]  /*18a70*/  LDSM.16.M88.4 R4, [R183+0x4000] ;  /* 0x00400000b704783b */ /* 0x000eee0000000200 */
[----:B-1----:R-:W-:Y:S08]  /*18a80*/  HMMA.16816.F32.BF16 R148, R164, R160, R148 ;  /* 0x000000a0a494723c */ /* 0x002ff00000041894 */
[----:B------:R-:W-:Y:S08]  /*18a90*/  HMMA.16816.F32.BF16 R32, R172, R228, R32 ;  /* 0x000000e4ac20723c */ /* 0x000ff00000041820 */
[C---:B----4-:R-:W-:Y:S08]  /*18aa0*/  HMMA.16816.F32.BF16 R16, R28.reuse, R24, R16 ;  /* 0x000000181c10723c */ /* 0x050ff00000041810 */
[----:B------:R-:W-:Y:S01]  /*18ab0*/  HMMA.16816.F32.BF16 R12, R28, R26, R12 ;  /* 0x0000001a1c0c723c */ /* 0x000fe2000004180c */
[----:B------:R-:W1:Y:S07]  /*18ac0*/  LDSM.16.M88.4 R24, [R183+0x4800] ;  /* 0x00480000b718783b */ /* 0x000e6e0000000200 */
[----:B------:R-:W-:Y:S08]  /*18ad0*/  HMMA.16816.F32.BF16 R144, R164, R162, R144 ;  /* 0x000000a2a490723c */ /* 0x000ff00000041890 */
[----:B--2---:R-:W-:Y:S07]  /*18ae0*/  HMMA.16816.F32.BF16 R148, R28, R20, R148 ;  /* 0x000000141c94723c */ /* 0x004fee0000041894 */
[----:B------:R-:W-:Y:S01]  /*18af0*/  IADD3 R20, R0, 0x8, RZ ;  /* 0x0000000800147810 */ /* 0x000fe20007ffe0ff */
[----:B------:R-:W-:Y:S01]  /*18b00*/  HMMA.16816.F32.BF16 R32, R164, R152, R32 ;  /* 0x00000098a420723c */ /* 0x000fe20000041820 */
[----:B------:R-:W-:-:S02]  /*18b10*/  IMAD.MOV.U32 R21, RZ, RZ, R134 ;  /* 0x000000ffff157224 */ /* 0x000fc400078e0086 */
[----:B------:R-:W-:-:S04]  /*18b20*/  ISETP.GE.AND P5, PT, R20, R221, PT ;  /* 0x000000dd1400720c */ /* 0x000fc80003fa6270 */
[----:B------:R-:W-:Y:S01]  /*18b30*/  IMAD.IADD R152, R222, 0x1, -R2 ;  /* 0x00000001de987824 */ /* 0x000fe200078e0a02 */
[----:B---3--:R-:W-:Y:S01]  /*18b40*/  HMMA.16816.F32.BF16 R16, R8, R4, R16 ;  /* 0x000000040810723c */ /* 0x008fe20000041810 */
[----:B------:R-:W-:Y:S01]  /*18b50*/  ISETP.GE.OR P5, PT, R20, R220, !P5 ;  /* 0x000000dc1400720c */ /* 0x000fe20006fa6670 */
[----:B------:R-:W2:Y:S02]  /*18b60*/  I2F R21, R21 ;  /* 0x0000001500157306 */ /* 0x000ea40000201400 */
[----:B------:R-:W-:-:S03]  /*18b70*/  IABS R134, R152 ;  /* 0x0000009800867213 */ /* 0x000fc60000000000 */
[----:B------:R-:W-:Y:S01]  /*18b80*/  IMAD.IADD R5, R222, 0x1, -R20 ;  /* 0x00000001de057824 */ /* 0x000fe200078e0a14 */
[----:B------:R-:W-:Y:S02]  /*18b90*/  HMMA.16816.F32.BF16 R12, R8, R6, R12 ;  /* 0x00000006080c723c */ /* 0x000fe4000004180c */
[----:B------:R-:W3:Y:S02]  /*18ba0*/  I2F R4, R134 ;  /* 0x0000008600047306 */ /* 0x000ee40000201400 */
[----:B------:R-:W-:-:S03]  /*18bb0*/  IABS R5, R5 ;  /* 0x0000000500057213 */ /* 0x000fc60000000000 */
[C---:B------:R-:W-:Y:S01]  /*18bc0*/  IMAD.IADD R6, R219.reuse, 0x1, -R2 ;  /* 0x00000001db067824 */ /* 0x040fe200078e0a02 */
[----:B------:R-:W-:Y:S01]  /*18bd0*/  HMMA.16816.F32.BF16 R144, R28, R22, R144 ;  /* 0x000000161c90723c */ /* 0x000fe20000041890 */
[----:B------:R-:W-:Y:S01]  /*18be0*/  IMAD.MOV.U32 R7, RZ, RZ, R5 ;  /* 0x000000ffff077224 */ /* 0x000fe200078e0005 */
[----:B------:R-:W-:Y:S01]  /*18bf0*/  IADD3 R5, R0, 0x9, RZ ;  /* 0x0000000900057810 */ /* 0x000fe20007ffe0ff */
[----:B------:R-:W-:Y:S01]  /*18c00*/  IMAD.IADD R2, R219, 0x1, -R20 ;  /* 0x00000001db027824 */ /* 0x000fe200078e0a14 */
[----:B------:R-:W-:-:S03]  /*18c10*/  IABS R6, R6 ;  /* 0x0000000600067213 */ /* 0x000fc60000000000 */
[----:B------:R-:W4:Y:S01]  /*18c20*/  I2F R7, R7 ;  /* 0x0000000700077306 */ /* 0x000f220000201400 */
[----:B------:R-:W-:Y:S01]  /*18c30*/  IMAD.IADD R23, R222, 0x1, -R5 ;  /* 0x00000001de177824 */ /* 0x000fe200078e0a05 */
[----:B-1----:R-:W-:Y:S01]  /*18c40*/  HMMA.16816.F32.BF16 R148, R8, R24, R148 ;  /* 0x000000180894723c */ /* 0x002fe20000041894 */
[----:B------:R-:W-:Y:S01]  /*18c50*/  IMAD.MOV.U32 R22, RZ, RZ, R6 ;  /* 0x000000ffff167224 */ /* 0x000fe200078e0006 */
[----:B------:R-:W-:Y:S01]  /*18c60*/  IABS R2, R2 ;  /* 0x0000000200027213 */ /* 0x000fe20000000000 */
[C---:B------:R-:W-:Y:S01]  /*18c70*/  FFMA.FTZ R16, -R216.reuse, R133, R16 ;  /* 0x00000085d8107223 */ /* 0x040fe20000010110 */
[----:B------:R-:W-:Y:S01]  /*18c80*/  IABS R6, R23 ;  /* 0x0000001700067213 */ /* 0x000fe20000000000 */
[C---:B--2---:R-:W-:Y:S01]  /*18c90*/  FFMA.FTZ R18, -R216.reuse, R21, R18 ;  /* 0x00000015d8127223 */ /* 0x044fe20000010112 */
[----:B------:R1:W2:Y:S01]  /*18ca0*/  I2F R23, R2 ;  /* 0x0000000200177306 */ /* 0x0002a20000201400 */
[----:B---3--:R-:W-:Y:S01]  /*18cb0*/  FFMA.FTZ R24, -R216, R4, R17 ;  /* 0x00000004d8187223 */ /* 0x008fe20000010111 */
[----:B------:R-:W-:Y:S01]  /*18cc0*/  FSEL R17, R16, -INF , !P2 ;  /* 0xff80000010117808 */ /* 0x000fe20005000000 */
[----:B------:R-:W-:Y:S01]  /*18cd0*/  HMMA.16816.F32.BF16 R140, R164, R156, R140 ;  /* 0x0000009ca48c723c */ /* 0x000fe2000004188c */
[----:B------:R-:W-:-:S02]  /*18ce0*/  ISETP.GE.AND P2, PT, R20, R218, PT ;  /* 0x000000da1400720c */ /* 0x000fc40003f46270 */
[----:B------:R-:W-:Y:S02]  /*18cf0*/  FSEL R16, R24, -INF , !P6 ;  /* 0xff80000018107808 */ /* 0x000fe40007000000 */
[----:B------:R-:W3:Y:S01]  /*18d00*/  I2F R4, R6 ;  /* 0x0000000600047306 */ /* 0x000ee20000201400 */
[----:B----4-:R-:W-:Y:S01]  /*18d10*/  FFMA.FTZ R7, -R216, R7, R12 ;  /* 0x00000007d8077223 */ /* 0x010fe2000001010c */
[----:B------:R-:W-:Y:S01]  /*18d20*/  ISETP.GE.AND P6, PT, R5, R221, PT ;  /* 0x000000dd0500720c */ /* 0x000fe20003fc6270 */
[----:B------:R-:W-:Y:S01]  /*18d30*/  IMAD.IADD R12, R219, 0x1, -R5 ;  /* 0x00000001db0c7824 */ /* 0x000fe200078e0a05 */
[----:B------:R-:W-:Y:S01]  /*18d40*/  IADD3 R25, R0, 0x10, RZ ;  /* 0x0000001000197810 */ /* 0x000fe20007ffe0ff */
[----:B------:R-:W-:Y:S01]  /*18d50*/  HMMA.16816.F32.BF16 R144, R8, R26, R144 ;  /* 0x0000001a0890723c */ /* 0x000fe20000041890 */
[----:B------:R-:W-:Y:S02]  /*18d60*/  ISETP.GE.OR P6, PT, R5, R220, !P6 ;  /* 0x000000dc0500720c */ /* 0x000fe400077c6670 */
[----:B-1----:R-:W-:Y:S01]  /*18d70*/  FSEL R2, R7, -INF , !P5 ;  /* 0xff80000007027808 */ /* 0x002fe20006800000 */
[----:B------:R-:W1:Y:S01]  /*18d80*/  I2F R22, R22 ;  /* 0x0000001600167306 */ /* 0x000e620000201400 */
[----:B------:R-:W-:Y:S01]  /*18d90*/  ISETP.GE.AND P5, PT, R5, R218, PT ;  /* 0x000000da0500720c */ /* 0x000fe20003fa6270 */
[C---:B--2---:R-:W-:Y:S01]  /*18da0*/  FFMA.FTZ R14, -R216.reuse, R23, R14 ;  /* 0x00000017d80e7223 */ /* 0x044fe2000001010e */
[----:B------:R-:W-:Y:S01]  /*18db0*/  IABS R12, R12 ;  /* 0x0000000c000c7213 */ /* 0x000fe20000000000 */
[----:B------:R-:W-:Y:S01]  /*18dc0*/  IMAD.IADD R23, R219, 0x1, -R25 ;  /* 0x00000001db177824 */ /* 0x000fe200078e0a19 */
[-C--:B------:R-:W-:Y:S01]  /*18dd0*/  ISETP.GE.OR P5, PT, R5, R217.reuse, !P5 ;  /* 0x000000d90500720c */ /* 0x080fe20006fa6670 */
[----:B------:R-:W-:Y:S01]  /*18de0*/  HMMA.16816.F32.BF16 R136, R164, R158, R136 ;  /* 0x0000009ea488723c */ /* 0x000fe20000041888 */
[----:B---3--:R-:W-:Y:S01]  /*18df0*/  FFMA.FTZ R13, -R216, R4, R13 ;  /* 0x00000004d80d7223 */ /* 0x008fe2000001010d */
[----:B------:R-:W-:Y:S01]  /*18e00*/  ISETP.GE.OR P2, PT, R20, R217, !P2 ;  /* 0x000000d91400720c */ /* 0x000fe20005746670 */
[----:B------:R-:W2:Y:S01]  /*18e10*/  LDSM.16.M88.4 R4, [R187+0xb000] ;  /* 0x00b00000bb04783b */ /* 0x000ea20000000200 */
[----:B------:R-:W-:Y:S01]  /*18e20*/  IMAD.IADD R20, R222, 0x1, -R25 ;  /* 0x00000001de147824 */ /* 0x000fe200078e0a19 */
[----:B------:R-:W-:Y:S01]  /*18e30*/  IADD3 R24, R0, 0x11, RZ ;  /* 0x0000001100187810 */ /* 0x000fe20007ffe0ff */
[----:B------:R-:W3:Y:S01]  /*18e40*/  I2F R12, R12 ;  /* 0x0000000c000c7306 */ /* 0x000ee20000201400 */
[----:B------:R-:W-:Y:S01]  /*18e50*/  FSEL R133, R13, -INF , !P6 ;  /* 0xff8000000d857808 */ /* 0x000fe20007000000 */
[----:B------:R-:W-:Y:S01]  /*18e60*/  HMMA.16816.F32.BF16 R168, R172, R230, R168 ;  /* 0x000000e6aca8723c */ /* 0x000fe200000418a8 */
[----:B------:R-:W-:Y:S01]  /*18e70*/  IABS R20, R20 ;  /* 0x0000001400147213 */ /* 0x000fe20000000000 */
[----:B-1----:R-:W-:Y:S01]  /*18e80*/  FFMA.FTZ R19, -R216, R22, R19 ;  /* 0x00000016d8137223 */ /* 0x002fe20000010113 */
[----:B------:R-:W-:Y:S01]  /*18e90*/  ISETP.GE.AND P6, PT, R0, R218, PT ;  /* 0x000000da0000720c */ /* 0x000fe20003fc6270 */
[----:B------:R-:W-:Y:S01]  /*18ea0*/  IMAD.IADD R22, R222, 0x1, -R24 ;  /* 0x00000001de167824 */ /* 0x000fe200078e0a18 */
[----:B------:R-:W-:Y:S01]  /*18eb0*/  IABS R23, R23 ;  /* 0x0000001700177213 */ /* 0x000fe20000000000 */
[----:B------:R-:W-:Y:S01]  /*18ec0*/  IMAD.MOV.U32 R27, RZ, RZ, R20 ;  /* 0x000000ffff1b7224 */ /* 0x000fe200078e0014 */
[----:B------:R-:W-:-:S02]  /*18ed0*/  IADD3 R20, R0, 0x18, RZ ;  /* 0x0000001800147810 */ /* 0x000fc40007ffe0ff */
[----:B------:R-:W-:Y:S02]  /*18ee0*/  IABS R22, R22 ;  /* 0x0000001600167213 */ /* 0x000fe40000000000 */
[----:B------:R-:W-:Y:S01]  /*18ef0*/  ISETP.GE.OR P6, PT, R0, R217, !P6 ;  /* 0x000000d90000720c */ /* 0x000fe200077c6670 */
[----:B------:R-:W1:Y:S01]  /*18f00*/  I2F R27, R27 ;  /* 0x0000001b001b7306 */ /* 0x000e620000201400 */
[----:B------:R-:W-:Y:S01]  /*18f10*/  IMAD.IADD R21, R222, 0x1, -R20 ;  /* 0x00000001de157824 */ /* 0x000fe200078e0a14 */
[----:B------:R-:W-:Y:S01]  /*18f20*/  FSEL R19, R19, -INF , !P1 ;  /* 0xff80000013137808 */ /* 0x000fe20004800000 */
[----:B---3--:R-:W-:Y:S01]  /*18f30*/  FFMA.FTZ R157, -R216, R12, R15 ;  /* 0x0000000cd89d7223 */ /* 0x008fe2000001010f */
[----:B------:R-:W-:Y:S02]  /*18f40*/  FSEL R158, R18, -INF , !P6 ;  /* 0xff800000129e7808 */ /* 0x000fe40007000000 */
[----:B------:R-:W-:Y:S02]  /*18f50*/  FSEL R18, R14, -INF , !P2 ;  /* 0xff8000000e127808 */ /* 0x000fe40005000000 */
[----:B------:R-:W3:Y:S01]  /*18f60*/  I2F R22, R22 ;  /* 0x0000001600167306 */ /* 0x000ee20000201400 */
[----:B------:R-:W-:Y:S01]  /*18f70*/  FSEL R157, R157, -INF , !P5 ;  /* 0xff8000009d9d7808 */ /* 0x000fe20006800000 */
[----:B------:R-:W4:Y:S01]  /*18f80*/  LDSM.16.M88.4 R12, [R183+0x5000] ;  /* 0x00500000b70c783b */ /* 0x000f220000000200 */
[----:B------:R-:W-:Y:S01]  /*18f90*/  IABS R21, R21 ;  /* 0x0000001500157213 */ /* 0x000fe20000000000 */
[----:B------:R-:W-:Y:S01]  /*18fa0*/  HMMA.16816.F32.BF16 R168, R164, R154, R168 ;  /* 0x0000009aa4a8723c */ /* 0x000fe200000418a8 */
[----:B------:R-:W-:-:S02]  /*18fb0*/  ISETP.GE.AND P2, PT, R24, R221, PT ;  /* 0x000000dd1800720c */ /* 0x000fc40003f46270 */
[----:B------:R-:W-:Y:S01]  /*18fc0*/  ISETP.GE.AND P5, PT, R24, R218, PT ;  /* 0x000000da1800720c */ /* 0x000fe20003fa6270 */
[----:B------:R-:W-:Y:S01]  /*18fd0*/  I2F R23, R23 ;  /* 0x0000001700177306 */ /* 0x000fe20000201400 */
[----:B------:R-:W-:Y:S01]  /*18fe0*/  ISETP.GE.AND P6, PT, R25, R221, PT ;  /* 0x000000dd1900720c */ /* 0x000fe20003fc6270 */
[----:B-1----:R-:W-:Y:S01]  /*18ff0*/  FFMA.FTZ R27, -R216, R27, R148 ;  /* 0x0000001bd81b7223 */ /* 0x002fe20000010194 */
[C---:B------:R-:W-:Y:S01]  /*19000*/  ISETP.GE.OR P2, PT, R24.reuse, R220, !P2 ;  /* 0x000000dc1800720c */ /* 0x040fe20005746670 */
[----:B------:R-:W-:Y:S01]  /*19010*/  IMAD.MOV.U32 R164, RZ, RZ, R232 ;  /* 0x000000ffffa47224 */ /* 0x000fe200078e00e8 */
[-C--:B------:R-:W-:Y:S01]  /*19020*/  ISETP.GE.OR P5, PT, R24, R217.reuse, !P5 ;  /* 0x000000d91800720c */ /* 0x080fe20006fa6670 */
[----:B------:R-:W-:Y:S01]  /*19030*/  IMAD.IADD R24, R219, 0x1, -R24 ;  /* 0x00000001db187824 */ /* 0x000fe200078e0a18 */
[C---:B--2---:R-:W-:Y:S01]  /*19040*/  HMMA.16816.F32.BF16 R140, R28.reuse, R4, R140 ;  /* 0x000000041c8c723c */ /* 0x044fe2000004188c */
[----:B------:R-:W1:Y:S01]  /*19050*/  I2F R21, R21 ;  /* 0x0000001500157306 */ /* 0x000e620000201400 */
[C---:B------:R-:W-:Y:S01]  /*19060*/  ISETP.GE.AND P1, PT, R25.reuse, R218, PT ;  /* 0x000000da1900720c */ /* 0x040fe20003f26270 */
[----:B---3--:R-:W-:Y:S01]  /*19070*/  FFMA.FTZ R22, -R216, R22, R149 ;  /* 0x00000016d8167223 */ /* 0x008fe20000010195 */
[C---:B------:R-:W-:Y:S01]  /*19080*/  ISETP.GE.OR P6, PT, R25.reuse, R220, !P6 ;  /* 0x000000dc1900720c */ /* 0x040fe200077c6670 */
[----:B------:R-:W-:Y:S01]  /*19090*/  IMAD.MOV.U32 R165, RZ, RZ, R233 ;  /* 0x000000ffffa57224 */ /* 0x000fe200078e00e9 */
[----:B------:R-:W-:Y:S01]  /*190a0*/  ISETP.GE.OR P1, PT, R25, R217, !P1 ;  /* 0x000000d91900720c */ /* 0x000fe20004f26670 */
[----:B------:R-:W-:Y:S01]  /*190b0*/  IMAD.IADD R5, R219, 0x1, -R20 ;  /* 0x00000001db057824 */ /* 0x000fe200078e0a14 */
[----:B------:R-:W-:Y:S01]  /*190c0*/  IABS R4, R24 ;  /* 0x0000001800047213 */ /* 0x000fe20000000000 */
[----:B------:R-:W-:Y:S01]  /*190d0*/  HMMA.16816.F32.BF16 R136, R28, R6, R136 ;  /* 0x000000061c88723c */ /* 0x000fe20000041888 */
[----:B------:R-:W-:-:S02]  /*190e0*/  FSEL R27, R27, -INF , !P6 ;  /* 0xff8000001b1b7808 */ /* 0x000fc40007000000 */
[----:B------:R-:W-:Y:S02]  /*190f0*/  IABS R5, R5 ;  /* 0x0000000500057213 */ /* 0x000fe40000000000 */
[----:B------:R-:W-:Y:S01]  /*19100*/  FSEL R25, R22, -INF , !P2 ;  /* 0xff80000016197808 */ /* 0x000fe20005000000 */
[----:B------:R-:W2:Y:S01]  /*19110*/  I2F R4, R4 ;  /* 0x0000000400047306 */ /* 0x000ea20000201400 */
[----:B------:R-:W-:Y:S01]  /*19120*/  ISETP.GE.AND P6, PT, R20, R221, PT ;  /* 0x000000dd1400720c */ /* 0x000fe20003fc6270 */
[----:B-1----:R-:W-:Y:S01]  /*19130*/  FFMA.FTZ R21, -R216, R21, R144 ;  /* 0x00000015d8157223 */ /* 0x002fe20000010190 */
[----:B------:R-:W-:Y:S01]  /*19140*/  ISETP.GE.AND P2, PT, R20, R218, PT ;  /* 0x000000da1400720c */ /* 0x000fe20003f46270 */
[----:B------:R-:W-:Y:S01]  /*19150*/  FFMA.FTZ R22, -R216, R23, R150 ;  /* 0x00000017d8167223 */ /* 0x000fe20000010196 */
[C---:B------:R-:W-:Y:S02]  /*19160*/  ISETP.GE.OR P6, PT, R20.reuse, R220, !P6 ;  /* 0x000000dc1400720c */ /* 0x040fe400077c6670 */
[----:B------:R-:W-:Y:S01]  /*19170*/  ISETP.GE.OR P2, PT, R20, R217, !P2 ;  /* 0x000000d91400720c */ /* 0x000fe20005746670 */
[----:B------:R-:W1:Y:S01]  /*19180*/  I2F R5, R5 ;  /* 0x0000000500057306 */ /* 0x000e620000201400 */
[----:B------:R-:W-:-:S02]  /*19190*/  IADD3 R20, R0, 0x19, RZ ;  /* 0x0000001900147810 */ /* 0x000fc40007ffe0ff */
[----:B------:R-:W-:Y:S01]  /*191a0*/  FSEL R24, R21, -INF , !P6 ;  /* 0xff80000015187808 */ /* 0x000fe20007000000 */
[C---:B----4-:R-:W-:Y:S01]  /*191b0*/  HMMA.16816.F32.BF16 R140, R8.reuse, R12, R140 ;  /* 0x0000000c088c723c */ /* 0x050fe2000004188c */
[----:B------:R-:W-:Y:S01]  /*191c0*/  FSEL R22, R22, -INF , !P1 ;  /* 0xff80000016167808 */ /* 0x000fe20004800000 */
[--C-:B------:R-:W-:Y:S01]  /*191d0*/  IMAD.IADD R23, R222, 0x1, -R20.reuse ;  /* 0x00000001de177824 */ /* 0x100fe200078e0a14 */
[C---:B------:R-:W-:Y:S01]  /*191e0*/  ISETP.GE.AND P6, PT, R20.reuse, R221, PT ;  /* 0x000000dd1400720c */ /* 0x040fe20003fc6270 */
[----:B------:R-:W-:Y:S01]  /*191f0*/  IMAD.IADD R6, R219, 0x1, -R20 ;  /* 0x00000001db067824 */ /* 0x000fe200078e0a14 */
[----:B------:R-:W-:Y:S02]  /*19200*/  ISETP.GE.AND P1, PT, R20, R218, PT ;  /* 0x000000da1400720c */ /* 0x000fe40003f26270 */
[----:B------:R-:W-:Y:S01]  /*19210*/  IABS R21, R23 ;  /* 0x0000001700157213 */ /* 0x000fe20000000000 */
[----:B--2---:R-:W-:Y:S01]  /*19220*/  FFMA.FTZ R23, -R216, R4, R151 ;  /* 0x00000004d8177223 */ /* 0x004fe20000010197 */
[----:B------:R-:W-:Y:S01]  /*19230*/  IABS R4, R6 ;  /* 0x0000000600047213 */ /* 0x000fe20000000000 */
[----:B------:R-:W-:Y:S01]  /*19240*/  HMMA.16816.F32.BF16 R136, R8, R14, R136 ;  /* 0x0000000e0888723c */ /* 0x000fe20000041888 */
[----:B------:R-:W-:Y:S01]  /*19250*/  IADD3 R6, R0, 0x20, RZ ;  /* 0x0000002000067810 */ /* 0x000fe20007ffe0ff */
[----:B-1----:R-:W-:Y:S01]  /*19260*/  FFMA.FTZ R5, -R216, R5, R146 ;  /* 0x00000005d8057223 */ /* 0x002fe20000010192 */
[----:B------:R-:W1:Y:S01]  /*19270*/  I2F R21, R21 ;  /* 0x0000001500157306 */ /* 0x000e620000201400 */
[----:B------:R-:W-:-:S02]  /*19280*/  ISETP.GE.OR P6, PT, R20, R220, !P6 ;  /* 0x000000dc1400720c */ /* 0x000fc400077c6670 */
[----:B------:R-:W-:Y:S01]  /*19290*/  ISETP.GE.OR P1, PT, R20, R217, !P1 ;  /* 0x000000d91400720c */ /* 0x000fe20004f26670 */
[--C-:B------:R-:W-:Y:S01]  /*192a0*/  IMAD.IADD R13, R222, 0x1, -R6.reuse ;  /* 0x00000001de0d7824 */ /* 0x100fe200078e0a06 */
[----:B------:R-:W-:Y:S01]  /*192b0*/  FSEL R23, R23, -INF , !P5 ;  /* 0xff80000017177808 */ /* 0x000fe20006800000 */
[----:B------:R-:W-:Y:S01]  /*192c0*/  IMAD.IADD R26, R219, 0x1, -R6 ;  /* 0x00000001db1a7824 */ /* 0x000fe200078e0a06 */
[----:B------:R-:W-:Y:S01]  /*192d0*/  FSEL R20, R5, -INF , !P2 ;  /* 0xff80000005147808 */ /* 0x000fe20005000000 */
[----:B------:R2:W3:Y:S01]  /*192e0*/  I2F R134, R4 ;  /* 0x0000000400867306 */ /* 0x0004e20000201400 */
[C---:B------:R-:W-:Y:S02]  /*192f0*/  ISETP.GE.AND P5, PT, R6.reuse, R221, PT ;  /* 0x000000dd0600720c */ /* 0x040fe40003fa6270 */
[C---:B------:R-:W-:Y:S02]  /*19300*/  ISETP.GE.AND P2, PT, R6.reuse, R218, PT ;  /* 0x000000da0600720c */ /* 0x040fe40003f46270 */
[----:B------:R-:W-:-:S02]  /*19310*/  ISETP.GE.OR P5, PT, R6, R220, !P5 ;  /* 0x000000dc0600720c */ /* 0x000fc40006fa6670 */
[----:B------:R-:W-:Y:S01]  /*19320*/  ISETP.GE.OR P2, PT, R6, R217, !P2 ;  /* 0x000000d90600720c */ /* 0x000fe20005746670 */
[----:B-1----:R-:W-:Y:S01]  /*19330*/  FFMA.FTZ R146, -R216, R21, R145 ;  /* 0x00000015d8927223 */ /* 0x002fe20000010191 */
[----:B------:R-:W-:Y:S02]  /*19340*/  IADD3 R12, R0, 0x21, RZ ;  /* 0x00000021000c7810 */ /* 0x000fe40007ffe0ff */
[----:B------:R-:W-:Y:S02]  /*19350*/  IABS R26, R26 ;  /* 0x0000001a001a7213 */ /* 0x000fe40000000000 */
[----:B------:R-:W-:Y:S01]  /*19360*/  IABS R13, R13 ;  /* 0x0000000d000d7213 */ /* 0x000fe20000000000 */
[----:B------:R-:W-:Y:S01]  /*19370*/  IMAD.IADD R145, R222, 0x1, -R12 ;  /* 0x00000001de917824 */ /* 0x000fe200078e0a0c */
[----:B------:R-:W-:Y:S01]  /*19380*/  IADD3 R144, R0, 0x28, RZ ;  /* 0x0000002800907810 */ /* 0x000fe20007ffe0ff */
[----:B--2---:R-:W1:Y:S01]  /*19390*/  LDSM.16.M88.4 R4, [R187+0xb800] ;  /* 0x00b80000bb04783b */ /* 0x004e620000000200 */
[----:B---3--:R-:W-:-:S02]  /*193a0*/  FFMA.FTZ R21, -R216, R134, R147 ;  /* 0x00000086d8157223 */ /* 0x008fc40000010193 */
[----:B------:R-:W-:Y:S01]  /*193b0*/  IABS R134, R145 ;  /* 0x0000009100867213 */ /* 0x000fe20000000000 */
[----:B------:R-:W2:Y:S01]  /*193c0*/  I2F R13, R13 ;  /* 0x0000000d000d7306 */ /* 0x000ea20000201400 */
[----:B------:R-:W-:Y:S01]  /*193d0*/  IMAD.IADD R147, R219, 0x1, -R12 ;  /* 0x00000001db937824 */ /* 0x000fe200078e0a0c */
[----:B------:R-:W-:Y:S02]  /*193e0*/  FSEL R21, R21, -INF , !P1 ;  /* 0xff80000015157808 */ /* 0x000fe40004800000 */
[C---:B------:R-:W-:Y:S02]  /*193f0*/  ISETP.GE.AND P1, PT, R12.reuse, R218, PT ;  /* 0x000000da0c00720c */ /* 0x040fe40003f26270 */
[----:B------:R-:W-:Y:S02]  /*19400*/  IABS R147, R147 ;  /* 0x0000009300937213 */ /* 0x000fe40000000000 */
[----:B------:R-:W3:Y:S01]  /*19410*/  I2F R145, R26 ;  /* 0x0000001a00917306 */ /* 0x000ee20000201400 */
[----:B------:R-:W-:Y:S01]  /*19420*/  ISETP.GE.OR P1, PT, R12, R217, !P1 ;  /* 0x000000d90c00720c */ /* 0x000fe20004f26670 */
[----:B--2---:R-:W-:-:S06]  /*19430*/  FFMA.FTZ R13, -R216, R13, R140 ;  /* 0x0000000dd80d7223 */ /* 0x004fcc000001018c */
[----:B------:R-:W2:Y:S01]  /*19440*/  I2F R134, R134 ;  /* 0x0000008600867306 */ /* 0x000ea20000201400 */
[----:B------:R-:W-:Y:S02]  /*19450*/  FSEL R175, R13, -INF , !P5 ;  /* 0xff8000000daf7808 */ /* 0x000fe40006800000 */
[----:B------:R-:W-:Y:S01]  /*19460*/  ISETP.GE.AND P5, PT, R144, R221, PT ;  /* 0x000000dd9000720c */ /* 0x000fe20003fa6270 */
[----:B---3--:R-:W-:Y:S01]  /*19470*/  FFMA.FTZ R167, -R216, R145, R142 ;  /* 0x00000091d8a77223 */ /* 0x008fe2000001018e */
[----:B------:R-:W-:Y:S01]  /*19480*/  FSEL R26, R146, -INF , !P6 ;  /* 0xff800000921a7808 */ /* 0x000fe20007000000 */
[--C-:B------:R-:W-:Y:S01]  /*19490*/  IMAD.IADD R146, R222, 0x1, -R144.reuse ;  /* 0x00000001de927824 */ /* 0x100fe200078e0a90 */
[----:B------:R-:W-:Y:S01]  /*194a0*/  ISETP.GE.AND P6, PT, R12, R221, PT ;  /* 0x000000dd0c00720c */ /* 0x000fe20003fc6270 */
[----:B------:R-:W-:Y:S01]  /*194b0*/  IMAD.IADD R145, R219, 0x1, -R144 ;  /* 0x00000001db917824 */ /* 0x000fe200078e0a90 */
[----:B------:R-:W-:Y:S02]  /*194c0*/  IADD3 R142, R0, 0x29, RZ ;  /* 0x00000029008e7810 */ /* 0x000fe40007ffe0ff */
[----:B------:R-:W-:Y:S01]  /*194d0*/  ISETP.GE.OR P6, PT, R12, R220, !P6 ;  /* 0x000000dc0c00720c */ /* 0x000fe200077c6670 */
[----:B------:R-:W-:Y:S01]  /*194e0*/  IMAD.MOV.U32 R12, RZ, RZ, R147 ;  /* 0x000000ffff0c7224 */ /* 0x000fe200078e0093 */
[----:B------:R-:W-:Y:S01]  /*194f0*/  FSEL R167, R167, -INF , !P2 ;  /* 0xff800000a7a77808 */ /* 0x000fe20005000000 */
[----:B--2---:R-:W-:Y:S01]  /*19500*/  FFMA.FTZ R134, -R216, R134, R141 ;  /* 0x00000086d8867223 */ /* 0x004fe2000001018d */
[----:B------:R-:W-:Y:S01]  /*19510*/  ISETP.GE.AND P2, PT, R144, R218, PT ;  /* 0x000000da9000720c */ /* 0x000fe20003f46270 */
[----:B------:R2:W3:Y:S01]  /*19520*/  I2F R140, R12 ;  /* 0x0000000c008c7306 */ /* 0x0004e20000201400 */
[----:B-1----:R-:W-:Y:S01]  /*19530*/  HMMA.16816.F32.BF16 R32, R28, R4, R32 ;  /* 0x000000041c20723c */ /* 0x002fe20000041820 */
[----:B------:R-:W-:-:S02]  /*19540*/  IADD3 R141, R0, 0x30, RZ ;  /* 0x00000030008d7810 */ /* 0x000fc40007ffe0ff */
[----:B------:R-:W-:Y:S02]  /*19550*/  FSEL R224, R134, -INF , !P6 ;  /* 0xff80000086e07808 */ /* 0x000fe40007000000 */
[----:B------:R-:W-:Y:S02]  /*19560*/  IABS R146, R146 ;  /* 0x0000009200927213 */ /* 0x000fe40000000000 */
[C-C-:B------:R-:W-:Y:S01]  /*19570*/  IMAD.IADD R5, R219.reuse, 0x1, -R142.reuse ;  /* 0x00000001db057824 */ /* 0x140fe200078e0a8e */
[----:B------:R-:W-:Y:S01]  /*19580*/  HMMA.16816.F32.BF16 R168, R28, R6, R168 ;  /* 0x000000061ca8723c */ /* 0x000fe200000418a8 */
[C---:B------:R-:W-:Y:S01]  /*19590*/  ISETP.GE.OR P5, PT, R144.reuse, R220, !P5 ;  /* 0x000000dc9000720c */ /* 0x040fe20006fa6670 */
[----:B------:R-:W1:Y:S01]  /*195a0*/  I2F R147, R146 ;  /* 0x0000009200937306 */ /* 0x000e620000201400 */
[----:B------:R-:W-:Y:S01]  /*195b0*/  ISETP.GE.OR P2, PT, R144, R217, !P2 ;  /* 0x000000d99000720c */ /* 0x000fe20005746670 */
[C---:B------:R-:W-:Y:S01]  /*195c0*/  IMAD.IADD R144, R222.reuse, 0x1, -R141 ;  /* 0x00000001de907824 */ /* 0x040fe200078e0a8d */
[----:B------:R-:W-:Y:S01]  /*195d0*/  IABS R5, R5 ;  /* 0x0000000500057213 */ /* 0x000fe20000000000 */
[----:B--2---:R-:W-:Y:S01]  /*195e0*/  IMAD.IADD R12, R222, 0x1, -R142 ;  /* 0x00000001de0c7824 */ /* 0x004fe200078e0a8e */
[----:B------:R-:W-:Y:S01]  /*195f0*/  IADD3 R6, R0, 0x38, RZ ;  /* 0x0000003800067810 */ /* 0x000fe20007ffe0ff */
[----:B---3--:R-:W-:Y:S01]  /*19600*/  FFMA.FTZ R143, -R216, R140, R143 ;  /* 0x0000008cd88f7223 */ /* 0x008fe2000001018f */
[----:B------:R-:W-:Y:S01]  /*19610*/  ISETP.GE.AND P6, PT, R142, R221, PT ;  /* 0x000000dd8e00720c */ /* 0x000fe20003fc6270 */
[----:B------:R-:W-:Y:S01]  /*19620*/  IMAD.MOV.U32 R134, RZ, RZ, R5 ;  /* 0x000000ffff867224 */ /* 0x000fe200078e0005 */
[----:B------:R-:W-:Y:S01]  /*19630*/  IABS R4, R12 ;  /* 0x0000000c00047213 */ /* 0x000fe20000000000 */
[----:B------:R-:W-:Y:S01]  /*19640*/  IMAD.IADD R30, R219, 0x1, -R6 ;  /* 0x00000001db1e7824 */ /* 0x000fe200078e0a06 */
[----:B------:R-:W2:Y:S01]  /*19650*/  LDSM.16.M88.4 R12, [R183+0x5800] ;  /* 0x00580000b70c783b */ /* 0x000ea20000000200 */
[----:B------:R-:W-:Y:S01]  /*19660*/  IABS R5, R144 ;  /* 0x0000009000057213 */ /* 0x000fe20000000000 */
[----:B------:R3:W4:Y:S01]  /*19670*/  I2F R140, R4 ;  /* 0x00000004008c7306 */ /* 0x0007220000201400 */
[----:B------:R-:W-:Y:S01]  /*19680*/  FSEL R172, R143, -INF , !P1 ;  /* 0xff8000008fac7808 */ /* 0x000fe20004800000 */
[----:B-1----:R-:W-:Y:S01]  /*19690*/  FFMA.FTZ R147, -R216, R147, R136 ;  /* 0x00000093d8937223 */ /* 0x002fe20000010188 */
[----:B------:R-:W-:Y:S01]  /*196a0*/  ISETP.GE.AND P1, PT, R142, R218, PT ;  /* 0x000000da8e00720c */ /* 0x000fe20003f26270 */
[----:B------:R-:W-:-:S04]  /*196b0*/  DEPBAR.LE SB0, 0x0 ;  /* 0x000080000000791a */ /* 0x000fc80000000000 */
[----:B------:R-:W1:Y:S01]  /*196c0*/  I2F R134, R134 ;  /* 0x0000008600867306 */ /* 0x000e620000201400 */
[----:B------:R-:W-:Y:S02]  /*196d0*/  IABS R145, R145 ;  /* 0x0000009100917213 */ /* 0x000fe40000000000 */
[C---:B------:R-:W-:Y:S02]  /*196e0*/  ISETP.GE.OR P6, PT, R142.reuse, R220, !P6 ;  /* 0x000000dc8e00720c */ /* 0x040fe400077c6670 */
[----:B------:R-:W-:Y:S01]  /*196f0*/  ISETP.GE.OR P1, PT, R142, R217, !P1 ;  /* 0x000000d98e00720c */ /* 0x000fe20004f26670 */
[----:B------:R-:W-:Y:S01]  /*19700*/  IMAD.IADD R142, R219, 0x1, -R141 ;  /* 0x00000001db8e7824 */ /* 0x000fe200078e0a8d */
[----:B------:R-:W-:Y:S01]  /*19710*/  FSEL R228, R147, -INF , !P5 ;  /* 0xff80000093e47808 */ /* 0x000fe20006800000 */
[----:B------:R-:W-:Y:S01]  /*19720*/  I2F R5, R5 ;  /* 0x0000000500057306 */ /* 0x000fe20000201400 */
[----:B---3--:R-:W-:Y:S01]  /*19730*/  IADD3 R4, R0, 0x31, RZ ;  /* 0x0000003100047810 */ /* 0x008fe20007ffe0ff */
[----:B----4-:R-:W-:Y:S01]  /*19740*/  FFMA.FTZ R137, -R216, R140, R137 ;  /* 0x0000008cd8897223 */ /* 0x010fe20000010189 */
[----:B------:R-:W-:-:S02]  /*19750*/  IADD3 R0, R0, 0x39, RZ ;  /* 0x0000003900007810 */ /* 0x000fc40007ffe0ff */
[----:B------:R-:W-:Y:S01]  /*19760*/  IABS R136, R142 ;  /* 0x0000008e00887213 */ /* 0x000fe20000000000 */
[--C-:B------:R-:W-:Y:S01]  /*19770*/  IMAD.IADD R28, R222, 0x1, -R4.reuse ;  /* 0x00000001de1c7824 */ /* 0x100fe200078e0a04 */
[----:B------:R-:W-:Y:S01]  /*19780*/  FSEL R229, R137, -INF , !P6 ;  /* 0xff80000089e57808 */ /* 0x000fe20007000000 */
[----:B-1----:R-:W-:Y:S01]  /*19790*/  FFMA.FTZ R134, -R216, R134, R139 ;  /* 0x00000086d8867223 */ /* 0x002fe2000001018b */
[----:B------:R-:W1:Y:S01]  /*197a0*/  I2F R145, R145 ;  /* 0x0000009100917306 */ /* 0x000e620000201400 */
[----:B------:R-:W-:Y:S01]  /*197b0*/  IMAD.IADD R29, R219, 0x1, -R4 ;  /* 0x00000001db1d7824 */ /* 0x000fe200078e0a04 */
[----:B------:R-:W-:Y:S02]  /*197c0*/  ISETP.GE.AND P6, PT, R4, R221, PT ;  /* 0x000000dd0400720c */ /* 0x000fe40003fc6270 */
[----:B------:R-:W-:Y:S02]  /*197d0*/  FSEL R173, R134, -INF , !P1 ;  /* 0xff80000086ad7808 */ /* 0x000fe40004800000 */
[----:B------:R-:W-:-:S02]  /*197e0*/  ISETP.GE.AND P1, PT, R4, R218, PT ;  /* 0x000000da0400720c */ /* 0x000fc40003f26270 */
[----:B------:R-:W-:Y:S01]  /*197f0*/  IABS R28, R28 ;  /* 0x0000001c001c7213 */ /* 0x000fe20000000000 */
[----:B------:R-:W3:Y:S01]  /*19800*/  I2F R7, R136 ;  /* 0x0000008800077306 */ /* 0x000ee20000201400 */
[----:B------:R-:W-:Y:S02]  /*19810*/  IABS R29, R29 ;  /* 0x0000001d001d7213 */ /* 0x000fe40000000000 */
[----:B------:R-:W-:Y:S01]  /*19820*/  ISETP.GE.AND P5, PT, R141, R221, PT ;  /* 0x000000dd8d00720c */ /* 0x000fe20003fa6270 */
[C---:B--2---:R-:W-:Y:S01]  /*19830*/  HMMA.16816.F32.BF16 R32, R8.reuse, R12, R32 ;  /* 0x0000000c0820723c */ /* 0x044fe20000041820 */
[CC--:B------:R-:W-:Y:S02]  /*19840*/  ISETP.GE.OR P6, PT, R4.reuse, R220.reuse, !P6 ;  /* 0x000000dc0400720c */ /* 0x0c0fe400077c6670 */
[----:B------:R-:W-:Y:S01]  /*19850*/  ISETP.GE.OR P1, PT, R4, R217, !P1 ;  /* 0x000000d90400720c */ /* 0x000fe20004f26670 */
[----:B------:R-:W-:Y:S01]  /*19860*/  IMAD.IADD R4, R219, 0x1, -R0 ;  /* 0x00000001db047824 */ /* 0x000fe200078e0a00 */
[----:B------:R-:W2:Y:S01]  /*19870*/  I2F R28, R28 ;  /* 0x0000001c001c7306 */ /* 0x000ea20000201400 */
[----:B------:R-:W-:Y:S01]  /*19880*/  ISETP.GE.OR P5, PT, R141, R220, !P5 ;  /* 0x000000dc8d00720c */ /* 0x000fe20006fa6670 */
[----:B------:R-:W-:Y:S01]  /*19890*/  IMAD.IADD R12, R222, 0x1, -R6 ;  /* 0x00000001de0c7824 */ /* 0x000fe200078e0a06 */
[----:B------:R-:W-:Y:S01]  /*198a0*/  HMMA.16816.F32.BF16 R168, R8, R14, R168 ;  /* 0x0000000e08a8723c */ /* 0x000fe200000418a8 */
[----:B------:R-:W-:Y:S01]  /*198b0*/  IABS R4, R4 ;  /* 0x0000000400047213 */ /* 0x000fe20000000000 */
[----:B-1----:R-:W-:-:S02]  /*198c0*/  FFMA.FTZ R138, -R216, R145, R138 ;  /* 0x00000091d88a7223 */ /* 0x002fc4000001018a */
[----:B------:R-:W-:Y:S01]  /*198d0*/  IABS R12, R12 ;  /* 0x0000000c000c7213 */ /* 0x000fe20000000000 */
[----:B------:R-:W1:Y:S02]  /*198e0*/  I2F R29, R29 ;  /* 0x0000001d001d7306 */ /* 0x000e640000201400 */
[----:B------:R-:W-:Y:S02]  /*198f0*/  FSEL R174, R138, -INF , !P2 ;  /* 0xff8000008aae7808 */ /* 0x000fe40005000000 */
[----:B------:R-:W-:Y:S01]  /*19900*/  IMAD.MOV.U32 R13, RZ, RZ, R12 ;  /* 0x000000ffff0d7224 */ /* 0x000fe200078e000c */
[----:B------:R-:W-:Y:S01]  /*19910*/  IABS R12, R30 ;  /* 0x0000001e000c7213 */ /* 0x000fe20000000000 */
[----:B------:R-:W-:Y:S01]  /*19920*/  IMAD.IADD R30, R222, 0x1, -R0 ;  /* 0x00000001de1e7824 */ /* 0x000fe200078e0a00 */
[C---:B------:R-:W-:Y:S01]  /*19930*/  ISETP.GE.AND P2, PT, R141.reuse, R218, PT ;  /* 0x000000da8d00720c */ /* 0x040fe20003f46270 */
[----:B------:R-:W4:Y:S03]  /*19940*/  I2F R4, R4 ;  /* 0x0000000400047306 */ /* 0x000f260000201400 */
[C---:B------:R-:W-:Y:S01]  /*19950*/  FFMA.FTZ R5, -R216.reuse, R5, R32 ;  /* 0x00000005d8057223 */ /* 0x040fe20000010120 */
[----:B------:R-:W-:Y:S01]  /*19960*/  IABS R30, R30 ;  /* 0x0000001e001e7213 */ /* 0x000fe20000000000 */
[C---:B---3--:R-:W-:Y:S01]  /*19970*/  FFMA.FTZ R7, -R216.reuse, R7, R34 ;  /* 0x00000007d8077223 */ /* 0x048fe20000010122 */
[----:B------:R-:W-:Y:S01]  /*19980*/  ISETP.GE.OR P2, PT, R141, R217, !P2 ;  /* 0x000000d98d00720c */ /* 0x000fe20005746670 */
[C---:B--2---:R-:W-:Y:S01]  /*19990*/  FFMA.FTZ R28, -R216.reuse, R28, R33 ;  /* 0x0000001cd81c7223 */ /* 0x044fe20000010121 */
[----:B------:R-:W2:Y:S01]  /*199a0*/  I2F R13, R13 ;  /* 0x0000000d000d7306 */ /* 0x000ea20000201400 */
[----:B------:R-:W-:Y:S01]  /*199b0*/  FSEL R156, R5, -INF , !P5 ;  /* 0xff800000059c7808 */ /* 0x000fe20006800000 */
[----:B-1----:R-:W-:Y:S01]  /*199c0*/  FFMA.FTZ R29, -R216, R29, R35 ;  /* 0x0000001dd81d7223 */ /* 0x002fe20000010123 */
[----:B------:R-:W-:-:S02]  /*199d0*/  ISETP.GE.AND P5, PT, R6, R221, PT ;  /* 0x000000dd0600720c */ /* 0x000fc40003fa6270 */
[----:B------:R-:W-:Y:S02]  /*199e0*/  FSEL R142, R7, -INF , !P2 ;  /* 0xff800000078e7808 */ /* 0x000fe40005000000 */
[----:B------:R-:W-:Y:S01]  /*199f0*/  ISETP.GE.OR P5, PT, R6, R220, !P5 ;  /* 0x000000dc0600720c */ /* 0x000fe20006fa6670 */
[----:B------:R-:W1:Y:S01]  /*19a00*/  I2F R9, R12 ;  /* 0x0000000c00097306 */ /* 0x000e620000201400 */
[----:B------:R-:W-:Y:S01]  /*19a10*/  FSEL R154, R28, -INF , !P6 ;  /* 0xff8000001c9a7808 */ /* 0x000fe20007000000 */
[----:B----4-:R-:W-:Y:S01]  /*19a20*/  FFMA.FTZ R4, -R216, R4, R171 ;  /* 0x00000004d8047223 */ /* 0x010fe200000101ab */
[----:B------:R-:W-:Y:S01]  /*19a30*/  FSEL R140, R29, -INF , !P1 ;  /* 0xff8000001d8c7808 */ /* 0x000fe20004800000 */
[----:B------:R-:W-:Y:S01]  /*19a40*/  BAR.SYNC.DEFER_BLOCKING 0x0 ;  /* 0x0000000000007b1d */ /* 0x000fe20000010000 */
[-C--:B------:R-:W-:Y:S02]  /*19a50*/  ISETP.GE.AND P2, PT, R6, R218.reuse, PT ;  /* 0x000000da0600720c */ /* 0x080fe40003f46270 */
[----:B------:R-:W-:Y:S01]  /*19a60*/  ISETP.GE.AND P6, PT, R0, R221, PT ;  /* 0x000000dd0000720c */ /* 0x000fe20003fc6270 */
[----:B--2---:R-:W-:Y:S01]  /*19a70*/  FFMA.FTZ R13, -R216, R13, R168 ;  /* 0x0000000dd80d7223 */ /* 0x004fe200000101a8 */
[----:B------:R-:W-:Y:S01]  /*19a80*/  ISETP.GE.AND P1, PT, R0, R218, PT ;  /* 0x000000da0000720c */ /* 0x000fe20003f26270 */
[----:B------:R-:W2:Y:S01]  /*19a90*/  I2F R30, R30 ;  /* 0x0000001e001e7306 */ /* 0x000ea20000201400 */
[----:B------:R-:W-:-:S02]  /*19aa0*/  ISETP.GE.OR P2, PT, R6, R217, !P2 ;  /* 0x000000d90600720c */ /* 0x000fc40005746670 */
[----:B------:R-:W-:Y:S02]  /*19ab0*/  FSEL R153, R13, -INF , !P5 ;  /* 0xff8000000d997808 */ /* 0x000fe40006800000 */
[----:B------:R-:W-:Y:S01]  /*19ac0*/  ISETP.GT.AND P5, PT, R215, R202, PT ;  /* 0x000000cad700720c */ /* 0x000fe20003fa4270 */
[----:B-1----:R-:W-:Y:S01]  /*19ad0*/  FFMA.FTZ R9, -R216, R9, R170 ;  /* 0x00000009d8097223 */ /* 0x002fe200000101aa */
[C---:B------:R-:W-:Y:S02]  /*19ae0*/  ISETP.GE.OR P6, PT, R0.reuse, R220, !P6 ;  /* 0x000000dc0000720c */ /* 0x040fe400077c6670 */
[----:B------:R-:W-:Y:S02]  /*19af0*/  ISETP.GE.OR P1, PT, R0, R217, !P1 ;  /* 0x000000d90000720c */ /* 0x000fe40004f26670 */
[----:B------:R-:W-:Y:S02]  /*19b00*/  FSEL R141, R9, -INF , !P2 ;  /* 0xff800000098d7808 */ /* 0x000fe40005000000 */
[----:B------:R-:W-:Y:S01]  /*19b10*/  FSEL R150, R4, -INF , !P1 ;  /* 0xff80000004967808 */ /* 0x000fe20004800000 */
[----:B--2---:R-:W-:-:S05]  /*19b20*/  FFMA.FTZ R30, -R216, R30, R169 ;  /* 0x0000001ed81e7223 */ /* 0x004fca00000101a9 */
[----:B------:R-:W-:Y:S01]  /*19b30*/  FSEL R143, R30, -INF , !P6 ;  /* 0xff8000001e8f7808 */ /* 0x000fe20007000000 */
[----:B------:R-:W-:Y:S05]  /*19b40*/  @!P5 BRA `(.L_x_6337) ;  /* 0x00000a900000d947 */ /* 0x000fea0003800000 */
[----:B------:R-:W-:Y:S01]  /*19b50*/  BSSY B0, `(.L_x_6338) ;  /* 0x0000044000007945 */ /* 0x000fe20003800000 */
[----:B------:R-:W-:Y:S05]  /*19b60*/  @!P0 BRA `(.L_x_6339) ;  /* 0x000003e000008947 */ /* 0x000fea0003800000 */
[----:B------:R-:W-:Y:S02]  /*19b70*/  ULDC.64 UR4, c[0x0][0x118] ;  /* 0x0000460000047ab9 */ /* 0x000fe40000000a00 */
[----:B------:R-:W2:Y:S01]  /*19b80*/  LD.E R13, [R226.64+0x170] ;  /* 0x00017004e20d7980 */ /* 0x000ea2000c101900 */
[----:B------:R-:W-:Y:S02]  /*19b90*/  IMAD.SHL.U32 R4, R215, 0x40, RZ ;  /* 0x00000040d7047824 */ /* 0x000fe400078e00ff */
[----:B------:R-:W-:-:S03]  /*19ba0*/  IMAD.MOV.U32 R8, RZ, RZ, RZ ;  /* 0x000000ffff087224 */ /* 0x000fc600078e00ff */
        /* <DEDUP_REMOVED lines=8> */
[----:B-1----:R-:W-:-:S04]  /*19c30*/  IMAD.MOV R0, RZ, RZ, -R9 ;  /* 0x000000ffff007224 */ /* 0x002fc800078e0a09 */
[----:B------:R-:W-:-:S04]  /*19c40*/  IMAD R11, R0, R7, RZ ;  /* 0x00000007000b7224 */ /* 0x000fc800078e02ff */
[----:B------:R-:W-:Y:S01]  /*19c50*/  IMAD.HI.U32 R11, R9, R11, R8 ;  /* 0x0000000b090b7227 */ /* 0x000fe200078e0008 */
[C---:B------:R-:W-:Y:S02]  /*19c60*/  IADD3 R8, R4.reuse, -0x40, RZ ;  /* 0xffffffc004087810 */ /* 0x040fe40007ffe0ff */
[-C--:B------:R-:W-:Y:S02]  /*19c70*/  LOP3.LUT R4, R4, R13.reuse, RZ, 0x3c, !PT ;  /* 0x0000000d04047212 */ /* 0x080fe400078e3cff */
[----:B------:R-:W-:Y:S01]  /*19c80*/  IABS R0, R8 ;  /* 0x0000000800007213 */ /* 0x000fe20000000000 */
[----:B------:R-:W-:Y:S01]  /*19c90*/  IMAD.HI.U32 R9, R11, R6, RZ ;  /* 0x000000060b097227 */ /* 0x000fe200078e00ff */
[----:B------:R-:W-:-:S03]  /*19ca0*/  LOP3.LUT R8, R8, R13, RZ, 0x3c, !PT ;  /* 0x0000000d08087212 */ /* 0x000fc600078e3cff */
        /* <DEDUP_REMOVED lines=18> */
[----:B------:R-:W-:Y:S02]  /*19dd0*/  SEL R7, R4, R9, !P1 ;  /* 0x0000000904077207 */ /* 0x000fe40004800000 */
[----:B------:R-:W2:Y:S03]  /*19de0*/  LD.E.64 R8, [R226.64+0x38] ;  /* 0x00003804e2087980 */ /* 0x000ea6000c101b00 */
[----:B------:R-:W-:Y:S02]  /*19df0*/  @!P0 IMAD.MOV R11, RZ, RZ, -R11 ;  /* 0x000000ffff0b8224 */ /* 0x000fe400078e0a0b */
[----:B------:R-:W-:-:S03]  /*19e00*/  IMAD.WIDE R28, R7, 0x4, R212 ;  /* 0x00000004071c7825 */ /* 0x000fc600078e02d4 */
[----:B------:R-:W-:Y:S02]  /*19e10*/  SEL R4, R4, R11, !P1 ;  /* 0x0000000b04047207 */ /* 0x000fe40004800000 */
[----:B------:R-:W3:Y:S03]  /*19e20*/  LD.E R5, [R28.64] ;  /* 0x000000041c057980 */ /* 0x000ee6000c101900 */
[----:B------:R-:W-:Y:S01]  /*19e30*/  IMAD.WIDE R14, R4, 0x4, R212 ;  /* 0x00000004040e7825 */ /* 0x000fe200078e02d4 */
[----:B------:R-:W4:Y:S04]  /*19e40*/  LD.E.64 R10, [R226.64+0x20] ;  /* 0x00002004e20a7980 */ /* 0x000f28000c101b00 */
[----:B------:R-:W3:Y:S01]  /*19e50*/  LD.E R0, [R14.64] ;  /* 0x000000040e007980 */ /* 0x000ee2000c101900 */
[----:B------:R-:W-:-:S05]  /*19e60*/  IADD3 R4, R7, -R4, RZ ;  /* 0x8000000407047210 */ /* 0x000fca0007ffe0ff */
[----:B------:R-:W-:-:S05]  /*19e70*/  IMAD R13, R13, R4, -0x40 ;  /* 0xffffffc00d0d7424 */ /* 0x000fca00078e0204 */
[----:B------:R-:W-:Y:S01]  /*19e80*/  SHF.R.S32.HI R7, RZ, 0x1f, R13 ;  /* 0x0000001fff077819 */ /* 0x000fe2000001140d */
[-C--:B--2---:R-:W-:Y:S02]  /*19e90*/  IMAD R4, R9, R13.reuse, RZ ;  /* 0x0000000d09047224 */ /* 0x084fe400078e02ff */
[----:B------:R-:W-:-:S04]  /*19ea0*/  IMAD.WIDE.U32 R12, R8, R13, RZ ;  /* 0x0000000d080c7225 */ /* 0x000fc800078e00ff */
[----:B------:R-:W-:-:S04]  /*19eb0*/  IMAD R4, R8, R7, R4 ;  /* 0x0000000708047224 */ /* 0x000fc800078e0204 */
[----:B------:R-:W-:Y:S02]  /*19ec0*/  IMAD.IADD R13, R13, 0x1, R4 ;  /* 0x000000010d0d7824 */ /* 0x000fe400078e0204 */
[----:B---3--:R-:W-:-:S04]  /*19ed0*/  IMAD.IADD R5, R0, 0x1, -R5 ;  /* 0x0000000100057824 */ /* 0x008fc800078e0a05 */
[----:B----4-:R-:W-:Y:S01]  /*19ee0*/  IMAD R7, R11, R5, RZ ;  /* 0x000000050b077224 */ /* 0x010fe200078e02ff */
[----:B------:R-:W-:-:S05]  /*19ef0*/  SHF.R.S32.HI R0, RZ, 0x1f, R5 ;  /* 0x0000001fff007819 */ /* 0x000fca0000011405 */
[----:B------:R-:W-:Y:S02]  /*19f00*/  IMAD R0, R10, R0, R7 ;  /* 0x000000000a007224 */ /* 0x000fe400078e0207 */
[----:B------:R-:W-:-:S04]  /*19f10*/  IMAD.WIDE.U32 R10, R5, R10, R12 ;  /* 0x0000000a050a7225 */ /* 0x000fc800078e000c */
[----:B------:R-:W-:Y:S01]  /*19f20*/  IMAD.MOV.U32 R7, RZ, RZ, R10 ;  /* 0x000000ffff077224 */ /* 0x000fe200078e000a */
[----:B------:R-:W-:Y:S01]  /*19f30*/  IADD3 R6, R11, R0, RZ ;  /* 0x000000000b067210 */ /* 0x000fe20007ffe0ff */
[----:B------:R-:W-:Y:S05]  /*19f40*/  BRA `(.L_x_6340) ;  /* 0x0000004000007947 */ /* 0x000fea0003800000 */
.L_x_6339:
[----:B------:R-:W-:Y:S02]  /*19f50*/  ULDC.64 UR4, c[0x0][0x118] ;  /* 0x0000460000047ab9 */ /* 0x000fe40000000a00 */
[----:B------:R-:W2:Y:S02]  /*19f60*/  LD.E R7, [R226.64+0x38] ;  /* 0x00003804e2077980 */ /* 0x000ea4000c101900 */
[----:B--2---:R-:W-:-:S04]  /*19f70*/  LEA R7, -R7, RZ, 0x6 ;  /* 0x000000ff07077211 */ /* 0x004fc800078e31ff */
[----:B------:R-:W-:Y:S02]  /*19f80*/  SHF.R.S32.HI R6, RZ, 0x1f, R7 ;  /* 0x0000001fff067819 */ /* 0x000fe40000011407 */
.L_x_6340:
[----:B------:R-:W-:Y:S05]  /*19f90*/  BSYNC B0 ;  /* 0x0000000000007941 */ /* 0x000fea0003800000 */
.L_x_6338:
[----:B------:R-:W-:Y:S01]  /*19fa0*/  LOP3.LUT R0, R214, 0x1, RZ, 0xc0, !PT ;  /* 0x00000001d6007812 */ /* 0x000fe200078ec0ff */
[----:B------:R-:W-:Y:S01]  /*19fb0*/  ULDC.64 UR4, c[0x0][0x118] ;  /* 0x0000460000047ab9 */ /* 0x000fe20000000a00 */
[CC--:B------:R-:W-:Y:S02]  /*19fc0*/  @P4 IADD3 R5, P1, R7.reuse, R200.reuse, RZ ;  /* 0x000000c807054210 */ /* 0x0c0fe40007f3e0ff */
[----:B------:R-:W-:Y:S02]  /*19fd0*/  @P3 IADD3 R9, P0, R7, R200, RZ ;  /* 0x000000c807093210 */ /* 0x000fe40007f1e0ff */
[----:B------:R-:W-:Y:S01]  /*19fe0*/  ISETP.NE.U32.AND P2, PT, R0, 0x1, PT ;  /* 0x000000010000780c */ /* 0x000fe20003f45070 */
[C-C-:B------:R-:W-:Y:S01]  /*19ff0*/  @P4 IMAD.X R4, R6.reuse, 0x1, R201.reuse, P1 ;  /* 0x0000000106044824 */ /* 0x140fe200008e06c9 */
[-C--:B------:R-:W-:Y:S01]  /*1a000*/  @P4 LEA R14, P1, R5, R204.reuse, 0x1 ;  /* 0x000000cc050e4211 */ /* 0x080fe200078208ff */
[----:B------:R-:W-:Y:S01]  /*1a010*/  @P3 IMAD.X R0, R6, 0x1, R201, P0 ;  /* 0x0000000106003824 */ /* 0x000fe200000e06c9 */
[----:B------:R-:W-:-:S02]  /*1a020*/  @P3 LEA R12, P0, R9, R204, 0x1 ;  /* 0x000000cc090c3211 */ /* 0x000fc400078008ff */
[-C--:B------:R-:W-:Y:S02]  /*1a030*/  @P4 LEA.HI.X R15, R5, R203.reuse, R4, 0x1, P1 ;  /* 0x000000cb050f4211 */ /* 0x080fe400008f0c04 */
[----:B------:R-:W-:Y:S02]  /*1a040*/  @P3 LEA.HI.X R13, R9, R203, R0, 0x1, P0 ;  /* 0x000000cb090d3211 */ /* 0x000fe400000f0c00 */
[----:B------:R-:W-:Y:S02]  /*1a050*/  IADD3 R5, P6, P1, R200, R200, R7 ;  /* 0x000000c8c8057210 */ /* 0x000fe400079de007 */
[----:B------:R-:W-:Y:S02]  /*1a060*/  LEA R30, P0, R7, R204, 0x1 ;  /* 0x000000cc071e7211 */ /* 0x000fe400078008ff */
[--C-:B------:R-:W-:Y:S02]  /*1a070*/  IADD3.X R4, R201, R201, R6.reuse, P6, P1 ;  /* 0x000000c9c9047210 */ /* 0x100fe400037e2406 */
[----:B------:R-:W-:-:S02]  /*1a080*/  LEA.HI.X R31, R7, R203, R6, 0x1, P0 ;  /* 0x000000cb071f7211 */ /* 0x000fc400000f0c06 */
[CC--:B------:R-:W-:Y:S02]  /*1a090*/  @!P2 LEA R28, P6, R5.reuse, R204.reuse, 0x1 ;  /* 0x000000cc051ca211 */ /* 0x0c0fe400078c08ff */
[CC--:B------:R-:W-:Y:S01]  /*1a0a0*/  @P4 LEA R10, P0, R5.reuse, R204.reuse, 0x1 ;  /* 0x000000cc050a4211 */ /* 0x0c0fe200078008ff */
[----:B------:R-:W-:Y:S01]  /*1a0b0*/  @!PT LDS RZ, [RZ] ;  /* 0x00000000fffff984 */ /* 0x000fe20000000800 */
[----:B------:R-:W-:Y:S01]  /*1a0c0*/  @!PT LDS RZ, [RZ] ;  /* 0x00000000fffff984 */ /* 0x000fe20000000800 */
[----:B------:R-:W-:Y:S01]  /*1a0d0*/  @!PT LDS RZ, [RZ] ;  /* 0x00000000fffff984 */ /* 0x000fe20000000800 */
[----:B------:R1:W-:Y:S01]  /*1a0e0*/  @!P2 LDGSTS.E.BYPASS.LTC128B.128 [R211+0x6000], [R30.64] ;  /* 0x060000001ed3afae */ /* 0x0003e2000b901d44 */
[CCC-:B------:R-:W-:Y:S02]  /*1a0f0*/  @!P2 LEA.HI.X R29, R5.reuse, R203.reuse, R4.reuse, 0x1, P6 ;  /* 0x000000cb051da211 */ /* 0x1c0fe400030f0c04 */
[C---:B------:R-:W-:Y:S01]  /*1a100*/  @P4 LEA.HI.X R11, R5.reuse, R203, R4, 0x1, P0 ;  /* 0x000000cb050b4211 */ /* 0x040fe200000f0c04 */
[----:B------:R1:W-:Y:S01]  /*1a110*/  @P2 STS.128 [R211+0x6000], RZ ;  /* 0x006000ffd3002388 */ /* 0x0003e20000000c00 */
[C---:B------:R-:W-:Y:S02]  /*1a120*/  @P3 LEA R8, P1, R5.reuse, R204, 0x1 ;  /* 0x000000cc05083211 */ /* 0x040fe400078208ff */
[----:B------:R-:W-:-:S02]  /*1a130*/  IADD3 R0, P6, R5, R200, RZ ;  /* 0x000000c805007210 */ /* 0x000fc40007fde0ff */
[----:B------:R-:W-:Y:S02]  /*1a140*/  @!P2 IADD3 R7, P0, R7, R200, RZ ;  /* 0x000000c80707a210 */ /* 0x000fe40007f1e0ff */
[-C--:B------:R-:W-:Y:S01]  /*1a150*/  @P3 LEA.HI.X R9, R5, R203.reuse, R4, 0x1, P1 ;  /* 0x000000cb05093211 */ /* 0x080fe200008f0c04 */
[--C-:B------:R-:W-:Y:S01]  /*1a160*/  IMAD.X R4, R4, 0x1, R201.reuse, P6 ;  /* 0x0000000104047824 */ /* 0x100fe200030e06c9 */
[-C--:B------:R-:W-:Y:S01]  /*1a170*/  @!P2 LEA R32, P6, R0, R204.reuse, 0x1 ;  /* 0x000000cc0020a211 */ /* 0x080fe200078c08ff */
[----:B------:R-:W-:Y:S01]  /*1a180*/  @!P2 IMAD.X R6, R6, 0x1, R201, P0 ;  /* 0x000000010606a824 */ /* 0x000fe200000e06c9 */
[CC--:B------:R-:W-:Y:S01]  /*1a190*/  @P4 LEA R136, P1, R0.reuse, R204.reuse, 0x1 ;  /* 0x000000cc00884211 */ /* 0x0c0fe200078208ff */
[----:B------:R-:W-:Y:S01]  /*1a1a0*/  @P4 IMAD.MOV.U32 R5, RZ, RZ, R31 ;  /* 0x000000ffff054224 */ /* 0x000fe200078e001f */
[C---:B------:R-:W-:Y:S02]  /*1a1b0*/  @P3 LEA R34, P0, R0.reuse, R204, 0x1 ;  /* 0x000000cc00223211 */ /* 0x040fe400078008ff */
[----:B------:R-:W-:-:S02]  /*1a1c0*/  @!P2 LEA.HI.X R33, R0, R203, R4, 0x1, P6 ;  /* 0x000000cb0021a211 */ /* 0x000fc400030f0c04 */
[CCC-:B------:R-:W-:Y:S02]  /*1a1d0*/  @P4 LEA.HI.X R137, R0.reuse, R203.reuse, R4.reuse, 0x1, P1 ;  /* 0x000000cb00894211 */ /* 0x1c0fe400008f0c04 */
[----:B------:R-:W-:Y:S01]  /*1a1e0*/  @P3 LEA.HI.X R35, R0, R203, R4, 0x1, P0 ;  /* 0x000000cb00233211 */ /* 0x000fe200000f0c04 */
[--C-:B------:R-:W-:Y:S01]  /*1a1f0*/  @P4 IMAD.MOV.U32 R4, RZ, RZ, R30.reuse ;  /* 0x000000ffff044224 */ /* 0x100fe200078e001e */
[----:B------:R-:W-:Y:S01]  /*1a200*/  @!P2 LEA R138, P6, R7, R204, 0x1 ;  /* 0x000000cc078aa211 */ /* 0x000fe200078c08ff */
[----:B------:R-:W-:-:S03]  /*1a210*/  IMAD.MOV.U32 R204, RZ, RZ, R30 ;  /* 0x000000ffffcc7224 */ /* 0x000fc600078e001e */
[----:B------:R-:W-:Y:S01]  /*1a220*/  @!PT LDS RZ, [RZ] ;  /* 0x00000000fffff984 */ /* 0x000fe20000000800 */
[----:B------:R-:W-:Y:S01]  /*1a230*/  @!PT LDS RZ, [RZ] ;  /* 0x00000000fffff984 */ /* 0x000fe20000000800 */
[----:B------:R-:W-:Y:S01]  /*1a240*/  @!PT LDS RZ, [RZ] ;  /* 0x00000000fffff984 */ /* 0x000fe20000000800 */
[----:B------:R2:W-:Y:S01]  /*1a250*/  @P4 LDGSTS.E.BYPASS.LTC128B.128 [R211+0x8000], [R4.64+0x80] ;  /* 0x0800008004d34fae */ /* 0x0005e2000b901d44 */
[----:B------:R-:W-:Y:S01]  /*1a260*/  @!P2 LEA.HI.X R139, R7, R203, R6, 0x1, P6 ;  /* 0x000000cb078ba211 */ /* 0x000fe200030f0c06 */
[--C-:B------:R-:W-:Y:S02]  /*1a270*/  IMAD.MOV.U32 R203, RZ, RZ, R31.reuse ;  /* 0x000000ffffcb7224 */ /* 0x100fe400078e001f */
        /* <DEDUP_REMOVED lines=54> */
.L_x_6337:
[----:B------:R-:W-:Y:S05]  /*1a5e0*/  BSYNC B1 ;  /* 0x0000000000017941 */ /* 0x000fea0003800000 */
.L_x_6336:
        /* <DEDUP_REMOVED lines=8> */
[----:B------:R-:W-:Y:S03]  /*1a670*/  LDSM.16.MT88.4 R136, [R196+0xc800] ;  /* 0x00c80000c488783b */ /* 0x000fe60000004200 */
[----:B------:R-:W-:Y:S01]  /*1a680*/  FMNMX.FTZ R4, R133, R4, !PT ;  /* 0x0000000485047209 */ /* 0x000fe20007810000 */
[----:B------:R-:W-:Y:S03]  /*1a690*/  LDSM.16.MT88.4 R32, [R195+0xc800] ;  /* 0x00c80000c320783b */ /* 0x000fe60000004200 */
[----:B------:R-:W-:Y:S01]  /*1a6a0*/  FMNMX.FTZ R4, R27, R4, !PT ;  /* 0x000000041b047209 */ /* 0x000fe20007810000 */
[----:B------:R-:W-:Y:S03]  /*1a6b0*/  LDSM.16.MT88.4 R28, [R194+0xc800] ;  /* 0x00c80000c21c783b */ /* 0x000fe60000004200 */
[----:B------:R-:W-:-:S02]  /*1a6c0*/  FMNMX.FTZ R5, R25, R4, !PT ;  /* 0x0000000419057209 */ /* 0x000fc40007810000 */
        /* <DEDUP_REMOVED lines=45> */
[-CC-:B------:R-:W-:Y:S02]  /*1a9a0*/  FFMA.FTZ R134, R133, R152.reuse, -R155.reuse ;  /* 0x0000009885867223 */ /* 0x180fe4000001089b */
[-CC-:B------:R-:W-:Y:S02]  /*1a9b0*/  FFMA.FTZ R146, R17, R152.reuse, -R155.reuse ;  /* 0x0000009811927223 */ /* 0x180fe4000001089b */
[-C--:B------:R-:W-:Y:S01]  /*1a9c0*/  FFMA.FTZ R144, R16, R152.reuse, -R155 ;  /* 0x0000009810907223 */ /* 0x080fe2000001089b */
[----:B------:R-:W-:Y:S01]  /*1a9d0*/  MUFU.EX2 R145, R145 ;  /* 0x0000009100917308 */ /* 0x000fe20000000800 */
[-CC-:B------:R-:W-:Y:S02]  /*1a9e0*/  FFMA.FTZ R133, R158, R152.reuse, -R151.reuse ;  /* 0x000000989e857223 */ /* 0x180fe40000010897 */
[-CC-:B------:R-:W-:Y:S02]  /*1a9f0*/  FFMA.FTZ R2, R19, R152.reuse, -R151.reuse ;  /* 0x0000009813027223 */ /* 0x180fe40000010897 */
[----:B------:R-:W-:-:S02]  /*1aa00*/  FFMA.FTZ R0, R18, R152, -R151 ;  /* 0x0000009812007223 */ /* 0x000fc40000010897 */
[----:B------:R-:W-:Y:S01]  /*1aa10*/  FFMA.FTZ R149, R157, R152, -R151 ;  /* 0x000000989d957223 */ /* 0x000fe20000010897 */
[----:B------:R-:W-:Y:S01]  /*1aa20*/  MUFU.EX2 R146, R146 ;  /* 0x0000009200927308 */ /* 0x000fe20000000800 */
[----:B------:R-:W-:Y:S01]  /*1aa30*/  FMUL.FTZ R132, R152, R5 ;  /* 0x0000000598847220 */ /* 0x000fe20000410000 */
[----:B------:R-:W2:Y:S01]  /*1aa40*/  LDSM.16.MT88.4 R16, [R197+0xc000] ;  /* 0x00c00000c510783b */ /* 0x000ea20000004200 */
[-C--:B-1----:R-:W-:Y:S02]  /*1aa50*/  FMUL.FTZ R120, R120, R3.reuse ;  /* 0x0000000378787220 */ /* 0x082fe40000410000 */
[-C--:B------:R-:W-:Y:S01]  /*1aa60*/  FMUL.FTZ R121, R121, R3.reuse ;  /* 0x0000000379797220 */ /* 0x080fe20000410000 */
[----:B------:R-:W1:Y:S01]  /*1aa70*/  LDSM.16.MT88.4 R8, [R195+0xc000] ;  /* 0x00c00000c308783b */ /* 0x000e620000004200 */
[-C--:B------:R-:W-:Y:S01]  /*1aa80*/  FMUL.FTZ R116, R116, R3.reuse ;  /* 0x0000000374747220 */ /* 0x080fe20000410000 */
[----:B------:R-:W3:Y:S01]  /*1aa90*/  MUFU.EX2 R144, R144 ;  /* 0x0000009000907308 */ /* 0x000ee20000000800 */
[----:B------:R-:W-:-:S02]  /*1aaa0*/  FMUL.FTZ R117, R117, R3 ;  /* 0x0000000375757220 */ /* 0x000fc40000410000 */
[-C--:B------:R-:W-:Y:S02]  /*1aab0*/  FMUL.FTZ R128, R128, R3.reuse ;  /* 0x0000000380807220 */ /* 0x080fe40000410000 */
[-C--:B------:R-:W-:Y:S02]  /*1aac0*/  FMUL.FTZ R129, R129, R3.reuse ;  /* 0x0000000381817220 */ /* 0x080fe40000410000 */
[-C--:B------:R-:W-:Y:S01]  /*1aad0*/  FMUL.FTZ R124, R124, R3.reuse ;  /* 0x000000037c7c7220 */ /* 0x080fe20000410000 */
[----:B------:R-:W4:Y:S01]  /*1aae0*/  MUFU.EX2 R134, R134 ;  /* 0x0000008600867308 */ /* 0x000f220000000800 */
[-C--:B------:R-:W-:Y:S02]  /*1aaf0*/  FMUL.FTZ R125, R125, R3.reuse ;  /* 0x000000037d7d7220 */ /* 0x080fe40000410000 */
[-C--:B------:R-:W-:Y:S02]  /*1ab00*/  FMUL.FTZ R112, R112, R3.reuse ;  /* 0x0000000370707220 */ /* 0x080fe40000410000 */
[----:B------:R-:W-:-:S02]  /*1ab10*/  FMUL.FTZ R113, R113, R3 ;  /* 0x0000000371717220 */ /* 0x000fc40000410000 */
[-C--:B------:R-:W-:Y:S01]  /*1ab20*/  FMUL.FTZ R108, R108, R3.reuse ;  /* 0x000000036c6c7220 */ /* 0x080fe20000410000 */
[----:B------:R-:W-:Y:S01]  /*1ab30*/  MUFU.EX2 R133, R133 ;  /* 0x0000008500857308 */ /* 0x000fe20000000800 */
[----:B---3--:R-:W-:Y:S01]  /*1ab40*/  F2FP.BF16.PACK_AB R4, R144, R146 ;  /* 0x000000929004723e */ /* 0x008fe200000010ff */
[-C--:B------:R-:W-:Y:S02]  /*1ab50*/  FMUL.FTZ R109, R109, R3.reuse ;  /* 0x000000036d6d7220 */ /* 0x080fe40000410000 */
[-C--:B------:R-:W-:Y:S02]  /*1ab60*/  FMUL.FTZ R36, R36, R3.reuse ;  /* 0x0000000324247220 */ /* 0x080fe40000410000 */
[----:B------:R-:W-:Y:S02]  /*1ab70*/  FMUL.FTZ R37, R37, R3 ;  /* 0x0000000325257220 */ /* 0x000fe40000410000 */
[----:B------:R-:W3:Y:S01]  /*1ab80*/  MUFU.EX2 R2, R2 ;  /* 0x0000000200027308 */ /* 0x000ee20000000800 */
[----:B----4-:R-:W-:Y:S01]  /*1ab90*/  F2FP.BF16.PACK_AB R6, R134, R145 ;  /* 0x000000918606723e */ /* 0x010fe200000010ff */
        /* <DEDUP_REMOVED lines=8> */
[----:B------:R-:W4:Y:S01]  /*1ac20*/  MUFU.EX2 R149, R149 ;  /* 0x0000009500957308 */ /* 0x000f220000000800 */
[----:B---3--:R-:W-:Y:S01]  /*1ac30*/  F2FP.BF16.PACK_AB R5, R2, R133 ;  /* 0x000000850205723e */ /* 0x008fe200000010ff */
[----:B------:R-:W-:-:S02]  /*1ac40*/  FMUL.FTZ R45, R45, R3 ;  /* 0x000000032d2d7220 */ /* 0x000fc40000410000 */
[-C--:B------:R-:W-:Y:S02]  /*1ac50*/  FMUL.FTZ R48, R48, R3.reuse ;  /* 0x0000000330307220 */ /* 0x080fe40000410000 */
[-C--:B------:R-:W-:Y:S02]  /*1ac60*/  FMUL.FTZ R49, R49, R3.reuse ;  /* 0x0000000331317220 */ /* 0x080fe40000410000 */
[----:B------:R-:W3:Y:S01]  /*1ac70*/  MUFU.EX2 R132, R132 ;  /* 0x0000008400847308 */ /* 0x000ee20000000800 */
[-C--:B------:R-:W-:Y:S02]  /*1ac80*/  FMUL.FTZ R60, R60, R3.reuse ;  /* 0x000000033c3c7220 */ /* 0x080fe40000410000 */
[-C--:B------:R-:W-:Y:S02]  /*1ac90*/  FMUL.FTZ R61, R61, R3.reuse ;  /* 0x000000033d3d7220 */ /* 0x080fe40000410000 */
[-C--:B------:R-:W-:Y:S02]  /*1aca0*/  FMUL.FTZ R64, R64, R3.reuse ;  /* 0x0000000340407220 */ /* 0x080fe40000410000 */
[-C--:B------:R-:W-:Y:S01]  /*1acb0*/  FMUL.FTZ R65, R65, R3.reuse ;  /* 0x0000000341417220 */ /* 0x080fe20000410000 */
[----:B----4-:R-:W-:Y:S01]  /*1acc0*/  F2FP.BF16.PACK_AB R7, R149, R0 ;  /* 0x000000009507723e */ /* 0x010fe200000010ff */
[----:B------:R-:W-:-:S02]  /*1acd0*/  FMUL.FTZ R52, R52, R3 ;  /* 0x0000000334347220 */ /* 0x000fc40000410000 */
[-C--:B------:R-:W-:Y:S02]  /*1ace0*/  FMUL.FTZ R53, R53, R3.reuse ;  /* 0x0000000335357220 */ /* 0x080fe40000410000 */
[-C--:B------:R-:W-:Y:S02]  /*1acf0*/  FMUL.FTZ R56, R56, R3.reuse ;  /* 0x0000000338387220 */ /* 0x080fe40000410000 */
[----:B------:R-:W-:Y:S02]  /*1ad00*/  FMUL.FTZ R57, R57, R3 ;  /* 0x0000000339397220 */ /* 0x000fe40000410000 */
[-C--:B---3--:R-:W-:Y:S02]  /*1ad10*/  FMUL.FTZ R122, R122, R132.reuse ;  /* 0x000000847a7a7220 */ /* 0x088fe40000410000 */
[-C--:B------:R-:W-:Y:S02]  /*1ad20*/  FMUL.FTZ R123, R123, R132.reuse ;  /* 0x000000847b7b7220 */ /* 0x080fe40000410000 */
[----:B------:R-:W-:-:S02]  /*1ad30*/  FMUL.FTZ R118, R118, R132 ;  /* 0x0000008476767220 */ /* 0x000fc40000410000 */
[-C--:B------:R-:W-:Y:S02]  /*1ad40*/  FMUL.FTZ R119, R119, R132.reuse ;  /* 0x0000008477777220 */ /* 0x080fe40000410000 */
[-C--:B------:R-:W-:Y:S01]  /*1ad50*/  FMUL.FTZ R130, R130, R132.reuse ;  /* 0x0000008482827220 */ /* 0x080fe20000410000 */
        /* <DEDUP_REMOVED lines=31> */
[----:B---3--:R-:W-:Y:S01]  /*1af50*/  HMMA.16816.F32.BF16 R36, R4, R12, R36 ;  /* 0x0000000c0424723c */ /* 0x008fe20000041824 */
[-C--:B------:R-:W-:Y:S02]  /*1af60*/  FMUL.FTZ R67, R67, R132.reuse ;  /* 0x0000008443437220 */ /* 0x080fe40000410000 */
[-C--:B------:R-:W-:Y:S02]  /*1af70*/  FMUL.FTZ R54, R54, R132.reuse ;  /* 0x0000008436367220 */ /* 0x080fe40000410000 */
[----:B------:R-:W-:-:S02]  /*1af80*/  FMUL.FTZ R55, R55, R132 ;  /* 0x0000008437377220 */ /* 0x000fc40000410000 */
[-C--:B------:R-:W-:Y:S01]  /*1af90*/  FMUL.FTZ R58, R58, R132.reuse ;  /* 0x000000843a3a7220 */ /* 0x080fe20000410000 */
[C---:B------:R-:W-:Y:S01]  /*1afa0*/  HMMA.16816.F32.BF16 R40, R4.reuse, R14, R40 ;  /* 0x0000000e0428723c */ /* 0x040fe20000041828 */
[----:B------:R-:W3:Y:S01]  /*1afb0*/  LDSM.16.MT88.4 R12, [R194+0xe000] ;  /* 0x00e00000c20c783b */ /* 0x000ee20000004200 */
[-C--:B------:R-:W-:Y:S02]  /*1afc0*/  FMUL.FTZ R59, R59, R132.reuse ;  /* 0x000000843b3b7220 */ /* 0x080fe40000410000 */
[-C--:B------:R-:W-:Y:S02]  /*1afd0*/  FMUL.FTZ R68, R68, R3.reuse ;  /* 0x0000000344447220 */ /* 0x080fe40000410000 */
[----:B------:R-:W-:Y:S02]  /*1afe0*/  FMUL.FTZ R69, R69, R3 ;  /* 0x0000000345457220 */ /* 0x000fe40000410000 */
[----:B--2---:R-:W-:Y:S01]  /*1aff0*/  HMMA.16816.F32.BF16 R104, R4, R16, R104 ;  /* 0x000000100468723c */ /* 0x004fe20000041868 */
[----:B------:R-:W-:-:S02]  /*1b000*/  FMUL.FTZ R70, R70, R132 ;  /* 0x0000008446467220 */ /* 0x000fc40000410000 */
[-C--:B------:R-:W-:Y:S02]  /*1b010*/  FMUL.FTZ R71, R71, R132.reuse ;  /* 0x0000008447477220 */ /* 0x080fe40000410000 */
[-C--:B------:R-:W-:Y:S02]  /*1b020*/  FMUL.FTZ R72, R72, R3.reuse ;  /* 0x0000000348487220 */ /* 0x080fe40000410000 */
[-C--:B------:R-:W-:Y:S01]  /*1b030*/  FMUL.FTZ R73, R73, R3.reuse ;  /* 0x0000000349497220 */ /* 0x080fe20000410000 */
[----:B------:R-:W-:Y:S01]  /*1b040*/  HMMA.16816.F32.BF16 R100, R4, R18, R100 ;  /* 0x000000120464723c */ /* 0x000fe20000041864 */
[----:B------:R-:W2:Y:S01]  /*1b050*/  LDSM.16.MT88.4 R16, [R195+0xe000] ;  /* 0x00e00000c310783b */ /* 0x000ea20000004200 */
        /* <DEDUP_REMOVED lines=14> */
[C---:B---3--:R-:W-:Y:S01]  /*1b140*/  HMMA.16816.F32.BF16 R60, R4.reuse, R12, R60 ;  /* 0x0000000c043c723c */ /* 0x048fe2000004183c */
[-CC-:B------:R-:W-:Y:S02]  /*1b150*/  FFMA.FTZ R158, R25, R152.reuse, -R155.reuse ;  /* 0x00000098199e7223 */ /* 0x180fe4000001089b */
[-CC-:B------:R-:W-:Y:S02]  /*1b160*/  FFMA.FTZ R159, R24, R152.reuse, -R155.reuse ;  /* 0x00000098189f7223 */ /* 0x180fe4000001089b */
[-C--:B------:R-:W-:Y:S01]  /*1b170*/  FFMA.FTZ R160, R26, R152.reuse, -R155 ;  /* 0x000000981aa07223 */ /* 0x080fe2000001089b */
[----:B------:R-:W-:Y:S01]  /*1b180*/  MUFU.EX2 R157, R157 ;  /* 0x0000009d009d7308 */ /* 0x000fe20000000800 */
[-CC-:B------:R-:W-:Y:S01]  /*1b190*/  FFMA.FTZ R161, R22, R152.reuse, -R151.reuse ;  /* 0x0000009816a17223 */ /* 0x180fe20000010897 */
[----:B------:R-:W-:Y:S01]  /*1b1a0*/  HMMA.16816.F32.BF16 R64, R4, R14, R64 ;  /* 0x0000000e0440723c */ /* 0x000fe20000041840 */
[----:B------:R-:W3:Y:S01]  /*1b1b0*/  LDSM.16.MT88.4 R12, [R195+0x10000] ;  /* 0x01000000c30c783b */ /* 0x000ee20000004200 */
[----:B------:R-:W-:-:S02]  /*1b1c0*/  FFMA.FTZ R166, R23, R152, -R151 ;  /* 0x0000009817a67223 */ /* 0x000fc40000010897 */
[-CC-:B------:R-:W-:Y:S01]  /*1b1d0*/  FFMA.FTZ R162, R20, R152.reuse, -R151.reuse ;  /* 0x0000009814a27223 */ /* 0x180fe20000010897 */
[----:B------:R-:W-:Y:S01]  /*1b1e0*/  LDSM.16.MT88.4 R24, [R197+0xe800] ;  /* 0x00e80000c518783b */ /* 0x000fe20000004200 */
[----:B------:R-:W-:Y:S01]  /*1b1f0*/  FFMA.FTZ R163, R21, R152, -R151 ;  /* 0x0000009815a37223 */ /* 0x000fe20000010897 */
[----:B------:R-:W4:Y:S01]  /*1b200*/  MUFU.EX2 R158, R158 ;  /* 0x0000009e009e7308 */ /* 0x000f220000000800 */
[C---:B--2---:R-:W-:Y:S01]  /*1b210*/  HMMA.16816.F32.BF16 R52, R4.reuse, R16, R52 ;  /* 0x000000100434723c */ /* 0x044fe20000041834 */
[-C--:B------:R-:W-:Y:S01]  /*1b220*/  FMUL.FTZ R76, R76, R3.reuse ;  /* 0x000000034c4c7220 */ /* 0x080fe20000410000 */
[----:B------:R-:W-:Y:S01]  /*1b230*/  LDSM.16.MT88.4 R20, [R196+0xe800] ;  /* 0x00e80000c414783b */ /* 0x000fe20000004200 */
[----:B------:R-:W-:Y:S02]  /*1b240*/  FMUL.FTZ R77, R77, R3 ;  /* 0x000000034d4d7220 */ /* 0x000fe40000410000 */
[-C--:B------:R-:W-:Y:S02]  /*1b250*/  FMUL.FTZ R78, R78, R132.reuse ;  /* 0x000000844e4e7220 */ /* 0x080fe40000410000 */
[----:B------:R-:W-:Y:S01]  /*1b260*/  MUFU.EX2 R159, R159 ;  /* 0x0000009f009f7308 */ /* 0x000fe20000000800 */
[----:B------:R-:W-:Y:S01]  /*1b270*/  HMMA.16816.F32.BF16 R56, R4, R18, R56 ;  /* 0x000000120438723c */ /* 0x000fe20000041838 */
[----:B------:R-:W2:Y:S01]  /*1b280*/  LDSM.16.MT88.4 R16, [R196+0x10000] ;  /* 0x01000000c410783b */ /* 0x000ea20000004200 */
        /* <DEDUP_REMOVED lines=16> */
[C---:B---3--:R-:W-:Y:S01]  /*1b390*/  HMMA.16816.F32.BF16 R84, R4.reuse, R12, R84 ;  /* 0x0000000c0454723c */ /* 0x048fe20000041854 */
[----:B------:R-:W-:Y:S02]  /*1b3a0*/  FMUL.FTZ R97, R97, R3 ;  /* 0x0000000361617220 */ /* 0x000fe40000410000 */
[-C--:B------:R-:W-:Y:S02]  /*1b3b0*/  FMUL.FTZ R98, R98, R132.reuse ;  /* 0x0000008462627220 */ /* 0x080fe40000410000 */
[----:B------:R-:W-:Y:S01]  /*1b3c0*/  FMUL.FTZ R99, R99, R132 ;  /* 0x0000008463637220 */ /* 0x000fe20000410000 */
[----:B------:R-:W-:Y:S01]  /*1b3d0*/  MUFU.EX2 R162, R162 ;  /* 0x000000a200a27308 */ /* 0x000fe20000000800 */
[-CC-:B------:R-:W-:Y:S01]  /*1b3e0*/  FFMA.FTZ R168, R175, R152.reuse, -R155.reuse ;  /* 0x00000098afa87223 */ /* 0x180fe2000001089b */
[----:B------:R-:W-:Y:S01]  /*1b3f0*/  HMMA.16816.F32.BF16 R88, R4, R14, R88 ;  /* 0x0000000e0458723c */ /* 0x000fe20000041858 */
[----:B------:R-:W3:Y:S01]  /*1b400*/  LDSM.16.MT88.4 R12, [R197+0xc800] ;  /* 0x00c80000c50c783b */ /* 0x000ee20000004200 */
[----:B------:R-:W-:-:S02]  /*1b410*/  FFMA.FTZ R171, R224, R152, -R155 ;  /* 0x00000098e0ab7223 */ /* 0x000fc4000001089b */
[-CC-:B------:R-:W-:Y:S02]  /*1b420*/  FFMA.FTZ R169, R228, R152.reuse, -R155.reuse ;  /* 0x00000098e4a97223 */ /* 0x180fe4000001089b */
[----:B------:R-:W1:Y:S01]  /*1b430*/  MUFU.EX2 R163, R163 ;  /* 0x000000a300a37308 */ /* 0x000e620000000800 */
[-C--:B------:R-:W-:Y:S01]  /*1b440*/  FFMA.FTZ R170, R229, R152.reuse, -R155 ;  /* 0x00000098e5aa7223 */ /* 0x080fe2000001089b */
[C---:B--2---:R-:W-:Y:S01]  /*1b450*/  HMMA.16816.F32.BF16 R76, R4.reuse, R16, R76 ;  /* 0x00000010044c723c */ /* 0x044fe2000004184c */
[-CC-:B------:R-:W-:Y:S02]  /*1b460*/  FFMA.FTZ R167, R167, R152.reuse, -R151.reuse ;  /* 0x00000098a7a77223 */ /* 0x180fe40000010897 */
[-CC-:B------:R-:W-:Y:S02]  /*1b470*/  FFMA.FTZ R172, R172, R152.reuse, -R151.reuse ;  /* 0x00000098acac7223 */ /* 0x180fe40000010897 */
[-CC-:B------:R-:W-:Y:S01]  /*1b480*/  FFMA.FTZ R174, R174, R152.reuse, -R151.reuse ;  /* 0x00000098aeae7223 */ /* 0x180fe20000010897 */
[----:B------:R-:W-:Y:S01]  /*1b490*/  MUFU.EX2 R168, R168 ;  /* 0x000000a800a87308 */ /* 0x000fe20000000800 */
[-C--:B------:R-:W-:Y:S01]  /*1b4a0*/  FFMA.FTZ R173, R173, R152.reuse, -R151 ;  /* 0x00000098adad7223 */ /* 0x080fe20000010897 */
[----:B------:R-:W-:Y:S01]  /*1b4b0*/  HMMA.16816.F32.BF16 R80, R4, R18, R80 ;  /* 0x000000120450723c */ /* 0x000fe20000041850 */
[----:B------:R-:W2:Y:S01]  /*1b4c0*/  LDSM.16.MT88.4 R16, [R195+0xe800] ;  /* 0x00e80000c310783b */ /* 0x000ea20000004200 */
        /* <DEDUP_REMOVED lines=28> */
[C---:B---3--:R-:W-:Y:S01]  /*1b690*/  HMMA.16816.F32.BF16 R128, R4.reuse, R12, R128 ;  /* 0x0000000c0480723c */ /* 0x048fe20000041880 */
[----:B------:R-:W-:Y:S01]  /*1b6a0*/  FADD.FTZ R0, R149, R0 ;  /* 0x0000000095007221 */ /* 0x000fe20000010000 */
[----:B------:R-:W1:Y:S01]  /*1b6b0*/  MUFU.EX2 R172, R172 ;  /* 0x000000ac00ac7308 */ /* 0x000e620000000800 */
        /* <DEDUP_REMOVED lines=21> */
[C---:B--2---:R-:W-:Y:S02]  /*1b810*/  HMMA.16816.F32.BF16 R52, R4.reuse, R16, R52 ;  /* 0x000000100434723c */ /* 0x044fe40000041834 */
[----:B------:R-:W-:Y:S06]  /*1b820*/  MUFU.EX2 R154, R154 ;  /* 0x0000009a009a7308 */ /* 0x000fec0000000800 */
[C---:B------:R-:W-:Y:S01]  /*1b830*/  HMMA.16816.F32.BF16 R56, R4.reuse, R18, R56 ;  /* 0x000000120438723c */ /* 0x040fe20000041838 */
[----:B------:R-:W2:Y:S01]  /*1b840*/  LDSM.16.MT88.4 R16, [R194+0x10800] ;  /* 0x01080000c210783b */ /* 0x000ea20000004200 */
        /* <DEDUP_REMOVED lines=117> */
.L_x_6332:
[----:B------:R-:W-:Y:S05]  /*1bfa0*/  @!P5 BRA `(.L_x_6341) ;  /* 0x000048800000d947 */ /* 0x000fea0003800000 */
[----:B------:R-:W-:Y:S02]  /*1bfb0*/  MOV R0, R3 ;  /* 0x0000000300007202 */ /* 0x000fe40000000f00 */
[----:B------:R-:W-:-:S02]  /*1bfc0*/  MOV R2, R132 ;  /* 0x0000008400027202 */ /* 0x000fc40000000f00 */
.L_x_6350:
        /* <DEDUP_REMOVED lines=76> */
.L_x_6343:
[----:B------:R-:W-:Y:S02]  /*1c490*/  ULDC.64 UR4, c[0x0][0x118] ;  /* 0x0000460000047ab9 */ /* 0x000fe40000000a00 */
[----:B------:R-:W2:Y:S02]  /*1c4a0*/  LD.E R10, [R132.64+0x40] ;  /* 0x00004004840a7980 */ /* 0x000ea4000c101900 */
[----:B--2---:R-:W-:Y:S04]  /*1c4b0*/  LEA R10, -R10, RZ, 0x6 ;  /* 0x000000ff0a0a7211 */ /* 0x004fe800078e31ff */
[----:B------:R-:W-:Y:S02]  /*1c4c0*/  SHF.R.S32.HI R6, RZ, 0x1f, R10 ;  /* 0x0000001fff067819 */ /* 0x000fe4000001140a */
.L_x_6344:
[----:B------:R-:W-:Y:S05]  /*1c4d0*/  BSYNC B0 ;  /* 0x0000000000007941 */ /* 0x000fea0003800000 */
.L_x_6342:
        /* <DEDUP_REMOVED lines=323> */
.L_x_6348:
[----:B------:R-:W-:Y:S02]  /*1d910*/  ULDC.64 UR4, c[0x0][0x118] ;  /* 0x0000460000047ab9 */ /* 0x000fe40000000a00 */
[----:B------:R-:W2:Y:S02]  /*1d920*/  LD.E R142, [R132.64+0x38] ;  /* 0x00003804848e7980 */ /* 0x000ea4000c101900 */
[----:B--2---:R-:W-:Y:S04]  /*1d930*/  LEA R142, -R142, RZ, 0x6 ;  /* 0x000000ff8e8e7211 */ /* 0x004fe800078e31ff */
[----:B------:R-:W-:Y:S02]  /*1d940*/  SHF.R.S32.HI R136, RZ, 0x1f, R142 ;  /* 0x0000001fff887819 */ /* 0x000fe4000001148e */
.L_x_6349:
[----:B------:R-:W-:Y:S05]  /*1d950*/  BSYNC B0 ;  /* 0x0000000000007941 */ /* 0x000fea0003800000 */
.L_x_6347:
        /* <DEDUP_REMOVED lines=90> */
.L_x_6346:
[----:B------:R-:W-:Y:S05]  /*1df00*/  BSYNC B1 ;  /* 0x0000000000017941 */ /* 0x000fea0003800000 */
.L_x_6345:
[----:B------:R-:W2:Y:S01]  /*1df10*/  S2R R134, SR_TID.X ;  /* 0x0000000000867919 */ /* 0x000ea20000002100 */
[----:B------:R-:W-:Y:S07]  /*1df20*/  ULDC.64 UR4, c[0x0][0x118] ;  /* 0x0000460000047ab9 */ /* 0x000fee0000000a00 */
[----:B------:R3:W4:Y:S01]  /*1df30*/  LD.E R133, [R132.64+0xdc] ;  /* 0x0000dc0484857980 */ /* 0x000722000c101900 */
[----:B--2---:R-:W-:Y:S05]  /*1df40*/  IMAD.SHL.U32 R134, R134, 0x2, RZ ;  /* 0x0000000286867824 */ /* 0x004fea00078e00ff */
[----:B------:R-:W-:Y:S05]  /*1df50*/  LOP3.LUT R134, R134, 0x6, RZ, 0xc0, !PT ;  /* 0x0000000686867812 */ /* 0x000fea00078ec0ff */
[----:B------:R-:W-:Y:S05]  /*1df60*/  IMAD R3, R215, 0x40, R134 ;  /* 0x00000040d7037824 */ /* 0x000fea00078e0286 */
[C---:B------:R-:W-:Y:S02]  /*1df70*/  IADD3 R134, R222.reuse, -R3, RZ ;  /* 0x80000003de867210 */ /* 0x040fe40007ffe0ff */
[----:B------:R-:W-:Y:S02]  /*1df80*/  IADD3 R136, R3, 0x1, RZ ;  /* 0x0000000103887810 */ /* 0x000fe40007ffe0ff */
[----:B-1----:R-:W-:Y:S01]  /*1df90*/  IABS R141, R134 ;  /* 0x00000086008d7213 */ /* 0x002fe20000000000 */
[----:B------:R-:W-:Y:S01]  /*1dfa0*/  IMAD.IADD R134, R219, 0x1, -R3 ;  /* 0x00000001db867824 */ /* 0x000fe200078e0a03 */
[C---:B------:R-:W-:Y:S02]  /*1dfb0*/  IADD3 R157, R3.reuse, 0x9, RZ ;  /* 0x00000009039d7810 */ /* 0x040fe40007ffe0ff */
[C---:B------:R-:W-:Y:S02]  /*1dfc0*/  IADD3 R150, R3.reuse, 0x10, RZ ;  /* 0x0000001003967810 */ /* 0x040fe40007ffe0ff */
[----:B------:R-:W-:Y:S01]  /*1dfd0*/  IABS R139, R134 ;  /* 0x00000086008b7213 */ /* 0x000fe20000000000 */
[C---:B------:R-:W-:Y:S01]  /*1dfe0*/  IMAD.IADD R134, R222.reuse, 0x1, -R136 ;  /* 0x00000001de867824 */ /* 0x040fe200078e0a88 */
[C---:B------:R-:W-:Y:S01]  /*1dff0*/  IADD3 R151, R3.reuse, 0x11, RZ ;  /* 0x0000001103977810 */ /* 0x040fe20007ffe0ff */
[----:B------:R-:W1:Y:S01]  /*1e000*/  I2F R141, R141 ;  /* 0x0000008d008d7306 */ /* 0x000e620000201400 */
[C---:B------:R-:W-:Y:S02]  /*1e010*/  IADD3 R148, R3.reuse, 0x18, RZ ;  /* 0x0000001803947810 */ /* 0x040fe40007ffe0ff */
[----:B------:R-:W-:Y:S02]  /*1e020*/  IABS R137, R134 ;  /* 0x0000008600897213 */ /* 0x000fe40000000000 */
[C---:B------:R-:W-:Y:S02]  /*1e030*/  IADD3 R134, R3.reuse, 0x8, RZ ;  /* 0x0000000803867810 */ /* 0x040fe40007ffe0ff */
[C---:B------:R-:W-:Y:S02]  /*1e040*/  IADD3 R146, R3.reuse, 0x19, RZ ;  /* 0x0000001903927810 */ /* 0x040fe40007ffe0ff */
[C---:B------:R-:W-:Y:S01]  /*1e050*/  IADD3 R138, R222.reuse, -R134, RZ ;  /* 0x80000086de8a7210 */ /* 0x040fe20007ffe0ff */
[----:B------:R-:W2:Y:S01]  /*1e060*/  I2F R139, R139 ;  /* 0x0000008b008b7306 */ /* 0x000ea20000201400 */
[C---:B------:R-:W-:Y:S02]  /*1e070*/  IADD3 R140, R3.reuse, 0x20, RZ ;  /* 0x00000020038c7810 */ /* 0x040fe40007ffe0ff */
[----:B------:R-:W-:Y:S01]  /*1e080*/  IABS R159, R138 ;  /* 0x0000008a009f7213 */ /* 0x000fe20000000000 */
[----:B------:R-:W-:Y:S01]  /*1e090*/  IMAD.IADD R138, R222, 0x1, -R157 ;  /* 0x00000001de8a7824 */ /* 0x000fe200078e0a9d */
[C---:B------:R-:W-:Y:S02]  /*1e0a0*/  ISETP.GE.AND P3, PT, R136.reuse, R221, PT ;  /* 0x000000dd8800720c */ /* 0x040fe40003f66270 */
[----:B------:R-:W-:Y:S02]  /*1e0b0*/  ISETP.GE.AND P0, PT, R136, R218, PT ;  /* 0x000000da8800720c */ /* 0x000fe40003f06270 */
[----:B------:R-:W-:Y:S01]  /*1e0c0*/  IABS R156, R138 ;  /* 0x0000008a009c7213 */ /* 0x000fe20000000000 */
[----:B------:R-:W-:Y:S01]  /*1e0d0*/  IMAD.IADD R138, R222, 0x1, -R150 ;  /* 0x00000001de8a7824 */ /* 0x000fe200078e0a96 */
[C---:B------:R-:W-:Y:S01]  /*1e0e0*/  ISETP.GE.OR P3, PT, R136.reuse, R220, !P3 ;  /* 0x000000dc8800720c */ /* 0x040fe20005f66670 */
[----:B------:R-:W5:Y:S01]  /*1e0f0*/  I2F R137, R137 ;  /* 0x0000008900897306 */ /* 0x000f620000201400 */
[----:B------:R-:W-:Y:S01]  /*1e100*/  ISETP.GE.OR P0, PT, R136, R217, !P0 ;  /* 0x000000d98800720c */ /* 0x000fe20004706670 */
[----:B-1----:R-:W-:Y:S01]  /*1e110*/  FFMA.FTZ R4, -R216, R141, R4 ;  /* 0x0000008dd8047223 */ /* 0x002fe20000010104 */
[----:B------:R-:W-:Y:S02]  /*1e120*/  IABS R155, R138 ;  /* 0x0000008a009b7213 */ /* 0x000fe40000000000 */
[C---:B------:R-:W-:Y:S02]  /*1e130*/  IADD3 R138, R222.reuse, -R151, RZ ;  /* 0x80000097de8a7210 */ /* 0x040fe40007ffe0ff */
[C---:B------:R-:W-:Y:S02]  /*1e140*/  ISETP.GE.AND P4, PT, R3.reuse, R221, PT ;  /* 0x000000dd0300720c */ /* 0x040fe40003f86270 */
[----:B------:R-:W-:Y:S01]  /*1e150*/  IABS R154, R138 ;  /* 0x0000008a009a7213 */ /* 0x000fe20000000000 */
[----:B------:R-:W-:Y:S01]  /*1e160*/  IMAD.IADD R138, R222, 0x1, -R148 ;  /* 0x00000001de8a7824 */ /* 0x000fe200078e0a94 */
[----:B------:R-:W1:Y:S01]  /*1e170*/  I2F R155, R155 ;  /* 0x0000009b009b7306 */ /* 0x000e620000201400 */
[C---:B------:R-:W-:Y:S01]  /*1e180*/  ISETP.GE.AND P6, PT, R3.reuse, R218, PT ;  /* 0x000000da0300720c */ /* 0x040fe20003fc6270 */
[----:B--2---:R-:W-:Y:S01]  /*1e190*/  FFMA.FTZ R6, -R216, R139, R6 ;  /* 0x0000008bd8067223 */ /* 0x004fe20000010106 */
[----:B------:R-:W-:Y:S02]  /*1e1a0*/  ISETP.GE.OR P4, PT, R3, R220, !P4 ;  /* 0x000000dc0300720c */ /* 0x000fe40006786670 */
[----:B------:R-:W-:Y:S02]  /*1e1b0*/  IABS R153, R138 ;  /* 0x0000008a00997213 */ /* 0x000fe40000000000 */
[----:B------:R-:W-:Y:S02]  /*1e1c0*/  IADD3 R138, R219, -R136, RZ ;  /* 0x80000088db8a7210 */ /* 0x000fe40007ffe0ff */
[----:B------:R-:W-:Y:S01]  /*1e1d0*/  ISETP.GE.OR P6, PT, R3, R217, !P6 ;  /* 0x000000d90300720c */ /* 0x000fe200077c6670 */
[----:B------:R-:W2:Y:S01]  /*1e1e0*/  I2F R159, R159 ;  /* 0x0000009f009f7306 */ /* 0x000ea20000201400 */
[----:B------:R-:W-:Y:S01]  /*1e1f0*/  IABS R152, R138 ;  /* 0x0000008a00987213 */ /* 0x000fe20000000000 */
[----:B------:R-:W-:Y:S01]  /*1e200*/  IMAD.IADD R138, R222, 0x1, -R146 ;  /* 0x00000001de8a7824 */ /* 0x000fe200078e0a92 */
[----:B------:R-:W-:Y:S01]  /*1e210*/  FSEL R139, R4, -INF , !P4 ;  /* 0xff800000048b7808 */ /* 0x000fe20006000000 */
[----:B-----5:R-:W-:Y:S01]  /*1e220*/  FFMA.FTZ R5, -R216, R137, R5 ;  /* 0x00000089d8057223 */ /* 0x020fe20000010105 */
[----:B------:R-:W-:Y:S02]  /*1e230*/  FSEL R137, R6, -INF , !P6 ;  /* 0xff80000006897808 */ /* 0x000fe40007000000 */
[----:B------:R-:W-:Y:S02]  /*1e240*/  IABS R144, R138 ;  /* 0x0000008a00907213 */ /* 0x000fe40000000000 */
[----:B------:R-:W-:Y:S01]  /*1e250*/  IADD3 R138, R219, -R134, RZ ;  /* 0x80000086db8a7210 */ /* 0x000fe20007ffe0ff */
[----:B------:R-:W5:Y:S01]  /*1e260*/  I2F R153, R153 ;  /* 0x0000009900997306 */ /* 0x000f620000201400 */
[----:B------:R-:W-:Y:S02]  /*1e270*/  FSEL R5, R5, -INF , !P3 ;  /* 0xff80000005057808 */ /* 0x000fe40005800000 */
[----:B------:R-:W-:Y:S01]  /*1e280*/  IABS R143, R138 ;  /* 0x0000008a008f7213 */ /* 0x000fe20000000000 */
[----:B------:R-:W-:Y:S01]  /*1e290*/  IMAD.IADD R138, R222, 0x1, -R140 ;  /* 0x00000001de8a7824 */ /* 0x000fe200078e0a8c */
[----:B------:R-:W-:Y:S01]  /*1e2a0*/  ISETP.GE.AND P3, PT, R150, R218, PT ;  /* 0x000000da9600720c */ /* 0x000fe20003f66270 */
[----:B-1----:R-:W-:Y:S01]  /*1e2b0*/  FFMA.FTZ R12, -R216, R155, R12 ;  /* 0x0000009bd80c7223 */ /* 0x002fe2000001010c */
[C---:B------:R-:W-:Y:S02]  /*1e2c0*/  ISETP.GE.AND P6, PT, R150.reuse, R221, PT ;  /* 0x000000dd9600720c */ /* 0x040fe40003fc6270 */
[----:B------:R-:W-:Y:S01]  /*1e2d0*/  IABS R149, R138 ;  /* 0x0000008a00957213 */ /* 0x000fe20000000000 */
[----:B------:R-:W1:Y:S01]  /*1e2e0*/  I2F R152, R152 ;  /* 0x0000009800987306 */ /* 0x000e620000201400 */
[----:B------:R-:W-:Y:S02]  /*1e2f0*/  IADD3 R138, R219, -R157, RZ ;  /* 0x8000009ddb8a7210 */ /* 0x000fe40007ffe0ff */
[----:B------:R-:W-:Y:S01]  /*1e300*/  ISETP.GE.OR P3, PT, R150, R217, !P3 ;  /* 0x000000d99600720c */ /* 0x000fe20005f66670 */
[----:B--2---:R-:W-:Y:S01]  /*1e310*/  FFMA.FTZ R8, -R216, R159, R8 ;  /* 0x0000009fd8087223 */ /* 0x004fe20000010108 */
[----:B------:R-:W-:Y:S02]  /*1e320*/  IABS R142, R138 ;  /* 0x0000008a008e7213 */ /* 0x000fe40000000000 */
[----:B------:R-:W-:Y:S02]  /*1e330*/  IADD3 R138, R3, 0x21, RZ ;  /* 0x00000021038a7810 */ /* 0x000fe40007ffe0ff */
[----:B------:R-:W-:Y:S01]  /*1e340*/  ISETP.GE.OR P6, PT, R150, R220, !P6 ;  /* 0x000000dc9600720c */ /* 0x000fe200077c6670 */
[----:B------:R-:W2:Y:S01]  /*1e350*/  I2F R144, R144 ;  /* 0x0000009000907306 */ /* 0x000ea20000201400 */
[----:B------:R-:W-:Y:S01]  /*1e360*/  ISETP.GE.AND P1, PT, R134, R221, PT ;  /* 0x000000dd8600720c */ /* 0x000fe20003f26270 */
[----:B------:R-:W-:Y:S01]  /*1e370*/  IMAD.IADD R145, R222, 0x1, -R138 ;  /* 0x00000001de917824 */ /* 0x000fe200078e0a8a */
[----:B------:R-:W-:Y:S01]  /*1e380*/  ISETP.GE.AND P5, PT, R134, R218, PT ;  /* 0x000000da8600720c */ /* 0x000fe20003fa6270 */
[----:B-----5:R-:W-:Y:S01]  /*1e390*/  FFMA.FTZ R16, -R216, R153, R16 ;  /* 0x00000099d8107223 */ /* 0x020fe20000010110 */
[C---:B------:R-:W-:Y:S02]  /*1e3a0*/  ISETP.GE.OR P1, PT, R134.reuse, R220, !P1 ;  /* 0x000000dc8600720c */ /* 0x040fe40004f26670 */
[----:B---3--:R-:W-:Y:S02]  /*1e3b0*/  IABS R132, R145 ;  /* 0x0000009100847213 */ /* 0x008fe40000000000 */
[----:B------:R-:W-:Y:S01]  /*1e3c0*/  IADD3 R145, R219, -R150, RZ ;  /* 0x80000096db917210 */ /* 0x000fe20007ffe0ff */
[----:B------:R-:W3:Y:S01]  /*1e3d0*/  I2F R143, R143 ;  /* 0x0000008f008f7306 */ /* 0x000ee20000201400 */
[----:B------:R-:W-:Y:S02]  /*1e3e0*/  ISETP.GE.OR P5, PT, R134, R217, !P5 ;  /* 0x000000d98600720c */ /* 0x000fe40006fa6670 */
[----:B------:R-:W-:Y:S01]  /*1e3f0*/  IADD3 R134, R3, 0x28, RZ ;  /* 0x0000002803867810 */ /* 0x000fe20007ffe0ff */
[----:B-1----:R-:W-:Y:S01]  /*1e400*/  FFMA.FTZ R7, -R216, R152, R7 ;  /* 0x00000098d8077223 */ /* 0x002fe20000010107 */
[----:B------:R-:W-:Y:S02]  /*1e410*/  FSEL R174, R12, -INF , !P6 ;  /* 0xff8000000cae7808 */ /* 0x000fe40007000000 */
[----:B------:R-:W-:Y:S01]  /*1e420*/  ISETP.GE.AND P6, PT, R148, R221, PT ;  /* 0x000000dd9400720c */ /* 0x000fe20003fc6270 */
[----:B------:R-:W-:Y:S01]  /*1e430*/  IMAD.IADD R147, R222, 0x1, -R134 ;  /* 0x00000001de937824 */ /* 0x000fe200078e0a86 */
[----:B------:R-:W-:Y:S01]  /*1e440*/  IADD3 R141, R219, -R151, RZ ;  /* 0x80000097db8d7210 */ /* 0x000fe20007ffe0ff */
[----:B------:R-:W1:Y:S01]  /*1e450*/  I2F R136, R132 ;  /* 0x0000008400887306 */ /* 0x000e620000201400 */
[----:B------:R-:W-:Y:S02]  /*1e460*/  ISETP.GE.OR P6, PT, R148, R220, !P6 ;  /* 0x000000dc9400720c */ /* 0x000fe400077c6670 */
[----:B------:R-:W-:Y:S01]  /*1e470*/  IABS R141, R141 ;  /* 0x0000008d008d7213 */ /* 0x000fe20000000000 */
[----:B--2---:R-:W-:Y:S01]  /*1e480*/  FFMA.FTZ R17, -R216, R144, R17 ;  /* 0x00000090d8117223 */ /* 0x004fe20000010111 */
[----:B------:R-:W-:Y:S02]  /*1e490*/  FSEL R162, R16, -INF , !P6 ;  /* 0xff80000010a27808 */ /* 0x000fe40007000000 */
[C---:B------:R-:W-:Y:S02]  /*1e4a0*/  ISETP.GE.AND P6, PT, R146.reuse, R221, PT ;  /* 0x000000dd9200720c */ /* 0x040fe40003fc6270 */
[----:B------:R-:W-:Y:S01]  /*1e4b0*/  FSEL R7, R7, -INF , !P0 ;  /* 0xff80000007077808 */ /* 0x000fe20004000000 */
[----:B------:R-:W2:Y:S01]  /*1e4c0*/  I2F R156, R156 ;  /* 0x0000009c009c7306 */ /* 0x000ea20000201400 */
[----:B------:R-:W-:Y:S02]  /*1e4d0*/  IABS R147, R147 ;  /* 0x0000009300937213 */ /* 0x000fe40000000000 */
[-C--:B------:R-:W-:Y:S01]  /*1e4e0*/  ISETP.GE.AND P0, PT, R146, R218.reuse, PT ;  /* 0x000000da9200720c */ /* 0x080fe20003f06270 */
[----:B---3--:R-:W-:Y:S01]  /*1e4f0*/  FFMA.FTZ R10, -R216, R143, R10 ;  /* 0x0000008fd80a7223 */ /* 0x008fe2000001010a */
[C---:B------:R-:W-:Y:S02]  /*1e500*/  ISETP.GE.AND P2, PT, R157.reuse, R221, PT ;  /* 0x000000dd9d00720c */ /* 0x040fe40003f46270 */
[----:B------:R-:W-:Y:S02]  /*1e510*/  ISETP.GE.AND P4, PT, R157, R218, PT ;  /* 0x000000da9d00720c */ /* 0x000fe40003f86270 */
[C---:B------:R-:W-:Y:S01]  /*1e520*/  ISETP.GE.OR P6, PT, R146.reuse, R220, !P6 ;  /* 0x000000dc9200720c */ /* 0x040fe200077c6670 */
[----:B------:R-:W3:Y:S01]  /*1e530*/  I2F R149, R149 ;  /* 0x0000009500957306 */ /* 0x000ee20000201400 */
[----:B------:R-:W-:Y:S02]  /*1e540*/  ISETP.GE.OR P0, PT, R146, R217, !P0 ;  /* 0x000000d99200720c */ /* 0x000fe40004706670 */
[----:B------:R-:W-:Y:S01]  /*1e550*/  IADD3 R6, R3, 0x30, RZ ;  /* 0x0000003003067810 */ /* 0x000fe20007ffe0ff */
[C---:B-1----:R-:W-:Y:S01]  /*1e560*/  FFMA.FTZ R21, -R216.reuse, R136, R21 ;  /* 0x00000088d8157223 */ /* 0x042fe20000010115 */
[----:B------:R-:W-:Y:S02]  /*1e570*/  IABS R132, R145 ;  /* 0x0000009100847213 */ /* 0x000fe40000000000 */
[C---:B------:R-:W-:Y:S02]  /*1e580*/  ISETP.GE.OR P2, PT, R157.reuse, R220, !P2 ;  /* 0x000000dc9d00720c */ /* 0x040fe40005746670 */
[----:B------:R-:W-:Y:S01]  /*1e590*/  ISETP.GE.OR P4, PT, R157, R217, !P4 ;  /* 0x000000d99d00720c */ /* 0x000fe20006786670 */
[----:B------:R-:W1:Y:S01]  /*1e5a0*/  I2F R145, R132 ;  /* 0x0000008400917306 */ /* 0x000e620000201400 */
[----:B------:R-:W-:Y:S02]  /*1e5b0*/  IADD3 R157, R219, -R148, RZ ;  /* 0x80000094db9d7210 */ /* 0x000fe40007ffe0ff */
[----:B------:R-:W-:Y:S01]  /*1e5c0*/  FSEL R143, R17, -INF , !P6 ;  /* 0xff800000118f7808 */ /* 0x000fe20007000000 */
[----:B--2---:R-:W-:Y:S01]  /*1e5d0*/  FFMA.FTZ R9, -R216, R156, R9 ;  /* 0x0000009cd8097223 */ /* 0x004fe20000010109 */
[-C--:B------:R-:W-:Y:S02]  /*1e5e0*/  ISETP.GE.AND P6, PT, R140, R221.reuse, PT ;  /* 0x000000dd8c00720c */ /* 0x080fe40003fc6270 */
[----:B------:R-:W-:Y:S02]  /*1e5f0*/  FSEL R8, R8, -INF , !P1 ;  /* 0xff80000008087808 */ /* 0x000fe40004800000 */
[C---:B------:R-:W-:Y:S01]  /*1e600*/  ISETP.GE.AND P1, PT, R151.reuse, R221, PT ;  /* 0x000000dd9700720c */ /* 0x040fe20003f26270 */
[----:B------:R-:W2:Y:S01]  /*1e610*/  I2F R154, R154 ;  /* 0x0000009a009a7306 */ /* 0x000ea20000201400 */
[----:B------:R-:W-:Y:S01]  /*1e620*/  IABS R156, R157 ;  /* 0x0000009d009c7213 */ /* 0x000fe20000000000 */
[----:B------:R-:W-:Y:S01]  /*1e630*/  IMAD.IADD R157, R222, 0x1, -R6 ;  /* 0x00000001de9d7824 */ /* 0x000fe200078e0a06 */
[-C--:B------:R-:W-:Y:S01]  /*1e640*/  ISETP.GE.OR P6, PT, R140, R220.reuse, !P6 ;  /* 0x000000dc8c00720c */ /* 0x080fe200077c6670 */
[----:B---3--:R-:W-:Y:S01]  /*1e650*/  FFMA.FTZ R20, -R216, R149, R20 ;  /* 0x00000095d8147223 */ /* 0x008fe20000010114 */
[-C--:B------:R-:W-:Y:S02]  /*1e660*/  ISETP.GE.OR P1, PT, R151, R220.reuse, !P1 ;  /* 0x000000dc9700720c */ /* 0x080fe40004f26670 */
[----:B------:R-:W-:Y:S02]  /*1e670*/  IABS R157, R157 ;  /* 0x0000009d009d7213 */ /* 0x000fe40000000000 */
[----:B------:R-:W-:Y:S01]  /*1e680*/  FSEL R158, R20, -INF , !P6 ;  /* 0xff800000149e7808 */ /* 0x000fe20007000000 */
[----:B------:R-:W3:Y:S01]  /*1e690*/  I2F R141, R141 ;  /* 0x0000008d008d7306 */ /* 0x000ee20000201400 */
[----:B------:R-:W-:Y:S02]  /*1e6a0*/  ISETP.GE.AND P6, PT, R138, R221, PT ;  /* 0x000000dd8a00720c */ /* 0x000fe40003fc6270 */
[C---:B------:R-:W-:Y:S01]  /*1e6b0*/  IADD3 R12, R3.reuse, 0x31, RZ ;  /* 0x00000031030c7810 */ /* 0x040fe20007ffe0ff */
[----:B-1----:R-:W-:Y:S01]  /*1e6c0*/  FFMA.FTZ R14, -R216, R145, R14 ;  /* 0x00000091d80e7223 */ /* 0x002fe2000001010e */
[----:B------:R-:W-:Y:S02]  /*1e6d0*/  IADD3 R132, R3, 0x29, RZ ;  /* 0x0000002903847810 */ /* 0x000fe40007ffe0ff */
[----:B------:R-:W-:Y:S02]  /*1e6e0*/  ISETP.GE.OR P6, PT, R138, R220, !P6 ;  /* 0x000000dc8a00720c */ /* 0x000fe400077c6670 */
[----:B------:R-:W-:Y:S01]  /*1e6f0*/  FSEL R161, R14, -INF , !P3 ;  /* 0xff8000000ea17808 */ /* 0x000fe20005800000 */
[----:B------:R-:W-:Y:S01]  /*1e700*/  IMAD.IADD R4, R222, 0x1, -R132 ;  /* 0x00000001de047824 */ /* 0x000fe200078e0a84 */
[----:B------:R-:W1:Y:S01]  /*1e710*/  I2F R147, R147 ;  /* 0x0000009300937306 */ /* 0x000e620000201400 */
[----:B------:R-:W-:Y:S01]  /*1e720*/  FSEL R160, R21, -INF , !P6 ;  /* 0xff80000015a07808 */ /* 0x000fe20007000000 */
[----:B--2---:R-:W-:Y:S02]  /*1e730*/  FFMA.FTZ R13, -R216, R154, R13 ;  /* 0x0000009ad80d7223 */ /* 0x004fe4000001010d */
[----:B------:R-:W-:Y:S02]  /*1e740*/  IABS R4, R4 ;  /* 0x0000000400047213 */ /* 0x000fe40000000000 */
[C---:B------:R-:W-:Y:S02]  /*1e750*/  ISETP.GE.AND P6, PT, R134.reuse, R221, PT ;  /* 0x000000dd8600720c */ /* 0x040fe40003fc6270 */
[----:B------:R-:W-:Y:S02]  /*1e760*/  FSEL R163, R13, -INF , !P1 ;  /* 0xff8000000da37808 */ /* 0x000fe40004800000 */
[----:B------:R-:W2:Y:S01]  /*1e770*/  I2F R150, R4 ;  /* 0x0000000400967306 */ /* 0x000ea20000201400 */
[-C--:B------:R-:W-:Y:S02]  /*1e780*/  ISETP.GE.AND P3, PT, R134, R218.reuse, PT ;  /* 0x000000da8600720c */ /* 0x080fe40003f66270 */
[----:B------:R-:W-:Y:S01]  /*1e790*/  FSEL R9, R9, -INF , !P2 ;  /* 0xff80000009097808 */ /* 0x000fe20005000000 */
[----:B---3--:R-:W-:Y:S01]  /*1e7a0*/  FFMA.FTZ R15, -R216, R141, R15 ;  /* 0x0000008dd80f7223 */ /* 0x008fe2000001010f */
[----:B------:R-:W-:Y:S02]  /*1e7b0*/  ISETP.GE.AND P2, PT, R151, R218, PT ;  /* 0x000000da9700720c */ /* 0x000fe40003f46270 */
[C---:B------:R-:W-:Y:S02]  /*1e7c0*/  ISETP.GE.OR P6, PT, R134.reuse, R220, !P6 ;  /* 0x000000dc8600720c */ /* 0x040fe400077c6670 */
[-C--:B------:R-:W-:Y:S01]  /*1e7d0*/  ISETP.GE.OR P3, PT, R134, R217.reuse, !P3 ;  /* 0x000000d98600720c */ /* 0x080fe20005f66670 */
[----:B------:R-:W3:Y:S01]  /*1e7e0*/  I2F R142, R142 ;  /* 0x0000008e008e7306 */ /* 0x000ee20000201400 */
[----:B------:R-:W-:Y:S02]  /*1e7f0*/  IADD3 R134, R219, -R134, RZ ;  /* 0x80000086db867210 */ /* 0x000fe40007ffe0ff */
[----:B------:R-:W-:Y:S01]  /*1e800*/  ISETP.GE.OR P2, PT, R151, R217, !P2 ;  /* 0x000000d99700720c */ /* 0x000fe20005746670 */
[----:B-1----:R-:W-:Y:S01]  /*1e810*/  FFMA.FTZ R24, -R216, R147, R24 ;  /* 0x00000093d8187223 */ /* 0x002fe20000010118 */
[----:B------:R-:W-:Y:S02]  /*1e820*/  IABS R134, R134 ;  /* 0x0000008600867213 */ /* 0x000fe40000000000 */
[----:B------:R-:W-:Y:S02]  /*1e830*/  FMNMX.FTZ R14, R139, R2, !PT ;  /* 0x000000028b0e7209 */ /* 0x000fe40007810000 */
[----:B------:R-:W-:Y:S01]  /*1e840*/  FSEL R159, R24, -INF , !P6 ;  /* 0xff800000189f7808 */ /* 0x000fe20007000000 */
[----:B------:R-:W1:Y:S01]  /*1e850*/  I2F R153, R157 ;  /* 0x0000009d00997306 */ /* 0x000e620000201400 */
[----:B------:R-:W-:Y:S02]  /*1e860*/  ISETP.GE.AND P6, PT, R132, R221, PT ;  /* 0x000000dd8400720c */ /* 0x000fe40003fc6270 */
[----:B------:R-:W-:Y:S01]  /*1e870*/  FSEL R10, R10, -INF , !P5 ;  /* 0xff8000000a0a7808 */ /* 0x000fe20006800000 */
[----:B--2---:R-:W-:Y:S01]  /*1e880*/  FFMA.FTZ R25, -R216, R150, R25 ;  /* 0x00000096d8197223 */ /* 0x004fe20000010119 */
[C---:B------:R-:W-:Y:S01]  /*1e890*/  IADD3 R4, R219.reuse, -R146, RZ ;  /* 0x80000092db047210 */ /* 0x040fe20007ffe0ff */
[----:B------:R-:W-:Y:S01]  /*1e8a0*/  IMAD.IADD R146, R219, 0x1, -R140 ;  /* 0x00000001db927824 */ /* 0x000fe200078e0a8c */
[----:B------:R-:W-:Y:S02]  /*1e8b0*/  ISETP.GE.OR P6, PT, R132, R220, !P6 ;  /* 0x000000dc8400720c */ /* 0x000fe400077c6670 */
[----:B------:R-:W-:Y:S01]  /*1e8c0*/  IABS R4, R4 ;  /* 0x0000000400047213 */ /* 0x000fe20000000000 */
[----:B------:R-:W2:Y:S01]  /*1e8d0*/  I2F R151, R156 ;  /* 0x0000009c00977306 */ /* 0x000ea20000201400 */
[----:B------:R-:W-:Y:S02]  /*1e8e0*/  IABS R146, R146 ;  /* 0x0000009200927213 */ /* 0x000fe40000000000 */
[----:B------:R-:W-:Y:S01]  /*1e8f0*/  ISETP.GE.AND P5, PT, R140, R218, PT ;  /* 0x000000da8c00720c */ /* 0x000fe20003fa6270 */
[----:B------:R-:W-:Y:S01]  /*1e900*/  IMAD.MOV.U32 R13, RZ, RZ, R4 ;  /* 0x000000ffff0d7224 */ /* 0x000fe200078e0004 */
[----:B------:R-:W-:Y:S01]  /*1e910*/  MOV R17, R146 ;  /* 0x0000009200117202 */ /* 0x000fe20000000f00 */
[----:B---3--:R-:W-:Y:S01]  /*1e920*/  FFMA.FTZ R11, -R216, R142, R11 ;  /* 0x0000008ed80b7223 */ /* 0x008fe2000001010b */
[----:B------:R-:W-:Y:S02]  /*1e930*/  IADD3 R4, R222, -R12, RZ ;  /* 0x8000000cde047210 */ /* 0x000fe40007ffe0ff */
[----:B------:R-:W-:Y:S01]  /*1e940*/  FSEL R142, R15, -INF , !P2 ;  /* 0xff8000000f8e7808 */ /* 0x000fe20005000000 */
[----:B------:R-:W3:Y:S01]  /*1e950*/  I2F R13, R13 ;  /* 0x0000000d000d7306 */ /* 0x000ee20000201400 */
[----:B------:R-:W-:Y:S02]  /*1e960*/  IABS R4, R4 ;  /* 0x0000000400047213 */ /* 0x000fe40000000000 */
[----:B------:R-:W-:Y:S01]  /*1e970*/  ISETP.GE.AND P2, PT, R132, R218, PT ;  /* 0x000000da8400720c */ /* 0x000fe20003f46270 */
[----:B-1----:R-:W-:Y:S01]  /*1e980*/  FFMA.FTZ R28, -R216, R153, R28 ;  /* 0x00000099d81c7223 */ /* 0x002fe2000001011c */
[----:B------:R-:W-:Y:S02]  /*1e990*/  FSEL R157, R25, -INF , !P6 ;  /* 0xff800000199d7808 */ /* 0x000fe40007000000 */
[----:B------:R-:W-:Y:S02]  /*1e9a0*/  ISETP.GE.AND P6, PT, R6, R221, PT ;  /* 0x000000dd0600720c */ /* 0x000fe40003fc6270 */
[----:B------:R-:W-:Y:S01]  /*1e9b0*/  ISETP.GE.OR P5, PT, R140, R217, !P5 ;  /* 0x000000d98c00720c */ /* 0x000fe20006fa6670 */
[----:B------:R-:W1:Y:S01]  /*1e9c0*/  I2F R17, R17 ;  /* 0x0000001100117306 */ /* 0x000e620000201400 */
[----:B------:R-:W-:Y:S02]  /*1e9d0*/  ISETP.GE.OR P6, PT, R6, R220, !P6 ;  /* 0x000000dc0600720c */ /* 0x000fe400077c6670 */
[----:B------:R-:W-:Y:S01]  /*1e9e0*/  ISETP.GE.AND P1, PT, R148, R218, PT ;  /* 0x000000da9400720c */ /* 0x000fe20003f26270 */
[----:B--2---:R-:W-:Y:S01]  /*1e9f0*/  FFMA.FTZ R18, -R216, R151, R18 ;  /* 0x00000097d8127223 */ /* 0x004fe20000010112 */
[----:B------:R-:W-:Y:S02]  /*1ea00*/  FSEL R152, R28, -INF , !P6 ;  /* 0xff8000001c987808 */ /* 0x000fe40007000000 */
[----:B------:R-:W-:Y:S02]  /*1ea10*/  ISETP.GE.AND P6, PT, R12, R221, PT ;  /* 0x000000dd0c00720c */ /* 0x000fe40003fc6270 */
[C---:B------:R-:W-:Y:S01]  /*1ea20*/  IADD3 R20, R219.reuse, -R138, RZ ;  /* 0x8000008adb147210 */ /* 0x040fe20007ffe0ff */
[----:B------:R-:W2:Y:S01]  /*1ea30*/  I2F R16, R4 ;  /* 0x0000000400107306 */ /* 0x000ea20000201400 */
[----:B------:R-:W-:Y:S01]  /*1ea40*/  ISETP.GE.OR P2, PT, R132, R217, !P2 ;  /* 0x000000d98400720c */ /* 0x000fe20005746670 */
[----:B------:R-:W-:Y:S01]  /*1ea50*/  IMAD.IADD R132, R219, 0x1, -R132 ;  /* 0x00000001db847824 */ /* 0x000fe200078e0a84 */
[----:B------:R-:W-:Y:S01]  /*1ea60*/  ISETP.GE.OR P6, PT, R12, R220, !P6 ;  /* 0x000000dc0c00720c */ /* 0x000fe200077c6670 */
[----:B---3--:R-:W-:Y:S01]  /*1ea70*/  FFMA.FTZ R19, -R216, R13, R19 ;  /* 0x0000000dd8137223 */ /* 0x008fe20000010113 */
[----:B------:R-:W-:Y:S02]  /*1ea80*/  ISETP.GE.OR P1, PT, R148, R217, !P1 ;  /* 0x000000d99400720c */ /* 0x000fe40004f26670 */
[----:B------:R-:W-:Y:S02]  /*1ea90*/  IABS R20, R20 ;  /* 0x0000001400147213 */ /* 0x000fe40000000000 */
[----:B------:R-:W-:Y:S01]  /*1eaa0*/  FSEL R140, R19, -INF , !P0 ;  /* 0xff800000138c7808 */ /* 0x000fe20004000000 */
[----:B------:R-:W3:Y:S01]  /*1eab0*/  I2F R15, R134 ;  /* 0x00000086000f7306 */ /* 0x000ee20000201400 */
[----:B------:R-:W-:Y:S02]  /*1eac0*/  ISETP.GE.AND P0, PT, R12, R218, PT ;  /* 0x000000da0c00720c */ /* 0x000fe40003f06270 */
[----:B------:R-:W-:Y:S01]  /*1ead0*/  IABS R132, R132 ;  /* 0x0000008400847213 */ /* 0x000fe20000000000 */
[----:B-1----:R-:W-:Y:S01]  /*1eae0*/  FFMA.FTZ R22, -R216, R17, R22 ;  /* 0x00000011d8167223 */ /* 0x002fe20000010116 */
[----:B------:R-:W-:Y:S02]  /*1eaf0*/  FMNMX.FTZ R17, R5, R14, !PT ;  /* 0x0000000e05117209 */ /* 0x000fe40007810000 */
[----:B------:R-:W-:Y:S02]  /*1eb00*/  ISETP.GE.OR P0, PT, R12, R217, !P0 ;  /* 0x000000d90c00720c */ /* 0x000fe40004706670 */
[----:B------:R-:W-:Y:S01]  /*1eb10*/  FMNMX.FTZ R14, R8, R17, !PT ;  /* 0x00000011080e7209 */ /* 0x000fe20007810000 */
[----:B------:R-:W1:Y:S01]  /*1eb20*/  I2F R20, R20 ;  /* 0x0000001400147306 */ /* 0x000e620000201400 */
[----:B------:R-:W-:Y:S02]  /*1eb30*/  FSEL R141, R18, -INF , !P1 ;  /* 0xff800000128d7808 */ /* 0x000fe40004800000 */
[----:B------:R-:W-:Y:S01]  /*1eb40*/  FMNMX.FTZ R17, R9, R14, !PT ;  /* 0x0000000e09117209 */ /* 0x000fe20007810000 */
[----:B--2---:R-:W-:Y:S01]  /*1eb50*/  FFMA.FTZ R29, -R216, R16, R29 ;  /* 0x00000010d81d7223 */ /* 0x004fe2000001011d */
[----:B------:R-:W-:Y:S02]  /*1eb60*/  IADD3 R14, R219, -R12, RZ ;  /* 0x8000000cdb0e7210 */ /* 0x000fe40007ffe0ff */
[----:B------:R-:W-:Y:S02]  /*1eb70*/  FMNMX.FTZ R12, R174, R17, !PT ;  /* 0x00000011ae0c7209 */ /* 0x000fe40007810000 */
[C---:B------:R-:W-:Y:S02]  /*1eb80*/  IADD3 R4, R3.reuse, 0x38, RZ ;  /* 0x0000003803047810 */ /* 0x040fe40007ffe0ff */
[----:B------:R-:W-:Y:S02]  /*1eb90*/  IADD3 R3, R3, 0x39, RZ ;  /* 0x0000003903037810 */ /* 0x000fe40007ffe0ff */
[----:B------:R-:W-:Y:S01]  /*1eba0*/  FMNMX.FTZ R16, R137, R0, !PT ;  /* 0x0000000089107209 */ /* 0x000fe20007810000 */
[----:B---3--:R-:W-:Y:S01]  /*1ebb0*/  FFMA.FTZ R26, -R216, R15, R26 ;  /* 0x0000000fd81a7223 */ /* 0x008fe2000001011a */
[----:B------:R-:W-:Y:S01]  /*1ebc0*/  FMNMX.FTZ R15, R163, R12, !PT ;  /* 0x0000000ca30f7209 */ /* 0x000fe20007810000 */
[--C-:B------:R-:W-:Y:S01]  /*1ebd0*/  IMAD.IADD R144, R222, 0x1, -R4.reuse ;  /* 0x00000001de907824 */ /* 0x100fe200078e0a04 */
[----:B------:R-:W-:Y:S01]  /*1ebe0*/  ISETP.GE.AND P1, PT, R6, R218, PT ;  /* 0x000000da0600720c */ /* 0x000fe20003f26270 */
[----:B------:R-:W-:Y:S01]  /*1ebf0*/  IMAD.IADD R136, R222, 0x1, -R3 ;  /* 0x00000001de887824 */ /* 0x000fe200078e0a03 */
[----:B------:R-:W-:Y:S01]  /*1ec00*/  FMNMX.FTZ R12, R162, R15, !PT ;  /* 0x0000000fa20c7209 */ /* 0x000fe20007810000 */
[----:B------:R-:W-:Y:S01]  /*1ec10*/  IMAD.IADD R15, R219, 0x1, -R4 ;  /* 0x00000001db0f7824 */ /* 0x000fe200078e0a04 */
[----:B------:R-:W-:Y:S02]  /*1ec20*/  FMNMX.FTZ R19, R7, R16, !PT ;  /* 0x0000001007137209 */ /* 0x000fe40007810000 */
[----:B------:R-:W-:Y:S01]  /*1ec30*/  ISETP.GE.OR P1, PT, R6, R217, !P1 ;  /* 0x000000d90600720c */ /* 0x000fe20004f26670 */
[----:B-1----:R-:W-:Y:S01]  /*1ec40*/  FFMA.FTZ R23, -R216, R20, R23 ;  /* 0x00000014d8177223 */ /* 0x002fe20000010117 */
[----:B------:R-:W-:Y:S01]  /*1ec50*/  IADD3 R13, R219, -R6, RZ ;  /* 0x80000006db0d7210 */ /* 0x000fe20007ffe0ff */
[----:B------:R-:W-:Y:S01]  /*1ec60*/  IMAD.MOV.U32 R6, RZ, RZ, R132 ;  /* 0x000000ffff067224 */ /* 0x000fe200078e0084 */
[----:B------:R-:W-:Y:S02]  /*1ec70*/  IABS R144, R144 ;  /* 0x0000009000907213 */ /* 0x000fe40000000000 */
[----:B------:R-:W-:Y:S02]  /*1ec80*/  FMNMX.FTZ R17, R143, R12, !PT ;  /* 0x0000000c8f117209 */ /* 0x000fe40007810000 */
[----:B------:R-:W-:Y:S01]  /*1ec90*/  FSEL R11, R11, -INF , !P4 ;  /* 0xff8000000b0b7808 */ /* 0x000fe20006000000 */
[----:B------:R-:W1:Y:S01]  /*1eca0*/  I2F R149, R144 ;  /* 0x0000009000957306 */ /* 0x000e620000201400 */
[----:B------:R-:W-:Y:S02]  /*1ecb0*/  FMNMX.FTZ R16, R10, R19, !PT ;  /* 0x000000130a107209 */ /* 0x000fe40007810000 */
[----:B------:R-:W-:Y:S02]  /*1ecc0*/  IABS R13, R13 ;  /* 0x0000000d000d7213 */ /* 0x000fe40000000000 */
[----:B------:R-:W-:Y:S02]  /*1ecd0*/  IABS R136, R136 ;  /* 0x0000008800887213 */ /* 0x000fe40000000000 */
[----:B------:R-:W-:Y:S02]  /*1ece0*/  FMNMX.FTZ R17, R158, R17, !PT ;  /* 0x000000119e117209 */ /* 0x000fe40007810000 */
[----:B------:R-:W-:Y:S01]  /*1ecf0*/  FMNMX.FTZ R16, R11, R16, !PT ;  /* 0x000000100b107209 */ /* 0x000fe20007810000 */
[----:B------:R-:W2:Y:S01]  /*1ed00*/  I2F R6, R6 ;  /* 0x0000000600067306 */ /* 0x000ea20000201400 */
[----:B------:R-:W-:Y:S02]  /*1ed10*/  IABS R14, R14 ;  /* 0x0000000e000e7213 */ /* 0x000fe40000000000 */
[----:B------:R-:W-:Y:S02]  /*1ed20*/  FMNMX.FTZ R18, R160, R17, !PT ;  /* 0x00000011a0127209 */ /* 0x000fe40007810000 */
[----:B------:R-:W-:Y:S02]  /*1ed30*/  FMNMX.FTZ R17, R161, R16, !PT ;  /* 0x00000010a1117209 */ /* 0x000fe40007810000 */
[----:B------:R-:W-:Y:S02]  /*1ed40*/  IADD3 R12, R219, -R3, RZ ;  /* 0x80000003db0c7210 */ /* 0x000fe40007ffe0ff */
[----:B------:R-:W-:Y:S01]  /*1ed50*/  IABS R15, R15 ;  /* 0x0000000f000f7213 */ /* 0x000fe20000000000 */
[----:B------:R-:W3:Y:S01]  /*1ed60*/  I2F R13, R13 ;  /* 0x0000000d000d7306 */ /* 0x000ee20000201400 */
[----:B------:R-:W-:Y:S02]  /*1ed70*/  FMNMX.FTZ R16, R142, R17, !PT ;  /* 0x000000118e107209 */ /* 0x000fe40007810000 */
[----:B------:R-:W-:Y:S01]  /*1ed80*/  IABS R12, R12 ;  /* 0x0000000c000c7213 */ /* 0x000fe20000000000 */
[----:B-1----:R-:W-:Y:S01]  /*1ed90*/  FFMA.FTZ R32, -R216, R149, R32 ;  /* 0x00000095d8207223 */ /* 0x002fe20000010120 */
[----:B------:R-:W-:Y:S02]  /*1eda0*/  FMNMX.FTZ R17, R141, R16, !PT ;  /* 0x000000108d117209 */ /* 0x000fe40007810000 */
[----:B------:R-:W-:Y:S02]  /*1edb0*/  ISETP.GE.AND P4, PT, R138, R218, PT ;  /* 0x000000da8a00720c */ /* 0x000fe40003f86270 */
[----:B------:R-:W-:Y:S01]  /*1edc0*/  FSEL R156, R22, -INF , !P5 ;  /* 0xff800000169c7808 */ /* 0x000fe20006800000 */
[----:B------:R-:W1:Y:S01]  /*1edd0*/  I2F R136, R136 ;  /* 0x0000008800887306 */ /* 0x000e620000201400 */
[----:B------:R-:W-:Y:S02]  /*1ede0*/  FMNMX.FTZ R18, R159, R18, !PT ;  /* 0x000000129f127209 */ /* 0x000fe40007810000 */
[----:B------:R-:W-:Y:S01]  /*1edf0*/  FMNMX.FTZ R17, R140, R17, !PT ;  /* 0x000000118c117209 */ /* 0x000fe20007810000 */
[----:B--2---:R-:W-:Y:S01]  /*1ee00*/  FFMA.FTZ R27, -R216, R6, R27 ;  /* 0x00000006d81b7223 */ /* 0x004fe2000001011b */
[----:B------:R-:W-:Y:S02]  /*1ee10*/  ISETP.GE.OR P4, PT, R138, R217, !P4 ;  /* 0x000000d98a00720c */ /* 0x000fe40006786670 */
[----:B------:R-:W-:Y:S02]  /*1ee20*/  FSEL R151, R29, -INF , !P6 ;  /* 0xff8000001d977808 */ /* 0x000fe40007000000 */
[----:B------:R-:W-:Y:S01]  /*1ee30*/  FMNMX.FTZ R19, R157, R18, !PT ;  /* 0x000000129d137209 */ /* 0x000fe20007810000 */
[----:B------:R-:W2:Y:S01]  /*1ee40*/  I2F R14, R14 ;  /* 0x0000000e000e7306 */ /* 0x000ea20000201400 */
[----:B------:R-:W-:Y:S02]  /*1ee50*/  FSEL R155, R23, -INF , !P4 ;  /* 0xff800000179b7808 */ /* 0x000fe40006000000 */
[----:B------:R-:W-:Y:S01]  /*1ee60*/  FMNMX.FTZ R18, R156, R17, !PT ;  /* 0x000000119c127209 */ /* 0x000fe20007810000 */
[----:B---3--:R-:W-:Y:S01]  /*1ee70*/  FFMA.FTZ R30, -R216, R13, R30 ;  /* 0x0000000dd81e7223 */ /* 0x008fe2000001011e */
[----:B------:R-:W-:Y:S01]  /*1ee80*/  ISETP.GE.AND P6, PT, R4, R221, PT ;  /* 0x000000dd0400720c */ /* 0x000fe20003fc6270 */
[----:B------:R-:W-:Y:S01]  /*1ee90*/  LDSM.16.MT88.4 R20, [R196+0xc000] ;  /* 0x00c00000c414783b */ /* 0x000fe20000004200 */
[----:B------:R-:W-:Y:S02]  /*1eea0*/  FMNMX.FTZ R16, R152, R19, !PT ;  /* 0x0000001398107209 */ /* 0x000fe40007810000 */
[----:B------:R-:W-:Y:S01]  /*1eeb0*/  FSEL R154, R26, -INF , !P3 ;  /* 0xff8000001a9a7808 */ /* 0x000fe20005800000 */
[----:B------:R-:W3:Y:S01]  /*1eec0*/  I2F R15, R15 ;  /* 0x0000000f000f7306 */ /* 0x000ee20000201400 */
[----:B------:R-:W-:Y:S02]  /*1eed0*/  FMNMX.FTZ R19, R155, R18, !PT ;  /* 0x000000129b137209 */ /* 0x000fe40007810000 */
[----:B------:R-:W-:Y:S01]  /*1eee0*/  ISETP.GE.AND P5, PT, R3, R221, PT ;  /* 0x000000dd0300720c */ /* 0x000fe20003fa6270 */
[----:B-1----:R-:W-:Y:S01]  /*1eef0*/  FFMA.FTZ R33, -R216, R136, R33 ;  /* 0x00000088d8217223 */ /* 0x002fe20000010121 */
[----:B------:R-:W-:Y:S02]  /*1ef00*/  ISETP.GE.OR P6, PT, R4, R220, !P6 ;  /* 0x000000dc0400720c */ /* 0x000fe400077c6670 */
[----:B------:R-:W-:Y:S02]  /*1ef10*/  FMNMX.FTZ R16, R151, R16, !PT ;  /* 0x0000001097107209 */ /* 0x000fe40007810000 */
[----:B------:R-:W-:Y:S01]  /*1ef20*/  FSEL R149, R32, -INF , !P6 ;  /* 0xff80000020957808 */ /* 0x000fe20007000000 */
[----:B------:R-:W1:Y:S01]  /*1ef30*/  I2F R12, R12 ;  /* 0x0000000c000c7306 */ /* 0x000e620000201400 */
[----:B------:R-:W-:Y:S02]  /*1ef40*/  FSEL R153, R27, -INF , !P2 ;  /* 0xff8000001b997808 */ /* 0x000fe40005000000 */
[----:B------:R-:W-:Y:S01]  /*1ef50*/  FMNMX.FTZ R6, R154, R19, !PT ;  /* 0x000000139a067209 */ /* 0x000fe20007810000 */
[----:B--2---:R-:W-:Y:S01]  /*1ef60*/  FFMA.FTZ R31, -R216, R14, R31 ;  /* 0x0000000ed81f7223 */ /* 0x004fe2000001011f */
[----:B------:R-:W-:Y:S02]  /*1ef70*/  ISETP.GE.OR P5, PT, R3, R220, !P5 ;  /* 0x000000dc0300720c */ /* 0x000fe40006fa6670 */
[----:B------:R-:W-:Y:S02]  /*1ef80*/  FMNMX.FTZ R17, R149, R16, !PT ;  /* 0x0000001095117209 */ /* 0x000fe40007810000 */
[----:B------:R-:W-:Y:S02]  /*1ef90*/  FSEL R148, R33, -INF , !P5 ;  /* 0xff80000021947808 */ /* 0x000fe40006800000 */
[----:B------:R-:W-:Y:S02]  /*1efa0*/  FSEL R147, R30, -INF , !P1 ;  /* 0xff8000001e937808 */ /* 0x000fe40004800000 */
[----:B------:R-:W-:Y:S01]  /*1efb0*/  FMNMX.FTZ R6, R153, R6, !PT ;  /* 0x0000000699067209 */ /* 0x000fe20007810000 */
[----:B---3--:R-:W-:Y:S01]  /*1efc0*/  FFMA.FTZ R34, -R216, R15, R34 ;  /* 0x0000000fd8227223 */ /* 0x008fe20000010122 */
[----:B------:R-:W-:Y:S02]  /*1efd0*/  ISETP.GE.AND P3, PT, R4, R218, PT ;  /* 0x000000da0400720c */ /* 0x000fe40003f66270 */
[----:B------:R-:W-:Y:S02]  /*1efe0*/  FMNMX.FTZ R16, R148, R17, !PT ;  /* 0x0000001194107209 */ /* 0x000fe40007810000 */
[----:B------:R-:W-:Y:S02]  /*1eff0*/  FSEL R146, R31, -INF , !P0 ;  /* 0xff8000001f927808 */ /* 0x000fe40004000000 */
[----:B------:R-:W-:Y:S01]  /*1f000*/  FMNMX.FTZ R15, R147, R6, !PT ;  /* 0x00000006930f7209 */ /* 0x000fe20007810000 */
[----:B------:R-:W2:Y:S01]  /*1f010*/  SHFL.BFLY PT, R13, R16, 0x2, 0x1f ;  /* 0x0c401f00100d7f89 */ /* 0x000ea200000e0000 */
[----:B------:R-:W-:Y:S01]  /*1f020*/  ISETP.GE.OR P3, PT, R4, R217, !P3 ;  /* 0x000000d90400720c */ /* 0x000fe20005f66670 */
[----:B-1----:R-:W-:Y:S01]  /*1f030*/  FFMA.FTZ R35, -R216, R12, R35 ;  /* 0x0000000cd8237223 */ /* 0x002fe20000010123 */
        /* <DEDUP_REMOVED lines=8> */
[----:B------:R-:W1:Y:S01]  /*1f0c0*/  SHFL.BFLY PT, R3, R6, 0x2, 0x1f ;  /* 0x0c401f0006037f89 */ /* 0x000e6200000e0000 */
[----:B--2---:R-:W-:Y:S07]  /*1f0d0*/  FMNMX.FTZ R13, R16, R13, !PT ;  /* 0x0000000d100d7209 */ /* 0x004fee0007810000 */
[----:B------:R-:W2:Y:S01]  /*1f0e0*/  SHFL.BFLY PT, R132, R13, 0x1, 0x1f ;  /* 0x0c201f000d847f89 */ /* 0x000ea200000e0000 */
[----:B-1----:R-:W-:Y:S07]  /*1f0f0*/  FMNMX.FTZ R4, R6, R3, !PT ;  /* 0x0000000306047209 */ /* 0x002fee0007810000 */
[----:B------:R-:W1:Y:S01]  /*1f100*/  SHFL.BFLY PT, R3, R4, 0x1, 0x1f ;  /* 0x0c201f0004037f89 */ /* 0x000e6200000e0000 */
[----:B--2---:R-:W-:Y:S04]  /*1f110*/  FMNMX.FTZ R132, R13, R132, !PT ;  /* 0x000000840d847209 */ /* 0x004fe80007810000 */
[----:B------:R-:W-:Y:S01]  /*1f120*/  FSETP.NEU.FTZ.AND P1, PT, R132, -INF , PT ;  /* 0xff8000008400780b */ /* 0x000fe20003f3d000 */
[----:B----4-:R-:W-:Y:S02]  /*1f130*/  FMUL.FTZ R150, R133, R132 ;  /* 0x0000008485967220 */ /* 0x010fe40000410000 */
[----:B------:R-:W2:Y:S03]  /*1f140*/  LDSM.16.MT88.4 R12, [R197+0xc000] ;  /* 0x00c00000c50c783b */ /* 0x000ea60000004200 */
[----:B------:R-:W-:Y:S05]  /*1f150*/  FSEL R150, R150, RZ, P1 ;  /* 0x000000ff96967208 */ /* 0x000fea0000800000 */
[-CC-:B------:R-:W-:Y:S01]  /*1f160*/  FFMA.FTZ R166, R5, R133.reuse, -R150.reuse ;  /* 0x0000008505a67223 */ /* 0x180fe20000010896 */
[----:B------:R-:W-:Y:S01]  /*1f170*/  FSEL R5, R132, RZ, P1 ;  /* 0x000000ff84057208 */ /* 0x000fe20000800000 */
[-CC-:B------:R-:W-:Y:S02]  /*1f180*/  FFMA.FTZ R167, R139, R133.reuse, -R150.reuse ;  /* 0x000000858ba77223 */ /* 0x180fe40000010896 */
[----:B------:R-:W-:Y:S01]  /*1f190*/  FFMA.FTZ R173, R8, R133, -R150 ;  /* 0x0000008508ad7223 */ /* 0x000fe20000010896 */
[----:B-1----:R-:W-:Y:S01]  /*1f1a0*/  FMNMX.FTZ R3, R4, R3, !PT ;  /* 0x0000000304037209 */ /* 0x002fe20007810000 */
        /* <DEDUP_REMOVED lines=26> */
[----:B-1----:R-:W-:Y:S01]  /*1f350*/  F2FP.BF16.PACK_AB R136, R166, R167 ;  /* 0x000000a7a688723e */ /* 0x002fe200000010ff */
        /* <DEDUP_REMOVED lines=9> */
[----:B------:R-:W1:Y:S01]  /*1f3f0*/  MUFU.EX2 R172, R172 ;  /* 0x000000ac00ac7308 */ /* 0x000e620000000800 */
        /* <DEDUP_REMOVED lines=43> */
[----:B-1----:R-:W-:Y:S01]  /*1f6b0*/  F2FP.BF16.PACK_AB R139, R168, R169 ;  /* 0x000000a9a88b723e */ /* 0x002fe200000010ff */
[C---:B------:R-:W-:Y:S02]  /*1f6c0*/  FMUL.FTZ R36, R2.reuse, R36 ;  /* 0x0000002402247220 */ /* 0x040fe40000410000 */
[----:B------:R-:W-:Y:S02]  /*1f6d0*/  FMUL.FTZ R37, R2, R37 ;  /* 0x0000002502257220 */ /* 0x000fe40000410000 */
[C---:B------:R-:W-:Y:S02]  /*1f6e0*/  FMUL.FTZ R38, R0.reuse, R38 ;  /* 0x0000002600267220 */ /* 0x040fe40000410000 */
[C---:B--2---:R-:W-:Y:S01]  /*1f6f0*/  HMMA.16816.F32.BF16 R4, R136.reuse, R12, R4 ;  /* 0x0000000c8804723c */ /* 0x044fe20000041804 */
[----:B------:R-:W-:Y:S01]  /*1f700*/  FMUL.FTZ R39, R0, R39 ;  /* 0x0000002700277220 */ /* 0x000fe20000410000 */
[----:B------:R-:W-:Y:S01]  /*1f710*/  MUFU.EX2 R227, R227 ;  /* 0x000000e300e37308 */ /* 0x000fe20000000800 */
[C---:B------:R-:W-:Y:S02]  /*1f720*/  FMUL.FTZ R40, R2.reuse, R40 ;  /* 0x0000002802287220 */ /* 0x040fe40000410000 */
[C---:B------:R-:W-:Y:S02]  /*1f730*/  FMUL.FTZ R41, R2.reuse, R41 ;  /* 0x0000002902297220 */ /* 0x040fe40000410000 */
[C---:B------:R-:W-:Y:S01]  /*1f740*/  FMUL.FTZ R12, R2.reuse, R120 ;  /* 0x00000078020c7220 */ /* 0x040fe20000410000 */
[C---:B------:R-:W-:Y:S01]  /*1f750*/  HMMA.16816.F32.BF16 R8, R136.reuse, R14, R8 ;  /* 0x0000000e8808723c */ /* 0x040fe20000041808 */
[----:B------:R-:W-:Y:S03]  /*1f760*/  FMUL.FTZ R13, R2, R121 ;  /* 0x00000079020d7220 */ /* 0x000fe60000410000 */
[C---:B------:R-:W-:Y:S01]  /*1f770*/  FMUL.FTZ R42, R0.reuse, R42 ;  /* 0x0000002a002a7220 */ /* 0x040fe20000410000 */
[----:B------:R-:W-:Y:S01]  /*1f780*/  MUFU.EX2 R226, R226 ;  /* 0x000000e200e27308 */ /* 0x000fe20000000800 */
[C---:B------:R-:W-:Y:S02]  /*1f790*/  FMUL.FTZ R43, R0.reuse, R43 ;  /* 0x0000002b002b7220 */ /* 0x040fe40000410000 */
[C---:B------:R-:W-:Y:S04]  /*1f7a0*/  FMUL.FTZ R14, R0.reuse, R122 ;  /* 0x0000007a000e7220 */ /* 0x040fe80000410000 */
[----:B------:R-:W-:Y:S02]  /*1f7b0*/  FMUL.FTZ R15, R0, R123 ;  /* 0x0000007b000f7220 */ /* 0x000fe40000410000 */
[----:B------:R-:W1:Y:S01]  /*1f7c0*/  LDSM.16.MT88.4 R120, [R194+0xc000] ;  /* 0x00c00000c278783b */ /* 0x000e620000004200 */
[C---:B------:R-:W-:Y:S01]  /*1f7d0*/  FMUL.FTZ R44, R2.reuse, R44 ;  /* 0x0000002c022c7220 */ /* 0x040fe20000410000 */
[----:B------:R-:W-:Y:S01]  /*1f7e0*/  MUFU.EX2 R229, R229 ;  /* 0x000000e500e57308 */ /* 0x000fe20000000800 */
[----:B------:R-:W-:Y:S02]  /*1f7f0*/  FMUL.FTZ R45, R2, R45 ;  /* 0x0000002d022d7220 */ /* 0x000fe40000410000 */
[C---:B------:R-:W-:Y:S01]  /*1f800*/  HMMA.16816.F32.BF16 R12, R136.reuse, R20, R12 ;  /* 0x00000014880c723c */ /* 0x040fe2000004180c */
[C---:B------:R-:W-:Y:S02]  /*1f810*/  FMUL.FTZ R46, R0.reuse, R46 ;  /* 0x0000002e002e7220 */ /* 0x040fe40000410000 */
[----:B------:R-:W-:Y:S02]  /*1f820*/  FMUL.FTZ R47, R0, R47 ;  /* 0x0000002f002f7220 */ /* 0x000fe40000410000 */
[C---:B------:R-:W-:Y:S02]  /*1f830*/  FMUL.FTZ R48, R2.reuse, R48 ;  /* 0x0000003002307220 */ /* 0x040fe40000410000 */
[C---:B------:R-:W-:Y:S01]  /*1f840*/  FMUL.FTZ R20, R2.reuse, R112 ;  /* 0x0000007002147220 */ /* 0x040fe20000410000 */
[C---:B------:R-:W-:Y:S01]  /*1f850*/  HMMA.16816.F32.BF16 R16, R136.reuse, R22, R16 ;  /* 0x000000168810723c */ /* 0x040fe20000041810 */
[C---:B------:R-:W-:Y:S01]  /*1f860*/  FMUL.FTZ R21, R2.reuse, R113 ;  /* 0x0000007102157220 */ /* 0x040fe20000410000 */
[----:B------:R-:W-:Y:S02]  /*1f870*/  MUFU.EX2 R228, R228 ;  /* 0x000000e400e47308 */ /* 0x000fe40000000800 */
        /* <DEDUP_REMOVED lines=8> */
[C---:B------:R-:W-:Y:S01]  /*1f900*/  HMMA.16816.F32.BF16 R20, R136.reuse, R28, R20 ;  /* 0x0000001c8814723c */ /* 0x040fe20000041814 */
[----:B------:R-:W-:Y:S02]  /*1f910*/  FMUL.FTZ R53, R2, R53 ;  /* 0x0000003502357220 */ /* 0x000fe40000410000 */
[C---:B------:R-:W-:Y:S01]  /*1f920*/  FMUL.FTZ R54, R0.reuse, R54 ;  /* 0x0000003600367220 */ /* 0x040fe20000410000 */
[----:B------:R-:W-:Y:S01]  /*1f930*/  MUFU.EX2 R230, R230 ;  /* 0x000000e600e67308 */ /* 0x000fe20000000800 */
[----:B------:R-:W-:Y:S02]  /*1f940*/  FMUL.FTZ R55, R0, R55 ;  /* 0x0000003700377220 */ /* 0x000fe40000410000 */
[C---:B------:R-:W-:Y:S01]  /*1f950*/  FMUL.FTZ R28, R2.reuse, R104 ;  /* 0x00000068021c7220 */ /* 0x040fe20000410000 */
[C---:B------:R-:W-:Y:S01]  /*1f960*/  HMMA.16816.F32.BF16 R24, R136.reuse, R30, R24 ;  /* 0x0000001e8818723c */ /* 0x040fe20000041818 */
[C---:B------:R-:W-:Y:S03]  /*1f970*/  FMUL.FTZ R29, R2.reuse, R105 ;  /* 0x00000069021d7220 */ /* 0x040fe60000410000 */
[C---:B------:R-:W-:Y:S02]  /*1f980*/  FMUL.FTZ R56, R2.reuse, R56 ;  /* 0x0000003802387220 */ /* 0x040fe40000410000 */
[----:B------:R-:W-:Y:S01]  /*1f990*/  FMUL.FTZ R57, R2, R57 ;  /* 0x0000003902397220 */ /* 0x000fe20000410000 */
[----:B------:R-:W-:Y:S01]  /*1f9a0*/  MUFU.EX2 R233, R233 ;  /* 0x000000e900e97308 */ /* 0x000fe20000000800 */
[C---:B------:R-:W-:Y:S04]  /*1f9b0*/  FMUL.FTZ R30, R0.reuse, R106 ;  /* 0x0000006a001e7220 */ /* 0x040fe80000410000 */
[C---:B------:R-:W-:Y:S02]  /*1f9c0*/  FMUL.FTZ R31, R0.reuse, R107 ;  /* 0x0000006b001f7220 */ /* 0x040fe40000410000 */
[----:B------:R-:W3:Y:S01]  /*1f9d0*/  LDSM.16.MT88.4 R104, [R196+0xe000] ;  /* 0x00e00000c468783b */ /* 0x000ee20000004200 */
[C---:B------:R-:W-:Y:S02]  /*1f9e0*/  FMUL.FTZ R58, R0.reuse, R58 ;  /* 0x0000003a003a7220 */ /* 0x040fe40000410000 */
[----:B------:R-:W-:Y:S01]  /*1f9f0*/  FMUL.FTZ R59, R0, R59 ;  /* 0x0000003b003b7220 */ /* 0x000fe20000410000 */
[----:B------:R-:W-:Y:S01]  /*1fa00*/  MUFU.EX2 R232, R232 ;  /* 0x000000e800e87308 */ /* 0x000fe20000000800 */
[C---:B-1----:R-:W-:Y:S01]  /*1fa10*/  HMMA.16816.F32.BF16 R28, R136.reuse, R120, R28 ;  /* 0x00000078881c723c */ /* 0x042fe2000004181c */
[C---:B------:R-:W-:Y:S02]  /*1fa20*/  FMUL.FTZ R60, R2.reuse, R60 ;  /* 0x0000003c023c7220 */ /* 0x040fe40000410000 */
        /* <DEDUP_REMOVED lines=8> */
[C---:B--2---:R-:W-:Y:S01]  /*1fab0*/  HMMA.16816.F32.BF16 R36, R136.reuse, R112, R36 ;  /* 0x000000708824723c */ /* 0x044fe20000041824 */
[C---:B------:R-:W-:Y:S03]  /*1fac0*/  FMUL.FTZ R66, R0.reuse, R66 ;  /* 0x0000004200427220 */ /* 0x040fe60000410000 */
        /* <DEDUP_REMOVED lines=9> */
[C---:B---3--:R-:W-:Y:S03]  /*1fb60*/  HMMA.16816.F32.BF16 R44, R136.reuse, R104, R44 ;  /* 0x00000068882c723c */ /* 0x048fe6000004182c */
[C---:B------:R-:W-:Y:S02]  /*1fb70*/  FMUL.FTZ R72, R2.reuse, R72 ;  /* 0x0000004802487220 */ /* 0x040fe40000410000 */
[----:B------:R-:W-:Y:S02]  /*1fb80*/  FMUL.FTZ R73, R2, R73 ;  /* 0x0000004902497220 */ /* 0x000fe40000410000 */
[C---:B------:R-:W-:Y:S01]  /*1fb90*/  FMUL.FTZ R74, R0.reuse, R74 ;  /* 0x0000004a004a7220 */ /* 0x040fe20000410000 */
[----:B------:R-:W-:Y:S01]  /*1fba0*/  MUFU.EX2 R236, R236 ;  /* 0x000000ec00ec7308 */ /* 0x000fe20000000800 */
[----:B------:R-:W-:Y:S01]  /*1fbb0*/  FMUL.FTZ R75, R0, R75 ;  /* 0x0000004b004b7220 */ /* 0x000fe20000410000 */
[C---:B------:R-:W-:Y:S01]  /*1fbc0*/  HMMA.16816.F32.BF16 R48, R136.reuse, R106, R48 ;  /* 0x0000006a8830723c */ /* 0x040fe20000041830 */
[----:B------:R-:W1:Y:S01]  /*1fbd0*/  LDSM.16.MT88.4 R104, [R197+0x10000] ;  /* 0x01000000c568783b */ /* 0x000e620000004200 */
[C---:B------:R-:W-:Y:S02]  /*1fbe0*/  FMUL.FTZ R84, R2.reuse, R84 ;  /* 0x0000005402547220 */ /* 0x040fe40000410000 */
[----:B------:R-:W-:Y:S04]  /*1fbf0*/  FMUL.FTZ R85, R2, R85 ;  /* 0x0000005502557220 */ /* 0x000fe80000410000 */
[C---:B------:R-:W-:Y:S01]  /*1fc00*/  HMMA.16816.F32.BF16 R52, R136.reuse, R100, R52 ;  /* 0x000000648834723c */ /* 0x040fe20000041834 */
[C---:B------:R-:W-:Y:S01]  /*1fc10*/  FMUL.FTZ R86, R0.reuse, R86 ;  /* 0x0000005600567220 */ /* 0x040fe20000410000 */
[----:B------:R-:W-:Y:S02]  /*1fc20*/  MUFU.EX2 R239, R239 ;  /* 0x000000ef00ef7308 */ /* 0x000fe40000000800 */
[----:B------:R-:W-:Y:S02]  /*1fc30*/  FMUL.FTZ R87, R0, R87 ;  /* 0x0000005700577220 */ /* 0x000fe40000410000 */
[-CC-:B------:R-:W-:Y:S02]  /*1fc40*/  FFMA.FTZ R174, R174, R133.reuse, -R150.reuse ;  /* 0x00000085aeae7223 */ /* 0x180fe40000010896 */
[C---:B------:R-:W-:Y:S01]  /*1fc50*/  HMMA.16816.F32.BF16 R56, R136.reuse, R102, R56 ;  /* 0x000000668838723c */ /* 0x040fe20000041838 */
[----:B------:R-:W2:Y:S03]  /*1fc60*/  LDSM.16.MT88.4 R100, [R196+0x10000] ;  /* 0x01000000c464783b */ /* 0x000ea60000004200 */
[----:B------:R-:W-:Y:S01]  /*1fc70*/  FFMA.FTZ R150, R148, R133, -R150 ;  /* 0x0000008594967223 */ /* 0x000fe20000010896 */
[----:B------:R-:W3:Y:S01]  /*1fc80*/  MUFU.EX2 R174, R174 ;  /* 0x000000ae00ae7308 */ /* 0x000ee20000000800 */
[C---:B------:R-:W-:Y:S02]  /*1fc90*/  FMUL.FTZ R88, R2.reuse, R88 ;  /* 0x0000005802587220 */ /* 0x040fe40000410000 */
[C---:B------:R-:W-:Y:S01]  /*1fca0*/  HMMA.16816.F32.BF16 R60, R136.reuse, R108, R60 ;  /* 0x0000006c883c723c */ /* 0x040fe2000004183c */
[----:B------:R-:W-:Y:S03]  /*1fcb0*/  FMUL.FTZ R89, R2, R89 ;  /* 0x0000005902597220 */ /* 0x000fe60000410000 */
[C---:B------:R-:W-:Y:S02]  /*1fcc0*/  FMUL.FTZ R90, R0.reuse, R90 ;  /* 0x0000005a005a7220 */ /* 0x040fe40000410000 */
[----:B------:R-:W-:Y:S01]  /*1fcd0*/  FMUL.FTZ R91, R0, R91 ;  /* 0x0000005b005b7220 */ /* 0x000fe20000410000 */
[----:B------:R4:W-:Y:S01]  /*1fce0*/  MUFU.EX2 R243, R150 ;  /* 0x0000009600f37308 */ /* 0x0009e20000000800 */
[C---:B------:R-:W-:Y:S01]  /*1fcf0*/  HMMA.16816.F32.BF16 R64, R136.reuse, R110, R64 ;  /* 0x0000006e8840723c */ /* 0x040fe20000041840 */
[----:B------:R-:W5:Y:S03]  /*1fd00*/  LDSM.16.MT88.4 R108, [R195+0x10000] ;  /* 0x01000000c36c783b */ /* 0x000f660000004200 */
[C---:B------:R-:W-:Y:S02]  /*1fd10*/  FMUL.FTZ R92, R2.reuse, R92 ;  /* 0x0000005c025c7220 */ /* 0x040fe40000410000 */
[----:B------:R-:W-:Y:S02]  /*1fd20*/  FMUL.FTZ R93, R2, R93 ;  /* 0x0000005d025d7220 */ /* 0x000fe40000410000 */
[C---:B------:R-:W-:Y:S01]  /*1fd30*/  FMUL.FTZ R94, R0.reuse, R94 ;  /* 0x0000005e005e7220 */ /* 0x040fe20000410000 */
[C---:B-1----:R-:W-:Y:S01]  /*1fd40*/  HMMA.16816.F32.BF16 R68, R136.reuse, R104, R68 ;  /* 0x000000688844723c */ /* 0x042fe20000041844 */
[----:B------:R1:W-:Y:S02]  /*1fd50*/  MUFU.EX2 R133, R144 ;  /* 0x0000009000857308 */ /* 0x0003e40000000800 */
[----:B------:R-:W-:Y:S02]  /*1fd60*/  FMUL.FTZ R95, R0, R95 ;  /* 0x0000005f005f7220 */ /* 0x000fe40000410000 */
[C---:B------:R-:W-:Y:S02]  /*1fd70*/  FMUL.FTZ R96, R2.reuse, R96 ;  /* 0x0000006002607220 */ /* 0x040fe40000410000 */
[C---:B------:R-:W-:Y:S01]  /*1fd80*/  FMUL.FTZ R97, R2.reuse, R97 ;  /* 0x0000006102617220 */ /* 0x040fe20000410000 */
[C---:B------:R-:W-:Y:S01]  /*1fd90*/  HMMA.16816.F32.BF16 R72, R136.reuse, R106, R72 ;  /* 0x0000006a8848723c */ /* 0x040fe20000041848 */
[----:B------:R-:W5:Y:S02]  /*1fda0*/  LDSM.16.MT88.4 R104, [R194+0x10000] ;  /* 0x01000000c268783b */ /* 0x000f640000004200 */
[----:B------:R-:W-:Y:S01]  /*1fdb0*/  MUFU.EX2 R238, R238 ;  /* 0x000000ee00ee7308 */ /* 0x000fe20000000800 */
[C---:B------:R-:W-:Y:S02]  /*1fdc0*/  FMUL.FTZ R76, R2.reuse, R76 ;  /* 0x0000004c024c7220 */ /* 0x040fe40000410000 */
[----:B------:R-:W-:Y:S02]  /*1fdd0*/  FMUL.FTZ R77, R2, R77 ;  /* 0x0000004d024d7220 */ /* 0x000fe40000410000 */
[C---:B------:R-:W-:Y:S01]  /*1fde0*/  FMUL.FTZ R78, R0.reuse, R78 ;  /* 0x0000004e004e7220 */ /* 0x040fe20000410000 */
[----:B----4-:R-:W-:Y:S03]  /*1fdf0*/  LDSM.16.MT88.4 R148, [R196+0xf800] ;  /* 0x00f80000c494783b */ /* 0x010fe60000004200 */
[C---:B------:R-:W-:Y:S01]  /*1fe00*/  FMUL.FTZ R79, R0.reuse, R79 ;  /* 0x0000004f004f7220 */ /* 0x040fe20000410000 */
[----:B------:R-:W4:Y:S01]  /*1fe10*/  MUFU.EX2 R241, R241 ;  /* 0x000000f100f17308 */ /* 0x000f220000000800 */
[C---:B------:R-:W-:Y:S02]  /*1fe20*/  FMUL.FTZ R98, R0.reuse, R98 ;  /* 0x0000006200627220 */ /* 0x040fe40000410000 */
[----:B------:R-:W-:Y:S01]  /*1fe30*/  FMUL.FTZ R99, R0, R99 ;  /* 0x0000006300637220 */ /* 0x000fe20000410000 */
[----:B-1----:R-:W-:Y:S01]  /*1fe40*/  LDSM.16.MT88.4 R144, [R197+0xf800] ;  /* 0x00f80000c590783b */ /* 0x002fe20000004200 */
[C---:B------:R-:W-:Y:S01]  /*1fe50*/  FMUL.FTZ R80, R2.reuse, R80 ;  /* 0x0000005002507220 */ /* 0x040fe20000410000 */
[C---:B--2---:R-:W-:Y:S01]  /*1fe60*/  HMMA.16816.F32.BF16 R76, R136.reuse, R100, R76 ;  /* 0x00000064884c723c */ /* 0x044fe2000004184c */
[----:B------:R-:W-:Y:S02]  /*1fe70*/  FMUL.FTZ R81, R2, R81 ;  /* 0x0000005102517220 */ /* 0x000fe40000410000 */
[C---:B------:R-:W-:Y:S01]  /*1fe80*/  FMUL.FTZ R82, R0.reuse, R82 ;  /* 0x0000005200527220 */ /* 0x040fe20000410000 */
[----:B------:R-:W1:Y:S01]  /*1fe90*/  MUFU.EX2 R240, R240 ;  /* 0x000000f000f07308 */ /* 0x000e620000000800 */
[----:B------:R-:W-:Y:S02]  /*1fea0*/  FMUL.FTZ R83, R0, R83 ;  /* 0x0000005300537220 */ /* 0x000fe40000410000 */
[----:B---3--:R-:W-:Y:S01]  /*1feb0*/  F2FP.BF16.PACK_AB R100, R175, R174 ;  /* 0x000000aeaf64723e */ /* 0x008fe200000010ff */
[----:B------:R-:W-:Y:S01]  /*1fec0*/  FFMA.FTZ R167, R2, R225, R167 ;  /* 0x000000e102a77223 */ /* 0x000fe200000100a7 */
[----:B------:R-:W-:Y:S03]  /*1fed0*/  F2FP.BF16.PACK_AB R101, R229, R226 ;  /* 0x000000e2e565723e */ /* 0x000fe600000010ff */
[C---:B------:R-:W-:Y:S01]  /*1fee0*/  HMMA.16816.F32.BF16 R80, R136.reuse, R102, R80 ;  /* 0x000000668850723c */ /* 0x040fe20000041850 */
[----:B------:R-:W-:Y:S01]  /*1fef0*/  MOV R2, R132 ;  /* 0x0000008400027202 */ /* 0x000fe20000000f00 */
[----:B------:R-:W-:Y:S01]  /*1ff00*/  MUFU.EX2 R242, R242 ;  /* 0x000000f200f27308 */ /* 0x000fe20000000800 */
[----:B------:R-:W-:Y:S02]  /*1ff10*/  FFMA.FTZ R171, R0, R223, R171 ;  /* 0x000000df00ab7223 */ /* 0x000fe400000100ab */
[----:B------:R-:W-:Y:S02]  /*1ff20*/  FADD.FTZ R166, R166, R167 ;  /* 0x000000a7a6a67221 */ /* 0x000fe40000010000 */
[----:B------:R-:W-:Y:S01]  /*1ff30*/  F2FP.BF16.PACK_AB R102, R227, R224 ;  /* 0x000000e0e366723e */ /* 0x000fe200000010ff */
[C---:B-----5:R-:W-:Y:S01]  /*1ff40*/  HMMA.16816.F32.BF16 R84, R136.reuse, R108, R84 ;  /* 0x0000006c8854723c */ /* 0x060fe20000041854 */
[----:B------:R-:W-:Y:S03]  /*1ff50*/  F2FP.BF16.PACK_AB R103, R231, R228 ;  /* 0x000000e4e767723e */ /* 0x000fe600000010ff */
[----:B------:R-:W2:Y:S01]  /*1ff60*/  MUFU.EX2 R245, R245 ;  /* 0x000000f500f57308 */ /* 0x000ea20000000800 */
[----:B------:R-:W-:Y:S02]  /*1ff70*/  FADD.FTZ R170, R170, R171 ;  /* 0x000000abaaaa7221 */ /* 0x000fe40000010000 */
[----:B------:R-:W-:Y:S01]  /*1ff80*/  IMAD.MOV.U32 R0, RZ, RZ, R3 ;  /* 0x000000ffff007224 */ /* 0x000fe200078e0003 */
[C---:B------:R-:W-:Y:S01]  /*1ff90*/  HMMA.16816.F32.BF16 R88, R136.reuse, R110, R88 ;  /* 0x0000006e8858723c */ /* 0x040fe20000041858 */
[----:B------:R-:W3:Y:S05]  /*1ffa0*/  LDSM.16.MT88.4 R108, [R196+0xc800] ;  /* 0x00c80000c46c783b */ /* 0x000eea0000004200 */
[----:B------:R-:W5:Y:S02]  /*1ffb0*/  MUFU.EX2 R244, R244 ;  /* 0x000000f400f47308 */ /* 0x000f640000000800 */
[C---:B------:R-:W-:Y:S08]  /*1ffc0*/  HMMA.16816.F32.BF16 R92, R136.reuse, R104, R92 ;  /* 0x00000068885c723c */ /* 0x040ff0000004185c */
[----:B------:R-:W-:Y:S01]  /*1ffd0*/  HMMA.16816.F32.BF16 R96, R136, R106, R96 ;  /* 0x0000006a8860723c */ /* 0x000fe20000041860 */
[----:B------:R-:W3:Y:S06]  /*1ffe0*/  LDSM.16.MT88.4 R104, [R194+0xe800] ;  /* 0x00e80000c268783b */ /* 0x000eec0000004200 */
[----:B----4-:R-:W-:Y:S01]  /*1fff0*/  F2FP.BF16.PACK_AB R136, R241, R238 ;  /* 0x000000eef188723e */ /* 0x010fe200000010ff */
[C---:B------:R-:W-:Y:S01]  /*20000*/  HMMA.16816.F32.BF16 R4, R100.reuse, R112, R4 ;  /* 0x000000706404723c */ /* 0x040fe20000041804 */
[----:B-1----:R-:W-:Y:S03]  /*20010*/  F2FP.BF16.PACK_AB R138, R243, R240 ;  /* 0x000000f0f38a723e */ /* 0x002fe600000010ff */
[----:B--2---:R-:W-:Y:S02]  /*20020*/  F2FP.BF16.PACK_AB R137, R245, R242 ;  /* 0x000000f2f589723e */ /* 0x004fe400000010ff */
[----:B-----5:R-:W-:Y:S02]  /*20030*/  F2FP.BF16.PACK_AB R139, R133, R244 ;  /* 0x000000f4858b723e */ /* 0x020fe400000010ff */
[C---:B------:R-:W-:Y:S01]  /*20040*/  HMMA.16816.F32.BF16 R8, R100.reuse, R114, R8 ;  /* 0x000000726408723c */ /* 0x040fe20000041808 */
[----:B------:R-:W-:Y:S07]  /*20050*/  LDSM.16.MT88.4 R112, [R196+0x10800] ;  /* 0x01080000c470783b */ /* 0x000fee0000004200 */
[C---:B---3--:R-:W-:Y:S08]  /*20060*/  HMMA.16816.F32.BF16 R12, R100.reuse, R108, R12 ;  /* 0x0000006c640c723c */ /* 0x048ff0000004180c */
        /* <DEDUP_REMOVED lines=78> */
[C---:B------:R-:W-:Y:S01]  /*20550*/  HMMA.16816.F32.BF16 R108, R136.reuse, R106, R24 ;  /* 0x0000006a886c723c */ /* 0x040fe20000041818 */
[----:B------:R-:W-:Y:S04]  /*20560*/  FADD.FTZ R226, R226, R17 ;  /* 0x00000011e2e27221 */ /* 0x000fe80000010000 */
[----:B------:R-:W-:Y:S03]  /*20570*/  FADD.FTZ R229, R229, R226 ;  /* 0x000000e2e5e57221 */ /* 0x000fe60000010000 */
        /* <DEDUP_REMOVED lines=26> */
[C---:B---3--:R-:W-:Y:S01]  /*20720*/  HMMA.16816.F32.BF16 R84, R136.reuse, R8, R84 ;  /* 0x000000088854723c */ /* 0x048fe20000041854 */
[----:B------:R-:W-:Y:S04]  /*20730*/  FADD.FTZ R174, R174, R5 ;  /* 0x00000005aeae7221 */ /* 0x000fe80000010000 */
[----:B------:R-:W-:Y:S03]  /*20740*/  FADD.FTZ R175, R175, R174 ;  /* 0x000000aeafaf7221 */ /* 0x000fe60000010000 */
[C---:B------:R-:W-:Y:S01]  /*20750*/  HMMA.16816.F32.BF16 R88, R136.reuse, R10, R88 ;  /* 0x0000000a8858723c */ /* 0x040fe20000041858 */
[----:B------:R-:W-:Y:S04]  /*20760*/  FADD.FTZ R224, R224, R175 ;  /* 0x000000afe0e07221 */ /* 0x000fe80000010000 */
[----:B------:R-:W-:Y:S03]  /*20770*/  FADD.FTZ R227, R227, R224 ;  /* 0x000000e0e3e37221 */ /* 0x000fe60000010000 */
[C---:B--2---:R-:W-:Y:S01]  /*20780*/  HMMA.16816.F32.BF16 R92, R136.reuse, R12, R92 ;  /* 0x0000000c885c723c */ /* 0x044fe2000004185c */
[----:B------:R-:W-:Y:S04]  /*20790*/  FADD.FTZ R230, R230, R227 ;  /* 0x000000e3e6e67221 */ /* 0x000fe80000010000 */
[----:B------:R-:W-:Y:S03]  /*207a0*/  FADD.FTZ R233, R233, R230 ;  /* 0x000000e6e9e97221 */ /* 0x000fe60000010000 */
[----:B------:R-:W-:Y:S01]  /*207b0*/  HMMA.16816.F32.BF16 R96, R136, R14, R96 ;  /* 0x0000000e8860723c */ /* 0x000fe20000041860 */
[----:B------:R-:W-:Y:S04]  /*207c0*/  FADD.FTZ R232, R232, R233 ;  /* 0x000000e9e8e87221 */ /* 0x000fe80000010000 */
[----:B------:R-:W-:Y:S04]  /*207d0*/  FADD.FTZ R235, R235, R232 ;  /* 0x000000e8ebeb7221 */ /* 0x000fe80000010000 */
[----:B------:R-:W-:Y:S04]  /*207e0*/  FADD.FTZ R238, R238, R235 ;  /* 0x000000ebeeee7221 */ /* 0x000fe80000010000 */
[----:B------:R-:W-:Y:S04]  /*207f0*/  FADD.FTZ R241, R241, R238 ;  /* 0x000000eef1f17221 */ /* 0x000fe80000010000 */
[----:B------:R-:W-:Y:S04]  /*20800*/  FADD.FTZ R240, R240, R241 ;  /* 0x000000f1f0f07221 */ /* 0x000fe80000010000 */
[----:B------:R-:W-:Y:S01]  /*20810*/  FADD.FTZ R225, R243, R240 ;  /* 0x000000f0f3e17221 */ /* 0x000fe20000010000 */
[----:B------:R-:W-:-:S05]  /*20820*/  @P0 BRA `(.L_x_6350) ;  /* 0xffffb7a000000947 */ /* 0x000fca000383ffff */
.L_x_6341:
        /* <DEDUP_REMOVED lines=11> */
.L_x_6364:
[----:B--23--:R-:W-:Y:S01]  /*208e0*/  FADD.FTZ R225, R6, R225 ;  /* 0x000000e106e17221 */ /* 0x00cfe20000010000 */
[----:B------:R-:W-:Y:S05]  /*208f0*/  BRA.DIV ~URZ, `(.L_x_6352) ;  /* 0x00001be27f007947 */ /* 0x000fea000b800000 */
[----:B------:R-:W2:Y:S04]  /*20900*/  SHFL.BFLY PT, R0, R223, 0x2, 0x1f ;  /* 0x0c401f00df007f89 */ /* 0x000ea800000e0000 */
[----:B------:R-:W3:Y:S01]  /*20910*/  SHFL.BFLY PT, R10, R225, 0x1, 0x1f ;  /* 0x0c201f00e10a7f89 */ /* 0x000ee200000e0000 */
[----:B--2---:R-:W-:Y:S02]  /*20920*/  FADD.FTZ R7, R0, R223 ;  /* 0x000000df00077221 */ /* 0x004fe40000010000 */
[----:B---3--:R-:W-:-:S03]  /*20930*/  FADD.FTZ R10, R225, R10 ;  /* 0x0000000ae10a7221 */ /* 0x008fc60000010000 */
[----:B------:R2:W3:Y:S04]  /*20940*/  SHFL.BFLY PT, R6, R7, 0x1, 0x1f ;  /* 0x0c201f0007067f89 */ /* 0x0004e800000e0000 */
.L_x_6365:
        /* <DEDUP_REMOVED lines=266> */
.L_x_6354:
[----:B------:R-:W-:Y:S02]  /*219f0*/  ULDC.64 UR4, c[0x0][0x118] ;  /* 0x0000460000047ab9 */ /* 0x000fe40000000a00 */
[----:B------:R-:W2:Y:S04]  /*21a00*/  LD.E R2, [R8.64+0x60] ;  /* 0x0000600408027980 */ /* 0x000ea8000c101900 */
[----:B------:R-:W3:Y:S01]  /*21a10*/  LD.E R10, [R8.64+0xb4] ;  /* 0x0000b404080a7980 */ /* 0x000ee2000c101900 */
[----:B--2---:R-:W-:-:S04]  /*21a20*/  IMAD R205, R2, R205, R208 ;  /* 0x000000cd02cd7224 */ /* 0x004fc800078e02d0 */
[----:B---3--:R-:W-:Y:S02]  /*21a30*/  IMAD R10, R10, R205, RZ ;  /* 0x000000cd0a0a7224 */ /* 0x008fe400078e02ff */
.L_x_6355:
[----:B------:R-:W-:Y:S05]  /*21a40*/  BSYNC B0 ;  /* 0x0000000000007941 */ /* 0x000fea0003800000 */
.L_x_6353:
        /* <DEDUP_REMOVED lines=48> */
.L_x_6357:
[----:B---34-:R-:W-:Y:S05]  /*21d50*/  BSYNC B0 ;  /* 0x0000000000007941 */ /* 0x018fea0003800000 */
.L_x_6356:
[----:B------:R-:W-:Y:S01]  /*21d60*/  LEA.HI R3, R5, R4, RZ, 0x3 ;  /* 0x0000000405037211 */ /* 0x000fe200078f18ff */
[----:B------:R-:W-:Y:S01]  /*21d70*/  ULDC.64 UR4, c[0x0][0x118] ;  /* 0x0000460000047ab9 */ /* 0x000fe20000000a00 */
[----:B------:R-:W-:Y:S01]  /*21d80*/  IMAD.SHL.U32 R207, R207, 0x40, RZ ;  /* 0x00000040cfcf7824 */ /* 0x000fe200078e00ff */
[----:B------:R-:W-:Y:S01]  /*21d90*/  LEA.HI R15, R15, R2, RZ, 0x3 ;  /* 0x000000020f0f7211 */ /* 0x000fe200078f18ff */
[----:B------:R-:W-:Y:S01]  /*21da0*/  IMAD R7, R67, R208, RZ ;  /* 0x000000d043077224 */ /* 0x000fe200078e02ff */
[----:B------:R-:W-:Y:S01]  /*21db0*/  LOP3.LUT R3, R3, 0xfffffff8, RZ, 0xc0, !PT ;  /* 0xfffffff803037812 */ /* 0x000fe200078ec0ff */
[----:B-1----:R1:W5:Y:S01]  /*21dc0*/  LD.E R8, [R8.64+0xc0] ;  /* 0x0000c00408087980 */ /* 0x002362000c101900 */
[----:B------:R-:W-:Y:S01]  /*21dd0*/  IMAD R5, R69, R207, RZ ;  /* 0x000000cf45057224 */ /* 0x000fe200078e02ff */
[----:B------:R-:W-:Y:S02]  /*21de0*/  BSSY B0, `(.L_x_6358) ;  /* 0x0000025000007945 */ /* 0x000fe40003800000 */
[----:B------:R-:W-:Y:S01]  /*21df0*/  IMAD.IADD R3, R4, 0x1, -R3 ;  /* 0x0000000104037824 */ /* 0x000fe200078e0a03 */
[----:B------:R-:W-:-:S03]  /*21e00*/  SHF.R.S32.HI R4, RZ, 0x1f, R207 ;  /* 0x0000001fff047819 */ /* 0x000fc600000114cf */
[----:B------:R-:W-:Y:S01]  /*21e10*/  IMAD.SHL.U32 R10, R3, 0x8, RZ ;  /* 0x00000008030a7824 */ /* 0x000fe200078e00ff */
[----:B------:R-:W-:Y:S01]  /*21e20*/  LOP3.LUT R3, R15, 0xfffffff8, RZ, 0xc0, !PT ;  /* 0xfffffff80f037812 */ /* 0x000fe200078ec0ff */
[----:B------:R-:W-:Y:S01]  /*21e30*/  IMAD R5, R68, R4, R5 ;  /* 0x0000000444057224 */ /* 0x000fe200078e0205 */
[----:B------:R-:W-:Y:S02]  /*21e40*/  SHF.R.S32.HI R15, RZ, 0x3, R15 ;  /* 0x00000003ff0f7819 */ /* 0x000fe4000001140f */
[----:B------:R-:W-:Y:S01]  /*21e50*/  SHF.R.S32.HI R11, RZ, 0x1f, R10 ;  /* 0x0000001fff0b7819 */ /* 0x000fe2000001140a */
[----:B------:R-:W-:Y:S01]  /*21e60*/  IMAD.IADD R3, R2, 0x1, -R3 ;  /* 0x0000000102037824 */ /* 0x000fe200078e0a03 */
[----:B------:R-:W-:-:S03]  /*21e70*/  SHF.R.S32.HI R2, RZ, 0x1f, R208 ;  /* 0x0000001fff027819 */ /* 0x000fc600000114d0 */
[----:B------:R-:W-:-:S04]  /*21e80*/  IMAD.WIDE.U32 R12, R68, R207, R10 ;  /* 0x000000cf440c7225 */ /* 0x000fc800078e000a */
[----:B------:R-:W-:Y:S01]  /*21e90*/  IMAD.IADD R207, R210, 0x1, -R207 ;  /* 0x00000001d2cf7824 */ /* 0x000fe200078e0acf */
[----:B------:R-:W-:Y:S01]  /*21ea0*/  IADD3 R4, P0, R6, R12, RZ ;  /* 0x0000000c06047210 */ /* 0x000fe20007f1e0ff */
[----:B------:R-:W-:Y:S02]  /*21eb0*/  IMAD.SHL.U32 R3, R3, 0x8, RZ ;  /* 0x0000000803037824 */ /* 0x000fe400078e00ff */
[----:B------:R-:W-:Y:S01]  /*21ec0*/  IMAD R2, R66, R2, R7 ;  /* 0x0000000242027224 */ /* 0x000fe200078e0207 */
[----:B------:R-:W-:Y:S02]  /*21ed0*/  IADD3.X R5, R0, R13, R5, P0, !PT ;  /* 0x0000000d00057210 */ /* 0x000fe400007fe405 */
[----:B------:R-:W-:Y:S02]  /*21ee0*/  ISETP.GE.AND P0, PT, R15, R207, PT ;  /* 0x000000cf0f00720c */ /* 0x000fe40003f06270 */
[----:B------:R-:W-:Y:S01]  /*21ef0*/  IADD3 R7, R3, 0x40, RZ ;  /* 0x0000004003077810 */ /* 0x000fe20007ffe0ff */
[----:B------:R-:W-:Y:S01]  /*21f00*/  IMAD.WIDE.U32 R66, R66, R208, R4 ;  /* 0x000000d042427225 */ /* 0x000fe200078e0004 */
[----:B------:R-:W-:-:S02]  /*21f10*/  SHF.R.S32.HI R5, RZ, 0x1f, R15 ;  /* 0x0000001fff057819 */ /* 0x000fc4000001140f */
[----:B------:R-:W-:Y:S01]  /*21f20*/  IADD3 R3, R3, 0x80, RZ ;  /* 0x0000008003037810 */ /* 0x000fe20007ffe0ff */
[----:B------:R-:W-:-:S06]  /*21f30*/  IMAD.IADD R65, R67, 0x1, R2 ;  /* 0x0000000143417824 */ /* 0x000fcc00078e0202 */
[----:B------:R-:W-:Y:S05]  /*21f40*/  @P0 BRA `(.L_x_6359) ;  /* 0x000000e000000947 */ /* 0x000fea0003800000 */
[----:B-1----:R-:W-:Y:S01]  /*21f50*/  IMAD R0, R69, R15, RZ ;  /* 0x0000000f45007224 */ /* 0x002fe200078e02ff */
        /* <DEDUP_REMOVED lines=13> */
.L_x_6359:
[----:B-1----:R-:W-:Y:S05]  /*22030*/  BSYNC B0 ;  /* 0x0000000000007941 */ /* 0x002fea0003800000 */
.L_x_6358:
[----:B------:R-:W-:Y:S01]  /*22040*/  IADD3 R0, R15, 0x10, RZ ;  /* 0x000000100f007810 */ /* 0x000fe20007ffe0ff */
[----:B------:R-:W-:Y:S03]  /*22050*/  BSSY B0, `(.L_x_6360) ;  /* 0x0000014000007945 */ /* 0x000fe60003800000 */
[----:B------:R-:W-:-:S13]  /*22060*/  ISETP.GE.AND P0, PT, R0, R207, PT ;  /* 0x000000cf0000720c */ /* 0x000fda0003f06270 */
[----:B------:R-:W-:Y:S05]  /*22070*/  @P0 BRA `(.L_x_6361) ;  /* 0x0000011000000947 */ /* 0x000fea0003800000 */
[----:B------:R-:W-:Y:S01]  /*22080*/  IADD3 R13, P0, R15, 0x10, RZ ;  /* 0x000000100f0d7810 */ /* 0x000fe20007f1e0ff */
        /* <DEDUP_REMOVED lines=16> */
.L_x_6361:
[----:B------:R-:W-:Y:S05]  /*22190*/  BSYNC B0 ;  /* 0x0000000000007941 */ /* 0x000fea0003800000 */
.L_x_6360:
        /* <DEDUP_REMOVED lines=21> */
.L_x_6363:
[----:B------:R-:W-:Y:S05]  /*222f0*/  BSYNC B0 ;  /* 0x0000000000007941 */ /* 0x000fea0003800000 */
.L_x_6362:
[----:B------:R-:W-:-:S04]  /*22300*/  IADD3 R0, R15, 0x30, RZ ;  /* 0x000000300f007810 */ /* 0x000fc80007ffe0ff */
[----:B------:R-:W-:Y:S01]  /*22310*/  ISETP.GE.AND P0, PT, R0, R207, PT ;  /* 0x000000cf0000720c */ /* 0x000fe20003f06270 */
[----:B------:R-:W-:-:S12]  /*22320*/  IMAD.MOV.U32 R207, RZ, RZ, 0x0 ;  /* 0x00000000ffcf7424 */ /* 0x000fd800078e00ff */
[----:B------:R-:W-:Y:S05]  /*22330*/  @P0 RET.REL.NODEC R206 `(_ZN5flash24flash_fwd_splitkv_kernelI23Flash_fwd_kernel_traitsILi192ELi64ELi64ELi4ELb0ELb0EN7cutlass10bfloat16_tE19Flash_kernel_traitsILi192ELi64ELi64ELi4ES3_EELb0ELb1ELb1ELb0ELb0ELb0ELb0ELb1EEEvNS_16Flash_fwd_paramsE) ;  /* 0xfffddcc0ce000950 */ /* 0x000fea0003c3ffff */
        /* <DEDUP_REMOVED lines=17> */
[----:B------:R-:W-:Y:S05]  /*22450*/  @P0 RET.REL.NODEC R206 `(_ZN5flash24flash_fwd_splitkv_kernelI23Flash_fwd_kernel_traitsILi192ELi64ELi64ELi4ELb0ELb0EN7cutlass10bfloat16_tE19Flash_kernel_traitsILi192ELi64ELi64ELi4ES3_EELb0ELb1ELb1ELb0ELb0ELb0ELb0ELb1EEEvNS_16Flash_fwd_paramsE) ;  /* 0xfffddba0ce000950 */ /* 0x000fea0003c3ffff */
[----:B------:R-:W-:Y:S01]  /*22460*/  MOV R207, 0x0 ;  /* 0x0000000000cf7802 */ /* 0x000fe20000000f00 */
[----:B------:R-:W-:-:S02]  /*22470*/  ULDC.64 UR4, c[0x0][0x118] ;  /* 0x0000460000047ab9 */ /* 0x000fc40000000a00 */
[----:B------:R3:W-:Y:S01]  /*22480*/  ST.E.128 [R4.64+0x100], R60 ;  /* 0x0001003c04007985 */ /* 0x0007e2000c101d04 */
[----:B------:R-:W-:Y:S05]  /*22490*/  RET.REL.NODEC R206 `(_ZN5flash24flash_fwd_splitkv_kernelI23Flash_fwd_kernel_traitsILi192ELi64ELi64ELi4ELb0ELb0EN7cutlass10bfloat16_tE19Flash_kernel_traitsILi192ELi64ELi64ELi4ES3_EELb0ELb1ELb1ELb0ELb0ELb0ELb0ELb1EEEvNS_16Flash_fwd_paramsE) ;  /* 0xfffddb60ce007950 */ /* 0x000fea0003c3ffff */
.L_x_6351:
[----:B------:R-:W-:Y:S02]  /*224a0*/  MOV R6, 0x2 ;  /* 0x0000000200067802 */ /* 0x000fe40000000f00 */
[----:B------:R-:W-:Y:S02]  /*224b0*/  MOV R4, 0x224d0 ;  /* 0x000224d000047802 */ /* 0x000fe40000000f00 */
[----:B-1---5:R-:W-:Y:S05]  /*224c0*/  CALL.REL.NOINC `($__internal_28_$__cuda_sm70_shflsync_bfly_p) ;  /* 0x000000f000007944 */ /* 0x022fea0003c00000 */
[----:B-12---:R-:W-:Y:S05]  /*224d0*/  BRA `(.L_x_6364) ;  /* 0xffffe40000007947 */ /* 0x006fea000383ffff */
.L_x_6352:
[----:B------:R-:W-:Y:S02]  /*224e0*/  MOV R6, 0x1 ;  /* 0x0000000100067802 */ /* 0x000fe40000000f00 */
[----:B------:R-:W-:Y:S02]  /*224f0*/  MOV R4, 0x22510 ;  /* 0x0002251000047802 */ /* 0x000fe40000000f00 */
[----:B-1---5:R-:W-:Y:S05]  /*22500*/  CALL.REL.NOINC `($__internal_28_$__cuda_sm70_shflsync_bfly_p) ;  /* 0x000000b000007944 */ /* 0x022fea0003c00000 */
[----:B--2---:R-:W-:Y:S01]  /*22510*/  FADD.FTZ R10, R225, R6 ;  /* 0x00000006e10a7221 */ /* 0x004fe20000010000 */
[----:B-1----:R-:W-:Y:S02]  /*22520*/  MOV R225, R223 ;  /* 0x000000df00e17202 */ /* 0x002fe40000000f00 */
[----:B------:R-:W-:Y:S02]  /*22530*/  MOV R6, 0x2 ;  /* 0x0000000200067802 */ /* 0x000fe40000000f00 */
[----:B------:R-:W-:-:S02]  /*22540*/  MOV R4, 0x22560 ;  /* 0x0002256000047802 */ /* 0x000fc40000000f00 */
[----:B------:R-:W-:Y:S05]  /*22550*/  CALL.REL.NOINC `($__internal_28_$__cuda_sm70_shflsync_bfly_p) ;  /* 0x0000006000007944 */ /* 0x000fea0003c00000 */
[----:B--2---:R-:W-:Y:S01]  /*22560*/  FADD.FTZ R7, R223, R6 ;  /* 0x00000006df077221 */ /* 0x004fe20000010000 */
[----:B------:R-:W-:-:S02]  /*22570*/  MOV R6, 0x1 ;  /* 0x0000000100067802 */ /* 0x000fc40000000f00 */
[----:B------:R-:W-:Y:S02]  /*22580*/  MOV R4, 0x225b0 ;  /* 0x000225b000047802 */ /* 0x000fe40000000f00 */
[----:B-1----:R-:W-:Y:S02]  /*22590*/  MOV R225, R7 ;  /* 0x0000000700e17202 */ /* 0x002fe40000000f00 */
[----:B------:R-:W-:Y:S05]  /*225a0*/  CALL.REL.NOINC `($__internal_28_$__cuda_sm70_shflsync_bfly_p) ;  /* 0x0000001000007944 */ /* 0x000fea0003c00000 */
[----:B-12---:R-:W-:Y:S05]  /*225b0*/  BRA `(.L_x_6365) ;  /* 0xffffe39000007947 */ /* 0x006fea000383ffff */
        .weak           $__internal_28_$__cuda_sm70_shflsync_bfly_p
        .type           $__internal_28_$__cuda_sm70_shflsync_bfly_p,@function
        .size           $__internal_28_$__cuda_sm70_shflsync_bfly_p,(.L_x_7811 - $__internal_28_$__cuda_sm70_shflsync_bfly_p)
$__internal_28_$__cuda_sm70_shflsync_bfly_p:
[----:B------:R-:W-:Y:S01]  /*225c0*/  MOV R12, R4 ;  /* 0x00000004000c7202 */ /* 0x000fe20000000f00 */
[----:B------:R-:W-:Y:S04]  /*225d0*/  WARPSYNC R0 ;  /* 0x0000000000007348 */ /* 0x000fe80003800000 */
[----:B------:R-:W-:Y:S01]  /*225e0*/  MOV R13, 0x0 ;  /* 0x00000000000d7802 */ /* 0x000fe20000000f00 */
[----:B------:R1:W2:Y:S03]  /*225f0*/  SHFL.BFLY PT, R6, R225, R6, R5 ;  /* 0x0c000006e1067389 */ /* 0x0002a600000e0005 */
[----:B------:R-:W-:Y:S05]  /*22600*/  RET.REL.NODEC R12 `(_ZN5flash24flash_fwd_splitkv_kernelI23Flash_fwd_kernel_traitsILi192ELi64ELi64ELi4ELb0ELb0EN7cutlass10bfloat16_tE19Flash_kernel_traitsILi192ELi64ELi64ELi4ES3_EELb0ELb1ELb1ELb0ELb0ELb0ELb0ELb1EEEvNS_16Flash_fwd_paramsE) ;  /* 0xfffdd9f00c007950 */ /* 0x000fea0003c3ffff */
.L_x_6366:
        /* <DEDUP_REMOVED lines=15> */
.L_x_7811:


//--------------------- .text._ZN5flash24flash_fwd_splitkv_kernelI23Flash_fwd_kernel_traitsILi192ELi64ELi64ELi4ELb0ELb0EN7cutlass10bfloat16_tE19Flash_kernel_traitsILi192ELi64ELi64ELi4ES3_EELb0ELb1ELb1ELb0ELb0ELb1ELb0ELb1EEEvNS_16Flash_fwd_paramsE --------------------------
	.section	.text._ZN5flash24flash_fwd_splitkv_kernelI23Flash_fwd_kernel_traitsILi192ELi64ELi64ELi4ELb0ELb0EN7cutlass10bfloat16_tE19Flash_kernel_traitsILi192ELi64ELi64ELi4ES3_EELb0ELb1ELb1ELb0ELb0ELb1ELb0ELb1EEEvNS_16Flash_fwd_paramsE,"ax",@progbits
	.sectioninfo	@"SHI_REGISTERS=254"
	.align	128
        .global         _ZN5flash24flash_fwd_splitkv_kernelI23Flash_fwd_kernel_traitsILi192ELi64ELi64ELi4ELb0ELb0EN7cutlass10bfloat16_tE19Flash_kernel_traitsILi192ELi64ELi64ELi4ES3_EELb0ELb1ELb1ELb0ELb0ELb1ELb0ELb1EEEvNS_16Flash_fwd_paramsE
        .type           _ZN5flash24flash_fwd_splitkv_kernelI23Flash_fwd_kernel_traitsILi192ELi64ELi64ELi4ELb0ELb0EN7cutlass10bfloat16_tE19Flash_kernel_traitsILi192ELi64ELi64ELi4ES3_EELb0ELb1ELb1ELb0ELb0ELb1ELb0ELb1EEEvNS_16Flash_fwd_paramsE,@function
        .size           _ZN5flash24flash_fwd_splitkv_kernelI23Flash_fwd_kernel_traitsILi192ELi64ELi64ELi4ELb0ELb0EN7cutlass10bfloat16_tE19Flash_kernel_traitsILi192ELi64ELi64ELi4ES3_EELb0ELb1ELb1ELb0ELb0ELb1ELb0ELb1EEEvNS_16Flash_fwd_paramsE,(.L_x_7813 - _ZN5flash24flash_fwd_splitkv_kernelI23Flash_fwd_kernel_traitsILi192ELi64ELi64ELi4ELb0ELb0EN7cutlass10bfloat16_tE19Flash_kernel_traitsILi192ELi64ELi64ELi4ES3_EELb0ELb1ELb1ELb0ELb0ELb1ELb0ELb1EEEvNS_16Flash_fwd_paramsE)
        .other          _ZN5flash24flash_fwd_splitkv_kernelI23Flash_fwd_kernel_traitsILi192ELi64ELi64ELi4ELb0ELb0EN7cutlass10bfloat16_tE19Flash_kernel_traitsILi192ELi64ELi64ELi4ES3_EELb0ELb1ELb1ELb0ELb0ELb1ELb0ELb1EEEvNS_16Flash_fwd_paramsE,@"STO_CUDA_ENTRY STV_DEFAULT"
_ZN5flash24flash_fwd_splitkv_kernelI23Flash_fwd_kernel_traitsILi192ELi64ELi64ELi4ELb0ELb0EN7cutlass10bfloat16_tE19Flash_kernel_traitsILi192ELi64ELi64ELi4ES3_EELb0ELb1ELb1ELb0ELb0ELb1ELb0ELb1EEEvNS_16Flash_fwd_paramsE:
.text._ZN5flash24flash_fwd_splitkv_kernelI23Flash_fwd_kernel_traitsILi192ELi64ELi64ELi4ELb0ELb0EN7cutlass10bfloat16_tE19Flash_kernel_traitsILi192ELi64ELi64ELi4ES3_EELb0ELb1ELb1ELb0ELb0ELb1ELb0ELb1EEEvNS_16Flash_fwd_paramsE:
        /* <DEDUP_REMOVED lines=9> */
[----:B-123--:R-:W-:Y:S05]  /*0090*/  CALL.REL.NOINC `($_ZN5flash24flash_fwd_splitkv_kernelI23Flash_fwd_kernel_traitsILi192ELi64ELi64ELi4ELb0ELb0EN7cutlass10bfloat16_tE19Flash_kernel_traitsILi192ELi64ELi64ELi4ES3_EELb0ELb1ELb1ELb0ELb0ELb1ELb0ELb1EEEvNS_16Flash_fwd_paramsE$_ZN5flash30compute_attn_1rowblock_splitkvI23Flash_fwd_kernel_traitsILi192ELi64ELi64ELi4ELb0ELb0EN7cutlass10bfloat16_tE19Flash_kernel_traitsILi192ELi64ELi64ELi4ES3_EELb0ELb1ELb1ELb0ELb0ELb1ELb0ELb1ENS_16Flash_fwd_paramsEEEvRKT8_iiiii) ;  /* 0x0000002000007944 */ /* 0x00efea0003c00000 */
[----:B------:R-:W-:Y:S05]  /*00a0*/  BSYNC B4 ;  /* 0x0000000000047941 */ /* 0x000fea0003800000 */
.L_x_6367:
[----:B------:R-:W-:Y:S05]  /*00b0*/  EXIT ;  /* 0x000000000000794d */ /* 0x000fea0003800000 */
        .type           $_ZN5flash24flash_fwd_splitkv_kernelI23Flash_fwd_kernel_traitsILi192ELi64ELi64ELi4ELb0ELb0EN7cutlass10bfloat16_tE19Flash_kernel_traitsILi192ELi64ELi64ELi4ES3_EELb0ELb1ELb1ELb0ELb0ELb1ELb0ELb1EEEvNS_16Flash_fwd_paramsE$_ZN5flash30compute_attn_1rowblock_splitkvI23Flash_fwd_kernel_traitsILi192ELi64ELi64ELi4ELb0ELb0EN7cutlass10bfloat16_tE19Flash_kernel_traitsILi192ELi64ELi64ELi4ES3_EELb0ELb1ELb1ELb0ELb0ELb1ELb0ELb1ENS_16Flash_fwd_paramsEEEvRKT8_iiiii,@function
        .size           $_ZN5flash24flash_fwd_splitkv_kernelI23Flash_fwd_kernel_traitsILi192ELi64ELi64ELi4ELb0ELb0EN7cutlass10bfloat16_tE19Flash_kernel_traitsILi192ELi64ELi64ELi4ES3_EELb0ELb1ELb1ELb0ELb0ELb1ELb0ELb1EEEvNS_16Flash_fwd_paramsE$_ZN5flash30compute_attn_1rowblock_splitkvI23Flash_fwd_kernel_traitsILi192ELi64ELi64ELi4ELb0ELb0EN7cutlass10bfloat16_tE19Flash_kernel_traitsILi192ELi64ELi64ELi4ES3_EELb0ELb1ELb1ELb0ELb0ELb1ELb0ELb1ENS_16Flash_fwd_paramsEEEvRKT8_iiiii,($__internal_29_$__cuda_sm70_shflsync_bfly_p - $_ZN5flash24flash_fwd_splitkv_kernelI23Flash_fwd_kernel_traitsILi192ELi64ELi64ELi4ELb0ELb0EN7cutlass10bfloat16_tE19Flash_kernel_traitsILi192ELi64ELi64ELi4ES3_EELb0ELb1ELb1ELb0ELb0ELb1ELb0ELb1EEEvNS_16Flash_fwd_paramsE$_ZN5flash30compute_attn_1rowblock_splitkvI23Flash_fwd_kernel_traitsILi192ELi64ELi64ELi4ELb0ELb0EN7cutlass10bfloat16_tE19Flash_kernel_traitsILi192ELi64ELi64ELi4ES3_EELb0ELb1ELb1ELb0ELb0ELb1ELb0ELb1ENS_16Flash_fwd_paramsEEEvRKT8_iiiii)
$_ZN5flash24flash_fwd_splitkv_kernelI23Flash_fwd_kernel_traitsILi192ELi64ELi64ELi4ELb0ELb0EN7cutlass10bfloat16_tE19Flash_kernel_traitsILi192ELi64ELi64ELi4ES3_EELb0ELb1ELb1ELb0ELb0ELb1ELb0ELb1EEEvNS_16Flash_fwd_paramsE$_ZN5flash30compute_attn_1rowblock_splitkvI23Flash_fwd_kernel_traitsILi192ELi64ELi64ELi4ELb0ELb0EN7cutlass10bfloat16_tE19Flash_kernel_traitsILi192ELi64ELi64ELi4ES3_EELb0ELb1ELb1ELb0ELb0ELb1ELb0ELb1ENS_16Flash_fwd_paramsEEEvRKT8_iiiii:
        /* <DEDUP_REMOVED lines=20> */
.L_x_6369:
[----:B------:R-:W-:Y:S05]  /*0200*/  BSYNC B0 ;  /* 0x0000000000007941 */ /* 0x000fea0003800000 */
.L_x_6368:
        /* <DEDUP_REMOVED lines=17> */
.L_x_6371:
[----:B-1----:R1:W5:Y:S02]  /*0320*/  LD.E R3, [R18.64+0xb8] ;  /* 0x0000b80612037980 */ /* 0x002364000c101900 */
.L_x_6372:
[----:B------:R-:W-:Y:S05]  /*0330*/  BSYNC B0 ;  /* 0x0000000000007941 */ /* 0x000fea0003800000 */
.L_x_6370:
        /* <DEDUP_REMOVED lines=10> */
.L_x_6374:
[----:B------:R-:W2:Y:S01]  /*03e0*/  LD.E.64 R2, [R18.64+0x108] ;  /* 0x0001080612027980 */ /* 0x000ea2000c101b00 */
[----:B------:R-:W-:Y:S01]  /*03f0*/  BSSY B0, `(.L_x_6376) ;  /* 0x0000006000007945 */ /* 0x000fe20003800000 */
[----:B------:R-:W-:Y:S01]  /*0400*/  IMAD.MOV.U32 R57, RZ, RZ, RZ ;  /* 0x000000ffff397224 */ /* 0x000fe200078e00ff */
[----:B--2---:R-:W-:-:S04]  /*0410*/  ISETP.NE.U32.AND P0, PT, R2, RZ, PT ;  /* 0x000000ff0200720c */ /* 0x004fc80003f05070 */
[----:B------:R-:W-:-:S13]  /*0420*/  ISETP.NE.AND.EX P0, PT, R3, RZ, PT, P0 ;  /* 0x000000ff0300720c */ /* 0x000fda0003f05300 */
[----:B------:R-:W-:Y:S05]  /*0430*/  @!P0 BRA `(.L_x_6377) ;  /* 0x0000001000008947 */ /* 0x000fea0003800000 */
[----:B------:R1:W5:Y:S02]  /*0440*/  LD.E R57, [R18.64+0xbc] ;  /* 0x0000bc0612397980 */ /* 0x000364000c101900 */
.L_x_6377:
[----:B------:R-:W-:Y:S05]  /*0450*/  BSYNC B0 ;  /* 0x0000000000007941 */ /* 0x000fea0003800000 */
.L_x_6376:
[----:B-----5:R-:W-:Y:S02]  /*0460*/  IADD3 R57, R76, R57, RZ ;  /* 0x000000394c397210 */ /* 0x020fe40007ffe0ff */
.L_x_6375:
[----:B------:R-:W-:Y:S05]  /*0470*/  BSYNC B1 ;  /* 0x0000000000017941 */ /* 0x000fea0003800000 */
.L_x_6373:
[----:B------:R-:W-:Y:S01]  /*0480*/  IMAD.SHL.U32 R69, R215, 0x40, RZ ;  /* 0x00000040d7457824 */ /* 0x000fe200078e00ff */
[----:B------:R-:W-:Y:S01]  /*0490*/  MOV R2, R214 ;  /* 0x000000d600027202 */ /* 0x000fe20000000f00 */
[----:B------:R-:W-:-:S03]  /*04a0*/  IMAD.MOV.U32 R3, RZ, RZ, 0x0 ;  /* 0x00000000ff037424 */ /* 0x000fc600078e00ff */
[----:B------:R-:W-:-:S13]  /*04b0*/  ISETP.GT.AND P0, PT, R218, R69, PT ;  /* 0x00000045da00720c */ /* 0x000fda0003f04270 */
[----:B------:R-:W-:Y:S05]  /*04c0*/  @!P0 RET.REL.NODEC R2 `(_ZN5flash24flash_fwd_splitkv_kernelI23Flash_fwd_kernel_traitsILi192ELi64ELi64ELi4ELb0ELb0EN7cutlass10bfloat16_tE19Flash_kernel_traitsILi192ELi64ELi64ELi4ES3_EELb0ELb1ELb1ELb0ELb0ELb1ELb0ELb1EEEvNS_16Flash_fwd_paramsE) ;  /* 0xfffffb3002008950 */ /* 0x000fea0003c3ffff */
        /* <DEDUP_REMOVED lines=85> */
.L_x_6380:
[----:B------:R-:W-:Y:S05]  /*0a20*/  BSYNC B0 ;  /* 0x0000000000007941 */ /* 0x000fea0003800000 */
.L_x_6379:
        /* <DEDUP_REMOVED lines=20> */
.L_x_6382:
[----:B------:R-:W-:Y:S05]  /*0b70*/  BSYNC B0 ;  /* 0x0000000000007941 */ /* 0x000fea0003800000 */
.L_x_6381:
        /* <DEDUP_REMOVED lines=20> */
.L_x_6384:
[----:B------:R-:W-:Y:S05]  /*0cc0*/  BSYNC B0 ;  /* 0x0000000000007941 */ /* 0x000fea0003800000 */
.L_x_6383:
        /* <DEDUP_REMOVED lines=19> */
.L_x_6386:
[----:B------:R-:W-:Y:S05]  /*0e00*/  BSYNC B0 ;  /* 0x0000000000007941 */ /* 0x000fea0003800000 */
.L_x_6385:
        /* <DEDUP_REMOVED lines=16> */
[----:B------:R-:W-:Y:S05]  /*0f10*/  @P4 RET.REL.NODEC R214 `(_ZN5flash24flash_fwd_splitkv_kernelI23Flash_fwd_kernel_traitsILi192ELi64ELi64ELi4ELb0ELb0EN7cutlass10bfloat16_tE19Flash_kernel_traitsILi192ELi64ELi64ELi4ES3_EELb0ELb1ELb1ELb0ELb0ELb1ELb0ELb1EEEvNS_16Flash_fwd_paramsE) ;  /* 0xfffff0e0d6004950 */ /* 0x000fea0003c3ffff */
[----:B-1----:R-:W-:Y:S02]  /*0f20*/  MOV R5, 0x7f800000 ;  /* 0x7f80000000057802 */ /* 0x002fe40000000f00 */
[----:B------:R-:W-:-:S03]  /*0f30*/  MOV R215, 0x0 ;  /* 0x0000000000d77802 */ /* 0x000fc60000000f00 */
[----:B------:R1:W-:Y:S01]  /*0f40*/  ST.E [R2.64+0xc0], R5 ;  /* 0x0000c00502007985 */ /* 0x0003e2000c101906 */
[----:B------:R-:W-:Y:S05]  /*0f50*/  RET.REL.NODEC R214 `(_ZN5flash24flash_fwd_splitkv_kernelI23Flash_fwd_kernel_traitsILi192ELi64ELi64ELi4ELb0ELb0EN7cutlass10bfloat16_tE19Flash_kernel_traitsILi192ELi64ELi64ELi4ES3_EELb0ELb1ELb1ELb0ELb0ELb1ELb0ELb1EEEvNS_16Flash_fwd_paramsE) ;  /* 0xfffff0a0d6007950 */ /* 0x000fea0003c3ffff */
.L_x_6378:
        /* <DEDUP_REMOVED lines=105> */
.L_x_6388:
        /* <DEDUP_REMOVED lines=80> */
.L_x_6389:
[----:B-1----:R-:W-:Y:S05]  /*1af0*/  BSYNC B0 ;  /* 0x0000000000007941 */ /* 0x002fea0003800000 */
.L_x_6387:
        /* <DEDUP_REMOVED lines=276> */
.L_x_6484:
        /* <DEDUP_REMOVED lines=19> */
.L_x_6392:
[----:B------:R-:W-:Y:S05]  /*2d70*/  BSYNC B0 ;  /* 0x0000000000007941 */ /* 0x000fea0003800000 */
.L_x_6391:
        /* <DEDUP_REMOVED lines=18> */
.L_x_6394:
[----:B------:R-:W-:Y:S05]  /*2ea0*/  BSYNC B0 ;  /* 0x0000000000007941 */ /* 0x000fea0003800000 */
.L_x_6393:
        /* <DEDUP_REMOVED lines=18> */
.L_x_6396:
[----:B------:R-:W-:Y:S05]  /*2fd0*/  BSYNC B0 ;  /* 0x0000000000007941 */ /* 0x000fea0003800000 */
.L_x_6395:
        /* <DEDUP_REMOVED lines=18> */
.L_x_6398:
[----:B------:R-:W-:Y:S05]  /*3100*/  BSYNC B0 ;  /* 0x0000000000007941 */ /* 0x000fea0003800000 */
.L_x_6397:
        /* <DEDUP_REMOVED lines=65> */
.L_x_6405:
[----:B------:R-:W-:Y:S05]  /*3520*/  BSYNC B0 ;  /* 0x0000000000007941 */ /* 0x000fea0003800000 */
.L_x_6404:
        /* <DEDUP_REMOVED lines=50> */
.L_x_6407:
[----:B------:R-:W-:Y:S05]  /*3850*/  BSYNC B0 ;  /* 0x0000000000007941 */ /* 0x000fea0003800000 */
.L_x_6406:
        /* <DEDUP_REMOVED lines=49> */
.L_x_6403:
[----:B------:R-:W-:Y:S05]  /*3b70*/  BSYNC B1 ;  /* 0x0000000000017941 */ /* 0x000fea0003800000 */
.L_x_6402:
        /* <DEDUP_REMOVED lines=63> */
.L_x_6411:
[----:B------:R-:W-:Y:S05]  /*3f70*/  BSYNC B0 ;  /* 0x0000000000007941 */ /* 0x000fea0003800000 */
.L_x_6410:
        /* <DEDUP_REMOVED lines=53> */
.L_x_6413:
[----:B------:R-:W-:Y:S05]  /*42d0*/  BSYNC B0 ;  /* 0x0000000000007941 */ /* 0x000fea0003800000 */
.L_x_6412:
        /* <DEDUP_REMOVED lines=52> */
.L_x_6409:
[----:B------:R-:W-:Y:S05]  /*4620*/  BSYNC B1 ;  /* 0x0000000000017941 */ /* 0x000fea0003800000 */
.L_x_6408:
        /* <DEDUP_REMOVED lines=63> */
.L_x_6417:
[----:B------:R-:W-:Y:S05]  /*4a20*/  BSYNC B0 ;  /* 0x0000000000007941 */ /* 0x000fea0003800000 */
.L_x_6416:
        /* <DEDUP_REMOVED lines=53> */
.L_x_6419:
[----:B------:R-:W-:Y:S05]  /*4d80*/  BSYNC B0 ;  /* 0x0000000000007941 */ /* 0x000fea0003800000 */
.L_x_6418:
        /* <DEDUP_REMOVED lines=52> */
.L_x_6415:
[----:B------:R-:W-:Y:S05]  /*50d0*/  BSYNC B1 ;  /* 0x0000000000017941 */ /* 0x000fea0003800000 */
.L_x_6414:
        /* <DEDUP_REMOVED lines=65> */
.L_x_6423:
[----:B------:R-:W-:Y:S05]  /*54f0*/  BSYNC B0 ;  /* 0x0000000000007941 */ /* 0x000fea0003800000 */
.L_x_6422:
        /* <DEDUP_REMOVED lines=53> */
.L_x_6425:
[----:B------:R-:W-:Y:S05]  /*5850*/  BSYNC B0 ;  /* 0x0000000000007941 */ /* 0x000fea0003800000 */
.L_x_6424:
        /* <DEDUP_REMOVED lines=52> */
.L_x_6421:
[----:B------:R-:W-:Y:S05]  /*5ba0*/  BSYNC B1 ;  /* 0x0000000000017941 */ /* 0x000fea0003800000 */
.L_x_6420:
[----:B------:R-:W2:Y:S02]  /*5bb0*/  LD.E R3, [R18.64+0xd0] ;  /* 0x0000d00612037980 */ /* 0x000ea4000c101900 */
[----:B--2---:R-:W-:Y:S05]  /*5bc0*/  IMAD.U32 R3, R3, -0x20, RZ ;  /* 0xffffffe003037824 */ /* 0x004fea00078e00ff */
[C---:B------:R-:W-:Y:S02]  /*5bd0*/  LEA R16, P1, R3.reuse, R16, 0x1 ;  /* 0x0000001003107211 */ /* 0x040fe400078208ff */
[C---:B------:R-:W-:Y:S02]  /*5be0*/  LEA R58, P0, R3.reuse, R58, 0x1 ;  /* 0x0000003a033a7211 */ /* 0x040fe400078008ff */
[C---:B------:R-:W-:Y:S02]  /*5bf0*/  LEA.HI.X.SX32 R17, R3.reuse, R17, 0x1, P1 ;  /* 0x0000001103117211 */ /* 0x040fe400008f0eff */
[----:B------:R-:W-:Y:S01]  /*5c00*/  LEA.HI.X.SX32 R59, R3, R59, 0x1, P0 ;  /* 0x0000003b033b7211 */ /* 0x000fe200000f0eff */
[----:B------:R-:W-:-:S05]  /*5c10*/  BRA `(.L_x_6426) ;  /* 0x00004ec000007947 */ /* 0x000fca0003800000 */
.L_x_6401:
        /* <DEDUP_REMOVED lines=89> */
.L_x_6432:
[----:B------:R-:W-:Y:S05]  /*61b0*/  BSYNC B0 ;  /* 0x0000000000007941 */ /* 0x000fea0003800000 */
.L_x_6431:
[----:B-----5:R2:W-:Y:S02]  /*61c0*/  ST.E.128 [R130.64], R48 ;  /* 0x0000003082007985 */ /* 0x0205e4000c101d06 */
.L_x_6430:
[----:B------:R-:W-:Y:S05]  /*61d0*/  BSYNC B1 ;  /* 0x0000000000017941 */ /* 0x000fea0003800000 */
.L_x_6429:
        /* <DEDUP_REMOVED lines=87> */
.L_x_6436:
[----:B------:R-:W-:Y:S05]  /*6750*/  BSYNC B0 ;  /* 0x0000000000007941 */ /* 0x000fea0003800000 */
.L_x_6435:
[----:B-----5:R3:W-:Y:S02]  /*6760*/  ST.E.128 [R130.64+0x80], R48 ;  /* 0x0000803082007985 */ /* 0x0207e4000c101d06 */
.L_x_6434:
[----:B------:R-:W-:Y:S05]  /*6770*/  BSYNC B1 ;  /* 0x0000000000017941 */ /* 0x000fea0003800000 */
.L_x_6433:
        /* <DEDUP_REMOVED lines=86> */
.L_x_6438:
[----:B------:R-:W-:Y:S05]  /*6ce0*/  BSYNC B0 ;  /* 0x0000000000007941 */ /* 0x000fea0003800000 */
.L_x_6437:
[----:B-----5:R3:W-:Y:S02]  /*6cf0*/  ST.E.128 [R130.64+0x100], R48 ;  /* 0x0001003082007985 */ /* 0x0207e4000c101d06 */
.L_x_6428:
[----:B------:R-:W-:Y:S05]  /*6d00*/  BSYNC B2 ;  /* 0x0000000000027941 */ /* 0x000fea0003800000 */
.L_x_6427:
        /* <DEDUP_REMOVED lines=97> */
.L_x_6444:
[----:B------:R-:W-:Y:S05]  /*7320*/  BSYNC B0 ;  /* 0x0000000000007941 */ /* 0x000fea0003800000 */
.L_x_6443:
[C---:B------:R-:W-:Y:S04]  /*7330*/  LEA R2, P0, R208.reuse, R130, 0x1 ;  /* 0x00000082d0027211 */ /* 0x040fe800078008ff */
[----:B------:R-:W-:Y:S05]  /*7340*/  LEA.HI.X R3, R208, R131, R209, 0x1, P0 ;  /* 0x00000083d0037211 */ /* 0x000fea00000f0cd1 */
[----:B-----5:R3:W-:Y:S04]  /*7350*/  ST.E.128 [R2.64], R48 ;  /* 0x0000003002007985 */ /* 0x0207e8000c101d06 */
.L_x_6442:
[----:B------:R-:W-:Y:S05]  /*7360*/  BSYNC B1 ;  /* 0x0000000000017941 */ /* 0x000fea0003800000 */
.L_x_6441:
        /* <DEDUP_REMOVED lines=92> */
.L_x_6448:
[----:B------:R-:W-:Y:S05]  /*7930*/  BSYNC B0 ;  /* 0x0000000000007941 */ /* 0x000fea0003800000 */
.L_x_6447:
[C---:B------:R-:W-:Y:S04]  /*7940*/  LEA R2, P0, R95.reuse, R130, 0x1 ;  /* 0x000000825f027211 */ /* 0x040fe800078008ff */
[----:B------:R-:W-:Y:S05]  /*7950*/  LEA.HI.X R3, R95, R131, R96, 0x1, P0 ;  /* 0x000000835f037211 */ /* 0x000fea00000f0c60 */
[----:B-----5:R3:W-:Y:S04]  /*7960*/  ST.E.128 [R2.64], R48 ;  /* 0x0000003002007985 */ /* 0x0207e8000c101d06 */
.L_x_6446:
[----:B------:R-:W-:Y:S05]  /*7970*/  BSYNC B1 ;  /* 0x0000000000017941 */ /* 0x000fea0003800000 */
.L_x_6445:
        /* <DEDUP_REMOVED lines=91> */
.L_x_6450:
[----:B------:R-:W-:Y:S05]  /*7f30*/  BSYNC B0 ;  /* 0x0000000000007941 */ /* 0x000fea0003800000 */
.L_x_6449:
[C---:B------:R-:W-:Y:S04]  /*7f40*/  LEA R2, P0, R91.reuse, R130, 0x1 ;  /* 0x000000825b027211 */ /* 0x040fe800078008ff */
[----:B------:R-:W-:Y:S05]  /*7f50*/  LEA.HI.X R3, R91, R131, R92, 0x1, P0 ;  /* 0x000000835b037211 */ /* 0x000fea00000f0c5c */
[----:B-----5:R3:W-:Y:S04]  /*7f60*/  ST.E.128 [R2.64], R48 ;  /* 0x0000003002007985 */ /* 0x0207e8000c101d06 */
.L_x_6440:
[----:B------:R-:W-:Y:S05]  /*7f70*/  BSYNC B2 ;  /* 0x0000000000027941 */ /* 0x000fea0003800000 */
.L_x_6439:
        /* <DEDUP_REMOVED lines=97> */
.L_x_6456:
[----:B------:R-:W-:Y:S05]  /*8590*/  BSYNC B0 ;  /* 0x0000000000007941 */ /* 0x000fea0003800000 */
.L_x_6455:
[C---:B------:R-:W-:Y:S04]  /*85a0*/  LEA R2, P0, R97.reuse, R130, 0x1 ;  /* 0x0000008261027211 */ /* 0x040fe800078008ff */
[----:B------:R-:W-:Y:S05]  /*85b0*/  LEA.HI.X R3, R97, R131, R98, 0x1, P0 ;  /* 0x0000008361037211 */ /* 0x000fea00000f0c62 */
[----:B-----5:R3:W-:Y:S04]  /*85c0*/  ST.E.128 [R2.64], R48 ;  /* 0x0000003002007985 */ /* 0x0207e8000c101d06 */
.L_x_6454:
[----:B------:R-:W-:Y:S05]  /*85d0*/  BSYNC B1 ;  /* 0x0000000000017941 */ /* 0x000fea0003800000 */
.L_x_6453:
        /* <DEDUP_REMOVED lines=92> */
.L_x_6460:
[----:B------:R-:W-:Y:S05]  /*8ba0*/  BSYNC B0 ;  /* 0x0000000000007941 */ /* 0x000fea0003800000 */
.L_x_6459:
[C---:B------:R-:W-:Y:S04]  /*8bb0*/  LEA R2, P0, R93.reuse, R130, 0x1 ;  /* 0x000000825d027211 */ /* 0x040fe800078008ff */
[----:B------:R-:W-:Y:S05]  /*8bc0*/  LEA.HI.X R3, R93, R131, R94, 0x1, P0 ;  /* 0x000000835d037211 */ /* 0x000fea00000f0c5e */
[----:B-----5:R3:W-:Y:S04]  /*8bd0*/  ST.E.128 [R2.64], R48 ;  /* 0x0000003002007985 */ /* 0x0207e8000c101d06 */
.L_x_6458:
[----:B------:R-:W-:Y:S05]  /*8be0*/  BSYNC B1 ;  /* 0x0000000000017941 */ /* 0x000fea0003800000 */
.L_x_6457:
        /* <DEDUP_REMOVED lines=91> */
.L_x_6462:
[----:B------:R-:W-:Y:S05]  /*91a0*/  BSYNC B0 ;  /* 0x0000000000007941 */ /* 0x000fea0003800000 */
.L_x_6461:
[C---:B------:R-:W-:Y:S04]  /*91b0*/  LEA R2, P0, R89.reuse, R130, 0x1 ;  /* 0x0000008259027211 */ /* 0x040fe800078008ff */
[----:B------:R-:W-:Y:S05]  /*91c0*/  LEA.HI.X R3, R89, R131, R90, 0x1, P0 ;  /* 0x0000008359037211 */ /* 0x000fea00000f0c5a */
[----:B-----5:R3:W-:Y:S04]  /*91d0*/  ST.E.128 [R2.64], R48 ;  /* 0x0000003002007985 */ /* 0x0207e8000c101d06 */
.L_x_6452:
[----:B------:R-:W-:Y:S05]  /*91e0*/  BSYNC B2 ;  /* 0x0000000000027941 */ /* 0x000fea0003800000 */
.L_x_6451:
        /* <DEDUP_REMOVED lines=98> */
.L_x_6468:
[----:B------:R-:W-:Y:S05]  /*9810*/  BSYNC B0 ;  /* 0x0000000000007941 */ /* 0x000fea0003800000 */
.L_x_6467:
[----:B------:R-:W-:Y:S02]  /*9820*/  IMAD R0, R65, 0x60, RZ ;  /* 0x0000006041007824 */ /* 0x000fe400078e02ff */
[----:B------:R-:W-:Y:S05]  /*9830*/  IMAD.WIDE.U32 R2, R64, 0x60, R130 ;  /* 0x0000006040027825 */ /* 0x000fea00078e0082 */
[----:B------:R-:W-:Y:S05]  /*9840*/  IADD3 R3, R3, R0, RZ ;  /* 0x0000000003037210 */ /* 0x000fea0007ffe0ff */
[----:B-----5:R3:W-:Y:S02]  /*9850*/  ST.E.128 [R2.64], R48 ;  /* 0x0000003002007985 */ /* 0x0207e4000c101d06 */
.L_x_6466:
[----:B------:R-:W-:Y:S05]  /*9860*/  BSYNC B1 ;  /* 0x0000000000017941 */ /* 0x000fea0003800000 */
.L_x_6465:
        /* <DEDUP_REMOVED lines=92> */
.L_x_6472:
[----:B------:R-:W-:Y:S05]  /*9e30*/  BSYNC B0 ;  /* 0x0000000000007941 */ /* 0x000fea0003800000 */
.L_x_6471:
[C---:B------:R-:W-:Y:S04]  /*9e40*/  LEA R2, P0, R88.reuse, R130, 0x1 ;  /* 0x0000008258027211 */ /* 0x040fe800078008ff */
[----:B------:R-:W-:Y:S05]  /*9e50*/  LEA.HI.X R3, R88, R131, R87, 0x1, P0 ;  /* 0x0000008358037211 */ /* 0x000fea00000f0c57 */
[----:B-----5:R3:W-:Y:S04]  /*9e60*/  ST.E.128 [R2.64], R48 ;  /* 0x0000003002007985 */ /* 0x0207e8000c101d06 */
.L_x_6470:
[----:B------:R-:W-:Y:S05]  /*9e70*/  BSYNC B1 ;  /* 0x0000000000017941 */ /* 0x000fea0003800000 */
.L_x_6469:
        /* <DEDUP_REMOVED lines=91> */
.L_x_6474:
[----:B------:R-:W-:Y:S05]  /*a430*/  BSYNC B0 ;  /* 0x0000000000007941 */ /* 0x000fea0003800000 */
.L_x_6473:
[C---:B------:R-:W-:Y:S04]  /*a440*/  LEA R2, P0, R86.reuse, R130, 0x1 ;  /* 0x0000008256027211 */ /* 0x040fe800078008ff */
[----:B------:R-:W-:Y:S05]  /*a450*/  LEA.HI.X R3, R86, R131, R85, 0x1, P0 ;  /* 0x0000008356037211 */ /* 0x000fea00000f0c55 */
[----:B-----5:R3:W-:Y:S04]  /*a460*/  ST.E.128 [R2.64], R48 ;  /* 0x0000003002007985 */ /* 0x0207e8000c101d06 */
.L_x_6464:
[----:B------:R-:W-:Y:S05]  /*a470*/  BSYNC B2 ;  /* 0x0000000000027941 */ /* 0x000fea0003800000 */
.L_x_6463:
[----:B---3--:R-:W3:Y:S02]  /*a480*/  LD.E R3, [R18.64+0xd0] ;  /* 0x0000d00612037980 */ /* 0x008ee4000c101900 */
[----:B---3--:R-:W-:Y:S05]  /*a490*/  IMAD.U32 R3, R3, -0x20, RZ ;  /* 0xffffffe003037824 */ /* 0x008fea00078e00ff */
[C---:B------:R-:W-:Y:S02]  /*a4a0*/  LEA R128, P1, R3.reuse, R128, 0x1 ;  /* 0x0000008003807211 */ /* 0x040fe400078208ff */
[C---:B------:R-:W-:Y:S02]  /*a4b0*/  LEA R126, P0, R3.reuse, R126, 0x1 ;  /* 0x0000007e037e7211 */ /* 0x040fe400078008ff */
[C---:B------:R-:W-:Y:S02]  /*a4c0*/  LEA.HI.X.SX32 R129, R3.reuse, R129, 0x1, P1 ;  /* 0x0000008103817211 */ /* 0x040fe400008f0eff */
[----:B------:R-:W-:Y:S01]  /*a4d0*/  LEA.HI.X.SX32 R127, R3, R127, 0x1, P0 ;  /* 0x0000007f037f7211 */ /* 0x000fe200000f0eff */
[----:B------:R-:W-:-:S05]  /*a4e0*/  BRA `(.L_x_6426) ;  /* 0x000005f000007947 */ /* 0x000fca0003800000 */
.L_x_6400:
        /* <DEDUP_REMOVED lines=11> */
.L_x_6476:
[----:B------:R-:W-:Y:S05]  /*a5a0*/  BSYNC B0 ;  /* 0x0000000000007941 */ /* 0x000fea0003800000 */
.L_x_6475:
        /* <DEDUP_REMOVED lines=27> */
.L_x_6478:
[----:B------:R-:W-:Y:S05]  /*a760*/  BSYNC B0 ;  /* 0x0000000000007941 */ /* 0x000fea0003800000 */
.L_x_6477:
        /* <DEDUP_REMOVED lines=27> */
.L_x_6480:
[----:B------:R-:W-:Y:S05]  /*a920*/  BSYNC B0 ;  /* 0x0000000000007941 */ /* 0x000fea0003800000 */
.L_x_6479:
        /* <DEDUP_REMOVED lines=27> */
.L_x_6426:
[----:B------:R-:W-:Y:S05]  /*aae0*/  BSYNC B3 ;  /* 0x0000000000037941 */ /* 0x000fea0003800000 */
.L_x_6399:
        /* <DEDUP_REMOVED lines=89> */
.L_x_6482:
        /* <DEDUP_REMOVED lines=8> */
.L_x_6483:
[----:B------:R-:W-:Y:S05]  /*b100*/  BSYNC B0 ;  /* 0x0000000000007941 */ /* 0x000fea0003800000 */
.L_x_6481:
[----:B------:R-:W-:Y:S04]  /*b110*/  IADD3 R11, R11, -0x1, RZ ;  /* 0xffffffff0b0b7810 */ /* 0x000fe80007ffe0ff */
[----:B------:R-:W-:Y:S11]  /*b120*/  ISETP.GT.AND P0, PT, R11, R100, PT ;  /* 0x000000640b00720c */ /* 0x000ff60003f04270 */
[----:B------:R-:W-:Y:S02]  /*b130*/  @!UPT UIADD3 URZ, URZ, URZ, URZ ;  /* 0x0000003f3f3ff290 */ /* 0x000fe4000fffe03f */
[----:B------:R-:W-:-:S05]  /*b140*/  @P0 BRA `(.L_x_6484) ;  /* 0xffff7af000000947 */ /* 0x000fca000383ffff */
.L_x_6390:
        /* <DEDUP_REMOVED lines=108> */
.L_x_6493:
[----:B------:R-:W-:Y:S05]  /*b810*/  BSYNC B0 ;  /* 0x0000000000007941 */ /* 0x000fea0003800000 */
.L_x_6492:
[----:B-----5:R3:W-:Y:S02]  /*b820*/  STS.128 [R219], R20 ;  /* 0x00000014db007388 */ /* 0x0207e40000000c00 */
.L_x_6491:
[----:B------:R-:W-:Y:S05]  /*b830*/  BSYNC B1 ;  /* 0x0000000000017941 */ /* 0x000fea0003800000 */
.L_x_6490:
        /* <DEDUP_REMOVED lines=47> */
.L_x_6497:
[----:B------:R-:W-:Y:S05]  /*bb30*/  BSYNC B0 ;  /* 0x0000000000007941 */ /* 0x000fea0003800000 */
.L_x_6496:
[----:B-----5:R1:W-:Y:S02]  /*bb40*/  STS.128 [R219+0x2000], R20 ;  /* 0x00200014db007388 */ /* 0x0203e40000000c00 */
.L_x_6495:
[----:B------:R-:W-:Y:S05]  /*bb50*/  BSYNC B1 ;  /* 0x0000000000017941 */ /* 0x000fea0003800000 */
.L_x_6494:
        /* <DEDUP_REMOVED lines=46> */
.L_x_6499:
[----:B------:R-:W-:Y:S05]  /*be40*/  BSYNC B0 ;  /* 0x0000000000007941 */ /* 0x000fea0003800000 */
.L_x_6498:
[----:B-----5:R3:W-:Y:S02]  /*be50*/  STS.128 [R219+0x4000], R20 ;  /* 0x00400014db007388 */ /* 0x0207e40000000c00 */
.L_x_6489:
[----:B------:R-:W-:Y:S05]  /*be60*/  BSYNC B2 ;  /* 0x0000000000027941 */ /* 0x000fea0003800000 */
.L_x_6488:
        /* <DEDUP_REMOVED lines=61> */
.L_x_6505:
[----:B------:R-:W-:Y:S05]  /*c240*/  BSYNC B0 ;  /* 0x0000000000007941 */ /* 0x000fea0003800000 */
.L_x_6504:
[----:B-----5:R3:W-:Y:S02]  /*c250*/  STS.128 [R219+0x800], R20 ;  /* 0x00080014db007388 */ /* 0x0207e40000000c00 */
.L_x_6503:
[----:B------:R-:W-:Y:S05]  /*c260*/  BSYNC B1 ;  /* 0x0000000000017941 */ /* 0x000fea0003800000 */
.L_x_6502:
        /* <DEDUP_REMOVED lines=48> */
.L_x_6509:
[----:B------:R-:W-:Y:S05]  /*c570*/  BSYNC B0 ;  /* 0x0000000000007941 */ /* 0x000fea0003800000 */
.L_x_6508:
[----:B-----5:R3:W-:Y:S02]  /*c580*/  STS.128 [R219+0x2800], R20 ;  /* 0x00280014db007388 */ /* 0x0207e40000000c00 */
.L_x_6507:
[----:B------:R-:W-:Y:S05]  /*c590*/  BSYNC B1 ;  /* 0x0000000000017941 */ /* 0x000fea0003800000 */
.L_x_6506:
        /* <DEDUP_REMOVED lines=45> */
.L_x_6511:
[----:B------:R-:W-:Y:S05]  /*c870*/  BSYNC B0 ;  /* 0x0000000000007941 */ /* 0x000fea0003800000 */
.L_x_6510:
[----:B-----5:R1:W-:Y:S02]  /*c880*/  STS.128 [R219+0x4800], R44 ;  /* 0x0048002cdb007388 */ /* 0x0203e40000000c00 */
.L_x_6501:
[----:B------:R-:W-:Y:S05]  /*c890*/  BSYNC B2 ;  /* 0x0000000000027941 */ /* 0x000fea0003800000 */
.L_x_6500:
        /* <DEDUP_REMOVED lines=61> */
.L_x_6517:
[----:B------:R-:W-:Y:S05]  /*cc70*/  BSYNC B0 ;  /* 0x0000000000007941 */ /* 0x000fea0003800000 */
.L_x_6516:
[----:B-----5:R1:W-:Y:S02]  /*cc80*/  STS.128 [R219+0x1000], R20 ;  /* 0x00100014db007388 */ /* 0x0203e40000000c00 */
.L_x_6515:
[----:B------:R-:W-:Y:S05]  /*cc90*/  BSYNC B1 ;  /* 0x0000000000017941 */ /* 0x000fea0003800000 */
.L_x_6514:
        /* <DEDUP_REMOVED lines=47> */
.L_x_6521:
[----:B------:R-:W-:Y:S05]  /*cf90*/  BSYNC B0 ;  /* 0x0000000000007941 */ /* 0x000fea0003800000 */
.L_x_6520:
[----:B-----5:R3:W-:Y:S02]  /*cfa0*/  STS.128 [R219+0x3000], R20 ;  /* 0x00300014db007388 */ /* 0x0207e40000000c00 */
.L_x_6519:
[----:B------:R-:W-:Y:S05]  /*cfb0*/  BSYNC B1 ;  /* 0x0000000000017941 */ /* 0x000fea0003800000 */
.L_x_6518:
        /* <DEDUP_REMOVED lines=46> */
.L_x_6523:
[----:B------:R-:W-:Y:S05]  /*d2a0*/  BSYNC B0 ;  /* 0x0000000000007941 */ /* 0x000fea0003800000 */
.L_x_6522:
[----:B-----5:R3:W-:Y:S02]  /*d2b0*/  STS.128 [R219+0x5000], R20 ;  /* 0x00500014db007388 */ /* 0x0207e40000000c00 */
.L_x_6513:
[----:B------:R-:W-:Y:S05]  /*d2c0*/  BSYNC B2 ;  /* 0x0000000000027941 */ /* 0x000fea0003800000 */
.L_x_6512:
        /* <DEDUP_REMOVED lines=59> */
.L_x_6528:
[----:B------:R-:W-:Y:S05]  /*d680*/  BSYNC B0 ;  /* 0x0000000000007941 */ /* 0x000fea0003800000 */
.L_x_6527:
[----:B-----5:R3:W-:Y:S02]  /*d690*/  STS.128 [R219+0x1800], R20 ;  /* 0x00180014db007388 */ /* 0x0207e40000000c00 */
.L_x_6526:
[----:B------:R-:W-:Y:S05]  /*d6a0*/  BSYNC B1 ;  /* 0x0000000000017941 */ /* 0x000fea0003800000 */
.L_x_6525:
        /* <DEDUP_REMOVED lines=47> */
.L_x_6532:
[----:B------:R-:W-:Y:S05]  /*d9a0*/  BSYNC B0 ;  /* 0x0000000000007941 */ /* 0x000fea0003800000 */
.L_x_6531:
[----:B-----5:R3:W-:Y:S02]  /*d9b0*/  STS.128 [R219+0x3800], R20 ;  /* 0x00380014db007388 */ /* 0x0207e40000000c00 */
.L_x_6530:
[----:B------:R-:W-:Y:S05]  /*d9c0*/  BSYNC B1 ;  /* 0x0000000000017941 */ /* 0x000fea0003800000 */
.L_x_6529:
        /* <DEDUP_REMOVED lines=45> */
.L_x_6534:
[----:B------:R-:W-:Y:S05]  /*dca0*/  BSYNC B0 ;  /* 0x0000000000007941 */ /* 0x000fea0003800000 */
.L_x_6533:
[----:B-----5:R1:W-:Y:S01]  /*dcb0*/  STS.128 [R219+0x5800], R40 ;  /* 0x00580028db007388 */ /* 0x0203e20000000c00 */
[----:B------:R-:W-:Y:S05]  /*dcc0*/  BRA `(.L_x_6524) ;  /* 0x00004dc000007947 */ /* 0x000fea0003800000 */
.L_x_6487:
        /* <DEDUP_REMOVED lines=89> */
.L_x_6540:
[----:B------:R-:W-:Y:S05]  /*e260*/  BSYNC B0 ;  /* 0x0000000000007941 */ /* 0x000fea0003800000 */
.L_x_6539:
[----:B-----5:R3:W-:Y:S02]  /*e270*/  STS.128 [R219], R32 ;  /* 0x00000020db007388 */ /* 0x0207e40000000c00 */
.L_x_6538:
[----:B------:R-:W-:Y:S05]  /*e280*/  BSYNC B1 ;  /* 0x0000000000017941 */ /* 0x000fea0003800000 */
.L_x_6537:
        /* <DEDUP_REMOVED lines=87> */
.L_x_6544:
[----:B------:R-:W-:Y:S05]  /*e800*/  BSYNC B0 ;  /* 0x0000000000007941 */ /* 0x000fea0003800000 */
.L_x_6543:
[----:B-----5:R1:W-:Y:S02]  /*e810*/  STS.128 [R219+0x2000], R32 ;  /* 0x00200020db007388 */ /* 0x0203e40000000c00 */
.L_x_6542:
[----:B------:R-:W-:Y:S05]  /*e820*/  BSYNC B1 ;  /* 0x0000000000017941 */ /* 0x000fea0003800000 */
.L_x_6541:
        /* <DEDUP_REMOVED lines=86> */
.L_x_6546:
[----:B------:R-:W-:Y:S05]  /*ed90*/  BSYNC B0 ;  /* 0x0000000000007941 */ /* 0x000fea0003800000 */
.L_x_6545:
[----:B-----5:R3:W-:Y:S02]  /*eda0*/  STS.128 [R219+0x4000], R32 ;  /* 0x00400020db007388 */ /* 0x0207e40000000c00 */
.L_x_6536:
[----:B------:R-:W-:Y:S05]  /*edb0*/  BSYNC B2 ;  /* 0x0000000000027941 */ /* 0x000fea0003800000 */
.L_x_6535:
        /* <DEDUP_REMOVED lines=94> */
.L_x_6552:
[----:B------:R-:W-:Y:S05]  /*f3a0*/  BSYNC B0 ;  /* 0x0000000000007941 */ /* 0x000fea0003800000 */
.L_x_6551:
[----:B-----5:R3:W-:Y:S02]  /*f3b0*/  STS.128 [R219+0x800], R32 ;  /* 0x00080020db007388 */ /* 0x0207e40000000c00 */
.L_x_6550:
[----:B------:R-:W-:Y:S05]  /*f3c0*/  BSYNC B1 ;  /* 0x0000000000017941 */ /* 0x000fea0003800000 */
.L_x_6549:
        /* <DEDUP_REMOVED lines=90> */
.L_x_6556:
[----:B------:R-:W-:Y:S05]  /*f970*/  BSYNC B0 ;  /* 0x0000000000007941 */ /* 0x000fea0003800000 */
.L_x_6555:
[----:B-----5:R3:W-:Y:S02]  /*f980*/  STS.128 [R219+0x2800], R32 ;  /* 0x00280020db007388 */ /* 0x0207e40000000c00 */
.L_x_6554:
[----:B------:R-:W-:Y:S05]  /*f990*/  BSYNC B1 ;  /* 0x0000000000017941 */ /* 0x000fea0003800000 */
.L_x_6553:
        /* <DEDUP_REMOVED lines=90> */
.L_x_6558:
[----:B------:R-:W-:Y:S05]  /*ff40*/  BSYNC B0 ;  /* 0x0000000000007941 */ /* 0x000fea0003800000 */
.L_x_6557:
[----:B-----5:R1:W-:Y:S02]  /*ff50*/  STS.128 [R219+0x4800], R20 ;  /* 0x00480014db007388 */ /* 0x0203e40000000c00 */
.L_x_6548:
[----:B------:R-:W-:Y:S05]  /*ff60*/  BSYNC B2 ;  /* 0x0000000000027941 */ /* 0x000fea0003800000 */
.L_x_6547:
        /* <DEDUP_REMOVED lines=95> */
.L_x_6564:
[----:B------:R-:W-:Y:S05]  /*10560*/  BSYNC B0 ;  /* 0x0000000000007941 */ /* 0x000fea0003800000 */
.L_x_6563:
[----:B-----5:R3:W-:Y:S02]  /*10570*/  STS.128 [R219+0x1000], R32 ;  /* 0x00100020db007388 */ /* 0x0207e40000000c00 */
.L_x_6562:
[----:B------:R-:W-:Y:S05]  /*10580*/  BSYNC B1 ;  /* 0x0000000000017941 */ /* 0x000fea0003800000 */
.L_x_6561:
        /* <DEDUP_REMOVED lines=90> */
.L_x_6568:
[----:B------:R-:W-:Y:S05]  /*10b30*/  BSYNC B0 ;  /* 0x0000000000007941 */ /* 0x000fea0003800000 */
.L_x_6567:
[----:B-----5:R3:W-:Y:S02]  /*10b40*/  STS.128 [R219+0x3000], R32 ;  /* 0x00300020db007388 */ /* 0x0207e40000000c00 */
.L_x_6566:
[----:B------:R-:W-:Y:S05]  /*10b50*/  BSYNC B1 ;  /* 0x0000000000017941 */ /* 0x000fea0003800000 */
.L_x_6565:
        /* <DEDUP_REMOVED lines=89> */
.L_x_6570:
[----:B------:R-:W-:Y:S05]  /*110f0*/  BSYNC B0 ;  /* 0x0000000000007941 */ /* 0x000fea0003800000 */
.L_x_6569:
[----:B-----5:R3:W-:Y:S02]  /*11100*/  STS.128 [R219+0x5000], R32 ;  /* 0x00500020db007388 */ /* 0x0207e40000000c00 */
.L_x_6560:
[----:B------:R-:W-:Y:S05]  /*11110*/  BSYNC B2 ;  /* 0x0000000000027941 */ /* 0x000fea0003800000 */
.L_x_6559:
        /* <DEDUP_REMOVED lines=94> */
.L_x_6574:
[----:B------:R-:W-:Y:S05]  /*11700*/  BSYNC B0 ;  /* 0x0000000000007941 */ /* 0x000fea0003800000 */
.L_x_6573:
[----:B-----5:R1:W-:Y:S02]  /*11710*/  STS.128 [R219+0x1800], R20 ;  /* 0x00180014db007388 */ /* 0x0203e40000000c00 */
.L_x_6572:
[----:B------:R-:W-:Y:S05]  /*11720*/  BSYNC B1 ;  /* 0x0000000000017941 */ /* 0x000fea0003800000 */
.L_x_6571:
        /* <DEDUP_REMOVED lines=92> */
.L_x_6578:
[----:B------:R-:W-:Y:S05]  /*11cf0*/  BSYNC B0 ;  /* 0x0000000000007941 */ /* 0x000fea0003800000 */
.L_x_6577:
[----:B-----5:R1:W-:Y:S02]  /*11d00*/  STS.128 [R219+0x3800], R20 ;  /* 0x00380014db007388 */ /* 0x0203e40000000c00 */
.L_x_6576:
[----:B------:R-:W-:Y:S05]  /*11d10*/  BSYNC B1 ;  /* 0x0000000000017941 */ /* 0x000fea0003800000 */
.L_x_6575:
        /* <DEDUP_REMOVED lines=92> */
.L_x_6580:
[----:B------:R-:W-:Y:S05]  /*122e0*/  BSYNC B0 ;  /* 0x0000000000007941 */ /* 0x000fea0003800000 */
.L_x_6579:
[----:B-----5:R1:W-:Y:S01]  /*122f0*/  STS.128 [R219+0x5800], R20 ;  /* 0x00580014db007388 */ /* 0x0203e20000000c00 */
[----:B------:R-:W-:Y:S05]  /*12300*/  BRA `(.L_x_6524) ;  /* 0x0000078000007947 */ /* 0x000fea0003800000 */
.L_x_6486:
        /* <DEDUP_REMOVED lines=29> */
.L_x_6582:
[----:B------:R-:W-:Y:S05]  /*124e0*/  BSYNC B0 ;  /* 0x0000000000007941 */ /* 0x000fea0003800000 */
.L_x_6581:
        /* <DEDUP_REMOVED lines=29> */
.L_x_6584:
[----:B------:R-:W-:Y:S05]  /*126c0*/  BSYNC B0 ;  /* 0x0000000000007941 */ /* 0x000fea0003800000 */
.L_x_6583:
        /* <DEDUP_REMOVED lines=29> */
.L_x_6586:
[----:B------:R-:W-:Y:S05]  /*128a0*/  BSYNC B0 ;  /* 0x0000000000007941 */ /* 0x000fea0003800000 */
.L_x_6585:
        /* <DEDUP_REMOVED lines=30> */
.L_x_6524:
[----:B------:R-:W-:Y:S05]  /*12a90*/  BSYNC B3 ;  /* 0x0000000000037941 */ /* 0x000fea0003800000 */
.L_x_6485:
        /* <DEDUP_REMOVED lines=32> */
.L_x_6589:
[----:B------:R2:W-:Y:S02]  /*12ca0*/  STS.128 [R219+0xa000], RZ ;  /* 0x00a000ffdb007388 */ /* 0x0005e40000000c00 */
.L_x_6588:
[----:B------:R-:W-:Y:S05]  /*12cb0*/  BSYNC B0 ;  /* 0x0000000000007941 */ /* 0x000fea0003800000 */
.L_x_6587:
        /* <DEDUP_REMOVED lines=31> */
.L_x_6592:
[----:B------:R1:W-:Y:S02]  /*12eb0*/  STS.128 [R219+0xa800], RZ ;  /* 0x00a800ffdb007388 */ /* 0x0003e40000000c00 */
.L_x_6591:
[----:B------:R-:W-:Y:S05]  /*12ec0*/  BSYNC B0 ;  /* 0x0000000000007941 */ /* 0x000fea0003800000 */
.L_x_6590:
        /* <DEDUP_REMOVED lines=33> */
.L_x_6595:
[----:B------:R1:W-:Y:S02]  /*130e0*/  STS.128 [R219+0xb000], RZ ;  /* 0x00b000ffdb007388 */ /* 0x0003e40000000c00 */
.L_x_6594:
[----:B------:R-:W-:Y:S05]  /*130f0*/  BSYNC B0 ;  /* 0x0000000000007941 */ /* 0x000fea0003800000 */
.L_x_6593:
        /* <DEDUP_REMOVED lines=35> */
.L_x_6597:
[----:B------:R-:W-:Y:S05]  /*13330*/  BSYNC B0 ;  /* 0x0000000000007941 */ /* 0x000fea0003800000 */
.L_x_6596:
        /* <DEDUP_REMOVED lines=50> */
.L_x_6600:
[----:B------:R2:W-:Y:S02]  /*13660*/  STS.128 [R219+0x10000], RZ ;  /* 0x010000ffdb007388 */ /* 0x0005e40000000c00 */
.L_x_6599:
[----:B-1----:R-:W-:Y:S05]  /*13670*/  BSYNC B0 ;  /* 0x0000000000007941 */ /* 0x002fea0003800000 */
.L_x_6598:
        /* <DEDUP_REMOVED lines=32> */
.L_x_6603:
[----:B------:R4:W-:Y:S02]  /*13880*/  STS.128 [R219+0x10800], RZ ;  /* 0x010800ffdb007388 */ /* 0x0009e40000000c00 */
.L_x_6602:
[----:B------:R-:W-:Y:S05]  /*13890*/  BSYNC B0 ;  /* 0x0000000000007941 */ /* 0x000fea0003800000 */
.L_x_6601:
        /* <DEDUP_REMOVED lines=34> */
.L_x_6606:
[----:B------:R1:W-:Y:S02]  /*13ac0*/  STS.128 [R219+0x11000], RZ ;  /* 0x011000ffdb007388 */ /* 0x0003e40000000c00 */
.L_x_6605:
[----:B------:R-:W-:Y:S05]  /*13ad0*/  BSYNC B0 ;  /* 0x0000000000007941 */ /* 0x000fea0003800000 */
.L_x_6604:
        /* <DEDUP_REMOVED lines=35> */
.L_x_6609:
[----:B------:R1:W-:Y:S02]  /*13d10*/  STS.128 [R219+0x11800], RZ ;  /* 0x011800ffdb007388 */ /* 0x0003e40000000c00 */
.L_x_6608:
[----:B------:R-:W-:Y:S05]  /*13d20*/  BSYNC B0 ;  /* 0x0000000000007941 */ /* 0x000fea0003800000 */
.L_x_6607:
        /* <DEDUP_REMOVED lines=17> */
[----:B-1-3--:R-:W-:Y:S03]  /*13e40*/  LDSM.16.M88.4 R4, [R197] ;  /* 0x00000000c504783b */ /* 0x00afe60000000200 */
        /* <DEDUP_REMOVED lines=12> */
[----:B------:R-:W4:Y:S04]  /*13f10*/  LDSM.16.M88.4 R48, [R198+0x1000] ;  /* 0x00100000c630783b */ /* 0x000f280000000200 */
[----:B------:R-:W4:Y:S04]  /*13f20*/  LDSM.16.M88.4 R24, [R195+0x6000] ;  /* 0x00600000c318783b */ /* 0x000f280000000200 */
[----:B------:R-:W4:Y:S01]  /*13f30*/  LDSM.16.M88.4 R40, [R198+0x1800] ;  /* 0x00180000c628783b */ /* 0x000f220000000200 */
[----:B------:R-:W-:-:S03]  /*13f40*/  LEA R196, R54, R199, 0x1 ;  /* 0x000000c736c47211 */ /* 0x000fc600078e08ff */
[----:B------:R-:W-:Y:S01]  /*13f50*/  LDSM.16.M88.4 R88, [R198+0x2000] ;  /* 0x00200000c658783b */ /* 0x000fe20000000200 */
[C---:B-1---5:R-:W-:Y:S03]  /*13f60*/  HMMA.16816.F32.BF16 R20, R64.reuse, R12, RZ ;  /* 0x0000000c4014723c */ /* 0x062fe600000418ff */
[----:B------:R-:W-:Y:S05]  /*13f70*/  LDSM.16.M88.4 R96, [R200+0xa800] ;  /* 0x00a80000c860783b */ /* 0x000fea0000000200 */
[C---:B---3--:R-:W-:Y:S08]  /*13f80*/  HMMA.16816.F32.BF16 R32, R64.reuse, R44, RZ ;  /* 0x0000002c4020723c */ /* 0x048ff000000418ff */
        /* <DEDUP_REMOVED lines=16> */
[----:B------:R-:W3:Y:S07]  /*14090*/  LDSM.16.M88.4 R8, [R195+0x7000] ;  /* 0x00700000c308783b */ /* 0x000eee0000000200 */
[C---:B------:R-:W-:Y:S08]  /*140a0*/  HMMA.16816.F32.BF16 R80, R36.reuse, R48, R80 ;  /* 0x000000302450723c */ /* 0x040ff00000041850 */
[----:B------:R-:W-:Y:S01]  /*140b0*/  HMMA.16816.F32.BF16 R76, R36, R50, R76 ;  /* 0x00000032244c723c */ /* 0x000fe2000004184c */
[----:B------:R-:W4:Y:S07]  /*140c0*/  LDSM.16.M88.4 R48, [R195+0x7800] ;  /* 0x00780000c330783b */ /* 0x000f2e0000000200 */
[C---:B------:R-:W-:Y:S08]  /*140d0*/  HMMA.16816.F32.BF16 R20, R4.reuse, R24, R20 ;  /* 0x000000180414723c */ /* 0x040ff00000041814 */
[----:B------:R-:W-:Y:S01]  /*140e0*/  HMMA.16816.F32.BF16 R12, R4, R26, R12 ;  /* 0x0000001a040c723c */ /* 0x000fe2000004180c */
        /* <DEDUP_REMOVED lines=40> */
[----:B-1----:R-:W-:Y:S08]  /*14370*/  HMMA.16816.F32.BF16 R20, R4, R8, R20 ;  /* 0x000000080414723c */ /* 0x002ff00000041814 */
[C---:B---3--:R-:W-:Y:S08]  /*14380*/  HMMA.16816.F32.BF16 R32, R40.reuse, R28, R32 ;  /* 0x0000001c2820723c */ /* 0x048ff00000041820 */
[----:B------:R-:W-:Y:S01]  /*14390*/  HMMA.16816.F32.BF16 R44, R40, R30, R44 ;  /* 0x0000001e282c723c */ /* 0x000fe2000004182c */
[----:B------:R-:W1:Y:S07]  /*143a0*/  LDSM.16.M88.4 R28, [R195+0x8800] ;  /* 0x00880000c31c783b */ /* 0x000e6e0000000200 */
[----:B------:R-:W-:Y:S01]  /*143b0*/  HMMA.16816.F32.BF16 R12, R4, R10, R12 ;  /* 0x0000000a040c723c */ /* 0x000fe2000004180c */
[----:B------:R-:W-:Y:S07]  /*143c0*/  LDSM.16.M88.4 R8, [R195+0x9800] ;  /* 0x00980000c308783b */ /* 0x000fee0000000200 */
[C---:B------:R-:W-:Y:S08]  /*143d0*/  HMMA.16816.F32.BF16 R72, R36.reuse, R60, R72 ;  /* 0x0000003c2448723c */ /* 0x040ff00000041848 */
[----:B------:R-:W-:Y:S01]  /*143e0*/  HMMA.16816.F32.BF16 R64, R36, R62, R64 ;  /* 0x0000003e2440723c */ /* 0x000fe20000041840 */
[----:B------:R-:W-:Y:S04]  /*143f0*/  LDSM.16.M88.4 R60, [R201+0x4000] ;  /* 0x00400000c93c783b */ /* 0x000fe80000000200 */
[----:B------:R-:W3:Y:S03]  /*14400*/  LDSM.16.M88.4 R36, [R200+0xa000] ;  /* 0x00a00000c824783b */ /* 0x000ee60000000200 */
        /* <DEDUP_REMOVED lines=10> */
[----:B-1----:R-:W-:Y:S08]  /*144b0*/  HMMA.16816.F32.BF16 R32, R4, R28, R32 ;  /* 0x0000001c0420723c */ /* 0x002ff00000041820 */
[C---:B---3--:R-:W-:Y:S08]  /*144c0*/  HMMA.16816.F32.BF16 R20, R60.reuse, R36, R20 ;  /* 0x000000243c14723c */ /* 0x048ff00000041814 */
[----:B------:R-:W-:Y:S01]  /*144d0*/  HMMA.16816.F32.BF16 R12, R60, R38, R12 ;  /* 0x000000263c0c723c */ /* 0x000fe2000004180c */
[----:B------:R-:W-:Y:S07]  /*144e0*/  LDSM.16.M88.4 R36, [R198+0x4800] ;  /* 0x00480000c624783b */ /* 0x000fee0000000200 */
[C---:B------:R-:W-:Y:S01]  /*144f0*/  HMMA.16816.F32.BF16 R44, R4.reuse, R30, R44 ;  /* 0x0000001e042c723c */ /* 0x040fe2000004182c */
[----:B------:R-:W-:Y:S07]  /*14500*/  LDSM.16.M88.4 R28, [R197+0x4000] ;  /* 0x00400000c51c783b */ /* 0x000fee0000000200 */
[C---:B--2---:R-:W-:Y:S08]  /*14510*/  HMMA.16816.F32.BF16 R80, R4.reuse, R24, R80 ;  /* 0x000000180450723c */ /* 0x044ff00000041850 */
[----:B------:R-:W-:Y:S01]  /*14520*/  HMMA.16816.F32.BF16 R76, R4, R26, R76 ;  /* 0x0000001a044c723c */ /* 0x000fe2000004184c */
[----:B------:R-:W1:Y:S07]  /*14530*/  LDSM.16.M88.4 R24, [R195+0xa000] ;  /* 0x00a00000c318783b */ /* 0x000e6e0000000200 */
[----:B------:R-:W-:Y:S08]  /*14540*/  HMMA.16816.F32.BF16 R32, R92, R100, R32 ;  /* 0x000000645c20723c */ /* 0x000ff00000041820 */
[C---:B----4-:R-:W-:Y:S08]  /*14550*/  HMMA.16816.F32.BF16 R20, R40.reuse, R48, R20 ;  /* 0x000000302814723c */ /* 0x050ff00000041814 */
[----:B------:R-:W-:Y:S01]  /*14560*/  HMMA.16816.F32.BF16 R12, R40, R50, R12 ;  /* 0x00000032280c723c */ /* 0x000fe2000004180c */
[----:B------:R-:W2:Y:S07]  /*14570*/  LDSM.16.M88.4 R48, [R200+0xb000] ;  /* 0x00b00000c830783b */ /* 0x000eae0000000200 */
[C---:B------:R-:W-:Y:S08]  /*14580*/  HMMA.16816.F32.BF16 R72, R4.reuse, R8, R72 ;  /* 0x000000080448723c */ /* 0x040ff00000041848 */
[----:B------:R-:W-:Y:S01]  /*14590*/  HMMA.16816.F32.BF16 R64, R4, R10, R64 ;  /* 0x0000000a0440723c */ /* 0x000fe20000041840 */
[----:B------:R-:W-:Y:S04]  /*145a0*/  LDSM.16.M88.4 R8, [R196+0x4000] ;  /* 0x00400000c408783b */ /* 0x000fe80000000200 */
[----:B------:R-:W3:Y:S03]  /*145b0*/  LDSM.16.M88.4 R4, [R191+0x4000] ;  /* 0x00400000bf04783b */ /* 0x000ee60000000200 */
[----:B------:R-:W-:Y:S08]  /*145c0*/  HMMA.16816.F32.BF16 R44, R92, R102, R44 ;  /* 0x000000665c2c723c */ /* 0x000ff0000004182c */
[----:B------:R-:W-:Y:S08]  /*145d0*/  HMMA.16816.F32.BF16 R32, R60, R96, R32 ;  /* 0x000000603c20723c */ /* 0x000ff00000041820 */
[----:B------:R-:W-:Y:S01]  /*145e0*/  HMMA.16816.F32.BF16 R100, R92, R88, R80 ;  /* 0x000000585c64723c */ /* 0x000fe20000041850 */
[----:B------:R-:W4:Y:S07]  /*145f0*/  LDSM.16.M88.4 R80, [R195+0xa800] ;  /* 0x00a80000c350783b */ /* 0x000f2e0000000200 */
[C---:B-1----:R-:W-:Y:S08]  /*14600*/  HMMA.16816.F32.BF16 R20, R28.reuse, R24, R20 ;  /* 0x000000181c14723c */ /* 0x042ff00000041814 */
[----:B------:R-:W-:Y:S01]  /*14610*/  HMMA.16816.F32.BF16 R12, R28, R26, R12 ;  /* 0x0000001a1c0c723c */ /* 0x000fe2000004180c */
[----:B------:R-:W1:Y:S07]  /*14620*/  LDSM.16.M88.4 R24, [R198+0x5000] ;  /* 0x00500000c618783b */ /* 0x000e6e0000000200 */
[----:B------:R-:W-:Y:S01]  /*14630*/  HMMA.16816.F32.BF16 R76, R92, R90, R76 ;  /* 0x0000005a5c4c723c */ /* 0x000fe2000004184c */
[----:B------:R-:W1:Y:S07]  /*14640*/  LDSM.16.M88.4 R88, [R200+0xb800] ;  /* 0x00b80000c858783b */ /* 0x000e6e0000000200 */
[----:B------:R-:W-:Y:S08]  /*14650*/  HMMA.16816.F32.BF16 R32, R40, R36, R32 ;  /* 0x000000242820723c */ /* 0x000ff00000041820 */
[----:B--2---:R-:W-:Y:S08]  /*14660*/  HMMA.16816.F32.BF16 R100, R60, R48, R100 ;  /* 0x000000303c64723c */ /* 0x004ff00000041864 */
[----:B---3--:R-:W-:Y:S08]  /*14670*/  HMMA.16816.F32.BF16 R20, R8, R4, R20 ;  /* 0x000000040814723c */ /* 0x008ff00000041814 */
[C---:B------:R-:W-:Y:S08]  /*14680*/  HMMA.16816.F32.BF16 R72, R92.reuse, R84, R72 ;  /* 0x000000545c48723c */ /* 0x040ff00000041848 */
[----:B------:R-:W-:Y:S01]  /*14690*/  HMMA.16816.F32.BF16 R84, R92, R86, R64 ;  /* 0x000000565c54723c */ /* 0x000fe20000041840 */
[----:B------:R-:W2:Y:S07]  /*146a0*/  LDSM.16.M88.4 R64, [R191+0x4800] ;  /* 0x00480000bf40783b */ /* 0x000eae0000000200 */
[----:B------:R-:W-:Y:S01]  /*146b0*/  HMMA.16816.F32.BF16 R12, R8, R6, R12 ;  /* 0x00000006080c723c */ /* 0x000fe2000004180c */
[-C--:B------:R-:W-:Y:S01]  /*146c0*/  FMUL.FTZ R3, R20, R52.reuse ;  /* 0x0000003414037220 */ /* 0x080fe20000410000 */
[----:B------:R-:W-:Y:S01]  /*146d0*/  LDSM.16.M88.4 R4, [R195+0xb000] ;  /* 0x00b00000c304783b */ /* 0x000fe20000000200 */
[----:B------:R-:W-:-:S05]  /*146e0*/  FMUL.FTZ R49, R21, R52 ;  /* 0x0000003415317220 */ /* 0x000fca0000410000 */
[----:B----4-:R-:W-:Y:S08]  /*146f0*/  HMMA.16816.F32.BF16 R32, R28, R80, R32 ;  /* 0x000000501c20723c */ /* 0x010ff00000041820 */
[----:B------:R-:W-:Y:S07]  /*14700*/  HMMA.16816.F32.BF16 R76, R60, R50, R76 ;  /* 0x000000323c4c723c */ /* 0x000fee000004184c */
[-C--:B------:R-:W-:Y:S01]  /*14710*/  FMUL.FTZ R51, R23, R52.reuse ;  /* 0x0000003417337220 */ /* 0x080fe20000410000 */
[----:B-1----:R-:W-:Y:S07]  /*14720*/  HMMA.16816.F32.BF16 R100, R40, R24, R100 ;  /* 0x000000182864723c */ /* 0x002fee0000041864 */
[----:B------:R-:W-:-:S02]  /*14730*/  FMUL.FTZ R25, R22, R52 ;  /* 0x0000003416197220 */ /* 0x000fc40000410000 */
[----:B------:R-:W1:Y:S01]  /*14740*/  LDSM.16.M88.4 R20, [R198+0x5800] ;  /* 0x00580000c614783b */ /* 0x000e620000000200 */
[----:B------:R-:W-:Y:S01]  /*14750*/  HMMA.16816.F32.BF16 R44, R60, R98, R44 ;  /* 0x000000623c2c723c */ /* 0x000fe2000004182c */
[----:B------:R-:W-:-:S07]  /*14760*/  FMUL.FTZ R12, R12, R52 ;  /* 0x000000340c0c7220 */ /* 0x000fce0000410000 */
[C---:B------:R-:W-:Y:S01]  /*14770*/  HMMA.16816.F32.BF16 R72, R60.reuse, R88, R72 ;  /* 0x000000583c48723c */ /* 0x040fe20000041848 */
[----:B------:R3:W4:Y:S07]  /*14780*/  MUFU.TANH R59, R12 ;  /* 0x0000000c003b7308 */ /* 0x00072e0000002400 */
[----:B------:R-:W-:Y:S01]  /*14790*/  HMMA.16816.F32.BF16 R84, R60, R90, R84 ;  /* 0x0000005a3c54723c */ /* 0x000fe20000041854 */
[----:B------:R-:W-:-:S07]  /*147a0*/  FMUL.FTZ R71, R15, R52 ;  /* 0x000000340f477220 */ /* 0x000fce0000410000 */
[----:B--2---:R-:W-:Y:S07]  /*147b0*/  HMMA.16816.F32.BF16 R32, R8, R64, R32 ;  /* 0x000000400820723c */ /* 0x004fee0000041820 */
[-C--:B------:R-:W-:Y:S01]  /*147c0*/  FMUL.FTZ R65, R13, R52.reuse ;  /* 0x000000340d417220 */ /* 0x080fe20000410000 */
[----:B------:R-:W-:Y:S07]  /*147d0*/  HMMA.16816.F32.BF16 R76, R40, R26, R76 ;  /* 0x0000001a284c723c */ /* 0x000fee000004184c */
[----:B------:R-:W-:-:S02]  /*147e0*/  FMUL.FTZ R27, R14, R52 ;  /* 0x000000340e1b7220 */ /* 0x000fc40000410000 */
[----:B---3--:R-:W2:Y:S01]  /*147f0*/  LDSM.16.M88.4 R12, [R195+0xb800] ;  /* 0x00b80000c30c783b */ /* 0x008ea20000000200 */
[C---:B------:R-:W-:Y:S03]  /*14800*/  HMMA.16816.F32.BF16 R44, R40.reuse, R38, R44 ;  /* 0x00000026282c723c */ /* 0x040fe6000004182c */
[----:B------:R-:W3:Y:S05]  /*14810*/  LDSM.16.M88.4 R36, [R191+0x5000] ;  /* 0x00500000bf24783b */ /* 0x000eea0000000200 */
[C---:B-1----:R-:W-:Y:S08]  /*14820*/  HMMA.16816.F32.BF16 R72, R40.reuse, R20, R72 ;  /* 0x000000142848723c */ /* 0x042ff00000041848 */
[----:B------:R-:W-:Y:S08]  /*14830*/  HMMA.16816.F32.BF16 R84, R40, R22, R84 ;  /* 0x000000162854723c */ /* 0x000ff00000041854 */
[C---:B------:R-:W-:Y:S08]  /*14840*/  HMMA.16816.F32.BF16 R100, R28.reuse, R4, R100 ;  /* 0x000000041c64723c */ /* 0x040ff00000041864 */
[C---:B------:R-:W-:Y:S01]  /*14850*/  HMMA.16816.F32.BF16 R76, R28.reuse, R6, R76 ;  /* 0x000000061c4c723c */ /* 0x040fe2000004184c */
[----:B------:R-:W1:Y:S07]  /*14860*/  LDSM.16.M88.4 R4, [R191+0x5800] ;  /* 0x00580000bf04783b */ /* 0x000e6e0000000200 */
[----:B------:R-:W-:Y:S01]  /*14870*/  HMMA.16816.F32.BF16 R44, R28, R82, R44 ;  /* 0x000000521c2c723c */ /* 0x000fe2000004182c */
[----:B------:R-:W-:Y:S01]  /*14880*/  LEA R230, R68, R53, 0x4 ;  /* 0x0000003544e67211 */ /* 0x000fe200078e20ff */
[----:B------:R-:W-:Y:S01]  /*14890*/  FMUL.FTZ R33, R33, R52 ;  /* 0x0000003421217220 */ /* 0x000fe20000410000 */
[----:B------:R-:W-:Y:S01]  /*148a0*/  IADD3 R227, R57, -R218, RZ ;  /* 0x800000da39e37210 */ /* 0x000fe20007ffe0ff */
[----:B------:R-:W-:-:S02]  /*148b0*/  FMUL.FTZ R21, R34, R52 ;  /* 0x0000003422157220 */ /* 0x000fc40000410000 */
[----:B------:R-:W-:Y:S01]  /*148c0*/  FMUL.FTZ R35, R35, R52 ;  /* 0x0000003423237220 */ /* 0x000fe20000410000 */
[----:B------:R-:W-:Y:S01]  /*148d0*/  ISETP.GT.AND P5, PT, R223, R210, PT ;  /* 0x000000d2df00720c */ /* 0x000fe20003fa4270 */
[C---:B--2---:R-:W-:Y:S08]  /*148e0*/  HMMA.16816.F32.BF16 R72, R28.reuse, R12, R72 ;  /* 0x0000000c1c48723c */ /* 0x044ff00000041848 */
[----:B------:R-:W-:Y:S01]  /*148f0*/  HMMA.16816.F32.BF16 R84, R28, R14, R84 ;  /* 0x0000000e1c54723c */ /* 0x000fe20000041854 */
[----:B------:R-:W-:Y:S01]  /*14900*/  FMUL.FTZ R32, R32, R52 ;  /* 0x0000003420207220 */ /* 0x000fe20000410000 */
[----:B------:R-:W2:Y:S01]  /*14910*/  MUFU.TANH R3, R3 ;  /* 0x0000000300037308 */ /* 0x000ea20000002400 */
[----:B------:R-:W-:Y:S01]  /*14920*/  ISETP.NE.U32.AND P0, PT, R220, RZ, PT ;  /* 0x000000ffdc00720c */ /* 0x000fe20003f05070 */
[----:B------:R-:W-:-:S04]  /*14930*/  DEPBAR.LE SB0, 0x0 ;  /* 0x000080000000791a */ /* 0x000fc80000000000 */
[C---:B------:R-:W-:Y:S08]  /*14940*/  HMMA.16816.F32.BF16 R44, R8.reuse, R66, R44 ;  /* 0x00000042082c723c */ /* 0x040ff0000004182c */
[C---:B---3--:R-:W-:Y:S08]  /*14950*/  HMMA.16816.F32.BF16 R100, R8.reuse, R36, R100 ;  /* 0x000000240864723c */ /* 0x048ff00000041864 */
[C---:B------:R-:W-:Y:S08]  /*14960*/  HMMA.16816.F32.BF16 R76, R8.reuse, R38, R76 ;  /* 0x00000026084c723c */ /* 0x040ff0000004184c */
[C---:B-1----:R-:W-:Y:S08]  /*14970*/  HMMA.16816.F32.BF16 R72, R8.reuse, R4, R72 ;  /* 0x000000040848723c */ /* 0x042ff00000041848 */
[----:B------:R-:W-:Y:S01]  /*14980*/  HMMA.16816.F32.BF16 R84, R8, R6, R84 ;  /* 0x000000060854723c */ /* 0x000fe20000041854 */
[----:B------:R-:W-:Y:S01]  /*14990*/  IADD3 R4, R57, 0x1, -R218 ;  /* 0x0000000139047810 */ /* 0x000fe20007ffe8da */
[----:B------:R-:W-:-:S03]  /*149a0*/  IMAD.IADD R230, R69, 0x1, R230 ;  /* 0x0000000145e67824 */ /* 0x000fc600078e02e6 */
[----:B------:R-:W-:Y:S02]  /*149b0*/  IADD3 R17, R17, R4, RZ ;  /* 0x0000000411117210 */ /* 0x000fe40007ffe0ff */
[----:B------:R-:W-:-:S03]  /*149c0*/  IADD3 R6, R230, 0x8, RZ ;  /* 0x00000008e6067810 */ /* 0x000fc60007ffe0ff */
[----:B------:R-:W-:Y:S01]  /*149d0*/  IMAD.IADD R228, R230, 0x1, R17 ;  /* 0x00000001e6e47824 */ /* 0x000fe200078e0211 */
[----:B------:R-:W-:Y:S01]  /*149e0*/  IADD3 R4, R17, R6, RZ ;  /* 0x0000000611047210 */ /* 0x000fe20007ffe0ff */
[-C--:B------:R-:W-:Y:S02]  /*149f0*/  FMUL.FTZ R13, R47, R52.reuse ;  /* 0x000000342f0d7220 */ /* 0x080fe40000410000 */
[-C--:B------:R-:W-:Y:S01]  /*14a00*/  FMUL.FTZ R37, R44, R52.reuse ;  /* 0x000000342c257220 */ /* 0x080fe20000410000 */
[-C--:B------:R-:W-:Y:S01]  /*14a10*/  IMNMX R228, R228, R57.reuse, PT ;  /* 0x00000039e4e47217 */ /* 0x080fe20003800200 */
[-C--:B------:R-:W-:Y:S01]  /*14a20*/  FMUL.FTZ R45, R45, R52.reuse ;  /* 0x000000342d2d7220 */ /* 0x080fe20000410000 */
[----:B------:R-:W-:Y:S01]  /*14a30*/  IMNMX R225, R4, R57, PT ;  /* 0x0000003904e17217 */ /* 0x000fe20003800200 */
        /* <DEDUP_REMOVED lines=16> */
[----:B------:R-:W-:Y:S01]  /*14b40*/  FMUL.FTZ R17, R87, R52 ;  /* 0x0000003457117220 */ /* 0x000fe20000410000 */
[----:B------:R-:W1:Y:S01]  /*14b50*/  MUFU.TANH R49, R49 ;  /* 0x0000003100317308 */ /* 0x000e620000002400 */
[----:B------:R-:W-:Y:S01]  /*14b60*/  IADD3 R230, R230, R227, RZ ;  /* 0x000000e3e6e67210 */ /* 0x000fe20007ffe0ff */
[----:B------:R-:W-:-:S06]  /*14b70*/  IMAD.IADD R227, R227, 0x1, R6 ;  /* 0x00000001e3e37824 */ /* 0x000fcc00078e0206 */
[----:B------:R-:W3:Y:S08]  /*14b80*/  MUFU.TANH R25, R25 ;  /* 0x0000001900197308 */ /* 0x000ef00000002400 */
        /* <DEDUP_REMOVED lines=28> */
[C---:B------:R-:W-:Y:S01]  /*14d50*/  IADD3 R229, -R16.reuse, R230, RZ ;  /* 0x000000e610e57210 */ /* 0x040fe20007ffe1ff */
[----:B------:R-:W-:Y:S01]  /*14d60*/  BSSY B1, `(.L_x_6610) ;  /* 0x00000b0000017945 */ /* 0x000fe20003800000 */
[----:B------:R-:W-:-:S02]  /*14d70*/  IADD3 R226, -R16, R227, RZ ;  /* 0x000000e310e27210 */ /* 0x000fc40007ffe1ff */
[----:B------:R-:W-:Y:S02]  /*14d80*/  ISETP.NE.AND.EX P0, PT, R221, RZ, PT, P0 ;  /* 0x000000ffdd00720c */ /* 0x000fe40003f05300 */
[----:B------:R-:W-:Y:S02]  /*14d90*/  IMNMX R229, RZ, R229, !PT ;  /* 0x000000e5ffe57217 */ /* 0x000fe40007800200 */
[----:B------:R-:W-:Y:S02]  /*14da0*/  IMNMX R226, RZ, R226, !PT ;  /* 0x000000e2ffe27217 */ /* 0x000fe40007800200 */
        /* <DEDUP_REMOVED lines=17> */
[----:B------:R-:W-:Y:S01]  /*14ec0*/  IABS R6, R2 ;  /* 0x0000000200067213 */ /* 0x000fe20000000000 */
[----:B------:R-:W3:Y:S01]  /*14ed0*/  LD.E.64 R78, [R18.64+0x20] ;  /* 0x00002006124e7980 */ /* 0x000ee2000c101b00 */
        /* <DEDUP_REMOVED lines=16> */
[----:B------:R-:W-:Y:S01]  /*14fe0*/  IMAD R75, R10, R9, R4 ;  /* 0x000000090a4b7224 */ /* 0x000fe200078e0204 */
[----:B------:R-:W-:Y:S01]  /*14ff0*/  LOP3.LUT R4, R2, R77, RZ, 0x3c, !PT ;  /* 0x0000004d02047212 */ /* 0x000fe200078e3cff */
        /* <DEDUP_REMOVED lines=10> */
[----:B------:R-:W-:-:S02]  /*150a0*/  ISETP.GE.AND P3, PT, R4, RZ, PT ;  /* 0x000000ff0400720c */ /* 0x000fc40003f66270 */
[----:B------:R-:W-:Y:S02]  /*150b0*/  ISETP.NE.AND P2, PT, R77, RZ, PT ;  /* 0x000000ff4d00720c */ /* 0x000fe40003f45270 */
[----:B------:R-:W-:-:S03]  /*150c0*/  LOP3.LUT R9, RZ, R77, RZ, 0x33, !PT ;  /* 0x0000004dff097212 */ /* 0x000fc600078e33ff */
        /* <DEDUP_REMOVED lines=21> */
[----:B------:R-:W-:Y:S02]  /*15220*/  IMAD R6, R78, R6, R9 ;  /* 0x000000064e067224 */ /* 0x000fe400078e0209 */
[----:B------:R-:W-:-:S03]  /*15230*/  IMAD.MOV.U32 R9, RZ, RZ, R76 ;  /* 0x000000ffff097224 */ /* 0x000fc600078e004c */
[----:B------:R-:W-:Y:S01]  /*15240*/  IADD3 R6, R77, R6, RZ ;  /* 0x000000064d067210 */ /* 0x000fe20007ffe0ff */
[----:B------:R-:W-:Y:S05]  /*15250*/  BRA `(.L_x_6614) ;  /* 0x0000003000007947 */ /* 0x000fea0003800000 */
.L_x_6613:
[----:B------:R-:W2:Y:S02]  /*15260*/  LD.E R9, [R18.64+0x38] ;  /* 0x0000380612097980 */ /* 0x000ea4000c101900 */
[----:B--2---:R-:W-:-:S04]  /*15270*/  LEA R9, -R9, RZ, 0x6 ;  /* 0x000000ff09097211 */ /* 0x004fc800078e31ff */
[----:B------:R-:W-:Y:S02]  /*15280*/  SHF.R.S32.HI R6, RZ, 0x1f, R9 ;  /* 0x0000001fff067819 */ /* 0x000fe40000011409 */
.L_x_6614:
[----:B------:R-:W-:Y:S05]  /*15290*/  BSYNC B0 ;  /* 0x0000000000007941 */ /* 0x000fea0003800000 */
.L_x_6612:
        /* <DEDUP_REMOVED lines=16> */
[C---:B------:R-:W-:Y:S01]  /*153a0*/  @P3 LEA R10, P1, R11.reuse, R212, 0x1 ;  /* 0x000000d40b0a3211 */ /* 0x040fe200078208ff */
[----:B------:R-:W-:Y:S01]  /*153b0*/  @!PT LDS RZ, [RZ] ;  /* 0x00000000fffff984 */ /* 0x000fe20000000800 */
[----:B------:R-:W-:Y:S01]  /*153c0*/  @!PT LDS RZ, [RZ] ;  /* 0x00000000fffff984 */ /* 0x000fe20000000800 */
[----:B------:R-:W-:Y:S01]  /*153d0*/  @!PT LDS RZ, [RZ] ;  /* 0x00000000fffff984 */ /* 0x000fe20000000800 */
[----:B------:R1:W-:Y:S01]  /*153e0*/  @P4 LDGSTS.E.BYPASS.LTC128B.128 [R219+0x8000], [R78.64+0x80] ;  /* 0x080000804edb4fae */ /* 0x0003e2000b901d46 */
[----:B------:R-:W-:-:S02]  /*153f0*/  IADD3 R9, P2, R11, R208, RZ ;  /* 0x000000d00b097210 */ /* 0x000fc40007f5e0ff */
[-C--:B------:R-:W-:Y:S01]  /*15400*/  @P3 LEA.HI.X R11, R11, R211.reuse, R6, 0x1, P1 ;  /* 0x000000d30b0b3211 */ /* 0x080fe200008f0c06 */
[----:B------:R1:W-:Y:S01]  /*15410*/  @!P4 STS.128 [R219+0x8000], RZ ;  /* 0x008000ffdb00c388 */ /* 0x0003e20000000c00 */
[CC--:B------:R-:W-:Y:S01]  /*15420*/  @P6 LEA R82, P1, R9.reuse, R212.reuse, 0x1 ;  /* 0x000000d409526211 */ /* 0x0c0fe200078208ff */
[----:B------:R-:W-:Y:S01]  /*15430*/  IMAD.X R6, R6, 0x1, R209, P2 ;  /* 0x0000000106067824 */ /* 0x000fe200010e06d1 */
[C---:B------:R-:W-:Y:S01]  /*15440*/  @P4 LEA R80, P2, R9.reuse, R212, 0x1 ;  /* 0x000000d409504211 */ /* 0x040fe200078408ff */
[----:B------:R-:W-:Y:S01]  /*15450*/  @!PT LDS RZ, [RZ] ;  /* 0x00000000fffff984 */ /* 0x000fe20000000800 */
[----:B------:R-:W-:Y:S01]  /*15460*/  @!PT LDS RZ, [RZ] ;  /* 0x00000000fffff984 */ /* 0x000fe20000000800 */
[----:B------:R-:W-:Y:S01]  /*15470*/  @!PT LDS RZ, [RZ] ;  /* 0x00000000fffff984 */ /* 0x000fe20000000800 */
[----:B------:R1:W-:Y:S03]  /*15480*/  @P3 LDGSTS.E.BYPASS.LTC128B.128 [R219+0xa000], [R78.64+0x100] ;  /* 0x0a0001004edb3fae */ /* 0x0003e6000b901d46 */
[CCC-:B------:R-:W-:Y:S01]  /*15490*/  @P6 LEA.HI.X R83, R9.reuse, R211.reuse, R6.reuse, 0x1, P1 ;  /* 0x000000d309536211 */ /* 0x1c0fe200008f0c06 */
[----:B------:R1:W-:Y:S01]  /*154a0*/  @!P3 STS.128 [R219+0xa000], RZ ;  /* 0x00a000ffdb00b388 */ /* 0x0003e20000000c00 */
[----:B------:R-:W-:-:S02]  /*154b0*/  @P4 LEA.HI.X R81, R9, R211, R6, 0x1, P2 ;  /* 0x000000d309514211 */ /* 0x000fc400010f0c06 */
[C---:B------:R-:W-:Y:S01]  /*154c0*/  @P3 LEA R8, P1, R9.reuse, R212, 0x1 ;  /* 0x000000d409083211 */ /* 0x040fe200078208ff */
[----:B------:R-:W-:Y:S01]  /*154d0*/  @!PT LDS RZ, [RZ] ;  /* 0x00000000fffff984 */ /* 0x000fe20000000800 */
[----:B------:R-:W-:Y:S01]  /*154e0*/  @!PT LDS RZ, [RZ] ;  /* 0x00000000fffff984 */ /* 0x000fe20000000800 */
[----:B------:R-:W-:Y:S01]  /*154f0*/  @!PT LDS RZ, [RZ] ;  /* 0x00000000fffff984 */ /* 0x000fe20000000800 */
[----:B------:R1:W-:Y:S01]  /*15500*/  @P6 LDGSTS.E.BYPASS.LTC128B.128 [R219+0x6800], [R76.64] ;  /* 0x068000004cdb6fae */ /* 0x0003e2000b901d46 */
[C---:B------:R-:W-:Y:S02]  /*15510*/  IADD3 R4, P2, R9.reuse, R208, RZ ;  /* 0x000000d009047210 */ /* 0x040fe40007f5e0ff */
[-C--:B------:R-:W-:Y:S01]  /*15520*/  @P3 LEA.HI.X R9, R9, R211.reuse, R6, 0x1, P1 ;  /* 0x000000d309093211 */ /* 0x080fe200008f0c06 */
[----:B------:R1:W-:Y:S01]  /*15530*/  @!P6 STS.128 [R219+0x6800], RZ ;  /* 0x006800ffdb00e388 */ /* 0x0003e20000000c00 */
[-C--:B------:R-:W-:Y:S01]  /*15540*/  @P6 LEA R86, P1, R4, R212.reuse, 0x1 ;  /* 0x000000d404566211 */ /* 0x080fe200078208ff */
[----:B------:R-:W-:Y:S01]  /*15550*/  IMAD.X R6, R6, 0x1, R209, P2 ;  /* 0x0000000106067824 */ /* 0x000fe200010e06d1 */
[CC--:B------:R-:W-:Y:S01]  /*15560*/  @P4 LEA R84, P2, R4.reuse, R212.reuse, 0x1 ;  /* 0x000000d404544211 */ /* 0x0c0fe200078408ff */
[----:B------:R-:W-:Y:S01]  /*15570*/  @!PT LDS RZ, [RZ] ;  /* 0x00000000fffff984 */ /* 0x000fe20000000800 */
[----:B------:R-:W-:Y:S01]  /*15580*/  @!PT LDS RZ, [RZ] ;  /* 0x00000000fffff984 */ /* 0x000fe20000000800 */
[----:B------:R-:W-:Y:S01]  /*15590*/  @!PT LDS RZ, [RZ] ;  /* 0x00000000fffff984 */ /* 0x000fe20000000800 */
[----:B------:R1:W-:Y:S03]  /*155a0*/  @P4 LDGSTS.E.BYPASS.LTC128B.128 [R219+0x8800], [R74.64+0x80] ;  /* 0x088000804adb4fae */ /* 0x0003e6000b901d46 */
[CC--:B------:R-:W-:Y:S01]  /*155b0*/  @P6 LEA.HI.X R87, R4.reuse, R211.reuse, R6, 0x1, P1 ;  /* 0x000000d304576211 */ /* 0x0c0fe200008f0c06 */
[----:B------:R1:W-:Y:S01]  /*155c0*/  @!P4 STS.128 [R219+0x8800], RZ ;  /* 0x008800ffdb00c388 */ /* 0x0003e20000000c00 */
[C---:B------:R-:W-:Y:S01]  /*155d0*/  @P3 LEA R88, P1, R4.reuse, R212, 0x1 ;  /* 0x000000d404583211 */ /* 0x040fe200078208ff */
[----:B------:R-:W-:Y:S01]  /*155e0*/  IMAD.MOV.U32 R212, RZ, RZ, R78 ;  /* 0x000000ffffd47224 */ /* 0x000fe200078e004e */
[CCC-:B------:R-:W-:Y:S01]  /*155f0*/  @P4 LEA.HI.X R85, R4.reuse, R211.reuse, R6.reuse, 0x1, P2 ;  /* 0x000000d304554211 */ /* 0x1c0fe200010f0c06 */
[----:B------:R-:W-:Y:S01]  /*15600*/  @!PT LDS RZ, [RZ] ;  /* 0x00000000fffff984 */ /* 0x000fe20000000800 */
[----:B------:R-:W-:Y:S01]  /*15610*/  @!PT LDS RZ, [RZ] ;  /* 0x00000000fffff984 */ /* 0x000fe20000000800 */
[----:B------:R-:W-:Y:S01]  /*15620*/  @!PT LDS RZ, [RZ] ;  /* 0x00000000fffff984 */ /* 0x000fe20000000800 */
[----:B------:R1:W-:Y:S01]  /*15630*/  @P3 LDGSTS.E.BYPASS.LTC128B.128 [R219+0xa800], [R10.64+0x100] ;  /* 0x0a8001000adb3fae */ /* 0x0003e2000b901d46 */
[----:B------:R-:W-:Y:S01]  /*15640*/  @P3 LEA.HI.X R89, R4, R211, R6, 0x1, P1 ;  /* 0x000000d304593211 */ /* 0x000fe200008f0c06 */
[----:B------:R-:W-:-:S02]  /*15650*/  IMAD.MOV.U32 R211, RZ, RZ, R79 ;  /* 0x000000ffffd37224 */ /* 0x000fc400078e004f */
        /* <DEDUP_REMOVED lines=32> */
.L_x_6611:
[----:B-1234-:R-:W-:Y:S05]  /*15860*/  BSYNC B1 ;  /* 0x0000000000017941 */ /* 0x01efea0003800000 */
.L_x_6610:
[----:B------:R1:W2:Y:S01]  /*15870*/  LD.E R167, [R18.64+0xdc] ;  /* 0x0000dc0612a77980 */ /* 0x0002a2000c101900 */
[----:B------:R-:W-:-:S04]  /*15880*/  IMAD.IADD R6, R2, 0x1, R0 ;  /* 0x0000000102067824 */ /* 0x000fc800078e0200 */
[----:B------:R-:W-:Y:S01]  /*15890*/  IMAD.IADD R50, R230, 0x1, -R6 ;  /* 0x00000001e6327824 */ /* 0x000fe200078e0a06 */
[C---:B------:R-:W-:Y:S02]  /*158a0*/  IADD3 R24, R6.reuse, 0x29, RZ ;  /* 0x0000002906187810 */ /* 0x040fe40007ffe0ff */
[C---:B------:R-:W-:Y:S02]  /*158b0*/  IADD3 R4, R6.reuse, 0x1, RZ ;  /* 0x0000000106047810 */ /* 0x040fe40007ffe0ff */
[----:B------:R-:W-:Y:S01]  /*158c0*/  IADD3 R8, R6, 0x21, RZ ;  /* 0x0000002106087810 */ /* 0x000fe20007ffe0ff */
[----:B------:R-:W-:Y:S01]  /*158d0*/  IMAD.IADD R20, R230, 0x1, -R24 ;  /* 0x00000001e6147824 */ /* 0x000fe200078e0a18 */
[----:B------:R-:W-:Y:S01]  /*158e0*/  IADD3 R28, R6, 0x31, RZ ;  /* 0x00000031061c7810 */ /* 0x000fe20007ffe0ff */
[----:B------:R-:W-:Y:S01]  /*158f0*/  IMAD.IADD R48, R230, 0x1, -R4 ;  /* 0x00000001e6307824 */ /* 0x000fe200078e0a04 */
[----:B------:R-:W-:Y:S01]  /*15900*/  IADD3 R2, R6, 0x8, RZ ;  /* 0x0000000806027810 */ /* 0x000fe20007ffe0ff */
[C---:B------:R-:W-:Y:S01]  /*15910*/  IMAD.IADD R30, R230.reuse, 0x1, -R8 ;  /* 0x00000001e61e7824 */ /* 0x040fe200078e0a08 */
[----:B------:R-:W-:Y:S01]  /*15920*/  IABS R20, R20 ;  /* 0x0000001400147213 */ /* 0x000fe20000000000 */
[----:B------:R-:W-:Y:S01]  /*15930*/  IMAD.IADD R60, R230, 0x1, -R28 ;  /* 0x00000001e63c7824 */ /* 0x000fe200078e0a1c */
[----:B------:R-:W-:Y:S01]  /*15940*/  IADD3 R11, R6, 0x11, RZ ;  /* 0x00000011060b7810 */ /* 0x000fe20007ffe0ff */
[----:B------:R-:W-:Y:S01]  /*15950*/  IMAD.IADD R46, R230, 0x1, -R2 ;  /* 0x00000001e62e7824 */ /* 0x000fe200078e0a02 */
[----:B------:R3:W-:Y:S01]  /*15960*/  I2F R58, R20 ;  /* 0x00000014003a7306 */ /* 0x0007e20000201400 */
[----:B------:R-:W-:-:S02]  /*15970*/  IABS R48, R48 ;  /* 0x0000003000307213 */ /* 0x000fc40000000000 */
[----:B------:R-:W-:Y:S01]  /*15980*/  IADD3 R14, R6, 0x9, RZ ;  /* 0x00000009060e7810 */ /* 0x000fe20007ffe0ff */
[----:B------:R-:W-:Y:S01]  /*15990*/  IMAD.IADD R40, R230, 0x1, -R11 ;  /* 0x00000001e6287824 */ /* 0x000fe200078e0a0b */
[C---:B------:R-:W-:Y:S02]  /*159a0*/  IADD3 R12, R6.reuse, 0x10, RZ ;  /* 0x00000010060c7810 */ /* 0x040fe40007ffe0ff */
[----:B------:R-:W-:Y:S01]  /*159b0*/  IADD3 R26, R6, 0x28, RZ ;  /* 0x00000028061a7810 */ /* 0x000fe20007ffe0ff */
[----:B------:R-:W4:Y:S01]  /*159c0*/  I2F R48, R48 ;  /* 0x0000003000307306 */ /* 0x000f220000201400 */
[----:B------:R-:W-:Y:S01]  /*159d0*/  IABS R50, R50 ;  /* 0x0000003200327213 */ /* 0x000fe20000000000 */
[C---:B------:R-:W-:Y:S01]  /*159e0*/  IMAD.IADD R44, R230.reuse, 0x1, -R14 ;  /* 0x00000001e62c7824 */ /* 0x040fe200078e0a0e */
[----:B------:R-:W-:Y:S01]  /*159f0*/  IABS R30, R30 ;  /* 0x0000001e001e7213 */ /* 0x000fe20000000000 */
[C---:B------:R-:W-:Y:S01]  /*15a00*/  IMAD.IADD R42, R230.reuse, 0x1, -R12 ;  /* 0x00000001e62a7824 */ /* 0x040fe200078e0a0c */
[----:B-1----:R-:W-:Y:S01]  /*15a10*/  IABS R19, R60 ;  /* 0x0000003c00137213 */ /* 0x002fe20000000000 */
[----:B------:R-:W-:Y:S01]  /*15a20*/  IMAD.IADD R16, R230, 0x1, -R26 ;  /* 0x00000001e6107824 */ /* 0x000fe200078e0a1a */
[C---:B------:R-:W-:Y:S01]  /*15a30*/  IADD3 R32, R6.reuse, 0x18, RZ ;  /* 0x0000001806207810 */ /* 0x040fe20007ffe0ff */
[----:B------:R-:W1:Y:S01]  /*15a40*/  I2F R50, R50 ;  /* 0x0000003200327306 */ /* 0x000e620000201400 */
[----:B---3--:R-:W-:-:S02]  /*15a50*/  IADD3 R20, R6, 0x38, RZ ;  /* 0x0000003806147810 */ /* 0x008fc40007ffe0ff */
[----:B------:R-:W-:Y:S01]  /*15a60*/  IABS R46, R46 ;  /* 0x0000002e002e7213 */ /* 0x000fe20000000000 */
[C---:B------:R-:W-:Y:S01]  /*15a70*/  IMAD.IADD R38, R230.reuse, 0x1, -R32 ;  /* 0x00000001e6267824 */ /* 0x040fe200078e0a20 */
[----:B------:R-:W-:Y:S01]  /*15a80*/  IABS R40, R40 ;  /* 0x0000002800287213 */ /* 0x000fe20000000000 */
[----:B------:R-:W-:Y:S01]  /*15a90*/  IMAD.IADD R60, R230, 0x1, -R20 ;  /* 0x00000001e63c7824 */ /* 0x000fe200078e0a14 */
[----:B------:R-:W-:Y:S01]  /*15aa0*/  IADD3 R10, R6, 0x19, RZ ;  /* 0x00000019060a7810 */ /* 0x000fe20007ffe0ff */
[----:B------:R-:W3:Y:S01]  /*15ab0*/  I2F R30, R30 ;  /* 0x0000001e001e7306 */ /* 0x000ee20000201400 */
[----:B------:R-:W-:Y:S02]  /*15ac0*/  IABS R44, R44 ;  /* 0x0000002c002c7213 */ /* 0x000fe40000000000 */
[----:B------:R-:W-:Y:S01]  /*15ad0*/  IABS R18, R60 ;  /* 0x0000003c00127213 */ /* 0x000fe20000000000 */
[----:B------:R-:W-:Y:S01]  /*15ae0*/  IMAD.IADD R36, R230, 0x1, -R10 ;  /* 0x00000001e6247824 */ /* 0x000fe200078e0a0a */
[----:B------:R-:W-:-:S02]  /*15af0*/  IABS R42, R42 ;  /* 0x0000002a002a7213 */ /* 0x000fc40000000000 */
[----:B------:R-:W-:Y:S01]  /*15b00*/  IABS R16, R16 ;  /* 0x0000001000107213 */ /* 0x000fe20000000000 */
[----:B------:R-:W5:Y:S01]  /*15b10*/  I2F R46, R46 ;  /* 0x0000002e002e7306 */ /* 0x000f620000201400 */
[----:B------:R-:W-:Y:S02]  /*15b20*/  IABS R38, R38 ;  /* 0x0000002600267213 */ /* 0x000fe40000000000 */
[-C--:B------:R-:W-:Y:S01]  /*15b30*/  ISETP.GE.AND P4, PT, R4, R229.reuse, PT ;  /* 0x000000e50400720c */ /* 0x080fe20003f86270 */
[----:B----4-:R-:W-:Y:S01]  /*15b40*/  FFMA.FTZ R48, -R224, R48, R49 ;  /* 0x00000030e0307223 */ /* 0x010fe20000010131 */
[----:B------:R-:W-:Y:S02]  /*15b50*/  IABS R36, R36 ;  /* 0x0000002400247213 */ /* 0x000fe40000000000 */
[C---:B------:R-:W-:Y:S01]  /*15b60*/  IADD3 R9, R6.reuse, 0x20, RZ ;  /* 0x0000002006097810 */ /* 0x040fe20007ffe0ff */
[----:B------:R-:W4:Y:S01]  /*15b70*/  I2F R40, R40 ;  /* 0x0000002800287306 */ /* 0x000f220000201400 */
[----:B------:R-:W-:-:S02]  /*15b80*/  ISETP.GE.AND P1, PT, R6, R229, PT ;  /* 0x000000e50600720c */ /* 0x000fc40003f26270 */
[----:B------:R-:W-:Y:S01]  /*15b90*/  ISETP.GE.AND P6, PT, R6, R226, PT ;  /* 0x000000e20600720c */ /* 0x000fe20003fc6270 */
[----:B-1----:R-:W-:Y:S01]  /*15ba0*/  FFMA.FTZ R3, -R224, R50, R3 ;  /* 0x00000032e0037223 */ /* 0x002fe20000010103 */
[----:B------:R-:W-:Y:S01]  /*15bb0*/  IADD3 R22, R6, 0x30, RZ ;  /* 0x0000003006167810 */ /* 0x000fe20007ffe0ff */
[----:B---3--:R-:W-:Y:S02]  /*15bc0*/  FFMA.FTZ R43, -R224, R30, R43 ;  /* 0x0000001ee02b7223 */ /* 0x008fe4000001012b */
[----:B------:R-:W1:Y:S01]  /*15bd0*/  I2F R18, R18 ;  /* 0x0000001200127306 */ /* 0x000e620000201400 */
[----:B------:R-:W-:Y:S01]  /*15be0*/  ISETP.GE.OR P4, PT, R4, R228, !P4 ;  /* 0x000000e40400720c */ /* 0x000fe20006786670 */
[----:B------:R-:W-:-:S06]  /*15bf0*/  IMAD.IADD R34, R230, 0x1, -R9 ;  /* 0x00000001e6227824 */ /* 0x000fcc00078e0a09 */
[----:B------:R-:W3:Y:S01]  /*15c00*/  I2F R44, R44 ;  /* 0x0000002c002c7306 */ /* 0x000ee20000201400 */
[----:B------:R-:W-:-:S07]  /*15c10*/  ISETP.GE.AND P3, PT, R2, R229, PT ;  /* 0x000000e50200720c */ /* 0x000fce0003f66270 */
[----:B------:R-:W1:Y:S08]  /*15c20*/  I2F R42, R42 ;  /* 0x0000002a002a7306 */ /* 0x000e700000201400 */
[----:B------:R-:W1:Y:S01]  /*15c30*/  I2F R16, R16 ;  /* 0x0000001000107306 */ /* 0x000e620000201400 */
[----:B------:R-:W-:-:S07]  /*15c40*/  ISETP.GE.OR P1, PT, R6, R228, !P1 ;  /* 0x000000e40600720c */ /* 0x000fce0004f26670 */
[----:B------:R-:W3:Y:S01]  /*15c50*/  I2F R38, R38 ;  /* 0x0000002600267306 */ /* 0x000ee20000201400 */
[----:B------:R-:W-:Y:S01]  /*15c60*/  FSEL R30, R48, -INF , !P4 ;  /* 0xff800000301e7808 */ /* 0x000fe20006000000 */
[C---:B-----5:R-:W-:Y:S01]  /*15c70*/  FFMA.FTZ R46, -R224.reuse, R46, R59 ;  /* 0x0000002ee02e7223 */ /* 0x060fe2000001013b */
[----:B------:R-:W-:Y:S01]  /*15c80*/  ISETP.GE.AND P4, PT, R11, R229, PT ;  /* 0x000000e50b00720c */ /* 0x000fe20003f86270 */
[----:B----4-:R-:W-:Y:S01]  /*15c90*/  FFMA.FTZ R40, -R224, R40, R33 ;  /* 0x00000028e0287223 */ /* 0x010fe20000010121 */
[----:B------:R-:W-:-:S03]  /*15ca0*/  ISETP.GE.OR P3, PT, R2, R228, !P3 ;  /* 0x000000e40200720c */ /* 0x000fc60005f66670 */
[----:B------:R-:W4:Y:S01]  /*15cb0*/  I2F R36, R36 ;  /* 0x0000002400247306 */ /* 0x000f220000201400 */
[-C--:B------:R-:W-:Y:S01]  /*15cc0*/  ISETP.GE.AND P2, PT, R14, R229.reuse, PT ;  /* 0x000000e50e00720c */ /* 0x080fe20003f46270 */
[----:B-1----:R-:W-:Y:S01]  /*15cd0*/  FFMA.FTZ R69, -R224, R18, R69 ;  /* 0x00000012e0457223 */ /* 0x002fe20000010145 */
[----:B------:R-:W-:Y:S01]  /*15ce0*/  FSEL R3, R3, -INF , !P1 ;  /* 0xff80000003037808 */ /* 0x000fe20004800000 */
[----:B------:R-:W-:Y:S01]  /*15cf0*/  IMAD.IADD R52, R230, 0x1, -R22 ;  /* 0x00000001e6347824 */ /* 0x000fe200078e0a16 */
[----:B------:R-:W-:Y:S02]  /*15d00*/  IABS R34, R34 ;  /* 0x0000002200227213 */ /* 0x000fe40000000000 */
[----:B------:R-:W-:Y:S02]  /*15d10*/  ISETP.GE.AND P1, PT, R12, R229, PT ;  /* 0x000000e50c00720c */ /* 0x000fe40003f26270 */
[----:B------:R-:W-:Y:S01]  /*15d20*/  ISETP.GE.OR P4, PT, R11, R228, !P4 ;  /* 0x000000e40b00720c */ /* 0x000fe20006786670 */
[----:B---3--:R-:W-:Y:S01]  /*15d30*/  FFMA.FTZ R44, -R224, R44, R65 ;  /* 0x0000002ce02c7223 */ /* 0x008fe20000010141 */
[----:B------:R-:W-:-:S02]  /*15d40*/  IADD3 R33, R6, 0x39, RZ ;  /* 0x0000003906217810 */ /* 0x000fc40007ffe0ff */
[----:B------:R-:W-:Y:S01]  /*15d50*/  ISETP.GE.OR P6, PT, R6, R225, !P6 ;  /* 0x000000e10600720c */ /* 0x000fe200077c6670 */
[----:B------:R-:W-:Y:S01]  /*15d60*/  IMAD.IADD R6, R227, 0x1, -R6 ;  /* 0x00000001e3067824 */ /* 0x000fe200078e0a06 */
[----:B------:R-:W-:Y:S01]  /*15d70*/  FSEL R18, R46, -INF , !P3 ;  /* 0xff8000002e127808 */ /* 0x000fe20005800000 */
[----:B------:R-:W-:Y:S01]  /*15d80*/  FFMA.FTZ R42, -R224, R42, R67 ;  /* 0x0000002ae02a7223 */ /* 0x000fe20000010143 */
[----:B------:R-:W-:Y:S01]  /*15d90*/  ISETP.GE.AND P3, PT, R32, R229, PT ;  /* 0x000000e52000720c */ /* 0x000fe20003f66270 */
[----:B------:R-:W-:Y:S01]  /*15da0*/  FFMA.FTZ R158, -R224, R16, R5 ;  /* 0x00000010e09e7223 */ /* 0x000fe20000010105 */
[----:B------:R-:W-:Y:S01]  /*15db0*/  ISETP.GE.OR P2, PT, R14, R228, !P2 ;  /* 0x000000e40e00720c */ /* 0x000fe20005746670 */
[----:B------:R-:W-:Y:S01]  /*15dc0*/  FFMA.FTZ R37, -R224, R38, R37 ;  /* 0x00000026e0257223 */ /* 0x000fe20000010125 */
[----:B------:R-:W-:Y:S01]  /*15dd0*/  ISETP.GE.OR P1, PT, R12, R228, !P1 ;  /* 0x000000e40c00720c */ /* 0x000fe20004f26670 */
[----:B------:R-:W1:Y:S01]  /*15de0*/  I2F R34, R34 ;  /* 0x0000002200227306 */ /* 0x000e620000201400 */
[----:B------:R-:W-:-:S02]  /*15df0*/  FSEL R5, R40, -INF , !P4 ;  /* 0xff80000028057808 */ /* 0x000fc40006000000 */
[----:B------:R-:W-:Y:S02]  /*15e00*/  ISETP.GE.AND P4, PT, R4, R226, PT ;  /* 0x000000e20400720c */ /* 0x000fe40003f86270 */
[----:B------:R-:W-:Y:S02]  /*15e10*/  ISETP.GE.OR P3, PT, R32, R228, !P3 ;  /* 0x000000e42000720c */ /* 0x000fe40005f66670 */
[----:B------:R-:W-:Y:S02]  /*15e20*/  FSEL R16, R44, -INF , !P2 ;  /* 0xff8000002c107808 */ /* 0x000fe40005000000 */
[----:B------:R-:W-:Y:S02]  /*15e30*/  IABS R38, R6 ;  /* 0x0000000600267213 */ /* 0x000fe40000000000 */
[----:B------:R-:W-:Y:S02]  /*15e40*/  ISETP.GE.AND P2, PT, R10, R229, PT ;  /* 0x000000e50a00720c */ /* 0x000fe40003f46270 */
[----:B------:R-:W-:Y:S01]  /*15e50*/  FSEL R6, R42, -INF , !P1 ;  /* 0xff8000002a067808 */ /* 0x000fe20004800000 */
[----:B------:R-:W-:Y:S01]  /*15e60*/  IMAD.IADD R42, R227, 0x1, -R4 ;  /* 0x00000001e32a7824 */ /* 0x000fe200078e0a04 */
[----:B------:R-:W-:Y:S01]  /*15e70*/  ISETP.GE.OR P4, PT, R4, R225, !P4 ;  /* 0x000000e10400720c */ /* 0x000fe20006786670 */
[----:B----4-:R-:W-:Y:S01]  /*15e80*/  FFMA.FTZ R36, -R224, R36, R45 ;  /* 0x00000024e0247223 */ /* 0x010fe2000001012d */
[----:B------:R-:W-:-:S02]  /*15e90*/  FSEL R4, R37, -INF , !P3 ;  /* 0xff80000025047808 */ /* 0x000fc40005800000 */
[----:B------:R-:W-:Y:S02]  /*15ea0*/  ISETP.GE.AND P3, PT, R2, R226, PT ;  /* 0x000000e20200720c */ /* 0x000fe40003f66270 */
[----:B------:R-:W-:Y:S01]  /*15eb0*/  ISETP.GE.OR P2, PT, R10, R228, !P2 ;  /* 0x000000e40a00720c */ /* 0x000fe20005746670 */
[----:B------:R-:W-:Y:S01]  /*15ec0*/  IMAD.IADD R40, R227, 0x1, -R2 ;  /* 0x00000001e3287824 */ /* 0x000fe200078e0a02 */
[----:B------:R-:W-:Y:S02]  /*15ed0*/  ISETP.GE.OR P3, PT, R2, R225, !P3 ;  /* 0x000000e10200720c */ /* 0x000fe40005f66670 */
[----:B------:R-:W-:Y:S02]  /*15ee0*/  FSEL R2, R36, -INF , !P2 ;  /* 0xff80000024027808 */ /* 0x000fe40005000000 */
[----:B------:R-:W-:Y:S02]  /*15ef0*/  ISETP.GE.AND P2, PT, R8, R229, PT ;  /* 0x000000e50800720c */ /* 0x000fe40003f46270 */
[----:B------:R-:W-:-:S02]  /*15f00*/  IABS R52, R52 ;  /* 0x0000003400347213 */ /* 0x000fc40000000000 */
[C---:B------:R-:W-:Y:S01]  /*15f10*/  ISETP.GE.AND P1, PT, R9.reuse, R229, PT ;  /* 0x000000e50900720c */ /* 0x040fe20003f26270 */
[----:B------:R-:W3:Y:S01]  /*15f20*/  I2F R19, R19 ;  /* 0x0000001300137306 */ /* 0x000ee20000201400 */
[----:B------:R-:W-:Y:S01]  /*15f30*/  ISETP.GE.OR P2, PT, R8, R228, !P2 ;  /* 0x000000e40800720c */ /* 0x000fe20005746670 */
[----:B-1----:R-:W-:Y:S01]  /*15f40*/  FFMA.FTZ R34, -R224, R34, R41 ;  /* 0x00000022e0227223 */ /* 0x002fe20000010129 */
[----:B------:R-:W-:Y:S02]  /*15f50*/  ISETP.GE.OR P1, PT, R9, R228, !P1 ;  /* 0x000000e40900720c */ /* 0x000fe40004f26670 */
[----:B------:R-:W-:-:S03]  /*15f60*/  FSEL R161, R43, -INF , !P2 ;  /* 0xff8000002ba17808 */ /* 0x000fc60005000000 */
[----:B------:R-:W1:Y:S01]  /*15f70*/  I2F R52, R52 ;  /* 0x0000003400347306 */ /* 0x000e620000201400 */
[-C--:B------:R-:W-:Y:S02]  /*15f80*/  ISETP.GE.AND P2, PT, R24, R229.reuse, PT ;  /* 0x000000e51800720c */ /* 0x080fe40003f46270 */
[----:B------:R-:W-:Y:S01]  /*15f90*/  FSEL R156, R34, -INF , !P1 ;  /* 0xff800000229c7808 */ /* 0x000fe20004800000 */
[----:B------:R-:W-:Y:S01]  /*15fa0*/  FFMA.FTZ R58, -R224, R58, R61 ;  /* 0x0000003ae03a7223 */ /* 0x000fe2000001013d */
[----:B------:R-:W-:Y:S02]  /*15fb0*/  ISETP.GE.AND P1, PT, R26, R229, PT ;  /* 0x000000e51a00720c */ /* 0x000fe40003f26270 */
[-C--:B------:R-:W-:Y:S01]  /*15fc0*/  ISETP.GE.OR P2, PT, R24, R228.reuse, !P2 ;  /* 0x000000e41800720c */ /* 0x080fe20005746670 */
[----:B------:R-:W-:Y:S01]  /*15fd0*/  IMAD.IADD R44, R230, 0x1, -R33 ;  /* 0x00000001e62c7824 */ /* 0x000fe200078e0a21 */
[----:B------:R-:W-:Y:S02]  /*15fe0*/  ISETP.GE.OR P1, PT, R26, R228, !P1 ;  /* 0x000000e41a00720c */ /* 0x000fe40004f26670 */
[----:B------:R-:W-:-:S02]  /*15ff0*/  FSEL R163, R58, -INF , !P2 ;  /* 0xff8000003aa37808 */ /* 0x000fc40005000000 */
[----:B------:R-:W-:Y:S01]  /*16000*/  ISETP.GE.AND P2, PT, R28, R229, PT ;  /* 0x000000e51c00720c */ /* 0x000fe20003f46270 */
[C---:B------:R-:W-:Y:S01]  /*16010*/  IMAD.IADD R41, R227.reuse, 0x1, -R14 ;  /* 0x00000001e3297824 */ /* 0x040fe200078e0a0e */
[----:B------:R-:W-:Y:S01]  /*16020*/  FSEL R158, R158, -INF , !P1 ;  /* 0xff8000009e9e7808 */ /* 0x000fe20004800000 */
[----:B---3--:R-:W-:Y:S01]  /*16030*/  FFMA.FTZ R19, -R224, R19, R73 ;  /* 0x00000013e0137223 */ /* 0x008fe20000010149 */
[----:B------:R-:W-:Y:S02]  /*16040*/  ISETP.GE.AND P1, PT, R22, R229, PT ;  /* 0x000000e51600720c */ /* 0x000fe40003f26270 */
[----:B------:R-:W-:Y:S01]  /*16050*/  IABS R44, R44 ;  /* 0x0000002c002c7213 */ /* 0x000fe20000000000 */
[----:B-1----:R-:W-:Y:S01]  /*16060*/  FFMA.FTZ R52, -R224, R52, R63 ;  /* 0x00000034e0347223 */ /* 0x002fe2000001013f */
[-C--:B------:R-:W-:Y:S01]  /*16070*/  ISETP.GE.OR P2, PT, R28, R228.reuse, !P2 ;  /* 0x000000e41c00720c */ /* 0x080fe20005746670 */
[----:B------:R-:W1:Y:S01]  /*16080*/  I2F R38, R38 ;  /* 0x0000002600267306 */ /* 0x000e620000201400 */
[----:B------:R-:W-:Y:S01]  /*16090*/  IMAD.IADD R43, R227, 0x1, -R12 ;  /* 0x00000001e32b7824 */ /* 0x000fe200078e0a0c */
[----:B------:R-:W-:-:S02]  /*160a0*/  ISETP.GE.OR P1, PT, R22, R228, !P1 ;  /* 0x000000e41600720c */ /* 0x000fc40004f26670 */
[----:B------:R-:W-:Y:S02]  /*160b0*/  IABS R34, R41 ;  /* 0x0000002900227213 */ /* 0x000fe40000000000 */
[----:B------:R-:W-:Y:S02]  /*160c0*/  FSEL R173, R19, -INF , !P2 ;  /* 0xff80000013ad7808 */ /* 0x000fe40005000000 */
[----:B------:R-:W3:Y:S01]  /*160d0*/  I2F R37, R44 ;  /* 0x0000002c00257306 */ /* 0x000ee20000201400 */
[----:B------:R-:W-:Y:S01]  /*160e0*/  ISETP.GE.AND P2, PT, R14, R226, PT ;  /* 0x000000e20e00720c */ /* 0x000fe20003f46270 */
[----:B------:R-:W-:Y:S01]  /*160f0*/  IMAD.IADD R19, R227, 0x1, -R10 ;  /* 0x00000001e3137824 */ /* 0x000fe200078e0a0a */
[----:B------:R-:W-:Y:S02]  /*16100*/  IABS R43, R43 ;  /* 0x0000002b002b7213 */ /* 0x000fe40000000000 */
[----:B------:R-:W-:Y:S01]  /*16110*/  FSEL R174, R52, -INF , !P1 ;  /* 0xff80000034ae7808 */ /* 0x000fe20004800000 */
[----:B------:R-:W-:Y:S01]  /*16120*/  IMAD.MOV.U32 R41, RZ, RZ, R34 ;  /* 0x000000ffff297224 */ /* 0x000fe200078e0022 */
[----:B------:R-:W-:-:S02]  /*16130*/  ISETP.GE.AND P1, PT, R20, R229, PT ;  /* 0x000000e51400720c */ /* 0x000fc40003f26270 */
[----:B------:R-:W-:Y:S02]  /*16140*/  IABS R42, R42 ;  /* 0x0000002a002a7213 */ /* 0x000fe40000000000 */
[----:B------:R-:W-:Y:S02]  /*16150*/  ISETP.GE.OR P2, PT, R14, R225, !P2 ;  /* 0x000000e10e00720c */ /* 0x000fe40005746670 */
[----:B------:R-:W-:Y:S01]  /*16160*/  IABS R14, R19 ;  /* 0x00000013000e7213 */ /* 0x000fe20000000000 */
[----:B------:R-:W-:Y:S01]  /*16170*/  IMAD.IADD R19, R227, 0x1, -R9 ;  /* 0x00000001e3137824 */ /* 0x000fe200078e0a09 */
[----:B------:R-:W-:Y:S01]  /*16180*/  ISETP.GE.OR P1, PT, R20, R228, !P1 ;  /* 0x000000e41400720c */ /* 0x000fe20004f26670 */
[----:B------:R-:W4:Y:S01]  /*16190*/  I2F R43, R43 ;  /* 0x0000002b002b7306 */ /* 0x000f220000201400 */
[----:B-1----:R-:W-:Y:S02]  /*161a0*/  FFMA.FTZ R25, -R224, R38, R25 ;  /* 0x00000026e0197223 */ /* 0x002fe40000010119 */
[----:B------:R-:W-:-:S02]  /*161b0*/  FSEL R170, R69, -INF , !P1 ;  /* 0xff80000045aa7808 */ /* 0x000fc40004800000 */
[----:B------:R-:W-:-:S03]  /*161c0*/  ISETP.GE.AND P1, PT, R33, R229, PT ;  /* 0x000000e52100720c */ /* 0x000fc60003f26270 */
[----:B------:R1:W-:Y:S01]  /*161d0*/  I2F R36, R42 ;  /* 0x0000002a00247306 */ /* 0x0003e20000201400 */
[----:B------:R-:W-:Y:S01]  /*161e0*/  IABS R19, R19 ;  /* 0x0000001300137213 */ /* 0x000fe20000000000 */
[----:B---3--:R-:W-:-:S06]  /*161f0*/  FFMA.FTZ R7, -R224, R37, R7 ;  /* 0x00000025e0077223 */ /* 0x008fcc0000010107 */
[----:B------:R-:W3:Y:S01]  /*16200*/  I2F R41, R41 ;  /* 0x0000002900297306 */ /* 0x000ee20000201400 */
[----:B------:R-:W-:Y:S01]  /*16210*/  ISETP.GE.OR P1, PT, R33, R228, !P1 ;  /* 0x000000e42100720c */ /* 0x000fe20004f26670 */
[----:B-1----:R-:W-:Y:S02]  /*16220*/  IMAD.IADD R42, R227, 0x1, -R32 ;  /* 0x00000001e32a7824 */ /* 0x002fe400078e0a20 */
[----:B------:R-:W-:-:S03]  /*16230*/  IMAD.MOV.U32 R38, RZ, RZ, R19 ;  /* 0x000000ffff267224 */ /* 0x000fc600078e0013 */
[----:B------:R-:W-:Y:S01]  /*16240*/  IABS R42, R42 ;  /* 0x0000002a002a7213 */ /* 0x000fe20000000000 */
[----:B------:R1:W5:Y:S01]  /*16250*/  I2F R37, R14 ;  /* 0x0000000e00257306 */ /* 0x0003620000201400 */
[----:B------:R-:W-:Y:S02]  /*16260*/  FSEL R19, R25, -INF , !P6 ;  /* 0xff80000019137808 */ /* 0x000fe40007000000 */
[----:B------:R-:W-:Y:S02]  /*16270*/  IABS R40, R40 ;  /* 0x0000002800287213 */ /* 0x000fe40000000000 */
[-C--:B------:R-:W-:Y:S02]  /*16280*/  ISETP.GE.AND P6, PT, R11, R226.reuse, PT ;  /* 0x000000e20b00720c */ /* 0x080fe40003fc6270 */
[----:B------:R-:W-:Y:S01]  /*16290*/  FSEL R143, R7, -INF , !P1 ;  /* 0xff800000078f7808 */ /* 0x000fe20004800000 */
[----:B------:R-:W2:Y:S01]  /*162a0*/  I2F R42, R42 ;  /* 0x0000002a002a7306 */ /* 0x000ea20000201400 */
[C---:B------:R-:W-:Y:S01]  /*162b0*/  ISETP.GE.AND P1, PT, R12.reuse, R226, PT ;  /* 0x000000e20c00720c */ /* 0x040fe20003f26270 */
[----:B------:R-:W-:Y:S01]  /*162c0*/  IMAD.IADD R7, R227, 0x1, -R8 ;  /* 0x00000001e3077824 */ /* 0x000fe200078e0a08 */
[-C--:B------:R-:W-:Y:S01]  /*162d0*/  ISETP.GE.OR P6, PT, R11, R225.reuse, !P6 ;  /* 0x000000e10b00720c */ /* 0x080fe200077c6670 */
[----:B------:R-:W-:Y:S01]  /*162e0*/  IMAD.IADD R34, R227, 0x1, -R11 ;  /* 0x00000001e3227824 */ /* 0x000fe200078e0a0b */
[----:B------:R-:W-:Y:S01]  /*162f0*/  ISETP.GE.OR P1, PT, R12, R225, !P1 ;  /* 0x000000e10c00720c */ /* 0x000fe20004f26670 */
[C---:B----4-:R-:W-:Y:S01]  /*16300*/  FFMA.FTZ R11, -R224.reuse, R43, R21 ;  /* 0x0000002be00b7223 */ /* 0x050fe20000010115 */
[----:B------:R-:W-:Y:S01]  /*16310*/  IABS R7, R7 ;  /* 0x0000000700077213 */ /* 0x000fe20000000000 */
[----:B------:R-:W4:Y:S01]  /*16320*/  I2F R40, R40 ;  /* 0x0000002800287306 */ /* 0x000f220000201400 */
[----:B---3--:R-:W-:-:S02]  /*16330*/  FFMA.FTZ R41, -R224, R41, R71 ;  /* 0x00000029e0297223 */ /* 0x008fc40000010147 */
[----:B-1----:R-:W-:Y:S01]  /*16340*/  FFMA.FTZ R14, -R224, R36, R51 ;  /* 0x00000024e00e7223 */ /* 0x002fe20000010133 */
[----:B------:R-:W-:Y:S02]  /*16350*/  FSEL R11, R11, -INF , !P1 ;  /* 0xff8000000b0b7808 */ /* 0x000fe40004800000 */
[-C--:B------:R-:W-:Y:S02]  /*16360*/  ISETP.GE.AND P1, PT, R8, R226.reuse, PT ;  /* 0x000000e20800720c */ /* 0x080fe40003f26270 */
[----:B------:R-:W1:Y:S01]  /*16370*/  I2F R25, R38 ;  /* 0x0000002600197306 */ /* 0x000e620000201400 */
[----:B------:R-:W-:Y:S02]  /*16380*/  FSEL R14, R14, -INF , !P4 ;  /* 0xff8000000e0e7808 */ /* 0x000fe40006000000 */
[----:B------:R-:W-:-:S05]  /*16390*/  ISETP.GE.AND P4, PT, R32, R226, PT ;  /* 0x000000e22000720c */ /* 0x000fca0003f86270 */
[----:B------:R3:W1:Y:S01]  /*163a0*/  I2F R21, R7 ;  /* 0x0000000700157306 */ /* 0x0006620000201400 */
[----:B------:R-:W-:Y:S01]  /*163b0*/  ISETP.GE.OR P1, PT, R8, R225, !P1 ;  /* 0x000000e10800720c */ /* 0x000fe20004f26670 */
[----:B-----5:R-:W-:Y:S01]  /*163c0*/  FFMA.FTZ R8, -R224, R37, R13 ;  /* 0x00000025e0087223 */ /* 0x020fe2000001010d */
[----:B------:R-:W-:Y:S02]  /*163d0*/  IABS R34, R34 ;  /* 0x0000002200227213 */ /* 0x000fe40000000000 */
[----:B------:R-:W-:Y:S02]  /*163e0*/  FMNMX.FTZ R13, R3, R30, !PT ;  /* 0x0000001e030d7209 */ /* 0x000fe40007810000 */
[----:B------:R-:W-:Y:S02]  /*163f0*/  ISETP.GE.OR P4, PT, R32, R225, !P4 ;  /* 0x000000e12000720c */ /* 0x000fe40006786670 */
[----:B---3--:R-:W-:Y:S02]  /*16400*/  FSEL R7, R41, -INF , !P2 ;  /* 0xff80000029077808 */ /* 0x008fe40005000000 */
[----:B------:R-:W-:-:S04]  /*16410*/  ISETP.GE.AND P2, PT, R9, R226, PT ;  /* 0x000000e20900720c */ /* 0x000fc80003f46270 */
[----:B------:R-:W-:Y:S01]  /*16420*/  ISETP.GE.OR P2, PT, R9, R225, !P2 ;  /* 0x000000e10900720c */ /* 0x000fe20005746670 */
[----:B--2---:R-:W-:Y:S01]  /*16430*/  FFMA.FTZ R9, -R224, R42, R23 ;  /* 0x0000002ae0097223 */ /* 0x004fe20000010117 */
[----:B------:R-:W-:Y:S01]  /*16440*/  FMNMX.FTZ R13, R18, R13, !PT ;  /* 0x0000000d120d7209 */ /* 0x000fe20007810000 */
[----:B----4-:R-:W-:Y:S01]  /*16450*/  FFMA.FTZ R12, -R224, R40, R27 ;  /* 0x00000028e00c7223 */ /* 0x010fe2000001011b */
[----:B------:R-:W2:Y:S02]  /*16460*/  I2F R34, R34 ;  /* 0x0000002200227306 */ /* 0x000ea40000201400 */
[----:B------:R-:W-:Y:S02]  /*16470*/  FSEL R9, R9, -INF , !P4 ;  /* 0xff80000009097808 */ /* 0x000fe40006000000 */
[-C--:B------:R-:W-:Y:S02]  /*16480*/  ISETP.GE.AND P4, PT, R24, R226.reuse, PT ;  /* 0x000000e21800720c */ /* 0x080fe40003f86270 */
[----:B------:R-:W-:Y:S01]  /*16490*/  FMNMX.FTZ R13, R16, R13, !PT ;  /* 0x0000000d100d7209 */ /* 0x000fe20007810000 */
[----:B-1----:R-:W-:Y:S01]  /*164a0*/  FFMA.FTZ R25, -R224, R25, R39 ;  /* 0x00000019e0197223 */ /* 0x002fe20000010127 */
[----:B------:R-:W-:Y:S01]  /*164b0*/  FSEL R12, R12, -INF , !P3 ;  /* 0xff8000000c0c7808 */ /* 0x000fe20005800000 */
[----:B------:R-:W-:Y:S01]  /*164c0*/  IMAD.IADD R23, R227, 0x1, -R24 ;  /* 0x00000001e3177824 */ /* 0x000fe200078e0a18 */
[----:B------:R-:W-:-:S02]  /*164d0*/  ISETP.GE.AND P3, PT, R10, R226, PT ;  /* 0x000000e20a00720c */ /* 0x000fc40003f66270 */
[----:B------:R-:W-:Y:S02]  /*164e0*/  ISETP.GE.OR P4, PT, R24, R225, !P4 ;  /* 0x000000e11800720c */ /* 0x000fe40006786670 */
[----:B------:R-:W-:Y:S01]  /*164f0*/  FMNMX.FTZ R24, R6, R13, !PT ;  /* 0x0000000d06187209 */ /* 0x000fe20007810000 */
[----:B------:R-:W-:Y:S01]  /*16500*/  FFMA.FTZ R15, -R224, R21, R15 ;  /* 0x00000015e00f7223 */ /* 0x000fe2000001010f */
[----:B------:R-:W-:Y:S02]  /*16510*/  ISETP.GE.OR P3, PT, R10, R225, !P3 ;  /* 0x000000e10a00720c */ /* 0x000fe40005f66670 */
[----:B------:R-:W-:Y:S01]  /*16520*/  FSEL R166, R25, -INF , !P2 ;  /* 0xff80000019a67808 */ /* 0x000fe20005000000 */
[----:B------:R-:W-:Y:S01]  /*16530*/  IMAD.IADD R21, R227, 0x1, -R26 ;  /* 0x00000001e3157824 */ /* 0x000fe200078e0a1a */
[----:B------:R-:W-:Y:S02]  /*16540*/  FMNMX.FTZ R25, R5, R24, !PT ;  /* 0x0000001805197209 */ /* 0x000fe40007810000 */
[----:B------:R-:W-:-:S02]  /*16550*/  FMNMX.FTZ R13, R19, R14, !PT ;  /* 0x0000000e130d7209 */ /* 0x000fc40007810000 */
[----:B------:R-:W-:Y:S02]  /*16560*/  FSEL R8, R8, -INF , !P3 ;  /* 0xff80000008087808 */ /* 0x000fe40005800000 */
[----:B------:R-:W-:Y:S02]  /*16570*/  ISETP.GE.AND P3, PT, R22, R226, PT ;  /* 0x000000e21600720c */ /* 0x000fe40003f66270 */
[----:B------:R-:W-:Y:S01]  /*16580*/  FMNMX.FTZ R25, R4, R25, !PT ;  /* 0x0000001904197209 */ /* 0x000fe20007810000 */
[----:B--2---:R-:W-:Y:S01]  /*16590*/  FFMA.FTZ R10, -R224, R34, R35 ;  /* 0x00000022e00a7223 */ /* 0x004fe20000010123 */
[----:B------:R-:W-:Y:S02]  /*165a0*/  FMNMX.FTZ R24, R12, R13, !PT ;  /* 0x0000000d0c187209 */ /* 0x000fe40007810000 */
[----:B------:R-:W-:Y:S02]  /*165b0*/  IABS R21, R21 ;  /* 0x0000001500157213 */ /* 0x000fe40000000000 */
[----:B------:R-:W-:-:S02]  /*165c0*/  FSEL R169, R15, -INF , !P1 ;  /* 0xff8000000fa97808 */ /* 0x000fc40004800000 */
[-C--:B------:R-:W-:Y:S02]  /*165d0*/  ISETP.GE.AND P1, PT, R20, R226.reuse, PT ;  /* 0x000000e21400720c */ /* 0x080fe40003f26270 */
[----:B------:R-:W-:Y:S01]  /*165e0*/  ISETP.GE.OR P3, PT, R22, R225, !P3 ;  /* 0x000000e11600720c */ /* 0x000fe20005f66670 */
[----:B------:R-:W-:Y:S01]  /*165f0*/  IMAD.IADD R22, R227, 0x1, -R22 ;  /* 0x00000001e3167824 */ /* 0x000fe200078e0a16 */
[----:B------:R-:W-:Y:S02]  /*16600*/  ISETP.GE.AND P2, PT, R28, R226, PT ;  /* 0x000000e21c00720c */ /* 0x000fe40003f46270 */
[----:B------:R-:W-:Y:S02]  /*16610*/  FMNMX.FTZ R25, R2, R25, !PT ;  /* 0x0000001902197209 */ /* 0x000fe40007810000 */
[----:B------:R-:W-:Y:S02]  /*16620*/  IABS R23, R23 ;  /* 0x0000001700177213 */ /* 0x000fe40000000000 */
[----:B------:R-:W-:Y:S01]  /*16630*/  FMNMX.FTZ R24, R7, R24, !PT ;  /* 0x0000001807187209 */ /* 0x000fe20007810000 */
[----:B------:R-:W-:Y:S01]  /*16640*/  IMAD.IADD R13, R227, 0x1, -R20 ;  /* 0x00000001e30d7824 */ /* 0x000fe200078e0a14 */
[----:B------:R-:W-:Y:S01]  /*16650*/  FSEL R10, R10, -INF , !P6 ;  /* 0xff8000000a0a7808 */ /* 0x000fe20007000000 */
[----:B------:R-:W1:Y:S01]  /*16660*/  I2F R21, R21 ;  /* 0x0000001500157306 */ /* 0x000e620000201400 */
[----:B------:R-:W-:-:S02]  /*16670*/  ISETP.GE.OR P1, PT, R20, R225, !P1 ;  /* 0x000000e11400720c */ /* 0x000fc40004f26670 */
[----:B------:R-:W-:Y:S02]  /*16680*/  ISETP.GE.AND P6, PT, R26, R226, PT ;  /* 0x000000e21a00720c */ /* 0x000fe40003fc6270 */
[----:B------:R-:W-:Y:S01]  /*16690*/  ISETP.GE.OR P2, PT, R28, R225, !P2 ;  /* 0x000000e11c00720c */ /* 0x000fe20005746670 */
[----:B------:R-:W-:Y:S01]  /*166a0*/  IMAD.IADD R28, R227, 0x1, -R28 ;  /* 0x00000001e31c7824 */ /* 0x000fe200078e0a1c */
[----:B------:R-:W-:Y:S02]  /*166b0*/  FMNMX.FTZ R20, R156, R25, !PT ;  /* 0x000000199c147209 */ /* 0x000fe40007810000 */
[----:B------:R-:W-:Y:S01]  /*166c0*/  FMNMX.FTZ R27, R11, R24, !PT ;  /* 0x000000180b1b7209 */ /* 0x000fe20007810000 */
[----:B------:R-:W2:Y:S01]  /*166d0*/  I2F R23, R23 ;  /* 0x0000001700177306 */ /* 0x000ea20000201400 */
[----:B------:R-:W-:Y:S02]  /*166e0*/  IABS R22, R22 ;  /* 0x0000001600167213 */ /* 0x000fe40000000000 */
[----:B------:R-:W-:-:S02]  /*166f0*/  ISETP.GE.OR P6, PT, R26, R225, !P6 ;  /* 0x000000e11a00720c */ /* 0x000fc400077c6670 */
[----:B------:R-:W-:Y:S02]  /*16700*/  FMNMX.FTZ R25, R161, R20, !PT ;  /* 0x00000014a1197209 */ /* 0x000fe40007810000 */
[----:B------:R-:W-:Y:S02]  /*16710*/  FMNMX.FTZ R26, R10, R27, !PT ;  /* 0x0000001b0a1a7209 */ /* 0x000fe40007810000 */
[----:B------:R-:W-:Y:S01]  /*16720*/  IABS R15, R28 ;  /* 0x0000001c000f7213 */ /* 0x000fe20000000000 */
[----:B------:R-:W3:Y:S01]  /*16730*/  I2F R22, R22 ;  /* 0x0000001600167306 */ /* 0x000ee20000201400 */
[----:B------:R-:W-:Y:S01]  /*16740*/  FMNMX.FTZ R24, R158, R25, !PT ;  /* 0x000000199e187209 */ /* 0x000fe20007810000 */
[----:B------:R-:W-:Y:S01]  /*16750*/  IMAD.IADD R20, R227, 0x1, -R33 ;  /* 0x00000001e3147824 */ /* 0x000fe200078e0a21 */
[----:B------:R-:W-:Y:S02]  /*16760*/  IABS R13, R13 ;  /* 0x0000000d000d7213 */ /* 0x000fe40000000000 */
[----:B------:R-:W-:-:S02]  /*16770*/  FMNMX.FTZ R25, R9, R26, !PT ;  /* 0x0000001a09197209 */ /* 0x000fc40007810000 */
[----:B------:R-:W-:Y:S01]  /*16780*/  FMNMX.FTZ R27, R163, R24, !PT ;  /* 0x00000018a31b7209 */ /* 0x000fe20007810000 */
[----:B------:R-:W4:Y:S01]  /*16790*/  I2F R15, R15 ;  /* 0x0000000f000f7306 */ /* 0x000f220000201400 */
[----:B------:R-:W-:Y:S02]  /*167a0*/  FMNMX.FTZ R25, R8, R25, !PT ;  /* 0x0000001908197209 */ /* 0x000fe40007810000 */
[----:B------:R-:W-:Y:S01]  /*167b0*/  IABS R20, R20 ;  /* 0x0000001400147213 */ /* 0x000fe20000000000 */
[----:B-1----:R-:W-:Y:S01]  /*167c0*/  FFMA.FTZ R21, -R224, R21, R29 ;  /* 0x00000015e0157223 */ /* 0x002fe2000001011d */
[----:B------:R-:W-:-:S03]  /*167d0*/  FMNMX.FTZ R24, R174, R27, !PT ;  /* 0x0000001bae187209 */ /* 0x000fc60007810000 */
[----:B------:R-:W1:Y:S01]  /*167e0*/  I2F R13, R13 ;  /* 0x0000000d000d7306 */ /* 0x000e620000201400 */
[----:B------:R-:W-:Y:S01]  /*167f0*/  FMNMX.FTZ R26, R166, R25, !PT ;  /* 0x00000019a61a7209 */ /* 0x000fe20007810000 */
[C---:B--2---:R-:W-:Y:S01]  /*16800*/  FFMA.FTZ R23, -R224.reuse, R23, R31 ;  /* 0x00000017e0177223 */ /* 0x044fe2000001011f */
[----:B------:R-:W-:Y:S02]  /*16810*/  FMNMX.FTZ R25, R173, R24, !PT ;  /* 0x00000018ad197209 */ /* 0x000fe40007810000 */
[----:B------:R-:W-:Y:S02]  /*16820*/  FSEL R171, R21, -INF , !P6 ;  /* 0xff80000015ab7808 */ /* 0x000fe40007000000 */
[----:B------:R-:W-:Y:S01]  /*16830*/  FMNMX.FTZ R26, R169, R26, !PT ;  /* 0x0000001aa91a7209 */ /* 0x000fe20007810000 */
[----:B------:R-:W2:Y:S01]  /*16840*/  I2F R20, R20 ;  /* 0x0000001400147306 */ /* 0x000ea20000201400 */
[----:B---3--:R-:W-:Y:S01]  /*16850*/  FFMA.FTZ R22, -R224, R22, R47 ;  /* 0x00000016e0167223 */ /* 0x008fe2000001012f */
[----:B------:R-:W-:-:S02]  /*16860*/  FSEL R172, R23, -INF , !P4 ;  /* 0xff80000017ac7808 */ /* 0x000fc40006000000 */
[----:B------:R-:W-:Y:S02]  /*16870*/  FMNMX.FTZ R24, R170, R25, !PT ;  /* 0x00000019aa187209 */ /* 0x000fe40007810000 */
[----:B------:R-:W-:Y:S01]  /*16880*/  FMNMX.FTZ R23, R171, R26, !PT ;  /* 0x0000001aab177209 */ /* 0x000fe20007810000 */
[----:B----4-:R-:W-:Y:S01]  /*16890*/  FFMA.FTZ R15, -R224, R15, R53 ;  /* 0x0000000fe00f7223 */ /* 0x010fe20000010135 */
[----:B------:R-:W-:Y:S02]  /*168a0*/  FMNMX.FTZ R21, R143, R24, !PT ;  /* 0x000000188f157209 */ /* 0x000fe40007810000 */
[----:B------:R-:W-:Y:S02]  /*168b0*/  FSEL R142, R22, -INF , !P3 ;  /* 0xff800000168e7808 */ /* 0x000fe40005800000 */
[----:B------:R-:W-:Y:S01]  /*168c0*/  FMNMX.FTZ R23, R172, R23, !PT ;  /* 0x00000017ac177209 */ /* 0x000fe20007810000 */
[----:B-1----:R-:W-:Y:S01]  /*168d0*/  FFMA.FTZ R13, -R224, R13, R57 ;  /* 0x0000000de00d7223 */ /* 0x002fe20000010139 */
[----:B------:R-:W-:Y:S01]  /*168e0*/  ISETP.GE.AND P4, PT, R33, R226, PT ;  /* 0x000000e22100720c */ /* 0x000fe20003f86270 */
[----:B------:R-:W1:Y:S01]  /*168f0*/  SHFL.BFLY PT, R22, R21, 0x2, 0x1f ;  /* 0x0c401f0015167f89 */ /* 0x000e6200000e0000 */
[----:B------:R-:W-:-:S02]  /*16900*/  FSEL R141, R15, -INF , !P2 ;  /* 0xff8000000f8d7808 */ /* 0x000fc40005000000 */
[----:B------:R-:W-:Y:S01]  /*16910*/  FMNMX.FTZ R24, R142, R23, !PT ;  /* 0x000000178e187209 */ /* 0x000fe20007810000 */
[----:B--2---:R-:W-:Y:S01]  /*16920*/  FFMA.FTZ R17, -R224, R20, R17 ;  /* 0x00000014e0117223 */ /* 0x004fe20000010111 */
[----:B------:R-:W-:Y:S02]  /*16930*/  FSEL R140, R13, -INF , !P1 ;  /* 0xff8000000d8c7808 */ /* 0x000fe40004800000 */
[----:B------:R-:W-:Y:S02]  /*16940*/  ISETP.GE.OR P4, PT, R33, R225, !P4 ;  /* 0x000000e12100720c */ /* 0x000fe40006786670 */
[----:B------:R-:W-:Y:S02]  /*16950*/  FMNMX.FTZ R13, R141, R24, !PT ;  /* 0x000000188d0d7209 */ /* 0x000fe40007810000 */
[----:B------:R-:W-:Y:S02]  /*16960*/  FSEL R162, R17, -INF , !P4 ;  /* 0xff80000011a27808 */ /* 0x000fe40006000000 */
        /* <DEDUP_REMOVED lines=9> */
[----:B------:R-:W-:Y:S02]  /*16a00*/  FMUL.FTZ R168, R167, R132 ;  /* 0x00000084a7a87220 */ /* 0x000fe40000410000 */
[----:B------:R-:W-:-:S03]  /*16a10*/  IMAD.SHL.U32 R205, R55, 0x2, RZ ;  /* 0x0000000237cd7824 */ /* 0x000fc600078e00ff */
[----:B------:R-:W-:Y:S01]  /*16a20*/  FSEL R168, R168, RZ, P1 ;  /* 0x000000ffa8a87208 */ /* 0x000fe20000800000 */
[--C-:B------:R-:W-:Y:S01]  /*16a30*/  IMAD R203, R54, 0x2, R205.reuse ;  /* 0x0000000236cb7824 */ /* 0x100fe200078e02cd */
[----:B------:R-:W1:Y:S03]  /*16a40*/  LDSM.16.MT88.4 R40, [R205+0xe000] ;  /* 0x00e00000cd28783b */ /* 0x000e660000004200 */
[----:B------:R-:W-:Y:S01]  /*16a50*/  FFMA.FTZ R155, R3, R167, -R168 ;  /* 0x000000a7039b7223 */ /* 0x000fe200000108a8 */
[----:B------:R-:W-:Y:S01]  /*16a60*/  LDSM.16.MT88.4 R124, [R205+0xc000] ;  /* 0x00c00000cd7c783b */ /* 0x000fe20000004200 */
[----:B------:R-:W-:-:S03]  /*16a70*/  IMAD R204, R56, 0x2, R205 ;  /* 0x0000000238cc7824 */ /* 0x000fc600078e02cd */
[----:B------:R-:W3:Y:S01]  /*16a80*/  LDSM.16.MT88.4 R56, [R203+0xe000] ;  /* 0x00e00000cb38783b */ /* 0x000ee20000004200 */
[----:B--2---:R-:W-:Y:S01]  /*16a90*/  FMNMX.FTZ R3, R20, R13, !PT ;  /* 0x0000000d14037209 */ /* 0x004fe20007810000 */
[----:B------:R-:W-:Y:S02]  /*16aa0*/  IMAD R202, R54, 0x2, R204 ;  /* 0x0000000236ca7824 */ /* 0x000fe400078e02cc */
[----:B------:R-:W2:Y:S01]  /*16ab0*/  LDSM.16.MT88.4 R116, [R204+0xc000] ;  /* 0x00c00000cc74783b */ /* 0x000ea20000004200 */
[----:B------:R-:W-:Y:S01]  /*16ac0*/  FSETP.NEU.FTZ.AND P1, PT, R3, -INF , PT ;  /* 0xff8000000300780b */ /* 0x000fe20003f3d000 */
[----:B------:R-:W-:Y:S02]  /*16ad0*/  FMUL.FTZ R160, R167, R3 ;  /* 0x00000003a7a07220 */ /* 0x000fe40000410000 */
[----:B------:R-:W4:Y:S03]  /*16ae0*/  LDSM.16.MT88.4 R108, [R203+0xc000] ;  /* 0x00c00000cb6c783b */ /* 0x000f260000004200 */
[----:B------:R-:W-:Y:S01]  /*16af0*/  FSEL R160, R160, RZ, P1 ;  /* 0x000000ffa0a07208 */ /* 0x000fe20000800000 */
[-CC-:B------:R-:W-:Y:S01]  /*16b00*/  FFMA.FTZ R152, R30, R167.reuse, -R168.reuse ;  /* 0x000000a71e987223 */ /* 0x180fe200000108a8 */
[----:B------:R-:W5:Y:S01]  /*16b10*/  LDSM.16.MT88.4 R100, [R202+0xc000] ;  /* 0x00c00000ca64783b */ /* 0x000f620000004200 */
[----:B------:R-:W-:-:S02]  /*16b20*/  FFMA.FTZ R150, R18, R167, -R168 ;  /* 0x000000a712967223 */ /* 0x000fc400000108a8 */
[-C--:B------:R-:W-:Y:S01]  /*16b30*/  FFMA.FTZ R147, R16, R167.reuse, -R168 ;  /* 0x000000a710937223 */ /* 0x080fe200000108a8 */
[----:B------:R-:W1:Y:S01]  /*16b40*/  LDSM.16.MT88.4 R48, [R204+0xe000] ;  /* 0x00e00000cc30783b */ /* 0x000e620000004200 */
[-CC-:B------:R-:W-:Y:S02]  /*16b50*/  FFMA.FTZ R154, R19, R167.reuse, -R160.reuse ;  /* 0x000000a7139a7223 */ /* 0x180fe400000108a0 */
[-CC-:B------:R-:W-:Y:S01]  /*16b60*/  FFMA.FTZ R157, R14, R167.reuse, -R160.reuse ;  /* 0x000000a70e9d7223 */ /* 0x180fe200000108a0 */
[----:B------:R-:W1:Y:S01]  /*16b70*/  LDSM.16.MT88.4 R64, [R202+0xe000] ;  /* 0x00e00000ca40783b */ /* 0x000e620000004200 */
[-CC-:B------:R-:W-:Y:S02]  /*16b80*/  FFMA.FTZ R159, R12, R167.reuse, -R160.reuse ;  /* 0x000000a70c9f7223 */ /* 0x180fe400000108a0 */
[-C--:B------:R-:W-:Y:S01]  /*16b90*/  FFMA.FTZ R148, R7, R167.reuse, -R160 ;  /* 0x000000a707947223 */ /* 0x080fe200000108a0 */
[----:B------:R-:W1:Y:S01]  /*16ba0*/  LDSM.16.MT88.4 R72, [R205+0x10000] ;  /* 0x01000000cd48783b */ /* 0x000e620000004200 */
[----:B------:R-:W-:-:S02]  /*16bb0*/  FFMA.FTZ R153, R6, R167, -R168 ;  /* 0x000000a706997223 */ /* 0x000fc400000108a8 */
[-CC-:B------:R-:W-:Y:S01]  /*16bc0*/  FFMA.FTZ R146, R5, R167.reuse, -R168.reuse ;  /* 0x000000a705927223 */ /* 0x180fe200000108a8 */
[----:B------:R-:W1:Y:S01]  /*16bd0*/  LDSM.16.MT88.4 R80, [R204+0x10000] ;  /* 0x01000000cc50783b */ /* 0x000e620000004200 */
[-C--:B------:R-:W-:Y:S01]  /*16be0*/  FFMA.FTZ R145, R4, R167.reuse, -R168 ;  /* 0x000000a704917223 */ /* 0x080fe200000108a8 */
[----:B------:R-:W-:Y:S02]  /*16bf0*/  MUFU.EX2 R155, R155 ;  /* 0x0000009b009b7308 */ /* 0x000fe40000000800 */
[----:B------:R-:W1:Y:S04]  /*16c00*/  LDSM.16.MT88.4 R88, [R203+0x10000] ;  /* 0x01000000cb58783b */ /* 0x000e680000004200 */
[----:B------:R-:W1:Y:S02]  /*16c10*/  LDSM.16.MT88.4 R4, [R202+0x10000] ;  /* 0x01000000ca04783b */ /* 0x000e640000004200 */
[----:B------:R-:W1:Y:S01]  /*16c20*/  MUFU.EX2 R152, R152 ;  /* 0x0000009800987308 */ /* 0x000e620000000800 */
[-CC-:B------:R-:W-:Y:S01]  /*16c30*/  FFMA.FTZ R151, R11, R167.reuse, -R160.reuse ;  /* 0x000000a70b977223 */ /* 0x180fe200000108a0 */
[----:B------:R-:W-:Y:S01]  /*16c40*/  LDSM.16.MT88.4 R16, [R203+0xe800] ;  /* 0x00e80000cb10783b */ /* 0x000fe20000004200 */
[----:B------:R-:W-:-:S02]  /*16c50*/  FFMA.FTZ R144, R10, R167, -R160 ;  /* 0x000000a70a907223 */ /* 0x000fc400000108a0 */
[-CC-:B------:R-:W-:Y:S01]  /*16c60*/  FFMA.FTZ R149, R9, R167.reuse, -R160.reuse ;  /* 0x000000a709957223 */ /* 0x180fe200000108a0 */
[----:B------:R-:W-:Y:S02]  /*16c70*/  LDSM.16.MT88.4 R20, [R205+0xc800] ;  /* 0x00c80000cd14783b */ /* 0x000fe40000004200 */
[----:B------:R-:W-:Y:S01]  /*16c80*/  MUFU.EX2 R150, R150 ;  /* 0x0000009600967308 */ /* 0x000fe20000000800 */
[-C--:B------:R-:W-:Y:S01]  /*16c90*/  FFMA.FTZ R134, R8, R167.reuse, -R160 ;  /* 0x000000a708867223 */ /* 0x080fe200000108a0 */
[----:B------:R-:W-:Y:S04]  /*16ca0*/  LDSM.16.MT88.4 R12, [R202+0xe800] ;  /* 0x00e80000ca0c783b */ /* 0x000fe80000004200 */
[----:B------:R-:W2:Y:S02]  /*16cb0*/  LDSM.16.MT88.4 R8, [R205+0xe800] ;  /* 0x00e80000cd08783b */ /* 0x000ea40000004200 */
[----:B------:R-:W1:Y:S01]  /*16cc0*/  MUFU.EX2 R147, R147 ;  /* 0x0000009300937308 */ /* 0x000e620000000800 */
[----:B------:R-:W-:Y:S01]  /*16cd0*/  FFMA.FTZ R2, R2, R167, -R168 ;  /* 0x000000a702027223 */ /* 0x000fe200000108a8 */
[----:B------:R-:W-:Y:S04]  /*16ce0*/  LDSM.16.MT88.4 R136, [R204+0xc800] ;  /* 0x00c80000cc88783b */ /* 0x000fe80000004200 */
[----:B------:R-:W-:Y:S02]  /*16cf0*/  LDSM.16.MT88.4 R32, [R203+0xc800] ;  /* 0x00c80000cb20783b */ /* 0x000fe40000004200 */
[----:B------:R-:W-:Y:S02]  /*16d00*/  MUFU.EX2 R154, R154 ;  /* 0x0000009a009a7308 */ /* 0x000fe40000000800 */
[----:B------:R-:W-:Y:S04]  /*16d10*/  LDSM.16.MT88.4 R28, [R202+0xc800] ;  /* 0x00c80000ca1c783b */ /* 0x000fe80000004200 */
[----:B------:R-:W-:Y:S02]  /*16d20*/  LDSM.16.MT88.4 R24, [R204+0xe800] ;  /* 0x00e80000cc18783b */ /* 0x000fe40000004200 */
[----:B------:R-:W1:Y:S08]  /*16d30*/  MUFU.EX2 R157, R157 ;  /* 0x0000009d009d7308 */ /* 0x000e700000000800 */
[----:B------:R-:W-:Y:S08]  /*16d40*/  MUFU.EX2 R159, R159 ;  /* 0x0000009f009f7308 */ /* 0x000ff00000000800 */
[----:B------:R-:W2:Y:S01]  /*16d50*/  MUFU.EX2 R148, R148 ;  /* 0x0000009400947308 */ /* 0x000ea20000000800 */
[----:B-1----:R-:W-:-:S02]  /*16d60*/  F2FP.BF16.PACK_AB R96, R152, R155 ;  /* 0x0000009b9860723e */ /* 0x002fc400000010ff */
[----:B------:R-:W-:Y:S02]  /*16d70*/  F2FP.BF16.PACK_AB R98, R147, R150 ;  /* 0x000000969362723e */ /* 0x000fe400000010ff */
[----:B------:R-:W-:Y:S02]  /*16d80*/  F2FP.BF16.PACK_AB R97, R157, R154 ;  /* 0x0000009a9d61723e */ /* 0x000fe400000010ff */
[----:B--2---:R-:W-:Y:S01]  /*16d90*/  F2FP.BF16.PACK_AB R99, R148, R159 ;  /* 0x0000009f9463723e */ /* 0x004fe200000010ff */
        /* <DEDUP_REMOVED lines=14> */
[C---:B----4-:R-:W-:Y:S08]  /*16e80*/  HMMA.16816.F32.BF16 R112, R96.reuse, R108, RZ ;  /* 0x0000006c6070723c */ /* 0x050ff000000418ff */
        /* <DEDUP_REMOVED lines=266> */
.L_x_6617:
[----:B------:R-:W-:Y:S02]  /*17f30*/  ULDC.64 UR4, c[0x0][0x118] ;  /* 0x0000460000047ab9 */ /* 0x000fe40000000a00 */
[----:B------:R-:W2:Y:S02]  /*17f40*/  LD.E R5, [R180.64+0x40] ;  /* 0x00004004b4057980 */ /* 0x000ea4000c101900 */
[----:B--2---:R-:W-:-:S04]  /*17f50*/  LEA R5, -R5, RZ, 0x6 ;  /* 0x000000ff05057211 */ /* 0x004fc800078e31ff */
[----:B------:R-:W-:Y:S02]  /*17f60*/  SHF.R.S32.HI R2, RZ, 0x1f, R5 ;  /* 0x0000001fff027819 */ /* 0x000fe40000011405 */
.L_x_6618:
[----:B------:R-:W-:Y:S05]  /*17f70*/  BSYNC B0 ;  /* 0x0000000000007941 */ /* 0x000fea0003800000 */
.L_x_6616:
        /* <DEDUP_REMOVED lines=96> */
[----:B------:R-:W2:Y:S04]  /*18580*/  LDSM.16.M88.4 R28, [R200+0x6800] ;  /* 0x00680000c81c783b */ /* 0x000ea80000000200 */
[----:B------:R-:W2:Y:S04]  /*18590*/  LDSM.16.M88.4 R20, [R200+0x7000] ;  /* 0x00700000c814783b */ /* 0x000ea80000000200 */
[----:B------:R-:W2:Y:S04]  /*185a0*/  LDSM.16.M88.4 R144, [R200+0x7800] ;  /* 0x00780000c890783b */ /* 0x000ea80000000200 */
[----:B---3--:R-:W-:Y:S04]  /*185b0*/  LDSM.16.M88.4 R8, [R199] ;  /* 0x00000000c708783b */ /* 0x008fe80000000200 */
[----:B-----5:R-:W3:Y:S04]  /*185c0*/  LDSM.16.M88.4 R12, [R198] ;  /* 0x00000000c60c783b */ /* 0x020ee80000000200 */
[----:B------:R-:W5:Y:S04]  /*185d0*/  LDSM.16.M88.4 R172, [R194] ;  /* 0x00000000c2ac783b */ /* 0x000f680000000200 */
[----:B------:R-:W3:Y:S04]  /*185e0*/  LDSM.16.M88.4 R160, [R193] ;  /* 0x00000000c1a0783b */ /* 0x000ee80000000200 */
[----:B------:R-:W3:Y:S04]  /*185f0*/  LDSM.16.M88.4 R156, [R192] ;  /* 0x00000000c09c783b */ /* 0x000ee80000000200 */
[----:B----4-:R-:W-:Y:S01]  /*18600*/  LDSM.16.M88.4 R16, [R197] ;  /* 0x00000000c510783b */ /* 0x010fe20000000200 */
[C---:B-1----:R-:W-:Y:S03]  /*18610*/  HMMA.16816.F32.BF16 R140, R164.reuse, R136, RZ ;  /* 0x00000088a48c723c */ /* 0x042fe600000418ff */
[----:B--2---:R-:W1:Y:S04]  /*18620*/  LDSM.16.M88.4 R4, [R195+0x6000] ;  /* 0x00600000c304783b */ /* 0x004e680000000200 */
[----:B------:R-:W2:Y:S01]  /*18630*/  LDSM.16.M88.4 R152, [R195+0x6800] ;  /* 0x00680000c398783b */ /* 0x000ea20000000200 */
[C---:B------:R-:W-:Y:S03]  /*18640*/  HMMA.16816.F32.BF16 R136, R164.reuse, R138, RZ ;  /* 0x0000008aa488723c */ /* 0x040fe600000418ff */
[----:B------:R-:W2:Y:S04]  /*18650*/  LDSM.16.M88.4 R148, [R195+0x7000] ;  /* 0x00700000c394783b */ /* 0x000ea80000000200 */
[----:B------:R-:W-:Y:S01]  /*18660*/  LDSM.16.M88.4 R176, [R196] ;  /* 0x00000000c4b0783b */ /* 0x000fe20000000200 */
[----:B------:R-:W-:Y:S03]  /*18670*/  HMMA.16816.F32.BF16 R32, R164, R28, RZ ;  /* 0x0000001ca420723c */ /* 0x000fe600000418ff */
[----:B------:R-:W4:Y:S01]  /*18680*/  LD.E R2, [R180.64+0x18c] ;  /* 0x00018c04b4027980 */ /* 0x000f22000c101900 */
[----:B------:R-:W-:-:S03]  /*18690*/  IMAD R0, R223, 0x40, R0 ;  /* 0x00000040df007824 */ /* 0x000fc600078e0200 */
[----:B------:R-:W0:Y:S01]  /*186a0*/  LDGDEPBAR ;  /* 0x00000000000079af */ /* 0x000e220000000000 */
[C---:B------:R-:W-:Y:S08]  /*186b0*/  HMMA.16816.F32.BF16 R28, R164.reuse, R30, RZ ;  /* 0x0000001ea41c723c */ /* 0x040ff000000418ff */
[C---:B------:R-:W-:Y:S08]  /*186c0*/  HMMA.16816.F32.BF16 R24, R164.reuse, R20, RZ ;  /* 0x00000014a418723c */ /* 0x040ff000000418ff */
[C---:B------:R-:W-:Y:S08]  /*186d0*/  HMMA.16816.F32.BF16 R20, R164.reuse, R22, RZ ;  /* 0x00000016a414723c */ /* 0x040ff000000418ff */
[C---:B------:R-:W-:Y:S08]  /*186e0*/  HMMA.16816.F32.BF16 R168, R164.reuse, R144, RZ ;  /* 0x00000090a4a8723c */ /* 0x040ff000000418ff */
[----:B------:R-:W-:Y:S01]  /*186f0*/  HMMA.16816.F32.BF16 R164, R164, R146, RZ ;  /* 0x00000092a4a4723c */ /* 0x000fe200000418ff */
[----:B------:R-:W1:Y:S07]  /*18700*/  LDSM.16.M88.4 R144, [R195+0x7800] ;  /* 0x00780000c390783b */ /* 0x000e6e0000000200 */
[C---:B---3--:R-:W-:Y:S08]  /*18710*/  HMMA.16816.F32.BF16 R140, R8.reuse, R12, R140 ;  /* 0x0000000c088c723c */ /* 0x048ff0000004188c */
[C---:B------:R-:W-:Y:S01]  /*18720*/  HMMA.16816.F32.BF16 R136, R8.reuse, R14, R136 ;  /* 0x0000000e0888723c */ /* 0x040fe20000041888 */
[----:B------:R-:W3:Y:S07]  /*18730*/  LDSM.16.M88.4 R12, [R191] ;  /* 0x00000000bf0c783b */ /* 0x000eee0000000200 */
[C---:B-----5:R-:W-:Y:S08]  /*18740*/  HMMA.16816.F32.BF16 R32, R8.reuse, R172, R32 ;  /* 0x000000ac0820723c */ /* 0x060ff00000041820 */
[C---:B------:R-:W-:Y:S01]  /*18750*/  HMMA.16816.F32.BF16 R28, R8.reuse, R174, R28 ;  /* 0x000000ae081c723c */ /* 0x040fe2000004181c */
[----:B------:R-:W-:Y:S07]  /*18760*/  LDSM.16.M88.4 R172, [R191+0x1800] ;  /* 0x00180000bfac783b */ /* 0x000fee0000000200 */
[C---:B------:R-:W-:Y:S08]  /*18770*/  HMMA.16816.F32.BF16 R24, R8.reuse, R160, R24 ;  /* 0x000000a00818723c */ /* 0x040ff00000041818 */
[C---:B------:R-:W-:Y:S01]  /*18780*/  HMMA.16816.F32.BF16 R20, R8.reuse, R162, R20 ;  /* 0x000000a20814723c */ /* 0x040fe20000041814 */
[----:B------:R-:W-:Y:S07]  /*18790*/  LDSM.16.M88.4 R160, [R201+0x2000] ;  /* 0x00200000c9a0783b */ /* 0x000fee0000000200 */
[C---:B------:R-:W-:Y:S08]  /*187a0*/  HMMA.16816.F32.BF16 R168, R8.reuse, R156, R168 ;  /* 0x0000009c08a8723c */ /* 0x040ff000000418a8 */
[----:B------:R-:W-:Y:S01]  /*187b0*/  HMMA.16816.F32.BF16 R164, R8, R158, R164 ;  /* 0x0000009e08a4723c */ /* 0x000fe200000418a4 */
[----:B------:R-:W5:Y:S04]  /*187c0*/  LDSM.16.M88.4 R8, [R191+0x800] ;  /* 0x00080000bf08783b */ /* 0x000f680000000200 */
        /* <DEDUP_REMOVED lines=8> */
[C---:B------:R-:W-:Y:S01]  /*18850*/  HMMA.16816.F32.BF16 R20, R16.reuse, R150, R20 ;  /* 0x000000961014723c */ /* 0x040fe20000041814 */
[----:B------:R-:W1:Y:S07]  /*18860*/  LDSM.16.M88.4 R148, [R200+0x9000] ;  /* 0x00900000c894783b */ /* 0x000e6e0000000200 */
[C---:B------:R-:W-:Y:S08]  /*18870*/  HMMA.16816.F32.BF16 R168, R16.reuse, R144, R168 ;  /* 0x0000009010a8723c */ /* 0x040ff000000418a8 */
[----:B------:R-:W-:Y:S01]  /*18880*/  HMMA.16816.F32.BF16 R164, R16, R146, R164 ;  /* 0x0000009210a4723c */ /* 0x000fe200000418a4 */
[----:B------:R-:W2:Y:S04]  /*18890*/  LDSM.16.M88.4 R144, [R200+0x9800] ;  /* 0x00980000c890783b */ /* 0x000ea80000000200 */
[----:B------:R-:W-:Y:S03]  /*188a0*/  LDSM.16.M88.4 R16, [R199+0x2000] ;  /* 0x00200000c710783b */ /* 0x000fe60000000200 */
[C---:B---3--:R-:W-:Y:S08]  /*188b0*/  HMMA.16816.F32.BF16 R140, R176.reuse, R12, R140 ;  /* 0x0000000cb08c723c */ /* 0x048ff0000004188c */
[C---:B------:R-:W-:Y:S01]  /*188c0*/  HMMA.16816.F32.BF16 R136, R176.reuse, R14, R136 ;  /* 0x0000000eb088723c */ /* 0x040fe20000041888 */
[----:B------:R-:W3:Y:S07]  /*188d0*/  LDSM.16.M88.4 R12, [R190] ;  /* 0x00000000be0c783b */ /* 0x000eee0000000200 */
[C---:B-----5:R-:W-:Y:S08]  /*188e0*/  HMMA.16816.F32.BF16 R32, R176.reuse, R8, R32 ;  /* 0x00000008b020723c */ /* 0x060ff00000041820 */
[C---:B------:R-:W-:Y:S01]  /*188f0*/  HMMA.16816.F32.BF16 R28, R176.reuse, R10, R28 ;  /* 0x0000000ab01c723c */ /* 0x040fe2000004181c */
[----:B------:R-:W5:Y:S07]  /*18900*/  LDSM.16.M88.4 R8, [R189] ;  /* 0x00000000bd08783b */ /* 0x000f6e0000000200 */
[C---:B-1----:R-:W-:Y:S08]  /*18910*/  HMMA.16816.F32.BF16 R24, R176.reuse, R4, R24 ;  /* 0x00000004b018723c */ /* 0x042ff00000041818 */
[C---:B------:R-:W-:Y:S01]  /*18920*/  HMMA.16816.F32.BF16 R20, R176.reuse, R6, R20 ;  /* 0x00000006b014723c */ /* 0x040fe20000041814 */
[----:B------:R-:W1:Y:S07]  /*18930*/  LDSM.16.M88.4 R4, [R188] ;  /* 0x00000000bc04783b */ /* 0x000e6e0000000200 */
[C---:B------:R-:W-:Y:S08]  /*18940*/  HMMA.16816.F32.BF16 R168, R176.reuse, R172, R168 ;  /* 0x000000acb0a8723c */ /* 0x040ff000000418a8 */
[----:B------:R-:W-:Y:S08]  /*18950*/  HMMA.16816.F32.BF16 R164, R176, R174, R164 ;  /* 0x000000aeb0a4723c */ /* 0x000ff000000418a4 */
        /* <DEDUP_REMOVED lines=8> */
[----:B------:R-:W1:Y:S04]  /*189e0*/  LDSM.16.M88.4 R148, [R195+0x8000] ;  /* 0x00800000c394783b */ /* 0x000e680000000200 */
[----:B------:R-:W1:Y:S03]  /*189f0*/  LDSM.16.M88.4 R20, [R195+0x8800] ;  /* 0x00880000c314783b */ /* 0x000e660000000200 */
[C---:B------:R-:W-:Y:S01]  /*18a00*/  HMMA.16816.F32.BF16 R176, R160.reuse, R144, R168 ;  /* 0x00000090a0b0723c */ /* 0x040fe200000418a8 */
[----:B------:R-:W-:Y:S07]  /*18a10*/  LDSM.16.M88.4 R168, [R195+0x9000] ;  /* 0x00900000c3a8783b */ /* 0x000fee0000000200 */
[----:B------:R-:W-:Y:S01]  /*18a20*/  HMMA.16816.F32.BF16 R164, R160, R146, R164 ;  /* 0x00000092a0a4723c */ /* 0x000fe200000418a4 */
[----:B------:R-:W-:Y:S07]  /*18a30*/  LDSM.16.M88.4 R144, [R191+0x3800] ;  /* 0x00380000bf90783b */ /* 0x000fee0000000200 */
[C---:B---3--:R-:W-:Y:S08]  /*18a40*/  HMMA.16816.F32.BF16 R140, R16.reuse, R12, R140 ;  /* 0x0000000c108c723c */ /* 0x048ff0000004188c */
[C---:B------:R-:W-:Y:S01]  /*18a50*/  HMMA.16816.F32.BF16 R136, R16.reuse, R14, R136 ;  /* 0x0000000e1088723c */ /* 0x040fe20000041888 */
[----:B------:R-:W-:Y:S07]  /*18a60*/  LDSM.16.M88.4 R12, [R196+0x2000] ;  /* 0x00200000c40c783b */ /* 0x000fee0000000200 */
[C---:B-----5:R-:W-:Y:S08]  /*18a70*/  HMMA.16816.F32.BF16 R32, R16.reuse, R8, R32 ;  /* 0x000000081020723c */ /* 0x060ff00000041820 */
[C---:B------:R-:W-:Y:S01]  /*18a80*/  HMMA.16816.F32.BF16 R28, R16.reuse, R10, R28 ;  /* 0x0000000a101c723c */ /* 0x040fe2000004181c */
[----:B------:R-:W3:Y:S07]  /*18a90*/  LDSM.16.M88.4 R8, [R195+0x9800] ;  /* 0x00980000c308783b */ /* 0x000eee0000000200 */
[C---:B-1----:R-:W-:Y:S08]  /*18aa0*/  HMMA.16816.F32.BF16 R24, R16.reuse, R4, R24 ;  /* 0x000000041018723c */ /* 0x042ff00000041818 */
[C---:B------:R-:W-:Y:S01]  /*18ab0*/  HMMA.16816.F32.BF16 R172, R16.reuse, R6, R172 ;  /* 0x0000000610ac723c */ /* 0x040fe200000418ac */
[----:B------:R-:W1:Y:S07]  /*18ac0*/  LDSM.16.M88.4 R4, [R191+0x2000] ;  /* 0x00200000bf04783b */ /* 0x000e6e0000000200 */
[C---:B--2---:R-:W-:Y:S08]  /*18ad0*/  HMMA.16816.F32.BF16 R176, R16.reuse, R152, R176 ;  /* 0x0000009810b0723c */ /* 0x044ff000000418b0 */
[----:B------:R-:W-:Y:S01]  /*18ae0*/  HMMA.16816.F32.BF16 R164, R16, R154, R164 ;  /* 0x0000009a10a4723c */ /* 0x000fe200000418a4 */
[----:B------:R-:W2:Y:S04]  /*18af0*/  LDSM.16.M88.4 R16, [R191+0x3000] ;  /* 0x00300000bf10783b */ /* 0x000ea80000000200 */
[----:B------:R-:W-:Y:S03]  /*18b00*/  LDSM.16.M88.4 R152, [R200+0xb000] ;  /* 0x00b00000c898783b */ /* 0x000fe60000000200 */
[C---:B------:R-:W-:Y:S08]  /*18b10*/  HMMA.16816.F32.BF16 R140, R156.reuse, R148, R140 ;  /* 0x000000949c8c723c */ /* 0x040ff0000004188c */
[C---:B------:R-:W-:Y:S01]  /*18b20*/  HMMA.16816.F32.BF16 R136, R156.reuse, R150, R136 ;  /* 0x000000969c88723c */ /* 0x040fe20000041888 */
[----:B------:R-:W-:Y:S07]  /*18b30*/  LDSM.16.M88.4 R148, [R201+0x4000] ;  /* 0x00400000c994783b */ /* 0x000fee0000000200 */
[C---:B------:R-:W-:Y:S08]  /*18b40*/  HMMA.16816.F32.BF16 R32, R156.reuse, R20, R32 ;  /* 0x000000149c20723c */ /* 0x040ff00000041820 */
[C---:B------:R-:W-:Y:S01]  /*18b50*/  HMMA.16816.F32.BF16 R28, R156.reuse, R22, R28 ;  /* 0x000000169c1c723c */ /* 0x040fe2000004181c */
[----:B------:R-:W5:Y:S07]  /*18b60*/  LDSM.16.M88.4 R20, [R191+0x2800] ;  /* 0x00280000bf14783b */ /* 0x000f6e0000000200 */
[C---:B---3--:R-:W-:Y:S08]  /*18b70*/  HMMA.16816.F32.BF16 R176, R156.reuse, R8, R176 ;  /* 0x000000089cb0723c */ /* 0x048ff000000418b0 */
[C---:B------:R-:W-:Y:S08]  /*18b80*/  HMMA.16816.F32.BF16 R172, R156.reuse, R170, R172 ;  /* 0x000000aa9cac723c */ /* 0x040ff000000418ac */
[----:B------:R-:W-:Y:S01]  /*18b90*/  HMMA.16816.F32.BF16 R164, R156, R10, R164 ;  /* 0x0000000a9ca4723c */ /* 0x000fe200000418a4 */
[----:B------:R-:W-:Y:S07]  /*18ba0*/  LDSM.16.M88.4 R8, [R200+0xa000] ;  /* 0x00a00000c808783b */ /* 0x000fee0000000200 */
[C---:B-1----:R-:W-:Y:S08]  /*18bb0*/  HMMA.16816.F32.BF16 R140, R12.reuse, R4, R140 ;  /* 0x000000040c8c723c */ /* 0x042ff0000004188c */
[----:B------:R-:W-:Y:S01]  /*18bc0*/  HMMA.16816.F32.BF16 R136, R12, R6, R136 ;  /* 0x000000060c88723c */ /* 0x000fe20000041888 */
[----:B------:R-:W1:Y:S07]  /*18bd0*/  LDSM.16.M88.4 R4, [R200+0xb800] ;  /* 0x00b80000c804783b */ /* 0x000e6e0000000200 */
[----:B------:R-:W-:Y:S01]  /*18be0*/  HMMA.16816.F32.BF16 R24, R156, R168, R24 ;  /* 0x000000a89c18723c */ /* 0x000fe20000041818 */
[----:B------:R-:W-:Y:S07]  /*18bf0*/  LDSM.16.M88.4 R156, [R200+0xa800] ;  /* 0x00a80000c89c783b */ /* 0x000fee0000000200 */
[C---:B------:R-:W-:Y:S08]  /*18c00*/  HMMA.16816.F32.BF16 R176, R12.reuse, R144, R176 ;  /* 0x000000900cb0723c */ /* 0x040ff000000418b0 */
[C---:B--2---:R-:W-:Y:S08]  /*18c10*/  HMMA.16816.F32.BF16 R172, R12.reuse, R18, R172 ;  /* 0x000000120cac723c */ /* 0x044ff000000418ac */
[C---:B------:R-:W-:Y:S01]  /*18c20*/  HMMA.16816.F32.BF16 R164, R12.reuse, R146, R164 ;  /* 0x000000920ca4723c */ /* 0x040fe200000418a4 */
[----:B------:R-:W-:Y:S01]  /*18c30*/  IADD3 R133, R0, 0x1, RZ ;  /* 0x0000000100857810 */ /* 0x000fe20007ffe0ff */
[----:B------:R-:W-:Y:S06]  /*18c40*/  LDSM.16.M88.4 R144, [R197+0x4000] ;  /* 0x00400000c590783b */ /* 0x000fec0000000200 */
[C---:B-----5:R-:W-:Y:S08]  /*18c50*/  HMMA.16816.F32.BF16 R32, R12.reuse, R20, R32 ;  /* 0x000000140c20723c */ /* 0x060ff00000041820 */
[C---:B------:R-:W-:Y:S01]  /*18c60*/  HMMA.16816.F32.BF16 R28, R12.reuse, R22, R28 ;  /* 0x000000160c1c723c */ /* 0x040fe2000004181c */
[----:B------:R-:W-:Y:S07]  /*18c70*/  LDSM.16.M88.4 R20, [R199+0x4000] ;  /* 0x00400000c714783b */ /* 0x000fee0000000200 */
[----:B------:R-:W-:Y:S01]  /*18c80*/  HMMA.16816.F32.BF16 R24, R12, R16, R24 ;  /* 0x000000100c18723c */ /* 0x000fe20000041818 */
[----:B------:R-:W2:Y:S04]  /*18c90*/  LDSM.16.M88.4 R16, [R186] ;  /* 0x00000000ba10783b */ /* 0x000ea80000000200 */
[----:B------:R-:W-:Y:S03]  /*18ca0*/  LDSM.16.M88.4 R12, [R195+0xa000] ;  /* 0x00a00000c30c783b */ /* 0x000fe60000000200 */
[C---:B-1----:R-:W-:Y:S07]  /*18cb0*/  HMMA.16816.F32.BF16 R176, R148.reuse, R4, R176 ;  /* 0x0000000494b0723c */ /* 0x042fee00000418b0 */
[----:B------:R-:W-:Y:S01]  /*18cc0*/  IMAD.IADD R4, R230, 0x1, -R0 ;  /* 0x00000001e6047824 */ /* 0x000fe200078e0a00 */
[C---:B------:R-:W-:Y:S08]  /*18cd0*/  HMMA.16816.F32.BF16 R140, R148.reuse, R8, R140 ;  /* 0x00000008948c723c */ /* 0x040ff0000004188c */
[C---:B------:R-:W-:Y:S07]  /*18ce0*/  HMMA.16816.F32.BF16 R172, R148.reuse, R154, R172 ;  /* 0x0000009a94ac723c */ /* 0x040fee00000418ac */
[----:B------:R-:W-:Y:S01]  /*18cf0*/  IABS R155, R4 ;  /* 0x00000004009b7213 */ /* 0x000fe20000000000 */
[C---:B------:R-:W-:Y:S01]  /*18d00*/  HMMA.16816.F32.BF16 R164, R148.reuse, R6, R164 ;  /* 0x0000000694a4723c */ /* 0x040fe200000418a4 */
[----:B------:R-:W1:Y:S07]  /*18d10*/  LDSM.16.M88.4 R4, [R184] ;  /* 0x00000000b804783b */ /* 0x000e6e0000000200 */
[C---:B------:R-:W-:Y:S01]  /*18d20*/  HMMA.16816.F32.BF16 R136, R148.reuse, R10, R136 ;  /* 0x0000000a9488723c */ /* 0x040fe20000041888 */
[----:B------:R-:W3:Y:S07]  /*18d30*/  LDSM.16.M88.4 R8, [R185] ;  /* 0x00000000b908783b */ /* 0x000eee0000000200 */
[----:B------:R-:W-:Y:S08]  /*18d40*/  HMMA.16816.F32.BF16 R24, R148, R152, R24 ;  /* 0x000000989418723c */ /* 0x000ff00000041818 */
[----:B--2---:R-:W-:Y:S01]  /*18d50*/  HMMA.16816.F32.BF16 R140, R20, R16, R140 ;  /* 0x00000010148c723c */ /* 0x004fe2000004188c */
[----:B------:R-:W-:-:S06]  /*18d60*/  IADD3 R152, R0, 0x9, RZ ;  /* 0x0000000900987810 */ /* 0x000fcc0007ffe0ff */
[--C-:B------:R-:W-:Y:S01]  /*18d70*/  IMAD.IADD R17, R230, 0x1, -R133.reuse ;  /* 0x00000001e6117824 */ /* 0x100fe200078e0a85 */
[----:B------:R-:W-:Y:S01]  /*18d80*/  HMMA.16816.F32.BF16 R32, R148, R156, R32 ;  /* 0x0000009c9420723c */ /* 0x000fe20000041820 */
[----:B------:R-:W-:-:S03]  /*18d90*/  IMAD.IADD R16, R227, 0x1, -R133 ;  /* 0x00000001e3107824 */ /* 0x000fc600078e0a85 */
[----:B------:R-:W-:-:S04]  /*18da0*/  IABS R17, R17 ;  /* 0x0000001100117213 */ /* 0x000fc80000000000 */
[----:B------:R-:W-:Y:S01]  /*18db0*/  HMMA.16816.F32.BF16 R28, R148, R158, R28 ;  /* 0x0000009e941c723c */ /* 0x000fe2000004181c */
[----:B------:R-:W-:Y:S01]  /*18dc0*/  IMAD.IADD R154, R230, 0x1, -R152 ;  /* 0x00000001e69a7824 */ /* 0x000fe200078e0a98 */
[----:B------:R2:W-:Y:S01]  /*18dd0*/  I2F R157, R17 ;  /* 0x00000011009d7306 */ /* 0x0005e20000201400 */
[----:B------:R-:W-:-:S04]  /*18de0*/  IADD3 R134, R0, 0x8, RZ ;  /* 0x0000000800867810 */ /* 0x000fc80007ffe0ff */
[----:B------:R-:W-:Y:S01]  /*18df0*/  IABS R159, R16 ;  /* 0x00000010009f7213 */ /* 0x000fe20000000000 */
[C---:B------:R-:W-:Y:S01]  /*18e00*/  HMMA.16816.F32.BF16 R136, R20.reuse, R18, R136 ;  /* 0x000000121488723c */ /* 0x040fe20000041888 */
[----:B------:R-:W-:Y:S01]  /*18e10*/  IABS R154, R154 ;  /* 0x0000009a009a7213 */ /* 0x000fe20000000000 */
[----:B------:R-:W-:Y:S01]  /*18e20*/  IMAD.IADD R148, R230, 0x1, -R134 ;  /* 0x00000001e6947824 */ /* 0x000fe200078e0a86 */
[----:B--2---:R-:W2:Y:S05]  /*18e30*/  LDSM.16.M88.4 R16, [R195+0xa800] ;  /* 0x00a80000c310783b */ /* 0x004eaa0000000200 */
[----:B-1----:R-:W-:Y:S01]  /*18e40*/  HMMA.16816.F32.BF16 R24, R20, R4, R24 ;  /* 0x000000041418723c */ /* 0x002fe20000041818 */
[----:B------:R-:W-:Y:S01]  /*18e50*/  IMAD.MOV.U32 R169, RZ, RZ, R154 ;  /* 0x000000ffffa97224 */ /* 0x000fe200078e009a */
[----:B------:R-:W-:-:S05]  /*18e60*/  IADD3 R154, R0, 0x10, RZ ;  /* 0x00000010009a7810 */ /* 0x000fca0007ffe0ff */
[----:B------:R-:W-:Y:S01]  /*18e70*/  IMAD.IADD R4, R227, 0x1, -R152 ;  /* 0x00000001e3047824 */ /* 0x000fe200078e0a98 */
[----:B------:R-:W-:Y:S01]  /*18e80*/  IABS R163, R148 ;  /* 0x0000009400a37213 */ /* 0x000fe20000000000 */
[----:B---3--:R-:W-:Y:S01]  /*18e90*/  HMMA.16816.F32.BF16 R32, R20, R8, R32 ;  /* 0x000000081420723c */ /* 0x008fe20000041820 */
[----:B------:R-:W-:Y:S02]  /*18ea0*/  IMAD.IADD R5, R230, 0x1, -R154 ;  /* 0x00000001e6057824 */ /* 0x000fe400078e0a9a */
[----:B------:R-:W-:-:S05]  /*18eb0*/  IABS R4, R4 ;  /* 0x0000000400047213 */ /* 0x000fca0000000000 */
[----:B------:R-:W-:Y:S01]  /*18ec0*/  HMMA.16816.F32.BF16 R148, R20, R10, R28 ;  /* 0x0000000a1494723c */ /* 0x000fe2000004181c */
[----:B------:R-:W-:Y:S01]  /*18ed0*/  LDSM.16.M88.4 R28, [R196+0x4000] ;  /* 0x00400000c41c783b */ /* 0x000fe20000000200 */
[----:B------:R-:W-:-:S03]  /*18ee0*/  IMAD.MOV.U32 R171, RZ, RZ, R4 ;  /* 0x000000ffffab7224 */ /* 0x000fc600078e0004 */
[----:B------:R-:W1:Y:S01]  /*18ef0*/  LDSM.16.M88.4 R8, [R191+0x4000] ;  /* 0x00400000bf08783b */ /* 0x000e620000000200 */
[----:B------:R-:W-:Y:S01]  /*18f00*/  IABS R4, R5 ;  /* 0x0000000500047213 */ /* 0x000fe20000000000 */
[----:B------:R-:W-:Y:S01]  /*18f10*/  IMAD.IADD R5, R227, 0x1, -R154 ;  /* 0x00000001e3057824 */ /* 0x000fe200078e0a9a */
[----:B------:R-:W-:Y:S01]  /*18f20*/  IADD3 R156, R0, 0x11, RZ ;  /* 0x00000011009c7810 */ /* 0x000fe20007ffe0ff */
[----:B------:R-:W-:Y:S02]  /*18f30*/  HMMA.16816.F32.BF16 R140, R144, R12, R140 ;  /* 0x0000000c908c723c */ /* 0x000fe4000004188c */
[----:B------:R-:W-:Y:S01]  /*18f40*/  IMAD.MOV.U32 R237, RZ, RZ, R4 ;  /* 0x000000ffffed7224 */ /* 0x000fe200078e0004 */
[----:B------:R-:W-:Y:S01]  /*18f50*/  IABS R4, R5 ;  /* 0x0000000500047213 */ /* 0x000fe20000000000 */
[----:B------:R-:W-:-:S04]  /*18f60*/  IMAD.IADD R5, R230, 0x1, -R156 ;  /* 0x00000001e6057824 */ /* 0x000fc800078e0a9c */
[----:B------:R-:W-:Y:S01]  /*18f70*/  HMMA.16816.F32.BF16 R136, R144, R14, R136 ;  /* 0x0000000e9088723c */ /* 0x000fe20000041888 */
[----:B------:R-:W3:Y:S01]  /*18f80*/  LDSM.16.M88.4 R12, [R135] ;  /* 0x00000000870c783b */ /* 0x000ee20000000200 */
[----:B------:R-:W-:Y:S01]  /*18f90*/  IMAD.MOV.U32 R235, RZ, RZ, R4 ;  /* 0x000000ffffeb7224 */ /* 0x000fe200078e0004 */
[----:B------:R-:W-:Y:S01]  /*18fa0*/  IABS R4, R5 ;  /* 0x0000000500047213 */ /* 0x000fe20000000000 */
[----:B------:R-:W-:Y:S01]  /*18fb0*/  IMAD.IADD R5, R227, 0x1, -R156 ;  /* 0x00000001e3057824 */ /* 0x000fe200078e0a9c */
[----:B------:R-:W-:-:S03]  /*18fc0*/  IADD3 R158, R0, 0x18, RZ ;  /* 0x00000018009e7810 */ /* 0x000fc60007ffe0ff */
[----:B------:R-:W-:Y:S01]  /*18fd0*/  IMAD.MOV.U32 R241, RZ, RZ, R4 ;  /* 0x000000fffff17224 */ /* 0x000fe200078e0004 */
[----:B------:R-:W-:Y:S01]  /*18fe0*/  IABS R4, R5 ;  /* 0x0000000500047213 */ /* 0x000fe20000000000 */
[----:B------:R-:W-:Y:S01]  /*18ff0*/  IMAD.IADD R5, R230, 0x1, -R158 ;  /* 0x00000001e6057824 */ /* 0x000fe200078e0a9e */
[----:B--2---:R-:W-:Y:S03]  /*19000*/  HMMA.16816.F32.BF16 R32, R144, R16, R32 ;  /* 0x000000109020723c */ /* 0x004fe60000041820 */
[----:B------:R-:W-:Y:S01]  /*19010*/  IMAD.MOV.U32 R239, RZ, RZ, R4 ;  /* 0x000000ffffef7224 */ /* 0x000fe200078e0004 */
[----:B------:R-:W-:-:S04]  /*19020*/  IABS R4, R5 ;  /* 0x0000000500047213 */ /* 0x000fc80000000000 */
[----:B------:R-:W-:Y:S01]  /*19030*/  HMMA.16816.F32.BF16 R148, R144, R18, R148 ;  /* 0x000000129094723c */ /* 0x000fe20000041894 */
[----:B------:R-:W2:Y:S01]  /*19040*/  LDSM.16.M88.4 R16, [R195+0xb000] ;  /* 0x00b00000c310783b */ /* 0x000ea20000000200 */
[----:B------:R-:W-:Y:S01]  /*19050*/  IMAD.IADD R5, R227, 0x1, -R158 ;  /* 0x00000001e3057824 */ /* 0x000fe200078e0a9e */
[----:B------:R-:W-:Y:S01]  /*19060*/  IADD3 R160, R0, 0x19, RZ ;  /* 0x0000001900a07810 */ /* 0x000fe20007ffe0ff */
[----:B------:R-:W-:-:S03]  /*19070*/  IMAD.MOV.U32 R245, RZ, RZ, R4 ;  /* 0x000000fffff57224 */ /* 0x000fc600078e0004 */
[----:B------:R-:W-:Y:S01]  /*19080*/  IABS R4, R5 ;  /* 0x0000000500047213 */ /* 0x000fe20000000000 */
[----:B------:R-:W-:Y:S01]  /*19090*/  IMAD.IADD R5, R230, 0x1, -R160 ;  /* 0x00000001e6057824 */ /* 0x000fe200078e0aa0 */
[----:B-1----:R-:W-:Y:S03]  /*190a0*/  HMMA.16816.F32.BF16 R140, R28, R8, R140 ;  /* 0x000000081c8c723c */ /* 0x002fe6000004188c */
[----:B------:R-:W-:Y:S01]  /*190b0*/  IMAD.MOV.U32 R243, RZ, RZ, R4 ;  /* 0x000000fffff37224 */ /* 0x000fe200078e0004 */
[----:B------:R-:W-:Y:S01]  /*190c0*/  IABS R4, R5 ;  /* 0x0000000500047213 */ /* 0x000fe20000000000 */
[----:B------:R-:W-:-:S03]  /*190d0*/  IMAD.IADD R5, R227, 0x1, -R160 ;  /* 0x00000001e3057824 */ /* 0x000fc600078e0aa0 */
[----:B------:R-:W-:Y:S01]  /*190e0*/  HMMA.16816.F32.BF16 R136, R28, R10, R136 ;  /* 0x0000000a1c88723c */ /* 0x000fe20000041888 */
[----:B------:R-:W1:Y:S01]  /*190f0*/  LDSM.16.M88.4 R8, [R191+0x4800] ;  /* 0x00480000bf08783b */ /* 0x000e620000000200 */
[----:B------:R-:W-:Y:S01]  /*19100*/  IMAD.MOV.U32 R247, RZ, RZ, R4 ;  /* 0x000000fffff77224 */ /* 0x000fe200078e0004 */
[----:B------:R-:W-:-:S05]  /*19110*/  IABS R4, R5 ;  /* 0x0000000500047213 */ /* 0x000fca0000000000 */
[----:B------:R-:W-:Y:S01]  /*19120*/  HMMA.16816.F32.BF16 R172, R20, R6, R172 ;  /* 0x0000000614ac723c */ /* 0x000fe200000418ac */
[----:B------:R-:W-:-:S07]  /*19130*/  IADD3 R162, R0, 0x20, RZ ;  /* 0x0000002000a27810 */ /* 0x000fce0007ffe0ff */
[C---:B---3--:R-:W-:Y:S08]  /*19140*/  HMMA.16816.F32.BF16 R176, R20.reuse, R12, R176 ;  /* 0x0000000c14b0723c */ /* 0x048ff000000418b0 */
[----:B------:R-:W-:Y:S07]  /*19150*/  HMMA.16816.F32.BF16 R164, R20, R14, R164 ;  /* 0x0000000e14a4723c */ /* 0x000fee00000418a4 */
[----:B------:R-:W-:-:S02]  /*19160*/  IMAD.MOV.U32 R21, RZ, RZ, R4 ;  /* 0x000000ffff157224 */ /* 0x000fc400078e0004 */
[----:B------:R-:W3:Y:S01]  /*19170*/  LDSM.16.M88.4 R4, [R191+0x5000] ;  /* 0x00500000bf04783b */ /* 0x000ee20000000200 */
[--C-:B------:R-:W-:Y:S01]  /*19180*/  IMAD.IADD R12, R230, 0x1, -R162.reuse ;  /* 0x00000001e60c7824 */ /* 0x100fe200078e0aa2 */
[----:B--2---:R-:W-:Y:S01]  /*19190*/  HMMA.16816.F32.BF16 R24, R144, R16, R24 ;  /* 0x000000109018723c */ /* 0x004fe20000041818 */
[----:B------:R-:W-:-:S03]  /*191a0*/  IMAD.IADD R13, R227, 0x1, -R162 ;  /* 0x00000001e30d7824 */ /* 0x000fc600078e0aa2 */
[----:B------:R-:W-:-:S03]  /*191b0*/  IABS R12, R12 ;  /* 0x0000000c000c7213 */ /* 0x000fc60000000000 */
[----:B------:R-:W-:Y:S02]  /*191c0*/  IADD3 R16, R0, 0x21, RZ ;  /* 0x0000002100107810 */ /* 0x000fe40007ffe0ff */
[----:B------:R-:W-:Y:S01]  /*191d0*/  IMAD.MOV.U32 R17, RZ, RZ, R12 ;  /* 0x000000ffff117224 */ /* 0x000fe200078e000c */
[----:B------:R-:W-:Y:S02]  /*191e0*/  IABS R12, R13 ;  /* 0x0000000d000c7213 */ /* 0x000fe40000000000 */
[----:B------:R-:W-:Y:S01]  /*191f0*/  IMAD.IADD R13, R230, 0x1, -R16 ;  /* 0x00000001e60d7824 */ /* 0x000fe200078e0a10 */
[----:B------:R-:W-:Y:S07]  /*19200*/  HMMA.16816.F32.BF16 R172, R144, R18, R172 ;  /* 0x0000001290ac723c */ /* 0x000fee00000418ac */
[----:B------:R-:W-:Y:S01]  /*19210*/  IMAD.MOV.U32 R19, RZ, RZ, R12 ;  /* 0x000000ffff137224 */ /* 0x000fe200078e000c */
[----:B------:R-:W-:Y:S01]  /*19220*/  IABS R12, R13 ;  /* 0x0000000d000c7213 */ /* 0x000fe20000000000 */
[----:B------:R-:W-:Y:S01]  /*19230*/  IMAD.IADD R18, R227, 0x1, -R16 ;  /* 0x00000001e3127824 */ /* 0x000fe200078e0a10 */
[----:B-1----:R-:W-:Y:S04]  /*19240*/  HMMA.16816.F32.BF16 R32, R28, R8, R32 ;  /* 0x000000081c20723c */ /* 0x002fe80000041820 */
[----:B------:R-:W-:-:S03]  /*19250*/  IABS R18, R18 ;  /* 0x0000001200127213 */ /* 0x000fc60000000000 */
[----:B------:R-:W-:Y:S01]  /*19260*/  IMAD.MOV.U32 R9, RZ, RZ, R12 ;  /* 0x000000ffff097224 */ /* 0x000fe200078e000c */
[----:B------:R-:W-:Y:S01]  /*19270*/  IADD3 R8, R0, 0x28, RZ ;  /* 0x0000002800087810 */ /* 0x000fe20007ffe0ff */
[----:B------:R-:W1:Y:S01]  /*19280*/  LDSM.16.M88.4 R12, [R195+0xb800] ;  /* 0x00b80000c30c783b */ /* 0x000e620000000200 */
[----:B------:R-:W-:Y:S01]  /*19290*/  HMMA.16816.F32.BF16 R148, R28, R10, R148 ;  /* 0x0000000a1c94723c */ /* 0x000fe20000041894 */
[----:B------:R-:W-:Y:S02]  /*192a0*/  IMAD.MOV.U32 R249, RZ, RZ, R18 ;  /* 0x000000fffff97224 */ /* 0x000fe400078e0012 */
[----:B------:R-:W-:-:S04]  /*192b0*/  IMAD.IADD R18, R227, 0x1, -R8 ;  /* 0x00000001e3127824 */ /* 0x000fc800078e0a08 */
[----:B------:R-:W-:Y:S01]  /*192c0*/  IADD3 R10, R0, 0x29, RZ ;  /* 0x00000029000a7810 */ /* 0x000fe20007ffe0ff */
[----:B---3--:R-:W-:Y:S01]  /*192d0*/  HMMA.16816.F32.BF16 R24, R28, R4, R24 ;  /* 0x000000041c18723c */ /* 0x008fe20000041818 */
[----:B------:R-:W-:-:S06]  /*192e0*/  IABS R18, R18 ;  /* 0x0000001200127213 */ /* 0x000fcc0000000000 */
[----:B------:R-:W-:Y:S01]  /*192f0*/  IMAD.IADD R4, R230, 0x1, -R10 ;  /* 0x00000001e6047824 */ /* 0x000fe200078e0a0a */
[----:B------:R2:W-:Y:S04]  /*19300*/  I2F R251, R18 ;  /* 0x0000001200fb7306 */ /* 0x0005e80000201400 */
[----:B------:R-:W-:Y:S01]  /*19310*/  IABS R4, R4 ;  /* 0x0000000400047213 */ /* 0x000fe20000000000 */
[----:B----4-:R-:W-:-:S04]  /*19320*/  FMUL.FTZ R20, R140, R2 ;  /* 0x000000028c147220 */ /* 0x010fc80000410000 */
[----:B------:R-:W-:Y:S01]  /*19330*/  IMAD.MOV.U32 R240, RZ, RZ, R4 ;  /* 0x000000fffff07224 */ /* 0x000fe200078e0004 */
[----:B--2---:R-:W-:-:S05]  /*19340*/  IADD3 R18, R0, 0x30, RZ ;  /* 0x0000003000127810 */ /* 0x004fca0007ffe0ff */
[----:B------:R-:W-:Y:S01]  /*19350*/  IMAD.IADD R4, R230, 0x1, -R18 ;  /* 0x00000001e6047824 */ /* 0x000fe200078e0a12 */
[----:B------:R-:W-:Y:S01]  /*19360*/  IADD3 R234, R0, 0x39, RZ ;  /* 0x0000003900ea7810 */ /* 0x000fe20007ffe0ff */
[----:B------:R-:W-:Y:S03]  /*19370*/  I2F R155, R155 ;  /* 0x0000009b009b7306 */ /* 0x000fe60000201400 */
[----:B------:R-:W-:Y:S01]  /*19380*/  IABS R4, R4 ;  /* 0x0000000400047213 */ /* 0x000fe20000000000 */
[----:B------:R-:W-:-:S04]  /*19390*/  IMAD.IADD R153, R227, 0x1, -R0 ;  /* 0x00000001e3997824 */ /* 0x000fc800078e0a00 */
[----:B------:R-:W2:Y:S01]  /*193a0*/  MUFU.TANH R20, R20 ;  /* 0x0000001400147308 */ /* 0x000ea20000002400 */
[-C--:B------:R-:W-:Y:S01]  /*193b0*/  FMUL.FTZ R5, R136, R2.reuse ;  /* 0x0000000288057220 */ /* 0x080fe20000410000 */
[----:B------:R-:W-:Y:S06]  /*193c0*/  HMMA.16816.F32.BF16 R172, R28, R6, R172 ;  /* 0x000000061cac723c */ /* 0x000fec00000418ac */
[----:B------:R3:W-:Y:S01]  /*193d0*/  I2F R250, R4 ;  /* 0x0000000400fa7306 */ /* 0x0007e20000201400 */
[----:B------:R-:W-:Y:S01]  /*193e0*/  IABS R153, R153 ;  /* 0x0000009900997213 */ /* 0x000fe20000000000 */
[----:B------:R-:W-:-:S02]  /*193f0*/  FMUL.FTZ R7, R142, R2 ;  /* 0x000000028e077220 */ /* 0x000fc40000410000 */
[-C--:B------:R-:W-:Y:S02]  /*19400*/  FMUL.FTZ R6, R143, R2.reuse ;  /* 0x000000028f067220 */ /* 0x080fe40000410000 */
[----:B------:R-:W-:Y:S02]  /*19410*/  FMUL.FTZ R22, R137, R2 ;  /* 0x0000000289167220 */ /* 0x000fe40000410000 */
[----:B------:R-:W-:Y:S01]  /*19420*/  I2F R163, R163 ;  /* 0x000000a300a37306 */ /* 0x000fe20000201400 */
[----:B---3--:R-:W-:-:S07]  /*19430*/  IMAD.IADD R4, R227, 0x1, -R234 ;  /* 0x00000001e3047824 */ /* 0x008fce00078e0aea */
[----:B------:R-:W3:Y:S01]  /*19440*/  MUFU.TANH R5, R5 ;  /* 0x0000000500057308 */ /* 0x000ee20000002400 */
[----:B------:R-:W-:Y:S01]  /*19450*/  IABS R4, R4 ;  /* 0x0000000400047213 */ /* 0x000fe20000000000 */
[----:B-1----:R-:W-:Y:S01]  /*19460*/  HMMA.16816.F32.BF16 R176, R144, R12, R176 ;  /* 0x0000000c90b0723c */ /* 0x002fe200000418b0 */
[----:B------:R-:W-:-:S05]  /*19470*/  ISETP.GE.AND P5, PT, R0, R229, PT ;  /* 0x000000e50000720c */ /* 0x000fca0003fa6270 */
[----:B------:R-:W-:Y:S01]  /*19480*/  I2F R13, R4 ;  /* 0x00000004000d7306 */ /* 0x000fe20000201400 */
[----:B--2---:R-:W-:Y:S01]  /*19490*/  FFMA.FTZ R20, -R224, R155, R20 ;  /* 0x0000009be0147223 */ /* 0x004fe20000010114 */
[----:B------:R-:W-:-:S06]  /*194a0*/  ISETP.GE.OR P5, PT, R0, R228, !P5 ;  /* 0x000000e40000720c */ /* 0x000fcc0006fa6670 */
[----:B------:R-:W-:Y:S08]  /*194b0*/  I2F R153, R153 ;  /* 0x0000009900997306 */ /* 0x000ff00000201400 */
[----:B------:R-:W-:Y:S08]  /*194c0*/  I2F R159, R159 ;  /* 0x0000009f009f7306 */ /* 0x000ff00000201400 */
[----:B------:R-:W-:Y:S08]  /*194d0*/  I2F R169, R169 ;  /* 0x000000a900a97306 */ /* 0x000ff00000201400 */
[----:B------:R1:W2:Y:S08]  /*194e0*/  MUFU.TANH R4, R22 ;  /* 0x0000001600047308 */ /* 0x0002b00000002400 */
[----:B------:R-:W4:Y:S08]  /*194f0*/  MUFU.TANH R7, R7 ;  /* 0x0000000700077308 */ /* 0x000f300000002400 */
[----:B------:R-:W5:Y:S01]  /*19500*/  MUFU.TANH R6, R6 ;  /* 0x0000000600067308 */ /* 0x000f620000002400 */
[----:B-1----:R-:W-:Y:S01]  /*19510*/  FMUL.FTZ R22, R33, R2 ;  /* 0x0000000221167220 */ /* 0x002fe20000410000 */
[----:B------:R-:W-:-:S02]  /*19520*/  FSEL R33, R20, -INF , !P5 ;  /* 0xff80000014217808 */ /* 0x000fc40006800000 */
[-C--:B------:R-:W-:Y:S01]  /*19530*/  ISETP.GE.AND P5, PT, R134, R229.reuse, PT ;  /* 0x000000e58600720c */ /* 0x080fe20003fa6270 */
[----:B------:R-:W-:Y:S01]  /*19540*/  FMUL.FTZ R34, R34, R2 ;  /* 0x0000000222227220 */ /* 0x000fe20000410000 */
[C---:B------:R-:W-:Y:S01]  /*19550*/  ISETP.GE.AND P2, PT, R133.reuse, R229, PT ;  /* 0x000000e58500720c */ /* 0x040fe20003f46270 */
[----:B---3--:R-:W-:Y:S01]  /*19560*/  FFMA.FTZ R5, -R224, R163, R5 ;  /* 0x000000a3e0057223 */ /* 0x008fe20000010105 */
[----:B------:R-:W-:Y:S02]  /*19570*/  ISETP.GE.AND P1, PT, R133, R226, PT ;  /* 0x000000e28500720c */ /* 0x000fe40003f26270 */
[----:B------:R-:W-:Y:S01]  /*19580*/  ISETP.GE.OR P5, PT, R134, R228, !P5 ;  /* 0x000000e48600720c */ /* 0x000fe20006fa6670 */
[----:B------:R-:W-:Y:S01]  /*19590*/  FMUL.FTZ R137, R139, R2 ;  /* 0x000000028b897220 */ /* 0x000fe20000410000 */
[C---:B------:R-:W-:Y:S01]  /*195a0*/  ISETP.GE.OR P2, PT, R133.reuse, R228, !P2 ;  /* 0x000000e48500720c */ /* 0x040fe20005746670 */
[----:B------:R5:W-:Y:S01]  /*195b0*/  MUFU.TANH R139, R34 ;  /* 0x00000022008b7308 */ /* 0x000be20000002400 */
[----:B------:R-:W-:Y:S01]  /*195c0*/  ISETP.GE.OR P1, PT, R133, R225, !P1 ;  /* 0x000000e18500720c */ /* 0x000fe20004f26670 */
[----:B------:R-:W-:Y:S01]  /*195d0*/  FMUL.FTZ R20, R35, R2 ;  /* 0x0000000223147220 */ /* 0x000fe20000410000 */
[----:B------:R-:W-:Y:S01]  /*195e0*/  FSEL R133, R5, -INF , !P5 ;  /* 0xff80000005857808 */ /* 0x000fe20006800000 */
[----:B--2---:R-:W-:-:S02]  /*195f0*/  FFMA.FTZ R35, -R224, R169, R4 ;  /* 0x000000a9e0237223 */ /* 0x004fc40000010104 */
[C---:B----4-:R-:W-:Y:S02]  /*19600*/  FFMA.FTZ R136, -R224.reuse, R153, R7 ;  /* 0x00000099e0887223 */ /* 0x050fe40000010107 */
[-C--:B------:R-:W-:Y:S02]  /*19610*/  FMUL.FTZ R141, R141, R2.reuse ;  /* 0x000000028d8d7220 */ /* 0x080fe40000410000 */
[----:B-----5:R-:W-:Y:S02]  /*19620*/  FFMA.FTZ R34, -R224, R159, R6 ;  /* 0x0000009fe0227223 */ /* 0x020fe40000010106 */
[----:B------:R-:W1:Y:S01]  /*19630*/  LDSM.16.M88.4 R4, [R191+0x5800] ;  /* 0x00580000bf04783b */ /* 0x000e620000000200 */
[----:B------:R-:W-:Y:S01]  /*19640*/  IMAD.IADD R161, R227, 0x1, -R134 ;  /* 0x00000001e3a17824 */ /* 0x000fe200078e0a86 */
[----:B------:R-:W2:Y:S01]  /*19650*/  MUFU.TANH R141, R141 ;  /* 0x0000008d008d7308 */ /* 0x000ea20000002400 */
[----:B------:R-:W-:Y:S01]  /*19660*/  FMUL.FTZ R23, R138, R2 ;  /* 0x000000028a177220 */ /* 0x000fe20000410000 */
[----:B------:R-:W-:Y:S01]  /*19670*/  HMMA.16816.F32.BF16 R164, R144, R14, R164 ;  /* 0x0000000e90a4723c */ /* 0x000fe200000418a4 */
[----:B------:R-:W-:Y:S01]  /*19680*/  ISETP.GE.AND P6, PT, R0, R226, PT ;  /* 0x000000e20000720c */ /* 0x000fe20003fc6270 */
[----:B------:R-:W-:Y:S01]  /*19690*/  FMUL.FTZ R32, R32, R2 ;  /* 0x0000000220207220 */ /* 0x000fe20000410000 */
[----:B------:R-:W-:-:S03]  /*196a0*/  IABS R161, R161 ;  /* 0x000000a100a17213 */ /* 0x000fc60000000000 */
[----:B------:R-:W-:Y:S01]  /*196b0*/  I2F R171, R171 ;  /* 0x000000ab00ab7306 */ /* 0x000fe20000201400 */
[C---:B------:R-:W-:Y:S02]  /*196c0*/  IADD3 R248, R0.reuse, 0x31, RZ ;  /* 0x0000003100f87810 */ /* 0x040fe40007ffe0ff */
[----:B------:R-:W-:-:S05]  /*196d0*/  IADD3 R238, R0, 0x38, RZ ;  /* 0x0000003800ee7810 */ /* 0x000fca0007ffe0ff */
[----:B------:R-:W-:Y:S01]  /*196e0*/  I2F R237, R237 ;  /* 0x000000ed00ed7306 */ /* 0x000fe20000201400 */
[----:B------:R-:W-:Y:S01]  /*196f0*/  ISETP.GE.OR P6, PT, R0, R225, !P6 ;  /* 0x000000e10000720c */ /* 0x000fe200077c6670 */
[----:B------:R-:W-:-:S06]  /*19700*/  FMUL.FTZ R148, R148, R2 ;  /* 0x0000000294947220 */ /* 0x000fcc0000410000 */
[----:B------:R-:W-:Y:S01]  /*19710*/  MUFU.TANH R137, R137 ;  /* 0x0000008900897308 */ /* 0x000fe20000002400 */
[----:B--2---:R-:W-:Y:S01]  /*19720*/  FFMA.FTZ R0, -R224, R157, R141 ;  /* 0x0000009de0007223 */ /* 0x004fe2000001018d */
[----:B------:R-:W-:Y:S01]  /*19730*/  ISETP.GE.AND P5, PT, R152, R229, PT ;  /* 0x000000e59800720c */ /* 0x000fe20003fa6270 */
[----:B------:R-:W-:-:S05]  /*19740*/  FMUL.FTZ R142, R149, R2 ;  /* 0x00000002958e7220 */ /* 0x000fca0000410000 */
[----:B------:R-:W-:Y:S01]  /*19750*/  I2F R245, R245 ;  /* 0x000000f500f57306 */ /* 0x000fe20000201400 */
[----:B------:R-:W-:Y:S02]  /*19760*/  IMAD.IADD R11, R230, 0x1, -R8 ;  /* 0x00000001e60b7824 */ /* 0x000fe400078e0a08 */
[----:B------:R-:W-:-:S05]  /*19770*/  FMUL.FTZ R24, R24, R2 ;  /* 0x0000000218187220 */ /* 0x000fca0000410000 */
[----:B------:R-:W-:Y:S08]  /*19780*/  I2F R239, R239 ;  /* 0x000000ef00ef7306 */ /* 0x000ff00000201400 */
[----:B------:R-:W-:Y:S01]  /*19790*/  MUFU.TANH R20, R20 ;  /* 0x0000001400147308 */ /* 0x000fe20000002400 */
[----:B------:R-:W-:-:S07]  /*197a0*/  FMUL.FTZ R25, R25, R2 ;  /* 0x0000000219197220 */ /* 0x000fce0000410000 */
[----:B------:R-:W-:Y:S08]  /*197b0*/  I2F R241, R241 ;  /* 0x000000f100f17306 */ /* 0x000ff00000201400 */
[----:B------:R-:W-:Y:S08]  /*197c0*/  MUFU.TANH R22, R22 ;  /* 0x0000001600167308 */ /* 0x000ff00000002400 */
[----:B------:R-:W-:Y:S08]  /*197d0*/  I2F R247, R247 ;  /* 0x000000f700f77306 */ /* 0x000ff00000201400 */
[----:B------:R-:W-:Y:S08]  /*197e0*/  I2F R235, R235 ;  /* 0x000000eb00eb7306 */ /* 0x000ff00000201400 */
[----:B------:R-:W-:Y:S01]  /*197f0*/  I2F R17, R17 ;  /* 0x0000001100117306 */ /* 0x000fe20000201400 */
[-C--:B------:R-:W-:Y:S01]  /*19800*/  FMUL.FTZ R26, R26, R2.reuse ;  /* 0x000000021a1a7220 */ /* 0x080fe20000410000 */
[----:B------:R-:W-:Y:S01]  /*19810*/  FSEL R34, R34, -INF , !P1 ;  /* 0xff80000022227808 */ /* 0x000fe20004800000 */
[----:B------:R-:W-:Y:S01]  /*19820*/  FMUL.FTZ R173, R173, R2 ;  /* 0x00000002adad7220 */ /* 0x000fe20000410000 */
[----:B------:R-:W-:-:S04]  /*19830*/  DEPBAR.LE SB0, 0x0 ;  /* 0x000080000000791a */ /* 0x000fc80000000000 */
[----:B------:R-:W-:Y:S08]  /*19840*/  I2F R161, R161 ;  /* 0x000000a100a17306 */ /* 0x000ff00000201400 */
[----:B------:R-:W2:Y:S01]  /*19850*/  MUFU.TANH R23, R23 ;  /* 0x0000001700177308 */ /* 0x000ea20000002400 */
[----:B------:R-:W-:-:S07]  /*19860*/  FSEL R0, R0, -INF , !P2 ;  /* 0xff80000000007808 */ /* 0x000fce0005000000 */
[----:B------:R3:W4:Y:S01]  /*19870*/  MUFU.TANH R140, R32 ;  /* 0x00000020008c7308 */ /* 0x0007220000002400 */
[----:B------:R-:W-:Y:S01]  /*19880*/  ISETP.GE.AND P2, PT, R134, R226, PT ;  /* 0x000000e28600720c */ /* 0x000fe20003f46270 */
[----:B-1----:R-:W-:Y:S01]  /*19890*/  HMMA.16816.F32.BF16 R176, R28, R4, R176 ;  /* 0x000000041cb0723c */ /* 0x002fe200000418b0 */
[----:B------:R-:W-:Y:S02]  /*198a0*/  ISETP.GE.OR P5, PT, R152, R228, !P5 ;  /* 0x000000e49800720c */ /* 0x000fe40006fa6670 */
[----:B------:R-:W-:-:S03]  /*198b0*/  ISETP.GE.OR P2, PT, R134, R225, !P2 ;  /* 0x000000e18600720c */ /* 0x000fc60005746670 */
[----:B------:R-:W1:Y:S01]  /*198c0*/  MUFU.TANH R141, R148 ;  /* 0x00000094008d7308 */ /* 0x000e620000002400 */
[----:B--2---:R-:W-:Y:S01]  /*198d0*/  FFMA.FTZ R23, -R224, R161, R23 ;  /* 0x000000a1e0177223 */ /* 0x004fe20000010117 */
[----:B------:R-:W-:Y:S02]  /*198e0*/  FSEL R136, R136, -INF , !P6 ;  /* 0xff80000088887808 */ /* 0x000fe40007000000 */
[----:B------:R-:W-:Y:S02]  /*198f0*/  ISETP.GE.AND P6, PT, R154, R229, PT ;  /* 0x000000e59a00720c */ /* 0x000fe40003fc6270 */
[----:B------:R-:W-:Y:S01]  /*19900*/  FSEL R35, R35, -INF , !P5 ;  /* 0xff80000023237808 */ /* 0x000fe20006800000 */
[----:B---3--:R-:W-:Y:S01]  /*19910*/  FFMA.FTZ R32, -R224, R171, R137 ;  /* 0x000000abe0207223 */ /* 0x008fe20000010189 */
[----:B------:R-:W-:Y:S01]  /*19920*/  FSEL R137, R23, -INF , !P2 ;  /* 0xff80000017897808 */ /* 0x000fe20005000000 */
[----:B------:R-:W-:Y:S01]  /*19930*/  FMUL.FTZ R23, R27, R2 ;  /* 0x000000021b177220 */ /* 0x000fe20000410000 */
[----:B------:R-:W-:Y:S01]  /*19940*/  ISETP.GE.AND P5, PT, R152, R226, PT ;  /* 0x000000e29800720c */ /* 0x000fe20003fa6270 */
[----:B----4-:R-:W-:Y:S01]  /*19950*/  FFMA.FTZ R27, -R224, R237, R140 ;  /* 0x000000ede01b7223 */ /* 0x010fe2000001018c */
[----:B------:R-:W-:Y:S01]  /*19960*/  ISETP.GE.OR P6, PT, R154, R228, !P6 ;  /* 0x000000e49a00720c */ /* 0x000fe200077c6670 */
[----:B------:R-:W2:Y:S01]  /*19970*/  MUFU.TANH R142, R142 ;  /* 0x0000008e008e7308 */ /* 0x000ea20000002400 */
[----:B------:R-:W-:Y:S01]  /*19980*/  HMMA.16816.F32.BF16 R164, R28, R6, R164 ;  /* 0x000000061ca4723c */ /* 0x000fe200000418a4 */
[----:B------:R-:W-:Y:S01]  /*19990*/  IABS R11, R11 ;  /* 0x0000000b000b7213 */ /* 0x000fe20000000000 */
[-C--:B------:R-:W-:Y:S01]  /*199a0*/  FMUL.FTZ R4, R172, R2.reuse ;  /* 0x00000002ac047220 */ /* 0x080fe20000410000 */
[----:B------:R-:W-:Y:S01]  /*199b0*/  ISETP.GE.OR P5, PT, R152, R225, !P5 ;  /* 0x000000e19800720c */ /* 0x000fe20006fa6670 */
[-C--:B------:R-:W-:Y:S01]  /*199c0*/  FMUL.FTZ R138, R150, R2.reuse ;  /* 0x00000002968a7220 */ /* 0x080fe20000410000 */
[----:B------:R-:W-:Y:S01]  /*199d0*/  FSEL R27, R27, -INF , !P6 ;  /* 0xff8000001b1b7808 */ /* 0x000fe20007000000 */
[----:B------:R-:W-:Y:S01]  /*199e0*/  FMUL.FTZ R149, R151, R2 ;  /* 0x0000000297957220 */ /* 0x000fe20000410000 */
[----:B------:R-:W3:Y:S01]  /*199f0*/  MUFU.TANH R134, R24 ;  /* 0x0000001800867308 */ /* 0x000ee20000002400 */
[----:B------:R-:W-:-:S02]  /*19a00*/  ISETP.GE.AND P6, PT, R158, R229, PT ;  /* 0x000000e59e00720c */ /* 0x000fc40003fc6270 */
[----:B------:R-:W-:Y:S02]  /*19a10*/  FSEL R32, R32, -INF , !P5 ;  /* 0xff80000020207808 */ /* 0x000fe40006800000 */
[----:B------:R-:W-:-:S03]  /*19a20*/  ISETP.GE.AND P5, PT, R156, R226, PT ;  /* 0x000000e29c00720c */ /* 0x000fc60003fa6270 */
[----:B------:R1:W-:Y:S01]  /*19a30*/  MUFU.TANH R143, R25 ;  /* 0x00000019008f7308 */ /* 0x0003e20000002400 */
[----:B------:R-:W-:Y:S02]  /*19a40*/  ISETP.GE.AND P2, PT, R156, R229, PT ;  /* 0x000000e59c00720c */ /* 0x000fe40003f46270 */
[----:B------:R-:W-:Y:S01]  /*19a50*/  ISETP.GE.OR P6, PT, R158, R228, !P6 ;  /* 0x000000e49e00720c */ /* 0x000fe200077c6670 */
[----:B------:R-:W-:-:S04]  /*19a60*/  FFMA.FTZ R20, -R224, R239, R20 ;  /* 0x000000efe0147223 */ /* 0x000fc80000010114 */
[----:B------:R-:W-:Y:S01]  /*19a70*/  I2F R11, R11 ;  /* 0x0000000b000b7306 */ /* 0x000fe20000201400 */
[----:B------:R-:W-:Y:S01]  /*19a80*/  ISETP.GE.OR P5, PT, R156, R225, !P5 ;  /* 0x000000e19c00720c */ /* 0x000fe20006fa6670 */
[----:B------:R-:W-:Y:S01]  /*19a90*/  FFMA.FTZ R22, -R224, R241, R22 ;  /* 0x000000f1e0167223 */ /* 0x000fe20000010116 */
[----:B------:R-:W-:Y:S01]  /*19aa0*/  ISETP.GE.OR P2, PT, R156, R228, !P2 ;  /* 0x000000e49c00720c */ /* 0x000fe20005746670 */
[----:B-1----:R-:W-:-:S04]  /*19ab0*/  FFMA.FTZ R25, -R224, R245, R141 ;  /* 0x000000f5e0197223 */ /* 0x002fc8000001018d */
[----:B------:R-:W1:Y:S01]  /*19ac0*/  MUFU.TANH R4, R4 ;  /* 0x0000000400047308 */ /* 0x000e620000002400 */
[----:B------:R-:W-:Y:S02]  /*19ad0*/  ISETP.GE.AND P1, PT, R154, R226, PT ;  /* 0x000000e29a00720c */ /* 0x000fe40003f26270 */
[----:B------:R-:W-:-:S05]  /*19ae0*/  FSEL R25, R25, -INF , !P6 ;  /* 0xff80000019197808 */ /* 0x000fca0007000000 */
[----:B------:R-:W4:Y:S01]  /*19af0*/  I2F R9, R9 ;  /* 0x0000000900097306 */ /* 0x000f220000201400 */
[----:B------:R-:W-:Y:S01]  /*19b00*/  ISETP.GE.AND P6, PT, R160, R229, PT ;  /* 0x000000e5a000720c */ /* 0x000fe20003fc6270 */
[----:B--2---:R-:W-:-:S06]  /*19b10*/  FFMA.FTZ R24, -R224, R247, R142 ;  /* 0x000000f7e0187223 */ /* 0x004fcc000001018e */
[----:B------:R-:W-:Y:S01]  /*19b20*/  I2F R243, R243 ;  /* 0x000000f300f37306 */ /* 0x000fe20000201400 */
[----:B------:R-:W-:-:S07]  /*19b30*/  IMAD.IADD R168, R227, 0x1, -R10 ;  /* 0x00000001e3a87824 */ /* 0x000fce00078e0a0a */
[----:B------:R-:W-:Y:S01]  /*19b40*/  I2F R21, R21 ;  /* 0x0000001500157306 */ /* 0x000fe20000201400 */
[----:B------:R-:W-:-:S07]  /*19b50*/  ISETP.GE.OR P6, PT, R160, R228, !P6 ;  /* 0x000000e4a000720c */ /* 0x000fce00077c6670 */
[----:B------:R-:W2:Y:S01]  /*19b60*/  MUFU.TANH R138, R138 ;  /* 0x0000008a008a7308 */ /* 0x000ea20000002400 */
[----:B------:R-:W-:-:S07]  /*19b70*/  FMUL.FTZ R176, R176, R2 ;  /* 0x00000002b0b07220 */ /* 0x000fce0000410000 */
[----:B------:R-:W5:Y:S01]  /*19b80*/  MUFU.TANH R149, R149 ;  /* 0x0000009500957308 */ /* 0x000f620000002400 */
[----:B------:R-:W-:Y:S01]  /*19b90*/  IMAD.IADD R246, R230, 0x1, -R248 ;  /* 0x00000001e6f67824 */ /* 0x000fe200078e0af8 */
[----:B------:R-:W-:-:S06]  /*19ba0*/  ISETP.GE.OR P1, PT, R154, R225, !P1 ;  /* 0x000000e19a00720c */ /* 0x000fcc0004f26670 */
[----:B------:R-:W-:Y:S01]  /*19bb0*/  I2F R249, R249 ;  /* 0x000000f900f97306 */ /* 0x000fe20000201400 */
[----:B------:R-:W-:-:S07]  /*19bc0*/  IMAD.IADD R236, R230, 0x1, -R238 ;  /* 0x00000001e6ec7824 */ /* 0x000fce00078e0aee */
[----:B------:R1:W1:Y:S01]  /*19bd0*/  MUFU.TANH R5, R23 ;  /* 0x0000001700057308 */ /* 0x0002620000002400 */
[----:B---3--:R-:W-:Y:S01]  /*19be0*/  FFMA.FTZ R17, -R224, R17, R134 ;  /* 0x00000011e0117223 */ /* 0x008fe20000010186 */
[----:B------:R-:W-:-:S06]  /*19bf0*/  FSEL R24, R24, -INF , !P6 ;  /* 0xff80000018187808 */ /* 0x000fcc0007000000 */
[----:B------:R3:W-:Y:S01]  /*19c00*/  MUFU.TANH R148, R26 ;  /* 0x0000001a00947308 */ /* 0x0007e20000002400 */
[----:B------:R-:W-:Y:S02]  /*19c10*/  IABS R168, R168 ;  /* 0x000000a800a87213 */ /* 0x000fe40000000000 */
[----:B-1----:R-:W-:Y:S02]  /*19c20*/  FSEL R23, R20, -INF , !P5 ;  /* 0xff80000014177808 */ /* 0x002fe40006800000 */
[----:B------:R-:W-:-:S03]  /*19c30*/  ISETP.GE.AND P5, PT, R162, R229, PT ;  /* 0x000000e5a200720c */ /* 0x000fc60003fa6270 */
[----:B------:R-:W-:Y:S01]  /*19c40*/  I2F R240, R240 ;  /* 0x000000f000f07306 */ /* 0x000fe20000201400 */
[----:B---3--:R-:W-:Y:S01]  /*19c50*/  FSEL R26, R22, -INF , !P2 ;  /* 0xff800000161a7808 */ /* 0x008fe20005000000 */
[----:B------:R-:W-:-:S06]  /*19c60*/  FFMA.FTZ R22, -R224, R235, R139 ;  /* 0x000000ebe0167223 */ /* 0x000fcc000001018b */
[----:B------:R-:W1:Y:S01]  /*19c70*/  MUFU.TANH R15, R173 ;  /* 0x000000ad000f7308 */ /* 0x000e620000002400 */
[----:B------:R-:W-:Y:S01]  /*19c80*/  ISETP.GE.OR P5, PT, R162, R228, !P5 ;  /* 0x000000e4a200720c */ /* 0x000fe20006fa6670 */
[-C--:B------:R-:W-:Y:S01]  /*19c90*/  FMUL.FTZ R14, R174, R2.reuse ;  /* 0x00000002ae0e7220 */ /* 0x080fe20000410000 */
[----:B------:R-:W-:Y:S01]  /*19ca0*/  FSEL R22, R22, -INF , !P1 ;  /* 0xff80000016167808 */ /* 0x000fe20004800000 */
[----:B------:R-:W-:Y:S01]  /*19cb0*/  FMUL.FTZ R139, R175, R2 ;  /* 0x00000002af8b7220 */ /* 0x000fe20000410000 */
[----:B------:R-:W-:-:S03]  /*19cc0*/  ISETP.GE.AND P6, PT, R16, R229, PT ;  /* 0x000000e51000720c */ /* 0x000fc60003fc6270 */
[----:B------:R-:W3:Y:S01]  /*19cd0*/  I2F R19, R19 ;  /* 0x0000001300137306 */ /* 0x000ee20000201400 */
[----:B------:R-:W-:Y:S01]  /*19ce0*/  IABS R246, R246 ;  /* 0x000000f600f67213 */ /* 0x000fe20000000000 */
[----:B------:R-:W-:Y:S01]  /*19cf0*/  FFMA.FTZ R4, -R224, R11, R4 ;  /* 0x0000000be0047223 */ /* 0x000fe20000010104 */
[----:B------:R-:W-:Y:S01]  /*19d00*/  ISETP.GE.AND P2, PT, R158, R226, PT ;  /* 0x000000e29e00720c */ /* 0x000fe20003f46270 */
[----:B------:R-:W-:Y:S01]  /*19d10*/  FMUL.FTZ R11, R164, R2 ;  /* 0x00000002a40b7220 */ /* 0x000fe20000410000 */
[----:B------:R-:W-:-:S03]  /*19d20*/  ISETP.GE.AND P1, PT, R160, R226, PT ;  /* 0x000000e2a000720c */ /* 0x000fc60003f26270 */
[----:B------:R-:W1:Y:S01]  /*19d30*/  MUFU.TANH R7, R176 ;  /* 0x000000b000077308 */ /* 0x000e620000002400 */
[----:B------:R-:W-:Y:S01]  /*19d40*/  IABS R236, R236 ;  /* 0x000000ec00ec7213 */ /* 0x000fe20000000000 */
[----:B----4-:R-:W-:Y:S01]  /*19d50*/  FFMA.FTZ R9, -R224, R9, R143 ;  /* 0x00000009e0097223 */ /* 0x010fe2000001018f */
[----:B------:R-:W-:Y:S01]  /*19d60*/  FSEL R174, R17, -INF , !P5 ;  /* 0xff80000011ae7808 */ /* 0x000fe20006800000 */
[----:B------:R-:W-:Y:S01]  /*19d70*/  FMUL.FTZ R177, R177, R2 ;  /* 0x00000002b1b17220 */ /* 0x000fe20000410000 */
[----:B------:R-:W-:Y:S01]  /*19d80*/  ISETP.GE.AND P5, PT, R8, R229, PT ;  /* 0x000000e50800720c */ /* 0x000fe20003fa6270 */
[C---:B------:R-:W-:Y:S01]  /*19d90*/  IMAD.IADD R244, R227.reuse, 0x1, -R18 ;  /* 0x00000001e3f47824 */ /* 0x040fe200078e0a12 */
[-C--:B------:R-:W-:Y:S01]  /*19da0*/  ISETP.GE.OR P6, PT, R16, R228.reuse, !P6 ;  /* 0x000000e41000720c */ /* 0x080fe200077c6670 */
[----:B------:R-:W-:Y:S01]  /*19db0*/  IMAD.IADD R242, R227, 0x1, -R248 ;  /* 0x00000001e3f27824 */ /* 0x000fe200078e0af8 */
[----:B------:R-:W-:Y:S01]  /*19dc0*/  ISETP.GE.OR P2, PT, R158, R225, !P2 ;  /* 0x000000e19e00720c */ /* 0x000fe20005746670 */
[----:B--2---:R-:W-:Y:S01]  /*19dd0*/  FFMA.FTZ R138, -R224, R243, R138 ;  /* 0x000000f3e08a7223 */ /* 0x004fe2000001018a */
[----:B------:R-:W-:Y:S01]  /*19de0*/  ISETP.GE.OR P1, PT, R160, R225, !P1 ;  /* 0x000000e1a000720c */ /* 0x000fe20004f26670 */
[C---:B-----5:R-:W-:Y:S01]  /*19df0*/  FFMA.FTZ R149, -R224.reuse, R21, R149 ;  /* 0x00000015e0957223 */ /* 0x060fe20000010195 */
[----:B------:R-:W-:Y:S01]  /*19e00*/  I2F R168, R168 ;  /* 0x000000a800a87306 */ /* 0x000fe20000201400 */
[----:B------:R-:W-:Y:S01]  /*19e10*/  FFMA.FTZ R170, -R224, R249, R5 ;  /* 0x000000f9e0aa7223 */ /* 0x000fe20000010105 */
[----:B------:R-:W-:Y:S01]  /*19e20*/  ISETP.GE.OR P5, PT, R8, R228, !P5 ;  /* 0x000000e40800720c */ /* 0x000fe20006fa6670 */
[----:B------:R-:W-:Y:S01]  /*19e30*/  FMUL.FTZ R179, R179, R2 ;  /* 0x00000002b3b37220 */ /* 0x000fe20000410000 */
[----:B------:R-:W-:-:S04]  /*19e40*/  FSEL R175, R9, -INF , !P6 ;  /* 0xff80000009af7808 */ /* 0x000fc80007000000 */
[----:B------:R-:W2:Y:S01]  /*19e50*/  MUFU.TANH R14, R14 ;  /* 0x0000000e000e7308 */ /* 0x000ea20000002400 */
[----:B------:R-:W-:Y:S02]  /*19e60*/  IABS R244, R244 ;  /* 0x000000f400f47213 */ /* 0x000fe40000000000 */
[----:B------:R-:W-:Y:S02]  /*19e70*/  IABS R242, R242 ;  /* 0x000000f200f27213 */ /* 0x000fe40000000000 */
[----:B------:R-:W-:-:S03]  /*19e80*/  FSEL R21, R138, -INF , !P2 ;  /* 0xff8000008a157808 */ /* 0x000fc60005000000 */
[----:B------:R-:W4:Y:S01]  /*19e90*/  MUFU.TANH R139, R139 ;  /* 0x0000008b008b7308 */ /* 0x000f220000002400 */
[----:B------:R-:W-:Y:S02]  /*19ea0*/  FSEL R20, R149, -INF , !P1 ;  /* 0xff80000095147808 */ /* 0x000fe40004800000 */
[----:B------:R-:W-:Y:S01]  /*19eb0*/  ISETP.GE.AND P6, PT, R10, R229, PT ;  /* 0x000000e50a00720c */ /* 0x000fe20003fc6270 */
[----:B------:R-:W-:Y:S01]  /*19ec0*/  FMUL.FTZ R178, R178, R2 ;  /* 0x00000002b2b27220 */ /* 0x000fe20000410000 */
[----:B------:R-:W-:-:S03]  /*19ed0*/  ISETP.GE.AND P2, PT, R162, R226, PT ;  /* 0x000000e2a200720c */ /* 0x000fc60003f46270 */
[----:B------:R-:W-:Y:S01]  /*19ee0*/  I2F R246, R246 ;  /* 0x000000f600f67306 */ /* 0x000fe20000201400 */
[----:B------:R-:W-:Y:S01]  /*19ef0*/  ISETP.GE.AND P1, PT, R16, R226, PT ;  /* 0x000000e21000720c */ /* 0x000fe20003f26270 */
[----:B-1----:R-:W-:Y:S01]  /*19f00*/  FFMA.FTZ R15, -R224, R240, R15 ;  /* 0x000000f0e00f7223 */ /* 0x002fe2000001010f */
[----:B------:R-:W-:-:S05]  /*19f10*/  FSEL R173, R4, -INF , !P5 ;  /* 0xff80000004ad7808 */ /* 0x000fca0006800000 */
[----:B------:R-:W1:Y:S01]  /*19f20*/  MUFU.TANH R5, R177 ;  /* 0x000000b100057308 */ /* 0x000e620000002400 */
[----:B------:R-:W-:Y:S01]  /*19f30*/  ISETP.GE.AND P5, PT, R18, R229, PT ;  /* 0x000000e51200720c */ /* 0x000fe20003fa6270 */
[----:B------:R-:W-:Y:S01]  /*19f40*/  IMAD.IADD R12, R227, 0x1, -R238 ;  /* 0x00000001e30c7824 */ /* 0x000fe200078e0aee */
[----:B------:R-:W-:-:S05]  /*19f50*/  ISETP.GE.OR P6, PT, R10, R228, !P6 ;  /* 0x000000e40a00720c */ /* 0x000fca00077c6670 */
[----:B------:R-:W-:Y:S01]  /*19f60*/  I2F R236, R236 ;  /* 0x000000ec00ec7306 */ /* 0x000fe20000201400 */
[----:B------:R-:W-:Y:S01]  /*19f70*/  IMAD.IADD R232, R230, 0x1, -R234 ;  /* 0x00000001e6e87824 */ /* 0x000fe200078e0aea */
[----:B------:R-:W-:Y:S01]  /*19f80*/  ISETP.GE.OR P2, PT, R162, R225, !P2 ;  /* 0x000000e1a200720c */ /* 0x000fe20005746670 */
[----:B---3--:R-:W-:-:S05]  /*19f90*/  FFMA.FTZ R19, -R224, R19, R148 ;  /* 0x00000013e0137223 */ /* 0x008fca0000010194 */
[----:B------:R-:W3:Y:S01]  /*19fa0*/  MUFU.TANH R11, R11 ;  /* 0x0000000b000b7308 */ /* 0x000ee20000002400 */
[----:B------:R-:W-:Y:S01]  /*19fb0*/  ISETP.GE.OR P1, PT, R16, R225, !P1 ;  /* 0x000000e11000720c */ /* 0x000fe20004f26670 */
[----:B------:R-:W-:Y:S01]  /*19fc0*/  FFMA.FTZ R7, -R224, R250, R7 ;  /* 0x000000fae0077223 */ /* 0x000fe20000010107 */
[----:B------:R-:W-:Y:S01]  /*19fd0*/  ISETP.GE.OR P5, PT, R18, R228, !P5 ;  /* 0x000000e41200720c */ /* 0x000fe20006fa6670 */
[----:B------:R-:W-:Y:S01]  /*19fe0*/  FMUL.FTZ R167, R167, R2 ;  /* 0x00000002a7a77220 */ /* 0x000fe20000410000 */
[----:B------:R-:W-:-:S03]  /*19ff0*/  FSEL R172, R15, -INF , !P6 ;  /* 0xff8000000fac7808 */ /* 0x000fc60007000000 */
[----:B------:R-:W-:Y:S01]  /*1a000*/  I2F R244, R244 ;  /* 0x000000f400f47306 */ /* 0x000fe20000201400 */
[----:B------:R-:W-:Y:S01]  /*1a010*/  IABS R12, R12 ;  /* 0x0000000c000c7213 */ /* 0x000fe20000000000 */
[----:B------:R-:W-:Y:S01]  /*1a020*/  FMUL.FTZ R15, R165, R2 ;  /* 0x00000002a50f7220 */ /* 0x000fe20000410000 */
[----:B------:R-:W-:Y:S02]  /*1a030*/  IABS R232, R232 ;  /* 0x000000e800e87213 */ /* 0x000fe40000000000 */
[----:B------:R-:W-:-:S03]  /*1a040*/  FSEL R171, R19, -INF , !P2 ;  /* 0xff80000013ab7808 */ /* 0x000fc60005000000 */
[----:B------:R-:W-:Y:S01]  /*1a050*/  I2F R242, R242 ;  /* 0x000000f200f27306 */ /* 0x000fe20000201400 */
[----:B------:R-:W-:Y:S01]  /*1a060*/  FSEL R170, R170, -INF , !P1 ;  /* 0xff800000aaaa7808 */ /* 0x000fe20004800000 */
[----:B------:R-:W-:Y:S01]  /*1a070*/  FMUL.FTZ R166, R166, R2 ;  /* 0x00000002a6a67220 */ /* 0x000fe20000410000 */
[----:B------:R-:W-:-:S05]  /*1a080*/  ISETP.GE.AND P2, PT, R8, R226, PT ;  /* 0x000000e20800720c */ /* 0x000fca0003f46270 */
[----:B------:R-:W5:Y:S01]  /*1a090*/  MUFU.TANH R9, R178 ;  /* 0x000000b200097308 */ /* 0x000f620000002400 */
[----:B------:R-:W-:Y:S02]  /*1a0a0*/  ISETP.GE.AND P1, PT, R10, R226, PT ;  /* 0x000000e20a00720c */ /* 0x000fe40003f26270 */
[----:B------:R-:W-:-:S05]  /*1a0b0*/  FSEL R156, R7, -INF , !P5 ;  /* 0xff800000079c7808 */ /* 0x000fca0006800000 */
[----:B------:R-:W5:Y:S01]  /*1a0c0*/  MUFU.TANH R179, R179 ;  /* 0x000000b300b37308 */ /* 0x000f620000002400 */
[----:B------:R-:W-:Y:S01]  /*1a0d0*/  ISETP.GE.AND P5, PT, R238, R229, PT ;  /* 0x000000e5ee00720c */ /* 0x000fe20003fa6270 */
[----:B--2---:R-:W-:Y:S01]  /*1a0e0*/  FFMA.FTZ R14, -R224, R251, R14 ;  /* 0x000000fbe00e7223 */ /* 0x004fe2000001010e */
[-C--:B------:R-:W-:Y:S01]  /*1a0f0*/  ISETP.GE.OR P2, PT, R8, R225.reuse, !P2 ;  /* 0x000000e10800720c */ /* 0x080fe20005746670 */
[----:B----4-:R-:W-:Y:S01]  /*1a100*/  FFMA.FTZ R168, -R224, R168, R139 ;  /* 0x000000a8e0a87223 */ /* 0x010fe2000001018b */
[----:B------:R-:W-:Y:S01]  /*1a110*/  ISETP.GE.OR P1, PT, R10, R225, !P1 ;  /* 0x000000e10a00720c */ /* 0x000fe20004f26670 */
[----:B-1----:R-:W-:Y:S01]  /*1a120*/  FFMA.FTZ R154, -R224, R246, R5 ;  /* 0x000000f6e09a7223 */ /* 0x002fe20000010105 */
[----:B------:R-:W-:Y:S01]  /*1a130*/  ISETP.GE.OR P5, PT, R238, R228, !P5 ;  /* 0x000000e4ee00720c */ /* 0x000fe20006fa6670 */
[----:B------:R-:W-:Y:S01]  /*1a140*/  I2F R12, R12 ;  /* 0x0000000c000c7306 */ /* 0x000fe20000201400 */
[----:B---3--:R-:W-:Y:S01]  /*1a150*/  FFMA.FTZ R11, -R224, R236, R11 ;  /* 0x000000ece00b7223 */ /* 0x008fe2000001010b */
[----:B------:R-:W-:-:S02]  /*1a160*/  FSEL R169, R14, -INF , !P2 ;  /* 0xff8000000ea97808 */ /* 0x000fc40005000000 */
[----:B------:R-:W-:-:S04]  /*1a170*/  FSEL R168, R168, -INF , !P1 ;  /* 0xff800000a8a87808 */ /* 0x000fc80004800000 */
[----:B------:R-:W-:Y:S01]  /*1a180*/  I2F R232, R232 ;  /* 0x000000e800e87306 */ /* 0x000fe20000201400 */
[----:B------:R-:W-:Y:S02]  /*1a190*/  ISETP.GE.AND P2, PT, R18, R226, PT ;  /* 0x000000e21200720c */ /* 0x000fe40003f46270 */
[----:B------:R-:W-:-:S05]  /*1a1a0*/  ISETP.GE.AND P6, PT, R248, R229, PT ;  /* 0x000000e5f800720c */ /* 0x000fca0003fc6270 */
[----:B------:R-:W-:Y:S01]  /*1a1b0*/  MUFU.TANH R15, R15 ;  /* 0x0000000f000f7308 */ /* 0x000fe20000002400 */
[----:B------:R-:W-:Y:S02]  /*1a1c0*/  ISETP.GE.AND P1, PT, R248, R226, PT ;  /* 0x000000e2f800720c */ /* 0x000fe40003f26270 */
[----:B------:R-:W-:-:S05]  /*1a1d0*/  FSEL R153, R11, -INF , !P5 ;  /* 0xff8000000b997808 */ /* 0x000fca0006800000 */
[----:B------:R-:W1:Y:S01]  /*1a1e0*/  MUFU.TANH R5, R166 ;  /* 0x000000a600057308 */ /* 0x000e620000002400 */
[----:B------:R-:W-:-:S07]  /*1a1f0*/  ISETP.GT.AND P5, PT, R223, R210, PT ;  /* 0x000000d2df00720c */ /* 0x000fce0003fa4270 */
[----:B------:R-:W2:Y:S01]  /*1a200*/  MUFU.TANH R167, R167 ;  /* 0x000000a700a77308 */ /* 0x000ea20000002400 */
[----:B-----5:R-:W-:Y:S01]  /*1a210*/  FFMA.FTZ R9, -R224, R244, R9 ;  /* 0x000000f4e0097223 */ /* 0x020fe20000010109 */
[-C--:B------:R-:W-:Y:S01]  /*1a220*/  ISETP.GE.OR P2, PT, R18, R225.reuse, !P2 ;  /* 0x000000e11200720c */ /* 0x080fe20005746670 */
[----:B------:R-:W-:Y:S01]  /*1a230*/  FFMA.FTZ R140, -R224, R242, R179 ;  /* 0x000000f2e08c7223 */ /* 0x000fe200000101b3 */
[C---:B------:R-:W-:Y:S02]  /*1a240*/  ISETP.GE.OR P6, PT, R248.reuse, R228, !P6 ;  /* 0x000000e4f800720c */ /* 0x040fe400077c6670 */
[----:B------:R-:W-:Y:S02]  /*1a250*/  ISETP.GE.OR P1, PT, R248, R225, !P1 ;  /* 0x000000e1f800720c */ /* 0x000fe40004f26670 */
[----:B------:R-:W-:Y:S02]  /*1a260*/  FSEL R142, R9, -INF , !P2 ;  /* 0xff800000098e7808 */ /* 0x000fe40005000000 */
[----:B------:R-:W-:-:S02]  /*1a270*/  FSEL R154, R154, -INF , !P6 ;  /* 0xff8000009a9a7808 */ /* 0x000fc40007000000 */
[----:B------:R-:W-:Y:S02]  /*1a280*/  FSEL R140, R140, -INF , !P1 ;  /* 0xff8000008c8c7808 */ /* 0x000fe40004800000 */
[-C--:B------:R-:W-:Y:S02]  /*1a290*/  ISETP.GE.AND P2, PT, R238, R226.reuse, PT ;  /* 0x000000e2ee00720c */ /* 0x080fe40003f46270 */
[C---:B------:R-:W-:Y:S02]  /*1a2a0*/  ISETP.GE.AND P6, PT, R234.reuse, R229, PT ;  /* 0x000000e5ea00720c */ /* 0x040fe40003fc6270 */
[----:B------:R-:W-:Y:S01]  /*1a2b0*/  ISETP.GE.AND P1, PT, R234, R226, PT ;  /* 0x000000e2ea00720c */ /* 0x000fe20003f26270 */
[----:B-1----:R-:W-:Y:S01]  /*1a2c0*/  FFMA.FTZ R5, -R224, R12, R5 ;  /* 0x0000000ce0057223 */ /* 0x002fe20000010105 */
[----:B------:R-:W-:Y:S01]  /*1a2d0*/  ISETP.GE.OR P2, PT, R238, R225, !P2 ;  /* 0x000000e1ee00720c */ /* 0x000fe20005746670 */
[C---:B------:R-:W-:Y:S01]  /*1a2e0*/  FFMA.FTZ R15, -R224.reuse, R232, R15 ;  /* 0x000000e8e00f7223 */ /* 0x040fe2000001010f */
[----:B------:R-:W-:Y:S01]  /*1a2f0*/  BAR.SYNC.DEFER_BLOCKING 0x0 ;  /* 0x0000000000007b1d */ /* 0x000fe20000010000 */
[----:B--2---:R-:W-:Y:S01]  /*1a300*/  FFMA.FTZ R13, -R224, R13, R167 ;  /* 0x0000000de00d7223 */ /* 0x004fe200000101a7 */
[----:B------:R-:W-:-:S02]  /*1a310*/  ISETP.GE.OR P6, PT, R234, R228, !P6 ;  /* 0x000000e4ea00720c */ /* 0x000fc400077c6670 */
[----:B------:R-:W-:Y:S02]  /*1a320*/  ISETP.GE.OR P1, PT, R234, R225, !P1 ;  /* 0x000000e1ea00720c */ /* 0x000fe40004f26670 */
[----:B------:R-:W-:Y:S01]  /*1a330*/  BSSY B1, `(.L_x_6619) ;  /* 0x00000b0000017945 */ /* 0x000fe20003800000 */
[----:B------:R-:W-:Y:S01]  /*1a340*/  IMAD.MOV.U32 R164, RZ, RZ, R182 ;  /* 0x000000ffffa47224 */ /* 0x000fe200078e00b6 */
[----:B------:R-:W-:Y:S01]  /*1a350*/  FSEL R141, R5, -INF , !P2 ;  /* 0xff800000058d7808 */ /* 0x000fe20005000000 */
[----:B------:R-:W-:Y:S01]  /*1a360*/  IMAD.MOV.U32 R165, RZ, RZ, R183 ;  /* 0x000000ffffa57224 */ /* 0x000fe200078e00b7 */
[----:B------:R-:W-:Y:S02]  /*1a370*/  FSEL R143, R15, -INF , !P6 ;  /* 0xff8000000f8f7808 */ /* 0x000fe40007000000 */
[----:B------:R-:W-:Y:S01]  /*1a380*/  FSEL R150, R13, -INF , !P1 ;  /* 0xff8000000d967808 */ /* 0x000fe20004800000 */
[----:B------:R-:W-:Y:S05]  /*1a390*/  @!P5 BRA `(.L_x_6620) ;  /* 0x00000a900000d947 */ /* 0x000fea0003800000 */
[----:B------:R-:W-:Y:S01]  /*1a3a0*/  BSSY B0, `(.L_x_6621) ;  /* 0x0000044000007945 */ /* 0x000fe20003800000 */
[----:B------:R-:W-:Y:S05]  /*1a3b0*/  @!P0 BRA `(.L_x_6622) ;  /* 0x000003e000008947 */ /* 0x000fea0003800000 */
[----:B------:R-:W-:Y:S02]  /*1a3c0*/  ULDC.64 UR4, c[0x0][0x118] ;  /* 0x0000460000047ab9 */ /* 0x000fe40000000a00 */
[----:B------:R-:W2:Y:S01]  /*1a3d0*/  LD.E R13, [R180.64+0x170] ;  /* 0x00017004b40d7980 */ /* 0x000ea2000c101900 */
[----:B------:R-:W-:-:S02]  /*1a3e0*/  IMAD.SHL.U32 R4, R223, 0x40, RZ ;  /* 0x00000040df047824 */ /* 0x000fc400078e00ff */
        /* <DEDUP_REMOVED lines=59> */
.L_x_6622:
[----:B------:R-:W-:Y:S02]  /*1a7a0*/  ULDC.64 UR4, c[0x0][0x118] ;  /* 0x0000460000047ab9 */ /* 0x000fe40000000a00 */
[----:B------:R-:W2:Y:S02]  /*1a7b0*/  LD.E R7, [R180.64+0x38] ;  /* 0x00003804b4077980 */ /* 0x000ea4000c101900 */
[----:B--2---:R-:W-:-:S04]  /*1a7c0*/  LEA R7, -R7, RZ, 0x6 ;  /* 0x000000ff07077211 */ /* 0x004fc800078e31ff */
[----:B------:R-:W-:Y:S02]  /*1a7d0*/  SHF.R.S32.HI R6, RZ, 0x1f, R7 ;  /* 0x0000001fff067819 */ /* 0x000fe40000011407 */
.L_x_6623:
[----:B------:R-:W-:Y:S05]  /*1a7e0*/  BSYNC B0 ;  /* 0x0000000000007941 */ /* 0x000fea0003800000 */
.L_x_6621:
        /* <DEDUP_REMOVED lines=100> */
.L_x_6620:
[----:B------:R-:W-:Y:S05]  /*1ae30*/  BSYNC B1 ;  /* 0x0000000000017941 */ /* 0x000fea0003800000 */
.L_x_6619:
[----:B------:R-:W-:Y:S01]  /*1ae40*/  ULDC.64 UR4, c[0x0][0x118] ;  /* 0x0000460000047ab9 */ /* 0x000fe20000000a00 */
[----:B-1----:R-:W-:Y:S01]  /*1ae50*/  FMNMX.FTZ R5, R132, R33, !PT ;  /* 0x0000002184057209 */ /* 0x002fe20007810000 */
[----:B------:R-:W2:Y:S03]  /*1ae60*/  LD.E R152, [R180.64+0xdc] ;  /* 0x0000dc04b4987980 */ /* 0x000ea6000c101900 */
[----:B------:R-:W-:Y:S01]  /*1ae70*/  FMNMX.FTZ R2, R0, R5, !PT ;  /* 0x0000000500027209 */ /* 0x000fe20007810000 */
[----:B------:R-:W-:Y:S01]  /*1ae80*/  LDSM.16.MT88.4 R12, [R204+0xc000] ;  /* 0x00c00000cc0c783b */ /* 0x000fe20000004200 */
[----:B------:R-:W-:-:S02]  /*1ae90*/  FMNMX.FTZ R5, R3, R136, !PT ;  /* 0x0000008803057209 */ /* 0x000fc40007810000 */
[----:B------:R-:W-:Y:S01]  /*1aea0*/  FMNMX.FTZ R2, R133, R2, !PT ;  /* 0x0000000285027209 */ /* 0x000fe20007810000 */
[----:B------:R-:W-:Y:S03]  /*1aeb0*/  LDSM.16.MT88.4 R16, [R205+0xc000] ;  /* 0x00c00000cd10783b */ /* 0x000fe60000004200 */
[----:B------:R-:W-:Y:S01]  /*1aec0*/  FMNMX.FTZ R2, R35, R2, !PT ;  /* 0x0000000223027209 */ /* 0x000fe20007810000 */
[----:B------:R-:W-:Y:S03]  /*1aed0*/  LDSM.16.MT88.4 R28, [R202+0xc800] ;  /* 0x00c80000ca1c783b */ /* 0x000fe60000004200 */
        /* <DEDUP_REMOVED lines=23> */
[----:B------:R-:W-:-:S03]  /*1b050*/  FMNMX.FTZ R7, R142, R7, !PT ;  /* 0x000000078e077209 */ /* 0x000fc60007810000 */
[----:B------:R-:W1:Y:S01]  /*1b060*/  SHFL.BFLY PT, R5, R4, 0x2, 0x1f ;  /* 0x0c401f0004057f89 */ /* 0x000e6200000e0000 */
        /* <DEDUP_REMOVED lines=31> */
[----:B------:R-:W3:Y:S01]  /*1b260*/  MUFU.EX2 R146, R146 ;  /* 0x0000009200927308 */ /* 0x000ee20000000800 */
[----:B------:R-:W-:Y:S01]  /*1b270*/  FMUL.FTZ R132, R152, R5 ;  /* 0x0000000598847220 */ /* 0x000fe20000410000 */
[----:B-1----:R-:W1:Y:S01]  /*1b280*/  LDSM.16.MT88.4 R8, [R203+0xc000] ;  /* 0x00c00000cb08783b */ /* 0x002e620000004200 */
[-C--:B--2---:R-:W-:Y:S02]  /*1b290*/  FMUL.FTZ R120, R120, R3.reuse ;  /* 0x0000000378787220 */ /* 0x084fe40000410000 */
[-C--:B------:R-:W-:Y:S01]  /*1b2a0*/  FMUL.FTZ R121, R121, R3.reuse ;  /* 0x0000000379797220 */ /* 0x080fe20000410000 */
[----:B------:R-:W-:Y:S01]  /*1b2b0*/  LDSM.16.MT88.4 R136, [R204+0xc800] ;  /* 0x00c80000cc88783b */ /* 0x000fe20000004200 */
[-C--:B------:R-:W-:Y:S01]  /*1b2c0*/  FMUL.FTZ R116, R116, R3.reuse ;  /* 0x0000000374747220 */ /* 0x080fe20000410000 */
[----:B------:R-:W-:Y:S01]  /*1b2d0*/  MUFU.EX2 R145, R145 ;  /* 0x0000009100917308 */ /* 0x000fe20000000800 */
[-C--:B------:R-:W-:Y:S01]  /*1b2e0*/  FMUL.FTZ R117, R117, R3.reuse ;  /* 0x0000000375757220 */ /* 0x080fe20000410000 */
[----:B------:R-:W-:Y:S01]  /*1b2f0*/  LDSM.16.MT88.4 R32, [R203+0xc800] ;  /* 0x00c80000cb20783b */ /* 0x000fe20000004200 */
[----:B------:R-:W-:-:S02]  /*1b300*/  FMUL.FTZ R128, R128, R3 ;  /* 0x0000000380807220 */ /* 0x000fc40000410000 */
[-C--:B------:R-:W-:Y:S02]  /*1b310*/  FMUL.FTZ R129, R129, R3.reuse ;  /* 0x0000000381817220 */ /* 0x080fe40000410000 */
[-C--:B------:R-:W-:Y:S01]  /*1b320*/  FMUL.FTZ R124, R124, R3.reuse ;  /* 0x000000037c7c7220 */ /* 0x080fe20000410000 */
[----:B------:R-:W2:Y:S01]  /*1b330*/  MUFU.EX2 R134, R134 ;  /* 0x0000008600867308 */ /* 0x000ea20000000800 */
[----:B---3--:R-:W-:Y:S01]  /*1b340*/  F2FP.BF16.PACK_AB R4, R144, R146 ;  /* 0x000000929004723e */ /* 0x008fe200000010ff */
[-C--:B------:R-:W-:Y:S02]  /*1b350*/  FMUL.FTZ R125, R125, R3.reuse ;  /* 0x000000037d7d7220 */ /* 0x080fe40000410000 */
[-C--:B------:R-:W-:Y:S02]  /*1b360*/  FMUL.FTZ R112, R112, R3.reuse ;  /* 0x0000000370707220 */ /* 0x080fe40000410000 */
[-C--:B------:R-:W-:Y:S02]  /*1b370*/  FMUL.FTZ R113, R113, R3.reuse ;  /* 0x0000000371717220 */ /* 0x080fe40000410000 */
[----:B------:R-:W-:Y:S01]  /*1b380*/  MUFU.EX2 R133, R133 ;  /* 0x0000008500857308 */ /* 0x000fe20000000800 */
[----:B------:R-:W-:-:S02]  /*1b390*/  FMUL.FTZ R108, R108, R3 ;  /* 0x000000036c6c7220 */ /* 0x000fc40000410000 */
[-C--:B------:R-:W-:Y:S02]  /*1b3a0*/  FMUL.FTZ R109, R109, R3.reuse ;  /* 0x000000036d6d7220 */ /* 0x080fe40000410000 */
[-C--:B------:R-:W-:Y:S02]  /*1b3b0*/  FMUL.FTZ R36, R36, R3.reuse ;  /* 0x0000000324247220 */ /* 0x080fe40000410000 */
[----:B------:R-:W-:Y:S01]  /*1b3c0*/  FMUL.FTZ R37, R37, R3 ;  /* 0x0000000325257220 */ /* 0x000fe20000410000 */
[----:B------:R-:W3:Y:S01]  /*1b3d0*/  MUFU.EX2 R2, R2 ;  /* 0x0000000200027308 */ /* 0x000ee20000000800 */
[----:B--2---:R-:W-:Y:S01]  /*1b3e0*/  F2FP.BF16.PACK_AB R6, R134, R145 ;  /* 0x000000918606723e */ /* 0x004fe200000010ff */
[-C--:B------:R-:W-:Y:S02]  /*1b3f0*/  FMUL.FTZ R40, R40, R3.reuse ;  /* 0x0000000328287220 */ /* 0x080fe40000410000 */
[-C--:B------:R-:W-:Y:S02]  /*1b400*/  FMUL.FTZ R41, R41, R3.reuse ;  /* 0x0000000329297220 */ /* 0x080fe40000410000 */
[----:B------:R-:W-:-:S02]  /*1b410*/  FMUL.FTZ R104, R104, R3 ;  /* 0x0000000368687220 */ /* 0x000fc40000410000 */
[----:B------:R-:W-:Y:S01]  /*1b420*/  MUFU.EX2 R0, R0 ;  /* 0x0000000000007308 */ /* 0x000fe20000000800 */
[-C--:B------:R-:W-:Y:S02]  /*1b430*/  FMUL.FTZ R105, R105, R3.reuse ;  /* 0x0000000369697220 */ /* 0x080fe40000410000 */
[-C--:B------:R-:W-:Y:S02]  /*1b440*/  FMUL.FTZ R100, R100, R3.reuse ;  /* 0x0000000364647220 */ /* 0x080fe40000410000 */
[-C--:B------:R-:W-:Y:S02]  /*1b450*/  FMUL.FTZ R101, R101, R3.reuse ;  /* 0x0000000365657220 */ /* 0x080fe40000410000 */
[----:B------:R-:W-:Y:S01]  /*1b460*/  FMUL.FTZ R44, R44, R3 ;  /* 0x000000032c2c7220 */ /* 0x000fe20000410000 */
[----:B------:R-:W2:Y:S01]  /*1b470*/  MUFU.EX2 R149, R149 ;  /* 0x0000009500957308 */ /* 0x000ea20000000800 */
        /* <DEDUP_REMOVED lines=9> */
[----:B--2---:R-:W-:Y:S01]  /*1b510*/  F2FP.BF16.PACK_AB R7, R149, R0 ;  /* 0x000000009507723e */ /* 0x004fe200000010ff */
        /* <DEDUP_REMOVED lines=301> */
.L_x_6615:
[----:B------:R-:W-:Y:S05]  /*1c7f0*/  @!P5 BRA `(.L_x_6624) ;  /* 0x00004c500000d947 */ /* 0x000fea0003800000 */
[----:B------:R-:W-:Y:S02]  /*1c800*/  MOV R0, R3 ;  /* 0x0000000300007202 */ /* 0x000fe40000000f00 */
[----:B------:R-:W-:-:S02]  /*1c810*/  MOV R2, R132 ;  /* 0x0000008400027202 */ /* 0x000fc40000000f00 */
.L_x_6633:
        /* <DEDUP_REMOVED lines=76> */
.L_x_6626:
[----:B------:R-:W-:Y:S02]  /*1cce0*/  ULDC.64 UR4, c[0x0][0x118] ;  /* 0x0000460000047ab9 */ /* 0x000fe40000000a00 */
[----:B------:R-:W2:Y:S02]  /*1ccf0*/  LD.E R10, [R132.64+0x40] ;  /* 0x00004004840a7980 */ /* 0x000ea4000c101900 */
[----:B--2---:R-:W-:Y:S04]  /*1cd00*/  LEA R10, -R10, RZ, 0x6 ;  /* 0x000000ff0a0a7211 */ /* 0x004fe800078e31ff */
[----:B------:R-:W-:Y:S02]  /*1cd10*/  SHF.R.S32.HI R6, RZ, 0x1f, R10 ;  /* 0x0000001fff067819 */ /* 0x000fe4000001140a */
.L_x_6627:
[----:B------:R-:W-:Y:S05]  /*1cd20*/  BSYNC B0 ;  /* 0x0000000000007941 */ /* 0x000fea0003800000 */
.L_x_6625:
        /* <DEDUP_REMOVED lines=274> */
[-C--:B------:R-:W-:Y:S03]  /*1de50*/  FMUL.FTZ R5, R18, R3.reuse ;  /* 0x0000000312057220 */ /* 0x080fe60000410000 */
        /* <DEDUP_REMOVED lines=9> */
[-C--:B------:R-:W-:Y:S01]  /*1def0*/  FMUL.FTZ R23, R26, R3.reuse ;  /* 0x000000031a177220 */ /* 0x080fe20000410000 */
[C---:B---3--:R-:W-:Y:S08]  /*1df00*/  HMMA.16816.F32.BF16 R28, R176.reuse, R8, R28 ;  /* 0x00000008b01c723c */ /* 0x048ff0000004181c */
[----:B------:R-:W3:Y:S01]  /*1df10*/  MUFU.TANH R13, R13 ;  /* 0x0000000d000d7308 */ /* 0x000ee20000002400 */
[-C--:B------:R-:W-:Y:S01]  /*1df20*/  FMUL.FTZ R9, R27, R3.reuse ;  /* 0x000000031b097220 */ /* 0x080fe20000410000 */
[----:B------:R-:W-:Y:S08]  /*1df30*/  HMMA.16816.F32.BF16 R32, R176, R10, R32 ;  /* 0x0000000ab020723c */ /* 0x000ff00000041820 */
[----:B------:R-:W1:Y:S06]  /*1df40*/  MUFU.TANH R15, R15 ;  /* 0x0000000f000f7308 */ /* 0x000e6c0000002400 */
[-C--:B------:R-:W-:Y:S04]  /*1df50*/  FMUL.FTZ R243, R28, R3.reuse ;  /* 0x000000031cf37220 */ /* 0x080fe80000410000 */
[----:B------:R-:W1:Y:S01]  /*1df60*/  MUFU.TANH R183, R183 ;  /* 0x000000b700b77308 */ /* 0x000e620000002400 */
[-C--:B------:R-:W-:Y:S02]  /*1df70*/  FMUL.FTZ R179, R29, R3.reuse ;  /* 0x000000031db37220 */ /* 0x080fe40000410000 */
[-C--:B------:R-:W-:Y:S02]  /*1df80*/  FMUL.FTZ R29, R30, R3.reuse ;  /* 0x000000031e1d7220 */ /* 0x080fe40000410000 */
[-C--:B------:R-:W-:Y:S02]  /*1df90*/  FMUL.FTZ R27, R31, R3.reuse ;  /* 0x000000031f1b7220 */ /* 0x080fe40000410000 */
        /* <DEDUP_REMOVED lines=48> */
[----:B------:R-:W-:Y:S06]  /*1e2a0*/  IMAD.HI.U32 R137, R137, R139, R136 ;  /* 0x0000008b89897227 */ /* 0x000fec00078e0088 */
[C---:B------:R-:W-:Y:S04]  /*1e2b0*/  IMAD.HI.U32 R10, R137.reuse, R6, RZ ;  /* 0x00000006890a7227 */ /* 0x040fe800078e00ff */
[----:B------:R-:W-:Y:S02]  /*1e2c0*/  IMAD.HI.U32 R14, R137, R8, RZ ;  /* 0x00000008890e7227 */ /* 0x000fe400078e00ff */
[----:B------:R-:W2:Y:S02]  /*1e2d0*/  LD.E.64 R136, [R132.64+0x38] ;  /* 0x0000380484887980 */ /* 0x000ea4000c101b00 */
        /* <DEDUP_REMOVED lines=40> */
.L_x_6631:
[----:B------:R-:W-:Y:S02]  /*1e560*/  ULDC.64 UR4, c[0x0][0x118] ;  /* 0x0000460000047ab9 */ /* 0x000fe40000000a00 */
[----:B------:R-:W2:Y:S02]  /*1e570*/  LD.E R34, [R132.64+0x38] ;  /* 0x0000380484227980 */ /* 0x000ea4000c101900 */
[----:B--2---:R-:W-:Y:S04]  /*1e580*/  LEA R34, -R34, RZ, 0x6 ;  /* 0x000000ff22227211 */ /* 0x004fe800078e31ff */
[----:B------:R-:W-:Y:S02]  /*1e590*/  SHF.R.S32.HI R6, RZ, 0x1f, R34 ;  /* 0x0000001fff067819 */ /* 0x000fe40000011422 */
.L_x_6632:
[----:B------:R-:W-:Y:S05]  /*1e5a0*/  BSYNC B0 ;  /* 0x0000000000007941 */ /* 0x000fea0003800000 */
.L_x_6630:
        /* <DEDUP_REMOVED lines=90> */
.L_x_6629:
[----:B--234-:R-:W-:Y:S05]  /*1eb50*/  BSYNC B1 ;  /* 0x0000000000017941 */ /* 0x01cfea0003800000 */
.L_x_6628:
[----:B------:R-:W2:Y:S01]  /*1eb60*/  S2R R4, SR_TID.X ;  /* 0x0000000000047919 */ /* 0x000ea20000002100 */
[----:B------:R-:W-:Y:S07]  /*1eb70*/  ULDC.64 UR4, c[0x0][0x118] ;  /* 0x0000460000047ab9 */ /* 0x000fee0000000a00 */
[----:B------:R3:W4:Y:S01]  /*1eb80*/  LD.E R133, [R132.64+0xdc] ;  /* 0x0000dc0484857980 */ /* 0x000722000c101900 */
[----:B--2---:R-:W-:Y:S05]  /*1eb90*/  IMAD.SHL.U32 R4, R4, 0x2, RZ ;  /* 0x0000000204047824 */ /* 0x004fea00078e00ff */
[----:B------:R-:W-:Y:S05]  /*1eba0*/  LOP3.LUT R4, R4, 0x6, RZ, 0xc0, !PT ;  /* 0x0000000604047812 */ /* 0x000fea00078ec0ff */
[----:B------:R-:W-:Y:S05]  /*1ebb0*/  IMAD R4, R223, 0x40, R4 ;  /* 0x00000040df047824 */ /* 0x000fea00078e0204 */
[----:B------:R-:W-:Y:S02]  /*1ebc0*/  IADD3 R6, R230, -R4, RZ ;  /* 0x80000004e6067210 */ /* 0x000fe40007ffe0ff */
[C---:B------:R-:W-:Y:S02]  /*1ebd0*/  IADD3 R26, R4.reuse, 0x1, RZ ;  /* 0x00000001041a7810 */ /* 0x040fe40007ffe0ff */
[----:B------:R-:W-:Y:S01]  /*1ebe0*/  IABS R24, R6 ;  /* 0x0000000600187213 */ /* 0x000fe20000000000 */
[C---:B------:R-:W-:Y:S01]  /*1ebf0*/  IMAD.IADD R6, R227.reuse, 0x1, -R4 ;  /* 0x00000001e3067824 */ /* 0x040fe200078e0a04 */
[C---:B------:R-:W-:Y:S02]  /*1ec00*/  IADD3 R22, R4.reuse, 0x8, RZ ;  /* 0x0000000804167810 */ /* 0x040fe40007ffe0ff */
[----:B------:R-:W-:Y:S02]  /*1ec10*/  IADD3 R20, R4, 0x9, RZ ;  /* 0x0000000904147810 */ /* 0x000fe40007ffe0ff */
[----:B------:R-:W-:Y:S01]  /*1ec20*/  IABS R14, R6 ;  /* 0x00000006000e7213 */ /* 0x000fe20000000000 */
[----:B------:R-:W-:Y:S01]  /*1ec30*/  IMAD.IADD R6, R230, 0x1, -R26 ;  /* 0x00000001e6067824 */ /* 0x000fe200078e0a1a */
[C---:B------:R-:W-:Y:S01]  /*1ec40*/  IADD3 R8, R4.reuse, 0x10, RZ ;  /* 0x0000001004087810 */ /* 0x040fe20007ffe0ff */
[C---:B------:R-:W-:Y:S01]  /*1ec50*/  IMAD.IADD R16, R227.reuse, 0x1, -R22 ;  /* 0x00000001e3107824 */ /* 0x040fe200078e0a16 */
[----:B------:R-:W-:Y:S01]  /*1ec60*/  IADD3 R138, R4, 0x11, RZ ;  /* 0x00000011048a7810 */ /* 0x000fe20007ffe0ff */
[----:B------:R-:W2:Y:S01]  /*1ec70*/  I2F R24, R24 ;  /* 0x0000001800187306 */ /* 0x000ea20000201400 */
[----:B------:R-:W-:Y:S01]  /*1ec80*/  IABS R11, R6 ;  /* 0x00000006000b7213 */ /* 0x000fe20000000000 */
[C---:B------:R-:W-:Y:S01]  /*1ec90*/  IMAD.IADD R32, R227.reuse, 0x1, -R8 ;  /* 0x00000001e3207824 */ /* 0x040fe200078e0a08 */
[----:B------:R-:W-:Y:S02]  /*1eca0*/  IADD3 R6, R230, -R22, RZ ;  /* 0x80000016e6067210 */ /* 0x000fe40007ffe0ff */
[----:B------:R-:W-:Y:S02]  /*1ecb0*/  IADD3 R137, R4, 0x18, RZ ;  /* 0x0000001804897810 */ /* 0x000fe40007ffe0ff */
[----:B------:R-:W-:Y:S01]  /*1ecc0*/  IABS R139, R6 ;  /* 0x00000006008b7213 */ /* 0x000fe20000000000 */
[----:B------:R-:W-:Y:S01]  /*1ecd0*/  IMAD.IADD R6, R230, 0x1, -R20 ;  /* 0x00000001e6067824 */ /* 0x000fe200078e0a14 */
[----:B------:R-:W-:Y:S01]  /*1ece0*/  IADD3 R136, R4, 0x19, RZ ;  /* 0x0000001904887810 */ /* 0x000fe20007ffe0ff */
[----:B------:R-:W5:Y:S01]  /*1ecf0*/  I2F R14, R14 ;  /* 0x0000000e000e7306 */ /* 0x000f620000201400 */
[-C--:B------:R-:W-:Y:S01]  /*1ed00*/  ISETP.GE.AND P3, PT, R26, R229.reuse, PT ;  /* 0x000000e51a00720c */ /* 0x080fe20003f66270 */
[C---:B------:R-:W-:Y:S01]  /*1ed10*/  IMAD.IADD R143, R227.reuse, 0x1, -R137 ;  /* 0x00000001e38f7824 */ /* 0x040fe200078e0a89 */
[----:B------:R-:W-:Y:S02]  /*1ed20*/  IABS R12, R6 ;  /* 0x00000006000c7213 */ /* 0x000fe40000000000 */
[----:B------:R-:W-:Y:S02]  /*1ed30*/  IADD3 R6, R230, -R8, RZ ;  /* 0x80000008e6067210 */ /* 0x000fe40007ffe0ff */
[----:B------:R-:W-:Y:S02]  /*1ed40*/  ISETP.GE.AND P6, PT, R4, R226, PT ;  /* 0x000000e20400720c */ /* 0x000fe40003fc6270 */
[----:B------:R-:W-:Y:S01]  /*1ed50*/  IABS R141, R6 ;  /* 0x00000006008d7213 */ /* 0x000fe20000000000 */
[----:B------:R-:W1:Y:S01]  /*1ed60*/  I2F R11, R11 ;  /* 0x0000000b000b7306 */ /* 0x000e620000201400 */
[----:B------:R-:W-:Y:S01]  /*1ed70*/  IMAD.IADD R6, R230, 0x1, -R138 ;  /* 0x00000001e6067824 */ /* 0x000fe200078e0a8a */
[----:B------:R-:W-:Y:S02]  /*1ed80*/  ISETP.GE.OR P3, PT, R26, R228, !P3 ;  /* 0x000000e41a00720c */ /* 0x000fe40005f66670 */
[----:B------:R-:W-:Y:S01]  /*1ed90*/  ISETP.GE.AND P1, PT, R22, R229, PT ;  /* 0x000000e51600720c */ /* 0x000fe20003f26270 */
[----:B-12---:R-:W-:Y:S01]  /*1eda0*/  FFMA.FTZ R157, -R224, R24, R157 ;  /* 0x00000018e09d7223 */ /* 0x006fe2000001019d */
[----:B------:R-:W-:Y:S02]  /*1edb0*/  IABS R140, R6 ;  /* 0x00000006008c7213 */ /* 0x000fe40000000000 */
[----:B------:R-:W-:Y:S02]  /*1edc0*/  IADD3 R6, R230, -R137, RZ ;  /* 0x80000089e6067210 */ /* 0x000fe40007ffe0ff */
[----:B------:R-:W1:Y:S01]  /*1edd0*/  I2F R12, R12 ;  /* 0x0000000c000c7306 */ /* 0x000e620000201400 */
[----:B------:R-:W-:Y:S02]  /*1ede0*/  ISETP.GE.OR P6, PT, R4, R225, !P6 ;  /* 0x000000e10400720c */ /* 0x000fe400077c6670 */
[----:B------:R-:W-:Y:S01]  /*1edf0*/  IABS R30, R6 ;  /* 0x00000006001e7213 */ /* 0x000fe20000000000 */
[----:B------:R-:W-:Y:S01]  /*1ee00*/  IMAD.IADD R6, R227, 0x1, -R26 ;  /* 0x00000001e3067824 */ /* 0x000fe200078e0a1a */
[----:B------:R-:W-:Y:S01]  /*1ee10*/  ISETP.GE.AND P2, PT, R20, R229, PT ;  /* 0x000000e51400720c */ /* 0x000fe20003f46270 */
[----:B-----5:R-:W-:Y:S01]  /*1ee20*/  FFMA.FTZ R161, -R224, R14, R161 ;  /* 0x0000000ee0a17223 */ /* 0x020fe200000101a1 */
[----:B------:R-:W-:Y:S02]  /*1ee30*/  ISETP.GE.OR P1, PT, R22, R228, !P1 ;  /* 0x000000e41600720c */ /* 0x000fe40004f26670 */
[----:B------:R-:W-:Y:S01]  /*1ee40*/  IABS R10, R6 ;  /* 0x00000006000a7213 */ /* 0x000fe20000000000 */
[----:B------:R-:W2:Y:S01]  /*1ee50*/  I2F R139, R139 ;  /* 0x0000008b008b7306 */ /* 0x000ea20000201400 */
[----:B------:R-:W-:Y:S02]  /*1ee60*/  IADD3 R6, R230, -R136, RZ ;  /* 0x80000088e6067210 */ /* 0x000fe40007ffe0ff */
[----:B------:R-:W-:Y:S01]  /*1ee70*/  ISETP.GE.OR P2, PT, R20, R228, !P2 ;  /* 0x000000e41400720c */ /* 0x000fe20005746670 */
[----:B------:R-:W-:Y:S01]  /*1ee80*/  FFMA.FTZ R159, -R224, R11, R159 ;  /* 0x0000000be09f7223 */ /* 0x000fe2000001019f */
[----:B------:R-:W-:Y:S02]  /*1ee90*/  IABS R18, R6 ;  /* 0x0000000600127213 */ /* 0x000fe40000000000 */
[----:B------:R-:W-:Y:S02]  /*1eea0*/  IABS R6, R16 ;  /* 0x0000001000067213 */ /* 0x000fe40000000000 */
[----:B------:R-:W-:Y:S01]  /*1eeb0*/  IADD3 R16, R4, 0x20, RZ ;  /* 0x0000002004107810 */ /* 0x000fe20007ffe0ff */
[----:B------:R-:W5:Y:S01]  /*1eec0*/  I2F R141, R141 ;  /* 0x0000008d008d7306 */ /* 0x000f620000201400 */
[----:B------:R-:W-:Y:S02]  /*1eed0*/  FSEL R14, R159, -INF , !P3 ;  /* 0xff8000009f0e7808 */ /* 0x000fe40005800000 */
[----:B------:R-:W-:Y:S01]  /*1eee0*/  FSEL R11, R161, -INF , !P6 ;  /* 0xff800000a10b7808 */ /* 0x000fe20007000000 */
[----:B-1----:R-:W-:Y:S01]  /*1eef0*/  FFMA.FTZ R173, -R224, R12, R173 ;  /* 0x0000000ce0ad7223 */ /* 0x002fe200000101ad */
[C---:B------:R-:W-:Y:S02]  /*1ef00*/  ISETP.GE.AND P6, PT, R8.reuse, R229, PT ;  /* 0x000000e50800720c */ /* 0x040fe40003fc6270 */
[-C--:B------:R-:W-:Y:S02]  /*1ef10*/  ISETP.GE.AND P3, PT, R8, R226.reuse, PT ;  /* 0x000000e20800720c */ /* 0x080fe40003f66270 */
[----:B------:R-:W-:Y:S01]  /*1ef20*/  ISETP.GE.AND P5, PT, R22, R226, PT ;  /* 0x000000e21600720c */ /* 0x000fe20003fa6270 */
[----:B------:R-:W1:Y:S01]  /*1ef30*/  I2F R30, R30 ;  /* 0x0000001e001e7306 */ /* 0x000e620000201400 */
[----:B------:R-:W-:Y:S02]  /*1ef40*/  IADD3 R28, R230, -R16, RZ ;  /* 0x80000010e61c7210 */ /* 0x000fe40007ffe0ff */
[----:B------:R-:W-:Y:S01]  /*1ef50*/  ISETP.GE.OR P3, PT, R8, R225, !P3 ;  /* 0x000000e10800720c */ /* 0x000fe20005f66670 */
[----:B--2---:R-:W-:Y:S01]  /*1ef60*/  FFMA.FTZ R167, -R224, R139, R167 ;  /* 0x0000008be0a77223 */ /* 0x004fe200000101a7 */
[----:B------:R-:W-:Y:S02]  /*1ef70*/  ISETP.GE.OR P5, PT, R22, R225, !P5 ;  /* 0x000000e11600720c */ /* 0x000fe40006fa6670 */
[----:B------:R-:W-:Y:S01]  /*1ef80*/  IABS R22, R32 ;  /* 0x0000002000167213 */ /* 0x000fe20000000000 */
[----:B------:R-:W-:Y:S01]  /*1ef90*/  IMAD.IADD R32, R227, 0x1, -R138 ;  /* 0x00000001e3207824 */ /* 0x000fe200078e0a8a */
[----:B------:R-:W-:Y:S01]  /*1efa0*/  FSEL R12, R167, -INF , !P1 ;  /* 0xff800000a70c7808 */ /* 0x000fe20004800000 */
[----:B------:R-:W2:Y:S01]  /*1efb0*/  I2F R18, R18 ;  /* 0x0000001200127306 */ /* 0x000ea20000201400 */
[----:B------:R-:W-:Y:S02]  /*1efc0*/  ISETP.GE.OR P6, PT, R8, R228, !P6 ;  /* 0x000000e40800720c */ /* 0x000fe400077c6670 */
[----:B------:R-:W-:Y:S01]  /*1efd0*/  FSEL R8, R173, -INF , !P2 ;  /* 0xff800000ad087808 */ /* 0x000fe20005000000 */
[----:B-----5:R-:W-:Y:S01]  /*1efe0*/  FFMA.FTZ R175, -R224, R141, R175 ;  /* 0x0000008de0af7223 */ /* 0x020fe200000101af */
[C---:B------:R-:W-:Y:S02]  /*1eff0*/  ISETP.GE.AND P1, PT, R138.reuse, R229, PT ;  /* 0x000000e58a00720c */ /* 0x040fe40003f26270 */
[C---:B------:R-:W-:Y:S02]  /*1f000*/  ISETP.GE.AND P2, PT, R138.reuse, R226, PT ;  /* 0x000000e28a00720c */ /* 0x040fe40003f46270 */
[----:B------:R-:W-:Y:S01]  /*1f010*/  IABS R134, R28 ;  /* 0x0000001c00867213 */ /* 0x000fe20000000000 */
[----:B------:R-:W5:Y:S01]  /*1f020*/  I2F R6, R6 ;  /* 0x0000000600067306 */ /* 0x000f620000201400 */
[----:B------:R-:W-:Y:S01]  /*1f030*/  IABS R143, R143 ;  /* 0x0000008f008f7213 */ /* 0x000fe20000000000 */
[----:B------:R-:W-:Y:S01]  /*1f040*/  IMAD.IADD R28, R227, 0x1, -R20 ;  /* 0x00000001e31c7824 */ /* 0x000fe200078e0a14 */
[----:B------:R-:W-:Y:S01]  /*1f050*/  ISETP.GE.OR P1, PT, R138, R228, !P1 ;  /* 0x000000e48a00720c */ /* 0x000fe20004f26670 */
[----:B-1----:R-:W-:Y:S01]  /*1f060*/  FFMA.FTZ R183, -R224, R30, R183 ;  /* 0x0000001ee0b77223 */ /* 0x002fe200000101b7 */
[----:B------:R-:W-:Y:S02]  /*1f070*/  ISETP.GE.OR P2, PT, R138, R225, !P2 ;  /* 0x000000e18a00720c */ /* 0x000fe40005746670 */
[----:B------:R-:W-:Y:S02]  /*1f080*/  FSEL R174, R175, -INF , !P6 ;  /* 0xff800000afae7808 */ /* 0x000fe40007000000 */
[CC--:B------:R-:W-:Y:S01]  /*1f090*/  ISETP.GE.AND P6, PT, R137.reuse, R229.reuse, PT ;  /* 0x000000e58900720c */ /* 0x0c0fe20003fc6270 */
[----:B------:R-:W1:Y:S01]  /*1f0a0*/  I2F R34, R22 ;  /* 0x0000001600227306 */ /* 0x000e620000201400 */
[----:B------:R-:W-:Y:S02]  /*1f0b0*/  IABS R35, R28 ;  /* 0x0000001c00237213 */ /* 0x000fe40000000000 */
[----:B------:R-:W-:Y:S01]  /*1f0c0*/  ISETP.GE.OR P6, PT, R137, R228, !P6 ;  /* 0x000000e48900720c */ /* 0x000fe200077c6670 */
[----:B--2---:R-:W-:Y:S01]  /*1f0d0*/  FFMA.FTZ R237, -R224, R18, R237 ;  /* 0x00000012e0ed7223 */ /* 0x004fe200000101ed */
[----:B------:R-:W-:Y:S02]  /*1f0e0*/  IADD3 R28, R4, 0x21, RZ ;  /* 0x00000021041c7810 */ /* 0x000fe40007ffe0ff */
[----:B------:R-:W-:Y:S02]  /*1f0f0*/  FSEL R162, R183, -INF , !P6 ;  /* 0xff800000b7a27808 */ /* 0x000fe40007000000 */
[----:B------:R-:W-:Y:S01]  /*1f100*/  ISETP.GE.AND P6, PT, R136, R229, PT ;  /* 0x000000e58800720c */ /* 0x000fe20003fc6270 */
[----:B------:R-:W2:Y:S01]  /*1f110*/  I2F R138, R143 ;  /* 0x0000008f008a7306 */ /* 0x000ea20000201400 */
[----:B------:R-:W-:Y:S02]  /*1f120*/  IADD3 R31, R230, -R28, RZ ;  /* 0x8000001ce61f7210 */ /* 0x000fe40007ffe0ff */
[----:B------:R-:W-:Y:S01]  /*1f130*/  ISETP.GE.OR P6, PT, R136, R228, !P6 ;  /* 0x000000e48800720c */ /* 0x000fe200077c6670 */
[----:B-----5:R-:W-:Y:S01]  /*1f140*/  FFMA.FTZ R171, -R224, R6, R171 ;  /* 0x00000006e0ab7223 */ /* 0x020fe200000101ab */
[----:B------:R-:W-:Y:S02]  /*1f150*/  ISETP.GE.AND P0, PT, R26, R226, PT ;  /* 0x000000e21a00720c */ /* 0x000fe40003f06270 */
[----:B------:R-:W-:Y:S02]  /*1f160*/  IADD3 R6, R4, 0x38, RZ ;  /* 0x0000003804067810 */ /* 0x000fe40007ffe0ff */
[----:B------:R-:W-:Y:S01]  /*1f170*/  IABS R31, R31 ;  /* 0x0000001f001f7213 */ /* 0x000fe20000000000 */
[----:B------:R-:W5:Y:S01]  /*1f180*/  I2F R134, R134 ;  /* 0x0000008600867306 */ /* 0x000f620000201400 */
[----:B------:R-:W-:Y:S02]  /*1f190*/  FSEL R161, R237, -INF , !P6 ;  /* 0xff800000eda17808 */ /* 0x000fe40007000000 */
[----:B------:R-:W-:Y:S01]  /*1f1a0*/  ISETP.GE.AND P6, PT, R16, R229, PT ;  /* 0x000000e51000720c */ /* 0x000fe20003fc6270 */
[----:B-1----:R-:W-:Y:S01]  /*1f1b0*/  FFMA.FTZ R13, -R224, R34, R13 ;  /* 0x00000022e00d7223 */ /* 0x002fe2000001010d */
[----:B------:R-:W-:Y:S02]  /*1f1c0*/  IADD3 R22, R4, 0x29, RZ ;  /* 0x0000002904167810 */ /* 0x000fe40007ffe0ff */
[----:B------:R-:W-:Y:S02]  /*1f1d0*/  ISETP.GE.OR P0, PT, R26, R225, !P0 ;  /* 0x000000e11a00720c */ /* 0x000fe40004706670 */
[----:B------:R-:W-:Y:S01]  /*1f1e0*/  ISETP.GE.OR P6, PT, R16, R228, !P6 ;  /* 0x000000e41000720c */ /* 0x000fe200077c6670 */
[----:B------:R-:W1:Y:S01]  /*1f1f0*/  I2F R140, R140 ;  /* 0x0000008c008c7306 */ /* 0x000e620000201400 */
[----:B------:R-:W-:Y:S02]  /*1f200*/  IADD3 R142, R230, -R22, RZ ;  /* 0x80000016e68e7210 */ /* 0x000fe40007ffe0ff */
[----:B------:R-:W-:Y:S01]  /*1f210*/  IADD3 R24, R4, 0x28, RZ ;  /* 0x0000002804187810 */ /* 0x000fe20007ffe0ff */
[----:B--2---:R-:W-:Y:S01]  /*1f220*/  FFMA.FTZ R5, -R224, R138, R5 ;  /* 0x0000008ae0057223 */ /* 0x004fe20000010105 */
[----:B------:R-:W-:Y:S02]  /*1f230*/  IADD3 R143, R230, -R6, RZ ;  /* 0x80000006e68f7210 */ /* 0x000fe40007ffe0ff */
[----:B------:R-:W-:Y:S02]  /*1f240*/  IABS R142, R142 ;  /* 0x0000008e008e7213 */ /* 0x000fe40000000000 */
[----:B------:R-:W-:Y:S01]  /*1f250*/  IABS R143, R143 ;  /* 0x0000008f008f7213 */ /* 0x000fe20000000000 */
[----:B------:R-:W2:Y:S01]  /*1f260*/  I2F R26, R31 ;  /* 0x0000001f001a7306 */ /* 0x000ea20000201400 */
[-C--:B------:R-:W-:Y:S02]  /*1f270*/  ISETP.GE.AND P4, PT, R4, R229.reuse, PT ;  /* 0x000000e50400720c */ /* 0x080fe40003f86270 */
[----:B---3--:R-:W-:Y:S01]  /*1f280*/  IADD3 R132, R230, -R24, RZ ;  /* 0x80000018e6847210 */ /* 0x008fe20007ffe0ff */
[----:B-----5:R-:W-:Y:S01]  /*1f290*/  FFMA.FTZ R19, -R224, R134, R19 ;  /* 0x00000086e0137223 */ /* 0x020fe20000010113 */
[----:B------:R-:W-:Y:S02]  /*1f2a0*/  ISETP.GE.OR P4, PT, R4, R228, !P4 ;  /* 0x000000e40400720c */ /* 0x000fe40006786670 */
[----:B------:R-:W-:Y:S02]  /*1f2b0*/  IABS R132, R132 ;  /* 0x0000008400847213 */ /* 0x000fe40000000000 */
[----:B------:R-:W-:Y:S01]  /*1f2c0*/  FSEL R160, R19, -INF , !P6 ;  /* 0xff80000013a07808 */ /* 0x000fe20007000000 */
[----:B------:R-:W3:Y:S01]  /*1f2d0*/  I2F R139, R142 ;  /* 0x0000008e008b7306 */ /* 0x000ee20000201400 */
[----:B------:R-:W-:Y:S02]  /*1f2e0*/  ISETP.GE.AND P6, PT, R28, R229, PT ;  /* 0x000000e51c00720c */ /* 0x000fe40003fc6270 */
[----:B------:R-:W-:Y:S01]  /*1f2f0*/  IADD3 R30, R4, 0x31, RZ ;  /* 0x00000031041e7810 */ /* 0x000fe20007ffe0ff */
[----:B-1----:R-:W-:Y:S01]  /*1f300*/  FFMA.FTZ R181, -R224, R140, R181 ;  /* 0x0000008ce0b57223 */ /* 0x002fe200000101b5 */
[----:B------:R-:W-:Y:S01]  /*1f310*/  ISETP.GE.OR P6, PT, R28, R228, !P6 ;  /* 0x000000e41c00720c */ /* 0x000fe200077c6670 */
[----:B------:R-:W-:Y:S01]  /*1f320*/  IMAD.IADD R140, R227, 0x1, -R136 ;  /* 0x00000001e38c7824 */ /* 0x000fe200078e0a88 */
[----:B------:R-:W-:Y:S02]  /*1f330*/  IABS R32, R32 ;  /* 0x0000002000207213 */ /* 0x000fe40000000000 */
[----:B------:R-:W-:Y:S01]  /*1f340*/  FSEL R18, R171, -INF , !P5 ;  /* 0xff800000ab127808 */ /* 0x000fe20006800000 */
[----:B------:R-:W1:Y:S01]  /*1f350*/  I2F R19, R143 ;  /* 0x0000008f00137306 */ /* 0x000e620000201400 */
[----:B------:R-:W-:Y:S02]  /*1f360*/  IABS R140, R140 ;  /* 0x0000008c008c7213 */ /* 0x000fe40000000000 */
[----:B------:R-:W-:Y:S01]  /*1f370*/  ISETP.GE.AND P5, PT, R16, R226, PT ;  /* 0x000000e21000720c */ /* 0x000fe20003fa6270 */
[----:B--2---:R-:W-:Y:S01]  /*1f380*/  FFMA.FTZ R239, -R224, R26, R239 ;  /* 0x0000001ae0ef7223 */ /* 0x004fe200000101ef */
[----:B------:R-:W-:Y:S02]  /*1f390*/  FSEL R31, R157, -INF , !P4 ;  /* 0xff8000009d1f7808 */ /* 0x000fe40006000000 */
[C---:B------:R-:W-:Y:S02]  /*1f3a0*/  ISETP.GE.AND P4, PT, R20.reuse, R226, PT ;  /* 0x000000e21400720c */ /* 0x040fe40003f86270 */
[----:B------:R-:W-:Y:S01]  /*1f3b0*/  FSEL R159, R239, -INF , !P6 ;  /* 0xff800000ef9f7808 */ /* 0x000fe20007000000 */
[----:B------:R-:W2:Y:S01]  /*1f3c0*/  I2F R10, R10 ;  /* 0x0000000a000a7306 */ /* 0x000ea20000201400 */
[----:B------:R-:W-:Y:S02]  /*1f3d0*/  ISETP.GE.OR P4, PT, R20, R225, !P4 ;  /* 0x000000e11400720c */ /* 0x000fe40006786670 */
[----:B------:R-:W-:Y:S01]  /*1f3e0*/  IADD3 R20, R4, 0x30, RZ ;  /* 0x0000003004147810 */ /* 0x000fe20007ffe0ff */
[----:B---3--:R-:W-:Y:S01]  /*1f3f0*/  FFMA.FTZ R25, -R224, R139, R25 ;  /* 0x0000008be0197223 */ /* 0x008fe20000010119 */
[----:B------:R-:W-:Y:S02]  /*1f400*/  ISETP.GE.AND P6, PT, R24, R229, PT ;  /* 0x000000e51800720c */ /* 0x000fe40003fc6270 */
[C---:B------:R-:W-:Y:S02]  /*1f410*/  IADD3 R144, R230.reuse, -R20, RZ ;  /* 0x80000014e6907210 */ /* 0x040fe40007ffe0ff */
[----:B------:R-:W-:Y:S01]  /*1f420*/  IADD3 R142, R230, -R30, RZ ;  /* 0x8000001ee68e7210 */ /* 0x000fe20007ffe0ff */
[----:B------:R-:W3:Y:S01]  /*1f430*/  I2F R132, R132 ;  /* 0x0000008400847306 */ /* 0x000ee20000201400 */
[----:B------:R-:W-:Y:S02]  /*1f440*/  ISETP.GE.OR P6, PT, R24, R228, !P6 ;  /* 0x000000e41800720c */ /* 0x000fe400077c6670 */
[----:B------:R-:W-:Y:S01]  /*1f450*/  IABS R144, R144 ;  /* 0x0000009000907213 */ /* 0x000fe20000000000 */
[----:B-1----:R-:W-:Y:S01]  /*1f460*/  FFMA.FTZ R245, -R224, R19, R245 ;  /* 0x00000013e0f57223 */ /* 0x002fe200000101f5 */
[----:B------:R-:W-:Y:S02]  /*1f470*/  FSEL R143, R13, -INF , !P3 ;  /* 0xff8000000d8f7808 */ /* 0x000fe40005800000 */
[C---:B------:R-:W-:Y:S02]  /*1f480*/  ISETP.GE.AND P3, PT, R24.reuse, R226, PT ;  /* 0x000000e21800720c */ /* 0x040fe40003f66270 */
[----:B------:R-:W-:Y:S01]  /*1f490*/  IABS R142, R142 ;  /* 0x0000008e008e7213 */ /* 0x000fe20000000000 */
[----:B------:R-:W1:Y:S01]  /*1f4a0*/  I2F R140, R140 ;  /* 0x0000008c008c7306 */ /* 0x000e620000201400 */
[-C--:B------:R-:W-:Y:S01]  /*1f4b0*/  ISETP.GE.OR P3, PT, R24, R225.reuse, !P3 ;  /* 0x000000e11800720c */ /* 0x080fe20005f66670 */
[----:B------:R-:W-:Y:S01]  /*1f4c0*/  IMAD.IADD R24, R227, 0x1, -R24 ;  /* 0x00000001e3187824 */ /* 0x000fe200078e0a18 */
[----:B------:R-:W-:Y:S01]  /*1f4d0*/  FMNMX.FTZ R19, R31, R2, !PT ;  /* 0x000000021f137209 */ /* 0x000fe20007810000 */
[----:B--2---:R-:W-:Y:S01]  /*1f4e0*/  FFMA.FTZ R10, -R224, R10, R163 ;  /* 0x0000000ae00a7223 */ /* 0x004fe200000101a3 */
[----:B------:R-:W-:Y:S02]  /*1f4f0*/  FSEL R163, R181, -INF , !P1 ;  /* 0xff800000b5a37808 */ /* 0x000fe40004800000 */
[C---:B------:R-:W-:Y:S02]  /*1f500*/  ISETP.GE.AND P1, PT, R137.reuse, R226, PT ;  /* 0x000000e28900720c */ /* 0x040fe40003f26270 */
[----:B------:R-:W-:Y:S01]  /*1f510*/  FSEL R10, R10, -INF , !P0 ;  /* 0xff8000000a0a7808 */ /* 0x000fe20004000000 */
[----:B------:R-:W2:Y:S01]  /*1f520*/  I2F R35, R35 ;  /* 0x0000002300237306 */ /* 0x000ea20000201400 */
[----:B------:R-:W-:Y:S02]  /*1f530*/  ISETP.GE.OR P1, PT, R137, R225, !P1 ;  /* 0x000000e18900720c */ /* 0x000fe40004f26670 */
[----:B------:R-:W-:Y:S01]  /*1f540*/  IABS R24, R24 ;  /* 0x0000001800187213 */ /* 0x000fe20000000000 */
[----:B---3--:R-:W-:Y:S01]  /*1f550*/  FFMA.FTZ R241, -R224, R132, R241 ;  /* 0x00000084e0f17223 */ /* 0x008fe200000101f1 */
[----:B------:R-:W-:Y:S02]  /*1f560*/  ISETP.GE.AND P0, PT, R136, R226, PT ;  /* 0x000000e28800720c */ /* 0x000fe40003f06270 */
[----:B------:R-:W-:Y:S02]  /*1f570*/  FMNMX.FTZ R19, R14, R19, !PT ;  /* 0x000000130e137209 */ /* 0x000fe40007810000 */
[----:B------:R-:W-:Y:S01]  /*1f580*/  ISETP.GE.OR P0, PT, R136, R225, !P0 ;  /* 0x000000e18800720c */ /* 0x000fe20004706670 */
[----:B------:R-:W3:Y:S01]  /*1f590*/  I2F R32, R32 ;  /* 0x0000002000207306 */ /* 0x000ee20000201400 */
[----:B------:R-:W-:Y:S01]  /*1f5a0*/  IMAD.IADD R136, R227, 0x1, -R16 ;  /* 0x00000001e3887824 */ /* 0x000fe200078e0a10 */
[----:B------:R-:W-:Y:S01]  /*1f5b0*/  FSEL R158, R241, -INF , !P6 ;  /* 0xff800000f19e7808 */ /* 0x000fe20007000000 */
[----:B-1----:R-:W-:Y:S01]  /*1f5c0*/  FFMA.FTZ R17, -R224, R140, R17 ;  /* 0x0000008ce0117223 */ /* 0x002fe20000010111 */
[----:B------:R-:W-:Y:S02]  /*1f5d0*/  ISETP.GE.AND P6, PT, R22, R229, PT ;  /* 0x000000e51600720c */ /* 0x000fe40003fc6270 */
[----:B------:R-:W-:Y:S02]  /*1f5e0*/  IABS R136, R136 ;  /* 0x0000008800887213 */ /* 0x000fe40000000000 */
[----:B------:R-:W-:Y:S02]  /*1f5f0*/  FSEL R140, R17, -INF , !P0 ;  /* 0xff800000118c7808 */ /* 0x000fe40004000000 */
[----:B------:R-:W1:Y:S01]  /*1f600*/  I2F R141, R144 ;  /* 0x00000090008d7306 */ /* 0x000e620000201400 */
[----:B------:R-:W-:Y:S02]  /*1f610*/  FMNMX.FTZ R17, R12, R19, !PT ;  /* 0x000000130c117209 */ /* 0x000fe40007810000 */
[-C--:B------:R-:W-:Y:S01]  /*1f620*/  ISETP.GE.OR P6, PT, R22, R228.reuse, !P6 ;  /* 0x000000e41600720c */ /* 0x080fe200077c6670 */
[----:B--2---:R-:W-:Y:S01]  /*1f630*/  FFMA.FTZ R169, -R224, R35, R169 ;  /* 0x00000023e0a97223 */ /* 0x004fe200000101a9 */
[----:B------:R-:W-:Y:S01]  /*1f640*/  FMNMX.FTZ R17, R8, R17, !PT ;  /* 0x0000001108117209 */ /* 0x000fe20007810000 */
[----:B------:R-:W-:Y:S01]  /*1f650*/  IMAD.IADD R35, R227, 0x1, -R28 ;  /* 0x00000001e3237824 */ /* 0x000fe200078e0a1c */
[----:B------:R-:W-:Y:S02]  /*1f660*/  FSEL R157, R25, -INF , !P6 ;  /* 0xff800000199d7808 */ /* 0x000fe40007000000 */
[C---:B------:R-:W-:Y:S01]  /*1f670*/  ISETP.GE.AND P6, PT, R20.reuse, R229, PT ;  /* 0x000000e51400720c */ /* 0x040fe20003fc6270 */
[----:B------:R-:W2:Y:S01]  /*1f680*/  I2F R137, R142 ;  /* 0x0000008e00897306 */ /* 0x000ea20000201400 */
[----:B------:R-:W-:Y:S02]  /*1f690*/  IABS R35, R35 ;  /* 0x0000002300237213 */ /* 0x000fe40000000000 */
[----:B------:R-:W-:Y:S01]  /*1f6a0*/  ISETP.GE.OR P6, PT, R20, R228, !P6 ;  /* 0x000000e41400720c */ /* 0x000fe200077c6670 */
[----:B---3--:R-:W-:Y:S01]  /*1f6b0*/  FFMA.FTZ R15, -R224, R32, R15 ;  /* 0x00000020e00f7223 */ /* 0x008fe2000001010f */
[----:B------:R-:W-:Y:S02]  /*1f6c0*/  IADD3 R4, R4, 0x39, RZ ;  /* 0x0000003904047810 */ /* 0x000fe40007ffe0ff */
[----:B------:R-:W-:Y:S02]  /*1f6d0*/  ISETP.GE.OR P5, PT, R16, R225, !P5 ;  /* 0x000000e11000720c */ /* 0x000fe40006fa6670 */
[----:B------:R-:W-:Y:S01]  /*1f6e0*/  IADD3 R26, R230, -R4, RZ ;  /* 0x80000004e61a7210 */ /* 0x000fe20007ffe0ff */
[----:B------:R-:W3:Y:S01]  /*1f6f0*/  I2F R13, R24 ;  /* 0x00000018000d7306 */ /* 0x000ee20000201400 */
[----:B------:R-:W-:Y:S02]  /*1f700*/  FSEL R16, R169, -INF , !P4 ;  /* 0xff800000a9107808 */ /* 0x000fe40006000000 */
[----:B------:R-:W-:Y:S01]  /*1f710*/  IADD3 R19, R227, -R30, RZ ;  /* 0x8000001ee3137210 */ /* 0x000fe20007ffe0ff */
[----:B-1----:R-:W-:Y:S01]  /*1f720*/  FFMA.FTZ R243, -R224, R141, R243 ;  /* 0x0000008de0f37223 */ /* 0x002fe200000101f3 */
[----:B------:R-:W-:Y:S02]  /*1f730*/  FSEL R141, R5, -INF , !P1 ;  /* 0xff800000058d7808 */ /* 0x000fe40004800000 */
[C---:B------:R-:W-:Y:S02]  /*1f740*/  ISETP.GE.AND P1, PT, R20.reuse, R226, PT ;  /* 0x000000e21400720c */ /* 0x040fe40003f26270 */
[----:B------:R-:W-:Y:S01]  /*1f750*/  IABS R26, R26 ;  /* 0x0000001a001a7213 */ /* 0x000fe20000000000 */
[----:B------:R-:W1:Y:S01]  /*1f760*/  I2F R136, R136 ;  /* 0x0000008800887306 */ /* 0x000e620000201400 */
[----:B------:R-:W-:Y:S02]  /*1f770*/  ISETP.GE.OR P1, PT, R20, R225, !P1 ;  /* 0x000000e11400720c */ /* 0x000fe40004f26670 */
[----:B------:R-:W-:Y:S01]  /*1f780*/  IABS R19, R19 ;  /* 0x0000001300137213 */ /* 0x000fe20000000000 */
[----:B--2---:R-:W-:Y:S01]  /*1f790*/  FFMA.FTZ R179, -R224, R137, R179 ;  /* 0x00000089e0b37223 */ /* 0x004fe200000101b3 */
[----:B------:R-:W-:Y:S01]  /*1f7a0*/  FSEL R142, R15, -INF , !P2 ;  /* 0xff8000000f8e7808 */ /* 0x000fe20005000000 */
[C---:B------:R-:W-:Y:S01]  /*1f7b0*/  IMAD.IADD R15, R227.reuse, 0x1, -R20 ;  /* 0x00000001e30f7824 */ /* 0x040fe200078e0a14 */
[----:B------:R-:W-:Y:S02]  /*1f7c0*/  ISETP.GE.AND P2, PT, R22, R226, PT ;  /* 0x000000e21600720c */ /* 0x000fe40003f46270 */
[----:B------:R-:W-:Y:S01]  /*1f7d0*/  FMNMX.FTZ R20, R174, R17, !PT ;  /* 0x00000011ae147209 */ /* 0x000fe20007810000 */
[----:B------:R-:W2:Y:S01]  /*1f7e0*/  I2F R35, R35 ;  /* 0x0000002300237306 */ /* 0x000ea20000201400 */
[----:B------:R-:W-:Y:S02]  /*1f7f0*/  ISETP.GE.OR P2, PT, R22, R225, !P2 ;  /* 0x000000e11600720c */ /* 0x000fe40005746670 */
[----:B------:R-:W-:Y:S01]  /*1f800*/  IADD3 R22, R227, -R22, RZ ;  /* 0x80000016e3167210 */ /* 0x000fe20007ffe0ff */
[----:B---3--:R-:W-:Y:S01]  /*1f810*/  FFMA.FTZ R23, -R224, R13, R23 ;  /* 0x0000000de0177223 */ /* 0x008fe20000010117 */
[----:B------:R-:W-:Y:S02]  /*1f820*/  FMNMX.FTZ R13, R11, R0, !PT ;  /* 0x000000000b0d7209 */ /* 0x000fe40007810000 */
[----:B------:R-:W-:Y:S02]  /*1f830*/  FMNMX.FTZ R17, R163, R20, !PT ;  /* 0x00000014a3117209 */ /* 0x000fe40007810000 */
[----:B------:R-:W-:Y:S01]  /*1f840*/  FMNMX.FTZ R13, R10, R13, !PT ;  /* 0x0000000d0a0d7209 */ /* 0x000fe20007810000 */
[----:B------:R-:W3:Y:S01]  /*1f850*/  I2F R26, R26 ;  /* 0x0000001a001a7306 */ /* 0x000ee20000201400 */
[----:B------:R-:W-:Y:S02]  /*1f860*/  IABS R5, R22 ;  /* 0x0000001600057213 */ /* 0x000fe40000000000 */
[----:B------:R-:W-:Y:S01]  /*1f870*/  FMNMX.FTZ R20, R162, R17, !PT ;  /* 0x00000011a2147209 */ /* 0x000fe20007810000 */
[----:B-1----:R-:W-:Y:S01]  /*1f880*/  FFMA.FTZ R21, -R224, R136, R21 ;  /* 0x00000088e0157223 */ /* 0x002fe20000010115 */
[----:B------:R-:W-:Y:S01]  /*1f890*/  FMNMX.FTZ R13, R18, R13, !PT ;  /* 0x0000000d120d7209 */ /* 0x000fe20007810000 */
[----:B------:R-:W-:Y:S01]  /*1f8a0*/  IMAD.IADD R17, R227, 0x1, -R6 ;  /* 0x00000001e3117824 */ /* 0x000fe200078e0a06 */
[----:B------:R-:W-:Y:S02]  /*1f8b0*/  IABS R15, R15 ;  /* 0x0000000f000f7213 */ /* 0x000fe40000000000 */
[----:B------:R-:W-:Y:S01]  /*1f8c0*/  FMNMX.FTZ R25, R161, R20, !PT ;  /* 0x00000014a1197209 */ /* 0x000fe20007810000 */
[----:B------:R-:W1:Y:S01]  /*1f8d0*/  I2F R5, R5 ;  /* 0x0000000500057306 */ /* 0x000e620000201400 */
[----:B------:R-:W-:Y:S02]  /*1f8e0*/  FMNMX.FTZ R20, R16, R13, !PT ;  /* 0x0000000d10147209 */ /* 0x000fe40007810000 */
[----:B------:R-:W-:Y:S01]  /*1f8f0*/  FSEL R156, R21, -INF , !P5 ;  /* 0xff800000159c7808 */ /* 0x000fe20006800000 */
[----:B--2---:R-:W-:Y:S01]  /*1f900*/  FFMA.FTZ R7, -R224, R35, R7 ;  /* 0x00000023e0077223 */ /* 0x004fe20000010107 */
[----:B------:R-:W-:Y:S02]  /*1f910*/  FMNMX.FTZ R21, R143, R20, !PT ;  /* 0x000000148f157209 */ /* 0x000fe40007810000 */
[----:B------:R-:W-:Y:S02]  /*1f920*/  IABS R17, R17 ;  /* 0x0000001100117213 */ /* 0x000fe40000000000 */
[----:B------:R-:W-:Y:S01]  /*1f930*/  IADD3 R13, R227, -R4, RZ ;  /* 0x80000004e30d7210 */ /* 0x000fe20007ffe0ff */
[----:B------:R-:W2:Y:S01]  /*1f940*/  I2F R15, R15 ;  /* 0x0000000f000f7306 */ /* 0x000ea20000201400 */
[----:B------:R-:W-:Y:S02]  /*1f950*/  FMNMX.FTZ R22, R160, R25, !PT ;  /* 0x00000019a0167209 */ /* 0x000fe40007810000 */
[----:B------:R-:W-:Y:S01]  /*1f960*/  FMNMX.FTZ R20, R142, R21, !PT ;  /* 0x000000158e147209 */ /* 0x000fe20007810000 */
[----:B---3--:R-:W-:Y:S01]  /*1f970*/  FFMA.FTZ R177, -R224, R26, R177 ;  /* 0x0000001ae0b17223 */ /* 0x008fe200000101b1 */
[----:B------:R-:W-:Y:S02]  /*1f980*/  IABS R13, R13 ;  /* 0x0000000d000d7213 */ /* 0x000fe40000000000 */
[----:B------:R-:W-:Y:S02]  /*1f990*/  ISETP.GE.AND P4, PT, R28, R226, PT ;  /* 0x000000e21c00720c */ /* 0x000fe40003f86270 */
[----:B------:R-:W-:Y:S01]  /*1f9a0*/  FSEL R152, R243, -INF , !P6 ;  /* 0xff800000f3987808 */ /* 0x000fe20007000000 */
[----:B------:R-:W3:Y:S01]  /*1f9b0*/  I2F R19, R19 ;  /* 0x0000001300137306 */ /* 0x000ee20000201400 */
[----:B------:R-:W-:Y:S02]  /*1f9c0*/  ISETP.GE.AND P6, PT, R30, R229, PT ;  /* 0x000000e51e00720c */ /* 0x000fe40003fc6270 */
[----:B------:R-:W-:Y:S01]  /*1f9d0*/  FMNMX.FTZ R25, R159, R22, !PT ;  /* 0x000000169f197209 */ /* 0x000fe20007810000 */
[----:B-1----:R-:W-:Y:S01]  /*1f9e0*/  FFMA.FTZ R9, -R224, R5, R9 ;  /* 0x00000005e0097223 */ /* 0x002fe20000010109 */
[----:B------:R-:W-:Y:S02]  /*1f9f0*/  FMNMX.FTZ R21, R141, R20, !PT ;  /* 0x000000148d157209 */ /* 0x000fe40007810000 */
[----:B------:R-:W-:Y:S02]  /*1fa00*/  ISETP.GE.OR P4, PT, R28, R225, !P4 ;  /* 0x000000e11c00720c */ /* 0x000fe40006786670 */
[----:B------:R-:W-:Y:S01]  /*1fa10*/  ISETP.GE.OR P6, PT, R30, R228, !P6 ;  /* 0x000000e41e00720c */ /* 0x000fe200077c6670 */
[----:B------:R-:W1:Y:S01]  /*1fa20*/  I2F R17, R17 ;  /* 0x0000001100117306 */ /* 0x000e620000201400 */
[----:B------:R-:W-:Y:S02]  /*1fa30*/  FMNMX.FTZ R22, R158, R25, !PT ;  /* 0x000000199e167209 */ /* 0x000fe40007810000 */
[----:B------:R-:W-:Y:S01]  /*1fa40*/  FMNMX.FTZ R21, R140, R21, !PT ;  /* 0x000000158c157209 */ /* 0x000fe20007810000 */
[----:B--2---:R-:W-:Y:S01]  /*1fa50*/  FFMA.FTZ R29, -R224, R15, R29 ;  /* 0x0000000fe01d7223 */ /* 0x004fe2000001011d */
[----:B------:R-:W-:Y:S02]  /*1fa60*/  FSEL R151, R179, -INF , !P6 ;  /* 0xff800000b3977808 */ /* 0x000fe40007000000 */
[----:B------:R-:W-:Y:S02]  /*1fa70*/  FMNMX.FTZ R25, R157, R22, !PT ;  /* 0x000000169d197209 */ /* 0x000fe40007810000 */
[----:B------:R-:W-:Y:S01]  /*1fa80*/  FSEL R155, R7, -INF , !P4 ;  /* 0xff800000079b7808 */ /* 0x000fe20006000000 */
[----:B------:R-:W2:Y:S01]  /*1fa90*/  I2F R13, R13 ;  /* 0x0000000d000d7306 */ /* 0x000ea20000201400 */
[----:B------:R-:W-:Y:S02]  /*1faa0*/  FMNMX.FTZ R22, R156, R21, !PT ;  /* 0x000000159c167209 */ /* 0x000fe40007810000 */
[----:B------:R-:W-:Y:S01]  /*1fab0*/  ISETP.GE.AND P6, PT, R6, R229, PT ;  /* 0x000000e50600720c */ /* 0x000fe20003fc6270 */
[----:B---3--:R-:W-:Y:S01]  /*1fac0*/  FFMA.FTZ R27, -R224, R19, R27 ;  /* 0x00000013e01b7223 */ /* 0x008fe2000001011b */
[----:B------:R-:W-:Y:S02]  /*1fad0*/  FMNMX.FTZ R20, R152, R25, !PT ;  /* 0x0000001998147209 */ /* 0x000fe40007810000 */
[----:B------:R-:W-:Y:S02]  /*1fae0*/  FSEL R154, R23, -INF , !P3 ;  /* 0xff800000179a7808 */ /* 0x000fe40005800000 */
[----:B------:R-:W-:Y:S02]  /*1faf0*/  FMNMX.FTZ R21, R155, R22, !PT ;  /* 0x000000169b157209 */ /* 0x000fe40007810000 */
[----:B------:R-:W-:Y:S02]  /*1fb00*/  ISETP.GE.OR P6, PT, R6, R228, !P6 ;  /* 0x000000e40600720c */ /* 0x000fe400077c6670 */
[----:B------:R-:W-:Y:S01]  /*1fb10*/  ISETP.GE.AND P5, PT, R4, R229, PT ;  /* 0x000000e50400720c */ /* 0x000fe20003fa6270 */
[----:B-1----:R-:W-:Y:S01]  /*1fb20*/  FFMA.FTZ R33, -R224, R17, R33 ;  /* 0x00000011e0217223 */ /* 0x002fe20000010121 */
[----:B------:R-:W-:Y:S02]  /*1fb30*/  ISETP.GE.AND P0, PT, R30, R226, PT ;  /* 0x000000e21e00720c */ /* 0x000fe40003f06270 */
[----:B------:R-:W-:Y:S02]  /*1fb40*/  FSEL R149, R245, -INF , !P6 ;  /* 0xff800000f5957808 */ /* 0x000fe40007000000 */
[----:B------:R-:W-:Y:S02]  /*1fb50*/  FMNMX.FTZ R20, R151, R20, !PT ;  /* 0x0000001497147209 */ /* 0x000fe40007810000 */
[----:B------:R-:W-:Y:S02]  /*1fb60*/  FSEL R153, R9, -INF , !P2 ;  /* 0xff80000009997808 */ /* 0x000fe40005000000 */
[----:B------:R-:W-:Y:S01]  /*1fb70*/  FMNMX.FTZ R22, R154, R21, !PT ;  /* 0x000000159a167209 */ /* 0x000fe20007810000 */
[----:B--2---:R-:W-:Y:S01]  /*1fb80*/  FFMA.FTZ R3, -R224, R13, R3 ;  /* 0x0000000de0037223 */ /* 0x004fe20000010103 */
[----:B------:R-:W-:Y:S02]  /*1fb90*/  ISETP.GE.OR P5, PT, R4, R228, !P5 ;  /* 0x000000e40400720c */ /* 0x000fe40006fa6670 */
[----:B------:R-:W-:Y:S02]  /*1fba0*/  ISETP.GE.OR P0, PT, R30, R225, !P0 ;  /* 0x000000e11e00720c */ /* 0x000fe40004706670 */
[----:B------:R-:W-:Y:S02]  /*1fbb0*/  FSEL R148, R177, -INF , !P5 ;  /* 0xff800000b1947808 */ /* 0x000fe40006800000 */
[----:B------:R-:W-:Y:S02]  /*1fbc0*/  FMNMX.FTZ R7, R149, R20, !PT ;  /* 0x0000001495077209 */ /* 0x000fe40007810000 */
[----:B------:R-:W-:Y:S02]  /*1fbd0*/  FSEL R147, R29, -INF , !P1 ;  /* 0xff8000001d937808 */ /* 0x000fe40004800000 */
[----:B------:R-:W-:Y:S02]  /*1fbe0*/  FMNMX.FTZ R22, R153, R22, !PT ;  /* 0x0000001699167209 */ /* 0x000fe40007810000 */
[----:B------:R-:W-:Y:S02]  /*1fbf0*/  ISETP.GE.AND P3, PT, R6, R226, PT ;  /* 0x000000e20600720c */ /* 0x000fe40003f66270 */
[----:B------:R-:W-:Y:S02]  /*1fc00*/  FMNMX.FTZ R5, R148, R7, !PT ;  /* 0x0000000794057209 */ /* 0x000fe40007810000 */
[----:B------:R-:W-:Y:S02]  /*1fc10*/  FSEL R146, R27, -INF , !P0 ;  /* 0xff8000001b927808 */ /* 0x000fe40004000000 */
[----:B------:R-:W-:Y:S01]  /*1fc20*/  FMNMX.FTZ R7, R147, R22, !PT ;  /* 0x0000001693077209 */ /* 0x000fe20007810000 */
[----:B------:R-:W1:Y:S01]  /*1fc30*/  SHFL.BFLY PT, R20, R5, 0x2, 0x1f ;  /* 0x0c401f0005147f89 */ /* 0x000e6200000e0000 */
[----:B------:R-:W-:Y:S02]  /*1fc40*/  ISETP.GE.OR P3, PT, R6, R225, !P3 ;  /* 0x000000e10600720c */ /* 0x000fe40005f66670 */
[----:B------:R-:W-:Y:S02]  /*1fc50*/  ISETP.GE.AND P1, PT, R4, R226, PT ;  /* 0x000000e20400720c */ /* 0x000fe40003f26270 */
[----:B------:R-:W-:Y:S02]  /*1fc60*/  FSEL R145, R33, -INF , !P3 ;  /* 0xff80000021917808 */ /* 0x000fe40005800000 */
[----:B------:R-:W-:Y:S02]  /*1fc70*/  FMNMX.FTZ R22, R146, R7, !PT ;  /* 0x0000000792167209 */ /* 0x000fe40007810000 */
[----:B------:R-:W-:Y:S04]  /*1fc80*/  ISETP.GE.OR P1, PT, R4, R225, !P1 ;  /* 0x000000e10400720c */ /* 0x000fe80004f26670 */
[----:B------:R-:W-:Y:S02]  /*1fc90*/  FSEL R134, R3, -INF , !P1 ;  /* 0xff80000003867808 */ /* 0x000fe40004800000 */
[----:B------:R-:W-:Y:S04]  /*1fca0*/  FMNMX.FTZ R3, R145, R22, !PT ;  /* 0x0000001691037209 */ /* 0x000fe80007810000 */
[----:B------:R-:W-:Y:S05]  /*1fcb0*/  FMNMX.FTZ R6, R134, R3, !PT ;  /* 0x0000000386067209 */ /* 0x000fea0007810000 */
[----:B------:R-:W2:Y:S01]  /*1fcc0*/  SHFL.BFLY PT, R3, R6, 0x2, 0x1f ;  /* 0x0c401f0006037f89 */ /* 0x000ea200000e0000 */
[----:B-1----:R-:W-:Y:S07]  /*1fcd0*/  FMNMX.FTZ R5, R5, R20, !PT ;  /* 0x0000001405057209 */ /* 0x002fee0007810000 */
[----:B------:R-:W1:Y:S08]  /*1fce0*/  SHFL.BFLY PT, R132, R5, 0x1, 0x1f ;  /* 0x0c201f0005847f89 */ /* 0x000e7000000e0000 */
[----:B------:R-:W-:Y:S01]  /*1fcf0*/  LDSM.16.MT88.4 R20, [R204+0xc000] ;  /* 0x00c00000cc14783b */ /* 0x000fe20000004200 */
        /* <DEDUP_REMOVED lines=9> */
[----:B------:R-:W1:Y:S01]  /*1fd90*/  LDSM.16.MT88.4 R12, [R205+0xc000] ;  /* 0x00c00000cd0c783b */ /* 0x000e620000004200 */
[----:B------:R-:W-:Y:S01]  /*1fda0*/  FFMA.FTZ R167, R31, R133, -R150 ;  /* 0x000000851fa77223 */ /* 0x000fe20000010896 */
[----:B--2---:R-:W-:Y:S01]  /*1fdb0*/  FMNMX.FTZ R3, R4, R3, !PT ;  /* 0x0000000304037209 */ /* 0x004fe20007810000 */
[----:B------:R-:W-:Y:S01]  /*1fdc0*/  FADD.FTZ R4, -R5, R2 ;  /* 0x0000000205047221 */ /* 0x000fe20000010100 */
[----:B------:R-:W-:Y:S01]  /*1fdd0*/  MUFU.EX2 R166, R166 ;  /* 0x000000a600a67308 */ /* 0x000fe20000000800 */
[--C-:B------:R-:W-:Y:S01]  /*1fde0*/  FFMA.FTZ R172, R8, R133, -R150.reuse ;  /* 0x0000008508ac7223 */ /* 0x100fe20000010896 */
[----:B------:R-:W-:Y:S01]  /*1fdf0*/  FSETP.NEU.FTZ.AND P0, PT, R3, -INF , PT ;  /* 0xff8000000300780b */ /* 0x000fe20003f1d000 */
[C---:B------:R-:W-:Y:S01]  /*1fe00*/  FMUL.FTZ R144, R133.reuse, R3 ;  /* 0x0000000385907220 */ /* 0x040fe20000410000 */
[----:B------:R-:W2:Y:S01]  /*1fe10*/  LDSM.16.MT88.4 R28, [R203+0xc000] ;  /* 0x00c00000cb1c783b */ /* 0x000ea20000004200 */
[----:B------:R-:W-:Y:S01]  /*1fe20*/  FMUL.FTZ R2, R133, R4 ;  /* 0x0000000485027220 */ /* 0x000fe20000410000 */
[----:B------:R-:W-:Y:S01]  /*1fe30*/  FSEL R5, R3, RZ, P0 ;  /* 0x000000ff03057208 */ /* 0x000fe20000000000 */
[-CC-:B------:R-:W-:Y:S01]  /*1fe40*/  FFMA.FTZ R175, R163, R133.reuse, -R150.reuse ;  /* 0x00000085a3af7223 */ /* 0x180fe20000010896 */
[----:B------:R-:W-:Y:S01]  /*1fe50*/  FSEL R144, R144, RZ, P0 ;  /* 0x000000ff90907208 */ /* 0x000fe20000000000 */
[-C--:B------:R-:W-:Y:S01]  /*1fe60*/  FFMA.FTZ R176, R162, R133.reuse, -R150 ;  /* 0x00000085a2b07223 */ /* 0x080fe20000010896 */
[----:B------:R-:W3:Y:S01]  /*1fe70*/  MUFU.EX2 R167, R167 ;  /* 0x000000a700a77308 */ /* 0x000ee20000000800 */
[----:B------:R-:W-:Y:S01]  /*1fe80*/  FADD.FTZ R4, -R5, R0 ;  /* 0x0000000005047221 */ /* 0x000fe20000010100 */
[----:B------:R-:W-:Y:S01]  /*1fe90*/  ISETP.GT.AND P0, PT, R223, R210, PT ;  /* 0x000000d2df00720c */ /* 0x000fe20003f04270 */
[-CC-:B------:R-:W-:Y:S02]  /*1fea0*/  FFMA.FTZ R171, R11, R133.reuse, -R144.reuse ;  /* 0x000000850bab7223 */ /* 0x180fe40000010890 */
[-CC-:B------:R-:W-:Y:S02]  /*1feb0*/  FFMA.FTZ R170, R10, R133.reuse, -R144.reuse ;  /* 0x000000850aaa7223 */ /* 0x180fe40000010890 */
[-CC-:B------:R-:W-:Y:S02]  /*1fec0*/  FFMA.FTZ R169, R18, R133.reuse, -R144.reuse ;  /* 0x0000008512a97223 */ /* 0x180fe40000010890 */
[-C--:B------:R-:W-:Y:S01]  /*1fed0*/  FFMA.FTZ R168, R16, R133.reuse, -R144 ;  /* 0x0000008510a87223 */ /* 0x080fe20000010890 */
[----:B------:R-:W4:Y:S01]  /*1fee0*/  MUFU.EX2 R2, R2 ;  /* 0x0000000200027308 */ /* 0x000f220000000800 */
[----:B------:R-:W-:Y:S02]  /*1fef0*/  FMUL.FTZ R0, R133, R4 ;  /* 0x0000000485007220 */ /* 0x000fe40000410000 */
[-C--:B------:R-:W-:Y:S02]  /*1ff00*/  FFMA.FTZ R177, R161, R133.reuse, -R150 ;  /* 0x00000085a1b17223 */ /* 0x080fe40000010896 */
[-CC-:B------:R-:W-:Y:S02]  /*1ff10*/  FFMA.FTZ R178, R143, R133.reuse, -R144.reuse ;  /* 0x000000858fb27223 */ /* 0x180fe40000010890 */
[-CC-:B------:R-:W-:Y:S02]  /*1ff20*/  FFMA.FTZ R179, R142, R133.reuse, -R144.reuse ;  /* 0x000000858eb37223 */ /* 0x180fe40000010890 */
[-CC-:B------:R-:W-:Y:S01]  /*1ff30*/  FFMA.FTZ R180, R141, R133.reuse, -R144.reuse ;  /* 0x000000858db47223 */ /* 0x180fe20000010890 */
[----:B------:R-:W5:Y:S01]  /*1ff40*/  MUFU.EX2 R0, R0 ;  /* 0x0000000000007308 */ /* 0x000f620000000800 */
[----:B------:R-:W-:Y:S02]  /*1ff50*/  FFMA.FTZ R181, R140, R133, -R144 ;  /* 0x000000858cb57223 */ /* 0x000fe40000010890 */
[----:B------:R-:W-:Y:S01]  /*1ff60*/  LDSM.16.MT88.4 R140, [R203+0xe800] ;  /* 0x00e80000cb8c783b */ /* 0x000fe20000004200 */
[----:B---3--:R-:W-:Y:S01]  /*1ff70*/  F2FP.BF16.PACK_AB R136, R166, R167 ;  /* 0x000000a7a688723e */ /* 0x008fe200000010ff */
[-CC-:B------:R-:W-:Y:S02]  /*1ff80*/  FFMA.FTZ R182, R160, R133.reuse, -R150.reuse ;  /* 0x00000085a0b67223 */ /* 0x180fe40000010896 */
[-CC-:B------:R-:W-:Y:S02]  /*1ff90*/  FFMA.FTZ R183, R159, R133.reuse, -R150.reuse ;  /* 0x000000859fb77223 */ /* 0x180fe40000010896 */
[-CC-:B------:R-:W-:Y:S01]  /*1ffa0*/  FFMA.FTZ R232, R158, R133.reuse, -R150.reuse ;  /* 0x000000859ee87223 */ /* 0x180fe20000010896 */
[----:B------:R-:W-:Y:S01]  /*1ffb0*/  MUFU.EX2 R173, R173 ;  /* 0x000000ad00ad7308 */ /* 0x000fe20000000800 */
[----:B------:R-:W-:Y:S01]  /*1ffc0*/  LDSM.16.MT88.4 R160, [R205+0x11800] ;  /* 0x01180000cda0783b */ /* 0x000fe20000004200 */
[----:B------:R-:W-:Y:S02]  /*1ffd0*/  FFMA.FTZ R235, R157, R133, -R150 ;  /* 0x000000859deb7223 */ /* 0x000fe40000010896 */
[C---:B----4-:R-:W-:Y:S02]  /*1ffe0*/  FMUL.FTZ R4, R2.reuse, R128 ;  /* 0x0000008002047220 */ /* 0x050fe40000410000 */
[C---:B------:R-:W-:Y:S02]  /*1fff0*/  FMUL.FTZ R5, R2.reuse, R129 ;  /* 0x0000008102057220 */ /* 0x040fe40000410000 */
[C---:B------:R-:W-:Y:S02]  /*20000*/  FMUL.FTZ R8, R2.reuse, R124 ;  /* 0x0000007c02087220 */ /* 0x040fe40000410000 */
[----:B------:R-:W3:Y:S01]  /*20010*/  MUFU.EX2 R172, R172 ;  /* 0x000000ac00ac7308 */ /* 0x000ee20000000800 */
[C---:B------:R-:W-:Y:S02]  /*20020*/  FMUL.FTZ R9, R2.reuse, R125 ;  /* 0x0000007d02097220 */ /* 0x040fe40000410000 */
[----:B------:R-:W-:Y:S02]  /*20030*/  FMUL.FTZ R16, R2, R116 ;  /* 0x0000007402107220 */ /* 0x000fe40000410000 */
[C---:B-----5:R-:W-:Y:S02]  /*20040*/  FMUL.FTZ R6, R0.reuse, R130 ;  /* 0x0000008200067220 */ /* 0x060fe40000410000 */
        /* <DEDUP_REMOVED lines=9> */
[----:B------:R-:W4:Y:S01]  /*200e0*/  MUFU.EX2 R170, R170 ;  /* 0x000000aa00aa7308 */ /* 0x000f220000000800 */
[----:B------:R-:W-:Y:S01]  /*200f0*/  LDSM.16.MT88.4 R116, [R203+0xc800] ;  /* 0x00c80000cb74783b */ /* 0x000fe20000004200 */
[----:B------:R-:W-:Y:S01]  /*20100*/  FMUL.FTZ R25, R2, R109 ;  /* 0x0000006d02197220 */ /* 0x000fe20000410000 */
[----:B---3--:R-:W-:Y:S01]  /*20110*/  F2FP.BF16.PACK_AB R138, R172, R173 ;  /* 0x000000adac8a723e */ /* 0x008fe200000010ff */
        /* <DEDUP_REMOVED lines=9> */
[----:B------:R-:W3:Y:S01]  /*201b0*/  MUFU.EX2 R168, R168 ;  /* 0x000000a800a87308 */ /* 0x000ee20000000800 */
[-CC-:B------:R-:W-:Y:S02]  /*201c0*/  FFMA.FTZ R234, R156, R133.reuse, -R144.reuse ;  /* 0x000000859cea7223 */ /* 0x180fe40000010890 */
[--C-:B------:R-:W-:Y:S01]  /*201d0*/  FFMA.FTZ R237, R155, R133, -R144.reuse ;  /* 0x000000859bed7223 */ /* 0x100fe20000010890 */
[----:B----4-:R-:W-:Y:S01]  /*201e0*/  F2FP.BF16.PACK_AB R137, R170, R171 ;  /* 0x000000abaa89723e */ /* 0x010fe200000010ff */
        /* <DEDUP_REMOVED lines=14> */
[----:B---3--:R-:W-:Y:S01]  /*202d0*/  F2FP.BF16.PACK_AB R139, R168, R169 ;  /* 0x000000a9a88b723e */ /* 0x008fe200000010ff */
[C---:B------:R-:W-:Y:S02]  /*202e0*/  FMUL.FTZ R36, R2.reuse, R36 ;  /* 0x0000002402247220 */ /* 0x040fe40000410000 */
[----:B------:R-:W-:Y:S02]  /*202f0*/  FMUL.FTZ R37, R2, R37 ;  /* 0x0000002502257220 */ /* 0x000fe40000410000 */
[C---:B------:R-:W-:Y:S02]  /*20300*/  FMUL.FTZ R38, R0.reuse, R38 ;  /* 0x0000002600267220 */ /* 0x040fe40000410000 */
[C---:B-1----:R-:W-:Y:S01]  /*20310*/  HMMA.16816.F32.BF16 R4, R136.reuse, R12, R4 ;  /* 0x0000000c8804723c */ /* 0x042fe20000041804 */
        /* <DEDUP_REMOVED lines=29> */
[----:B------:R-:W3:Y:S01]  /*204f0*/  LDSM.16.MT88.4 R112, [R205+0xe000] ;  /* 0x00e00000cd70783b */ /* 0x000ee20000004200 */
[----:B------:R-:W-:Y:S02]  /*20500*/  FMUL.FTZ R51, R0, R51 ;  /* 0x0000003300337220 */ /* 0x000fe40000410000 */
[C---:B------:R-:W-:Y:S02]  /*20510*/  FMUL.FTZ R52, R2.reuse, R52 ;  /* 0x0000003402347220 */ /* 0x040fe40000410000 */
[C---:B--2---:R-:W-:Y:S01]  /*20520*/  HMMA.16816.F32.BF16 R20, R136.reuse, R28, R20 ;  /* 0x0000001c8814723c */ /* 0x044fe20000041814 */
        /* <DEDUP_REMOVED lines=12> */
[----:B------:R-:W2:Y:S01]  /*205f0*/  LDSM.16.MT88.4 R104, [R204+0xe000] ;  /* 0x00e00000cc68783b */ /* 0x000ea20000004200 */
        /* <DEDUP_REMOVED lines=13> */
[C---:B---3--:R-:W-:Y:S01]  /*206d0*/  HMMA.16816.F32.BF16 R36, R136.reuse, R112, R36 ;  /* 0x000000708824723c */ /* 0x048fe20000041824 */
        /* <DEDUP_REMOVED lines=10> */
[C---:B--2---:R-:W-:Y:S03]  /*20780*/  HMMA.16816.F32.BF16 R44, R136.reuse, R104, R44 ;  /* 0x00000068882c723c */ /* 0x044fe6000004182c */
        /* <DEDUP_REMOVED lines=204> */
.L_x_6624:
        /* <DEDUP_REMOVED lines=11> */
.L_x_6647:
[----:B--23--:R-:W-:Y:S01]  /*21500*/  FADD.FTZ R233, R6, R233 ;  /* 0x000000e906e97221 */ /* 0x00cfe20000010000 */
[----:B------:R-:W-:Y:S05]  /*21510*/  BRA.DIV ~URZ, `(.L_x_6635) ;  /* 0x00001be27f007947 */ /* 0x000fea000b800000 */
[----:B------:R-:W2:Y:S04]  /*21520*/  SHFL.BFLY PT, R0, R231, 0x2, 0x1f ;  /* 0x0c401f00e7007f89 */ /* 0x000ea800000e0000 */
[----:B------:R-:W3:Y:S01]  /*21530*/  SHFL.BFLY PT, R10, R233, 0x1, 0x1f ;  /* 0x0c201f00e90a7f89 */ /* 0x000ee200000e0000 */
[----:B--2---:R-:W-:Y:S02]  /*21540*/  FADD.FTZ R7, R0, R231 ;  /* 0x000000e700077221 */ /* 0x004fe40000010000 */
[----:B---3--:R-:W-:-:S03]  /*21550*/  FADD.FTZ R10, R233, R10 ;  /* 0x0000000ae90a7221 */ /* 0x008fc60000010000 */
[----:B------:R2:W3:Y:S04]  /*21560*/  SHFL.BFLY PT, R6, R7, 0x1, 0x1f ;  /* 0x0c201f0007067f89 */ /* 0x0004e800000e0000 */
.L_x_6648:
        /* <DEDUP_REMOVED lines=266> */
.L_x_6637:
[----:B------:R-:W-:Y:S02]  /*22610*/  ULDC.64 UR4, c[0x0][0x118] ;  /* 0x0000460000047ab9 */ /* 0x000fe40000000a00 */
[----:B------:R-:W2:Y:S04]  /*22620*/  LD.E R2, [R8.64+0x60] ;  /* 0x0000600408027980 */ /* 0x000ea8000c101900 */
[----:B------:R-:W3:Y:S01]  /*22630*/  LD.E R10, [R8.64+0xb4] ;  /* 0x0000b404080a7980 */ /* 0x000ee2000c101900 */
[----:B--2---:R-:W-:-:S04]  /*22640*/  IMAD R213, R2, R213, R216 ;  /* 0x000000d502d57224 */ /* 0x004fc800078e02d8 */
[----:B---3--:R-:W-:Y:S02]  /*22650*/  IMAD R10, R10, R213, RZ ;  /* 0x000000d50a0a7224 */ /* 0x008fe400078e02ff */
.L_x_6638:
[----:B------:R-:W-:Y:S05]  /*22660*/  BSYNC B0 ;  /* 0x0000000000007941 */ /* 0x000fea0003800000 */
.L_x_6636:
        /* <DEDUP_REMOVED lines=48> */
.L_x_6640:
[----:B---34-:R-:W-:Y:S05]  /*22970*/  BSYNC B0 ;  /* 0x0000000000007941 */ /* 0x018fea0003800000 */
.L_x_6639:
        /* <DEDUP_REMOVED lines=45> */
.L_x_6642:
[----:B-1----:R-:W-:Y:S05]  /*22c50*/  BSYNC B0 ;  /* 0x0000000000007941 */ /* 0x002fea0003800000 */
.L_x_6641:
        /* <DEDUP_REMOVED lines=21> */
.L_x_6644:
[----:B------:R-:W-:Y:S05]  /*22db0*/  BSYNC B0 ;  /* 0x0000000000007941 */ /* 0x000fea0003800000 */
.L_x_6643:
        /* <DEDUP_REMOVED lines=21> */
.L_x_6646:
[----:B------:R-:W-:Y:S05]  /*22f10*/  BSYNC B0 ;  /* 0x0000000000007941 */ /* 0x000fea0003800000 */
.L_x_6645:
[----:B------:R-:W-:-:S04]  /*22f20*/  IADD3 R0, R15, 0x30, RZ ;  /* 0x000000300f007810 */ /* 0x000fc80007ffe0ff */
[----:B------:R-:W-:Y:S01]  /*22f30*/  ISETP.GE.AND P0, PT, R0, R215, PT ;  /* 0x000000d70000720c */ /* 0x000fe20003f06270 */
[----:B------:R-:W-:-:S12]  /*22f40*/  IMAD.MOV.U32 R215, RZ, RZ, 0x0 ;  /* 0x00000000ffd77424 */ /* 0x000fd800078e00ff */
[----:B------:R-:W-:Y:S05]  /*22f50*/  @P0 RET.REL.NODEC R214 `(_ZN5flash24flash_fwd_splitkv_kernelI23Flash_fwd_kernel_traitsILi192ELi64ELi64ELi4ELb0ELb0EN7cutlass10bfloat16_tE19Flash_kernel_traitsILi192ELi64ELi64ELi4ES3_EELb0ELb1ELb1ELb0ELb0ELb1ELb0ELb1EEEvNS_16Flash_fwd_paramsE) ;  /* 0xfffdd0a0d6000950 */ /* 0x000fea0003c3ffff */
        /* <DEDUP_REMOVED lines=17> */
[----:B------:R-:W-:Y:S05]  /*23070*/  @P0 RET.REL.NODEC R214 `(_ZN5flash24flash_fwd_splitkv_kernelI23Flash_fwd_kernel_traitsILi192ELi64ELi64ELi4ELb0ELb0EN7cutlass10bfloat16_tE19Flash_kernel_traitsILi192ELi64ELi64ELi4ES3_EELb0ELb1ELb1ELb0ELb0ELb1ELb0ELb1EEEvNS_16Flash_fwd_paramsE) ;  /* 0xfffdcf80d6000950 */ /* 0x000fea0003c3ffff */
[----:B------:R-:W-:Y:S01]  /*23080*/  MOV R215, 0x0 ;  /* 0x0000000000d77802 */ /* 0x000fe20000000f00 */
[----:B------:R-:W-:-:S02]  /*23090*/  ULDC.64 UR4, c[0x0][0x118] ;  /* 0x0000460000047ab9 */ /* 0x000fc40000000a00 */
[----:B------:R3:W-:Y:S01]  /*230a0*/  ST.E.128 [R2.64+0x100], R60 ;  /* 0x0001003c02007985 */ /* 0x0007e2000c101d04 */
[----:B------:R-:W-:Y:S05]  /*230b0*/  RET.REL.NODEC R214 `(_ZN5flash24flash_fwd_splitkv_kernelI23Flash_fwd_kernel_traitsILi192ELi64ELi64ELi4ELb0ELb0EN7cutlass10bfloat16_tE19Flash_kernel_traitsILi192ELi64ELi64ELi4ES3_EELb0ELb1ELb1ELb0ELb0ELb1ELb0ELb1EEEvNS_16Flash_fwd_paramsE) ;  /* 0xfffdcf40d6007950 */ /* 0x000fea0003c3ffff */
.L_x_6634:
[----:B------:R-:W-:Y:S02]  /*230c0*/  MOV R6, 0x2 ;  /* 0x0000000200067802 */ /* 0x000fe40000000f00 */
[----:B------:R-:W-:Y:S02]  /*230d0*/  MOV R4, 0x230f0 ;  /* 0x000230f000047802 */ /* 0x000fe40000000f00 */
[----:B-1---5:R-:W-:Y:S05]  /*230e0*/  CALL.REL.NOINC `($__internal_29_$__cuda_sm70_shflsync_bfly_p) ;  /* 0x000000f000007944 */ /* 0x022fea0003c00000 */
[----:B-12---:R-:W-:Y:S05]  /*230f0*/  BRA `(.L_x_6647) ;  /* 0xffffe40000007947 */ /* 0x006fea000383ffff */
.L_x_6635:
[----:B------:R-:W-:Y:S02]  /*23100*/  MOV R6, 0x1 ;  /* 0x0000000100067802 */ /* 0x000fe40000000f00 */
[----:B------:R-:W-:Y:S02]  /*23110*/  MOV R4, 0x23130 ;  /* 0x0002313000047802 */ /* 0x000fe40000000f00 */
[----:B-1---5:R-:W-:Y:S05]  /*23120*/  CALL.REL.NOINC `($__internal_29_$__cuda_sm70_shflsync_bfly_p) ;  /* 0x000000b000007944 */ /* 0x022fea0003c00000 */
[----:B--2---:R-:W-:Y:S01]  /*23130*/  FADD.FTZ R10, R233, R6 ;  /* 0x00000006e90a7221 */ /* 0x004fe20000010000 */
[----:B-1----:R-:W-:Y:S02]  /*23140*/  MOV R233, R231 ;  /* 0x000000e700e97202 */ /* 0x002fe40000000f00 */
[----:B------:R-:W-:Y:S02]  /*23150*/  MOV R6, 0x2 ;  /* 0x0000000200067802 */ /* 0x000fe40000000f00 */
[----:B------:R-:W-:-:S02]  /*23160*/  MOV R4, 0x23180 ;  /* 0x0002318000047802 */ /* 0x000fc40000000f00 */
[----:B------:R-:W-:Y:S05]  /*23170*/  CALL.REL.NOINC `($__internal_29_$__cuda_sm70_shflsync_bfly_p) ;  /* 0x0000006000007944 */ /* 0x000fea0003c00000 */
[----:B--2---:R-:W-:Y:S01]  /*23180*/  FADD.FTZ R7, R231, R6 ;  /* 0x00000006e7077221 */ /* 0x004fe20000010000 */
[----:B------:R-:W-:-:S02]  /*23190*/  MOV R6, 0x1 ;  /* 0x0000000100067802 */ /* 0x000fc40000000f00 */
[----:B------:R-:W-:Y:S02]  /*231a0*/  MOV R4, 0x231d0 ;  /* 0x000231d000047802 */ /* 0x000fe40000000f00 */
[----:B-1----:R-:W-:Y:S02]  /*231b0*/  MOV R233, R7 ;  /* 0x0000000700e97202 */ /* 0x002fe40000000f00 */
[----:B------:R-:W-:Y:S05]  /*231c0*/  CALL.REL.NOINC `($__internal_29_$__cuda_sm70_shflsync_bfly_p) ;  /* 0x0000001000007944 */ /* 0x000fea0003c00000 */
[----:B-12---:R-:W-:Y:S05]  /*231d0*/  BRA `(.L_x_6648) ;  /* 0xffffe39000007947 */ /* 0x006fea000383ffff */
        .weak           $__internal_29_$__cuda_sm70_shflsync_bfly_p
        .type           $__internal_29_$__cuda_sm70_shflsync_bfly_p,@function
        .size           $__internal_29_$__cuda_sm70_shflsync_bfly_p,(.L_x_7813 - $__internal_29_$__cuda_sm70_shflsync_bfly_p)
$__internal_29_$__cuda_sm70_shflsync_bfly_p:
[----:B------:R-:W-:Y:S01]  /*231e0*/  MOV R12, R4 ;  /* 0x00000004000c7202 */ /* 0x000fe20000000f00 */
[----:B------:R-:W-:Y:S04]  /*231f0*/  WARPSYNC R0 ;  /* 0x0000000000007348 */ /* 0x000fe80003800000 */
[----:B------:R-:W-:Y:S01]  /*23200*/  MOV R13, 0x0 ;  /* 0x00000000000d7802 */ /* 0x000fe20000000f00 */
[----:B------:R1:W2:Y:S03]  /*23210*/  SHFL.BFLY PT, R6, R233, R6, R5 ;  /* 0x0c000006e9067389 */ /* 0x0002a600000e0005 */
[----:B------:R-:W-:Y:S05]  /*23220*/  RET.REL.NODEC R12 `(_ZN5flash24flash_fwd_splitkv_kernelI23Flash_fwd_kernel_traitsILi192ELi64ELi64ELi4ELb0ELb0EN7cutlass10bfloat16_tE19Flash_kernel_traitsILi192ELi64ELi64ELi4ES3_EELb0ELb1ELb1ELb0ELb0ELb1ELb0ELb1EEEvNS_16Flash_fwd_paramsE) ;  /* 0xfffdcdd00c007950 */ /* 0x000fea0003c3ffff */
.L_x_6649:
        /* <DEDUP_REMOVED lines=13> */
.L_x_7813:


//--------------------- .text._ZN5flash24flash_fwd_splitkv_kernelI23Flash_fwd_kernel_traitsILi192ELi64ELi64ELi4ELb0ELb0EN7cutlass10bfloat16_tE19Flash_kernel_traitsILi192ELi64ELi64ELi4ES3_EELb0ELb1ELb0ELb0ELb1ELb0ELb1ELb0EEEvNS_16Flash_fwd_paramsE --------------------------
	.section	.text._ZN5flash24flash_fwd_splitkv_kernelI23Flash_fwd_kernel_traitsILi192ELi64ELi64ELi4ELb0ELb0EN7cutlass10bfloat16_tE19Flash_kernel_traitsILi192ELi64ELi64ELi4ES3_EELb0ELb1ELb0ELb0ELb1ELb0ELb1ELb0EEEvNS_16Flash_fwd_paramsE,"ax",@progbits
	.sectioninfo	@"SHI_REGISTERS=238"
	.align	128
        .global         _ZN5flash24flash_fwd_splitkv_kernelI23Flash_fwd_kernel_traitsILi192ELi64ELi64ELi4ELb0ELb0EN7cutlass10bfloat16_tE19Flash_kernel_traitsILi192ELi64ELi64ELi4ES3_EELb0ELb1ELb0ELb0ELb1ELb0ELb1ELb0EEEvNS_16Flash_fwd_paramsE
        .type           _ZN5flash24flash_fwd_splitkv_kernelI23Flash_fwd_kernel_traitsILi192ELi64ELi64ELi4ELb0ELb0EN7cutlass10bfloat16_tE19Flash_kernel_traitsILi192ELi64ELi64ELi4ES3_EELb0ELb1ELb0ELb0ELb1ELb0ELb1ELb0EEEvNS_16Flash_fwd_paramsE,@function
        .size           _ZN5flash24flash_fwd_splitkv_kernelI23Flash_fwd_kernel_traitsILi192ELi64ELi64ELi4ELb0ELb0EN7cutlass10bfloat16_tE19Flash_kernel_traitsILi192ELi64ELi64ELi4ES3_EELb0ELb1ELb0ELb0ELb1ELb0ELb1ELb0EEEvNS_16Flash_fwd_paramsE,(.L_x_7876 - _ZN5flash24flash_fwd_splitkv_kernelI23Flash_fwd_kernel_traitsILi192ELi64ELi64ELi4ELb0ELb0EN7cutlass10bfloat16_tE19Flash_kernel_traitsILi192ELi64ELi64ELi4ES3_EELb0ELb1ELb0ELb0ELb1ELb0ELb1ELb0EEEvNS_16Flash_fwd_paramsE)
        .other          _ZN5flash24flash_fwd_splitkv_kernelI23Flash_fwd_kernel_traitsILi192ELi64ELi64ELi4ELb0ELb0EN7cutlass10bfloat16_tE19Flash_kernel_traitsILi192ELi64ELi64ELi4ES3_EELb0ELb1ELb0ELb0ELb1ELb0ELb1ELb0EEEvNS_16Flash_fwd_paramsE,@"STO_CUDA_ENTRY STV_DEFAULT"
_ZN5flash24flash_fwd_splitkv_kernelI23Flash_fwd_kernel_traitsILi192ELi64ELi64ELi4ELb0ELb0EN7cutlass10bfloat16_tE19Flash_kernel_traitsILi192ELi64ELi64ELi4ES3_EELb0ELb1ELb0ELb0ELb1ELb0ELb1ELb0EEEvNS_16Flash_fwd_paramsE:
.text._ZN5flash24flash_fwd_splitkv_kernelI23Flash_fwd_kernel_traitsILi192ELi64ELi64ELi4ELb0ELb0EN7cutlass10bfloat16_tE19Flash_kernel_traitsILi192ELi64ELi64ELi4ES3_EELb0ELb1ELb0ELb0ELb1ELb0ELb1ELb0EEEvNS_16Flash_fwd_paramsE:
[----:B------:R-:W-:Y:S02]  /*0000*/  MOV R1, c[0x0][0x28] ;  /* 0x00000a0000017a02 */ /* 0x000fe40000000f00 */
[----:B------:R-:W1:Y:S01]  /*0010*/  I2F.U32.RP R6, c[0x0][0x1c0] ;  /* 0x0000700000067b06 */ /* 0x000e620000209000 */
[----:B------:R-:W2:Y:S01]  /*0020*/  S2R R0, SR_CTAID.Z ;  /* 0x0000000000007919 */ /* 0x000ea20000002700 */
[----:B------:R-:W-:Y:S01]  /*0030*/  ISETP.NE.U32.AND P1, PT, RZ, c[0x0][0x1c0], PT ;  /* 0x00007000ff007a0c */ /* 0x000fe20003f25070 */
[----:B------:R-:W-:Y:S01]  /*0040*/  IMAD.MOV.U32 R9, RZ, RZ, -0x1 ;  /* 0xffffffffff097424 */ /* 0x000fe200078e00ff */
[----:B------:R-:W-:-:S04]  /*0050*/  ULDC.64 UR10, c[0x0][0x118] ;  /* 0x00004600000a7ab9 */ /* 0x000fc80000000a00 */
[----:B-1----:R-:W1:Y:S02]  /*0060*/  MUFU.RCP R4, R6 ;  /* 0x0000000600047308 */ /* 0x002e640000001000 */
[----:B-1----:R-:W-:-:S06]  /*0070*/  IADD3 R4, R4, 0xffffffe, RZ ;  /* 0x0ffffffe04047810 */ /* 0x002fcc0007ffe0ff */
[----:B------:R-:W1:Y:S02]  /*0080*/  F2I.FTZ.U32.TRUNC.NTZ R3, R4 ;  /* 0x0000000400037305 */ /* 0x000e64000021f000 */
[----:B-1----:R-:W-:-:S04]  /*0090*/  IMAD.MOV R2, RZ, RZ, -R3 ;  /* 0x000000ffff027224 */ /* 0x002fc800078e0a03 */
[----:B------:R-:W-:Y:S02]  /*00a0*/  IMAD R5, R2, c[0x0][0x1c0], RZ ;  /* 0x0000700002057a24 */ /* 0x000fe400078e02ff */
[----:B------:R-:W-:-:S04]  /*00b0*/  IMAD.MOV.U32 R2, RZ, RZ, RZ ;  /* 0x000000ffff027224 */ /* 0x000fc800078e00ff */
[----:B------:R-:W-:Y:S02]  /*00c0*/  IMAD.HI.U32 R5, R3, R5, R2 ;  /* 0x0000000503057227 */ /* 0x000fe400078e0002 */
[----:B------:R-:W1:Y:S04]  /*00d0*/  LDC.U8 R2, c[0x0][0x312] ;  /* 0x0000c480ff027b82 */ /* 0x000e680000000000 */
[----:B--2---:R-:W-:-:S04]  /*00e0*/  IMAD.HI.U32 R200, R5, R0, RZ ;  /* 0x0000000005c87227 */ /* 0x004fc800078e00ff */
[----:B------:R-:W-:-:S04]  /*00f0*/  IMAD.MOV R3, RZ, RZ, -R200 ;  /* 0x000000ffff037224 */ /* 0x000fc800078e0ac8 */
[----:B------:R-:W-:-:S05]  /*0100*/  IMAD R3, R3, c[0x0][0x1c0], R0 ;  /* 0x0000700003037a24 */ /* 0x000fca00078e0200 */
[----:B------:R-:W-:Y:S02]  /*0110*/  ISETP.GE.U32.AND P2, PT, R3, c[0x0][0x1c0], PT ;  /* 0x0000700003007a0c */ /* 0x000fe40003f46070 */
[----:B-1----:R-:W-:-:S11]  /*0120*/  ISETP.NE.AND P3, PT, R2, RZ, PT ;  /* 0x000000ff0200720c */ /* 0x002fd60003f65270 */
[----:B------:R-:W-:Y:S02]  /*0130*/  @P2 IADD3 R3, R3, -c[0x0][0x1c0], RZ ;  /* 0x8000700003032a10 */ /* 0x000fe40007ffe0ff */
[----:B------:R-:W-:Y:S02]  /*0140*/  @P2 IADD3 R200, R200, 0x1, RZ ;  /* 0x00000001c8c82810 */ /* 0x000fe40007ffe0ff */
[----:B------:R-:W-:Y:S01]  /*0150*/  ISETP.GE.U32.AND P0, PT, R3, c[0x0][0x1c0], PT ;  /* 0x0000700003007a0c */ /* 0x000fe20003f06070 */
[----:B------:R-:W-:Y:S01]  /*0160*/  IMAD.MOV.U32 R3, RZ, RZ, 0x4 ;  /* 0x00000004ff037424 */ /* 0x000fe200078e00ff */
        /* <DEDUP_REMOVED lines=31> */
.L_x_6650:
[----:B-1-34-:R-:W-:Y:S02]  /*0360*/  MOV R0, c[0x0][0x218] ;  /* 0x0000860000007a02 */ /* 0x01afe40000000f00 */
.L_x_6651:
[----:B------:R-:W-:-:S04]  /*0370*/  ISETP.NE.U32.AND P2, PT, RZ, c[0x0][0x258], PT ;  /* 0x00009600ff007a0c */ /* 0x000fc80003f45070 */
[----:B------:R-:W-:-:S13]  /*0380*/  ISETP.NE.AND.EX P2, PT, RZ, c[0x0][0x25c], PT, P2 ;  /* 0x00009700ff007a0c */ /* 0x000fda0003f45320 */
[----:B------:R-:W-:-:S06]  /*0390*/  @P2 IMAD.WIDE R12, R200, R3, c[0x0][0x258] ;  /* 0x00009600c80c2625 */ /* 0x000fcc00078e0203 */
        /* <DEDUP_REMOVED lines=10> */
[----:B------:R-:W-:Y:S01]  /*0440*/  IMAD.MOV.U32 R11, RZ, RZ, c[0x0][0x218] ;  /* 0x00008600ff0b7624 */ /* 0x000fe200078e00ff */
[----:B------:R-:W-:Y:S02]  /*0450*/  IADD3 R15, R6, 0x3f, RZ ;  /* 0x0000003f060f7810 */ /* 0x000fe40007ffe0ff */
[----:B------:R-:W1:Y:S02]  /*0460*/  I2F.RP R0, R8 ;  /* 0x0000000800007306 */ /* 0x000e640000209400 */
[----:B------:R-:W-:-:S04]  /*0470*/  IADD3 R11, R11, 0x3f, RZ ;  /* 0x0000003f0b0b7810 */ /* 0x000fc80007ffe0ff */
[----:B------:R-:W-:-:S04]  /*0480*/  SHF.R.S32.HI R10, RZ, 0x1f, R11 ;  /* 0x0000001fff0a7819 */ /* 0x000fc8000001140b */
[----:B------:R-:W-:-:S04]  /*0490*/  LEA.HI R10, R10, R11, RZ, 0x6 ;  /* 0x0000000b0a0a7211 */ /* 0x000fc800078f30ff */
        /* <DEDUP_REMOVED lines=11> */
[----:B------:R-:W-:-:S06]  /*0550*/  IMAD.HI.U32 R13, R13, R4, R12 ;  /* 0x000000040d0d7227 */ /* 0x000fcc00078e000c */
[----:B------:R-:W-:Y:S01]  /*0560*/  IMAD.HI.U32 R4, R13, R0, RZ ;  /* 0x000000000d047227 */ /* 0x000fe200078e00ff */
[----:B------:R-:W-:-:S03]  /*0570*/  IADD3 R13, R6, R89, -R88 ;  /* 0x00000059060d7210 */ /* 0x000fc60007ffe858 */
[----:B------:R-:W-:Y:S01]  /*0580*/  IMAD.MOV R11, RZ, RZ, -R4 ;  /* 0x000000ffff0b7224 */ /* 0x000fe200078e0a04 */
[----:B------:R-:W-:-:S03]  /*0590*/  IADD3 R13, R13, -c[0x0][0x2e4], RZ ;  /* 0x8000b9000d0d7a10 */ /* 0x000fc60007ffe0ff */
[----:B------:R-:W-:-:S05]  /*05a0*/  IMAD R11, R8, R11, R0 ;  /* 0x0000000b080b7224 */ /* 0x000fca00078e0200 */
[----:B------:R-:W-:-:S13]  /*05b0*/  ISETP.GT.U32.AND P1, PT, R8, R11, PT ;  /* 0x0000000b0800720c */ /* 0x000fda0003f24070 */
[----:B------:R-:W-:Y:S01]  /*05c0*/  @!P1 IMAD.IADD R11, R11, 0x1, -R8 ;  /* 0x000000010b0b9824 */ /* 0x000fe200078e0a08 */
[----:B------:R-:W-:Y:S02]  /*05d0*/  @!P1 IADD3 R4, R4, 0x1, RZ ;  /* 0x0000000104049810 */ /* 0x000fe40007ffe0ff */
[----:B------:R-:W-:Y:S02]  /*05e0*/  ISETP.NE.AND P1, PT, RZ, c[0x0][0x10], PT ;  /* 0x00000400ff007a0c */ /* 0x000fe40003f25270 */
[----:B------:R-:W-:Y:S02]  /*05f0*/  ISETP.GE.U32.AND P2, PT, R11, R8, PT ;  /* 0x000000080b00720c */ /* 0x000fe40003f46070 */
[----:B------:R-:W-:Y:S02]  /*0600*/  IADD3 R11, -R88, 0x7f, R89 ;  /* 0x0000007f580b7810 */ /* 0x000fe40007ffe159 */
[----:B------:R-:W-:Y:S02]  /*0610*/  SHF.R.S32.HI R8, RZ, 0x1f, R13 ;  /* 0x0000001fff087819 */ /* 0x000fe4000001140d */
[----:B------:R-:W-:-:S02]  /*0620*/  IADD3 R11, R11, c[0x0][0x2e8], R6 ;  /* 0x0000ba000b0b7a10 */ /* 0x000fc40007ffe006 */
[----:B------:R-:W-:Y:S02]  /*0630*/  LEA.HI R8, R8, R13, RZ, 0x6 ;  /* 0x0000000d08087211 */ /* 0x000fe400078f30ff */
[----:B------:R-:W-:Y:S02]  /*0640*/  SHF.R.S32.HI R0, RZ, 0x1f, R11 ;  /* 0x0000001fff007819 */ /* 0x000fe4000001140b */
[----:B------:R-:W-:Y:S02]  /*0650*/  SHF.R.S32.HI R13, RZ, 0x6, R8 ;  /* 0x00000006ff0d7819 */ /* 0x000fe40000011408 */
[----:B------:R-:W-:Y:S02]  /*0660*/  @P2 IADD3 R4, R4, 0x1, RZ ;  /* 0x0000000104042810 */ /* 0x000fe40007ffe0ff */
[----:B------:R-:W-:-:S03]  /*0670*/  LEA.HI R0, R0, R11, RZ, 0x6 ;  /* 0x0000000b00007211 */ /* 0x000fc600078f30ff */
[----:B------:R-:W-:Y:S01]  /*0680*/  IMAD.MOV.U32 R10, RZ, RZ, R4 ;  /* 0x000000ffff0a7224 */ /* 0x000fe200078e0004 */
[----:B------:R-:W-:Y:S02]  /*0690*/  SHF.R.S32.HI R4, RZ, 0x1f, R15 ;  /* 0x0000001fff047819 */ /* 0x000fe4000001140f */
[----:B------:R-:W-:Y:S01]  /*06a0*/  SHF.R.S32.HI R0, RZ, 0x6, R0 ;  /* 0x00000006ff007819 */ /* 0x000fe20000011400 */
[----:B------:R-:W-:Y:S01]  /*06b0*/  @!P0 IMAD.MOV R10, RZ, RZ, -R10 ;  /* 0x000000ffff0a8224 */ /* 0x000fe200078e0a0a */
[----:B------:R-:W-:Y:S02]  /*06c0*/  @!P1 LOP3.LUT R10, RZ, c[0x0][0x10], RZ, 0x33, !PT ;  /* 0x00000400ff0a9a12 */ /* 0x000fe400078e33ff */
[----:B------:R-:W-:-:S03]  /*06d0*/  LEA.HI R4, R4, R15, RZ, 0x6 ;  /* 0x0000000f04047211 */ /* 0x000fc600078f30ff */
[----:B------:R-:W-:Y:S01]  /*06e0*/  IMAD R196, R10, R7, RZ ;  /* 0x000000070ac47224 */ /* 0x000fe200078e02ff */
[----:B------:R-:W-:-:S03]  /*06f0*/  SHF.R.S32.HI R4, RZ, 0x6, R4 ;  /* 0x00000006ff047819 */ /* 0x000fc60000011404 */
[----:B------:R-:W-:Y:S01]  /*0700*/  IMAD.IADD R11, R10, 0x1, R196 ;  /* 0x000000010a0b7824 */ /* 0x000fe200078e02c4 */
[----:B------:R-:W-:-:S04]  /*0710*/  IMNMX R196, R196, R13, !PT ;  /* 0x0000000dc4c47217 */ /* 0x000fc80007800200 */
[----:B------:R-:W-:-:S04]  /*0720*/  IMNMX R11, R4, R11, PT ;  /* 0x0000000b040b7217 */ /* 0x000fc80003800200 */
        /* <DEDUP_REMOVED lines=11> */
[C---:B------:R-:W-:Y:S02]  /*07e0*/  IADD3 R8, R0.reuse, 0x18, RZ ;  /* 0x0000001800087810 */ /* 0x040fe40007ffe0ff */
[----:B------:R-:W-:Y:S01]  /*07f0*/  IADD3 R10, R0, 0x38, RZ ;  /* 0x00000038000a7810 */ /* 0x000fe20007ffe0ff */
[----:B------:R-:W-:Y:S02]  /*0800*/  IMAD.SHL.U32 R6, R3, 0x4, RZ ;  /* 0x0000000403067824 */ /* 0x000fe400078e00ff */
[--C-:B------:R-:W-:Y:S02]  /*0810*/  IMAD R3, R2, c[0x0][0x214], R89.reuse ;  /* 0x0000850002037a24 */ /* 0x100fe400078e0259 */
[----:B------:R-:W-:Y:S01]  /*0820*/  IMAD.IADD R89, R88, 0x1, -R89 ;  /* 0x0000000158597824 */ /* 0x000fe200078e0a59 */
[----:B------:R-:W-:Y:S01]  /*0830*/  SHF.R.S32.HI R7, RZ, 0x1f, R6 ;  /* 0x0000001fff077819 */ /* 0x000fe20000011406 */
[----:B------:R-:W-:Y:S01]  /*0840*/  IMAD R4, R3, c[0x0][0x22c], RZ ;  /* 0x00008b0003047a24 */ /* 0x000fe200078e02ff */
[----:B------:R-:W-:-:S02]  /*0850*/  SHF.R.S32.HI R5, RZ, 0x1f, R3 ;  /* 0x0000001fff057819 */ /* 0x000fc40000011403 */
[C---:B------:R-:W-:Y:S01]  /*0860*/  ISETP.GE.AND P3, PT, R0.reuse, R89, PT ;  /* 0x000000590000720c */ /* 0x040fe20003f66270 */
        /* <DEDUP_REMOVED lines=71> */
.L_x_6652:
[----:B------:R-:W-:Y:S01]  /*0ce0*/  ISETP.NE.U32.AND P1, PT, RZ, c[0x0][0x2c0], PT ;  /* 0x0000b000ff007a0c */ /* 0x000fe20003f25070 */
        /* <DEDUP_REMOVED lines=15> */
[----:B------:R-:W-:Y:S02]  /*0de0*/  @P1 SHF.L.U64.HI R7, R10, 0x2, R7 ;  /* 0x000000020a071819 */ /* 0x000fe40000010207 */
[----:B------:R1:W2:Y:S02]  /*0df0*/  R2UR UR6, R3 ;  /* 0x00000000030673c2 */ /* 0x0002a400000e0000 */
[----:B------:R-:W-:-:S02]  /*0e00*/  @P1 IADD3.X R205, R7, c[0x0][0x2c4], RZ, P0, !PT ;  /* 0x0000b10007cd1a10 */ /* 0x000fc400007fe4ff */
[----:B------:R-:W-:-:S04]  /*0e10*/  @P1 ISETP.NE.U32.AND P0, PT, R204, RZ, PT ;  /* 0x000000ffcc00120c */ /* 0x000fc80003f05070 */
[----:B------:R-:W-:-:S13]  /*0e20*/  @P1 ISETP.NE.AND.EX P3, PT, R205, RZ, PT, P0 ;  /* 0x000000ffcd00120c */ /* 0x000fda0003f65300 */
[----:B-12---:R-:W-:Y:S05]  /*0e30*/  @!P3 BRA `(.L_x_6653) ;  /* 0x000004900000b947 */ /* 0x006fea0003800000 */
[----:B------:R-:W1:Y:S01]  /*0e40*/  I2F.RP R7, UR6 ;  /* 0x0000000600077d06 */ /* 0x000e620008209400 */
[----:B------:R-:W-:-:S04]  /*0e50*/  LEA R3, R135, 0xffffffc0, 0x6 ;  /* 0xffffffc087037811 */ /* 0x000fc800078e30ff */
[----:B-----5:R-:W-:-:S03]  /*0e60*/  IABS R0, R3 ;  /* 0x0000000300007213 */ /* 0x020fc60000000000 */
[----:B-1----:R-:W1:Y:S02]  /*0e70*/  MUFU.RCP R4, R7 ;  /* 0x0000000700047308 */ /* 0x002e640000001000 */
[----:B-1----:R-:W-:-:S06]  /*0e80*/  IADD3 R4, R4, 0xffffffe, RZ ;  /* 0x0ffffffe04047810 */ /* 0x002fcc0007ffe0ff */
[----:B------:R-:W1:Y:S02]  /*0e90*/  F2I.FTZ.U32.TRUNC.NTZ R5, R4 ;  /* 0x0000000400057305 */ /* 0x000e64000021f000 */
[----:B-1----:R-:W-:Y:S02]  /*0ea0*/  IMAD.MOV R2, RZ, RZ, -R5 ;  /* 0x000000ffff027224 */ /* 0x002fe400078e0a05 */
[----:B------:R-:W-:Y:S02]  /*0eb0*/  IMAD.MOV.U32 R4, RZ, RZ, RZ ;  /* 0x000000ffff047224 */ /* 0x000fe400078e00ff */
[----:B------:R-:W-:-:S04]  /*0ec0*/  IMAD R2, R2, UR6, RZ ;  /* 0x0000000602027c24 */ /* 0x000fc8000f8e02ff */
[----:B------:R-:W-:Y:S01]  /*0ed0*/  IMAD.HI.U32 R2, R5, R2, R4 ;  /* 0x0000000205027227 */ /* 0x000fe200078e0004 */
[----:B------:R-:W-:-:S05]  /*0ee0*/  MOV R5, R0 ;  /* 0x0000000000057202 */ /* 0x000fca0000000f00 */
[----:B------:R-:W-:-:S04]  /*0ef0*/  IMAD.HI.U32 R2, R2, R5, RZ ;  /* 0x0000000502027227 */ /* 0x000fc800078e00ff */
[----:B------:R-:W-:-:S04]  /*0f00*/  IMAD.MOV R0, RZ, RZ, -R2 ;  /* 0x000000ffff007224 */ /* 0x000fc800078e0a02 */
[----:B------:R-:W-:-:S05]  /*0f10*/  IMAD R0, R0, UR6, R5 ;  /* 0x0000000600007c24 */ /* 0x000fca000f8e0205 */
[----:B------:R-:W-:-:S13]  /*0f20*/  ISETP.LT.U32.AND P1, PT, R0, UR6, PT ;  /* 0x0000000600007c0c */ /* 0x000fda000bf21070 */
[----:B------:R-:W-:Y:S02]  /*0f30*/  @!P1 IADD3 R0, R0, -UR6, RZ ;  /* 0x8000000600009c10 */ /* 0x000fe4000fffe0ff */
[----:B------:R-:W-:Y:S02]  /*0f40*/  @!P1 IADD3 R2, R2, 0x1, RZ ;  /* 0x0000000102029810 */ /* 0x000fe40007ffe0ff */
[----:B------:R-:W-:Y:S02]  /*0f50*/  ISETP.GE.U32.AND P2, PT, R0, UR6, PT ;  /* 0x0000000600007c0c */ /* 0x000fe4000bf46070 */
[----:B------:R-:W-:Y:S02]  /*0f60*/  LOP3.LUT R0, R3, c[0x0][0x2d0], RZ, 0x3c, !PT ;  /* 0x0000b40003007a12 */ /* 0x000fe400078e3cff */
[----:B------:R-:W-:Y:S02]  /*0f70*/  ISETP.NE.AND P1, PT, RZ, c[0x0][0x2d0], PT ;  /* 0x0000b400ff007a0c */ /* 0x000fe40003f25270 */
[----:B------:R-:W-:-:S07]  /*0f80*/  ISETP.GE.AND P0, PT, R0, RZ, PT ;  /* 0x000000ff0000720c */ /* 0x000fce0003f06270 */
[----:B------:R-:W-:-:S04]  /*0f90*/  @P2 IADD3 R2, R2, 0x1, RZ ;  /* 0x0000000102022810 */ /* 0x000fc80007ffe0ff */
[----:B------:R-:W-:-:S05]  /*0fa0*/  MOV R5, R2 ;  /* 0x0000000200057202 */ /* 0x000fca0000000f00 */
[----:B------:R-:W-:Y:S01]  /*0fb0*/  @!P0 IMAD.MOV R5, RZ, RZ, -R5 ;  /* 0x000000ffff058224 */ /* 0x000fe200078e0a05 */
[----:B------:R-:W-:-:S05]  /*0fc0*/  @!P1 LOP3.LUT R5, RZ, c[0x0][0x2d0], RZ, 0x33, !PT ;  /* 0x0000b400ff059a12 */ /* 0x000fca00078e33ff */
[----:B------:R-:W-:-:S06]  /*0fd0*/  IMAD.WIDE R12, R5, 0x4, R204 ;  /* 0x00000004050c7825 */ /* 0x000fcc00078e02cc */
[----:B------:R1:W2:Y:S01]  /*0fe0*/  LDG.E R12, [R12.64] ;  /* 0x0000000a0c0c7981 */ /* 0x0002a2000c1e1900 */
[----:B------:R-:W-:-:S04]  /*0ff0*/  IABS R0, c[0x0][0x1c8] ;  /* 0x0000720000007a13 */ /* 0x000fc80000000000 */
[----:B------:R-:W3:Y:S08]  /*1000*/  I2F.RP R7, R0 ;  /* 0x0000000000077306 */ /* 0x000ef00000209400 */
[----:B---3--:R-:W3:Y:S02]  /*1010*/  MUFU.RCP R10, R7 ;  /* 0x00000007000a7308 */ /* 0x008ee40000001000 */
[----:B---3--:R-:W-:-:S06]  /*1020*/  IADD3 R10, R10, 0xffffffe, RZ ;  /* 0x0ffffffe0a0a7810 */ /* 0x008fcc0007ffe0ff */
[----:B------:R-:W3:Y:S02]  /*1030*/  F2I.FTZ.U32.TRUNC.NTZ R11, R10 ;  /* 0x0000000a000b7305 */ /* 0x000ee4000021f000 */
[----:B---3--:R-:W-:Y:S01]  /*1040*/  IADD3 R2, RZ, -R11, RZ ;  /* 0x8000000bff027210 */ /* 0x008fe20007ffe0ff */
        /* <DEDUP_REMOVED lines=20> */
[----:B-1----:R-:W-:-:S08]  /*1190*/  IMAD R13, R3, c[0x0][0x19c], R0 ;  /* 0x00006700030d7a24 */ /* 0x002fd000078e0200 */
[----:B------:R-:W-:Y:S02]  /*11a0*/  @!P1 LOP3.LUT R8, RZ, c[0x0][0x1c8], RZ, 0x33, !PT ;  /* 0x00007200ff089a12 */ /* 0x000fe400078e33ff */
[----:B--2---:R-:W-:Y:S01]  /*11b0*/  SHF.R.S32.HI R5, RZ, 0x1f, R12 ;  /* 0x0000001fff057819 */ /* 0x004fe2000001140c */
[----:B------:R-:W-:-:S04]  /*11c0*/  IMAD.WIDE.U32 R14, R12, c[0x0][0x180], RZ ;  /* 0x000060000c0e7a25 */ /* 0x000fc800078e00ff */
[C---:B------:R-:W-:Y:S02]  /*11d0*/  IMAD R7, R5.reuse, c[0x0][0x180], RZ ;  /* 0x0000600005077a24 */ /* 0x040fe400078e02ff */
[----:B------:R-:W-:Y:S02]  /*11e0*/  IMAD R5, R5, c[0x0][0x188], RZ ;  /* 0x0000620005057a24 */ /* 0x000fe400078e02ff */
[C---:B------:R-:W-:Y:S01]  /*11f0*/  IMAD R2, R12.reuse, c[0x0][0x184], R7 ;  /* 0x000061000c027a24 */ /* 0x040fe200078e0207 */
[----:B------:R-:W-:Y:S01]  /*1200*/  SHF.R.S32.HI R7, RZ, 0x1f, R8 ;  /* 0x0000001fff077819 */ /* 0x000fe20000011408 */
[----:B------:R-:W-:-:S03]  /*1210*/  IMAD R5, R12, c[0x0][0x18c], R5 ;  /* 0x000063000c057a24 */ /* 0x000fc600078e0205 */
[----:B------:R-:W-:-:S05]  /*1220*/  IADD3 R15, R15, R2, RZ ;  /* 0x000000020f0f7210 */ /* 0x000fca0007ffe0ff */
[----:B------:R-:W-:-:S04]  /*1230*/  IMAD.WIDE.U32 R30, R3, c[0x0][0x198], R14 ;  /* 0x00006600031e7a25 */ /* 0x000fc800078e000e */
[----:B------:R-:W-:Y:S02]  /*1240*/  IMAD.IADD R31, R31, 0x1, R13 ;  /* 0x000000011f1f7824 */ /* 0x000fe400078e020d */
[----:B------:R-:W-:Y:S02]  /*1250*/  IMAD R15, R7, c[0x0][0x1b0], RZ ;  /* 0x00006c00070f7a24 */ /* 0x000fe400078e02ff */
[----:B------:R-:W-:-:S04]  /*1260*/  IMAD.WIDE.U32 R12, R12, c[0x0][0x188], RZ ;  /* 0x000062000c0c7a25 */ /* 0x000fc800078e00ff */
[C---:B------:R-:W-:Y:S01]  /*1270*/  IMAD R4, R8.reuse, c[0x0][0x1b4], R15 ;  /* 0x00006d0008047a24 */ /* 0x040fe200078e020f */
[----:B------:R-:W-:Y:S01]  /*1280*/  MOV R18, R12 ;  /* 0x0000000c00127202 */ /* 0x000fe20000000f00 */
[----:B------:R-:W-:-:S04]  /*1290*/  IMAD.WIDE.U32 R30, R8, c[0x0][0x1b0], R30 ;  /* 0x00006c00081e7a25 */ /* 0x000fc800078e001e */
[----:B------:R-:W-:Y:S01]  /*12a0*/  IMAD.IADD R5, R13, 0x1, R5 ;  /* 0x000000010d057824 */ /* 0x000fe200078e0205 */
[----:B------:R-:W-:Y:S01]  /*12b0*/  IADD3 R4, R31, R4, RZ ;  /* 0x000000041f047210 */ /* 0x000fe20007ffe0ff */
[----:B------:R-:W-:Y:S05]  /*12c0*/  BRA `(.L_x_6654) ;  /* 0x0000046000007947 */ /* 0x000fea0003800000 */
.L_x_6653:
[----:B------:R-:W-:-:S13]  /*12d0*/  ISETP.NE.AND P4, PT, R5, -0x1, PT ;  /* 0xffffffff0500780c */ /* 0x000fda0003f85270 */
        /* <DEDUP_REMOVED lines=14> */
.L_x_6655:
[----:B------:R-:W-:Y:S01]  /*13c0*/  IABS R8, c[0x0][0x1c8] ;  /* 0x0000720000087a13 */ /* 0x000fe20000000000 */
[----:B------:R-:W-:-:S03]  /*13d0*/  @P4 IMAD.IADD R5, R2, 0x1, R5 ;  /* 0x0000000102054824 */ /* 0x000fc600078e0205 */
[----:B------:R-:W1:Y:S08]  /*13e0*/  I2F.RP R14, R8 ;  /* 0x00000008000e7306 */ /* 0x000e700000209400 */
[----:B-1----:R-:W1:Y:S02]  /*13f0*/  MUFU.RCP R12, R14 ;  /* 0x0000000e000c7308 */ /* 0x002e640000001000 */
[----:B-1----:R-:W-:-:S06]  /*1400*/  IADD3 R12, R12, 0xffffffe, RZ ;  /* 0x0ffffffe0c0c7810 */ /* 0x002fcc0007ffe0ff */
[----:B------:R-:W1:Y:S02]  /*1410*/  F2I.FTZ.U32.TRUNC.NTZ R13, R12 ;  /* 0x0000000c000d7305 */ /* 0x000e64000021f000 */
[----:B-1----:R-:W-:Y:S02]  /*1420*/  IMAD.MOV R3, RZ, RZ, -R13 ;  /* 0x000000ffff037224 */ /* 0x002fe400078e0a0d */
[----:B------:R-:W-:Y:S02]  /*1430*/  IMAD.MOV.U32 R12, RZ, RZ, RZ ;  /* 0x000000ffff0c7224 */ /* 0x000fe400078e00ff */
[----:B------:R-:W-:Y:S01]  /*1440*/  IMAD R4, R3, R8, RZ ;  /* 0x0000000803047224 */ /* 0x000fe200078e02ff */
[----:B------:R-:W-:-:S03]  /*1450*/  IABS R3, R19 ;  /* 0x0000001300037213 */ /* 0x000fc60000000000 */
[----:B------:R-:W-:Y:S01]  /*1460*/  IMAD.HI.U32 R4, R13, R4, R12 ;  /* 0x000000040d047227 */ /* 0x000fe200078e000c */
[----:B------:R-:W-:Y:S02]  /*1470*/  MOV R11, R3 ;  /* 0x00000003000b7202 */ /* 0x000fe40000000f00 */
[----:B------:R-:W-:Y:S01]  /*1480*/  MOV R13, R7 ;  /* 0x00000007000d7202 */ /* 0x000fe20000000f00 */
[----:B------:R-:W-:Y:S02]  /*1490*/  IMAD.MOV.U32 R12, RZ, RZ, R10 ;  /* 0x000000ffff0c7224 */ /* 0x000fe400078e000a */
        /* <DEDUP_REMOVED lines=14> */
[----:B------:R-:W-:Y:S02]  /*1580*/  IMAD.MOV.U32 R30, RZ, RZ, R12 ;  /* 0x000000ffff1e7224 */ /* 0x000fe400078e000c */
[----:B------:R-:W-:Y:S02]  /*1590*/  IMAD.MOV.U32 R8, RZ, RZ, R4 ;  /* 0x000000ffff087224 */ /* 0x000fe400078e0004 */
[----:B------:R-:W-:-:S03]  /*15a0*/  IMAD R4, R11, c[0x0][0x198], RZ ;  /* 0x000066000b047a24 */ /* 0x000fc600078e02ff */
[----:B------:R-:W-:Y:S01]  /*15b0*/  @!P1 IADD3 R8, -R8, RZ, RZ ;  /* 0x000000ff08089210 */ /* 0x000fe20007ffe1ff */
[----:B------:R-:W-:Y:S01]  /*15c0*/  IMAD R15, R3, c[0x0][0x19c], R4 ;  /* 0x00006700030f7a24 */ /* 0x000fe200078e0204 */
[----:B------:R-:W-:-:S04]  /*15d0*/  @!P0 LOP3.LUT R8, RZ, c[0x0][0x1c8], RZ, 0x33, !PT ;  /* 0x00007200ff088a12 */ /* 0x000fc800078e33ff */
[----:B------:R-:W-:Y:S02]  /*15e0*/  SHF.R.S32.HI R7, RZ, 0x1f, R8 ;  /* 0x0000001fff077819 */ /* 0x000fe40000011408 */
[----:B------:R-:W-:Y:S01]  /*15f0*/  IADD3 R31, R13, R15, RZ ;  /* 0x0000000f0d1f7210 */ /* 0x000fe20007ffe0ff */
[----:B------:R-:W-:-:S04]  /*1600*/  @P4 IMAD.WIDE.U32 R14, R5, c[0x0][0x1a0], RZ ;  /* 0x00006800050e4a25 */ /* 0x000fc800078e00ff */
[----:B------:R-:W-:Y:S01]  /*1610*/  IMAD R13, R7, c[0x0][0x1b0], RZ ;  /* 0x00006c00070d7a24 */ /* 0x000fe200078e02ff */
[----:B------:R-:W-:Y:S01]  /*1620*/  @P4 MOV R18, R14 ;  /* 0x0000000e00124202 */ /* 0x000fe20000000f00 */
[----:B------:R-:W-:-:S04]  /*1630*/  IMAD.WIDE.U32 R30, R8, c[0x0][0x1b0], R30 ;  /* 0x00006c00081e7a25 */ /* 0x000fc800078e001e */
[----:B------:R-:W-:Y:S02]  /*1640*/  IMAD R4, R8, c[0x0][0x1b4], R13 ;  /* 0x00006d0008047a24 */ /* 0x000fe400078e020d */
[----:B------:R-:W-:Y:S02]  /*1650*/  @P4 IMAD R5, R5, c[0x0][0x1a4], R15 ;  /* 0x0000690005054a24 */ /* 0x000fe400078e020f */
        /* <DEDUP_REMOVED lines=13> */
.L_x_6654:
[----:B------:R-:W-:Y:S01]  /*1730*/  ISETP.NE.AND P0, PT, R9, -0x1, PT ;  /* 0xffffffff0900780c */ /* 0x000fe20003f05270 */
[----:B------:R-:W-:Y:S01]  /*1740*/  IMAD.IADD R195, R88, 0x1, -R89 ;  /* 0x0000000158c37824 */ /* 0x000fe200078e0a59 */
[----:B------:R-:W-:Y:S01]  /*1750*/  SHF.R.S32.HI R87, RZ, 0x1f, R84 ;  /* 0x0000001fff577819 */ /* 0x000fe20000011454 */
[----:B------:R-:W-:Y:S01]  /*1760*/  ULDC UR8, c[0x0][0x198] ;  /* 0x0000660000087ab9 */ /* 0x000fe20000000800 */
[----:B------:R-:W-:Y:S01]  /*1770*/  SHF.R.S32.HI R2, RZ, 0x1f, R19 ;  /* 0x0000001fff027819 */ /* 0x000fe20000011413 */
[----:B------:R-:W-:Y:S01]  /*1780*/  UIMAD.WIDE.U32 UR4, UR8, 0x20, URZ ;  /* 0x00000020080478a5 */ /* 0x000fe2000f8e003f */
[----:B------:R-:W-:Y:S01]  /*1790*/  LEA.HI R13, R87, R84, RZ, 0x3 ;  /* 0x00000054570d7211 */ /* 0x000fe200078f18ff */
[----:B------:R-:W-:Y:S01]  /*17a0*/  IMAD R7, R7, c[0x0][0x1b8], RZ ;  /* 0x00006e0007077a24 */ /* 0x000fe200078e02ff */
[----:B------:R-:W-:Y:S01]  /*17b0*/  IADD3 R201, R135, -0x1, RZ ;  /* 0xffffffff87c97810 */ /* 0x000fe20007ffe0ff */
[----:B------:R-:W-:Y:S01]  /*17c0*/  IMAD R2, R2, c[0x0][0x1a8], RZ ;  /* 0x00006a0002027a24 */ /* 0x000fe200078e02ff */
[----:B------:R-:W-:Y:S01]  /*17d0*/  SHF.R.S32.HI R16, RZ, 0x3, R13 ;  /* 0x00000003ff107819 */ /* 0x000fe2000001140d */
[----:B------:R-:W-:Y:S01]  /*17e0*/  IMAD R7, R8, c[0x0][0x1bc], R7 ;  /* 0x00006f0008077a24 */ /* 0x000fe200078e0207 */
[----:B------:R-:W-:Y:S01]  /*17f0*/  LOP3.LUT R13, R13, 0xfffffff8, RZ, 0xc0, !PT ;  /* 0xfffffff80d0d7812 */ /* 0x000fe200078ec0ff */
[----:B------:R-:W-:Y:S01]  /*1800*/  @P0 IMAD.WIDE.U32 R24, R9, c[0x0][0x190], RZ ;  /* 0x0000640009180a25 */ /* 0x000fe200078e00ff */
[----:B------:R-:W-:-:S02]  /*1810*/  @!P0 SHF.R.S32.HI R15, RZ, 0x1f, R200 ;  /* 0x0000001fff0f8819 */ /* 0x000fc400000114c8 */
[----:B------:R-:W-:Y:S01]  /*1820*/  IADD3 R14, R16, 0x10, RZ ;  /* 0x00000010100e7810 */ /* 0x000fe20007ffe0ff */
[----:B------:R-:W-:Y:S01]  /*1830*/  @!P0 IMAD.WIDE.U32 R20, R200, c[0x0][0x178], RZ ;  /* 0x00005e00c8148a25 */ /* 0x000fe200078e00ff */
[C---:B------:R-:W-:Y:S02]  /*1840*/  IADD3 R10, R16.reuse, 0x30, RZ ;  /* 0x00000030100a7810 */ /* 0x040fe40007ffe0ff */
[----:B------:R-:W-:Y:S01]  /*1850*/  SHF.R.S32.HI R17, RZ, 0x1f, R16 ;  /* 0x0000001fff117819 */ /* 0x000fe20000011410 */
[----:B------:R-:W-:Y:S01]  /*1860*/  @!P0 IMAD R15, R15, c[0x0][0x178], RZ ;  /* 0x00005e000f0f8a24 */ /* 0x000fe200078e02ff */
[C---:B------:R-:W-:Y:S01]  /*1870*/  IADD3 R12, R16.reuse, 0x20, RZ ;  /* 0x00000020100c7810 */ /* 0x040fe20007ffe0ff */
[----:B------:R-:W-:Y:S01]  /*1880*/  @P0 IMAD R9, R9, c[0x0][0x194], R25 ;  /* 0x0000650009090a24 */ /* 0x000fe200078e0219 */
[-C--:B------:R-:W-:Y:S01]  /*1890*/  ISETP.GE.AND P6, PT, R16, R195.reuse, PT ;  /* 0x000000c31000720c */ /* 0x080fe20003fc6270 */
[----:B-----5:R-:W-:Y:S01]  /*18a0*/  @!P0 IMAD R0, R200, c[0x0][0x17c], R15 ;  /* 0x00005f00c8008a24 */ /* 0x020fe200078e020f */
[-C--:B------:R-:W-:Y:S01]  /*18b0*/  ISETP.GE.AND P5, PT, R12, R195.reuse, PT ;  /* 0x000000c30c00720c */ /* 0x080fe20003fa6270 */
[----:B------:R-:W-:Y:S01]  /*18c0*/  @!P0 IMAD.MOV.U32 R24, RZ, RZ, R20 ;  /* 0x000000ffff188224 */ /* 0x000fe200078e0014 */
[----:B------:R-:W-:Y:S01]  /*18d0*/  LEA.HI R15, R87, R84, RZ, 0x6 ;  /* 0x00000054570f7211 */ /* 0x000fe200078f30ff */
[----:B------:R-:W-:Y:S01]  /*18e0*/  @!P0 IMAD.IADD R9, R21, 0x1, R0 ;  /* 0x0000000115098824 */ /* 0x000fe200078e0200 */
[----:B------:R-:W-:Y:S01]  /*18f0*/  ISETP.GE.AND P0, PT, R14, R195, PT ;  /* 0x000000c30e00720c */ /* 0x000fe20003f06270 */
[----:B------:R-:W-:-:S02]  /*1900*/  IMAD.IADD R0, R84, 0x1, -R13 ;  /* 0x0000000154007824 */ /* 0x000fc400078e0a0d */
[----:B------:R-:W-:Y:S02]  /*1910*/  IMAD.SHL.U32 R13, R16, 0x40, RZ ;  /* 0x00000040100d7824 */ /* 0x000fe400078e00ff */
[----:B------:R-:W-:Y:S02]  /*1920*/  IMAD.SHL.U32 R22, R0, 0x8, RZ ;  /* 0x0000000800167824 */ /* 0x000fe400078e00ff */
[----:B------:R-:W-:Y:S01]  /*1930*/  IMAD.WIDE R32, R33, 0x40, R16 ;  /* 0x0000004021207825 */ /* 0x000fe200078e0210 */
[----:B------:R-:W-:Y:S02]  /*1940*/  LOP3.LUT R13, R13, 0x1c0, RZ, 0xc0, !PT ;  /* 0x000001c00d0d7812 */ /* 0x000fe400078ec0ff */
[----:B------:R-:W-:Y:S01]  /*1950*/  IADD3 R24, P4, R22, R24, RZ ;  /* 0x0000001816187210 */ /* 0x000fe20007f9e0ff */
[----:B------:R-:W-:Y:S01]  /*1960*/  IMAD R2, R19, c[0x0][0x1ac], R2 ;  /* 0x00006b0013027a24 */ /* 0x000fe200078e0202 */
[----:B------:R-:W-:Y:S01]  /*1970*/  SHF.R.S32.HI R20, RZ, 0x1f, R22 ;  /* 0x0000001fff147819 */ /* 0x000fe20000011416 */
[----:B------:R-:W-:Y:S01]  /*1980*/  IMAD.SHL.U32 R210, R84, 0x2, RZ ;  /* 0x0000000254d27824 */ /* 0x000fe200078e00ff */
[----:B------:R-:W-:-:S02]  /*1990*/  IADD3 R18, P1, R22, R18, RZ ;  /* 0x0000001216127210 */ /* 0x000fc40007f3e0ff */
[----:B------:R-:W-:Y:S01]  /*19a0*/  IADD3 R30, P2, R22, R30, RZ ;  /* 0x0000001e161e7210 */ /* 0x000fe20007f5e0ff */
[----:B------:R-:W-:Y:S01]  /*19b0*/  IMAD.X R25, R20, 0x1, R9, P4 ;  /* 0x0000000114197824 */ /* 0x000fe200020e0609 */
[----:B------:R-:W-:Y:S02]  /*19c0*/  ISETP.GE.AND P4, PT, R10, R195, PT ;  /* 0x000000c30a00720c */ /* 0x000fe40003f86270 */
[----:B------:R-:W-:Y:S01]  /*19d0*/  LOP3.LUT R22, R13, 0x38, R22, 0xf8, !PT ;  /* 0x000000380d167812 */ /* 0x000fe200078ef816 */
[----:B------:R-:W-:Y:S01]  /*19e0*/  IMAD.WIDE.U32 R34, R19, c[0x0][0x1a8], R24 ;  /* 0x00006a0013227a25 */ /* 0x000fe200078e0018 */
[----:B------:R-:W-:Y:S02]  /*19f0*/  SHF.R.U32.HI R13, RZ, 0x3, R13 ;  /* 0x00000003ff0d7819 */ /* 0x000fe4000001160d */
[----:B------:R-:W-:Y:S01]  /*1a00*/  LOP3.LUT R210, R210, 0x6, RZ, 0xc0, !PT ;  /* 0x00000006d2d27812 */ /* 0x000fe200078ec0ff */
[----:B------:R-:W-:Y:S01]  /*1a10*/  IMAD.X R19, R20, 0x1, R5, P1 ;  /* 0x0000000114137824 */ /* 0x000fe200008e0605 */
[----:B------:R-:W-:Y:S01]  /*1a20*/  @!P0 IADD3 R26, P1, R32, 0x10, RZ ;  /* 0x00000010201a8810 */ /* 0x000fe20007f3e0ff */
[----:B------:R-:W-:Y:S01]  /*1a30*/  IMAD.X R31, R20, 0x1, R4, P2 ;  /* 0x00000001141f7824 */ /* 0x000fe200010e0604 */
[----:B------:R-:W-:Y:S01]  /*1a40*/  LOP3.LUT R13, R22, R13, RZ, 0x3c, !PT ;  /* 0x0000000d160d7212 */ /* 0x000fe200078e3cff */
[----:B------:R-:W-:Y:S01]  /*1a50*/  IMAD.SHL.U32 R22, R15, 0x8, RZ ;  /* 0x000000080f167824 */ /* 0x000fe200078e00ff */
[C---:B------:R-:W-:Y:S01]  /*1a60*/  @!P5 IADD3 R20, P2, R32.reuse, 0x20, RZ ;  /* 0x000000202014d810 */ /* 0x040fe20007f5e0ff */
[----:B------:R-:W-:Y:S01]  /*1a70*/  @!P0 IMAD.X R9, RZ, RZ, R33, P1 ;  /* 0x000000ffff098224 */ /* 0x000fe200008e0621 */
[----:B------:R-:W-:Y:S01]  /*1a80*/  @!P4 IADD3 R15, P1, R32, 0x30, RZ ;  /* 0x00000030200fc810 */ /* 0x000fe20007f3e0ff */
[----:B------:R-:W-:Y:S01]  /*1a90*/  @!P6 IMAD R5, R33, c[0x0][0x190], RZ ;  /* 0x000064002105ea24 */ /* 0x000fe200078e02ff */
[----:B------:R-:W-:Y:S01]  /*1aa0*/  LOP3.LUT R203, R13, 0xfffffe00, R22, 0xf8, !PT ;  /* 0xfffffe000dcb7812 */ /* 0x000fe200078ef816 */
[----:B------:R-:W-:-:S02]  /*1ab0*/  IMAD.IADD R35, R35, 0x1, R2 ;  /* 0x0000000123237824 */ /* 0x000fc400078e0202 */
[----:B------:R-:W-:Y:S01]  /*1ac0*/  @!P4 IMAD.X R13, RZ, RZ, R33, P1 ;  /* 0x000000ffff0dc224 */ /* 0x000fe200008e0621 */
[----:B------:R-:W-:Y:S01]  /*1ad0*/  IADD3 R144, P1, R16, R3, RZ ;  /* 0x0000000310907210 */ /* 0x000fe20007f3e0ff */
[----:B------:R-:W-:Y:S02]  /*1ae0*/  @!P6 IMAD R5, R32, c[0x0][0x194], R5 ;  /* 0x000065002005ea24 */ /* 0x000fe400078e0205 */
[----:B------:R-:W-:Y:S02]  /*1af0*/  @!P5 IMAD.X R21, RZ, RZ, R33, P2 ;  /* 0x000000ffff15d224 */ /* 0x000fe400010e0621 */
[----:B------:R-:W-:Y:S02]  /*1b00*/  @!P0 IMAD R9, R9, c[0x0][0x190], RZ ;  /* 0x0000640009098a24 */ /* 0x000fe400078e02ff */
[----:B------:R-:W-:Y:S02]  /*1b10*/  @!P0 IMAD.MOV.U32 R22, RZ, RZ, R34 ;  /* 0x000000ffff168224 */ /* 0x000fe400078e0022 */
[----:B------:R-:W-:-:S02]  /*1b20*/  @!P0 IMAD.MOV.U32 R23, RZ, RZ, R35 ;  /* 0x000000ffff178224 */ /* 0x000fc400078e0023 */
[----:B------:R-:W-:-:S04]  /*1b30*/  @!P6 IMAD.WIDE.U32 R32, R32, c[0x0][0x190], R34 ;  /* 0x000064002020ea25 */ /* 0x000fc800078e0022 */
[C---:B------:R-:W-:Y:S02]  /*1b40*/  @!P0 IMAD R9, R26.reuse, c[0x0][0x194], R9 ;  /* 0x000065001a098a24 */ /* 0x040fe400078e0209 */
[----:B------:R-:W-:-:S04]  /*1b50*/  @!P0 IMAD.WIDE.U32 R26, R26, c[0x0][0x190], R22 ;  /* 0x000064001a1a8a25 */ /* 0x000fc800078e0016 */
[----:B------:R-:W-:Y:S01]  /*1b60*/  IMAD.X R4, R17, 0x1, R11, P1 ;  /* 0x0000000111047824 */ /* 0x000fe200008e060b */
[C---:B------:R-:W-:Y:S01]  /*1b70*/  @!P6 LEA R22, P1, R32.reuse, c[0x0][0x160], 0x1 ;  /* 0x000058002016ea11 */ /* 0x040fe200078208ff */
[----:B------:R-:W-:Y:S02]  /*1b80*/  @!P6 IMAD.IADD R5, R33, 0x1, R5 ;  /* 0x000000012105e824 */ /* 0x000fe400078e0205 */
[----:B------:R-:W-:Y:S02]  /*1b90*/  IMAD.SHL.U32 R3, R201, 0x40, RZ ;  /* 0x00000040c9037824 */ /* 0x000fe400078e00ff */
[----:B------:R-:W-:Y:S01]  /*1ba0*/  @!P5 IMAD.MOV.U32 R28, RZ, RZ, R34 ;  /* 0x000000ffff1cd224 */ /* 0x000fe200078e0022 */
[----:B------:R-:W-:Y:S01]  /*1bb0*/  @!P6 LEA.HI.X R23, R32, c[0x0][0x164], R5, 0x1, P1 ;  /* 0x000059002017ea11 */ /* 0x000fe200008f0c05 */
[----:B------:R-:W-:Y:S02]  /*1bc0*/  @!P5 IMAD.MOV.U32 R29, RZ, RZ, R35 ;  /* 0x000000ffff1dd224 */ /* 0x000fe400078e0023 */
[----:B------:R-:W-:-:S02]  /*1bd0*/  @!P5 IMAD R21, R21, c[0x0][0x190], RZ ;  /* 0x000064001515da24 */ /* 0x000fc400078e02ff */
[----:B------:R-:W-:Y:S01]  /*1be0*/  @!P4 IMAD.MOV.U32 R24, RZ, RZ, R34 ;  /* 0x000000ffff18c224 */ /* 0x000fe200078e0022 */
[----:B------:R-:W-:Y:S01]  /*1bf0*/  @!P0 LEA R34, P2, R26, c[0x0][0x160], 0x1 ;  /* 0x000058001a228a11 */ /* 0x000fe200078408ff */
[----:B------:R-:W-:Y:S02]  /*1c00*/  @!P0 IMAD.IADD R9, R27, 0x1, R9 ;  /* 0x000000011b098824 */ /* 0x000fe400078e0209 */
[----:B------:R-:W-:Y:S02]  /*1c10*/  IMAD.IADD R5, R6, 0x1, -R3 ;  /* 0x0000000106057824 */ /* 0x000fe400078e0a03 */
[C---:B------:R-:W-:Y:S02]  /*1c20*/  @!P5 IMAD R2, R20.reuse, c[0x0][0x194], R21 ;  /* 0x000065001402da24 */ /* 0x040fe400078e0215 */
[----:B------:R-:W-:-:S04]  /*1c30*/  @!P5 IMAD.WIDE.U32 R28, R20, c[0x0][0x190], R28 ;  /* 0x00006400141cda25 */ /* 0x000fc800078e001c */
[----:B------:R-:W-:Y:S01]  /*1c40*/  @!P4 IMAD.MOV.U32 R25, RZ, RZ, R35 ;  /* 0x000000ffff19c224 */ /* 0x000fe200078e0023 */
[----:B------:R-:W-:Y:S01]  /*1c50*/  @!P0 LEA.HI.X R35, R26, c[0x0][0x164], R9, 0x1, P2 ;  /* 0x000059001a238a11 */ /* 0x000fe200010f0c09 */
[----:B------:R-:W-:Y:S01]  /*1c60*/  @!P4 IMAD R20, R13, c[0x0][0x190], RZ ;  /* 0x000064000d14ca24 */ /* 0x000fe200078e02ff */
[----:B------:R-:W-:Y:S01]  /*1c70*/  ISETP.GE.AND P2, PT, R14, R5, PT ;  /* 0x000000050e00720c */ /* 0x000fe20003f46270 */
[----:B------:R-:W-:Y:S01]  /*1c80*/  IMAD.SHL.U32 R203, R203, 0x2, RZ ;  /* 0x00000002cbcb7824 */ /* 0x000fe200078e00ff */
[C---:B------:R-:W-:Y:S01]  /*1c90*/  @!P5 LEA R32, P1, R28.reuse, c[0x0][0x160], 0x1 ;  /* 0x000058001c20da11 */ /* 0x040fe200078208ff */
[----:B------:R-:W-:Y:S01]  /*1ca0*/  @!P5 IMAD.IADD R2, R29, 0x1, R2 ;  /* 0x000000011d02d824 */ /* 0x000fe200078e0202 */
[----:B------:R-:W-:Y:S01]  /*1cb0*/  LEA.HI R13, R87, R84, RZ, 0x4 ;  /* 0x00000054570d7211 */ /* 0x000fe200078f20ff */
[C---:B------:R-:W-:Y:S01]  /*1cc0*/  @!P4 IMAD R20, R15.reuse, c[0x0][0x194], R20 ;  /* 0x000065000f14ca24 */ /* 0x040fe200078e0214 */
[----:B------:R-:W-:Y:S01]  /*1cd0*/  @!PT LDS RZ, [RZ] ;  /* 0x00000000fffff984 */ /* 0x000fe20000000800 */
[----:B------:R-:W-:Y:S01]  /*1ce0*/  @!PT LDS RZ, [RZ] ;  /* 0x00000000fffff984 */ /* 0x000fe20000000800 */
[----:B------:R-:W-:Y:S01]  /*1cf0*/  @!PT LDS RZ, [RZ] ;  /* 0x00000000fffff984 */ /* 0x000fe20000000800 */
[----:B------:R1:W-:Y:S01]  /*1d00*/  @!P6 LDGSTS.E.BYPASS.LTC128B.128 [R203], [R22.64] ;  /* 0x0000000016cbefae */ /* 0x0003e2000b901d4a */
[----:B------:R-:W-:Y:S01]  /*1d10*/  @!P4 IMAD.WIDE.U32 R24, R15, c[0x0][0x190], R24 ;  /* 0x000064000f18ca25 */ /* 0x000fe200078e0018 */
[----:B------:R-:W-:-:S02]  /*1d20*/  @!P5 LEA.HI.X R33, R28, c[0x0][0x164], R2, 0x1, P1 ;  /* 0x000059001c21da11 */ /* 0x000fc400008f0c02 */
[----:B------:R1:W-:Y:S01]  /*1d30*/  @!P6 LDGSTS.E.BYPASS.LTC128B.128 [R203+0x2000], [R22.64+0x80] ;  /* 0x0200008016cbefae */ /* 0x0003e2000b901d4a */
[----:B------:R-:W-:Y:S01]  /*1d40*/  IMAD R11, R17, c[0x0][0x198], RZ ;  /* 0x00006600110b7a24 */ /* 0x000fe200078e02ff */
[----:B------:R-:W-:Y:S01]  /*1d50*/  @!P4 LEA R26, P1, R24, c[0x0][0x160], 0x1 ;  /* 0x00005800181aca11 */ /* 0x000fe200078208ff */
[C---:B------:R-:W-:Y:S01]  /*1d60*/  IMAD.WIDE.U32 R30, R16.reuse, c[0x0][0x198], R30 ;  /* 0x00006600101e7a25 */ /* 0x040fe200078e001e */
[----:B------:R1:W-:Y:S01]  /*1d70*/  @!P6 LDGSTS.E.BYPASS.LTC128B.128 [R203+0x4000], [R22.64+0x100] ;  /* 0x0400010016cbefae */ /* 0x0003e2000b901d4a */
[CC--:B------:R-:W-:Y:S02]  /*1d80*/  ISETP.GE.AND P6, PT, R16.reuse, R5.reuse, PT ;  /* 0x000000051000720c */ /* 0x0c0fe40003fc6270 */
[----:B------:R-:W-:Y:S01]  /*1d90*/  @!P4 IMAD.IADD R20, R25, 0x1, R20 ;  /* 0x000000011914c824 */ /* 0x000fe200078e0214 */
[----:B------:R2:W-:Y:S01]  /*1da0*/  @!P0 LDGSTS.E.BYPASS.LTC128B.128 [R203+0x800], [R34.64] ;  /* 0x0080000022cb8fae */ /* 0x0005e2000b901d4a */
[----:B------:R-:W-:Y:S01]  /*1db0*/  IMAD R11, R16, c[0x0][0x19c], R11 ;  /* 0x00006700100b7a24 */ /* 0x000fe200078e020b */
[----:B------:R-:W-:Y:S01]  /*1dc0*/  LEA.HI R87, R87, R84, RZ, 0x5 ;  /* 0x0000005457577211 */ /* 0x000fe200078f28ff */
[----:B------:R-:W-:Y:S01]  /*1dd0*/  IMAD.MOV.U32 R2, RZ, RZ, R30 ;  /* 0x000000ffff027224 */ /* 0x000fe200078e001e */
[----:B------:R2:W-:Y:S01]  /*1de0*/  @!P0 LDGSTS.E.BYPASS.LTC128B.128 [R203+0x2800], [R34.64+0x80] ;  /* 0x0280008022cb8fae */ /* 0x0005e2000b901d4a */
[----:B------:R-:W-:Y:S01]  /*1df0*/  IMAD.U32 R9, RZ, RZ, UR8 ;  /* 0x00000008ff097e24 */ /* 0x000fe2000f8e00ff */
[----:B------:R-:W-:Y:S01]  /*1e00*/  @!P4 LEA.HI.X R27, R24, c[0x0][0x164], R20, 0x1, P1 ;  /* 0x00005900181bca11 */ /* 0x000fe200008f0c14 */
[----:B------:R-:W-:Y:S01]  /*1e10*/  IMAD.IADD R133, R31, 0x1, R11 ;  /* 0x000000011f857824 */ /* 0x000fe200078e020b */
[----:B------:R2:W-:Y:S01]  /*1e20*/  @!P0 LDGSTS.E.BYPASS.LTC128B.128 [R203+0x4800], [R34.64+0x100] ;  /* 0x0480010022cb8fae */ /* 0x0005e2000b901d4a */
[----:B------:R-:W-:Y:S01]  /*1e30*/  ISETP.GE.AND P0, PT, R12, R5, PT ;  /* 0x000000050c00720c */ /* 0x000fe20003f06270 */
[----:B------:R-:W-:Y:S01]  /*1e40*/  IMAD.MOV.U32 R11, RZ, RZ, c[0x0][0x19c] ;  /* 0x00006700ff0b7624 */ /* 0x000fe200078e00ff */
[----:B------:R-:W-:Y:S01]  /*1e50*/  @!P2 LEA R9, P1, R9, R2, 0x4 ;  /* 0x000000020909a211 */ /* 0x000fe200078220ff */
[----:B------:R-:W-:Y:S01]  /*1e60*/  IMAD.U32 R20, RZ, RZ, UR8 ;  /* 0x00000008ff147e24 */ /* 0x000fe2000f8e00ff */
[----:B------:R2:W-:Y:S01]  /*1e70*/  @!P5 LDGSTS.E.BYPASS.LTC128B.128 [R203+0x1000], [R32.64] ;  /* 0x0100000020cbdfae */ /* 0x0005e2000b901d4a */
[----:B------:R-:W-:Y:S01]  /*1e80*/  IMAD.WIDE.U32 R18, R8, c[0x0][0x1b8], R18 ;  /* 0x00006e0008127a25 */ /* 0x000fe200078e0012 */
[----:B------:R-:W-:-:S02]  /*1e90*/  SHF.R.S32.HI R86, RZ, 0x5, R87 ;  /* 0x00000005ff567819 */ /* 0x000fc40000011457 */
[----:B------:R-:W-:Y:S01]  /*1ea0*/  @!P2 LEA.HI.X R20, R20, R133, R11, 0x4, P1 ;  /* 0x000000851414a211 */ /* 0x000fe200008f240b */
[----:B------:R2:W-:Y:S01]  /*1eb0*/  @!P5 LDGSTS.E.BYPASS.LTC128B.128 [R203+0x3000], [R32.64+0x80] ;  /* 0x0300008020cbdfae */ /* 0x0005e2000b901d4a */
[----:B------:R-:W-:Y:S01]  /*1ec0*/  @!P2 LEA R24, P1, R9, c[0x0][0x168], 0x1 ;  /* 0x00005a000918aa11 */ /* 0x000fe200078208ff */
[----:B------:R-:W-:Y:S01]  /*1ed0*/  IMAD.SHL.U32 R8, R0, 0x40, RZ ;  /* 0x0000004000087824 */ /* 0x000fe200078e00ff */
[----:B------:R-:W-:Y:S01]  /*1ee0*/  LOP3.LUT R87, R87, 0xffffffe0, RZ, 0xc0, !PT ;  /* 0xffffffe057577812 */ /* 0x000fe200078ec0ff */
[----:B------:R2:W-:Y:S01]  /*1ef0*/  @!P5 LDGSTS.E.BYPASS.LTC128B.128 [R203+0x5000], [R32.64+0x100] ;  /* 0x0500010020cbdfae */ /* 0x0005e2000b901d4a */
[----:B------:R-:W-:Y:S01]  /*1f00*/  @!P2 LEA.HI.X R25, R9, c[0x0][0x16c], R20, 0x1, P1 ;  /* 0x00005b000919aa11 */ /* 0x000fe200008f0c14 */
[----:B------:R-:W-:Y:S01]  /*1f10*/  IMAD.SHL.U32 R20, R11, 0x20, RZ ;  /* 0x000000200b147824 */ /* 0x000fe200078e00ff */
[----:B------:R-:W-:Y:S01]  /*1f20*/  @!P0 IADD3 R9, P1, R2, UR4, RZ ;  /* 0x0000000402098c10 */ /* 0x000fe2000ff3e0ff */
[----:B------:R3:W-:Y:S01]  /*1f30*/  @!P4 LDGSTS.E.BYPASS.LTC128B.128 [R203+0x1800], [R26.64] ;  /* 0x018000001acbcfae */ /* 0x0007e2000b901d4a */
[----:B------:R-:W-:Y:S01]  /*1f40*/  ISETP.GE.AND P5, PT, R14, R5, PT ;  /* 0x000000050e00720c */ /* 0x000fe20003fa6270 */
[----:B------:R-:W-:Y:S01]  /*1f50*/  IMAD.IADD R19, R19, 0x1, R7 ;  /* 0x0000000113137824 */ /* 0x000fe200078e0207 */
[----:B------:R-:W-:Y:S01]  /*1f60*/  @!P0 IADD3.X R20, R133, UR5, R20, P1, !PT ;  /* 0x0000000585148c10 */ /* 0x000fe20008ffe414 */
[----:B------:R3:W-:Y:S01]  /*1f70*/  @!P4 LDGSTS.E.BYPASS.LTC128B.128 [R203+0x3800], [R26.64+0x80] ;  /* 0x038000801acbcfae */ /* 0x0007e2000b901d4a */
[----:B-1----:R-:W-:-:S03]  /*1f80*/  @!P0 LEA R22, P1, R9, c[0x0][0x168], 0x1 ;  /* 0x00005a0009168a11 */ /* 0x002fc600078208ff */
[----:B------:R3:W-:Y:S01]  /*1f90*/  @!P4 LDGSTS.E.BYPASS.LTC128B.128 [R203+0x5800], [R26.64+0x100] ;  /* 0x058001001acbcfae */ /* 0x0007e2000b901d4a */
[----:B------:R-:W-:Y:S02]  /*1fa0*/  @!P6 LEA R28, P4, R2, c[0x0][0x168], 0x1 ;  /* 0x00005a00021cea11 */ /* 0x000fe400078808ff */
[----:B------:R-:W-:Y:S02]  /*1fb0*/  @!P0 LEA.HI.X R23, R9, c[0x0][0x16c], R20, 0x1, P1 ;  /* 0x00005b0009178a11 */ /* 0x000fe400008f0c14 */
[-C--:B------:R-:W-:Y:S02]  /*1fc0*/  ISETP.GE.AND P1, PT, R10, R5.reuse, PT ;  /* 0x000000050a00720c */ /* 0x080fe40003f26270 */
[----:B------:R-:W-:Y:S02]  /*1fd0*/  @!P6 LEA.HI.X R29, R2, c[0x0][0x16c], R133, 0x1, P4 ;  /* 0x00005b00021dea11 */ /* 0x000fe400020f0c85 */
[----:B------:R-:W-:Y:S02]  /*1fe0*/  ISETP.GE.AND P4, PT, R12, R5, PT ;  /* 0x000000050c00720c */ /* 0x000fe40003f86270 */
[----:B------:R-:W-:Y:S01]  /*1ff0*/  SHF.R.S32.HI R9, RZ, 0x4, R13 ;  /* 0x00000004ff097819 */ /* 0x000fe2000001140d */
[----:B------:R1:W-:Y:S01]  /*2000*/  @!P6 LDGSTS.E.BYPASS.LTC128B.128 [R203+0x6000], [R28.64] ;  /* 0x060000001ccbefae */ /* 0x0003e2000b901d4a */
[----:B------:R-:W-:-:S02]  /*2010*/  LOP3.LUT R13, R13, 0xfffffff0, RZ, 0xc0, !PT ;  /* 0xfffffff00d0d7812 */ /* 0x000fc400078ec0ff */
[----:B------:R-:W-:Y:S01]  /*2020*/  LEA.HI R12, R9, R9, RZ, 0x1 ;  /* 0x00000009090c7211 */ /* 0x000fe200078f08ff */
[----:B------:R1:W-:Y:S02]  /*2030*/  @!P6 LDGSTS.E.BYPASS.LTC128B.128 [R203+0x8000], [R28.64+0x80] ;  /* 0x080000801ccbefae */ /* 0x0003e4000b901d4a */
[----:B------:R-:W-:Y:S01]  /*2040*/  @!P1 IMAD.MOV.U32 R132, RZ, RZ, R2 ;  /* 0x000000ffff849224 */ /* 0x000fe200078e0002 */
[----:B------:R-:W-:Y:S01]  /*2050*/  LOP3.LUT R12, R12, 0xfffffffe, RZ, 0xc0, !PT ;  /* 0xfffffffe0c0c7812 */ /* 0x000fe200078ec0ff */
[----:B------:R1:W-:Y:S01]  /*2060*/  @!P6 LDGSTS.E.BYPASS.LTC128B.128 [R203+0xa000], [R28.64+0x100] ;  /* 0x0a0001001ccbefae */ /* 0x0003e2000b901d4a */
[----:B------:R-:W-:Y:S01]  /*2070*/  ISETP.GE.AND P6, PT, R16, R5, PT ;  /* 0x000000051000720c */ /* 0x000fe20003fc6270 */
[----:B------:R-:W-:Y:S02]  /*2080*/  @!P1 IMAD R11, R11, 0x30, RZ ;  /* 0x000000300b0b9824 */ /* 0x000fe400078e02ff */
[----:B------:R3:W-:Y:S01]  /*2090*/  @!P2 LDGSTS.E.BYPASS.LTC128B.128 [R203+0x6800], [R24.64] ;  /* 0x0680000018cbafae */ /* 0x0007e2000b901d4a */
[----:B------:R-:W-:-:S02]  /*20a0*/  IMAD.IADD R13, R84, 0x1, -R13 ;  /* 0x00000001540d7824 */ /* 0x000fc400078e0a0d */
[----:B------:R-:W-:Y:S01]  /*20b0*/  IMAD.SHL.U32 R16, R16, 0x8, RZ ;  /* 0x0000000810107824 */ /* 0x000fe200078e00ff */
[----:B------:R3:W-:Y:S01]  /*20c0*/  @!P2 LDGSTS.E.BYPASS.LTC128B.128 [R203+0x8800], [R24.64+0x80] ;  /* 0x0880008018cbafae */ /* 0x0007e2000b901d4a */
[----:B------:R-:W-:-:S03]  /*20d0*/  IMAD.IADD R9, R9, 0x1, -R12 ;  /* 0x0000000109097824 */ /* 0x000fc600078e0a0c */
[----:B------:R3:W-:Y:S01]  /*20e0*/  @!P2 LDGSTS.E.BYPASS.LTC128B.128 [R203+0xa800], [R24.64+0x100] ;  /* 0x0a80010018cbafae */ /* 0x0007e2000b901d4a */
[----:B------:R-:W-:Y:S01]  /*20f0*/  ISETP.GE.AND P2, PT, R10, R5, PT ;  /* 0x000000050a00720c */ /* 0x000fe20003f46270 */
[----:B------:R-:W-:Y:S01]  /*2100*/  IMAD.U32 R5, RZ, RZ, UR8 ;  /* 0x00000008ff057e24 */ /* 0x000fe2000f8e00ff */
[----:B------:R-:W-:Y:S01]  /*2110*/  SHF.R.S32.HI R10, RZ, 0x1f, R13 ;  /* 0x0000001fff0a7819 */ /* 0x000fe2000001140d */
[----:B------:R4:W-:Y:S02]  /*2120*/  @!P0 LDGSTS.E.BYPASS.LTC128B.128 [R203+0x7000], [R22.64] ;  /* 0x0700000016cb8fae */ /* 0x0009e4000b901d4a */
[----:B------:R-:W-:Y:S01]  /*2130*/  @!P1 IMAD.WIDE.U32 R14, R5, 0x30, R132 ;  /* 0x00000030050e9825 */ /* 0x000fe200078e0084 */
[----:B------:R-:W-:Y:S01]  /*2140*/  LOP3.LUT R5, R8, 0x1c0, RZ, 0xc0, !PT ;  /* 0x000001c008057812 */ /* 0x000fe200078ec0ff */
[----:B------:R4:W-:Y:S01]  /*2150*/  @!P0 LDGSTS.E.BYPASS.LTC128B.128 [R203+0x9000], [R22.64+0x80] ;  /* 0x0900008016cb8fae */ /* 0x0009e2000b901d4a */
[----:B------:R-:W-:Y:S01]  /*2160*/  LEA.HI R8, R10, R13, RZ, 0x3 ;  /* 0x0000000d0a087211 */ /* 0x000fe200078f18ff */
[----:B------:R-:W-:Y:S01]  /*2170*/  @!P1 IMAD.IADD R11, R15, 0x1, R11 ;  /* 0x000000010f0b9824 */ /* 0x000fe200078e020b */
[----:B------:R-:W-:Y:S01]  /*2180*/  LOP3.LUT R16, R5, 0x8, R16, 0xf8, !PT ;  /* 0x0000000805107812 */ /* 0x000fe200078ef810 */
[----:B------:R4:W-:Y:S01]  /*2190*/  @!P0 LDGSTS.E.BYPASS.LTC128B.128 [R203+0xb000], [R22.64+0x100] ;  /* 0x0b00010016cb8fae */ /* 0x0009e2000b901d4a */
[----:B------:R-:W-:Y:S01]  /*21a0*/  @!P1 LEA R20, P0, R14, c[0x0][0x168], 0x1 ;  /* 0x00005a000e149a11 */ /* 0x000fe200078008ff */
[C---:B------:R-:W-:Y:S01]  /*21b0*/  IMAD.SHL.U32 R85, R8.reuse, 0x40, RZ ;  /* 0x0000004008557824 */ /* 0x040fe200078e00ff */
[----:B------:R-:W-:-:S02]  /*21c0*/  LOP3.LUT R10, R8, 0xfffffff8, RZ, 0xc0, !PT ;  /* 0xfffffff8080a7812 */ /* 0x000fc400078ec0ff */
[----:B------:R-:W-:Y:S01]  /*21d0*/  @!P1 LEA.HI.X R21, R14, c[0x0][0x16c], R11, 0x1, P0 ;  /* 0x00005b000e159a11 */ /* 0x000fe200000f0c0b */
[----:B------:R-:W-:Y:S01]  /*21e0*/  @!P4 IMAD.MOV.U32 R11, RZ, RZ, c[0x0][0x1a0] ;  /* 0x00006800ff0bc624 */ /* 0x000fe200078e00ff */
[----:B------:R-:W-:Y:S01]  /*21f0*/  SHF.R.U32.HI R5, RZ, 0x3, R5 ;  /* 0x00000003ff057819 */ /* 0x000fe20000011605 */
[----:B------:R-:W-:Y:S01]  /*2200*/  IMAD.IADD R7, R13, 0x1, -R10 ;  /* 0x000000010d077824 */ /* 0x000fe200078e0a0a */
[----:B------:R-:W-:Y:S01]  /*2210*/  LOP3.LUT R85, R85, 0xfffffe00, RZ, 0xc0, !PT ;  /* 0xfffffe0055557812 */ /* 0x000fe200078ec0ff */
[----:B------:R4:W-:Y:S01]  /*2220*/  @!P1 LDGSTS.E.BYPASS.LTC128B.128 [R203+0x7800], [R20.64] ;  /* 0x0780000014cb9fae */ /* 0x0009e2000b901d4a */
[----:B------:R-:W-:Y:S01]  /*2230*/  IMAD R13, R4, c[0x0][0x1a0], RZ ;  /* 0x00006800040d7a24 */ /* 0x000fe200078e02ff */
[----:B------:R-:W-:Y:S01]  /*2240*/  LOP3.LUT R16, R16, R5, RZ, 0x3c, !PT ;  /* 0x0000000510107212 */ /* 0x000fe200078e3cff */
[----:B------:R-:W-:Y:S01]  /*2250*/  IMAD.SHL.U32 R4, R7, 0x40, RZ ;  /* 0x0000004007047824 */ /* 0x000fe200078e00ff */
[----:B------:R4:W-:Y:S01]  /*2260*/  @!P1 LDGSTS.E.BYPASS.LTC128B.128 [R203+0x9800], [R20.64+0x80] ;  /* 0x0980008014cb9fae */ /* 0x0009e2000b901d4a */
[----:B------:R-:W-:-:S02]  /*2270*/  IMAD R13, R144, c[0x0][0x1a4], R13 ;  /* 0x00006900900d7a24 */ /* 0x000fc400078e020d */
[----:B------:R-:W-:Y:S01]  /*2280*/  IMAD.WIDE.U32 R144, R144, c[0x0][0x1a0], R18 ;  /* 0x0000680090907a25 */ /* 0x000fe200078e0012 */
[----:B------:R4:W-:Y:S01]  /*2290*/  @!P1 LDGSTS.E.BYPASS.LTC128B.128 [R203+0xb800], [R20.64+0x100] ;  /* 0x0b80010014cb9fae */ /* 0x0009e2000b901d4a */
[----:B------:R-:W-:Y:S02]  /*22a0*/  LOP3.LUT R4, R4, 0x1c0, RZ, 0xc0, !PT ;  /* 0x000001c004047812 */ /* 0x000fe400078ec0ff */
[----:B------:R-:W-:Y:S01]  /*22b0*/  IMAD.IADD R134, R145, 0x1, R13 ;  /* 0x0000000191867824 */ /* 0x000fe200078e020d */
[----:B------:R-:W0:Y:S01]  /*22c0*/  LDGDEPBAR ;  /* 0x00000000000079af */ /* 0x000e220000000000 */
[C---:B------:R-:W-:Y:S01]  /*22d0*/  LEA R198, P0, R144.reuse, c[0x0][0x170], 0x1 ;  /* 0x00005c0090c67a11 */ /* 0x040fe200078008ff */
[----:B------:R-:W-:Y:S02]  /*22e0*/  IMAD.MOV.U32 R5, RZ, RZ, 0x20 ;  /* 0x00000020ff057424 */ /* 0x000fe400078e00ff */
[C---:B------:R-:W-:Y:S01]  /*22f0*/  IMAD R193, R9.reuse, 0x200, R16 ;  /* 0x0000020009c17824 */ /* 0x040fe200078e0210 */
[----:B------:R-:W-:Y:S01]  /*2300*/  LEA.HI.X R197, R144, c[0x0][0x174], R134, 0x1, P0 ;  /* 0x00005d0090c57a11 */ /* 0x000fe200000f0c86 */
[----:B------:R-:W-:-:S02]  /*2310*/  IMAD.SHL.U32 R9, R9, 0x8, RZ ;  /* 0x0000000809097824 */ /* 0x000fc400078e00ff */
[----:B------:R-:W-:Y:S02]  /*2320*/  @!P2 IMAD.MOV.U32 R18, RZ, RZ, c[0x0][0x1a0] ;  /* 0x00006800ff12a624 */ /* 0x000fe400078e00ff */
[C---:B------:R-:W-:Y:S01]  /*2330*/  IMAD.WIDE.U32 R14, R5.reuse, c[0x0][0x1a0], RZ ;  /* 0x00006800050e7a25 */ /* 0x040fe200078e00ff */
[----:B------:R-:W-:Y:S02]  /*2340*/  LOP3.LUT R9, R4, 0x8, R9, 0xf8, !PT ;  /* 0x0000000804097812 */ /* 0x000fe400078ef809 */
[----:B------:R-:W-:Y:S01]  /*2350*/  SHF.R.U32.HI R4, RZ, 0x3, R4 ;  /* 0x00000003ff047819 */ /* 0x000fe20000011604 */
[----:B------:R-:W-:Y:S01]  /*2360*/  @!P2 IMAD.MOV.U32 R199, RZ, RZ, R197 ;  /* 0x000000ffffc7a224 */ /* 0x000fe200078e00c5 */
[----:B------:R-:W-:Y:S01]  /*2370*/  @!P5 IADD3 R16, P1, R198, R14, RZ ;  /* 0x0000000ec610d210 */ /* 0x000fe20007f3e0ff */
[----:B------:R-:W-:Y:S01]  /*2380*/  IMAD R12, R5, c[0x0][0x1a4], RZ ;  /* 0x00006900050c7a24 */ /* 0x000fe200078e02ff */
[----:B------:R-:W-:Y:S01]  /*2390*/  LOP3.LUT R4, R9, R4, RZ, 0x3c, !PT ;  /* 0x0000000409047212 */ /* 0x000fe200078e3cff */
[----:B------:R-:W-:Y:S01]  /*23a0*/  @!P2 IMAD.WIDE.U32 R18, R18, 0x60, R198 ;  /* 0x000000601212a825 */ /* 0x000fe200078e00c6 */
[----:B------:R-:W-:-:S02]  /*23b0*/  @!P4 LEA R14, P0, R11, R198, 0x6 ;  /* 0x000000c60b0ec211 */ /* 0x000fc400078030ff */
[----:B------:R-:W-:Y:S01]  /*23c0*/  @!P5 IADD3.X R17, R197, R15, R12, P1, !PT ;  /* 0x0000000fc511d210 */ /* 0x000fe20000ffe40c */
[----:B------:R-:W-:Y:S01]  /*23d0*/  @!P6 IMAD.MOV.U32 R199, RZ, RZ, R197 ;  /* 0x000000ffffc7e224 */ /* 0x000fe200078e00c5 */
[----:B------:R-:W-:-:S04]  /*23e0*/  DEPBAR.LE SB0, 0x0 ;  /* 0x000080000000791a */ /* 0x000fc80000000000 */
[----:B------:R-:W-:Y:S01]  /*23f0*/  BAR.SYNC.DEFER_BLOCKING 0x0 ;  /* 0x0000000000007b1d */ /* 0x000fe20000010000 */
[----:B------:R-:W-:Y:S02]  /*2400*/  @!P4 IMAD.MOV.U32 R10, RZ, RZ, c[0x0][0x1a4] ;  /* 0x00006900ff0ac624 */ /* 0x000fe400078e00ff */
[----:B------:R-:W-:Y:S02]  /*2410*/  @!P2 IMAD.MOV.U32 R9, RZ, RZ, c[0x0][0x1a4] ;  /* 0x00006900ff09a624 */ /* 0x000fe400078e00ff */
        /* <DEDUP_REMOVED lines=50> */
[----:B----4-:R-:W3:Y:S01]  /*2740*/  LDSM.16.M88.4 R20, [R193+0x6000] ;  /* 0x00600000c114783b */ /* 0x010ee20000000200 */
[----:B------:R-:W-:Y:S02]  /*2750*/  SEL R7, R7, 0xfffffff0, !P1 ;  /* 0xfffffff007077807 */ /* 0x000fe40004800000 */
[----:B------:R-:W-:Y:S01]  /*2760*/  R2P PR, R0, 0x6 ;  /* 0x0000000600007804 */ /* 0x000fe20000000000 */
[----:B------:R-:W4:Y:S01]  /*2770*/  LDSM.16.M88.4 R76, [R193+0x7000] ;  /* 0x00700000c14c783b */ /* 0x000f220000000200 */
        /* <DEDUP_REMOVED lines=13> */
[----:B------:R-:W1:Y:S01]  /*2850*/  LDSM.16.M88.4 R60, [R191+0x1000] ;  /* 0x00100000bf3c783b */ /* 0x000e620000000200 */
[C---:B------:R-:W-:Y:S02]  /*2860*/  IADD3 R181, R191.reuse, 0x1800, RZ ;  /* 0x00001800bfb57810 */ /* 0x040fe40007ffe0ff */
[----:B------:R-:W-:Y:S01]  /*2870*/  IADD3 R179, R191, 0x2000, RZ ;  /* 0x00002000bfb37810 */ /* 0x000fe20007ffe0ff */
[----:B------:R-:W1:Y:S01]  /*2880*/  LDSM.16.M88.4 R64, [R191+0x800] ;  /* 0x00080000bf40783b */ /* 0x000e620000000200 */
[----:B------:R-:W-:Y:S01]  /*2890*/  IMAD.IADD R187, R193, 0x1, R0 ;  /* 0x00000001c1bb7824 */ /* 0x000fe200078e0200 */
[C---:B------:R-:W-:Y:S01]  /*28a0*/  IADD3 R178, R191.reuse, 0x2800, RZ ;  /* 0x00002800bfb27810 */ /* 0x040fe20007ffe0ff */
[----:B------:R-:W-:Y:S01]  /*28b0*/  IMAD.IADD R180, R0, 0x1, R191 ;  /* 0x0000000100b47824 */ /* 0x000fe200078e02bf */
[----:B------:R-:W-:Y:S01]  /*28c0*/  LDSM.16.M88.4 R40, [R190] ;  /* 0x00000000be28783b */ /* 0x000fe20000000200 */
[----:B------:R-:W-:Y:S01]  /*28d0*/  IMAD.IADD R0, R84, 0x1, -R87 ;  /* 0x0000000154007824 */ /* 0x000fe200078e0a57 */
[----:B------:R-:W-:-:S02]  /*28e0*/  IADD3 R177, R191, 0x3000, RZ ;  /* 0x00003000bfb17810 */ /* 0x000fc40007ffe0ff */
[----:B------:R-:W1:Y:S01]  /*28f0*/  LDSM.16.M88.4 R36, [R187+0x6000] ;  /* 0x00600000bb24783b */ /* 0x000e620000000200 */
[C---:B------:R-:W-:Y:S01]  /*2900*/  IADD3 R176, R191.reuse, 0x3800, RZ ;  /* 0x00003800bfb07810 */ /* 0x040fe20007ffe0ff */
[C---:B---3--:R-:W-:Y:S02]  /*2910*/  HMMA.16816.F32.BF16 R24, R44.reuse, R20, RZ ;  /* 0x000000142c18723c */ /* 0x048fe400000418ff */
[----:B------:R-:W3:Y:S01]  /*2920*/  LDSM.16.M88.4 R52, [R191+0x1800] ;  /* 0x00180000bf34783b */ /* 0x000ee20000000200 */
[C---:B------:R-:W-:Y:S02]  /*2930*/  IADD3 R175, R191.reuse, 0x4000, RZ ;  /* 0x00004000bfaf7810 */ /* 0x040fe40007ffe0ff */
[C---:B------:R-:W-:Y:S01]  /*2940*/  IADD3 R174, R191.reuse, 0x4800, RZ ;  /* 0x00004800bfae7810 */ /* 0x040fe20007ffe0ff */
[----:B------:R-:W3:Y:S01]  /*2950*/  LDSM.16.M88.4 R28, [R187+0x7000] ;  /* 0x00700000bb1c783b */ /* 0x000ee20000000200 */
[C---:B------:R-:W-:Y:S01]  /*2960*/  IADD3 R173, R191.reuse, 0x5000, RZ ;  /* 0x00005000bfad7810 */ /* 0x040fe20007ffe0ff */
[----:B------:R-:W-:Y:S02]  /*2970*/  HMMA.16816.F32.BF16 R20, R44, R22, RZ ;  /* 0x000000162c14723c */ /* 0x000fe400000418ff */
[----:B--2---:R-:W2:Y:S01]  /*2980*/  LDSM.16.M88.4 R32, [R187+0x6800] ;  /* 0x00680000bb20783b */ /* 0x004ea20000000200 */
[----:B------:R-:W-:-:S03]  /*2990*/  IADD3 R172, R191, 0x5800, RZ ;  /* 0x00005800bfac7810 */ /* 0x000fc60007ffe0ff */
[----:B------:R-:W-:Y:S02]  /*29a0*/  LDSM.16.M88.4 R80, [R187+0x7800] ;  /* 0x00780000bb50783b */ /* 0x000fe40000000200 */
[C---:B----4-:R-:W-:Y:S02]  /*29b0*/  HMMA.16816.F32.BF16 R8, R44.reuse, R76, RZ ;  /* 0x0000004c2c08723c */ /* 0x050fe400000418ff */
        /* <DEDUP_REMOVED lines=10> */
[C---:B------:R-:W-:Y:S08]  /*2a60*/  HMMA.16816.F32.BF16 R8, R56.reuse, R60, R8 ;  /* 0x0000003c3808723c */ /* 0x040ff00000041808 */
[C---:B------:R-:W-:Y:S01]  /*2a70*/  HMMA.16816.F32.BF16 R76, R56.reuse, R62, R76 ;  /* 0x0000003e384c723c */ /* 0x040fe2000004184c */
[----:B------:R-:W4:Y:S07]  /*2a80*/  LDSM.16.M88.4 R60, [R180+0x1000] ;  /* 0x00100000b43c783b */ /* 0x000f2e0000000200 */
[C---:B------:R-:W-:Y:S08]  /*2a90*/  HMMA.16816.F32.BF16 R16, R56.reuse, R64, R16 ;  /* 0x000000403810723c */ /* 0x040ff00000041810 */
[----:B------:R-:W-:Y:S01]  /*2aa0*/  HMMA.16816.F32.BF16 R12, R56, R66, R12 ;  /* 0x00000042380c723c */ /* 0x000fe2000004180c */
[----:B------:R-:W1:Y:S07]  /*2ab0*/  LDSM.16.M88.4 R64, [R180+0x800] ;  /* 0x00080000b440783b */ /* 0x000e6e0000000200 */
[----:B------:R-:W-:Y:S08]  /*2ac0*/  HMMA.16816.F32.BF16 R24, R40, R36, R24 ;  /* 0x000000242818723c */ /* 0x000ff00000041818 */
[C---:B---3--:R-:W-:Y:S08]  /*2ad0*/  HMMA.16816.F32.BF16 R48, R56.reuse, R52, R48 ;  /* 0x000000343830723c */ /* 0x048ff00000041830 */
[----:B------:R-:W-:Y:S01]  /*2ae0*/  HMMA.16816.F32.BF16 R44, R56, R54, R44 ;  /* 0x00000036382c723c */ /* 0x000fe2000004182c */
[----:B------:R-:W-:Y:S07]  /*2af0*/  LDSM.16.M88.4 R56, [R180+0x1800] ;  /* 0x00180000b438783b */ /* 0x000fee0000000200 */
[C---:B------:R-:W-:Y:S01]  /*2b00*/  HMMA.16816.F32.BF16 R20, R40.reuse, R38, R20 ;  /* 0x000000262814723c */ /* 0x040fe20000041814 */
[----:B------:R-:W-:Y:S07]  /*2b10*/  LDSM.16.M88.4 R36, [R194+0x2000] ;  /* 0x00200000c224783b */ /* 0x000fee0000000200 */
[C---:B------:R-:W-:Y:S01]  /*2b20*/  HMMA.16816.F32.BF16 R52, R40.reuse, R28, R8 ;  /* 0x0000001c2834723c */ /* 0x040fe20000041808 */
[----:B------:R-:W-:Y:S07]  /*2b30*/  LDSM.16.M88.4 R8, [R193+0x8800] ;  /* 0x00880000c108783b */ /* 0x000fee0000000200 */
[C---:B------:R-:W-:Y:S01]  /*2b40*/  HMMA.16816.F32.BF16 R76, R40.reuse, R30, R76 ;  /* 0x0000001e284c723c */ /* 0x040fe2000004184c */
[----:B------:R-:W-:Y:S07]  /*2b50*/  LDSM.16.M88.4 R28, [R193+0x9000] ;  /* 0x00900000c11c783b */ /* 0x000fee0000000200 */
[C---:B--2---:R-:W-:Y:S08]  /*2b60*/  HMMA.16816.F32.BF16 R16, R40.reuse, R32, R16 ;  /* 0x000000202810723c */ /* 0x044ff00000041810 */
[----:B------:R-:W-:Y:S01]  /*2b70*/  HMMA.16816.F32.BF16 R12, R40, R34, R12 ;  /* 0x00000022280c723c */ /* 0x000fe2000004180c */
[----:B------:R-:W2:Y:S07]  /*2b80*/  LDSM.16.M88.4 R32, [R193+0x8000] ;  /* 0x00800000c120783b */ /* 0x000eae0000000200 */
[C---:B-1----:R-:W-:Y:S08]  /*2b90*/  HMMA.16816.F32.BF16 R24, R72.reuse, R68, R24 ;  /* 0x000000444818723c */ /* 0x042ff00000041818 */
[----:B------:R-:W-:Y:S08]  /*2ba0*/  HMMA.16816.F32.BF16 R20, R72, R70, R20 ;  /* 0x000000464814723c */ /* 0x000ff00000041814 */
[----:B------:R-:W-:Y:S08]  /*2bb0*/  HMMA.16816.F32.BF16 R48, R40, R80, R48 ;  /* 0x000000502830723c */ /* 0x000ff00000041830 */
[C---:B----4-:R-:W-:Y:S01]  /*2bc0*/  HMMA.16816.F32.BF16 R68, R72.reuse, R60, R52 ;  /* 0x0000003c4844723c */ /* 0x050fe20000041834 */
        /* <DEDUP_REMOVED lines=95> */
[C---:B------:R-:W-:Y:S01]  /*31c0*/  IADD3 R206, R0.reuse, 0x8, RZ ;  /* 0x0000000800ce7810 */ /* 0x040fe20007ffe0ff */
[----:B------:R-:W-:-:S04]  /*31d0*/  IMAD.IADD R207, R0, 0x1, R33 ;  /* 0x0000000100cf7824 */ /* 0x000fc800078e0221 */
[----:B------:R-:W-:Y:S01]  /*31e0*/  IMAD.IADD R33, R33, 0x1, R206 ;  /* 0x0000000121217824 */ /* 0x000fe200078e02ce */
[----:B------:R-:W-:Y:S01]  /*31f0*/  HMMA.16816.F32.BF16 R20, R8, R34, R20 ;  /* 0x000000220814723c */ /* 0x000fe20000041814 */
[----:B------:R-:W-:-:S03]  /*3200*/  IMNMX R207, R207, R6, PT ;  /* 0x00000006cfcf7217 */ /* 0x000fc60003800200 */
[----:B------:R-:W-:-:S03]  /*3210*/  IMNMX R202, R33, R6, PT ;  /* 0x0000000621ca7217 */ /* 0x000fc60003800200 */
[----:B------:R-:W-:Y:S01]  /*3220*/  IADD3 R35, R6, -c[0x0][0x2e4], -R88 ;  /* 0x8000b90006237a10 */ /* 0x000fe20007ffe858 */
[C---:B------:R-:W-:Y:S04]  /*3230*/  HMMA.16816.F32.BF16 R16, R8.reuse, R72, R16 ;  /* 0x000000480810723c */ /* 0x040fe80000041810 */
[----:B------:R-:W-:Y:S01]  /*3240*/  IMAD.IADD R208, R0, 0x1, R35 ;  /* 0x0000000100d07824 */ /* 0x000fe200078e0223 */
[----:B------:R-:W-:Y:S01]  /*3250*/  LOP3.LUT R0, R4, R85, RZ, 0xfc, !PT ;  /* 0x0000005504007212 */ /* 0x000fe200078efcff */
[----:B------:R-:W-:Y:S02]  /*3260*/  IMAD.IADD R206, R35, 0x1, R206 ;  /* 0x0000000123ce7824 */ /* 0x000fe400078e02ce */
[----:B------:R-:W-:Y:S01]  /*3270*/  HMMA.16816.F32.BF16 R12, R8, R74, R12 ;  /* 0x0000004a080c723c */ /* 0x000fe2000004180c */
[----:B------:R-:W3:Y:S01]  /*3280*/  LDSM.16.M88.4 R32, [R180+0x5000] ;  /* 0x00500000b420783b */ /* 0x000ee20000000200 */
[----:B------:R-:W-:-:S02]  /*3290*/  IMNMX R208, RZ, R208, !PT ;  /* 0x000000d0ffd07217 */ /* 0x000fc40007800200 */
        /* <DEDUP_REMOVED lines=133> */
[----:B------:R-:W1:Y:S01]  /*3af0*/  I2F.RP R9, UR6 ;  /* 0x0000000600097d06 */ /* 0x000e620008209400 */
        /* <DEDUP_REMOVED lines=12> */
[----:B------:R-:W-:-:S04]  /*3bc0*/  IMAD R15, R15, UR6, RZ ;  /* 0x000000060f0f7c24 */ /* 0x000fc8000f8e02ff */
[----:B------:R-:W-:-:S06]  /*3bd0*/  IMAD.HI.U32 R15, R25, R15, R24 ;  /* 0x0000000f190f7227 */ /* 0x000fcc00078e0018 */
[----:B------:R-:W-:-:S04]  /*3be0*/  IMAD.HI.U32 R20, R15, R12, RZ ;  /* 0x0000000c0f147227 */ /* 0x000fc800078e00ff */
[----:B------:R-:W-:-:S04]  /*3bf0*/  IMAD.HI.U32 R15, R15, R10, RZ ;  /* 0x0000000a0f0f7227 */ /* 0x000fc800078e00ff */
[----:B------:R-:W-:Y:S02]  /*3c00*/  IMAD.MOV R9, RZ, RZ, -R15 ;  /* 0x000000ffff097224 */ /* 0x000fe400078e0a0f */
[----:B------:R-:W-:Y:S02]  /*3c10*/  IMAD.MOV R11, RZ, RZ, -R20 ;  /* 0x000000ffff0b7224 */ /* 0x000fe400078e0a14 */
[----:B------:R-:W-:Y:S02]  /*3c20*/  IMAD R9, R9, UR6, R10 ;  /* 0x0000000609097c24 */ /* 0x000fe4000f8e020a */
[----:B------:R-:W-:-:S03]  /*3c30*/  IMAD R11, R11, UR6, R12 ;  /* 0x000000060b0b7c24 */ /* 0x000fc6000f8e020c */
[----:B------:R-:W-:Y:S02]  /*3c40*/  ISETP.LT.U32.AND P1, PT, R9, UR6, PT ;  /* 0x0000000609007c0c */ /* 0x000fe4000bf21070 */
[----:B------:R-:W-:-:S11]  /*3c50*/  ISETP.LT.U32.AND P4, PT, R11, UR6, PT ;  /* 0x000000060b007c0c */ /* 0x000fd6000bf81070 */
[----:B------:R-:W-:Y:S02]  /*3c60*/  @!P1 IADD3 R9, R9, -UR6, RZ ;  /* 0x8000000609099c10 */ /* 0x000fe4000fffe0ff */
[----:B------:R-:W-:Y:S02]  /*3c70*/  @!P4 IADD3 R11, R11, -UR6, RZ ;  /* 0x800000060b0bcc10 */ /* 0x000fe4000fffe0ff */
[----:B------:R-:W-:Y:S02]  /*3c80*/  ISETP.GE.U32.AND P5, PT, R9, UR6, PT ;  /* 0x0000000609007c0c */ /* 0x000fe4000bfa6070 */
[----:B------:R-:W-:Y:S02]  /*3c90*/  ISETP.GE.U32.AND P6, PT, R11, UR6, PT ;  /* 0x000000060b007c0c */ /* 0x000fe4000bfc6070 */
[----:B------:R-:W-:Y:S02]  /*3ca0*/  @!P1 IADD3 R15, R15, 0x1, RZ ;  /* 0x000000010f0f9810 */ /* 0x000fe40007ffe0ff */
        /* <DEDUP_REMOVED lines=13> */
[----:B------:R-:W-:Y:S01]  /*3d80*/  MOV R10, 0x40 ;  /* 0x00000040000a7802 */ /* 0x000fe20000000f00 */
[----:B------:R-:W-:-:S04]  /*3d90*/  IMAD.IADD R3, R3, 0x1, -R9 ;  /* 0x0000000103037824 */ /* 0x000fc800078e0a09 */
        /* <DEDUP_REMOVED lines=8> */
[----:B------:R-:W-:-:S03]  /*3e20*/  SHF.R.S32.HI R9, RZ, 0x1f, R11 ;  /* 0x0000001fff097819 */ /* 0x000fc6000001140b */
[----:B------:R-:W-:Y:S02]  /*3e30*/  IMAD.MOV.U32 R3, RZ, RZ, R24 ;  /* 0x000000ffff037224 */ /* 0x000fe400078e0018 */
[----:B------:R-:W-:-:S04]  /*3e40*/  IMAD R10, R9, c[0x0][0x180], RZ ;  /* 0x00006000090a7a24 */ /* 0x000fc800078e02ff */
[----:B------:R-:W-:-:S05]  /*3e50*/  IMAD R10, R11, c[0x0][0x184], R10 ;  /* 0x000061000b0a7a24 */ /* 0x000fca00078e020a */
[----:B------:R-:W-:Y:S01]  /*3e60*/  IADD3 R10, R25, R10, RZ ;  /* 0x0000000a190a7210 */ /* 0x000fe20007ffe0ff */
[----:B------:R-:W-:Y:S05]  /*3e70*/  BRA `(.L_x_6658) ;  /* 0x0000004000007947 */ /* 0x000fea0003800000 */
.L_x_6657:
[----:B------:R-:W-:-:S04]  /*3e80*/  ULEA UR4, -UR8, URZ, 0x6 ;  /* 0x0000003f08047291 */ /* 0x000fc8000f8e313f */
[----:B------:R-:W-:Y:S02]  /*3e90*/  USHF.R.S32.HI UR5, URZ, 0x1f, UR4 ;  /* 0x0000001f3f057899 */ /* 0x000fe40008011404 */
[----:B------:R-:W-:-:S04]  /*3ea0*/  MOV R3, UR4 ;  /* 0x0000000400037c02 */ /* 0x000fc80008000f00 */
[----:B------:R-:W-:Y:S02]  /*3eb0*/  MOV R10, UR5 ;  /* 0x00000005000a7c02 */ /* 0x000fe40008000f00 */
.L_x_6658:
        /* <DEDUP_REMOVED lines=30> */
.L_x_6656:
        /* <DEDUP_REMOVED lines=309> */
[----:B------:R-:W1:Y:S01]  /*53f0*/  I2F.RP R8, UR6 ;  /* 0x0000000600087d06 */ /* 0x000e620008209400 */
[----:B------:R-:W-:-:S05]  /*5400*/  IMAD.SHL.U32 R5, R201, 0x40, RZ ;  /* 0x00000040c9057824 */ /* 0x000fca00078e00ff */
[----:B------:R-:W-:Y:S02]  /*5410*/  IADD3 R6, R5, 0x40, RZ ;  /* 0x0000004005067810 */ /* 0x000fe40007ffe0ff */
[----:B------:R-:W-:Y:S02]  /*5420*/  IABS R0, R5 ;  /* 0x0000000500007213 */ /* 0x000fe40000000000 */
[----:B------:R-:W-:Y:S02]  /*5430*/  IABS R4, R6 ;  /* 0x0000000600047213 */ /* 0x000fe40000000000 */
[----:B------:R-:W2:Y:S01]  /*5440*/  R2UR UR7, R0 ;  /* 0x00000000000773c2 */ /* 0x000ea200000e0000 */
[----:B-1----:R-:W1:Y:S07]  /*5450*/  MUFU.RCP R7, R8 ;  /* 0x0000000800077308 */ /* 0x002e6e0000001000 */
[----:B------:R-:W3:Y:S01]  /*5460*/  R2UR UR12, R4 ;  /* 0x00000000040c73c2 */ /* 0x000ee200000e0000 */
[----:B-1----:R-:W-:-:S06]  /*5470*/  IADD3 R7, R7, 0xffffffe, RZ ;  /* 0x0ffffffe07077810 */ /* 0x002fcc0007ffe0ff */
[----:B------:R-:W1:Y:S02]  /*5480*/  F2I.FTZ.U32.TRUNC.NTZ R7, R7 ;  /* 0x0000000700077305 */ /* 0x000e64000021f000 */
[----:B-1----:R-:W1:Y:S02]  /*5490*/  R2UR UR5, R7 ;  /* 0x00000000070573c2 */ /* 0x002e6400000e0000 */
[----:B-1----:R-:W-:-:S04]  /*54a0*/  UIADD3 UR4, URZ, -UR5, URZ ;  /* 0x800000053f047290 */ /* 0x002fc8000fffe03f */
[----:B------:R-:W-:-:S03]  /*54b0*/  UIMAD UR9, UR4, UR6, URZ ;  /* 0x00000006040972a4 */ /* 0x000fc6000f8e023f */
[----:B------:R-:W-:Y:S02]  /*54c0*/  UMOV UR4, URZ ;  /* 0x0000003f00047c82 */ /* 0x000fe40008000000 */
[----:B------:R-:W-:Y:S02]  /*54d0*/  UIMAD.WIDE.U32 UR16, UR5, UR9, UR4 ;  /* 0x00000009051072a5 */ /* 0x000fe4000f8e0004 */
[----:B------:R-:W1:Y:S02]  /*54e0*/  R2UR UR4, R5 ;  /* 0x00000000050473c2 */ /* 0x000e6400000e0000 */
[----:B---3--:R-:W-:Y:S02]  /*54f0*/  UIMAD.WIDE.U32 UR14, UR17, UR12, URZ ;  /* 0x0000000c110e72a5 */ /* 0x008fe4000f8e003f */
[----:B--2---:R-:W-:Y:S02]  /*5500*/  UIMAD.WIDE.U32 UR16, UR17, UR7, URZ ;  /* 0x00000007111072a5 */ /* 0x004fe4000f8e003f */
[----:B------:R-:W-:-:S04]  /*5510*/  UIADD3 UR9, -UR15, URZ, URZ ;  /* 0x0000003f0f097290 */ /* 0x000fc8000fffe13f */
[----:B------:R-:W-:Y:S02]  /*5520*/  UIMAD UR12, UR6, UR9, UR12 ;  /* 0x00000009060c72a4 */ /* 0x000fe4000f8e020c */
[----:B------:R-:W-:Y:S02]  /*5530*/  UMOV UR13, UR17 ;  /* 0x00000011000d7c82 */ /* 0x000fe40008000000 */
[----:B------:R-:W-:Y:S02]  /*5540*/  UIADD3 UR5, -UR13, URZ, URZ ;  /* 0x0000003f0d057290 */ /* 0x000fe4000fffe13f */
[----:B------:R-:W-:Y:S01]  /*5550*/  UISETP.GT.U32.AND UP2, UPT, UR6, UR12, UPT ;  /* 0x0000000c0600728c */ /* 0x000fe2000bf44070 */
[----:B------:R-:W2:Y:S01]  /*5560*/  R2UR UR9, R6 ;  /* 0x00000000060973c2 */ /* 0x000ea200000e0000 */
[----:B------:R-:W-:-:S03]  /*5570*/  UIMAD UR7, UR6, UR5, UR7 ;  /* 0x00000005060772a4 */ /* 0x000fc6000f8e0207 */
[----:B------:R-:W-:Y:S02]  /*5580*/  ULDC UR5, c[0x0][0x2d0] ;  /* 0x0000b40000057ab9 */ /* 0x000fe40000000800 */
[----:B------:R-:W-:Y:S02]  /*5590*/  UISETP.GT.U32.AND UP1, UPT, UR6, UR7, UPT ;  /* 0x000000070600728c */ /* 0x000fe4000bf24070 */
[----:B-1----:R-:W-:Y:S02]  /*55a0*/  ULOP3.LUT UR4, UR4, UR5, URZ, 0x3c, !UPT ;  /* 0x0000000504047292 */ /* 0x002fe4000f8e3c3f */
[----:B------:R-:W-:Y:S02]  /*55b0*/  @!UP2 UIADD3 UR12, UR12, -UR6, URZ ;  /* 0x800000060c0ca290 */ /* 0x000fe4000fffe03f */
[----:B------:R-:W-:Y:S02]  /*55c0*/  UISETP.GE.AND UP0, UPT, UR4, URZ, UPT ;  /* 0x0000003f0400728c */ /* 0x000fe4000bf06270 */
[----:B------:R-:W-:-:S02]  /*55d0*/  UISETP.GE.U32.AND UP4, UPT, UR12, UR6, UPT ;  /* 0x000000060c00728c */ /* 0x000fc4000bf86070 */
[----:B------:R-:W-:Y:S02]  /*55e0*/  @!UP2 UIADD3 UR15, UR15, 0x1, URZ ;  /* 0x000000010f0fa890 */ /* 0x000fe4000fffe03f */
[----:B------:R-:W-:Y:S02]  /*55f0*/  @!UP1 UIADD3 UR7, UR7, -UR6, URZ ;  /* 0x8000000607079290 */ /* 0x000fe4000fffe03f */
[----:B------:R-:W-:Y:S02]  /*5600*/  @!UP1 UIADD3 UR13, UR13, 0x1, URZ ;  /* 0x000000010d0d9890 */ /* 0x000fe4000fffe03f */
[----:B------:R-:W-:Y:S02]  /*5610*/  UISETP.GE.U32.AND UP3, UPT, UR7, UR6, UPT ;  /* 0x000000060700728c */ /* 0x000fe4000bf66070 */
[----:B--2---:R-:W-:Y:S02]  /*5620*/  ULOP3.LUT UR9, UR9, UR5, URZ, 0x3c, !UPT ;  /* 0x0000000509097292 */ /* 0x004fe4000f8e3c3f */
[----:B------:R-:W-:-:S02]  /*5630*/  @UP4 UIADD3 UR15, UR15, 0x1, URZ ;  /* 0x000000010f0f4890 */ /* 0x000fc4000fffe03f */
[----:B------:R-:W-:-:S03]  /*5640*/  UISETP.GE.AND UP1, UPT, UR9, URZ, UPT ;  /* 0x0000003f0900728c */ /* 0x000fc6000bf26270 */
[----:B------:R-:W-:Y:S02]  /*5650*/  ULDC UR9, c[0x0][0x2d0] ;  /* 0x0000b40000097ab9 */ /* 0x000fe40000000800 */
[----:B------:R-:W-:Y:S02]  /*5660*/  @UP3 UIADD3 UR13, UR13, 0x1, URZ ;  /* 0x000000010d0d3890 */ /* 0x000fe4000fffe03f */
[----:B------:R-:W-:Y:S02]  /*5670*/  UISETP.NE.AND UP2, UPT, URZ, UR9, UPT ;  /* 0x000000093f00728c */ /* 0x000fe4000bf45270 */
[----:B------:R-:W-:Y:S02]  /*5680*/  ULOP3.LUT UR4, URZ, UR9, URZ, 0x33, !UPT ;  /* 0x000000093f047292 */ /* 0x000fe4000f8e333f */
[----:B------:R-:W-:Y:S02]  /*5690*/  @!UP1 UIADD3 UR15, -UR15, URZ, URZ ;  /* 0x0000003f0f0f9290 */ /* 0x000fe4000fffe13f */
[----:B------:R-:W-:-:S02]  /*56a0*/  @!UP0 UIADD3 UR13, -UR13, URZ, URZ ;  /* 0x0000003f0d0d8290 */ /* 0x000fc4000fffe13f */
[----:B------:R-:W-:Y:S02]  /*56b0*/  USEL UR5, UR4, UR15, !UP2 ;  /* 0x0000000f04057287 */ /* 0x000fe4000d000000 */
        /* <DEDUP_REMOVED lines=26> */
.L_x_6660:
[----:B------:R-:W-:Y:S02]  /*5860*/  ULDC UR14, c[0x0][0x1a0] ;  /* 0x00006800000e7ab9 */ /* 0x000fe40000000800 */
[----:B------:R-:W-:-:S04]  /*5870*/  ULEA UR14, -UR14, URZ, 0x6 ;  /* 0x0000003f0e0e7291 */ /* 0x000fc8000f8e313f */
[----:B------:R-:W-:-:S04]  /*5880*/  USHF.R.S32.HI UR12, URZ, 0x1f, UR14 ;  /* 0x0000001f3f0c7899 */ /* 0x000fc8000801140e */
.L_x_6661:
[----:B------:R-:W-:Y:S01]  /*5890*/  IMAD.U32 R5, RZ, RZ, UR14 ;  /* 0x0000000eff057e24 */ /* 0x000fe2000f8e00ff */
[----:B------:R-:W-:Y:S01]  /*58a0*/  ULDC.64 UR4, c[0x0][0x1a0] ;  /* 0x0000680000047ab9 */ /* 0x000fe20000000a00 */
[----:B------:R-:W-:Y:S01]  /*58b0*/  IMAD.U32 R0, RZ, RZ, UR12 ;  /* 0x0000000cff007e24 */ /* 0x000fe2000f8e00ff */
[----:B------:R-:W-:Y:S01]  /*58c0*/  IADD3 R7, P0, R144, UR14, RZ ;  /* 0x0000000e90077c10 */ /* 0x000fe2000ff1e0ff */
[----:B------:R-:W-:Y:S01]  /*58d0*/  ULEA UR7, UP0, UR4, UR14, 0x4 ;  /* 0x0000000e04077291 */ /* 0x000fe2000f80203f */
[C---:B------:R-:W-:Y:S01]  /*58e0*/  LEA R198, P1, R5.reuse, R198, 0x1 ;  /* 0x000000c605c67211 */ /* 0x040fe200078208ff */
        /* <DEDUP_REMOVED lines=312> */
[----:B------:R-:W1:Y:S01]  /*6c70*/  I2F.RP R7, UR6 ;  /* 0x0000000600077d06 */ /* 0x000e620008209400 */
        /* <DEDUP_REMOVED lines=8> */
[----:B------:R-:W-:Y:S02]  /*6d00*/  LOP3.LUT R6, RZ, c[0x0][0x2d0], RZ, 0x33, !PT ;  /* 0x0000b400ff067a12 */ /* 0x000fe400078e33ff */
[----:B-1----:R-:W-:-:S04]  /*6d10*/  IADD3 R14, R14, 0xffffffe, RZ ;  /* 0x0ffffffe0e0e7810 */ /* 0x002fc80007ffe0ff */
[----:B------:R-:W1:Y:S02]  /*6d20*/  F2I.FTZ.U32.TRUNC.NTZ R15, R14 ;  /* 0x0000000e000f7305 */ /* 0x000e64000021f000 */
[----:B-1----:R-:W-:Y:S02]  /*6d30*/  IMAD.MOV R11, RZ, RZ, -R15 ;  /* 0x000000ffff0b7224 */ /* 0x002fe400078e0a0f */
[----:B------:R-:W-:Y:S02]  /*6d40*/  IMAD.MOV.U32 R14, RZ, RZ, RZ ;  /* 0x000000ffff0e7224 */ /* 0x000fe400078e00ff */
[----:B------:R-:W-:-:S04]  /*6d50*/  IMAD R11, R11, UR6, RZ ;  /* 0x000000060b0b7c24 */ /* 0x000fc8000f8e02ff */
[----:B------:R-:W-:-:S06]  /*6d60*/  IMAD.HI.U32 R11, R15, R11, R14 ;  /* 0x0000000b0f0b7227 */ /* 0x000fcc00078e000e */
[----:B------:R-:W-:-:S04]  /*6d70*/  IMAD.HI.U32 R13, R11, R10, RZ ;  /* 0x0000000a0b0d7227 */ /* 0x000fc800078e00ff */
[----:B------:R-:W-:-:S04]  /*6d80*/  IMAD.HI.U32 R11, R11, R8, RZ ;  /* 0x000000080b0b7227 */ /* 0x000fc800078e00ff */
[----:B------:R-:W-:Y:S01]  /*6d90*/  IMAD.MOV R9, RZ, RZ, -R13 ;  /* 0x000000ffff097224 */ /* 0x000fe200078e0a0d */
[----:B------:R-:W-:-:S03]  /*6da0*/  IADD3 R7, -R11, RZ, RZ ;  /* 0x000000ff0b077210 */ /* 0x000fc60007ffe1ff */
        /* <DEDUP_REMOVED lines=9> */
[----:B------:R-:W-:-:S02]  /*6e40*/  ISETP.GE.AND P0, PT, R12, RZ, PT ;  /* 0x000000ff0c00720c */ /* 0x000fc40003f06270 */
[----:B------:R-:W-:Y:S02]  /*6e50*/  @!P1 IADD3 R11, R11, 0x1, RZ ;  /* 0x000000010b0b9810 */ /* 0x000fe40007ffe0ff */
[----:B------:R-:W-:-:S03]  /*6e60*/  ISETP.NE.AND P1, PT, RZ, c[0x0][0x2d0], PT ;  /* 0x0000b400ff007a0c */ /* 0x000fc60003f25270 */
        /* <DEDUP_REMOVED lines=24> */
[----:B------:R-:W-:Y:S05]  /*6ff0*/  BRA `(.L_x_6664) ;  /* 0x0000004000007947 */ /* 0x000fea0003800000 */
.L_x_6663:
[----:B------:R-:W-:-:S04]  /*7000*/  ULEA UR5, -UR8, URZ, 0x6 ;  /* 0x0000003f08057291 */ /* 0x000fc8000f8e313f */
[----:B------:R-:W-:Y:S02]  /*7010*/  USHF.R.S32.HI UR4, URZ, 0x1f, UR5 ;  /* 0x0000001f3f047899 */ /* 0x000fe40008011405 */
[----:B------:R-:W-:-:S04]  /*7020*/  MOV R8, UR5 ;  /* 0x0000000500087c02 */ /* 0x000fc80008000f00 */
[----:B------:R-:W-:Y:S02]  /*7030*/  MOV R6, UR4 ;  /* 0x0000000400067c02 */ /* 0x000fe40008000f00 */
.L_x_6664:
        /* <DEDUP_REMOVED lines=29> */
.L_x_6662:
        /* <DEDUP_REMOVED lines=409> */
.L_x_6659:
        /* <DEDUP_REMOVED lines=16> */
.L_x_6669:
        /* <DEDUP_REMOVED lines=65> */
.L_x_6666:
        /* <DEDUP_REMOVED lines=248> */
.L_x_6668:
        /* <DEDUP_REMOVED lines=24> */
.L_x_6667:
        /* <DEDUP_REMOVED lines=522> */
.L_x_6665:
[----:B------:R-:W1:Y:S01]  /*c250*/  SHFL.BFLY PT, R0, R215, 0x2, 0x1f ;  /* 0x0c401f00d7007f89 */ /* 0x000e6200000e0000 */
[----:B------:R-:W-:Y:S01]  /*c260*/  MOV R7, 0x3f800000 ;  /* 0x3f80000000077802 */ /* 0x000fe20000000f00 */
[----:B------:R-:W-:Y:S01]  /*c270*/  BSSY B0, `(.L_x_6670) ;  /* 0x0000112000007945 */ /* 0x000fe20003800000 */
[----:B------:R-:W-:Y:S01]  /*c280*/  MOV R6, 0x3f800000 ;  /* 0x3f80000000067802 */ /* 0x000fe20000000f00 */
[----:B------:R-:W2:Y:S04]  /*c290*/  SHFL.BFLY PT, R2, R217, 0x2, 0x1f ;  /* 0x0c401f00d9027f89 */ /* 0x000ea800000e0000 */
        /* <DEDUP_REMOVED lines=17> */
[----:B------:R-:W-:Y:S02]  /*c3b0*/  LOP3.LUT R17, R8, 0x1ffffffc, RZ, 0xc0, !PT ;  /* 0x1ffffffc08117812 */ /* 0x000fe400078ec0ff */
[----:B------:R-:W-:Y:S02]  /*c3c0*/  IADD3 R5, R10, -R5, RZ ;  /* 0x800000050a057210 */ /* 0x000fe40007ffe0ff */
[----:B------:R-:W1:Y:S01]  /*c3d0*/  S2R R10, SR_TID.X ;  /* 0x00000000000a7919 */ /* 0x000e620000002100 */
[----:B------:R-:W-:Y:S01]  /*c3e0*/  IADD3 R14, -R17, R0, RZ ;  /* 0x00000000110e7210 */ /* 0x000fe20007ffe1ff */
[----:B------:R-:W2:Y:S01]  /*c3f0*/  @P3 MUFU.RCP R6, R2 ;  /* 0x0000000200063308 */ /* 0x000ea20000001000 */
[----:B------:R-:W-:-:S02]  /*c400*/  LOP3.LUT R16, R5, 0x1, RZ, 0xc0, !PT ;  /* 0x0000000105107812 */ /* 0x000fc400078ec0ff */
[----:B------:R-:W-:Y:S02]  /*c410*/  SHF.L.U32 R19, R5, 0x6, RZ ;  /* 0x0000000605137819 */ /* 0x000fe400000006ff */
[----:B------:R-:W-:Y:S02]  /*c420*/  ISETP.NE.U32.AND P0, PT, R16, 0x1, PT ;  /* 0x000000011000780c */ /* 0x000fe40003f05070 */
[----:B------:R-:W-:Y:S01]  /*c430*/  LOP3.LUT R19, R19, 0x1c0, RZ, 0xc0, !PT ;  /* 0x000001c013137812 */ /* 0x000fe200078ec0ff */
[----:B------:R-:W3:Y:S01]  /*c440*/  @P4 MUFU.RCP R7, R4 ;  /* 0x0000000400074308 */ /* 0x000ee20000001000 */
[----:B------:R-:W-:Y:S02]  /*c450*/  R2P PR, R5, 0x6 ;  /* 0x0000000605007804 */ /* 0x000fe40000000000 */
[----:B------:R-:W-:Y:S01]  /*c460*/  LEA.HI R19, R19, R19, RZ, 0x1d ;  /* 0x0000001313137211 */ /* 0x000fe200078fe8ff */
[----:B--2---:R-:W-:-:S04]  /*c470*/  FMUL.FTZ R131, R6, R131 ;  /* 0x0000008306837220 */ /* 0x004fc80000410000 */
[----:B------:R-:W2:Y:S01]  /*c480*/  @P4 MUFU.LG2 R4, R4 ;  /* 0x0000000400044308 */ /* 0x000ea20000000c00 */
[C---:B------:R-:W-:Y:S02]  /*c490*/  FMUL.FTZ R130, R6.reuse, R130 ;  /* 0x0000008206827220 */ /* 0x040fe40000410000 */
[C---:B------:R-:W-:Y:S01]  /*c4a0*/  FMUL.FTZ R127, R6.reuse, R127 ;  /* 0x0000007f067f7220 */ /* 0x040fe20000410000 */
[----:B-1----:R-:W-:Y:S01]  /*c4b0*/  SHF.R.S32.HI R11, RZ, 0x1f, R10 ;  /* 0x0000001fff0b7819 */ /* 0x002fe2000001140a */
[----:B------:R-:W-:Y:S02]  /*c4c0*/  FMUL.FTZ R126, R6, R126 ;  /* 0x0000007e067e7220 */ /* 0x000fe40000410000 */
[----:B---3--:R-:W-:Y:S01]  /*c4d0*/  FMUL.FTZ R128, R7, R128 ;  /* 0x0000008007807220 */ /* 0x008fe20000410000 */
[-C--:B------:R-:W-:Y:S01]  /*c4e0*/  LEA.HI R13, R11, R10.reuse, RZ, 0x4 ;  /* 0x0000000a0b0d7211 */ /* 0x080fe200078f20ff */
[----:B------:R-:W-:Y:S01]  /*c4f0*/  FMUL.FTZ R129, R7, R129 ;  /* 0x0000008107817220 */ /* 0x000fe20000410000 */
[----:B------:R-:W-:Y:S01]  /*c500*/  LEA.HI R11, R11, R10, RZ, 0x5 ;  /* 0x0000000a0b0b7211 */ /* 0x000fe200078f28ff */
[----:B------:R-:W-:Y:S01]  /*c510*/  FMUL.FTZ R124, R7, R124 ;  /* 0x0000007c077c7220 */ /* 0x000fe20000410000 */
[----:B------:R-:W-:Y:S01]  /*c520*/  LOP3.LUT R15, R13, 0xfffffff0, RZ, 0xc0, !PT ;  /* 0xfffffff00d0f7812 */ /* 0x000fe200078ec0ff */
[C---:B------:R-:W-:Y:S01]  /*c530*/  FMUL.FTZ R125, R7.reuse, R125 ;  /* 0x0000007d077d7220 */ /* 0x040fe20000410000 */
[----:B------:R-:W-:Y:S01]  /*c540*/  SHF.R.S32.HI R12, RZ, 0x4, R13 ;  /* 0x00000004ff0c7819 */ /* 0x000fe2000001140d */
[----:B------:R-:W-:Y:S01]  /*c550*/  FMUL.FTZ R120, R7, R120 ;  /* 0x0000007807787220 */ /* 0x000fe20000410000 */
[----:B------:R-:W-:Y:S01]  /*c560*/  IADD3 R8, -R15, R10, RZ ;  /* 0x0000000a0f087210 */ /* 0x000fe20007ffe1ff */
[----:B------:R-:W-:Y:S01]  /*c570*/  FMUL.FTZ R121, R7, R121 ;  /* 0x0000007907797220 */ /* 0x000fe20000410000 */
[----:B------:R-:W-:Y:S01]  /*c580*/  SHF.L.U32 R15, R12, 0x6, RZ ;  /* 0x000000060c0f7819 */ /* 0x000fe200000006ff */
[----:B------:R-:W-:Y:S01]  /*c590*/  FMUL.FTZ R123, R6, R123 ;  /* 0x0000007b067b7220 */ /* 0x000fe20000410000 */
[----:B------:R-:W-:Y:S01]  /*c5a0*/  LEA.HI R17, R8, R8, RZ, 0x1 ;  /* 0x0000000808117211 */ /* 0x000fe200078f08ff */
[C---:B------:R-:W-:Y:S01]  /*c5b0*/  FMUL.FTZ R122, R6.reuse, R122 ;  /* 0x0000007a067a7220 */ /* 0x040fe20000410000 */
[----:B------:R-:W-:Y:S01]  /*c5c0*/  LOP3.LUT R15, R15, 0x1c0, RZ, 0xc0, !PT ;  /* 0x000001c00f0f7812 */ /* 0x000fe200078ec0ff */
[----:B------:R-:W-:Y:S01]  /*c5d0*/  FMUL.FTZ R116, R7, R116 ;  /* 0x0000007407747220 */ /* 0x000fe20000410000 */
[----:B------:R-:W-:Y:S01]  /*c5e0*/  SHF.L.U32 R16, R17, 0x2, RZ ;  /* 0x0000000211107819 */ /* 0x000fe200000006ff */
[----:B------:R-:W-:Y:S01]  /*c5f0*/  FMUL.FTZ R117, R7, R117 ;  /* 0x0000007507757220 */ /* 0x000fe20000410000 */
[----:B------:R-:W-:Y:S01]  /*c600*/  SHF.R.S32.HI R13, RZ, 0x5, R9 ;  /* 0x00000005ff0d7819 */ /* 0x000fe20000011409 */
[C---:B------:R-:W-:Y:S01]  /*c610*/  FMUL.FTZ R119, R6.reuse, R119 ;  /* 0x0000007706777220 */ /* 0x040fe20000410000 */
[----:B------:R-:W-:Y:S01]  /*c620*/  LOP3.LUT R16, R15, 0x38, R16, 0xf8, !PT ;  /* 0x000000380f107812 */ /* 0x000fe200078ef810 */
[C---:B------:R-:W-:Y:S01]  /*c630*/  FMUL.FTZ R118, R6.reuse, R118 ;  /* 0x0000007606767220 */ /* 0x040fe20000410000 */
[----:B------:R-:W-:Y:S01]  /*c640*/  LEA R14, R13, R14, 0x9 ;  /* 0x0000000e0d0e7211 */ /* 0x000fe200078e48ff */
[C---:B------:R-:W-:Y:S01]  /*c650*/  FMUL.FTZ R112, R7.reuse, R112 ;  /* 0x0000007007707220 */ /* 0x040fe20000410000 */
[----:B------:R-:W-:Y:S01]  /*c660*/  SHF.R.U32.HI R15, RZ, 0x3, R15 ;  /* 0x00000003ff0f7819 */ /* 0x000fe2000001160f */
[----:B------:R-:W-:Y:S01]  /*c670*/  FMUL.FTZ R113, R7, R113 ;  /* 0x0000007107717220 */ /* 0x000fe20000410000 */
[----:B------:R-:W-:Y:S01]  /*c680*/  LOP3.LUT R17, R17, 0xffffffe, RZ, 0xc0, !PT ;  /* 0x0ffffffe11117812 */ /* 0x000fe200078ec0ff */
[----:B------:R-:W-:Y:S01]  /*c690*/  FMUL.FTZ R115, R6, R115 ;  /* 0x0000007306737220 */ /* 0x000fe20000410000 */
[----:B------:R-:W-:Y:S01]  /*c6a0*/  LEA R14, R14, R19, 0x1 ;  /* 0x000000130e0e7211 */ /* 0x000fe200078e08ff */
[----:B------:R-:W-:Y:S01]  /*c6b0*/  FMUL.FTZ R114, R6, R114 ;  /* 0x0000007206727220 */ /* 0x000fe20000410000 */
[----:B------:R-:W-:Y:S01]  /*c6c0*/  LOP3.LUT R15, R16, R15, RZ, 0x3c, !PT ;  /* 0x0000000f100f7212 */ /* 0x000fe200078e3cff */
[C---:B------:R-:W-:Y:S01]  /*c6d0*/  FMUL.FTZ R108, R7.reuse, R108 ;  /* 0x0000006c076c7220 */ /* 0x040fe20000410000 */
[----:B------:R-:W-:Y:S01]  /*c6e0*/  IADD3 R16, R8, -R17, RZ ;  /* 0x8000001108107210 */ /* 0x000fe20007ffe0ff */
[C---:B------:R-:W-:Y:S01]  /*c6f0*/  FMUL.FTZ R109, R7.reuse, R109 ;  /* 0x0000006d076d7220 */ /* 0x040fe20000410000 */
[----:B------:R-:W-:Y:S01]  /*c700*/  STS.64 [R14.X4], R128 ;  /* 0x000000800e007388 */ /* 0x000fe20000004a00 */
[----:B------:R-:W-:Y:S01]  /*c710*/  FMUL.FTZ R111, R6, R111 ;  /* 0x0000006f066f7220 */ /* 0x000fe20000410000 */
[----:B------:R-:W-:Y:S01]  /*c720*/  LEA R5, R16, R15, 0x2 ;  /* 0x0000000f10057211 */ /* 0x000fe200078e10ff */
[C---:B------:R-:W-:Y:S01]  /*c730*/  FMUL.FTZ R110, R6.reuse, R110 ;  /* 0x0000006e066e7220 */ /* 0x040fe20000410000 */
[----:B------:R-:W-:Y:S01]  /*c740*/  MOV R15, 0x80 ;  /* 0x00000080000f7802 */ /* 0x000fe20000000f00 */
[C---:B------:R-:W-:Y:S01]  /*c750*/  FMUL.FTZ R104, R7.reuse, R104 ;  /* 0x0000006807687220 */ /* 0x040fe20000410000 */
[----:B------:R-:W-:Y:S01]  /*c760*/  STS.64 [R14.X4+0x800], R130 ;  /* 0x000800820e007388 */ /* 0x000fe20000004a00 */
[----:B------:R-:W-:Y:S01]  /*c770*/  FMUL.FTZ R105, R7, R105 ;  /* 0x0000006907697220 */ /* 0x000fe20000410000 */
[----:B------:R-:W-:Y:S01]  /*c780*/  SEL R15, R15, 0xffffff80, !P2 ;  /* 0xffffff800f0f7807 */ /* 0x000fe20005000000 */
[C---:B------:R-:W-:Y:S01]  /*c790*/  FMUL.FTZ R107, R6.reuse, R107 ;  /* 0x0000006b066b7220 */ /* 0x040fe20000410000 */
[----:B------:R-:W-:Y:S01]  /*c7a0*/  LOP3.LUT R9, R9, 0xffffffe0, RZ, 0xc0, !PT ;  /* 0xffffffe009097812 */ /* 0x000fe200078ec0ff */
        /* <DEDUP_REMOVED lines=8> */
[----:B------:R-:W-:-:S02]  /*c830*/  FMUL.FTZ R102, R6, R102 ;  /* 0x0000006606667220 */ /* 0x000fc40000410000 */
[C---:B------:R-:W-:Y:S01]  /*c840*/  FMUL.FTZ R36, R7.reuse, R36 ;  /* 0x0000002407247220 */ /* 0x040fe20000410000 */
[----:B------:R-:W-:Y:S01]  /*c850*/  SHF.R.S32.HI R0, RZ, 0x1f, R11 ;  /* 0x0000001fff007819 */ /* 0x000fe2000001140b */
[C---:B------:R-:W-:Y:S02]  /*c860*/  FMUL.FTZ R37, R7.reuse, R37 ;  /* 0x0000002507257220 */ /* 0x040fe40000410000 */
[----:B------:R-:W-:Y:S01]  /*c870*/  FMUL.FTZ R39, R6, R39 ;  /* 0x0000002706277220 */ /* 0x000fe20000410000 */
[----:B------:R-:W-:Y:S01]  /*c880*/  LEA.HI R0, R0, R11, RZ, 0x2 ;  /* 0x0000000b00007211 */ /* 0x000fe200078f10ff */
        /* <DEDUP_REMOVED lines=58> */
[----:B------:R-:W-:Y:S01]  /*cc30*/  FMUL.FTZ R97, R7, R97 ;  /* 0x0000006107617220 */ /* 0x000fe20000410000 */
[----:B------:R-:W-:Y:S01]  /*cc40*/  MOV R7, 0x40 ;  /* 0x0000004000077802 */ /* 0x000fe20000000f00 */
[C---:B------:R-:W-:Y:S02]  /*cc50*/  FMUL.FTZ R99, R6.reuse, R99 ;  /* 0x0000006306637220 */ /* 0x040fe40000410000 */
[----:B------:R-:W-:Y:S01]  /*cc60*/  FMUL.FTZ R98, R6, R98 ;  /* 0x0000006206627220 */ /* 0x000fe20000410000 */
[----:B------:R-:W-:Y:S01]  /*cc70*/  SHF.L.U32 R6, R14, 0x2, RZ ;  /* 0x000000020e067819 */ /* 0x000fe200000006ff */
[----:B--2---:R-:W-:Y:S01]  /*cc80*/  @P4 FMUL.FTZ R11, R4, 0.69314718246459960938 ;  /* 0x3f317218040b4820 */ /* 0x004fe20000410000 */
[----:B------:R-:W-:Y:S01]  /*cc90*/  SEL R7, R7, 0xffffffc0, !P1 ;  /* 0xffffffc007077807 */ /* 0x000fe20004800000 */
[----:B-1----:R-:W-:Y:S01]  /*cca0*/  @P3 FMUL.FTZ R2, R2, 0.69314718246459960938 ;  /* 0x3f31721802023820 */ /* 0x002fe20000410000 */
[----:B------:R-:W-:-:S02]  /*ccb0*/  IADD3 R17, R6, -0x20, RZ ;  /* 0xffffffe006117810 */ /* 0x000fc40007ffe0ff */
[C---:B------:R-:W-:Y:S02]  /*ccc0*/  @P0 IADD3 R17, R6.reuse, 0x20, RZ ;  /* 0x0000002006110810 */ /* 0x040fe40007ffe0ff */
[C---:B------:R-:W-:Y:S02]  /*ccd0*/  IADD3 R16, R6.reuse, R7, RZ ;  /* 0x0000000706107210 */ /* 0x040fe40007ffe0ff */
[----:B------:R-:W-:Y:S01]  /*cce0*/  IADD3 R18, R7, R17, RZ ;  /* 0x0000001107127210 */ /* 0x000fe20007ffe0ff */
[----:B------:R-:W-:Y:S01]  /*ccf0*/  STS.64 [R17], R124 ;  /* 0x0000007c11007388 */ /* 0x000fe20000000a00 */
[----:B------:R-:W-:Y:S02]  /*cd00*/  IADD3 R19, R6, R15, RZ ;  /* 0x0000000f06137210 */ /* 0x000fe40007ffe0ff */
[----:B------:R-:W-:Y:S01]  /*cd10*/  IADD3 R20, R15, R17, RZ ;  /* 0x000000110f147210 */ /* 0x000fe20007ffe0ff */
[----:B------:R-:W-:Y:S01]  /*cd20*/  STS.64 [R17+0x800], R126 ;  /* 0x0008007e11007388 */ /* 0x000fe20000000a00 */
[----:B------:R-:W-:-:S02]  /*cd30*/  IADD3 R21, R16, R15, RZ ;  /* 0x0000000f10157210 */ /* 0x000fc40007ffe0ff */
[----:B------:R-:W-:Y:S01]  /*cd40*/  IADD3 R15, R18, R15, RZ ;  /* 0x0000000f120f7210 */ /* 0x000fe20007ffe0ff */
[----:B------:R-:W-:Y:S01]  /*cd50*/  STS.64 [R16], R120 ;  /* 0x0000007810007388 */ /* 0x000fe20000000a00 */
[----:B------:R-:W-:Y:S02]  /*cd60*/  LOP3.LUT P0, RZ, R9, 0x3, RZ, 0xc0, !PT ;  /* 0x0000000309ff7812 */ /* 0x000fe4000780c0ff */
[----:B------:R-:W-:Y:S01]  /*cd70*/  MOV R9, 0xff800000 ;  /* 0xff80000000097802 */ /* 0x000fe20000000f00 */
[----:B------:R-:W-:Y:S01]  /*cd80*/  STS.64 [R16+0x800], R122 ;  /* 0x0008007a10007388 */ /* 0x000fe20000000a00 */
[----:B------:R-:W-:-:S03]  /*cd90*/  @P3 FFMA.FTZ R9, R3, c[0x0][0x238], R2 ;  /* 0x00008e0003093a23 */ /* 0x000fc60000010002 */
        /* <DEDUP_REMOVED lines=37> */
[----:B------:R-:W-:Y:S04]  /*cff0*/  STS.64 [R19+0x8000], R84 ;  /* 0x0080005413007388 */ /* 0x000fe80000000a00 */
[----:B------:R-:W-:Y:S04]  /*d000*/  STS.64 [R19+0x8800], R86 ;  /* 0x0088005613007388 */ /* 0x000fe80000000a00 */
[----:B------:R-:W-:Y:S04]  /*d010*/  STS.64 [R20+0x8000], R88 ;  /* 0x0080005814007388 */ /* 0x000fe80000000a00 */
[----:B------:R-:W-:Y:S04]  /*d020*/  STS.64 [R20+0x8800], R90 ;  /* 0x0088005a14007388 */ /* 0x000fe80000000a00 */
[----:B-1----:R-:W1:Y:S04]  /*d030*/  S2R R14, SR_CTAID.X ;  /* 0x00000000000e7919 */ /* 0x002e680000002500 */
[----:B------:R-:W-:Y:S04]  /*d040*/  STS.64 [R21+0x8000], R92 ;  /* 0x0080005c15007388 */ /* 0x000fe80000000a00 */
[----:B------:R-:W-:Y:S04]  /*d050*/  STS.64 [R21+0x8800], R94 ;  /* 0x0088005e15007388 */ /* 0x000fe80000000a00 */
[----:B------:R3:W-:Y:S04]  /*d060*/  STS.64 [R15+0x8000], R96 ;  /* 0x008000600f007388 */ /* 0x0007e80000000a00 */
[----:B------:R4:W-:Y:S04]  /*d070*/  STS.64 [R15+0x8800], R98 ;  /* 0x008800620f007388 */ /* 0x0009e80000000a00 */
[----:B------:R-:W-:Y:S01]  /*d080*/  BAR.SYNC.DEFER_BLOCKING 0x0 ;  /* 0x0000000000007b1d */ /* 0x000fe20000010000 */
[----:B---3--:R-:W-:-:S02]  /*d090*/  SHF.R.S32.HI R96, RZ, 0x1f, R13 ;  /* 0x0000001fff607819 */ /* 0x008fc4000001140d */
[----:B----4-:R-:W-:-:S03]  /*d0a0*/  IADD3 R15, -R200, RZ, RZ ;  /* 0x000000ffc80f7210 */ /* 0x010fc60007ffe1ff */
[----:B------:R-:W3:Y:S01]  /*d0b0*/  LDS.128 R112, [R5.X4] ;  /* 0x0000000005707984 */ /* 0x000ee20000004c00 */
[----:B------:R-:W-:Y:S01]  /*d0c0*/  LEA.HI R96, R96, R13, RZ, 0x2 ;  /* 0x0000000d60607211 */ /* 0x000fe200078f10ff */
[----:B--2---:R-:W-:-:S03]  /*d0d0*/  IMAD R6, R15, c[0x0][0x1c0], R6 ;  /* 0x000070000f067a24 */ /* 0x004fc600078e0206 */
[----:B------:R-:W-:Y:S01]  /*d0e0*/  LOP3.LUT R96, R96, 0xffffffc, RZ, 0xc0, !PT ;  /* 0x0ffffffc60607812 */ /* 0x000fe200078ec0ff */
[----:B------:R-:W2:Y:S01]  /*d0f0*/  LDS.128 R108, [R5.X4+0x800] ;  /* 0x00080000056c7984 */ /* 0x000ea20000004c00 */
[----:B------:R-:W-:Y:S02]  /*d100*/  IMAD R6, R7, c[0x0][0x1c0], R6 ;  /* 0x0000700007067a24 */ /* 0x000fe400078e0206 */
[----:B------:R-:W-:Y:S01]  /*d110*/  IADD3 R96, R13, -R96, RZ ;  /* 0x800000600d607210 */ /* 0x000fe20007ffe0ff */
[----:B------:R-:W4:Y:S01]  /*d120*/  LDS.128 R104, [R5.X4+0x1000] ;  /* 0x0010000005687984 */ /* 0x000f220000004c00 */
[----:B-1----:R-:W-:Y:S02]  /*d130*/  SHF.L.U32 R7, R14, 0x6, RZ ;  /* 0x000000060e077819 */ /* 0x002fe400000006ff */
[----:B------:R-:W-:Y:S01]  /*d140*/  SHF.R.S32.HI R13, RZ, 0x2, R0 ;  /* 0x00000002ff0d7819 */ /* 0x000fe20000011400 */
[----:B------:R-:W1:Y:S02]  /*d150*/  LDS.128 R100, [R5.X4+0x1800] ;  /* 0x0018000005647984 */ /* 0x000e640000004c00 */
[----:B------:R-:W-:Y:S01]  /*d160*/  IMAD R6, R6, c[0x0][0x214], R7 ;  /* 0x0000850006067a24 */ /* 0x000fe200078e0207 */
[----:B------:R-:W-:Y:S01]  /*d170*/  LEA R13, R96, R13, 0x4 ;  /* 0x0000000d600d7211 */ /* 0x000fe200078e20ff */
        /* <DEDUP_REMOVED lines=33> */
.L_x_6671:
[----:B--234-:R-:W-:Y:S05]  /*d390*/  BSYNC B0 ;  /* 0x0000000000007941 */ /* 0x01cfea0003800000 */
.L_x_6670:
        /* <DEDUP_REMOVED lines=50> */
.L_x_6672:
        /* <DEDUP_REMOVED lines=12> */
.L_x_7876:


//--------------------- .text._ZN5flash24flash_fwd_splitkv_kernelI23Flash_fwd_kernel_traitsILi192ELi64ELi64ELi4ELb0ELb0EN7cutlass10bfloat16_tE19Flash_kernel_traitsILi192ELi64ELi64ELi4ES3_EELb0ELb1ELb0ELb0ELb1ELb1ELb1ELb0EEEvNS_16Flash_fwd_paramsE --------------------------
	.section	.text._ZN5flash24flash_fwd_splitkv_kernelI23Flash_fwd_kernel_traitsILi192ELi64ELi64ELi4ELb0ELb0EN7cutlass10bfloat16_tE19Flash_kernel_traitsILi192ELi64ELi64ELi4ES3_EELb0ELb1ELb0ELb0ELb1ELb1ELb1ELb0EEEvNS_16Flash_fwd_paramsE,"ax",@progbits
	.sectioninfo	@"SHI_REGISTERS=255"
	.align	128
        .global         _ZN5flash24flash_fwd_splitkv_kernelI23Flash_fwd_kernel_traitsILi192ELi64ELi64ELi4ELb0ELb0EN7cutlass10bfloat16_tE19Flash_kernel_traitsILi192ELi64ELi64ELi4ES3_EELb0ELb1ELb0ELb0ELb1ELb1ELb1ELb0EEEvNS_16Flash_fwd_paramsE
        .type           _ZN5flash24flash_fwd_splitkv_kernelI23Flash_fwd_kernel_traitsILi192ELi64ELi64ELi4ELb0ELb0EN7cutlass10bfloat16_tE19Flash_kernel_traitsILi192ELi64ELi64ELi4ES3_EELb0ELb1ELb0ELb0ELb1ELb1ELb1ELb0EEEvNS_16Flash_fwd_paramsE,@function
        .size           _ZN5flash24flash_fwd_splitkv_kernelI23Flash_fwd_kernel_traitsILi192ELi64ELi64ELi4ELb0ELb0EN7cutlass10bfloat16_tE19Flash_kernel_traitsILi192ELi64ELi64ELi4ES3_EELb0ELb1ELb0ELb0ELb1ELb1ELb1ELb0EEEvNS_16Flash_fwd_paramsE,(.L_x_7877 - _ZN5flash24flash_fwd_splitkv_kernelI23Flash_fwd_kernel_traitsILi192ELi64ELi64ELi4ELb0ELb0EN7cutlass10bfloat16_tE19Flash_kernel_traitsILi192ELi64ELi64ELi4ES3_EELb0ELb1ELb0ELb0ELb1ELb1ELb1ELb0EEEvNS_16Flash_fwd_paramsE)
        .other          _ZN5flash24flash_fwd_splitkv_kernelI23Flash_fwd_kernel_traitsILi192ELi64ELi64ELi4ELb0ELb0EN7cutlass10bfloat16_tE19Flash_kernel_traitsILi192ELi64ELi64ELi4ES3_EELb0ELb1ELb0ELb0ELb1ELb1ELb1ELb0EEEvNS_16Flash_fwd_paramsE,@"STO_CUDA_ENTRY STV_DEFAULT"
_ZN5flash24flash_fwd_splitkv_kernelI23Flash_fwd_kernel_traitsILi192ELi64ELi64ELi4ELb0ELb0EN7cutlass10bfloat16_tE19Flash_kernel_traitsILi192ELi64ELi64ELi4ES3_EELb0ELb1ELb0ELb0ELb1ELb1ELb1ELb0EEEvNS_16Flash_fwd_paramsE:
.text._ZN5flash24flash_fwd_splitkv_kernelI23Flash_fwd_kernel_traitsILi192ELi64ELi64ELi4ELb0ELb0EN7cutlass10bfloat16_tE19Flash_kernel_traitsILi192ELi64ELi64ELi4ES3_EELb0ELb1ELb0ELb0ELb1ELb1ELb1ELb0EEEvNS_16Flash_fwd_paramsE:
        /* <DEDUP_REMOVED lines=54> */
.L_x_6673:
[----:B-1-34-:R-:W-:Y:S02]  /*0360*/  MOV R0, c[0x0][0x218] ;  /* 0x0000860000007a02 */ /* 0x01afe40000000f00 */
.L_x_6674:
        /* <DEDUP_REMOVED lines=151> */
.L_x_6675:
        /* <DEDUP_REMOVED lines=95> */
.L_x_6676:
        /* <DEDUP_REMOVED lines=15> */
.L_x_6678:
        /* <DEDUP_REMOVED lines=55> */
.L_x_6677:
        /* <DEDUP_REMOVED lines=190> */
[----:B------:R-:W-:Y:S01]  /*2310*/  IMAD.SHL.U32 R9, R9, 0x8, RZ ;  /* 0x0000000809097824 */ /* 0x000fe200078e00ff */
[----:B------:R-:W-:Y:S01]  /*2320*/  @!P4 LEA R16, P0, R11, R206, 0x6 ;  /* 0x000000ce0b10c211 */ /* 0x000fe200078030ff */
[----:B------:R-:W-:-:S02]  /*2330*/  @!P2 IMAD.MOV.U32 R18, RZ, RZ, c[0x0][0x1a0] ;  /* 0x00006800ff12a624 */ /* 0x000fc400078e00ff */
[C---:B------:R-:W-:Y:S01]  /*2340*/  IMAD.WIDE.U32 R14, R5.reuse, c[0x0][0x1a0], RZ ;  /* 0x00006800050e7a25 */ /* 0x040fe200078e00ff */
[----:B------:R-:W-:Y:S02]  /*2350*/  LOP3.LUT R9, R4, 0x8, R9, 0xf8, !PT ;  /* 0x0000000804097812 */ /* 0x000fe400078ef809 */
[----:B------:R-:W-:Y:S01]  /*2360*/  SHF.R.U32.HI R4, RZ, 0x3, R4 ;  /* 0x00000003ff047819 */ /* 0x000fe20000011604 */
[----:B------:R-:W-:Y:S01]  /*2370*/  @!P2 IMAD.MOV.U32 R207, RZ, RZ, R205 ;  /* 0x000000ffffcfa224 */ /* 0x000fe200078e00cd */
[----:B------:R-:W-:Y:S01]  /*2380*/  @!P5 IADD3 R14, P1, R206, R14, RZ ;  /* 0x0000000ece0ed210 */ /* 0x000fe20007f3e0ff */
[----:B------:R-:W-:Y:S01]  /*2390*/  IMAD R12, R5, c[0x0][0x1a4], RZ ;  /* 0x00006900050c7a24 */ /* 0x000fe200078e02ff */
[----:B------:R-:W-:Y:S01]  /*23a0*/  LOP3.LUT R4, R9, R4, RZ, 0x3c, !PT ;  /* 0x0000000409047212 */ /* 0x000fe200078e3cff */
[----:B------:R-:W-:-:S03]  /*23b0*/  @!P2 IMAD.WIDE.U32 R18, R18, 0x60, R206 ;  /* 0x000000601212a825 */ /* 0x000fc600078e00ce */
        /* <DEDUP_REMOVED lines=56> */
[----:B---3--:R-:W1:Y:S01]  /*2740*/  LDSM.16.M88.4 R24, [R201+0x6000] ;  /* 0x00600000c918783b */ /* 0x008e620000000200 */
        /* <DEDUP_REMOVED lines=135> */
[C---:B------:R-:W-:Y:S01]  /*2fc0*/  HMMA.16816.F32.BF16 R44, R80.reuse, R14, R44 ;  /* 0x0000000e502c723c */ /* 0x040fe2000004182c */
        /* <DEDUP_REMOVED lines=10> */
[----:B------:R-:W-:Y:S07]  /*3070*/  LDSM.16.M88.4 R32, [R195+0xa800] ;  /* 0x00a80000c320783b */ /* 0x000fee0000000200 */
[----:B------:R-:W-:Y:S08]  /*3080*/  HMMA.16816.F32.BF16 R56, R72, R68, R56 ;  /* 0x000000444838723c */ /* 0x000ff00000041838 */
[C---:B------:R-:W-:Y:S08]  /*3090*/  HMMA.16816.F32.BF16 R28, R8.reuse, R20, R28 ;  /* 0x00000014081c723c */ /* 0x040ff0000004181c */
[----:B------:R-:W-:Y:S01]  /*30a0*/  HMMA.16816.F32.BF16 R24, R8, R22, R24 ;  /* 0x000000160818723c */ /* 0x000fe20000041818 */
[----:B------:R-:W2:Y:S07]  /*30b0*/  LDSM.16.M88.4 R20, [R199+0x5800] ;  /* 0x00580000c714783b */ /* 0x000eae0000000200 */
[----:B------:R-:W-:Y:S08]  /*30c0*/  HMMA.16816.F32.BF16 R52, R72, R70, R52 ;  /* 0x000000464834723c */ /* 0x000ff00000041834 */
[----:B------:R-:W-:Y:S01]  /*30d0*/  HMMA.16816.F32.BF16 R76, R80, R86, R76 ;  /* 0x00000056504c723c */ /* 0x000fe2000004184c */
[----:B------:R-:W-:-:S02]  /*30e0*/  FMUL.FTZ R28, R28, c[0x0][0x2ec] ;  /* 0x0000bb001c1c7a20 */ /* 0x000fc40000410000 */
[----:B------:R-:W-:Y:S02]  /*30f0*/  FMUL.FTZ R29, R29, c[0x0][0x2ec] ;  /* 0x0000bb001d1d7a20 */ /* 0x000fe40000410000 */
[----:B------:R-:W4:Y:S03]  /*3100*/  MUFU.TANH R68, R28 ;  /* 0x0000001c00447308 */ /* 0x000f260000002400 */
[----:B------:R-:W-:Y:S01]  /*3110*/  HMMA.16816.F32.BF16 R40, R72, R60, R40 ;  /* 0x0000003c4828723c */ /* 0x000fe20000041828 */
[----:B------:R-:W-:Y:S02]  /*3120*/  FMUL.FTZ R25, R25, c[0x0][0x2ec] ;  /* 0x0000bb0019197a20 */ /* 0x000fe40000410000 */
[----:B------:R-:W-:Y:S02]  /*3130*/  FMUL.FTZ R24, R24, c[0x0][0x2ec] ;  /* 0x0000bb0018187a20 */ /* 0x000fe40000410000 */
[----:B------:R2:W-:Y:S01]  /*3140*/  MUFU.TANH R69, R29 ;  /* 0x0000001d00457308 */ /* 0x0005e20000002400 */
[----:B------:R-:W-:-:S02]  /*3150*/  FMUL.FTZ R26, R26, c[0x0][0x2ec] ;  /* 0x0000bb001a1a7a20 */ /* 0x000fc40000410000 */
[----:B-1----:R-:W-:Y:S01]  /*3160*/  HMMA.16816.F32.BF16 R56, R16, R36, R56 ;  /* 0x000000241038723c */ /* 0x002fe20000041838 */
[----:B------:R-:W-:-:S07]  /*3170*/  FMUL.FTZ R27, R27, c[0x0][0x2ec] ;  /* 0x0000bb001b1b7a20 */ /* 0x000fce0000410000 */
[C---:B---3--:R-:W-:Y:S07]  /*3180*/  HMMA.16816.F32.BF16 R48, R16.reuse, R64, R48 ;  /* 0x000000401030723c */ /* 0x048fee0000041830 */
[----:B------:R-:W-:Y:S01]  /*3190*/  FMUL.FTZ R64, R30, c[0x0][0x2ec] ;  /* 0x0000bb001e407a20 */ /* 0x000fe20000410000 */
[----:B------:R-:W-:Y:S01]  /*31a0*/  HMMA.16816.F32.BF16 R52, R16, R38, R52 ;  /* 0x000000261034723c */ /* 0x000fe20000041834 */
[----:B------:R-:W-:Y:S01]  /*31b0*/  FMUL.FTZ R65, R31, c[0x0][0x2ec] ;  /* 0x0000bb001f417a20 */ /* 0x000fe20000410000 */
[----:B------:R-:W-:Y:S03]  /*31c0*/  LDSM.16.M88.4 R36, [R188+0x4800] ;  /* 0x00480000bc24783b */ /* 0x000fe60000000200 */
[----:B------:R-:W1:Y:S01]  /*31d0*/  MUFU.TANH R64, R64 ;  /* 0x0000004000407308 */ /* 0x000e620000002400 */
[----:B--2---:R-:W2:Y:S02]  /*31e0*/  LDSM.16.M88.4 R28, [R195+0xb800] ;  /* 0x00b80000c31c783b */ /* 0x004ea40000000200 */
[----:B------:R-:W-:Y:S02]  /*31f0*/  HMMA.16816.F32.BF16 R76, R72, R62, R76 ;  /* 0x0000003e484c723c */ /* 0x000fe4000004184c */
[----:B------:R-:W3:Y:S03]  /*3200*/  LDSM.16.M88.4 R60, [R195+0xb000] ;  /* 0x00b00000c33c783b */ /* 0x000ee60000000200 */
[----:B------:R-:W1:Y:S03]  /*3210*/  MUFU.TANH R65, R65 ;  /* 0x0000004100417308 */ /* 0x000e660000002400 */
[----:B------:R-:W-:Y:S07]  /*3220*/  HMMA.16816.F32.BF16 R40, R16, R20, R40 ;  /* 0x000000141028723c */ /* 0x000fee0000041828 */
[----:B------:R-:W-:Y:S01]  /*3230*/  SHF.R.S32.HI R21, RZ, 0x1f, R0 ;  /* 0x0000001fff157819 */ /* 0x000fe20000011400 */
[----:B------:R-:W-:Y:S03]  /*3240*/  HMMA.16816.F32.BF16 R56, R12, R32, R56 ;  /* 0x000000200c38723c */ /* 0x000fe60000041838 */
[----:B------:R-:W-:-:S04]  /*3250*/  LEA.HI R0, R21, R0, RZ, 0x2 ;  /* 0x0000000015007211 */ /* 0x000fc800078f10ff */
[----:B------:R-:W-:Y:S01]  /*3260*/  SHF.R.S32.HI R21, RZ, 0x2, R0 ;  /* 0x00000002ff157819 */ /* 0x000fe20000011400 */
[----:B------:R-:W-:Y:S01]  /*3270*/  HMMA.16816.F32.BF16 R52, R12, R34, R52 ;  /* 0x000000220c34723c */ /* 0x000fe20000041834 */
[C-C-:B------:R-:W-:Y:S01]  /*3280*/  IADD3 R0, R6.reuse, 0x1, -R92.reuse ;  /* 0x0000000106007810 */ /* 0x140fe20007ffe85c */
[----:B------:R-:W1:Y:S01]  /*3290*/  LDSM.16.M88.4 R32, [R188+0x5000] ;  /* 0x00500000bc20783b */ /* 0x000e620000000200 */
[----:B------:R-:W-:Y:S01]  /*32a0*/  IADD3 R92, R6, -c[0x0][0x2e4], -R92 ;  /* 0x8000b900065c7a10 */ /* 0x000fe20007ffe85c */
[----:B------:R-:W-:Y:S01]  /*32b0*/  IMAD.IADD R90, R21, 0x1, R90 ;  /* 0x00000001155a7824 */ /* 0x000fe200078e025a */
[----:B------:R-:W-:-:S03]  /*32c0*/  IADD3 R0, R0, c[0x0][0x2e8], RZ ;  /* 0x0000ba0000007a10 */ /* 0x000fc60007ffe0ff */
[----:B------:R-:W-:Y:S01]  /*32d0*/  HMMA.16816.F32.BF16 R44, R16, R66, R44 ;  /* 0x00000042102c723c */ /* 0x000fe2000004182c */
[C---:B------:R-:W-:Y:S01]  /*32e0*/  IADD3 R21, R90.reuse, 0x8, RZ ;  /* 0x000000085a157810 */ /* 0x040fe20007ffe0ff */
[C---:B------:R-:W-:Y:S01]  /*32f0*/  IMAD.IADD R215, R90.reuse, 0x1, R0 ;  /* 0x000000015ad77824 */ /* 0x040fe200078e0200 */
[----:B------:R-:W-:Y:S01]  /*3300*/  MUFU.TANH R66, R24 ;  /* 0x0000001800427308 */ /* 0x000fe20000002400 */
[----:B------:R-:W-:Y:S02]  /*3310*/  IMAD.IADD R216, R90, 0x1, R92 ;  /* 0x000000015ad87824 */ /* 0x000fe400078e025c */
[--C-:B------:R-:W-:Y:S01]  /*3320*/  IMAD.IADD R214, R92, 0x1, R21.reuse ;  /* 0x000000015cd67824 */ /* 0x100fe200078e0215 */
[----:B------:R-:W-:Y:S01]  /*3330*/  IMNMX R215, R215, R6, PT ;  /* 0x00000006d7d77217 */ /* 0x000fe20003800200 */
[----:B--2---:R-:W-:Y:S01]  /*3340*/  HMMA.16816.F32.BF16 R40, R12, R28, R40 ;  /* 0x0000001c0c28723c */ /* 0x004fe20000041828 */
[----:B------:R-:W-:Y:S01]  /*3350*/  IMAD.IADD R21, R0, 0x1, R21 ;  /* 0x0000000100157824 */ /* 0x000fe200078e0215 */
[----:B------:R-:W-:-:S02]  /*3360*/  IMNMX R216, RZ, R216, !PT ;  /* 0x000000d8ffd87217 */ /* 0x000fc40007800200 */
[----:B------:R-:W-:Y:S02]  /*3370*/  IMNMX R214, RZ, R214, !PT ;  /* 0x000000d6ffd67217 */ /* 0x000fe40007800200 */
[----:B------:R-:W-:Y:S01]  /*3380*/  IMNMX R210, R21, R6, PT ;  /* 0x0000000615d27217 */ /* 0x000fe20003800200 */
[----:B------:R-:W-:Y:S01]  /*3390*/  IMAD.IADD R29, R3, 0x1, R218 ;  /* 0x00000001031d7824 */ /* 0x000fe200078e02da */
[----:B------:R-:W-:Y:S01]  /*33a0*/  HMMA.16816.F32.BF16 R56, R8, R36, R56 ;  /* 0x000000240838723c */ /* 0x000fe20000041838 */
[----:B------:R2:W1:Y:S01]  /*33b0*/  MUFU.TANH R36, R25 ;  /* 0x0000001900247308 */ /* 0x0004620000002400 */
[----:B------:R-:W-:Y:S02]  /*33c0*/  LOP3.LUT R0, R4, R89, RZ, 0xfc, !PT ;  /* 0x0000005904007212 */ /* 0x000fe400078efcff */
[C---:B------:R-:W-:Y:S02]  /*33d0*/  IADD3 R21, R29.reuse, 0x8, RZ ;  /* 0x000000081d157810 */ /* 0x040fe40007ffe0ff */
[----:B------:R-:W-:-:S02]  /*33e0*/  ISETP.GE.AND P6, PT, R29, R215, PT ;  /* 0x000000d71d00720c */ /* 0x000fc40003fc6270 */
[----:B---3--:R-:W-:Y:S01]  /*33f0*/  HMMA.16816.F32.BF16 R48, R12, R60, R48 ;  /* 0x0000003c0c30723c */ /* 0x008fe20000041830 */
[----:B------:R-:W3:Y:S01]  /*3400*/  MUFU.TANH R37, R26 ;  /* 0x0000001a00257308 */ /* 0x000ee20000002400 */
[C---:B------:R-:W-:Y:S02]  /*3410*/  ISETP.GE.AND P0, PT, R21.reuse, R215, PT ;  /* 0x000000d71500720c */ /* 0x040fe40003f06270 */
[-C--:B------:R-:W-:Y:S02]  /*3420*/  ISETP.GE.AND P5, PT, R21, R210.reuse, PT ;  /* 0x000000d21500720c */ /* 0x080fe40003fa6270 */
[C---:B------:R-:W-:Y:S02]  /*3430*/  ISETP.GE.AND P4, PT, R29.reuse, R210, PT ;  /* 0x000000d21d00720c */ /* 0x040fe40003f86270 */
[----:B------:R-:W-:Y:S01]  /*3440*/  HMMA.16816.F32.BF16 R76, R16, R22, R76 ;  /* 0x00000016104c723c */ /* 0x000fe2000004184c */
[C---:B--2---:R-:W-:Y:S01]  /*3450*/  IADD3 R25, R29.reuse, 0x1, RZ ;  /* 0x000000011d197810 */ /* 0x044fe20007ffe0ff */
[----:B------:R2:W1:Y:S01]  /*3460*/  MUFU.TANH R60, R27 ;  /* 0x0000001b003c7308 */ /* 0x0004620000002400 */
[----:B------:R-:W-:-:S02]  /*3470*/  ISETP.LT.OR P6, PT, R29, R216, P6 ;  /* 0x000000d81d00720c */ /* 0x000fc400037c1670 */
[C---:B------:R-:W-:Y:S02]  /*3480*/  ISETP.GE.AND P2, PT, R25.reuse, R215, PT ;  /* 0x000000d71900720c */ /* 0x040fe40003f46270 */
[C---:B------:R-:W-:Y:S01]  /*3490*/  ISETP.GE.AND P1, PT, R25.reuse, R210, PT ;  /* 0x000000d21900720c */ /* 0x040fe20003f26270 */
[----:B------:R-:W-:Y:S01]  /*34a0*/  HMMA.16816.F32.BF16 R52, R8, R38, R52 ;  /* 0x000000260834723c */ /* 0x000fe20000041834 */
[----:B------:R-:W-:Y:S01]  /*34b0*/  ISETP.LT.OR P2, PT, R25, R216, P2 ;  /* 0x000000d81900720c */ /* 0x000fe20001741670 */
[----:B------:R-:W-:Y:S01]  /*34c0*/  FMUL.FTZ R28, R59, c[0x0][0x2ec] ;  /* 0x0000bb003b1c7a20 */ /* 0x000fe20000410000 */
[----:B------:R-:W-:Y:S02]  /*34d0*/  ISETP.LT.OR P1, PT, R25, R214, P1 ;  /* 0x000000d61900720c */ /* 0x000fe40000f21670 */
[C---:B------:R-:W-:Y:S02]  /*34e0*/  ISETP.LT.OR P0, PT, R21.reuse, R216, P0 ;  /* 0x000000d81500720c */ /* 0x040fe40000701670 */
[----:B------:R-:W-:Y:S01]  /*34f0*/  FMUL.FTZ R38, R56, c[0x0][0x2ec] ;  /* 0x0000bb0038267a20 */ /* 0x000fe20000410000 */
[----:B------:R-:W-:Y:S01]  /*3500*/  HMMA.16816.F32.BF16 R44, R12, R62, R44 ;  /* 0x0000003e0c2c723c */ /* 0x000fe2000004182c */
[----:B------:R-:W-:Y:S01]  /*3510*/  FMUL.FTZ R56, R58, c[0x0][0x2ec] ;  /* 0x0000bb003a387a20 */ /* 0x000fe20000410000 */
[----:B--2---:R-:W2:Y:S01]  /*3520*/  LDSM.16.M88.4 R24, [R188+0x5800] ;  /* 0x00580000bc18783b */ /* 0x004ea20000000200 */
[-C--:B------:R-:W-:Y:S01]  /*3530*/  ISETP.LT.OR P5, PT, R21, R214.reuse, P5 ;  /* 0x000000d61500720c */ /* 0x080fe20002fa1670 */
[----:B------:R-:W-:Y:S01]  /*3540*/  MUFU.TANH R28, R28 ;  /* 0x0000001c001c7308 */ /* 0x000fe20000002400 */
[----:B------:R-:W-:Y:S01]  /*3550*/  ISETP.LT.OR P4, PT, R29, R214, P4 ;  /* 0x000000d61d00720c */ /* 0x000fe20002781670 */
[----:B------:R-:W-:Y:S01]  /*3560*/  FMUL.FTZ R39, R57, c[0x0][0x2ec] ;  /* 0x0000bb0039277a20 */ /* 0x000fe20000410000 */
[----:B----4-:R-:W-:Y:S01]  /*3570*/  FSEL R21, R68, -INF , !P6 ;  /* 0xff80000044157808 */ /* 0x010fe20007000000 */
[----:B-1----:R-:W-:Y:S01]  /*3580*/  HMMA.16816.F32.BF16 R48, R8, R32, R48 ;  /* 0x000000200830723c */ /* 0x002fe20000041830 */
[----:B------:R-:W-:Y:S01]  /*3590*/  FSEL R64, R64, -INF , !P4 ;  /* 0xff80000040407808 */ /* 0x000fe20006000000 */
[----:B------:R-:W-:-:S04]  /*35a0*/  DEPBAR.LE SB0, 0x0 ;  /* 0x000080000000791a */ /* 0x000fc80000000000 */
[----:B------:R-:W1:Y:S01]  /*35b0*/  MUFU.TANH R56, R56 ;  /* 0x0000003800387308 */ /* 0x000e620000002400 */
[----:B------:R-:W-:Y:S01]  /*35c0*/  IADD3 R33, R29, 0x10, RZ ;  /* 0x000000101d217810 */ /* 0x000fe20007ffe0ff */
[----:B------:R-:W-:Y:S01]  /*35d0*/  HMMA.16816.F32.BF16 R76, R12, R30, R76 ;  /* 0x0000001e0c4c723c */ /* 0x000fe2000004184c */
[----:B------:R-:W-:Y:S01]  /*35e0*/  FMUL.FTZ R32, R53, c[0x0][0x2ec] ;  /* 0x0000bb0035207a20 */ /* 0x000fe20000410000 */
[----:B------:R-:W-:Y:S01]  /*35f0*/  IADD3 R53, R29, 0x9, RZ ;  /* 0x000000091d357810 */ /* 0x000fe20007ffe0ff */
[----:B------:R-:W-:Y:S01]  /*3600*/  FMUL.FTZ R52, R52, c[0x0][0x2ec] ;  /* 0x0000bb0034347a20 */ /* 0x000fe20000410000 */
[----:B------:R-:W-:Y:S02]  /*3610*/  FSEL R20, R65, -INF , !P1 ;  /* 0xff80000041147808 */ /* 0x000fe40004800000 */
[-C--:B------:R-:W-:Y:S01]  /*3620*/  ISETP.GE.AND P6, PT, R53, R215.reuse, PT ;  /* 0x000000d73500720c */ /* 0x080fe20003fc6270 */
[----:B------:R-:W4:Y:S01]  /*3630*/  MUFU.TANH R38, R38 ;  /* 0x0000002600267308 */ /* 0x000f220000002400 */
[----:B------:R-:W-:Y:S01]  /*3640*/  HMMA.16816.F32.BF16 R44, R8, R34, R44 ;  /* 0x00000022082c723c */ /* 0x000fe2000004182c */
[----:B------:R-:W-:-:S02]  /*3650*/  ISETP.GE.AND P4, PT, R33, R215, PT ;  /* 0x000000d72100720c */ /* 0x000fc40003f86270 */
[----:B------:R-:W-:Y:S02]  /*3660*/  ISETP.GE.AND P1, PT, R33, R210, PT ;  /* 0x000000d22100720c */ /* 0x000fe40003f26270 */
[-C--:B------:R-:W-:Y:S02]  /*3670*/  ISETP.LT.OR P6, PT, R53, R216.reuse, P6 ;  /* 0x000000d83500720c */ /* 0x080fe400037c1670 */
[----:B------:R-:W-:Y:S01]  /*3680*/  FMUL.FTZ R35, R54, c[0x0][0x2ec] ;  /* 0x0000bb0036237a20 */ /* 0x000fe20000410000 */
[----:B------:R-:W-:Y:S01]  /*3690*/  IADD3 R19, R29, 0x11, RZ ;  /* 0x000000111d137810 */ /* 0x000fe20007ffe0ff */
[----:B------:R-:W1:Y:S01]  /*36a0*/  MUFU.TANH R52, R52 ;  /* 0x0000003400347308 */ /* 0x000e620000002400 */
[C---:B------:R-:W-:Y:S01]  /*36b0*/  ISETP.LT.OR P4, PT, R33.reuse, R216, P4 ;  /* 0x000000d82100720c */ /* 0x040fe20002781670 */
[----:B------:R-:W-:Y:S01]  /*36c0*/  FMUL.FTZ R48, R48, c[0x0][0x2ec] ;  /* 0x0000bb0030307a20 */ /* 0x000fe20000410000 */
[----:B------:R-:W-:Y:S01]  /*36d0*/  ISETP.LT.OR P1, PT, R33, R214, P1 ;  /* 0x000000d62100720c */ /* 0x000fe20000f21670 */
[----:B------:R-:W-:Y:S01]  /*36e0*/  FMUL.FTZ R34, R55, c[0x0][0x2ec] ;  /* 0x0000bb0037227a20 */ /* 0x000fe20000410000 */
[----:B------:R-:W-:Y:S01]  /*36f0*/  FSEL R69, R69, -INF , !P2 ;  /* 0xff80000045457808 */ /* 0x000fe20005000000 */
[----:B------:R-:W-:Y:S01]  /*3700*/  FMUL.FTZ R49, R49, c[0x0][0x2ec] ;  /* 0x0000bb0031317a20 */ /* 0x000fe20000410000 */
[----:B------:R-:W-:Y:S01]  /*3710*/  FSEL R33, R36, -INF , !P6 ;  /* 0xff80000024217808 */ /* 0x000fe20007000000 */
[----:B------:R-:W1:Y:S01]  /*3720*/  MUFU.TANH R35, R35 ;  /* 0x0000002300237308 */ /* 0x000e620000002400 */
[-C--:B------:R-:W-:Y:S01]  /*3730*/  ISETP.GE.AND P2, PT, R53, R210.reuse, PT ;  /* 0x000000d23500720c */ /* 0x080fe20003f46270 */
[C---:B--2---:R-:W-:Y:S01]  /*3740*/  HMMA.16816.F32.BF16 R40, R8.reuse, R24, R40 ;  /* 0x000000180828723c */ /* 0x044fe20000041828 */
[----:B------:R-:W-:Y:S01]  /*3750*/  ISETP.GE.AND P6, PT, R19, R210, PT ;  /* 0x000000d21300720c */ /* 0x000fe20003fc6270 */
[----:B------:R-:W-:Y:S01]  /*3760*/  FMUL.FTZ R50, R50, c[0x0][0x2ec] ;  /* 0x0000bb0032327a20 */ /* 0x000fe20000410000 */
[-C--:B------:R-:W-:Y:S01]  /*3770*/  ISETP.LT.OR P2, PT, R53, R214.reuse, P2 ;  /* 0x000000d63500720c */ /* 0x080fe20001741670 */
[----:B------:R-:W-:Y:S01]  /*3780*/  FMUL.FTZ R51, R51, c[0x0][0x2ec] ;  /* 0x0000bb0033337a20 */ /* 0x000fe20000410000 */
[----:B------:R-:W-:Y:S01]  /*3790*/  ISETP.LT.OR P6, PT, R19, R214, P6 ;  /* 0x000000d61300720c */ /* 0x000fe200037c1670 */
[----:B------:R-:W2:Y:S01]  /*37a0*/  MUFU.TANH R39, R39 ;  /* 0x0000002700277308 */ /* 0x000ea20000002400 */
[C---:B------:R-:W-:Y:S01]  /*37b0*/  IADD3 R17, R29.reuse, 0x18, RZ ;  /* 0x000000181d117810 */ /* 0x040fe20007ffe0ff */
[----:B------:R-:W-:Y:S01]  /*37c0*/  HMMA.16816.F32.BF16 R76, R8, R26, R76 ;  /* 0x0000001a084c723c */ /* 0x000fe2000004184c */
[----:B------:R-:W-:Y:S01]  /*37d0*/  IADD3 R25, R29, 0x20, RZ ;  /* 0x000000201d197810 */ /* 0x000fe20007ffe0ff */
[----:B------:R-:W-:Y:S01]  /*37e0*/  FMUL.FTZ R44, R44, c[0x0][0x2ec] ;  /* 0x0000bb002c2c7a20 */ /* 0x000fe20000410000 */
[----:B---3--:R-:W-:Y:S01]  /*37f0*/  FSEL R6, R37, -INF , !P5 ;  /* 0xff80000025067808 */ /* 0x008fe20006800000 */
[----:B------:R-:W-:Y:S01]  /*3800*/  FMUL.FTZ R45, R45, c[0x0][0x2ec] ;  /* 0x0000bb002d2d7a20 */ /* 0x000fe20000410000 */
[----:B------:R-:W-:Y:S01]  /*3810*/  FSEL R4, R60, -INF , !P2 ;  /* 0xff8000003c047808 */ /* 0x000fe20005000000 */
[----:B------:R-:W3:Y:S01]  /*3820*/  MUFU.TANH R32, R32 ;  /* 0x0000002000207308 */ /* 0x000ee20000002400 */
[----:B-1----:R-:W-:Y:S01]  /*3830*/  FSEL R18, R56, -INF , !P1 ;  /* 0xff80000038127808 */ /* 0x002fe20004800000 */
[----:B------:R-:W-:Y:S01]  /*3840*/  FMUL.FTZ R46, R46, c[0x0][0x2ec] ;  /* 0x0000bb002e2e7a20 */ /* 0x000fe20000410000 */
[----:B------:R-:W-:Y:S01]  /*3850*/  FSEL R16, R28, -INF , !P6 ;  /* 0xff8000001c107808 */ /* 0x000fe20007000000 */
[----:B------:R-:W-:Y:S01]  /*3860*/  FMUL.FTZ R47, R47, c[0x0][0x2ec] ;  /* 0x0000bb002f2f7a20 */ /* 0x000fe20000410000 */
[----:B------:R-:W-:-:S02]  /*3870*/  ISETP.GE.AND P5, PT, R17, R215, PT ;  /* 0x000000d71100720c */ /* 0x000fc40003fa6270 */
[-C--:B------:R-:W-:Y:S01]  /*3880*/  ISETP.GE.AND P2, PT, R17, R210.reuse, PT ;  /* 0x000000d21100720c */ /* 0x080fe20003f46270 */
[----:B------:R-:W1:Y:S01]  /*3890*/  MUFU.TANH R163, R48 ;  /* 0x0000003000a37308 */ /* 0x000e620000002400 */
        /* <DEDUP_REMOVED lines=10> */
[----:B------:R-:W-:Y:S01]  /*3940*/  ISETP.LT.OR P2, PT, R17, R214, P2 ;  /* 0x000000d61100720c */ /* 0x000fe20001741670 */
[----:B------:R-:W-:Y:S01]  /*3950*/  FMUL.FTZ R76, R76, c[0x0][0x2ec] ;  /* 0x0000bb004c4c7a20 */ /* 0x000fe20000410000 */
[----:B------:R-:W-:Y:S01]  /*3960*/  IADD3 R37, R29, 0x19, RZ ;  /* 0x000000191d257810 */ /* 0x000fe20007ffe0ff */
[----:B------:R-:W-:Y:S01]  /*3970*/  FMUL.FTZ R77, R77, c[0x0][0x2ec] ;  /* 0x0000bb004d4d7a20 */ /* 0x000fe20000410000 */
[C---:B------:R-:W-:Y:S01]  /*3980*/  ISETP.LT.OR P1, PT, R25.reuse, R216, P1 ;  /* 0x000000d81900720c */ /* 0x040fe20000f21670 */
[----:B------:R-:W1:Y:S01]  /*3990*/  MUFU.TANH R171, R49 ;  /* 0x0000003100ab7308 */ /* 0x000e620000002400 */
[----:B------:R-:W-:Y:S01]  /*39a0*/  ISETP.LT.OR P6, PT, R25, R214, P6 ;  /* 0x000000d61900720c */ /* 0x000fe200037c1670 */
[----:B------:R-:W-:Y:S01]  /*39b0*/  FMUL.FTZ R78, R78, c[0x0][0x2ec] ;  /* 0x0000bb004e4e7a20 */ /* 0x000fe20000410000 */
[----:B------:R-:W-:Y:S01]  /*39c0*/  IADD3 R25, R29, 0x21, RZ ;  /* 0x000000211d197810 */ /* 0x000fe20007ffe0ff */
[----:B------:R-:W-:Y:S01]  /*39d0*/  FMUL.FTZ R79, R79, c[0x0][0x2ec] ;  /* 0x0000bb004f4f7a20 */ /* 0x000fe20000410000 */
[----:B------:R-:W-:-:S02]  /*39e0*/  ISETP.LT.OR P0, PT, R19, R216, P0 ;  /* 0x000000d81300720c */ /* 0x000fc40000701670 */
[----:B----4-:R-:W-:Y:S01]  /*39f0*/  FSEL R19, R38, -INF , !P4 ;  /* 0xff80000026137808 */ /* 0x010fe20006000000 */
[----:B------:R-:W4:Y:S01]  /*3a00*/  MUFU.TANH R169, R44 ;  /* 0x0000002c00a97308 */ /* 0x000f220000002400 */
[-C--:B------:R-:W-:Y:S02]  /*3a10*/  ISETP.GE.AND P4, PT, R37, R215.reuse, PT ;  /* 0x000000d72500720c */ /* 0x080fe40003f86270 */
[----:B------:R-:W-:Y:S02]  /*3a20*/  FSEL R15, R52, -INF , !P5 ;  /* 0xff800000340f7808 */ /* 0x000fe40006800000 */
[----:B------:R-:W-:Y:S02]  /*3a30*/  FSEL R14, R35, -INF , !P2 ;  /* 0xff800000230e7808 */ /* 0x000fe40005000000 */
[C---:B------:R-:W-:Y:S01]  /*3a40*/  ISETP.GE.AND P5, PT, R25.reuse, R215, PT ;  /* 0x000000d71900720c */ /* 0x040fe20003fa6270 */
[----:B------:R-:W1:Y:S01]  /*3a50*/  MUFU.TANH R166, R50 ;  /* 0x0000003200a67308 */ /* 0x000e620000002400 */
[----:B------:R-:W-:-:S02]  /*3a60*/  ISETP.GE.AND P2, PT, R25, R210, PT ;  /* 0x000000d21900720c */ /* 0x000fc40003f46270 */
[----:B------:R-:W-:Y:S02]  /*3a70*/  ISETP.LT.OR P4, PT, R37, R216, P4 ;  /* 0x000000d82500720c */ /* 0x000fe40002781670 */
[----:B--2---:R-:W-:Y:S02]  /*3a80*/  FSEL R17, R39, -INF , !P0 ;  /* 0xff80000027117808 */ /* 0x004fe40004000000 */
[----:B------:R-:W-:Y:S01]  /*3a90*/  ISETP.GE.AND P0, PT, R37, R210, PT ;  /* 0x000000d22500720c */ /* 0x000fe20003f06270 */
[----:B------:R-:W2:Y:S01]  /*3aa0*/  MUFU.TANH R176, R51 ;  /* 0x0000003300b07308 */ /* 0x000ea20000002400 */
[----:B------:R-:W-:Y:S02]  /*3ab0*/  IADD3 R31, R29, 0x28, RZ ;  /* 0x000000281d1f7810 */ /* 0x000fe40007ffe0ff */
[C---:B------:R-:W-:Y:S02]  /*3ac0*/  ISETP.LT.OR P5, PT, R25.reuse, R216, P5 ;  /* 0x000000d81900720c */ /* 0x040fe40002fa1670 */
[----:B------:R-:W-:-:S02]  /*3ad0*/  ISETP.LT.OR P2, PT, R25, R214, P2 ;  /* 0x000000d61900720c */ /* 0x000fc40001741670 */
[----:B------:R-:W-:Y:S01]  /*3ae0*/  IADD3 R25, R29, 0x29, RZ ;  /* 0x000000291d197810 */ /* 0x000fe20007ffe0ff */
[----:B------:R-:W2:Y:S01]  /*3af0*/  MUFU.TANH R165, R45 ;  /* 0x0000002d00a57308 */ /* 0x000ea20000002400 */
[----:B---3--:R-:W-:Y:S02]  /*3b00*/  FSEL R13, R32, -INF , !P4 ;  /* 0xff800000200d7808 */ /* 0x008fe40006000000 */
[----:B------:R-:W-:Y:S02]  /*3b10*/  ISETP.LT.OR P0, PT, R37, R214, P0 ;  /* 0x000000d62500720c */ /* 0x000fe40000701670 */
[-C--:B------:R-:W-:Y:S02]  /*3b20*/  ISETP.GE.AND P4, PT, R31, R215.reuse, PT ;  /* 0x000000d71f00720c */ /* 0x080fe40003f86270 */
[----:B-1----:R-:W-:Y:S01]  /*3b30*/  FSEL R163, R163, -INF , !P1 ;  /* 0xff800000a3a37808 */ /* 0x002fe20004800000 */
[----:B------:R-:W1:Y:S01]  /*3b40*/  MUFU.TANH R170, R46 ;  /* 0x0000002e00aa7308 */ /* 0x000e620000002400 */
[----:B------:R-:W-:-:S02]  /*3b50*/  ISETP.GE.AND P1, PT, R25, R215, PT ;  /* 0x000000d71900720c */ /* 0x000fc40003f26270 */
[----:B------:R-:W-:Y:S02]  /*3b60*/  FSEL R12, R34, -INF , !P0 ;  /* 0xff800000220c7808 */ /* 0x000fe40004000000 */
[C---:B------:R-:W-:Y:S02]  /*3b70*/  ISETP.LT.OR P4, PT, R31.reuse, R216, P4 ;  /* 0x000000d81f00720c */ /* 0x040fe40002781670 */
[----:B------:R-:W-:Y:S01]  /*3b80*/  ISETP.GE.AND P0, PT, R31, R210, PT ;  /* 0x000000d21f00720c */ /* 0x000fe20003f06270 */
[----:B------:R-:W3:Y:S01]  /*3b90*/  MUFU.TANH R174, R47 ;  /* 0x0000002f00ae7308 */ /* 0x000ee20000002400 */
[----:B------:R-:W-:Y:S02]  /*3ba0*/  ISETP.LT.OR P1, PT, R25, R216, P1 ;  /* 0x000000d81900720c */ /* 0x000fe40000f21670 */
[C---:B------:R-:W-:Y:S02]  /*3bb0*/  IADD3 R9, R29.reuse, 0x30, RZ ;  /* 0x000000301d097810 */ /* 0x040fe40007ffe0ff */
[----:B------:R-:W-:-:S02]  /*3bc0*/  IADD3 R11, R29, 0x31, RZ ;  /* 0x000000311d0b7810 */ /* 0x000fc40007ffe0ff */
[----:B------:R-:W-:Y:S01]  /*3bd0*/  FSEL R171, R171, -INF , !P5 ;  /* 0xff800000abab7808 */ /* 0x000fe20006800000 */
[----:B------:R-:W1:Y:S01]  /*3be0*/  MUFU.TANH R175, R40 ;  /* 0x0000002800af7308 */ /* 0x000e620000002400 */
[----:B----4-:R-:W-:Y:S02]  /*3bf0*/  FSEL R169, R169, -INF , !P4 ;  /* 0xff800000a9a97808 */ /* 0x010fe40006000000 */
[----:B------:R-:W-:Y:S02]  /*3c00*/  ISETP.LT.OR P0, PT, R31, R214, P0 ;  /* 0x000000d61f00720c */ /* 0x000fe40000701670 */
[----:B------:R-:W-:Y:S02]  /*3c10*/  FSEL R166, R166, -INF , !P6 ;  /* 0xff800000a6a67808 */ /* 0x000fe40007000000 */
[----:B------:R-:W-:Y:S01]  /*3c20*/  ISETP.GE.AND P5, PT, R9, R215, PT ;  /* 0x000000d70900720c */ /* 0x000fe20003fa6270 */
[----:B------:R-:W-:Y:S01]  /*3c30*/  MUFU.TANH R173, R41 ;  /* 0x0000002900ad7308 */ /* 0x000fe20000002400 */
[----:B--2---:R-:W-:-:S02]  /*3c40*/  FSEL R176, R176, -INF , !P2 ;  /* 0xff800000b0b07808 */ /* 0x004fc40005000000 */
[-C--:B------:R-:W-:Y:S02]  /*3c50*/  ISETP.GE.AND P4, PT, R9, R210.reuse, PT ;  /* 0x000000d20900720c */ /* 0x080fe40003f86270 */
[----:B------:R-:W-:Y:S02]  /*3c60*/  FSEL R165, R165, -INF , !P1 ;  /* 0xff800000a5a57808 */ /* 0x000fe40004800000 */
[----:B------:R-:W-:Y:S01]  /*3c70*/  ISETP.GE.AND P6, PT, R25, R210, PT ;  /* 0x000000d21900720c */ /* 0x000fe20003fc6270 */
[----:B------:R-:W2:Y:S01]  /*3c80*/  MUFU.TANH R168, R42 ;  /* 0x0000002a00a87308 */ /* 0x000ea20000002400 */
[----:B------:R-:W-:Y:S02]  /*3c90*/  ISETP.GE.AND P2, PT, R11, R215, PT ;  /* 0x000000d70b00720c */ /* 0x000fe40003f46270 */
[----:B------:R-:W-:Y:S02]  /*3ca0*/  ISETP.GT.AND P1, PT, R209, R204, PT ;  /* 0x000000ccd100720c */ /* 0x000fe40003f24270 */
[----:B------:R-:W-:-:S02]  /*3cb0*/  ISETP.LT.OR P5, PT, R9, R216, P5 ;  /* 0x000000d80900720c */ /* 0x000fc40002fa1670 */
[----:B-1----:R-:W-:Y:S01]  /*3cc0*/  FSEL R170, R170, -INF , !P0 ;  /* 0xff800000aaaa7808 */ /* 0x002fe20004000000 */
[----:B------:R-:W1:Y:S01]  /*3cd0*/  MUFU.TANH R142, R43 ;  /* 0x0000002b008e7308 */ /* 0x000e620000002400 */
[-C--:B------:R-:W-:Y:S02]  /*3ce0*/  ISETP.LT.OR P4, PT, R9, R214.reuse, P4 ;  /* 0x000000d60900720c */ /* 0x080fe40002781670 */
[----:B------:R-:W-:Y:S02]  /*3cf0*/  ISETP.LT.OR P6, PT, R25, R214, P6 ;  /* 0x000000d61900720c */ /* 0x000fe400037c1670 */
[C---:B------:R-:W-:Y:S02]  /*3d00*/  ISETP.GE.AND P0, PT, R11.reuse, R210, PT ;  /* 0x000000d20b00720c */ /* 0x040fe40003f06270 */
[----:B------:R-:W-:Y:S01]  /*3d10*/  ISETP.LT.OR P2, PT, R11, R216, P2 ;  /* 0x000000d80b00720c */ /* 0x000fe20001741670 */
[----:B------:R-:W4:Y:S01]  /*3d20*/  MUFU.TANH R143, R76 ;  /* 0x0000004c008f7308 */ /* 0x000f220000002400 */
[----:B------:R-:W-:-:S02]  /*3d30*/  IADD3 R9, R29, 0x38, RZ ;  /* 0x000000381d097810 */ /* 0x000fc40007ffe0ff */
[----:B------:R-:W-:Y:S02]  /*3d40*/  IADD3 R29, R29, 0x39, RZ ;  /* 0x000000391d1d7810 */ /* 0x000fe40007ffe0ff */
[----:B------:R-:W-:Y:S02]  /*3d50*/  ISETP.LT.OR P0, PT, R11, R214, P0 ;  /* 0x000000d60b00720c */ /* 0x000fe40000701670 */
[----:B---3--:R-:W-:Y:S01]  /*3d60*/  FSEL R174, R174, -INF , !P6 ;  /* 0xff800000aeae7808 */ /* 0x008fe20007000000 */
[----:B------:R-:W-:Y:S01]  /*3d70*/  MUFU.TANH R141, R77 ;  /* 0x0000004d008d7308 */ /* 0x000fe20000002400 */
[----:B------:R-:W-:Y:S02]  /*3d80*/  FSEL R175, R175, -INF , !P5 ;  /* 0xff800000afaf7808 */ /* 0x000fe40006800000 */
[----:B--2---:R-:W-:Y:S02]  /*3d90*/  FSEL R168, R168, -INF , !P4 ;  /* 0xff800000a8a87808 */ /* 0x004fe40006000000 */
[----:B------:R-:W-:Y:S01]  /*3da0*/  FSEL R173, R173, -INF , !P2 ;  /* 0xff800000adad7808 */ /* 0x000fe20005000000 */
[----:B------:R-:W-:Y:S01]  /*3db0*/  BAR.SYNC.DEFER_BLOCKING 0x0 ;  /* 0x0000000000007b1d */ /* 0x000fe20000010000 */
[----:B------:R-:W-:-:S02]  /*3dc0*/  ISETP.GE.AND P6, PT, R9, R215, PT ;  /* 0x000000d70900720c */ /* 0x000fc40003fc6270 */
[----:B------:R-:W-:Y:S02]  /*3dd0*/  ISETP.GE.AND P5, PT, R29, R215, PT ;  /* 0x000000d71d00720c */ /* 0x000fe40003fa6270 */
[-C--:B------:R-:W-:Y:S01]  /*3de0*/  ISETP.GE.AND P4, PT, R9, R210.reuse, PT ;  /* 0x000000d20900720c */ /* 0x080fe20003f86270 */
[----:B------:R-:W2:Y:S01]  /*3df0*/  MUFU.TANH R140, R78 ;  /* 0x0000004e008c7308 */ /* 0x000ea20000002400 */
[----:B------:R-:W-:Y:S02]  /*3e00*/  ISETP.GE.AND P2, PT, R29, R210, PT ;  /* 0x000000d21d00720c */ /* 0x000fe40003f46270 */
[----:B-1----:R-:W-:Y:S02]  /*3e10*/  FSEL R142, R142, -INF , !P0 ;  /* 0xff8000008e8e7808 */ /* 0x002fe40004000000 */
[C---:B------:R-:W-:Y:S02]  /*3e20*/  ISETP.LT.OR P6, PT, R9.reuse, R216, P6 ;  /* 0x000000d80900720c */ /* 0x040fe400037c1670 */
[----:B------:R-:W-:Y:S01]  /*3e30*/  ISETP.LT.OR P4, PT, R9, R214, P4 ;  /* 0x000000d60900720c */ /* 0x000fe20002781670 */
[----:B------:R-:W1:Y:S01]  /*3e40*/  MUFU.TANH R164, R79 ;  /* 0x0000004f00a47308 */ /* 0x000e620000002400 */
[----:B------:R-:W-:-:S02]  /*3e50*/  ISETP.LT.OR P5, PT, R29, R216, P5 ;  /* 0x000000d81d00720c */ /* 0x000fc40002fa1670 */
[----:B------:R-:W-:Y:S02]  /*3e60*/  ISETP.LT.OR P2, PT, R29, R214, P2 ;  /* 0x000000d61d00720c */ /* 0x000fe40001741670 */
[C---:B------:R-:W-:Y:S02]  /*3e70*/  @!P1 LEA R220, P0, R2.reuse, c[0x0][0x168], 0x1 ;  /* 0x00005a0002dc9a11 */ /* 0x040fe400078008ff */
[----:B----4-:R-:W-:Y:S02]  /*3e80*/  FSEL R143, R143, -INF , !P6 ;  /* 0xff8000008f8f7808 */ /* 0x010fe40007000000 */
[----:B------:R-:W-:Y:S02]  /*3e90*/  @!P1 LEA.HI.X R221, R2, c[0x0][0x16c], R133, 0x1, P0 ;  /* 0x00005b0002dd9a11 */ /* 0x000fe400000f0c85 */
[----:B--2---:R-:W-:Y:S02]  /*3ea0*/  FSEL R140, R140, -INF , !P4 ;  /* 0xff8000008c8c7808 */ /* 0x004fe40006000000 */
[----:B------:R-:W-:-:S02]  /*3eb0*/  FSEL R141, R141, -INF , !P5 ;  /* 0xff8000008d8d7808 */ /* 0x000fc40006800000 */
[----:B-1----:R-:W-:Y:S01]  /*3ec0*/  FSEL R164, R164, -INF , !P2 ;  /* 0xff800000a4a47808 */ /* 0x002fe20005000000 */
[----:B------:R-:W-:Y:S05]  /*3ed0*/  @!P1 BRA `(.L_x_6679) ;  /* 0x000005c000009947 */ /* 0x000fea0003800000 */
[----:B------:R-:W-:Y:S05]  /*3ee0*/  @!P3 BRA `(.L_x_6680) ;  /* 0x000003900000b947 */ /* 0x000fea0003800000 */
[----:B------:R-:W1:Y:S01]  /*3ef0*/  I2F.RP R8, UR6 ;  /* 0x0000000600087d06 */ /* 0x000e620008209400 */
[C---:B------:R-:W-:Y:S02]  /*3f00*/  IADD3 R24, R3.reuse, -0x40, RZ ;  /* 0xffffffc003187810 */ /* 0x040fe40007ffe0ff */
[----:B------:R-:W-:Y:S02]  /*3f10*/  IABS R11, R3 ;  /* 0x00000003000b7213 */ /* 0x000fe40000000000 */
[----:B------:R-:W-:Y:S02]  /*3f20*/  IABS R9, R24 ;  /* 0x0000001800097213 */ /* 0x000fe40000000000 */
[----:B------:R-:W-:Y:S02]  /*3f30*/  LOP3.LUT R3, R3, c[0x0][0x2d0], RZ, 0x3c, !PT ;  /* 0x0000b40003037a12 */ /* 0x000fe400078e3cff */
[----:B------:R-:W-:-:S02]  /*3f40*/  LOP3.LUT R24, R24, c[0x0][0x2d0], RZ, 0x3c, !PT ;  /* 0x0000b40018187a12 */ /* 0x000fc400078e3cff */
        /* <DEDUP_REMOVED lines=51> */
.L_x_6680:
[----:B------:R-:W-:-:S04]  /*4280*/  ULEA UR4, -UR8, URZ, 0x6 ;  /* 0x0000003f08047291 */ /* 0x000fc8000f8e313f */
[----:B------:R-:W-:Y:S02]  /*4290*/  USHF.R.S32.HI UR5, URZ, 0x1f, UR4 ;  /* 0x0000001f3f057899 */ /* 0x000fe40008011404 */
[----:B------:R-:W-:-:S04]  /*42a0*/  MOV R3, UR4 ;  /* 0x0000000400037c02 */ /* 0x000fc80008000f00 */
[----:B------:R-:W-:Y:S02]  /*42b0*/  MOV R8, UR5 ;  /* 0x0000000500087c02 */ /* 0x000fe40008000f00 */
.L_x_6681:
        /* <DEDUP_REMOVED lines=30> */
.L_x_6679:
        /* <DEDUP_REMOVED lines=380> */
.L_x_6683:
[----:B------:R-:W-:Y:S02]  /*5c60*/  ULDC UR14, c[0x0][0x1a0] ;  /* 0x00006800000e7ab9 */ /* 0x000fe40000000800 */
[----:B------:R-:W-:-:S04]  /*5c70*/  ULEA UR14, -UR14, URZ, 0x6 ;  /* 0x0000003f0e0e7291 */ /* 0x000fc8000f8e313f */
[----:B------:R-:W-:-:S04]  /*5c80*/  USHF.R.S32.HI UR12, URZ, 0x1f, UR14 ;  /* 0x0000001f3f0c7899 */ /* 0x000fc8000801140e */
.L_x_6684:
        /* <DEDUP_REMOVED lines=179> */
[----:B------:R-:W-:Y:S02]  /*67c0*/  FMUL.FTZ R134, R13, c[0x0][0x2ec] ;  /* 0x0000bb000d867a20 */ /* 0x000fe40000410000 */
[----:B------:R-:W-:Y:S02]  /*67d0*/  FMUL.FTZ R135, R14, c[0x0][0x2ec] ;  /* 0x0000bb000e877a20 */ /* 0x000fe40000410000 */
[----:B------:R-:W-:Y:S01]  /*67e0*/  FMUL.FTZ R140, R15, c[0x0][0x2ec] ;  /* 0x0000bb000f8c7a20 */ /* 0x000fe20000410000 */
[----:B------:R-:W-:Y:S01]  /*67f0*/  HMMA.16816.F32.BF16 R24, R8, R6, R24 ;  /* 0x000000060818723c */ /* 0x000fe20000041818 */
[----:B------:R-:W1:Y:S01]  /*6800*/  LDSM.16.M88.4 R12, [R180] ;  /* 0x00000000b40c783b */ /* 0x000e620000000200 */
[----:B------:R-:W5:Y:S03]  /*6810*/  MUFU.TANH R0, R0 ;  /* 0x0000000000007308 */ /* 0x000f660000002400 */
[----:B------:R-:W1:Y:S03]  /*6820*/  LDSM.16.M88.4 R4, [R195+0xb000] ;  /* 0x00b00000c304783b */ /* 0x000e660000000200 */
[----:B--2---:R-:W-:Y:S02]  /*6830*/  HMMA.16816.F32.BF16 R32, R160, R16, R32 ;  /* 0x00000010a020723c */ /* 0x004fe40000041820 */
[----:B------:R-:W2:Y:S06]  /*6840*/  MUFU.TANH R135, R135 ;  /* 0x0000008700877308 */ /* 0x000eac0000002400 */
[----:B------:R-:W-:Y:S02]  /*6850*/  HMMA.16816.F32.BF16 R144, R20, R142, R144 ;  /* 0x0000008e1490723c */ /* 0x000fe40000041890 */
[----:B------:R-:W1:Y:S06]  /*6860*/  MUFU.TANH R134, R134 ;  /* 0x0000008600867308 */ /* 0x000e6c0000002400 */
[----:B---3--:R-:W-:Y:S01]  /*6870*/  HMMA.16816.F32.BF16 R156, R28, R164, R156 ;  /* 0x000000a41c9c723c */ /* 0x008fe2000004189c */
[----:B------:R-:W-:Y:S01]  /*6880*/  FMUL.FTZ R24, R24, c[0x0][0x2ec] ;  /* 0x0000bb0018187a20 */ /* 0x000fe20000410000 */
[----:B------:R-:W-:Y:S01]  /*6890*/  MUFU.TANH R140, R140 ;  /* 0x0000008c008c7308 */ /* 0x000fe20000002400 */
[----:B------:R-:W-:-:S05]  /*68a0*/  FMUL.FTZ R142, R27, c[0x0][0x2ec] ;  /* 0x0000bb001b8e7a20 */ /* 0x000fca0000410000 */
[----:B----4-:R-:W-:Y:S02]  /*68b0*/  HMMA.16816.F32.BF16 R148, R8, R136, R148 ;  /* 0x000000880894723c */ /* 0x010fe40000041894 */
[----:B------:R3:W4:Y:S05]  /*68c0*/  MUFU.TANH R141, R24 ;  /* 0x00000018008d7308 */ /* 0x00072a0000002400 */
[----:B------:R-:W-:Y:S01]  /*68d0*/  FMUL.FTZ R136, R25, c[0x0][0x2ec] ;  /* 0x0000bb0019887a20 */ /* 0x000fe20000410000 */
[----:B------:R-:W-:Y:S01]  /*68e0*/  HMMA.16816.F32.BF16 R152, R28, R166, R152 ;  /* 0x000000a61c98723c */ /* 0x000fe20000041898 */
[----:B------:R-:W-:Y:S01]  /*68f0*/  FMUL.FTZ R137, R26, c[0x0][0x2ec] ;  /* 0x0000bb001a897a20 */ /* 0x000fe20000410000 */
[----:B------:R-:W-:Y:S06]  /*6900*/  MUFU.TANH R142, R142 ;  /* 0x0000008e008e7308 */ /* 0x000fec0000002400 */
[----:B------:R-:W-:Y:S01]  /*6910*/  HMMA.16816.F32.BF16 R168, R160, R18, R168 ;  /* 0x00000012a0a8723c */ /* 0x000fe200000418a8 */
[----:B------:R-:W-:Y:S01]  /*6920*/  LDSM.16.M88.4 R16, [R188+0x5000] ;  /* 0x00500000bc10783b */ /* 0x000fe20000000200 */
[----:B------:R-:W2:Y:S03]  /*6930*/  MUFU.TANH R137, R137 ;  /* 0x0000008900897308 */ /* 0x000ea60000002400 */
[----:B---3--:R-:W3:Y:S03]  /*6940*/  LDSM.16.M88.4 R24, [R195+0xb800] ;  /* 0x00b80000c318783b */ /* 0x008ee60000000200 */
[----:B-1----:R-:W-:Y:S02]  /*6950*/  HMMA.16816.F32.BF16 R32, R28, R12, R32 ;  /* 0x0000000c1c20723c */ /* 0x002fe40000041820 */
[----:B------:R-:W1:Y:S05]  /*6960*/  MUFU.TANH R136, R136 ;  /* 0x0000008800887308 */ /* 0x000e6a0000002400 */
        /* <DEDUP_REMOVED lines=14> */
[----:B------:R-:W1:Y:S01]  /*6a50*/  LDSM.16.M88.4 R4, [R188+0x5800] ;  /* 0x00580000bc04783b */ /* 0x000e620000000200 */
[----:B------:R-:W-:Y:S01]  /*6a60*/  ISETP.LT.OR P0, PT, R13, R214, P0 ;  /* 0x000000d60d00720c */ /* 0x000fe20000701670 */
[----:B------:R-:W-:-:S04]  /*6a70*/  DEPBAR.LE SB0, 0x0 ;  /* 0x000080000000791a */ /* 0x000fc80000000000 */
[----:B------:R-:W-:Y:S01]  /*6a80*/  HMMA.16816.F32.BF16 R144, R8, R138, R144 ;  /* 0x0000008a0890723c */ /* 0x000fe20000041890 */
[----:B------:R-:W-:Y:S01]  /*6a90*/  FMUL.FTZ R14, R151, c[0x0][0x2ec] ;  /* 0x0000bb00970e7a20 */ /* 0x000fe20000410000 */
[----:B-----5:R-:W-:Y:S02]  /*6aa0*/  FSEL R0, R0, -INF , !P5 ;  /* 0xff80000000007808 */ /* 0x020fe40006800000 */
[----:B--2---:R-:W-:Y:S02]  /*6ab0*/  FSEL R135, R135, -INF , !P0 ;  /* 0xff80000087877808 */ /* 0x004fe40004000000 */
[----:B------:R-:W-:Y:S01]  /*6ac0*/  FSEL R134, R134, -INF , !P4 ;  /* 0xff80000086867808 */ /* 0x000fe20006000000 */
[----:B------:R-:W-:Y:S01]  /*6ad0*/  FMUL.FTZ R138, R148, c[0x0][0x2ec] ;  /* 0x0000bb00948a7a20 */ /* 0x000fe20000410000 */
[----:B---3--:R-:W-:Y:S01]  /*6ae0*/  HMMA.16816.F32.BF16 R32, R20, R24, R32 ;  /* 0x000000181420723c */ /* 0x008fe20000041820 */
[----:B------:R-:W-:Y:S01]  /*6af0*/  FMUL.FTZ R139, R149, c[0x0][0x2ec] ;  /* 0x0000bb00958b7a20 */ /* 0x000fe20000410000 */
[----:B------:R-:W-:Y:S01]  /*6b00*/  MUFU.TANH R14, R14 ;  /* 0x0000000e000e7308 */ /* 0x000fe20000002400 */
[----:B------:R-:W-:-:S05]  /*6b10*/  IADD3 R31, R13, 0x21, RZ ;  /* 0x000000210d1f7810 */ /* 0x000fca0007ffe0ff */
[C---:B------:R-:W-:Y:S02]  /*6b20*/  HMMA.16816.F32.BF16 R156, R8.reuse, R16, R156 ;  /* 0x00000010089c723c */ /* 0x040fe4000004189c */
[----:B------:R-:W2:Y:S05]  /*6b30*/  MUFU.TANH R138, R138 ;  /* 0x0000008a008a7308 */ /* 0x000eaa0000002400 */
[----:B------:R-:W-:Y:S01]  /*6b40*/  IADD3 R17, R13, 0x9, RZ ;  /* 0x000000090d117810 */ /* 0x000fe20007ffe0ff */
[----:B------:R-:W-:Y:S01]  /*6b50*/  HMMA.16816.F32.BF16 R152, R8, R18, R152 ;  /* 0x000000120898723c */ /* 0x000fe20000041898 */
[----:B------:R-:W-:Y:S01]  /*6b60*/  FMUL.FTZ R16, R145, c[0x0][0x2ec] ;  /* 0x0000bb0091107a20 */ /* 0x000fe20000410000 */
[----:B------:R-:W3:Y:S01]  /*6b70*/  MUFU.TANH R139, R139 ;  /* 0x0000008b008b7308 */ /* 0x000ee20000002400 */
[-C--:B------:R-:W-:Y:S01]  /*6b80*/  ISETP.GE.AND P5, PT, R17, R215.reuse, PT ;  /* 0x000000d71100720c */ /* 0x080fe20003fa6270 */
[----:B------:R-:W-:Y:S01]  /*6b90*/  FMUL.FTZ R29, R147, c[0x0][0x2ec] ;  /* 0x0000bb00931d7a20 */ /* 0x000fe20000410000 */
[----:B------:R-:W-:Y:S01]  /*6ba0*/  ISETP.GE.AND P0, PT, R17, R210, PT ;  /* 0x000000d21100720c */ /* 0x000fe20003f06270 */
[----:B------:R-:W-:Y:S01]  /*6bb0*/  FMUL.FTZ R15, R144, c[0x0][0x2ec] ;  /* 0x0000bb00900f7a20 */ /* 0x000fe20000410000 */
[----:B------:R-:W-:Y:S01]  /*6bc0*/  IADD3 R19, R13, 0x8, RZ ;  /* 0x000000080d137810 */ /* 0x000fe20007ffe0ff */
[----:B------:R-:W-:Y:S01]  /*6bd0*/  HMMA.16816.F32.BF16 R168, R20, R26, R168 ;  /* 0x0000001a14a8723c */ /* 0x000fe200000418a8 */
[----:B------:R-:W-:Y:S01]  /*6be0*/  ISETP.LT.OR P5, PT, R17, R216, P5 ;  /* 0x000000d81100720c */ /* 0x000fe20002fa1670 */
[----:B------:R-:W5:Y:S01]  /*6bf0*/  MUFU.TANH R16, R16 ;  /* 0x0000001000107308 */ /* 0x000f620000002400 */
[C---:B------:R-:W-:Y:S01]  /*6c00*/  ISETP.GE.AND P6, PT, R19.reuse, R215, PT ;  /* 0x000000d71300720c */ /* 0x040fe20003fc6270 */
[----:B------:R-:W-:Y:S01]  /*6c10*/  FMUL.FTZ R28, R146, c[0x0][0x2ec] ;  /* 0x0000bb00921c7a20 */ /* 0x000fe20000410000 */
[----:B------:R-:W-:-:S02]  /*6c20*/  ISETP.GE.AND P1, PT, R19, R210, PT ;  /* 0x000000d21300720c */ /* 0x000fc40003f26270 */
[C---:B------:R-:W-:Y:S01]  /*6c30*/  ISETP.LT.OR P6, PT, R19.reuse, R216, P6 ;  /* 0x000000d81300720c */ /* 0x040fe200037c1670 */
[C---:B-1----:R-:W-:Y:S01]  /*6c40*/  HMMA.16816.F32.BF16 R32, R8.reuse, R4, R32 ;  /* 0x000000040820723c */ /* 0x042fe20000041820 */
[----:B------:R-:W-:Y:S01]  /*6c50*/  ISETP.LT.OR P1, PT, R19, R214, P1 ;  /* 0x000000d61300720c */ /* 0x000fe20000f21670 */
[----:B------:R-:W-:Y:S01]  /*6c60*/  FMUL.FTZ R156, R156, c[0x0][0x2ec] ;  /* 0x0000bb009c9c7a20 */ /* 0x000fe20000410000 */
[----:B------:R-:W-:Y:S01]  /*6c70*/  IADD3 R23, R13, 0x11, RZ ;  /* 0x000000110d177810 */ /* 0x000fe20007ffe0ff */
[----:B------:R-:W-:Y:S01]  /*6c80*/  FMUL.FTZ R158, R158, c[0x0][0x2ec] ;  /* 0x0000bb009e9e7a20 */ /* 0x000fe20000410000 */
[----:B----4-:R-:W-:Y:S01]  /*6c90*/  FSEL R18, R141, -INF , !P6 ;  /* 0xff8000008d127808 */ /* 0x010fe20007000000 */
[----:B------:R-:W1:Y:S01]  /*6ca0*/  MUFU.TANH R172, R156 ;  /* 0x0000009c00ac7308 */ /* 0x000e620000002400 */
[----:B------:R-:W-:Y:S01]  /*6cb0*/  FSEL R19, R137, -INF , !P1 ;  /* 0xff80000089137808 */ /* 0x000fe20004800000 */
[----:B------:R-:W-:Y:S01]  /*6cc0*/  FMUL.FTZ R152, R152, c[0x0][0x2ec] ;  /* 0x0000bb0098987a20 */ /* 0x000fe20000410000 */
[CC--:B------:R-:W-:Y:S01]  /*6cd0*/  ISETP.GE.AND P6, PT, R23.reuse, R215.reuse, PT ;  /* 0x000000d71700720c */ /* 0x0c0fe20003fc6270 */
[----:B------:R-:W-:Y:S01]  /*6ce0*/  FMUL.FTZ R154, R154, c[0x0][0x2ec] ;  /* 0x0000bb009a9a7a20 */ /* 0x000fe20000410000 */
[----:B------:R-:W-:Y:S01]  /*6cf0*/  ISETP.GE.AND P1, PT, R23, R210, PT ;  /* 0x000000d21700720c */ /* 0x000fe20003f26270 */
[----:B------:R-:W-:Y:S01]  /*6d00*/  FMUL.FTZ R157, R157, c[0x0][0x2ec] ;  /* 0x0000bb009d9d7a20 */ /* 0x000fe20000410000 */
[----:B------:R-:W-:Y:S01]  /*6d10*/  ISETP.LT.OR P0, PT, R17, R214, P0 ;  /* 0x000000d61100720c */ /* 0x000fe20000701670 */
[----:B------:R-:W4:Y:S01]  /*6d20*/  MUFU.TANH R173, R158 ;  /* 0x0000009e00ad7308 */ /* 0x000f220000002400 */
        /* <DEDUP_REMOVED lines=12> */
[----:B------:R-:W-:Y:S01]  /*6df0*/  FSEL R5, R142, -INF , !P0 ;  /* 0xff8000008e057808 */ /* 0x000fe20004000000 */
[----:B------:R-:W-:Y:S01]  /*6e00*/  FMUL.FTZ R32, R32, c[0x0][0x2ec] ;  /* 0x0000bb0020207a20 */ /* 0x000fe20000410000 */
[CC--:B------:R-:W-:Y:S01]  /*6e10*/  ISETP.GE.AND P4, PT, R21.reuse, R215.reuse, PT ;  /* 0x000000d71500720c */ /* 0x0c0fe20003f86270 */
[----:B------:R-:W1:Y:S01]  /*6e20*/  MUFU.TANH R15, R15 ;  /* 0x0000000f000f7308 */ /* 0x000e620000002400 */
[-C--:B------:R-:W-:Y:S01]  /*6e30*/  ISETP.GE.AND P2, PT, R21, R210.reuse, PT ;  /* 0x000000d21500720c */ /* 0x080fe20003f46270 */
[----:B------:R-:W-:Y:S01]  /*6e40*/  FMUL.FTZ R34, R34, c[0x0][0x2ec] ;  /* 0x0000bb0022227a20 */ /* 0x000fe20000410000 */
[----:B------:R-:W-:Y:S01]  /*6e50*/  ISETP.GE.AND P5, PT, R23, R215, PT ;  /* 0x000000d71700720c */ /* 0x000fe20003fa6270 */
[----:B------:R-:W-:Y:S01]  /*6e60*/  FMUL.FTZ R35, R35, c[0x0][0x2ec] ;  /* 0x0000bb0023237a20 */ /* 0x000fe20000410000 */
[----:B------:R-:W-:-:S02]  /*6e70*/  ISETP.GE.AND P0, PT, R23, R210, PT ;  /* 0x000000d21700720c */ /* 0x000fc40003f06270 */
[C---:B------:R-:W-:Y:S01]  /*6e80*/  ISETP.LT.OR P4, PT, R21.reuse, R216, P4 ;  /* 0x000000d81500720c */ /* 0x040fe20002781670 */
[----:B------:R-:W1:Y:S01]  /*6e90*/  MUFU.TANH R28, R28 ;  /* 0x0000001c001c7308 */ /* 0x000e620000002400 */
[----:B------:R-:W-:Y:S01]  /*6ea0*/  ISETP.LT.OR P2, PT, R21, R214, P2 ;  /* 0x000000d61500720c */ /* 0x000fe20001741670 */
[----:B------:R-:W-:Y:S01]  /*6eb0*/  FMUL.FTZ R136, R169, c[0x0][0x2ec] ;  /* 0x0000bb00a9887a20 */ /* 0x000fe20000410000 */
[C---:B------:R-:W-:Y:S01]  /*6ec0*/  ISETP.LT.OR P5, PT, R23.reuse, R216, P5 ;  /* 0x000000d81700720c */ /* 0x040fe20002fa1670 */
[----:B------:R-:W-:Y:S01]  /*6ed0*/  FMUL.FTZ R137, R170, c[0x0][0x2ec] ;  /* 0x0000bb00aa897a20 */ /* 0x000fe20000410000 */
[----:B------:R-:W-:Y:S01]  /*6ee0*/  ISETP.LT.OR P0, PT, R23, R214, P0 ;  /* 0x000000d61700720c */ /* 0x000fe20000701670 */
[----:B------:R-:W-:Y:S01]  /*6ef0*/  FMUL.FTZ R149, R171, c[0x0][0x2ec] ;  /* 0x0000bb00ab957a20 */ /* 0x000fe20000410000 */
[C---:B------:R-:W-:Y:S01]  /*6f00*/  IADD3 R21, R13.reuse, 0x19, RZ ;  /* 0x000000190d157810 */ /* 0x040fe20007ffe0ff */
[----:B------:R-:W1:Y:S01]  /*6f10*/  MUFU.TANH R166, R152 ;  /* 0x0000009800a67308 */ /* 0x000e620000002400 */
[----:B------:R-:W-:-:S02]  /*6f20*/  IADD3 R23, R13, 0x20, RZ ;  /* 0x000000200d177810 */ /* 0x000fc40007ffe0ff */
[----:B--2---:R-:W-:Y:S01]  /*6f30*/  FSEL R26, R138, -INF , !P4 ;  /* 0xff8000008a1a7808 */ /* 0x004fe20006000000 */
[----:B------:R-:W-:Y:S01]  /*6f40*/  FMUL.FTZ R138, R168, c[0x0][0x2ec] ;  /* 0x0000bb00a88a7a20 */ /* 0x000fe20000410000 */
[----:B---3--:R-:W-:Y:S02]  /*6f50*/  FSEL R24, R139, -INF , !P6 ;  /* 0xff8000008b187808 */ /* 0x008fe40007000000 */
[----:B------:R-:W-:Y:S01]  /*6f60*/  FSEL R25, R14, -INF , !P1 ;  /* 0xff8000000e197808 */ /* 0x000fe20004800000 */
[----:B------:R-:W2:Y:S01]  /*6f70*/  MUFU.TANH R165, R154 ;  /* 0x0000009a00a57308 */ /* 0x000ea20000002400 */
[-C--:B------:R-:W-:Y:S02]  /*6f80*/  ISETP.GE.AND P4, PT, R21, R215.reuse, PT ;  /* 0x000000d71500720c */ /* 0x080fe40003f86270 */
[C---:B------:R-:W-:Y:S02]  /*6f90*/  ISETP.GE.AND P6, PT, R23.reuse, R215, PT ;  /* 0x000000d71700720c */ /* 0x040fe40003fc6270 */
[----:B------:R-:W-:-:S02]  /*6fa0*/  ISETP.GE.AND P1, PT, R23, R210, PT ;  /* 0x000000d21700720c */ /* 0x000fc40003f26270 */
[-C--:B------:R-:W-:Y:S01]  /*6fb0*/  ISETP.LT.OR P4, PT, R21, R216.reuse, P4 ;  /* 0x000000d81500720c */ /* 0x080fe20002781670 */
[----:B------:R-:W3:Y:S01]  /*6fc0*/  MUFU.TANH R174, R157 ;  /* 0x0000009d00ae7308 */ /* 0x000ee20000002400 */
[C---:B------:R-:W-:Y:S02]  /*6fd0*/  ISETP.LT.OR P6, PT, R23.reuse, R216, P6 ;  /* 0x000000d81700720c */ /* 0x040fe400037c1670 */
[----:B------:R-:W-:Y:S02]  /*6fe0*/  ISETP.LT.OR P1, PT, R23, R214, P1 ;  /* 0x000000d61700720c */ /* 0x000fe40000f21670 */
[----:B------:R-:W-:Y:S02]  /*6ff0*/  FSEL R27, R12, -INF , !P2 ;  /* 0xff8000000c1b7808 */ /* 0x000fe40005000000 */
[C---:B------:R-:W-:Y:S01]  /*7000*/  IADD3 R9, R13.reuse, 0x28, RZ ;  /* 0x000000280d097810 */ /* 0x040fe20007ffe0ff */
[----:B------:R-:W2:Y:S01]  /*7010*/  MUFU.TANH R167, R159 ;  /* 0x0000009f00a77308 */ /* 0x000ea20000002400 */
[----:B------:R-:W-:-:S02]  /*7020*/  IADD3 R7, R13, 0x29, RZ ;  /* 0x000000290d077810 */ /* 0x000fc40007ffe0ff */
[----:B------:R-:W-:Y:S02]  /*7030*/  ISETP.GE.AND P2, PT, R21, R210, PT ;  /* 0x000000d21500720c */ /* 0x000fe40003f46270 */
[----:B-----5:R-:W-:Y:S02]  /*7040*/  FSEL R20, R16, -INF , !P4 ;  /* 0xff80000010147808 */ /* 0x020fe40006000000 */
[----:B-1----:R-:W-:Y:S01]  /*7050*/  FSEL R172, R172, -INF , !P6 ;  /* 0xff800000acac7808 */ /* 0x002fe20007000000 */
[----:B------:R-:W1:Y:S01]  /*7060*/  MUFU.TANH R152, R33 ;  /* 0x0000002100987308 */ /* 0x000e620000002400 */
[----:B----4-:R-:W-:Y:S02]  /*7070*/  FSEL R173, R173, -INF , !P1 ;  /* 0xff800000adad7808 */ /* 0x010fe40004800000 */
[-C--:B------:R-:W-:Y:S02]  /*7080*/  ISETP.GE.AND P4, PT, R9, R215.reuse, PT ;  /* 0x000000d70900720c */ /* 0x080fe40003f86270 */
[----:B------:R-:W-:-:S02]  /*7090*/  ISETP.GE.AND P6, PT, R7, R215, PT ;  /* 0x000000d70700720c */ /* 0x000fc40003fc6270 */
[----:B------:R-:W-:Y:S01]  /*70a0*/  ISETP.GE.AND P1, PT, R7, R210, PT ;  /* 0x000000d20700720c */ /* 0x000fe20003f26270 */
[----:B------:R-:W4:Y:S01]  /*70b0*/  MUFU.TANH R164, R153 ;  /* 0x0000009900a47308 */ /* 0x000f220000002400 */
[----:B------:R-:W-:Y:S02]  /*70c0*/  ISETP.LT.OR P2, PT, R21, R214, P2 ;  /* 0x000000d61500720c */ /* 0x000fe40001741670 */
[-C--:B------:R-:W-:Y:S02]  /*70d0*/  ISETP.LT.OR P4, PT, R9, R216.reuse, P4 ;  /* 0x000000d80900720c */ /* 0x080fe40002781670 */
[C---:B------:R-:W-:Y:S02]  /*70e0*/  ISETP.LT.OR P6, PT, R7.reuse, R216, P6 ;  /* 0x000000d80700720c */ /* 0x040fe400037c1670 */
[----:B------:R-:W-:Y:S01]  /*70f0*/  ISETP.LT.OR P1, PT, R7, R214, P1 ;  /* 0x000000d60700720c */ /* 0x000fe20000f21670 */
[----:B------:R-:W5:Y:S01]  /*7100*/  MUFU.TANH R163, R155 ;  /* 0x0000009b00a37308 */ /* 0x000f620000002400 */
[----:B------:R-:W-:-:S02]  /*7110*/  FSEL R23, R29, -INF , !P2 ;  /* 0xff8000001d177808 */ /* 0x000fc40005000000 */
[----:B------:R-:W-:Y:S02]  /*7120*/  IADD3 R7, R13, 0x31, RZ ;  /* 0x000000310d077810 */ /* 0x000fe40007ffe0ff */
[----:B------:R-:W-:Y:S02]  /*7130*/  FSEL R22, R15, -INF , !P5 ;  /* 0xff8000000f167808 */ /* 0x000fe40006800000 */
[----:B------:R-:W-:Y:S01]  /*7140*/  FSEL R21, R28, -INF , !P0 ;  /* 0xff8000001c157808 */ /* 0x000fe20004000000 */
[----:B------:R-:W1:Y:S01]  /*7150*/  MUFU.TANH R154, R32 ;  /* 0x00000020009a7308 */ /* 0x000e620000002400 */
[-C--:B------:R-:W-:Y:S02]  /*7160*/  ISETP.GE.AND P2, PT, R9, R210.reuse, PT ;  /* 0x000000d20900720c */ /* 0x080fe40003f46270 */
[C---:B------:R-:W-:Y:S02]  /*7170*/  ISETP.GE.AND P5, PT, R31.reuse, R215, PT ;  /* 0x000000d71f00720c */ /* 0x040fe40003fa6270 */
[----:B------:R-:W-:-:S02]  /*7180*/  ISETP.GE.AND P0, PT, R31, R210, PT ;  /* 0x000000d21f00720c */ /* 0x000fc40003f06270 */
[----:B------:R-:W-:Y:S01]  /*7190*/  FSEL R166, R166, -INF , !P4 ;  /* 0xff800000a6a67808 */ /* 0x000fe20006000000 */
[----:B------:R-:W1:Y:S01]  /*71a0*/  MUFU.TANH R151, R34 ;  /* 0x0000002200977308 */ /* 0x000e620000002400 */
[----:B------:R-:W-:Y:S02]  /*71b0*/  ISETP.GE.AND P4, PT, R7, R215, PT ;  /* 0x000000d70700720c */ /* 0x000fe40003f86270 */
[----:B------:R-:W-:Y:S02]  /*71c0*/  ISETP.LT.OR P2, PT, R9, R214, P2 ;  /* 0x000000d60900720c */ /* 0x000fe40001741670 */
[C---:B------:R-:W-:Y:S02]  /*71d0*/  ISETP.LT.OR P5, PT, R31.reuse, R216, P5 ;  /* 0x000000d81f00720c */ /* 0x040fe40002fa1670 */
[----:B------:R-:W-:Y:S01]  /*71e0*/  ISETP.LT.OR P0, PT, R31, R214, P0 ;  /* 0x000000d61f00720c */ /* 0x000fe20000701670 */
[----:B------:R-:W1:Y:S01]  /*71f0*/  MUFU.TANH R139, R35 ;  /* 0x00000023008b7308 */ /* 0x000e620000002400 */
[----:B------:R-:W-:-:S02]  /*7200*/  IADD3 R9, R13, 0x30, RZ ;  /* 0x000000300d097810 */ /* 0x000fc40007ffe0ff */
[----:B------:R-:W-:Y:S02]  /*7210*/  ISETP.LT.OR P4, PT, R7, R216, P4 ;  /* 0x000000d80700720c */ /* 0x000fe40002781670 */
[----:B--2---:R-:W-:Y:S02]  /*7220*/  FSEL R165, R165, -INF , !P2 ;  /* 0xff800000a5a57808 */ /* 0x004fe40005000000 */
[----:B---3--:R-:W-:Y:S01]  /*7230*/  FSEL R174, R174, -INF , !P5 ;  /* 0xff800000aeae7808 */ /* 0x008fe20006800000 */
[----:B------:R-:W2:Y:S01]  /*7240*/  MUFU.TANH R138, R138 ;  /* 0x0000008a008a7308 */ /* 0x000ea20000002400 */
[----:B------:R-:W-:Y:S02]  /*7250*/  FSEL R167, R167, -INF , !P0 ;  /* 0xff800000a7a77808 */ /* 0x000fe40004000000 */
[----:B------:R-:W-:Y:S02]  /*7260*/  ISETP.GE.AND P2, PT, R7, R210, PT ;  /* 0x000000d20700720c */ /* 0x000fe40003f46270 */
[----:B------:R-:W-:-:S02]  /*7270*/  ISETP.GE.AND P5, PT, R9, R215, PT ;  /* 0x000000d70900720c */ /* 0x000fc40003fa6270 */
[----:B------:R-:W-:Y:S01]  /*7280*/  ISETP.GE.AND P0, PT, R9, R210, PT ;  /* 0x000000d20900720c */ /* 0x000fe20003f06270 */
[----:B------:R-:W-:Y:S01]  /*7290*/  MUFU.TANH R136, R136 ;  /* 0x0000008800887308 */ /* 0x000fe20000002400 */
[----:B-1----:R-:W-:Y:S02]  /*72a0*/  FSEL R152, R152, -INF , !P4 ;  /* 0xff80000098987808 */ /* 0x002fe40006000000 */
[----:B------:R-:W-:Y:S01]  /*72b0*/  ISETP.GT.AND P4, PT, R209, R204, PT ;  /* 0x000000ccd100720c */ /* 0x000fe20003f84270 */
[----:B------:R-:W-:Y:S01]  /*72c0*/  BAR.SYNC.DEFER_BLOCKING 0x0 ;  /* 0x0000000000007b1d */ /* 0x000fe20000010000 */
[----:B------:R-:W-:Y:S02]  /*72d0*/  ISETP.LT.OR P2, PT, R7, R214, P2 ;  /* 0x000000d60700720c */ /* 0x000fe40001741670 */
[C---:B------:R-:W-:Y:S02]  /*72e0*/  ISETP.LT.OR P5, PT, R9.reuse, R216, P5 ;  /* 0x000000d80900720c */ /* 0x040fe40002fa1670 */
[----:B------:R-:W-:Y:S01]  /*72f0*/  ISETP.LT.OR P0, PT, R9, R214, P0 ;  /* 0x000000d60900720c */ /* 0x000fe20000701670 */
[----:B------:R-:W1:Y:S01]  /*7300*/  MUFU.TANH R137, R137 ;  /* 0x0000008900897308 */ /* 0x000e620000002400 */
[----:B------:R-:W-:-:S02]  /*7310*/  IADD3 R7, R13, 0x38, RZ ;  /* 0x000000380d077810 */ /* 0x000fc40007ffe0ff */
[----:B------:R-:W-:Y:S02]  /*7320*/  IADD3 R13, R13, 0x39, RZ ;  /* 0x000000390d0d7810 */ /* 0x000fe40007ffe0ff */
[----:B----4-:R-:W-:Y:S02]  /*7330*/  FSEL R164, R164, -INF , !P6 ;  /* 0xff800000a4a47808 */ /* 0x010fe40007000000 */
[----:B-----5:R-:W-:Y:S01]  /*7340*/  FSEL R163, R163, -INF , !P1 ;  /* 0xff800000a3a37808 */ /* 0x020fe20004800000 */
[----:B------:R-:W3:Y:S01]  /*7350*/  MUFU.TANH R149, R149 ;  /* 0x0000009500957308 */ /* 0x000ee20000002400 */
[----:B------:R-:W-:Y:S02]  /*7360*/  FSEL R154, R154, -INF , !P5 ;  /* 0xff8000009a9a7808 */ /* 0x000fe40006800000 */
[----:B------:R-:W-:Y:S02]  /*7370*/  FSEL R151, R151, -INF , !P0 ;  /* 0xff80000097977808 */ /* 0x000fe40004000000 */
[----:B------:R-:W-:-:S02]  /*7380*/  ISETP.GE.AND P6, PT, R7, R215, PT ;  /* 0x000000d70700720c */ /* 0x000fc40003fc6270 */
[-C--:B------:R-:W-:Y:S02]  /*7390*/  ISETP.GE.AND P1, PT, R7, R210.reuse, PT ;  /* 0x000000d20700720c */ /* 0x080fe40003f26270 */
[C---:B------:R-:W-:Y:S02]  /*73a0*/  ISETP.GE.AND P5, PT, R13.reuse, R215, PT ;  /* 0x000000d70d00720c */ /* 0x040fe40003fa6270 */
[----:B------:R-:W-:Y:S02]  /*73b0*/  ISETP.GE.AND P0, PT, R13, R210, PT ;  /* 0x000000d20d00720c */ /* 0x000fe40003f06270 */
[C---:B------:R-:W-:Y:S02]  /*73c0*/  ISETP.LT.OR P6, PT, R7.reuse, R216, P6 ;  /* 0x000000d80700720c */ /* 0x040fe400037c1670 */
[----:B------:R-:W-:Y:S02]  /*73d0*/  ISETP.LT.OR P1, PT, R7, R214, P1 ;  /* 0x000000d60700720c */ /* 0x000fe40000f21670 */
[----:B------:R-:W-:-:S02]  /*73e0*/  ISETP.LT.OR P5, PT, R13, R216, P5 ;  /* 0x000000d80d00720c */ /* 0x000fc40002fa1670 */
[----:B------:R-:W-:Y:S02]  /*73f0*/  ISETP.LT.OR P0, PT, R13, R214, P0 ;  /* 0x000000d60d00720c */ /* 0x000fe40000701670 */
[----:B------:R-:W-:Y:S02]  /*7400*/  FSEL R139, R139, -INF , !P2 ;  /* 0xff8000008b8b7808 */ /* 0x000fe40005000000 */
[----:B--2---:R-:W-:Y:S02]  /*7410*/  FSEL R138, R138, -INF , !P6 ;  /* 0xff8000008a8a7808 */ /* 0x004fe40007000000 */
[----:B-1----:R-:W-:Y:S02]  /*7420*/  FSEL R137, R137, -INF , !P1 ;  /* 0xff80000089897808 */ /* 0x002fe40004800000 */
[----:B------:R-:W-:Y:S02]  /*7430*/  FSEL R136, R136, -INF , !P5 ;  /* 0xff80000088887808 */ /* 0x000fe40006800000 */
[----:B---3--:R-:W-:Y:S01]  /*7440*/  FSEL R149, R149, -INF , !P0 ;  /* 0xff80000095957808 */ /* 0x008fe20004000000 */
        /* <DEDUP_REMOVED lines=59> */
.L_x_6686:
[----:B------:R-:W-:-:S04]  /*7800*/  ULEA UR5, -UR8, URZ, 0x6 ;  /* 0x0000003f08057291 */ /* 0x000fc8000f8e313f */
[----:B------:R-:W-:Y:S02]  /*7810*/  USHF.R.S32.HI UR4, URZ, 0x1f, UR5 ;  /* 0x0000001f3f047899 */ /* 0x000fe40008011405 */
[----:B------:R-:W-:-:S04]  /*7820*/  MOV R8, UR5 ;  /* 0x0000000500087c02 */ /* 0x000fc80008000f00 */
[----:B------:R-:W-:Y:S02]  /*7830*/  MOV R6, UR4 ;  /* 0x0000000400067c02 */ /* 0x000fe40008000f00 */
.L_x_6687:
        /* <DEDUP_REMOVED lines=29> */
.L_x_6685:
        /* <DEDUP_REMOVED lines=54> */
[----:B------:R-:W-:Y:S02]  /*7d70*/  FADD.FTZ R6, R3, -R6 ;  /* 0x8000000603067221 */ /* 0x000fe40000010000 */
[--C-:B------:R-:W-:Y:S01]  /*7d80*/  FFMA.FTZ R144, R0, c[0x0][0x23c], -R153.reuse ;  /* 0x00008f0000907a23 */ /* 0x100fe20000010899 */
[----:B------:R-:W-:Y:S01]  /*7d90*/  MUFU.EX2 R141, R141 ;  /* 0x0000008d008d7308 */ /* 0x000fe20000000800 */
[--C-:B------:R-:W-:Y:S02]  /*7da0*/  FFMA.FTZ R143, R134, c[0x0][0x23c], -R153.reuse ;  /* 0x00008f00868f7a23 */ /* 0x100fe40000010899 */
[----:B------:R-:W-:Y:S02]  /*7db0*/  FFMA.FTZ R142, R18, c[0x0][0x23c], -R153 ;  /* 0x00008f00128e7a23 */ /* 0x000fe40000010899 */
[--C-:B------:R-:W-:Y:S02]  /*7dc0*/  FFMA.FTZ R140, R135, c[0x0][0x23c], -R150.reuse ;  /* 0x00008f00878c7a23 */ /* 0x100fe40000010896 */
[--C-:B------:R-:W-:Y:S01]  /*7dd0*/  FFMA.FTZ R2, R17, c[0x0][0x23c], -R150.reuse ;  /* 0x00008f0011027a23 */ /* 0x100fe20000010896 */
[----:B------:R-:W-:Y:S01]  /*7de0*/  MUFU.EX2 R144, R144 ;  /* 0x0000009000907308 */ /* 0x000fe20000000800 */
[--C-:B------:R-:W-:Y:S01]  /*7df0*/  FFMA.FTZ R0, R19, c[0x0][0x23c], -R150.reuse ;  /* 0x00008f0013007a23 */ /* 0x100fe20000010896 */
[----:B------:R-:W-:Y:S01]  /*7e00*/  LDSM.16.MT88.4 R132, [R194+0xc800] ;  /* 0x00c80000c284783b */ /* 0x000fe20000004200 */
[----:B------:R-:W-:-:S02]  /*7e10*/  FFMA.FTZ R147, R5, c[0x0][0x23c], -R150 ;  /* 0x00008f0005937a23 */ /* 0x000fc40000010896 */
[----:B------:R-:W-:Y:S01]  /*7e20*/  FMUL.FTZ R148, R4, c[0x0][0x23c] ;  /* 0x00008f0004947a20 */ /* 0x000fe20000410000 */
[----:B------:R-:W1:Y:S01]  /*7e30*/  LDSM.16.MT88.4 R16, [R196+0xc000] ;  /* 0x00c00000c410783b */ /* 0x000e620000004200 */
        /* <DEDUP_REMOVED lines=342> */
.L_x_6682:
        /* <DEDUP_REMOVED lines=16> */
.L_x_6692:
        /* <DEDUP_REMOVED lines=65> */
.L_x_6689:
        /* <DEDUP_REMOVED lines=311> */
.L_x_6691:
        /* <DEDUP_REMOVED lines=24> */
.L_x_6690:
        /* <DEDUP_REMOVED lines=522> */
.L_x_6688:
        /* <DEDUP_REMOVED lines=276> */
.L_x_6694:
[----:B--234-:R-:W-:Y:S05]  /*df80*/  BSYNC B0 ;  /* 0x0000000000007941 */ /* 0x01cfea0003800000 */
.L_x_6693:
        /* <DEDUP_REMOVED lines=50> */
.L_x_6695:
        /* <DEDUP_REMOVED lines=13> */
.L_x_7877:


//--------------------- .text._ZN5flash24flash_fwd_splitkv_kernelI23Flash_fwd_kernel_traitsILi192ELi64ELi64ELi4ELb0ELb0EN7cutlass10bfloat16_tE19Flash_kernel_traitsILi192ELi64ELi64ELi4ES3_EELb0ELb1ELb1ELb0ELb0ELb0ELb1ELb0EEEvNS_16Flash_fwd_paramsE --------------------------
	.section	.text._ZN5flash24flash_fwd_splitkv_kernelI23Flash_fwd_kernel_traitsILi192ELi64ELi64ELi4ELb0ELb0EN7cutlass10bfloat16_tE19Flash_kernel_traitsILi192ELi64ELi64ELi4ES3_EELb0ELb1ELb1ELb0ELb0ELb0ELb1ELb0EEEvNS_16Flash_fwd_paramsE,"ax",@progbits
	.sectioninfo	@"SHI_REGISTERS=240"
	.align	128
        .global         _ZN5flash24flash_fwd_splitkv_kernelI23Flash_fwd_kernel_traitsILi192ELi64ELi64ELi4ELb0ELb0EN7cutlass10bfloat16_tE19Flash_kernel_traitsILi192ELi64ELi64ELi4ES3_EELb0ELb1ELb1ELb0ELb0ELb0ELb1ELb0EEEvNS_16Flash_fwd_paramsE
        .type           _ZN5flash24flash_fwd_splitkv_kernelI23Flash_fwd_kernel_traitsILi192ELi64ELi64ELi4ELb0ELb0EN7cutlass10bfloat16_tE19Flash_kernel_traitsILi192ELi64ELi64ELi4ES3_EELb0ELb1ELb1ELb0ELb0ELb0ELb1ELb0EEEvNS_16Flash_fwd_paramsE,@function
        .size           _ZN5flash24flash_fwd_splitkv_kernelI23Flash_fwd_kernel_traitsILi192ELi64ELi64ELi4ELb0ELb0EN7cutlass10bfloat16_tE19Flash_kernel_traitsILi192ELi64ELi64ELi4ES3_EELb0ELb1ELb1ELb0ELb0ELb0ELb1ELb0EEEvNS_16Flash_fwd_paramsE,(.L_x_7878 - _ZN5flash24flash_fwd_splitkv_kernelI23Flash_fwd_kernel_traitsILi192ELi64ELi64ELi4ELb0ELb0EN7cutlass10bfloat16_tE19Flash_kernel_traitsILi192ELi64ELi64ELi4ES3_EELb0ELb1ELb1ELb0ELb0ELb0ELb1ELb0EEEvNS_16Flash_fwd_paramsE)
        .other          _ZN5flash24flash_fwd_splitkv_kernelI23Flash_fwd_kernel_traitsILi192ELi64ELi64ELi4ELb0ELb0EN7cutlass10bfloat16_tE19Flash_kernel_traitsILi192ELi64ELi64ELi4ES3_EELb0ELb1ELb1ELb0ELb0ELb0ELb1ELb0EEEvNS_16Flash_fwd_paramsE,@"STO_CUDA_ENTRY STV_DEFAULT"
_ZN5flash24flash_fwd_splitkv_kernelI23Flash_fwd_kernel_traitsILi192ELi64ELi64ELi4ELb0ELb0EN7cutlass10bfloat16_tE19Flash_kernel_traitsILi192ELi64ELi64ELi4ES3_EELb0ELb1ELb1ELb0ELb0ELb0ELb1ELb0EEEvNS_16Flash_fwd_paramsE:
.text._ZN5flash24flash_fwd_splitkv_kernelI23Flash_fwd_kernel_traitsILi192ELi64ELi64ELi4ELb0ELb0EN7cutlass10bfloat16_tE19Flash_kernel_traitsILi192ELi64ELi64ELi4ES3_EELb0ELb1ELb1ELb0ELb0ELb0ELb1ELb0EEEvNS_16Flash_fwd_paramsE:
        /* <DEDUP_REMOVED lines=55> */
[----:B------:R-:W-:Y:S02]  /*0370*/  UMOV UR18, URZ ;  /* 0x0000003f00127c82 */ /* 0x000fe40008000000 */
        /* <DEDUP_REMOVED lines=21> */
.L_x_6696:
[----:B------:R-:W-:Y:S02]  /*04d0*/  ULDC UR7, c[0x0][0x218] ;  /* 0x0000860000077ab9 */ /* 0x000fe40000000800 */
.L_x_6697:
        /* <DEDUP_REMOVED lines=22> */
[----:B------:R-:W-:Y:S01]  /*0640*/  ULDC UR4, c[0x0][0x218] ;  /* 0x0000860000047ab9 */ /* 0x000fe20000000800 */
[----:B------:R-:W1:Y:S01]  /*0650*/  S2R R11, SR_TID.X ;  /* 0x00000000000b7919 */ /* 0x000e620000002100 */
[----:B------:R-:W-:Y:S01]  /*0660*/  UIADD3 UR4, UR4, 0x3f, URZ ;  /* 0x0000003f04047890 */ /* 0x000fe2000fffe03f */
[----:B------:R2:W3:Y:S01]  /*0670*/  R2UR UR8, R0 ;  /* 0x00000000000873c2 */ /* 0x0004e200000e0000 */
[----:B------:R-:W-:Y:S02]  /*0680*/  ULDC UR5, c[0x0][0x10] ;  /* 0x0000040000057ab9 */ /* 0x000fe40000000800 */
[----:B------:R-:W-:Y:S02]  /*0690*/  USHF.R.S32.HI UR9, URZ, 0x1f, UR4 ;  /* 0x0000001f3f097899 */ /* 0x000fe40008011404 */
[----:B------:R-:W-:Y:S02]  /*06a0*/  UMOV UR24, URZ ;  /* 0x0000003f00187c82 */ /* 0x000fe40008000000 */
[----:B------:R-:W-:-:S02]  /*06b0*/  ULEA.HI UR9, UR9, UR4, URZ, 0x6 ;  /* 0x0000000409097291 */ /* 0x000fc4000f8f303f */
[----:B------:R-:W-:Y:S02]  /*06c0*/  UIADD3 UR19, -UR14, 0x7f, UR12 ;  /* 0x0000007f0e137890 */ /* 0x000fe4000fffe10c */
[----:B------:R-:W-:-:S04]  /*06d0*/  ULEA.HI.SX32 UR9, UR9, UR5, 0x1a ;  /* 0x0000000509097291 */ /* 0x000fc8000f8fd23f */
[----:B------:R-:W-:-:S06]  /*06e0*/  UIADD3 UR9, UR9, -0x1, URZ ;  /* 0xffffffff09097890 */ /* 0x000fcc000fffe03f */
[----:B--2---:R-:W-:Y:S01]  /*06f0*/  IMAD.U32 R0, RZ, RZ, UR9 ;  /* 0x00000009ff007e24 */ /* 0x004fe2000f8e00ff */
[----:B---3--:R-:W2:Y:S01]  /*0700*/  I2F.RP R3, UR8 ;  /* 0x0000000800037d06 */ /* 0x008ea20008209400 */
[----:B------:R-:W-:-:S03]  /*0710*/  ULOP3.LUT UR9, UR9, UR5, URZ, 0x3c, !UPT ;  /* 0x0000000509097292 */ /* 0x000fc6000f8e3c3f */
[----:B------:R-:W-:-:S04]  /*0720*/  IABS R0, R0 ;  /* 0x0000000000007213 */ /* 0x000fc80000000000 */
[----:B------:R-:W3:Y:S01]  /*0730*/  R2UR UR7, R0 ;  /* 0x00000000000773c2 */ /* 0x000ee200000e0000 */
[----:B--2---:R-:W2:Y:S02]  /*0740*/  MUFU.RCP R2, R3 ;  /* 0x0000000300027308 */ /* 0x004ea40000001000 */
[----:B--2---:R-:W-:-:S06]  /*0750*/  IADD3 R2, R2, 0xffffffe, RZ ;  /* 0x0ffffffe02027810 */ /* 0x004fcc0007ffe0ff */
[----:B------:R-:W2:Y:S02]  /*0760*/  F2I.FTZ.U32.TRUNC.NTZ R2, R2 ;  /* 0x0000000200027305 */ /* 0x000ea4000021f000 */
[----:B--2---:R-:W2:Y:S02]  /*0770*/  R2UR UR25, R2 ;  /* 0x00000000021973c2 */ /* 0x004ea400000e0000 */
[----:B--2---:R-:W-:-:S04]  /*0780*/  UIADD3 UR4, URZ, -UR25, URZ ;  /* 0x800000193f047290 */ /* 0x004fc8000fffe03f */
[----:B------:R-:W-:-:S04]  /*0790*/  UIMAD UR4, UR4, UR8, URZ ;  /* 0x00000008040472a4 */ /* 0x000fc8000f8e023f */
[----:B------:R-:W-:-:S07]  /*07a0*/  UIMAD.WIDE.U32 UR24, UR25, UR4, UR24 ;  /* 0x00000004191872a5 */ /* 0x000fce000f8e0018 */
[----:B------:R-:W-:Y:S02]  /*07b0*/  UMOV UR17, UR25 ;  /* 0x0000001900117c82 */ /* 0x000fe40008000000 */
[----:B---3--:R-:W-:-:S07]  /*07c0*/  UIMAD.WIDE.U32 UR24, UR17, UR7, URZ ;  /* 0x00000007111872a5 */ /* 0x008fce000f8e003f */
[----:B------:R-:W-:Y:S02]  /*07d0*/  UMOV UR17, UR25 ;  /* 0x0000001900117c82 */ /* 0x000fe40008000000 */
[----:B------:R-:W-:-:S04]  /*07e0*/  UIADD3 UR4, -UR17, URZ, URZ ;  /* 0x0000003f11047290 */ /* 0x000fc8000fffe13f */
[----:B------:R-:W-:Y:S02]  /*07f0*/  UIMAD UR4, UR8, UR4, UR7 ;  /* 0x00000004080472a4 */ /* 0x000fe4000f8e0207 */
[----:B------:R-:W-:Y:S02]  /*0800*/  UIADD3 UR7, UR13, 0x3f, URZ ;  /* 0x0000003f0d077890 */ /* 0x000fe4000fffe03f */
[----:B------:R-:W-:-:S11]  /*0810*/  UISETP.GT.U32.AND UP0, UPT, UR8, UR4, UPT ;  /* 0x000000040800728c */ /* 0x000fd6000bf04070 */
[----:B------:R-:W-:Y:S02]  /*0820*/  @!UP0 UIADD3 UR4, UR4, -UR8, URZ ;  /* 0x8000000804048290 */ /* 0x000fe4000fffe03f */
[----:B------:R-:W-:Y:S02]  /*0830*/  @!UP0 UIADD3 UR17, UR17, 0x1, URZ ;  /* 0x0000000111118890 */ /* 0x000fe4000fffe03f */
[----:B------:R-:W-:Y:S02]  /*0840*/  UISETP.GE.U32.AND UP1, UPT, UR4, UR8, UPT ;  /* 0x000000080400728c */ /* 0x000fe4000bf26070 */
[----:B------:R-:W-:Y:S02]  /*0850*/  UISETP.GE.AND UP0, UPT, UR9, URZ, UPT ;  /* 0x0000003f0900728c */ /* 0x000fe4000bf06270 */
[----:B------:R-:W-:Y:S02]  /*0860*/  UIADD3 UR8, UR13, UR12, -UR14 ;  /* 0x0000000c0d087290 */ /* 0x000fe4000fffe80e */
[----:B------:R-:W-:-:S02]  /*0870*/  ULDC UR4, c[0x0][0x2e4] ;  /* 0x0000b90000047ab9 */ /* 0x000fc40000000800 */
[----:B------:R-:W-:Y:S02]  /*0880*/  UIADD3 UR4, UR8, -UR4, URZ ;  /* 0x8000000408047290 */ /* 0x000fe4000fffe03f */
[----:B------:R-:W-:Y:S02]  /*0890*/  USHF.R.S32.HI UR8, URZ, 0x1f, UR7 ;  /* 0x0000001f3f087899 */ /* 0x000fe40008011407 */
[----:B------:R-:W-:Y:S02]  /*08a0*/  @UP1 UIADD3 UR17, UR17, 0x1, URZ ;  /* 0x0000000111111890 */ /* 0x000fe4000fffe03f */
[----:B------:R-:W-:Y:S02]  /*08b0*/  UISETP.NE.AND UP1, UPT, URZ, UR5, UPT ;  /* 0x000000053f00728c */ /* 0x000fe4000bf25270 */
[----:B------:R-:W-:Y:S02]  /*08c0*/  @!UP0 UIADD3 UR17, -UR17, URZ, URZ ;  /* 0x0000003f11118290 */ /* 0x000fe4000fffe13f */
[----:B------:R-:W-:-:S02]  /*08d0*/  ULDC UR9, c[0x0][0x2e8] ;  /* 0x0000ba0000097ab9 */ /* 0x000fc40000000800 */
[----:B------:R-:W-:Y:S02]  /*08e0*/  UIADD3 UR9, UR19, UR9, UR13 ;  /* 0x0000000913097290 */ /* 0x000fe4000fffe00d */
[----:B------:R-:W-:Y:S02]  /*08f0*/  ULEA.HI UR8, UR8, UR7, URZ, 0x6 ;  /* 0x0000000708087291 */ /* 0x000fe4000f8f303f */
[----:B------:R-:W-:Y:S02]  /*0900*/  USHF.R.S32.HI UR7, URZ, 0x1f, UR9 ;  /* 0x0000001f3f077899 */ /* 0x000fe40008011409 */
[----:B------:R-:W-:Y:S02]  /*0910*/  @!UP1 ULOP3.LUT UR17, URZ, UR5, URZ, 0x33, !UPT ;  /* 0x000000053f119292 */ /* 0x000fe4000f8e333f */
[----:B------:R-:W-:Y:S02]  /*0920*/  USHF.R.S32.HI UR5, URZ, 0x1f, UR4 ;  /* 0x0000001f3f057899 */ /* 0x000fe40008011404 */
[----:B------:R-:W-:-:S02]  /*0930*/  UIMAD UR19, UR17, UR6, URZ ;  /* 0x00000006111372a4 */ /* 0x000fc4000f8e023f */
[----:B------:R-:W-:Y:S02]  /*0940*/  USHF.R.S32.HI UR8, URZ, 0x6, UR8 ;  /* 0x000000063f087899 */ /* 0x000fe40008011408 */
[----:B------:R-:W-:Y:S02]  /*0950*/  UIADD3 UR17, UR17, UR19, URZ ;  /* 0x0000001311117290 */ /* 0x000fe4000fffe03f */
[----:B------:R-:W-:Y:S02]  /*0960*/  ULEA.HI UR5, UR5, UR4, URZ, 0x6 ;  /* 0x0000000405057291 */ /* 0x000fe4000f8f303f */
[----:B------:R-:W-:Y:S02]  /*0970*/  ULEA.HI UR4, UR7, UR9, URZ, 0x6 ;  /* 0x0000000907047291 */ /* 0x000fe4000f8f303f */
[----:B------:R-:W-:Y:S02]  /*0980*/  UISETP.LT.AND UP0, UPT, UR8, UR17, UPT ;  /* 0x000000110800728c */ /* 0x000fe4000bf01270 */
[----:B------:R-:W-:-:S02]  /*0990*/  USHF.R.S32.HI UR5, URZ, 0x6, UR5 ;  /* 0x000000063f057899 */ /* 0x000fc40008011405 */
[----:B------:R-:W-:Y:S02]  /*09a0*/  USHF.R.S32.HI UR4, URZ, 0x6, UR4 ;  /* 0x000000063f047899 */ /* 0x000fe40008011404 */
[----:B------:R-:W-:Y:S02]  /*09b0*/  USEL UR8, UR8, UR17, UP0 ;  /* 0x0000001108087287 */ /* 0x000fe40008000000 */
[----:B------:R-:W-:Y:S02]  /*09c0*/  UISETP.LT.AND UP1, UPT, UR19, UR5, UPT ;  /* 0x000000051300728c */ /* 0x000fe4000bf21270 */
[----:B------:R-:W-:Y:S02]  /*09d0*/  UISETP.LT.AND UP0, UPT, UR8, UR4, UPT ;  /* 0x000000040800728c */ /* 0x000fe4000bf01270 */
[----:B------:R-:W-:Y:S02]  /*09e0*/  USEL UR19, UR19, UR5, !UP1 ;  /* 0x0000000513137287 */ /* 0x000fe4000c800000 */
[----:B------:R-:W-:-:S04]  /*09f0*/  USEL UR8, UR8, UR4, UP0 ;  /* 0x0000000408087287 */ /* 0x000fc80008000000 */
[----:B------:R-:W-:-:S06]  /*0a00*/  UISETP.GE.AND UP0, UPT, UR19, UR8, UPT ;  /* 0x000000081300728c */ /* 0x000fcc000bf06270 */
[----:B------:R-:W-:-:S13]  /*0a10*/  PLOP3.LUT P0, PT, PT, PT, UP0, 0x80, 0x0 ;  /* 0x000000000000781c */ /* 0x000fda0003f0f008 */
[----:B------:R-:W-:Y:S05]  /*0a20*/  @!P0 BRA `(.L_x_6698) ;  /* 0x000008e000008947 */ /* 0x000fea0003800000 */
[----:B-1----:R-:W-:Y:S01]  /*0a30*/  SHF.R.S32.HI R10, RZ, 0x1f, R11 ;  /* 0x0000001fff0a7819 */ /* 0x002fe2000001140b */
        /* <DEDUP_REMOVED lines=31> */
.L_x_6700:
[----:B------:R-:W-:Y:S05]  /*0c30*/  BSYNC B0 ;  /* 0x0000000000007941 */ /* 0x000fea0003800000 */
.L_x_6699:
        /* <DEDUP_REMOVED lines=10> */
.L_x_6702:
[----:B------:R-:W-:Y:S05]  /*0ce0*/  BSYNC B0 ;  /* 0x0000000000007941 */ /* 0x000fea0003800000 */
.L_x_6701:
        /* <DEDUP_REMOVED lines=10> */
.L_x_6704:
[----:B------:R-:W-:Y:S05]  /*0d90*/  BSYNC B0 ;  /* 0x0000000000007941 */ /* 0x000fea0003800000 */
.L_x_6703:
        /* <DEDUP_REMOVED lines=10> */
.L_x_6706:
[----:B------:R-:W-:Y:S05]  /*0e40*/  BSYNC B0 ;  /* 0x0000000000007941 */ /* 0x000fea0003800000 */
.L_x_6705:
        /* <DEDUP_REMOVED lines=10> */
.L_x_6708:
[----:B------:R-:W-:Y:S05]  /*0ef0*/  BSYNC B0 ;  /* 0x0000000000007941 */ /* 0x000fea0003800000 */
.L_x_6707:
        /* <DEDUP_REMOVED lines=10> */
.L_x_6710:
[----:B------:R-:W-:Y:S05]  /*0fa0*/  BSYNC B0 ;  /* 0x0000000000007941 */ /* 0x000fea0003800000 */
.L_x_6709:
        /* <DEDUP_REMOVED lines=10> */
.L_x_6712:
[----:B------:R-:W-:Y:S05]  /*1050*/  BSYNC B0 ;  /* 0x0000000000007941 */ /* 0x000fea0003800000 */
.L_x_6711:
        /* <DEDUP_REMOVED lines=10> */
.L_x_6714:
[----:B------:R-:W-:Y:S05]  /*1100*/  BSYNC B0 ;  /* 0x0000000000007941 */ /* 0x000fea0003800000 */
.L_x_6713:
        /* <DEDUP_REMOVED lines=32> */
.L_x_6698:
        /* <DEDUP_REMOVED lines=15> */
[----:B------:R-:W-:Y:S02]  /*1400*/  UMOV UR31, URZ ;  /* 0x0000003f001f7c82 */ /* 0x000fe40008000000 */
[----:B------:R-:W-:Y:S02]  /*1410*/  UPLOP3.LUT UP6, UPT, UPT, UPT, UPT, 0x40, 0x0 ;  /* 0x000000000000789c */ /* 0x000fe40003fce870 */
[----:B------:R-:W-:-:S03]  /*1420*/  UMOV UR17, UR27 ;  /* 0x0000001b00117c82 */ /* 0x000fc60008000000 */
[----:B------:R-:W-:Y:S02]  /*1430*/  @UP1 USHF.R.S32.HI UR9, URZ, 0x1f, UR27 ;  /* 0x0000001f3f091899 */ /* 0x000fe4000801141b */
[----:B------:R-:W-:Y:S02]  /*1440*/  @UP1 UIMAD.WIDE.U32 UR24, UR27, UR4, URZ ;  /* 0x000000041b1812a5 */ /* 0x000fe4000f8e003f */
[----:B------:R-:W-:Y:S02]  /*1450*/  @UP1 UIMAD UR9, UR9, UR4, URZ ;  /* 0x00000004090912a4 */ /* 0x000fe4000f8e023f */
[----:B------:R-:W-:Y:S02]  /*1460*/  @UP1 ULEA UR30, UP0, UR24, UR6, 0x2 ;  /* 0x00000006181e1291 */ /* 0x000fe4000f80103f */
[----:B------:R-:W-:-:S04]  /*1470*/  @UP1 UIMAD UR4, UR27, UR5, UR9 ;  /* 0x000000051b0412a4 */ /* 0x000fc8000f8e0209 */
[----:B------:R-:W-:-:S03]  /*1480*/  @UP1 UIADD3 UR4, UR25, UR4, URZ ;  /* 0x0000000419041290 */ /* 0x000fc6000fffe03f */
[----:B------:R1:W3:Y:S01]  /*1490*/  R2UR UR9, R0 ;  /* 0x00000000000973c2 */ /* 0x0002e200000e0000 */
        /* <DEDUP_REMOVED lines=9> */
[----:B------:R-:W-:-:S04]  /*1530*/  UMOV UR20, URZ ;  /* 0x0000003f00147c82 */ /* 0x000fc80008000000 */
        /* <DEDUP_REMOVED lines=9> */
[----:B------:R-:W-:-:S07]  /*15d0*/  UIMAD.WIDE.U32 UR20, UR21, UR4, UR20 ;  /* 0x00000004151472a5 */ /* 0x000fce000f8e0014 */
[----:B------:R-:W-:Y:S02]  /*15e0*/  UMOV UR7, UR21 ;  /* 0x0000001500077c82 */ /* 0x000fe40008000000 */
[----:B--2---:R-:W-:-:S03]  /*15f0*/  UIMAD.WIDE.U32 UR20, UR7, UR5, URZ ;  /* 0x00000005071472a5 */ /* 0x004fc6000f8e003f */
[----:B------:R-:W-:Y:S02]  /*1600*/  ULDC UR7, c[0x0][0x2d0] ;  /* 0x0000b40000077ab9 */ /* 0x000fe40000000800 */
        /* <DEDUP_REMOVED lines=16> */
[----:B------:R-:W-:Y:S01]  /*1710*/  IMAD.U32 R0, RZ, RZ, UR16 ;  /* 0x00000010ff007e24 */ /* 0x000fe2000f8e00ff */
[----:B------:R-:W-:Y:S01]  /*1720*/  ULDC UR23, c[0x0][0x1c8] ;  /* 0x0000720000177ab9 */ /* 0x000fe20000000800 */
[----:B------:R1:W2:Y:S01]  /*1730*/  LDG.E R2, [R8.64] ;  /* 0x0000000a08027981 */ /* 0x0002a2000c1e1900 */
[----:B------:R-:W3:Y:S01]  /*1740*/  I2F.RP R5, R4 ;  /* 0x0000000400057306 */ /* 0x000ee20000209400 */
[----:B------:R-:W-:Y:S01]  /*1750*/  ULOP3.LUT UR23, UR16, UR23, URZ, 0x3c, !UPT ;  /* 0x0000001710177292 */ /* 0x000fe2000f8e3c3f */
[----:B------:R-:W-:Y:S01]  /*1760*/  IABS R0, R0 ;  /* 0x0000000000007213 */ /* 0x000fe20000000000 */
[----:B------:R-:W-:-:S02]  /*1770*/  UIADD3 UR21, -UR21, URZ, URZ ;  /* 0x0000003f15157290 */ /* 0x000fc4000fffe13f */
[----:B------:R-:W-:Y:S02]  /*1780*/  ULDC.64 UR4, c[0x0][0x180] ;  /* 0x0000600000047ab9 */ /* 0x000fe40000000a00 */
[----:B------:R-:W-:Y:S01]  /*1790*/  ISETP.LE.AND P0, PT, RZ, UR23, PT ;  /* 0x00000017ff007c0c */ /* 0x000fe2000bf03270 */
[----:B------:R-:W-:-:S04]  /*17a0*/  UIMAD UR7, UR21, UR7, UR6 ;  /* 0x00000007150772a4 */ /* 0x000fc8000f8e0206 */
[----:B------:R-:W-:Y:S01]  /*17b0*/  USHF.R.S32.HI UR6, URZ, 0x1f, UR7 ;  /* 0x0000001f3f067899 */ /* 0x000fe20008011407 */
[----:B---3--:R-:W3:Y:S02]  /*17c0*/  MUFU.RCP R6, R5 ;  /* 0x0000000500067308 */ /* 0x008ee40000001000 */
[----:B---3--:R-:W-:-:S06]  /*17d0*/  IADD3 R6, R6, 0xffffffe, RZ ;  /* 0x0ffffffe06067810 */ /* 0x008fcc0007ffe0ff */
[----:B------:R-:W3:Y:S02]  /*17e0*/  F2I.FTZ.U32.TRUNC.NTZ R7, R6 ;  /* 0x0000000600077305 */ /* 0x000ee4000021f000 */
[----:B---3--:R-:W-:Y:S01]  /*17f0*/  IMAD.MOV R3, RZ, RZ, -R7 ;  /* 0x000000ffff037224 */ /* 0x008fe200078e0a07 */
[----:B------:R-:W-:-:S03]  /*1800*/  MOV R6, RZ ;  /* 0x000000ff00067202 */ /* 0x000fc60000000f00 */
[----:B------:R-:W-:-:S04]  /*1810*/  IMAD R3, R3, R4, RZ ;  /* 0x0000000403037224 */ /* 0x000fc800078e02ff */
[----:B------:R-:W-:-:S06]  /*1820*/  IMAD.HI.U32 R3, R7, R3, R6 ;  /* 0x0000000307037227 */ /* 0x000fcc00078e0006 */
[----:B-1----:R-:W-:-:S04]  /*1830*/  IMAD.HI.U32 R8, R3, R0, RZ ;  /* 0x0000000003087227 */ /* 0x002fc800078e00ff */
        /* <DEDUP_REMOVED lines=17> */
[----:B------:R-:W-:-:S03]  /*1950*/  UIMAD UR20, UR18, UR5, UR20 ;  /* 0x00000005121472a4 */ /* 0x000fc6000f8e0214 */
[----:B------:R-:W-:Y:S02]  /*1960*/  ULDC.64 UR4, c[0x0][0x198] ;  /* 0x0000660000047ab9 */ /* 0x000fe40000000a00 */
[----:B------:R-:W-:Y:S02]  /*1970*/  UIADD3 UR25, UR25, UR20, URZ ;  /* 0x0000001419197290 */ /* 0x000fe4000fffe03f */
[----:B------:R-:W-:Y:S02]  /*1980*/  UIMAD UR20, UR6, UR4, URZ ;  /* 0x00000004061472a4 */ /* 0x000fe4000f8e023f */
[----:B------:R-:W-:Y:S02]  /*1990*/  UIMAD.WIDE.U32 UR24, UR7, UR4, UR24 ;  /* 0x00000004071872a5 */ /* 0x000fe4000f8e0018 */
        /* <DEDUP_REMOVED lines=13> */
.L_x_6715:
        /* <DEDUP_REMOVED lines=19> */
.L_x_6717:
[----:B------:R-:W-:Y:S01]  /*1ba0*/  IABS R3, c[0x0][0x1c8] ;  /* 0x0000720000037a13 */ /* 0x000fe20000000000 */
[----:B------:R-:W-:Y:S01]  /*1bb0*/  IMAD.U32 R0, RZ, RZ, UR16 ;  /* 0x00000010ff007e24 */ /* 0x000fe2000f8e00ff */
[----:B------:R-:W-:Y:S02]  /*1bc0*/  ULDC UR4, c[0x0][0x1c8] ;  /* 0x0000720000047ab9 */ /* 0x000fe40000000800 */
[----:B------:R-:W1:Y:S01]  /*1bd0*/  I2F.RP R6, R3 ;  /* 0x0000000300067306 */ /* 0x000e620000209400 */
[----:B------:R-:W-:Y:S01]  /*1be0*/  ULOP3.LUT UR4, UR16, UR4, URZ, 0x3c, !UPT ;  /* 0x0000000410047292 */ /* 0x000fe2000f8e3c3f */
[----:B------:R-:W-:Y:S01]  /*1bf0*/  IABS R0, R0 ;  /* 0x0000000000007213 */ /* 0x000fe20000000000 */
[----:B------:R-:W-:Y:S02]  /*1c00*/  ULEA UR7, UR8, 0xffffffc0, 0x6 ;  /* 0xffffffc008077891 */ /* 0x000fe4000f8e303f */
[----:B------:R-:W-:Y:S02]  /*1c10*/  UMOV UR25, UR23 ;  /* 0x0000001700197c82 */ /* 0x000fe40008000000 */
[----:B------:R-:W-:Y:S01]  /*1c20*/  ISETP.LE.AND P2, PT, RZ, UR4, PT ;  /* 0x00000004ff007c0c */ /* 0x000fe2000bf43270 */
[----:B------:R-:W-:-:S02]  /*1c30*/  USHF.R.S32.HI UR6, URZ, 0x1f, UR7 ;  /* 0x0000001f3f067899 */ /* 0x000fc40008011407 */
[----:B------:R-:W-:Y:S02]  /*1c40*/  ULDC.64 UR4, c[0x0][0x198] ;  /* 0x0000660000047ab9 */ /* 0x000fe40000000a00 */
[----:B------:R-:W-:Y:S02]  /*1c50*/  UIMAD UR21, UR6, UR4, URZ ;  /* 0x00000004061572a4 */ /* 0x000fe4000f8e023f */
[----:B------:R-:W-:Y:S01]  /*1c60*/  UIMAD.WIDE.U32 UR24, UR7, UR4, UR24 ;  /* 0x00000004071872a5 */ /* 0x000fe2000f8e0018 */
[----:B-1----:R-:W1:Y:S01]  /*1c70*/  MUFU.RCP R4, R6 ;  /* 0x0000000600047308 */ /* 0x002e620000001000 */
[----:B------:R-:W-:Y:S02]  /*1c80*/  UIMAD UR4, UR7, UR5, UR21 ;  /* 0x00000005070472a4 */ /* 0x000fe4000f8e0215 */
[----:B------:R-:W-:Y:S02]  /*1c90*/  @UP0 UIADD3 UR20, UR18, UR20, URZ ;  /* 0x0000001412140290 */ /* 0x000fe4000fffe03f */
[----:B------:R-:W-:-:S06]  /*1ca0*/  UIADD3 UR4, UR25, UR4, URZ ;  /* 0x0000000419047290 */ /* 0x000fcc000fffe03f */
[----:B------:R-:W-:Y:S01]  /*1cb0*/  MOV R19, UR4 ;  /* 0x0000000400137c02 */ /* 0x000fe20008000f00 */
[----:B------:R-:W-:Y:S01]  /*1cc0*/  ULDC.64 UR4, c[0x0][0x1a0] ;  /* 0x0000680000047ab9 */ /* 0x000fe20000000a00 */
[----:B-1----:R-:W-:-:S04]  /*1cd0*/  IADD3 R4, R4, 0xffffffe, RZ ;  /* 0x0ffffffe04047810 */ /* 0x002fc80007ffe0ff */
[----:B------:R-:W1:Y:S02]  /*1ce0*/  F2I.FTZ.U32.TRUNC.NTZ R5, R4 ;  /* 0x0000000400057305 */ /* 0x000e64000021f000 */
[----:B-1----:R-:W-:Y:S01]  /*1cf0*/  IMAD.MOV R2, RZ, RZ, -R5 ;  /* 0x000000ffff027224 */ /* 0x002fe200078e0a05 */
[----:B------:R-:W-:-:S03]  /*1d00*/  MOV R4, RZ ;  /* 0x000000ff00047202 */ /* 0x000fc60000000f00 */
[----:B------:R-:W-:-:S04]  /*1d10*/  IMAD R2, R2, R3, RZ ;  /* 0x0000000302027224 */ /* 0x000fc800078e02ff */
[----:B------:R-:W-:-:S04]  /*1d20*/  IMAD.HI.U32 R5, R5, R2, R4 ;  /* 0x0000000205057227 */ /* 0x000fc800078e0004 */
[----:B------:R-:W-:-:S04]  /*1d30*/  IMAD.MOV.U32 R2, RZ, RZ, R0 ;  /* 0x000000ffff027224 */ /* 0x000fc800078e0000 */
        /* <DEDUP_REMOVED lines=10> */
[----:B------:R-:W-:Y:S01]  /*1de0*/  ISETP.NE.AND P1, PT, RZ, c[0x0][0x1c8], PT ;  /* 0x00007200ff007a0c */ /* 0x000fe20003f25270 */
[----:B------:R-:W-:-:S04]  /*1df0*/  @UP0 UIMAD.WIDE.U32 UR24, UR20, UR4, URZ ;  /* 0x00000004141802a5 */ /* 0x000fc8000f8e003f */
[----:B------:R-:W-:-:S06]  /*1e00*/  @UP0 UIMAD UR20, UR20, UR5, UR25 ;  /* 0x00000005141402a4 */ /* 0x000fcc000f8e0219 */
        /* <DEDUP_REMOVED lines=18> */
[----:B------:R-:W-:Y:S02]  /*1f30*/  UMOV UR20, UR24 ;  /* 0x0000001800147c82 */ /* 0x000fe40008000000 */
[----:B------:R-:W-:Y:S02]  /*1f40*/  UIMAD UR5, UR17, UR5, UR18 ;  /* 0x00000005110572a4 */ /* 0x000fe4000f8e0212 */
[----:B------:R-:W-:-:S04]  /*1f50*/  UIMAD.WIDE.U32 UR24, UR17, UR4, UR20 ;  /* 0x00000004111872a5 */ /* 0x000fc8000f8e0014 */
[----:B------:R-:W-:Y:S02]  /*1f60*/  UIADD3 UR20, UR25, UR5, URZ ;  /* 0x0000000519147290 */ /* 0x000fe4000fffe03f */
.L_x_6716:
[----:B------:R-:W-:Y:S01]  /*1f70*/  SHF.R.S32.HI R4, RZ, 0x1f, R11 ;  /* 0x0000001fff047819 */ /* 0x000fe2000001140b */
[----:B------:R-:W-:Y:S01]  /*1f80*/  UISETP.NE.AND UP0, UPT, UR15, -0x1, UPT ;  /* 0xffffffff0f00788c */ /* 0x000fe2000bf05270 */
[----:B------:R-:W1:Y:S01]  /*1f90*/  S2R R21, SR_CTAID.X ;  /* 0x0000000000157919 */ /* 0x000e620000002500 */
[----:B------:R-:W-:Y:S01]  /*1fa0*/  ULDC.64 UR4, c[0x0][0x190] ;  /* 0x0000640000047ab9 */ /* 0x000fe20000000a00 */
[CC--:B------:R-:W-:Y:S01]  /*1fb0*/  LEA.HI R2, R4.reuse, R11.reuse, RZ, 0x3 ;  /* 0x0000000b04027211 */ /* 0x0c0fe200078f18ff */
[----:B------:R-:W-:Y:S01]  /*1fc0*/  UIADD3 UR18, -UR12, UR14, URZ ;  /* 0x0000000e0c127290 */ /* 0x000fe2000fffe13f */
[----:B------:R-:W-:Y:S01]  /*1fd0*/  LEA.HI R0, R4, R11, RZ, 0x4 ;  /* 0x0000000b04007211 */ /* 0x000fe200078f20ff */
[----:B------:R-:W-:Y:S01]  /*1fe0*/  IMAD R7, R7, c[0x0][0x1b8], RZ ;  /* 0x00006e0007077a24 */ /* 0x000fe200078e02ff */
[----:B------:R-:W-:Y:S01]  /*1ff0*/  SHF.R.S32.HI R16, RZ, 0x3, R2 ;  /* 0x00000003ff107819 */ /* 0x000fe20000011402 */
[----:B------:R-:W-:Y:S01]  /*2000*/  USHF.R.S32.HI UR23, URZ, 0x1f, UR16 ;  /* 0x0000001f3f177899 */ /* 0x000fe20008011410 */
[----:B------:R-:W-:Y:S01]  /*2010*/  LOP3.LUT R2, R2, 0xfffffff8, RZ, 0xc0, !PT ;  /* 0xfffffff802027812 */ /* 0x000fe200078ec0ff */
[----:B------:R-:W-:Y:S01]  /*2020*/  BSSY B0, `(.L_x_6718) ;  /* 0x000006f000007945 */ /* 0x000fe20003800000 */
[----:B------:R-:W-:Y:S01]  /*2030*/  SHF.R.S32.HI R193, RZ, 0x4, R0 ;  /* 0x00000004ffc17819 */ /* 0x000fe20000011400 */
[----:B------:R-:W-:Y:S01]  /*2040*/  IMAD.SHL.U32 R196, R16, 0x40, RZ ;  /* 0x0000004010c47824 */ /* 0x000fe200078e00ff */
[----:B------:R-:W-:Y:S01]  /*2050*/  @UP0 UIMAD.WIDE.U32 UR28, UR15, UR4, URZ ;  /* 0x000000040f1c02a5 */ /* 0x000fe2000f8e003f */
[----:B------:R-:W-:Y:S01]  /*2060*/  IMAD.IADD R2, R11, 0x1, -R2 ;  /* 0x000000010b027824 */ /* 0x000fe200078e0a02 */
[----:B------:R-:W-:-:S02]  /*2070*/  LEA.HI R6, R0, R193, RZ, 0x1 ;  /* 0x000000c100067211 */ /* 0x000fc400078f08ff */
[----:B------:R-:W-:Y:S01]  /*2080*/  LOP3.LUT R196, R196, 0x1c0, RZ, 0xc0, !PT ;  /* 0x000001c0c4c47812 */ /* 0x000fe200078ec0ff */
[----:B------:R-:W-:Y:S01]  /*2090*/  IMAD.SHL.U32 R197, R2, 0x8, RZ ;  /* 0x0000000802c57824 */ /* 0x000fe200078e00ff */
[----:B------:R-:W-:Y:S01]  /*20a0*/  LOP3.LUT R0, R0, 0xfffffff0, RZ, 0xc0, !PT ;  /* 0xfffffff000007812 */ /* 0x000fe200078ec0ff */
[----:B------:R-:W-:Y:S01]  /*20b0*/  @UP0 UIMAD UR17, UR15, UR5, UR29 ;  /* 0x000000050f1102a4 */ /* 0x000fe2000f8e021d */
[----:B------:R-:W-:Y:S01]  /*20c0*/  SHF.R.S32.HI R17, RZ, 0x1f, R16 ;  /* 0x0000001fff117819 */ /* 0x000fe20000011410 */
[----:B------:R-:W-:Y:S01]  /*20d0*/  @!UP0 USHF.R.S32.HI UR15, URZ, 0x1f, UR27 ;  /* 0x0000001f3f0f8899 */ /* 0x000fe2000801141b */
[----:B------:R-:W-:Y:S01]  /*20e0*/  LOP3.LUT R5, R196, 0x38, R197, 0xf8, !PT ;  /* 0x00000038c4057812 */ /* 0x000fe200078ef8c5 */
[----:B------:R-:W-:Y:S01]  /*20f0*/  IMAD.IADD R0, R11, 0x1, -R0 ;  /* 0x000000010b007824 */ /* 0x000fe200078e0a00 */
[----:B------:R-:W-:Y:S01]  /*2100*/  SHF.R.U32.HI R196, RZ, 0x3, R196 ;  /* 0x00000003ffc47819 */ /* 0x000fe200000116c4 */
[----:B------:R-:W-:Y:S01]  /*2110*/  ULDC.64 UR4, c[0x0][0x178] ;  /* 0x00005e0000047ab9 */ /* 0x000fe20000000a00 */
[----:B------:R-:W-:Y:S01]  /*2120*/  IADD3 R12, P0, R197, UR24, RZ ;  /* 0x00000018c50c7c10 */ /* 0x000fe2000ff1e0ff */
[----:B------:R-:W-:Y:S01]  /*2130*/  @!UP0 UIMAD UR15, UR15, UR4, URZ ;  /* 0x000000040f0f82a4 */ /* 0x000fe2000f8e023f */
[----:B------:R-:W-:Y:S01]  /*2140*/  LOP3.LUT R196, R5, R196, RZ, 0x3c, !PT ;  /* 0x000000c405c47212 */ /* 0x000fe200078e3cff */
[----:B------:R-:W-:Y:S01]  /*2150*/  @!UP0 UIMAD.WIDE.U32 UR32, UR27, UR4, URZ ;  /* 0x000000041b2082a5 */ /* 0x000fe2000f8e003f */
[-C--:B------:R-:W-:Y:S01]  /*2160*/  LEA.HI R5, R4, R11.reuse, RZ, 0x6 ;  /* 0x0000000b04057211 */ /* 0x080fe200078f30ff */
[----:B------:R-:W-:Y:S01]  /*2170*/  @!UP0 UIMAD UR5, UR27, UR5, UR15 ;  /* 0x000000051b0582a4 */ /* 0x000fe2000f8e020f */
[----:B------:R-:W-:Y:S01]  /*2180*/  SHF.R.S32.HI R3, RZ, 0x1f, R0 ;  /* 0x0000001fff037819 */ /* 0x000fe20000011400 */
[----:B------:R-:W-:Y:S01]  /*2190*/  IMAD R133, R17, c[0x0][0x198], RZ ;  /* 0x0000660011857a24 */ /* 0x000fe200078e02ff */
[----:B------:R-:W-:Y:S01]  /*21a0*/  IADD3 R18, P1, R197, R18, RZ ;  /* 0x00000012c5127210 */ /* 0x000fe20007f3e0ff */
[----:B------:R-:W-:Y:S01]  /*21b0*/  IMAD.SHL.U32 R5, R5, 0x8, RZ ;  /* 0x0000000805057824 */ /* 0x000fe200078e00ff */
[----:B------:R-:W-:Y:S01]  /*21c0*/  LEA.HI R3, R3, R0, RZ, 0x3 ;  /* 0x0000000003037211 */ /* 0x000fe200078f18ff */
[----:B------:R-:W-:Y:S01]  /*21d0*/  @!UP0 UMOV UR28, UR32 ;  /* 0x00000020001c8c82 */ /* 0x000fe20008000000 */
[----:B------:R-:W-:Y:S01]  /*21e0*/  LOP3.LUT R6, R6, 0xfffffffe, RZ, 0xc0, !PT ;  /* 0xfffffffe06067812 */ /* 0x000fe200078ec0ff */
[----:B------:R-:W-:Y:S01]  /*21f0*/  @!UP0 UIADD3 UR17, UR33, UR5, URZ ;  /* 0x0000000521118290 */ /* 0x000fe2000fffe03f */
[----:B------:R-:W-:Y:S01]  /*2200*/  LOP3.LUT R9, R3, 0xfffffff8, RZ, 0xc0, !PT ;  /* 0xfffffff803097812 */ /* 0x000fe200078ec0ff */
[----:B------:R-:W-:Y:S01]  /*2210*/  IMAD R133, R16, c[0x0][0x19c], R133 ;  /* 0x0000670010857a24 */ /* 0x000fe200078e0285 */
[----:B------:R-:W-:Y:S01]  /*2220*/  LOP3.LUT R196, R196, 0xfffffe00, R5, 0xf8, !PT ;  /* 0xfffffe00c4c47812 */ /* 0x000fe200078ef805 */
[----:B------:R-:W-:Y:S01]  /*2230*/  IMAD.IADD R193, R193, 0x1, -R6 ;  /* 0x00000001c1c17824 */ /* 0x000fe200078e0a06 */
[----:B------:R-:W-:Y:S01]  /*2240*/  SHF.R.S32.HI R5, RZ, 0x1f, R197 ;  /* 0x0000001fff057819 */ /* 0x000fe200000114c5 */
[----:B------:R-:W-:Y:S01]  /*2250*/  IMAD.IADD R0, R0, 0x1, -R9 ;  /* 0x0000000100007824 */ /* 0x000fe200078e0a09 */
[----:B------:R-:W-:Y:S01]  /*2260*/  ULDC.64 UR4, c[0x0][0x1a8] ;  /* 0x00006a0000047ab9 */ /* 0x000fe20000000a00 */
[----:B------:R-:W-:Y:S01]  /*2270*/  IMAD R6, R8, c[0x0][0x1bc], R7 ;  /* 0x00006f0008067a24 */ /* 0x000fe200078e0207 */
[C---:B------:R-:W-:Y:S01]  /*2280*/  IADD3.X R13, R5.reuse, UR20, RZ, P0, !PT ;  /* 0x00000014050d7c10 */ /* 0x040fe200087fe4ff */
[----:B------:R-:W-:Y:S01]  /*2290*/  IMAD.X R19, R5, 0x1, R10, P1 ;  /* 0x0000000105137824 */ /* 0x000fe200008e060a */
[----:B------:R-:W-:Y:S01]  /*22a0*/  IADD3 R14, P0, R197, UR28, RZ ;  /* 0x0000001cc50e7c10 */ /* 0x000fe2000ff1e0ff */
[----:B------:R-:W-:Y:S01]  /*22b0*/  UIMAD UR4, UR23, UR4, URZ ;  /* 0x00000004170472a4 */ /* 0x000fe2000f8e023f */
[----:B------:R-:W-:Y:S01]  /*22c0*/  LEA.HI R89, R4, R11, RZ, 0x5 ;  /* 0x0000000b04597211 */ /* 0x000fe200078f28ff */
[----:B------:R-:W-:Y:S01]  /*22d0*/  IMAD.WIDE.U32 R134, R16, c[0x0][0x198], R18 ;  /* 0x0000660010867a25 */ /* 0x000fe200078e0012 */
[----:B------:R-:W-:Y:S01]  /*22e0*/  IADD3.X R15, R5, UR17, RZ, P0, !PT ;  /* 0x00000011050f7c10 */ /* 0x000fe200087fe4ff */
[----:B------:R-:W-:Y:S01]  /*22f0*/  UIMAD UR4, UR16, UR5, UR4 ;  /* 0x00000005100472a4 */ /* 0x000fe2000f8e0204 */
[C---:B------:R-:W-:Y:S01]  /*2300*/  R2P PR, R0.reuse, 0x6 ;  /* 0x0000000600007804 */ /* 0x040fe20000000000 */
[----:B------:R-:W-:Y:S01]  /*2310*/  IMAD.SHL.U32 R0, R0, 0x40, RZ ;  /* 0x0000004000007824 */ /* 0x000fe200078e00ff */
[----:B------:R-:W-:Y:S01]  /*2320*/  IADD3 R144, P0, R16, UR7, RZ ;  /* 0x0000000710907c10 */ /* 0x000fe2000ff1e0ff */
[----:B------:R-:W-:Y:S01]  /*2330*/  IMAD.IADD R133, R135, 0x1, R133 ;  /* 0x0000000187857824 */ /* 0x000fe200078e0285 */
[----:B------:R-:W-:Y:S01]  /*2340*/  IADD3 R4, R197, 0x40, RZ ;  /* 0x00000040c5047810 */ /* 0x000fe20007ffe0ff */
[----:B------:R-:W-:Y:S01]  /*2350*/  IMAD.SHL.U32 R5, R193, 0x8, RZ ;  /* 0x00000008c1057824 */ /* 0x000fe200078e00ff */
[----:B------:R-:W-:Y:S01]  /*2360*/  IADD3.X R135, R17, UR6, RZ, P0, !PT ;  /* 0x0000000611877c10 */ /* 0x000fe200087fe4ff */
[----:B------:R-:W-:Y:S01]  /*2370*/  IMAD.WIDE.U32 R8, R8, c[0x0][0x1b8], R12 ;  /* 0x00006e0008087a25 */ /* 0x000fe200078e000c */
[----:B------:R-:W-:-:S02]  /*2380*/  LOP3.LUT R0, R0, 0x1c0, RZ, 0xc0, !PT ;  /* 0x000001c000007812 */ /* 0x000fc400078ec0ff */
[----:B------:R-:W-:Y:S01]  /*2390*/  ISETP.GE.AND P0, PT, R16, UR18, PT ;  /* 0x0000001210007c0c */ /* 0x000fe2000bf06270 */
[----:B------:R-:W-:Y:S01]  /*23a0*/  IMAD.U32 R12, RZ, RZ, UR16 ;  /* 0x00000010ff0c7e24 */ /* 0x000fe2000f8e00ff */
[----:B------:R-:W-:Y:S01]  /*23b0*/  LOP3.LUT R5, R0, 0x8, R5, 0xf8, !PT ;  /* 0x0000000800057812 */ /* 0x000fe200078ef805 */
[----:B------:R-:W-:Y:S01]  /*23c0*/  IMAD.IADD R7, R9, 0x1, R6 ;  /* 0x0000000109077824 */ /* 0x000fe200078e0206 */
[----:B------:R-:W-:Y:S01]  /*23d0*/  SHF.R.U32.HI R0, RZ, 0x3, R0 ;  /* 0x00000003ff007819 */ /* 0x000fe20000011600 */
[----:B------:R-:W-:Y:S02]  /*23e0*/  IMAD R135, R135, c[0x0][0x1a0], RZ ;  /* 0x0000680087877a24 */ /* 0x000fe400078e02ff */
[----:B------:R-:W-:Y:S01]  /*23f0*/  IMAD.MOV.U32 R6, RZ, RZ, R8 ;  /* 0x000000ffff067224 */ /* 0x000fe200078e0008 */
[----:B------:R-:W-:Y:S01]  /*2400*/  LOP3.LUT R0, R5, R0, RZ, 0x3c, !PT ;  /* 0x0000000005007212 */ /* 0x000fe200078e3cff */
[----:B------:R-:W-:-:S04]  /*2410*/  IMAD.WIDE.U32 R12, R12, c[0x0][0x1a8], R14 ;  /* 0x00006a000c0c7a25 */ /* 0x000fc800078e000e */
[C---:B------:R-:W-:Y:S01]  /*2420*/  IMAD R135, R144.reuse, c[0x0][0x1a4], R135 ;  /* 0x0000690090877a24 */ /* 0x040fe200078e0287 */
[----:B------:R-:W-:Y:S01]  /*2430*/  IADD3 R19, R13, UR4, RZ ;  /* 0x000000040d137c10 */ /* 0x000fe2000fffe0ff */
[----:B------:R-:W-:Y:S02]  /*2440*/  IMAD.SHL.U32 R3, R3, 0x40, RZ ;  /* 0x0000004003037824 */ /* 0x000fe400078e00ff */
[----:B------:R-:W-:Y:S01]  /*2450*/  IMAD.WIDE.U32 R144, R144, c[0x0][0x1a0], R6 ;  /* 0x0000680090907a25 */ /* 0x000fe200078e0006 */
[----:B------:R-:W-:Y:S02]  /*2460*/  LOP3.LUT R6, R89, 0xffffffe0, RZ, 0xc0, !PT ;  /* 0xffffffe059067812 */ /* 0x000fe400078ec0ff */
[----:B------:R-:W-:Y:S01]  /*2470*/  LOP3.LUT R0, R0, 0xfffffe00, R3, 0xf8, !PT ;  /* 0xfffffe0000007812 */ /* 0x000fe200078ef803 */
[----:B------:R-:W-:Y:S01]  /*2480*/  IMAD.MOV.U32 R7, RZ, RZ, 0x10 ;  /* 0x00000010ff077424 */ /* 0x000fe200078e00ff */
[----:B------:R-:W-:Y:S01]  /*2490*/  SHF.R.S32.HI R89, RZ, 0x5, R89 ;  /* 0x00000005ff597819 */ /* 0x000fe20000011459 */
[----:B------:R-:W-:Y:S01]  /*24a0*/  IMAD.MOV.U32 R5, RZ, RZ, 0x20 ;  /* 0x00000020ff057424 */ /* 0x000fe200078e00ff */
[----:B------:R-:W-:Y:S01]  /*24b0*/  IADD3 R3, R197, 0x80, RZ ;  /* 0x00000080c5037810 */ /* 0x000fe20007ffe0ff */
[----:B-1----:R-:W-:Y:S01]  /*24c0*/  IMAD.WIDE R20, R21, 0x40, R16 ;  /* 0x0000004015147825 */ /* 0x002fe200078e0210 */
        /* <DEDUP_REMOVED lines=36> */
.L_x_6719:
[----:B------:R-:W-:Y:S05]  /*2710*/  BSYNC B0 ;  /* 0x0000000000007941 */ /* 0x000fea0003800000 */
.L_x_6718:
        /* <DEDUP_REMOVED lines=37> */
.L_x_6721:
[----:B------:R-:W-:Y:S05]  /*2970*/  BSYNC B0 ;  /* 0x0000000000007941 */ /* 0x000fea0003800000 */
.L_x_6720:
        /* <DEDUP_REMOVED lines=37> */
.L_x_6723:
[----:B------:R-:W-:Y:S05]  /*2bd0*/  BSYNC B0 ;  /* 0x0000000000007941 */ /* 0x000fea0003800000 */
.L_x_6722:
        /* <DEDUP_REMOVED lines=36> */
.L_x_6725:
[----:B------:R-:W-:Y:S05]  /*2e20*/  BSYNC B0 ;  /* 0x0000000000007941 */ /* 0x000fea0003800000 */
.L_x_6724:
        /* <DEDUP_REMOVED lines=31> */
.L_x_6727:
[----:B------:R-:W-:Y:S05]  /*3020*/  BSYNC B0 ;  /* 0x0000000000007941 */ /* 0x000fea0003800000 */
.L_x_6726:
        /* <DEDUP_REMOVED lines=33> */
.L_x_6729:
[----:B------:R-:W-:Y:S05]  /*3240*/  BSYNC B0 ;  /* 0x0000000000007941 */ /* 0x000fea0003800000 */
.L_x_6728:
        /* <DEDUP_REMOVED lines=32> */
.L_x_6731:
[----:B------:R-:W-:Y:S05]  /*3450*/  BSYNC B0 ;  /* 0x0000000000007941 */ /* 0x000fea0003800000 */
.L_x_6730:
        /* <DEDUP_REMOVED lines=33> */
.L_x_6733:
[----:B------:R-:W-:Y:S05]  /*3670*/  BSYNC B0 ;  /* 0x0000000000007941 */ /* 0x000fea0003800000 */
.L_x_6732:
        /* <DEDUP_REMOVED lines=36> */
[----:B---3--:R-:W-:Y:S01]  /*38c0*/  @!P2 IMAD.MOV.U32 R10, RZ, RZ, R212 ;  /* 0x000000ffff0aa224 */ /* 0x008fe200078e00d4 */
        /* <DEDUP_REMOVED lines=17> */
.L_x_6735:
[----:B------:R-:W-:Y:S05]  /*39e0*/  BSYNC B0 ;  /* 0x0000000000007941 */ /* 0x000fea0003800000 */
.L_x_6734:
        /* <DEDUP_REMOVED lines=12> */
[----:B---3--:R-:W-:Y:S01]  /*3ab0*/  IMAD.U32 R11, RZ, RZ, UR23 ;  /* 0x00000017ff0b7e24 */ /* 0x008fe2000f8e00ff */
        /* <DEDUP_REMOVED lines=30> */
.L_x_6737:
[----:B------:R-:W-:Y:S05]  /*3ca0*/  BSYNC B0 ;  /* 0x0000000000007941 */ /* 0x000fea0003800000 */
.L_x_6736:
        /* <DEDUP_REMOVED lines=11> */
[----:B-1-3--:R-:W-:-:S03]  /*3d60*/  IMAD.SHL.U32 R10, R8, 0x20, RZ ;  /* 0x00000020080a7824 */ /* 0x00afc600078e00ff */
        /* <DEDUP_REMOVED lines=23> */
.L_x_6739:
[----:B------:R-:W-:Y:S05]  /*3ee0*/  BSYNC B0 ;  /* 0x0000000000007941 */ /* 0x000fea0003800000 */
.L_x_6738:
        /* <DEDUP_REMOVED lines=8> */
[----:B---3--:R-:W-:Y:S02]  /*3f70*/  MOV R8, c[0x0][0x1a0] ;  /* 0x0000680000087a02 */ /* 0x008fe40000000f00 */
[----:B------:R-:W-:-:S07]  /*3f80*/  ISETP.GE.AND P0, PT, R3, c[0x0][0x220], PT ;  /* 0x0000880003007a0c */ /* 0x000fce0003f06270 */
[----:B-1----:R-:W-:Y:S01]  /*3f90*/  @!P2 MOV R10, c[0x0][0x1a4] ;  /* 0x00006900000aaa02 */ /* 0x002fe20000000f00 */
        /* <DEDUP_REMOVED lines=29> */
.L_x_6741:
[----:B------:R-:W-:Y:S05]  /*4170*/  BSYNC B0 ;  /* 0x0000000000007941 */ /* 0x000fea0003800000 */
.L_x_6740:
[C---:B---3--:R-:W-:Y:S01]  /*4180*/  IMAD.SHL.U32 R8, R2.reuse, 0x40, RZ ;  /* 0x0000004002087824 */ /* 0x048fe200078e00ff */
[----:B------:R-:W-:Y:S01]  /*4190*/  R2P PR, R2, 0x6 ;  /* 0x0000000602007804 */ /* 0x000fe20000000000 */
[----:B------:R-:W-:Y:S01]  /*41a0*/  IMAD.SHL.U32 R16, R16, 0x8, RZ ;  /* 0x0000000810107824 */ /* 0x000fe200078e00ff */
[----:B------:R-:W0:Y:S01]  /*41b0*/  LDGDEPBAR ;  /* 0x00000000000079af */ /* 0x000e220000000000 */
[C---:B------:R-:W-:Y:S01]  /*41c0*/  IMAD R194, R89.reuse, 0x400, R0 ;  /* 0x0000040059c27824 */ /* 0x040fe200078e0200 */
[----:B------:R-:W-:Y:S01]  /*41d0*/  LOP3.LUT R9, R8, 0x1c0, RZ, 0xc0, !PT ;  /* 0x000001c008097812 */ /* 0x000fe200078ec0ff */
[----:B------:R-:W-:Y:S01]  /*41e0*/  UISETP.GT.AND UP0, UPT, UR25, UR19, UPT ;  /* 0x000000131900728c */ /* 0x000fe2000bf04270 */
[----:B------:R-:W-:Y:S01]  /*41f0*/  LEA R89, R89, UR12, 0x4 ;  /* 0x0000000c59597c11 */ /* 0x000fe2000f8e20ff */
        /* <DEDUP_REMOVED lines=10> */
[----:B------:R-:W-:Y:S01]  /*42a0*/  IMAD.IADD R6, R6, 0x1, R89 ;  /* 0x0000000106067824 */ /* 0x000fe200078e0259 */
[----:B------:R-:W-:Y:S01]  /*42b0*/  PLOP3.LUT P4, PT, PT, PT, UP0, 0x80, 0x0 ;  /* 0x000000000000781c */ /* 0x000fe20003f8f008 */
[----:B------:R-:W-:Y:S01]  /*42c0*/  IMAD R193, R193, 0x200, R8 ;  /* 0x00000200c1c17824 */ /* 0x000fe200078e0208 */
[----:B------:R-:W-:Y:S01]  /*42d0*/  LDSM.16.M88.4 R48, [R190] ;  /* 0x00000000be30783b */ /* 0x000fe20000000200 */
[----:B------:R-:W-:Y:S01]  /*42e0*/  UIADD3 UR14, UR13, -UR14, URZ ;  /* 0x8000000e0d0e7290 */ /* 0x000fe2000fffe03f */
[----:B------:R-:W-:Y:S01]  /*42f0*/  IADD3 R198, R6, 0x8, RZ ;  /* 0x0000000806c67810 */ /* 0x000fe20007ffe0ff */
[----:B------:R-:W-:Y:S01]  /*4300*/  IMAD.SHL.U32 R193, R193, 0x2, RZ ;  /* 0x00000002c1c17824 */ /* 0x000fe200078e00ff */
[----:B------:R-:W-:Y:S01]  /*4310*/  LDSM.16.M88.4 R76, [R189] ;  /* 0x00000000bd4c783b */ /* 0x000fe20000000200 */
[----:B------:R-:W-:-:S02]  /*4320*/  ULDC UR4, c[0x0][0x2e8] ;  /* 0x0000ba0000047ab9 */ /* 0x000fc40000000800 */
[----:B------:R-:W-:Y:S01]  /*4330*/  UIADD3 UR4, UR5, UR4, URZ ;  /* 0x0000000405047290 */ /* 0x000fe2000fffe03f */
[----:B-1----:R-:W1:Y:S01]  /*4340*/  LDSM.16.M88.4 R24, [R193+0x6000] ;  /* 0x00600000c118783b */ /* 0x002e620000000200 */
[C---:B------:R-:W-:Y:S02]  /*4350*/  IADD3 R2, R193.reuse, 0x6000, RZ ;  /* 0x00006000c1027810 */ /* 0x040fe40007ffe0ff */
[----:B------:R-:W-:Y:S01]  /*4360*/  IADD3 R191, R193, 0x6020, RZ ;  /* 0x00006020c1bf7810 */ /* 0x000fe20007ffe0ff */
[----:B------:R-:W3:Y:S01]  /*4370*/  LDSM.16.M88.4 R16, [R193+0x6800] ;  /* 0x00680000c110783b */ /* 0x000ee20000000200 */
[----:B------:R-:W-:Y:S01]  /*4380*/  @P1 IADD3 R191, R2, -0x20, RZ ;  /* 0xffffffe002bf1810 */ /* 0x000fe20007ffe0ff */
[----:B------:R-:W-:Y:S01]  /*4390*/  IMAD.MOV.U32 R2, RZ, RZ, 0x40 ;  /* 0x00000040ff027424 */ /* 0x000fe200078e00ff */
[----:B------:R-:W-:Y:S01]  /*43a0*/  IADD3 R203, R6, UR14, RZ ;  /* 0x0000000e06cb7c10 */ /* 0x000fe2000fffe0ff */
[----:B------:R-:W5:Y:S01]  /*43b0*/  LDSM.16.M88.4 R8, [R193+0x7000] ;  /* 0x00700000c108783b */ /* 0x000f620000000200 */
[----:B------:R-:W-:-:S02]  /*43c0*/  IADD3 R200, R198, UR14, RZ ;  /* 0x0000000ec6c87c10 */ /* 0x000fc4000fffe0ff */
[----:B------:R-:W-:Y:S01]  /*43d0*/  SEL R2, R2, 0xffffffc0, !P2 ;  /* 0xffffffc002027807 */ /* 0x000fe20005000000 */
[----:B------:R-:W4:Y:S01]  /*43e0*/  LDSM.16.M88.4 R32, [R191] ;  /* 0x00000000bf20783b */ /* 0x000f220000000200 */
[----:B------:R-:W-:Y:S02]  /*43f0*/  IADD3 R201, R6, UR4, RZ ;  /* 0x0000000406c97c10 */ /* 0x000fe4000fffe0ff */
[----:B------:R-:W-:Y:S01]  /*4400*/  IADD3 R198, R198, UR4, RZ ;  /* 0x00000004c6c67c10 */ /* 0x000fe2000fffe0ff */
[----:B------:R-:W2:Y:S01]  /*4410*/  LDSM.16.M88.4 R36, [R193+0x7800] ;  /* 0x00780000c124783b */ /* 0x000ea20000000200 */
[----:B------:R-:W-:Y:S01]  /*4420*/  IMAD.IADD R187, R193, 0x1, R2 ;  /* 0x00000001c1bb7824 */ /* 0x000fe200078e0202 */
[----:B------:R-:W-:Y:S01]  /*4430*/  IADD3 R202, R203, -c[0x0][0x2e4], RZ ;  /* 0x8000b900cbca7a10 */ /* 0x000fe20007ffe0ff */
[----:B------:R-:W-:Y:S01]  /*4440*/  IMAD.IADD R180, R2, 0x1, R191 ;  /* 0x0000000102b47824 */ /* 0x000fe200078e02bf */
[----:B------:R-:W2:Y:S01]  /*4450*/  LDSM.16.M88.4 R64, [R191+0x800] ;  /* 0x00080000bf40783b */ /* 0x000ea20000000200 */
[----:B------:R-:W-:-:S02]  /*4460*/  IADD3 R199, R200, -c[0x0][0x2e4], RZ ;  /* 0x8000b900c8c77a10 */ /* 0x000fc40007ffe0ff */
[----:B------:R-:W-:Y:S01]  /*4470*/  IMNMX R201, R201, UR13, PT ;  /* 0x0000000dc9c97c17 */ /* 0x000fe2000b800200 */
[----:B------:R-:W2:Y:S01]  /*4480*/  LDSM.16.M88.4 R60, [R191+0x1000] ;  /* 0x00100000bf3c783b */ /* 0x000ea20000000200 */
[----:B------:R-:W-:Y:S02]  /*4490*/  IMNMX R198, R198, UR13, PT ;  /* 0x0000000dc6c67c17 */ /* 0x000fe4000b800200 */
[----:B------:R-:W-:Y:S01]  /*44a0*/  IMNMX R202, RZ, R202, !PT ;  /* 0x000000caffca7217 */ /* 0x000fe20007800200 */
[----:B------:R-:W2:Y:S01]  /*44b0*/  LDSM.16.M88.4 R44, [R187+0x6000] ;  /* 0x00600000bb2c783b */ /* 0x000ea20000000200 */
[----:B------:R-:W-:Y:S02]  /*44c0*/  IMNMX R199, RZ, R199, !PT ;  /* 0x000000c7ffc77217 */ /* 0x000fe40007800200 */
[C---:B------:R-:W-:Y:S01]  /*44d0*/  IADD3 R183, R191.reuse, 0x800, RZ ;  /* 0x00000800bfb77810 */ /* 0x040fe20007ffe0ff */
[----:B------:R-:W2:Y:S01]  /*44e0*/  LDSM.16.M88.4 R84, [R191+0x1800] ;  /* 0x00180000bf54783b */ /* 0x000ea20000000200 */
[----:B------:R-:W-:-:S02]  /*44f0*/  IADD3 R182, R191, 0x1000, RZ ;  /* 0x00001000bfb67810 */ /* 0x000fc40007ffe0ff */
[C---:B------:R-:W-:Y:S01]  /*4500*/  IADD3 R181, R191.reuse, 0x1800, RZ ;  /* 0x00001800bfb57810 */ /* 0x040fe20007ffe0ff */
[----:B------:R-:W2:Y:S01]  /*4510*/  LDSM.16.M88.4 R40, [R187+0x6800] ;  /* 0x00680000bb28783b */ /* 0x000ea20000000200 */
[C---:B------:R-:W-:Y:S02]  /*4520*/  IADD3 R179, R191.reuse, 0x2000, RZ ;  /* 0x00002000bfb37810 */ /* 0x040fe40007ffe0ff */
[C---:B------:R-:W-:Y:S01]  /*4530*/  IADD3 R178, R191.reuse, 0x2800, RZ ;  /* 0x00002800bfb27810 */ /* 0x040fe20007ffe0ff */
[----:B-1----:R-:W-:Y:S01]  /*4540*/  HMMA.16816.F32.BF16 R28, R52, R24, RZ ;  /* 0x00000018341c723c */ /* 0x002fe200000418ff */
[----:B------:R-:W-:Y:S01]  /*4550*/  LDSM.16.M88.4 R72, [R180] ;  /* 0x00000000b448783b */ /* 0x000fe20000000200 */
[C---:B------:R-:W-:Y:S02]  /*4560*/  IADD3 R177, R191.reuse, 0x3000, RZ ;  /* 0x00003000bfb17810 */ /* 0x040fe40007ffe0ff */
[C---:B------:R-:W-:Y:S01]  /*4570*/  IADD3 R176, R191.reuse, 0x3800, RZ ;  /* 0x00003800bfb07810 */ /* 0x040fe20007ffe0ff */
[----:B------:R-:W-:Y:S01]  /*4580*/  LDSM.16.M88.4 R68, [R180+0x800] ;  /* 0x00080000b444783b */ /* 0x000fe20000000200 */
[----:B------:R-:W-:-:S02]  /*4590*/  IADD3 R175, R191, 0x4000, RZ ;  /* 0x00004000bfaf7810 */ /* 0x000fc40007ffe0ff */
[----:B------:R-:W-:Y:S01]  /*45a0*/  HMMA.16816.F32.BF16 R24, R52, R26, RZ ;  /* 0x0000001a3418723c */ /* 0x000fe200000418ff */
[C---:B------:R-:W-:Y:S02]  /*45b0*/  IADD3 R174, R191.reuse, 0x4800, RZ ;  /* 0x00004800bfae7810 */ /* 0x040fe40007ffe0ff */
[C---:B------:R-:W-:Y:S02]  /*45c0*/  IADD3 R173, R191.reuse, 0x5000, RZ ;  /* 0x00005000bfad7810 */ /* 0x040fe40007ffe0ff */
[----:B------:R-:W-:-:S03]  /*45d0*/  IADD3 R172, R191, 0x5800, RZ ;  /* 0x00005800bfac7810 */ /* 0x000fc60007ffe0ff */
[C---:B---3--:R-:W-:Y:S08]  /*45e0*/  HMMA.16816.F32.BF16 R20, R52.reuse, R16, RZ ;  /* 0x000000103414723c */ /* 0x048ff000000418ff */
[C---:B------:R-:W-:Y:S08]  /*45f0*/  HMMA.16816.F32.BF16 R16, R52.reuse, R18, RZ ;  /* 0x000000123410723c */ /* 0x040ff000000418ff */
[C---:B-----5:R-:W-:Y:S08]  /*4600*/  HMMA.16816.F32.BF16 R12, R52.reuse, R8, RZ ;  /* 0x00000008340c723c */ /* 0x060ff000000418ff */
[----:B------:R-:W-:Y:S08]  /*4610*/  HMMA.16816.F32.BF16 R8, R52, R10, RZ ;  /* 0x0000000a3408723c */ /* 0x000ff000000418ff */
[C---:B----4-:R-:W-:Y:S08]  /*4620*/  HMMA.16816.F32.BF16 R28, R56.reuse, R32, R28 ;  /* 0x00000020381c723c */ /* 0x050ff0000004181c */
        /* <DEDUP_REMOVED lines=142> */
[----:B------:R-:W-:Y:S02]  /*4f10*/  MOV R2, UR12 ;  /* 0x0000000c00027c02 */ /* 0x000fe40008000f00 */
        /* <DEDUP_REMOVED lines=23> */
[----:B------:R-:W-:Y:S02]  /*5090*/  @!UP2 UIADD3 UR17, UR17, 0x1, URZ ;  /* 0x000000011111a890 */ /* 0x000fe4000fffe03f */
[----:B------:R-:W-:-:S02]  /*50a0*/  UISETP.GE.U32.AND UP4, UPT, UR6, UR9, UPT ;  /* 0x000000090600728c */ /* 0x000fc4000bf86070 */
[----:B------:R-:W-:Y:S02]  /*50b0*/  UISETP.NE.AND UP2, UPT, URZ, UR4, UPT ;  /* 0x000000043f00728c */ /* 0x000fe4000bf45270 */
[----:B------:R-:W-:Y:S02]  /*50c0*/  @!UP0 UIADD3 UR5, UR5, -UR9, URZ ;  /* 0x8000000905058290 */ /* 0x000fe4000fffe03f */
[----:B------:R-:W-:Y:S02]  /*50d0*/  @!UP0 UIADD3 UR13, UR13, 0x1, URZ ;  /* 0x000000010d0d8890 */ /* 0x000fe4000fffe03f */
[----:B------:R-:W-:Y:S02]  /*50e0*/  UISETP.GE.U32.AND UP3, UPT, UR5, UR9, UPT ;  /* 0x000000090500728c */ /* 0x000fe4000bf66070 */
[----:B------:R-:W-:Y:S02]  /*50f0*/  ULOP3.LUT UR5, UR15, UR4, URZ, 0x3c, !UPT ;  /* 0x000000040f057292 */ /* 0x000fe4000f8e3c3f */
[----:B------:R-:W-:-:S02]  /*5100*/  UISETP.GE.AND UP0, UPT, UR12, URZ, UPT ;  /* 0x0000003f0c00728c */ /* 0x000fc4000bf06270 */
[----:B------:R-:W-:Y:S02]  /*5110*/  UISETP.GE.AND UP1, UPT, UR5, URZ, UPT ;  /* 0x0000003f0500728c */ /* 0x000fe4000bf26270 */
[----:B------:R-:W-:Y:S02]  /*5120*/  @UP4 UIADD3 UR17, UR17, 0x1, URZ ;  /* 0x0000000111114890 */ /* 0x000fe4000fffe03f */
[----:B------:R-:W-:Y:S02]  /*5130*/  ULOP3.LUT UR5, URZ, UR4, URZ, 0x33, !UPT ;  /* 0x000000043f057292 */ /* 0x000fe4000f8e333f */
[----:B------:R-:W-:-:S04]  /*5140*/  @UP3 UIADD3 UR13, UR13, 0x1, URZ ;  /* 0x000000010d0d3890 */ /* 0x000fc8000fffe03f */
[----:B------:R-:W-:Y:S02]  /*5150*/  @!UP0 UIADD3 UR13, -UR13, URZ, URZ ;  /* 0x0000003f0d0d8290 */ /* 0x000fe4000fffe13f */
[----:B------:R-:W-:-:S04]  /*5160*/  @!UP1 UIADD3 UR17, -UR17, URZ, URZ ;  /* 0x0000003f11119290 */ /* 0x000fc8000fffe13f */
[----:B------:R-:W-:Y:S02]  /*5170*/  USEL UR17, UR5, UR17, !UP2 ;  /* 0x0000001105117287 */ /* 0x000fe4000d000000 */
[----:B------:R-:W-:Y:S02]  /*5180*/  USEL UR5, UR5, UR13, !UP2 ;  /* 0x0000000d05057287 */ /* 0x000fe4000d000000 */
[----:B------:R-:W-:Y:S02]  /*5190*/  UIMAD.WIDE UR6, UR17, 0x4, UR30 ;  /* 0x00000004110678a5 */ /* 0x000fe4000f8e021e */
[----:B------:R-:W-:-:S04]  /*51a0*/  UIMAD.WIDE UR12, UR5, 0x4, UR30 ;  /* 0x00000004050c78a5 */ /* 0x000fc8000f8e021e */
[----:B------:R-:W-:Y:S01]  /*51b0*/  MOV R9, UR7 ;  /* 0x0000000700097c02 */ /* 0x000fe20008000f00 */
[----:B------:R-:W-:Y:S01]  /*51c0*/  IMAD.U32 R8, RZ, RZ, UR6 ;  /* 0x00000006ff087e24 */ /* 0x000fe2000f8e00ff */
[----:B------:R-:W-:Y:S01]  /*51d0*/  MOV R11, UR13 ;  /* 0x0000000d000b7c02 */ /* 0x000fe20008000f00 */
[----:B------:R-:W-:-:S03]  /*51e0*/  IMAD.U32 R10, RZ, RZ, UR12 ;  /* 0x0000000cff0a7e24 */ /* 0x000fc6000f8e00ff */
[----:B------:R1:W2:Y:S04]  /*51f0*/  LDG.E R9, [R8.64] ;  /* 0x0000000a08097981 */ /* 0x0002a8000c1e1900 */
        /* <DEDUP_REMOVED lines=9> */
[----:B-1----:R-:W-:-:S03]  /*5290*/  MOV R8, UR12 ;  /* 0x0000000c00087c02 */ /* 0x002fc60008000f00 */
[----:B------:R-:W-:Y:S02]  /*52a0*/  UIADD3 UR5, UR13, UR5, URZ ;  /* 0x000000050d057290 */ /* 0x000fe4000fffe03f */
[----:B---3--:R-:W-:-:S04]  /*52b0*/  IMAD.MOV.U32 R10, RZ, RZ, R8 ;  /* 0x000000ffff0a7224 */ /* 0x008fc800078e0008 */
[----:B------:R-:W-:Y:S01]  /*52c0*/  MOV R11, UR5 ;  /* 0x00000005000b7c02 */ /* 0x000fe20008000f00 */
[----:B--2---:R-:W-:Y:S02]  /*52d0*/  IMAD.IADD R6, R6, 0x1, -R9 ;  /* 0x0000000106067824 */ /* 0x004fe400078e0a09 */
[----:B------:R-:W-:Y:S02]  /*52e0*/  IMAD.U32 R9, RZ, RZ, UR13 ;  /* 0x0000000dff097e24 */ /* 0x000fe4000f8e00ff */
[----:B------:R-:W-:Y:S01]  /*52f0*/  IMAD.WIDE.U32 R10, R6, c[0x0][0x180], R10 ;  /* 0x00006000060a7a25 */ /* 0x000fe200078e000a */
[----:B------:R-:W-:-:S05]  /*5300*/  SHF.R.S32.HI R2, RZ, 0x1f, R6 ;  /* 0x0000001fff027819 */ /* 0x000fca0000011406 */
[----:B------:R-:W-:-:S04]  /*5310*/  IMAD R9, R2, c[0x0][0x180], RZ ;  /* 0x0000600002097a24 */ /* 0x000fc800078e02ff */
[----:B------:R-:W-:Y:S02]  /*5320*/  IMAD R2, R6, c[0x0][0x184], R9 ;  /* 0x0000610006027a24 */ /* 0x000fe400078e0209 */
[----:B------:R-:W-:-:S03]  /*5330*/  IMAD.MOV.U32 R9, RZ, RZ, R10 ;  /* 0x000000ffff097224 */ /* 0x000fc600078e000a */
[----:B------:R-:W-:Y:S01]  /*5340*/  IADD3 R2, R11, R2, RZ ;  /* 0x000000020b027210 */ /* 0x000fe20007ffe0ff */
[----:B------:R-:W-:Y:S05]  /*5350*/  BRA `(.L_x_6744) ;  /* 0x0000004000007947 */ /* 0x000fea0003800000 */
.L_x_6743:
[----:B------:R-:W-:-:S04]  /*5360*/  ULEA UR6, -UR6, URZ, 0x6 ;  /* 0x0000003f06067291 */ /* 0x000fc8000f8e313f */
[----:B------:R-:W-:Y:S02]  /*5370*/  USHF.R.S32.HI UR4, URZ, 0x1f, UR6 ;  /* 0x0000001f3f047899 */ /* 0x000fe40008011406 */
[----:B------:R-:W-:-:S04]  /*5380*/  MOV R9, UR6 ;  /* 0x0000000600097c02 */ /* 0x000fc80008000f00 */
[----:B------:R-:W-:Y:S02]  /*5390*/  MOV R2, UR4 ;  /* 0x0000000400027c02 */ /* 0x000fe40008000f00 */
.L_x_6744:
        /* <DEDUP_REMOVED lines=9> */
[----:B------:R-:W-:Y:S01]  /*5430*/  @!P3 IMAD.X R3, R2, 0x1, R133, P0 ;  /* 0x000000010203b824 */ /* 0x000fe200000e0685 */
[----:B------:R-:W-:Y:S02]  /*5440*/  @!P2 IADD3 R8, P0, R9, R134, RZ ;  /* 0x000000860908a210 */ /* 0x000fe40007f1e0ff */
        /* <DEDUP_REMOVED lines=45> */
[C---:B------:R-:W-:Y:S01]  /*5720*/  @!P5 LEA R38, P1, R17.reuse, c[0x0][0x168], 0x1 ;  /* 0x00005a001126da11 */ /* 0x040fe200078208ff */
[----:B------:R-:W-:Y:S01]  /*5730*/  @!PT LDS RZ, [RZ] ;  /* 0x00000000fffff984 */ /* 0x000fe20000000800 */
[----:B------:R-:W-:Y:S01]  /*5740*/  @!PT LDS RZ, [RZ] ;  /* 0x00000000fffff984 */ /* 0x000fe20000000800 */
[----:B------:R-:W-:Y:S01]  /*5750*/  @!PT LDS RZ, [RZ] ;  /* 0x00000000fffff984 */ /* 0x000fe20000000800 */
[----:B------:R1:W-:Y:S02]  /*5760*/  @!P3 LDGSTS.E.BYPASS.LTC128B.128 [R196+0x8800], [R32.64+0x80] ;  /* 0x0880008020c4bfae */ /* 0x0003e4000b901d4a */
[----:B------:R-:W-:Y:S01]  /*5770*/  @!P3 IMAD.X R3, R6, 0x1, R133, P0 ;  /* 0x000000010603b824 */ /* 0x000fe200000e0685 */
[C---:B------:R-:W-:Y:S01]  /*5780*/  @!P3 LEA R16, P0, R4.reuse, c[0x0][0x168], 0x1 ;  /* 0x00005a000410ba11 */ /* 0x040fe200078008ff */
        /* <DEDUP_REMOVED lines=56> */
.L_x_6746:
[----:B------:R-:W-:Y:S05]  /*5b10*/  BSYNC B0 ;  /* 0x0000000000007941 */ /* 0x000fea0003800000 */
.L_x_6745:
[----:B------:R-:W0:Y:S01]  /*5b20*/  LDGDEPBAR ;  /* 0x00000000000079af */ /* 0x000e220000000000 */
[----:B------:R-:W-:-:S04]  /*5b30*/  IADD3 R134, P0, R9, R134, RZ ;  /* 0x0000008609867210 */ /* 0x000fc80007f1e0ff */
[----:B------:R-:W-:Y:S02]  /*5b40*/  IADD3.X R133, R2, R133, RZ, P0, !PT ;  /* 0x0000008502857210 */ /* 0x000fe400007fe4ff */
.L_x_6742:
[----:B------:R-:W-:Y:S01]  /*5b50*/  IADD3 R51, R195, UR15, RZ ;  /* 0x0000000fc3337c10 */ /* 0x000fe2000fffe0ff */
[----:B------:R-:W-:-:S03]  /*5b60*/  IMAD.SHL.U32 R188, R0, 0x2, RZ ;  /* 0x0000000200bc7824 */ /* 0x000fc600078e00ff */
[----:B-1----:R-:W-:Y:S01]  /*5b70*/  IADD3 R34, R51, 0x1, RZ ;  /* 0x0000000133227810 */ /* 0x002fe20007ffe0ff */
[----:B------:R-:W-:Y:S01]  /*5b80*/  IMAD.IADD R49, R203, 0x1, -R51 ;  /* 0x00000001cb317824 */ /* 0x000fe200078e0a33 */
[----:B--2---:R-:W-:Y:S01]  /*5b90*/  IADD3 R11, R51, 0x20, RZ ;  /* 0x00000020330b7810 */ /* 0x004fe20007ffe0ff */
[----:B------:R-:W-:Y:S01]  /*5ba0*/  IMAD R186, R7, 0x2, R188 ;  /* 0x0000000207ba7824 */ /* 0x000fe200078e02bc */
[----:B------:R-:W-:Y:S01]  /*5bb0*/  IADD3 R9, R51, 0x28, RZ ;  /* 0x0000002833097810 */ /* 0x000fe20007ffe0ff */
[----:B------:R-:W-:Y:S01]  /*5bc0*/  IMAD.IADD R50, R203, 0x1, -R34 ;  /* 0x00000001cb327824 */ /* 0x000fe200078e0a22 */
        /* <DEDUP_REMOVED lines=10> */
[----:B------:R-:W-:Y:S01]  /*5c70*/  IABS R50, R50 ;  /* 0x0000003200327213 */ /* 0x000fe20000000000 */
[----:B------:R-:W-:Y:S01]  /*5c80*/  IMAD R185, R5, 0x2, R188 ;  /* 0x0000000205b97824 */ /* 0x000fe200078e02bc */
[----:B------:R-:W-:Y:S01]  /*5c90*/  IADD3 R6, R51, 0x30, RZ ;  /* 0x0000003033067810 */ /* 0x000fe20007ffe0ff */
[C---:B------:R-:W-:Y:S01]  /*5ca0*/  IMAD.IADD R43, R203.reuse, 0x1, -R17 ;  /* 0x00000001cb2b7824 */ /* 0x040fe200078e0a11 */
[----:B------:R-:W-:Y:S01]  /*5cb0*/  IABS R41, R41 ;  /* 0x0000002900297213 */ /* 0x000fe20000000000 */
[----:B------:R-:W1:Y:S01]  /*5cc0*/  I2F R49, R49 ;  /* 0x0000003100317306 */ /* 0x000e620000201400 */
[----:B------:R-:W-:Y:S01]  /*5cd0*/  IABS R39, R39 ;  /* 0x0000002700277213 */ /* 0x000fe20000000000 */
[----:B------:R-:W-:Y:S01]  /*5ce0*/  IMAD.IADD R37, R203, 0x1, -R6 ;  /* 0x00000001cb257824 */ /* 0x000fe200078e0a06 */
[----:B------:R-:W-:Y:S01]  /*5cf0*/  IADD3 R16, R51, 0x19, RZ ;  /* 0x0000001933107810 */ /* 0x000fe20007ffe0ff */
[----:B------:R-:W-:Y:S01]  /*5d00*/  IMAD R184, R5, 0x2, R186 ;  /* 0x0000000205b87824 */ /* 0x000fe200078e02ba */
[----:B------:R-:W-:Y:S01]  /*5d10*/  IABS R47, R47 ;  /* 0x0000002f002f7213 */ /* 0x000fe20000000000 */
[----:B------:R-:W-:Y:S01]  /*5d20*/  LDSM.16.MT88.4 R124, [R188+0xc000] ;  /* 0x00c00000bc7c783b */ /* 0x000fe20000004200 */
[----:B------:R-:W-:Y:S01]  /*5d30*/  IABS R48, R48 ;  /* 0x0000003000307213 */ /* 0x000fe20000000000 */
[----:B------:R-:W2:Y:S01]  /*5d40*/  I2F R50, R50 ;  /* 0x0000003200327306 */ /* 0x000ea20000201400 */
[----:B------:R-:W-:Y:S01]  /*5d50*/  IABS R46, R46 ;  /* 0x0000002e002e7213 */ /* 0x000fe20000000000 */
[----:B------:R-:W-:Y:S01]  /*5d60*/  IMAD.IADD R44, R203, 0x1, -R16 ;  /* 0x00000001cb2c7824 */ /* 0x000fe200078e0a10 */
[----:B------:R-:W-:Y:S01]  /*5d70*/  IABS R43, R43 ;  /* 0x0000002b002b7213 */ /* 0x000fe20000000000 */
[----:B------:R-:W-:Y:S01]  /*5d80*/  LDSM.16.MT88.4 R116, [R186+0xc000] ;  /* 0x00c00000ba74783b */ /* 0x000fe20000004200 */
[----:B------:R-:W-:-:S02]  /*5d90*/  IABS R37, R37 ;  /* 0x0000002500257213 */ /* 0x000fc40000000000 */
[C---:B------:R-:W-:Y:S01]  /*5da0*/  IADD3 R32, R51.reuse, 0x10, RZ ;  /* 0x0000001033207810 */ /* 0x040fe20007ffe0ff */
[----:B------:R-:W3:Y:S01]  /*5db0*/  I2F R41, R41 ;  /* 0x0000002900297306 */ /* 0x000ee20000201400 */
[----:B------:R-:W-:Y:S01]  /*5dc0*/  IADD3 R10, R51, 0x21, RZ ;  /* 0x00000021330a7810 */ /* 0x000fe20007ffe0ff */
[----:B-1----:R-:W-:Y:S01]  /*5dd0*/  FFMA.FTZ R28, R49, -UR24, R28 ;  /* 0x80000018311c7c23 */ /* 0x002fe2000801001c */
[----:B------:R-:W-:Y:S01]  /*5de0*/  IABS R44, R44 ;  /* 0x0000002c002c7213 */ /* 0x000fe20000000000 */
[----:B------:R-:W-:Y:S01]  /*5df0*/  IMAD.IADD R45, R203, 0x1, -R32 ;  /* 0x00000001cb2d7824 */ /* 0x000fe200078e0a20 */
[-C--:B------:R-:W-:Y:S01]  /*5e00*/  ISETP.GE.AND P0, PT, R51, R201.reuse, PT ;  /* 0x000000c93300720c */ /* 0x080fe20003f06270 */
[----:B------:R-:W-:Y:S01]  /*5e10*/  IMAD.IADD R42, R203, 0x1, -R10 ;  /* 0x00000001cb2a7824 */ /* 0x000fe200078e0a0a */
[C---:B------:R-:W-:Y:S01]  /*5e20*/  IADD3 R2, R51.reuse, 0x39, RZ ;  /* 0x0000003933027810 */ /* 0x040fe20007ffe0ff */
[----:B------:R-:W1:Y:S01]  /*5e30*/  I2F R39, R39 ;  /* 0x0000002700277306 */ /* 0x000e620000201400 */
[----:B------:R-:W-:Y:S01]  /*5e40*/  ISETP.GE.AND P6, PT, R34, R201, PT ;  /* 0x000000c92200720c */ /* 0x000fe20003fc6270 */
[----:B--2---:R-:W-:Y:S01]  /*5e50*/  FFMA.FTZ R29, R50, -UR24, R29 ;  /* 0x80000018321d7c23 */ /* 0x004fe2000801001d */
[-C--:B------:R-:W-:Y:S01]  /*5e60*/  ISETP.LT.OR P0, PT, R51, R202.reuse, P0 ;  /* 0x000000ca3300720c */ /* 0x080fe20000701670 */
[----:B------:R-:W-:Y:S01]  /*5e70*/  IMAD.IADD R35, R203, 0x1, -R2 ;  /* 0x00000001cb237824 */ /* 0x000fe200078e0a02 */
[----:B------:R-:W-:Y:S01]  /*5e80*/  IABS R45, R45 ;  /* 0x0000002d002d7213 */ /* 0x000fe20000000000 */
[----:B------:R-:W-:Y:S01]  /*5e90*/  LDSM.16.MT88.4 R108, [R185+0xc000] ;  /* 0x00c00000b96c783b */ /* 0x000fe20000004200 */
[----:B------:R-:W-:Y:S01]  /*5ea0*/  IADD3 R8, R51, 0x29, RZ ;  /* 0x0000002933087810 */ /* 0x000fe20007ffe0ff */
[----:B------:R-:W2:Y:S01]  /*5eb0*/  I2F R47, R47 ;  /* 0x0000002f002f7306 */ /* 0x000ea20000201400 */
[----:B------:R-:W-:Y:S01]  /*5ec0*/  ISETP.LT.OR P6, PT, R34, R202, P6 ;  /* 0x000000ca2200720c */ /* 0x000fe200037c1670 */
[----:B---3--:R-:W-:Y:S01]  /*5ed0*/  FFMA.FTZ R41, R41, -UR24, R12 ;  /* 0x8000001829297c23 */ /* 0x008fe2000801000c */
        /* <DEDUP_REMOVED lines=39> */
[----:B------:R-:W-:Y:S02]  /*6150*/  IADD3 R3, R51, 0x38, RZ ;  /* 0x0000003833037810 */ /* 0x000fe40007ffe0ff */
[----:B------:R-:W3:Y:S01]  /*6160*/  I2F R42, R42 ;  /* 0x0000002a002a7306 */ /* 0x000ee20000201400 */
[----:B-1----:R-:W-:Y:S01]  /*6170*/  FFMA.FTZ R44, R44, -UR24, R57 ;  /* 0x800000182c2c7c23 */ /* 0x002fe20008010039 */
[----:B------:R-:W-:Y:S01]  /*6180*/  ISETP.LT.OR P3, PT, R16, R202, P3 ;  /* 0x000000ca1000720c */ /* 0x000fe20001f61670 */
[----:B------:R-:W-:Y:S01]  /*6190*/  IMAD.IADD R36, R203, 0x1, -R3 ;  /* 0x00000001cb247824 */ /* 0x000fe200078e0a03 */
[----:B------:R-:W-:Y:S01]  /*61a0*/  ISETP.LT.OR P2, PT, R51, R199, P2 ;  /* 0x000000c73300720c */ /* 0x000fe20001741670 */
[C---:B------:R-:W-:Y:S01]  /*61b0*/  IMAD.IADD R51, R200.reuse, 0x1, -R51 ;  /* 0x00000001c8337824 */ /* 0x040fe200078e0a33 */
[----:B------:R-:W-:Y:S02]  /*61c0*/  IABS R24, R24 ;  /* 0x0000001800187213 */ /* 0x000fe40000000000 */
[----:B------:R1:W4:Y:S01]  /*61d0*/  I2F R50, R35 ;  /* 0x0000002300327306 */ /* 0x0003220000201400 */
[----:B--2---:R-:W-:Y:S01]  /*61e0*/  FFMA.FTZ R20, R45, -UR24, R20 ;  /* 0x800000182d147c23 */ /* 0x004fe20008010014 */
[----:B------:R-:W-:Y:S01]  /*61f0*/  IABS R45, R51 ;  /* 0x00000033002d7213 */ /* 0x000fe20000000000 */
[----:B------:R-:W-:Y:S01]  /*6200*/  IMAD.MOV.U32 R28, RZ, RZ, R24 ;  /* 0x000000ffff1c7224 */ /* 0x000fe200078e0018 */
[----:B------:R-:W-:Y:S01]  /*6210*/  IABS R36, R36 ;  /* 0x0000002400247213 */ /* 0x000fe20000000000 */
[----:B------:R-:W-:Y:S01]  /*6220*/  IMAD.IADD R24, R200, 0x1, -R18 ;  /* 0x00000001c8187824 */ /* 0x000fe200078e0a12 */
        /* <DEDUP_REMOVED lines=18> */
[----:B------:R-:W-:Y:S02]  /*6350*/  ISETP.GE.AND P3, PT, R10, R201, PT ;  /* 0x000000c90a00720c */ /* 0x000fe40003f66270 */
        /* <DEDUP_REMOVED lines=8> */
[-C--:B------:R-:W-:Y:S01]  /*63e0*/  ISETP.GE.AND P3, PT, R8, R201.reuse, PT ;  /* 0x000000c90800720c */ /* 0x080fe20003f66270 */
        /* <DEDUP_REMOVED lines=16> */
[-C--:B------:R-:W-:Y:S01]  /*64f0*/  ISETP.GE.AND P5, PT, R6, R201.reuse, PT ;  /* 0x000000c90600720c */ /* 0x080fe20003fa6270 */
[----:B------:R-:W-:Y:S01]  /*6500*/  I2F R41, R41 ;  /* 0x0000002900297306 */ /* 0x000fe20000201400 */
[----:B------:R-:W-:Y:S01]  /*6510*/  IABS R24, R24 ;  /* 0x0000001800187213 */ /* 0x000fe20000000000 */
[----:B--2---:R-:W-:Y:S01]  /*6520*/  FFMA.FTZ R31, R20, -UR24, R31 ;  /* 0x80000018141f7c23 */ /* 0x004fe2000801001f */
[----:B------:R-:W-:Y:S01]  /*6530*/  FSEL R211, R38, -INF , !P3 ;  /* 0xff80000026d37808 */ /* 0x000fe20005800000 */
[----:B------:R-:W-:Y:S01]  /*6540*/  IMAD.IADD R20, R200, 0x1, -R9 ;  /* 0x00000001c8147824 */ /* 0x000fe200078e0a09 */
[----:B------:R-:W-:Y:S02]  /*6550*/  ISETP.GE.AND P3, PT, R2, R201, PT ;  /* 0x000000c90200720c */ /* 0x000fe40003f66270 */
[----:B------:R-:W-:Y:S01]  /*6560*/  ISETP.LT.OR P1, PT, R34, R199, P1 ;  /* 0x000000c72200720c */ /* 0x000fe20000f21670 */
[----:B------:R-:W-:Y:S01]  /*6570*/  IMAD.IADD R34, R200, 0x1, -R16 ;  /* 0x00000001c8227824 */ /* 0x000fe200078e0a10 */
[-C--:B------:R-:W-:Y:S01]  /*6580*/  ISETP.LT.OR P5, PT, R6, R202.reuse, P5 ;  /* 0x000000ca0600720c */ /* 0x080fe20002fa1670 */
        /* <DEDUP_REMOVED lines=34> */
[----:B------:R-:W-:Y:S02]  /*67b0*/  ISETP.GE.AND P6, PT, R10, R198, PT ;  /* 0x000000c60a00720c */ /* 0x000fe40003fc6270 */
        /* <DEDUP_REMOVED lines=146> */
[----:B------:R-:W-:Y:S02]  /*70e0*/  FFMA.FTZ R204, R205, c[0x0][0x23c], -R162 ;  /* 0x00008f00cdcc7a23 */ /* 0x000fe400000108a2 */
[--C-:B------:R-:W-:Y:S02]  /*70f0*/  FFMA.FTZ R168, R215, c[0x0][0x23c], -R140.reuse ;  /* 0x00008f00d7a87a23 */ /* 0x100fe4000001088c */
[--C-:B------:R-:W-:Y:S01]  /*7100*/  FFMA.FTZ R211, R211, c[0x0][0x23c], -R140.reuse ;  /* 0x00008f00d3d37a23 */ /* 0x100fe2000001088c */
[----:B------:R-:W4:Y:S01]  /*7110*/  MUFU.EX2 R148, R148 ;  /* 0x0000009400947308 */ /* 0x000f220000000800 */
        /* <DEDUP_REMOVED lines=211> */
[----:B------:R-:W-:-:S04]  /*7e50*/  MOV R0, UR4 ;  /* 0x0000000400007c02 */ /* 0x000fc80008000f00 */
        /* <DEDUP_REMOVED lines=63> */
[----:B------:R-:W-:-:S03]  /*8250*/  SHF.R.S32.HI R0, RZ, 0x1f, R2 ;  /* 0x0000001fff007819 */ /* 0x000fc60000011402 */
[----:B------:R-:W-:Y:S02]  /*8260*/  IMAD.MOV.U32 R11, RZ, RZ, R6 ;  /* 0x000000ffff0b7224 */ /* 0x000fe400078e0006 */
[----:B------:R-:W-:-:S04]  /*8270*/  IMAD R5, R0, c[0x0][0x188], RZ ;  /* 0x0000620000057a24 */ /* 0x000fc800078e02ff */
[----:B------:R-:W-:-:S05]  /*8280*/  IMAD R0, R2, c[0x0][0x18c], R5 ;  /* 0x0000630002007a24 */ /* 0x000fca00078e0205 */
[----:B------:R-:W-:Y:S01]  /*8290*/  IADD3 R0, R7, R0, RZ ;  /* 0x0000000007007210 */ /* 0x000fe20007ffe0ff */
[----:B------:R-:W-:Y:S05]  /*82a0*/  BRA `(.L_x_6749) ;  /* 0x0000003000007947 */ /* 0x000fea0003800000 */
.L_x_6748:
[----:B------:R-:W-:-:S05]  /*82b0*/  IMAD.MOV.U32 R11, RZ, RZ, c[0x0][0x1a0] ;  /* 0x00006800ff0b7624 */ /* 0x000fca00078e00ff */
[----:B------:R-:W-:-:S04]  /*82c0*/  LEA R11, -R11, RZ, 0x6 ;  /* 0x000000ff0b0b7211 */ /* 0x000fc800078e31ff */
[----:B------:R-:W-:Y:S02]  /*82d0*/  SHF.R.S32.HI R0, RZ, 0x1f, R11 ;  /* 0x0000001fff007819 */ /* 0x000fe4000001140b */
.L_x_6749:
[C---:B------:R-:W-:Y:S01]  /*82e0*/  IADD3 R2, R197.reuse, 0x40, RZ ;  /* 0x00000040c5027810 */ /* 0x040fe20007ffe0ff */
[----:B------:R-:W-:Y:S01]  /*82f0*/  UISETP.GT.AND UP0, UPT, UR25, UR19, UPT ;  /* 0x000000131900728c */ /* 0x000fe2000bf04270 */
[C---:B------:R-:W-:Y:S02]  /*8300*/  IADD3 R4, R197.reuse, 0x80, RZ ;  /* 0x00000080c5047810 */ /* 0x040fe40007ffe0ff */
[----:B------:R-:W-:Y:S02]  /*8310*/  ISETP.GE.AND P2, PT, R2, c[0x0][0x220], PT ;  /* 0x0000880002007a0c */ /* 0x000fe40003f46270 */
[----:B------:R-:W-:Y:S02]  /*8320*/  ISETP.GE.AND P1, PT, R4, c[0x0][0x220], PT ;  /* 0x0000880004007a0c */ /* 0x000fe40003f26270 */
[----:B------:R-:W-:Y:S02]  /*8330*/  ISETP.GE.AND P3, PT, R197, c[0x0][0x220], PT ;  /* 0x00008800c5007a0c */ /* 0x000fe40003f66270 */
[----:B------:R-:W-:-:S02]  /*8340*/  LEA R204, P6, R11, R212, 0x1 ;  /* 0x000000d40bcc7211 */ /* 0x000fc400078c08ff */
[C---:B------:R-:W-:Y:S02]  /*8350*/  IADD3 R5, P0, R11.reuse, UR23, RZ ;  /* 0x000000170b057c10 */ /* 0x040fe4000ff1e0ff */
[----:B------:R-:W-:-:S03]  /*8360*/  LEA.HI.X R205, R11, R213, R0, 0x1, P6 ;  /* 0x000000d50bcd7211 */ /* 0x000fc600030f0c00 */
[CC--:B------:R-:W-:Y:S02]  /*8370*/  @!P2 IADD3 R9, P5, R11.reuse, R144.reuse, RZ ;  /* 0x000000900b09a210 */ /* 0x0c0fe40007fbe0ff */
[----:B------:R-:W-:Y:S02]  /*8380*/  @!P1 IADD3 R7, P4, R11, R144, RZ ;  /* 0x000000900b079210 */ /* 0x000fe40007f9e0ff */
[----:B------:R-:W-:Y:S01]  /*8390*/  @P3 STS.128 [R196+0xc000], RZ ;  /* 0x00c000ffc4003388 */ /* 0x000fe20000000c00 */
[C-C-:B------:R-:W-:Y:S01]  /*83a0*/  @!P2 IMAD.X R4, R0.reuse, 0x1, R135.reuse, P5 ;  /* 0x000000010004a824 */ /* 0x140fe200028e0687 */
[----:B------:R-:W-:Y:S01]  /*83b0*/  @!P2 LEA R18, P5, R9, c[0x0][0x170], 0x1 ;  /* 0x00005c000912aa11 */ /* 0x000fe200078a08ff */
[C---:B------:R-:W-:Y:S01]  /*83c0*/  @!P1 IMAD.X R2, R0.reuse, 0x1, R135, P4 ;  /* 0x0000000100029824 */ /* 0x040fe200020e0687 */
[----:B------:R-:W-:Y:S01]  /*83d0*/  @!P1 LEA R12, P4, R7, c[0x0][0x170], 0x1 ;  /* 0x00005c00070c9a11 */ /* 0x000fe200078808ff */
[----:B------:R-:W-:Y:S01]  /*83e0*/  @!PT LDS RZ, [RZ] ;  /* 0x00000000fffff984 */ /* 0x000fe20000000800 */
[----:B------:R-:W-:Y:S01]  /*83f0*/  @!PT LDS RZ, [RZ] ;  /* 0x00000000fffff984 */ /* 0x000fe20000000800 */
[----:B------:R-:W-:Y:S01]  /*8400*/  @!PT LDS RZ, [RZ] ;  /* 0x00000000fffff984 */ /* 0x000fe20000000800 */
[----:B------:R1:W-:Y:S01]  /*8410*/  @!P3 LDGSTS.E.BYPASS.LTC128B.128 [R196+0xc000], [R204.64] ;  /* 0x0c000000ccc4bfae */ /* 0x0003e2000b901d46 */
[----:B------:R-:W-:-:S02]  /*8420*/  IADD3.X R0, R0, UR22, RZ, P0, !PT ;  /* 0x0000001600007c10 */ /* 0x000fc400087fe4ff */
[----:B------:R-:W-:Y:S01]  /*8430*/  @!P3 LEA R16, P0, R5, R212, 0x1 ;  /* 0x000000d40510b211 */ /* 0x000fe200078008ff */
[----:B------:R-:W-:Y:S01]  /*8440*/  @P2 STS.128 [R196+0xe000], RZ ;  /* 0x00e000ffc4002388 */ /* 0x000fe20000000c00 */
[----:B------:R-:W-:Y:S02]  /*8450*/  @!P2 LEA.HI.X R19, R9, c[0x0][0x174], R4, 0x1, P5 ;  /* 0x00005d000913aa11 */ /* 0x000fe400028f0c04 */
[----:B------:R-:W-:Y:S02]  /*8460*/  @!P1 LEA.HI.X R13, R7, c[0x0][0x174], R2, 0x1, P4 ;  /* 0x00005d00070d9a11 */ /* 0x000fe400020f0c02 */
[C---:B------:R-:W-:Y:S01]  /*8470*/  IADD3 R7, P4, R5.reuse, UR23, RZ ;  /* 0x0000001705077c10 */ /* 0x040fe2000ff9e0ff */
[----:B------:R-:W-:Y:S01]  /*8480*/  @!PT LDS RZ, [RZ] ;  /* 0x00000000fffff984 */ /* 0x000fe20000000800 */
[----:B------:R-:W-:Y:S01]  /*8490*/  @!PT LDS RZ, [RZ] ;  /* 0x00000000fffff984 */ /* 0x000fe20000000800 */
[----:B------:R-:W-:Y:S01]  /*84a0*/  @!PT LDS RZ, [RZ] ;  /* 0x00000000fffff984 */ /* 0x000fe20000000800 */
[----:B------:R2:W-:Y:S01]  /*84b0*/  @!P2 LDGSTS.E.BYPASS.LTC128B.128 [R196+0xe000], [R18.64+0x80] ;  /* 0x0e00008012c4afae */ /* 0x0005e2000b901d46 */
[C---:B------:R-:W-:Y:S02]  /*84c0*/  @!P3 LEA.HI.X R17, R5.reuse, R213, R0, 0x1, P0 ;  /* 0x000000d50511b211 */ /* 0x040fe400000f0c00 */
[CC--:B------:R-:W-:Y:S01]  /*84d0*/  @!P2 IADD3 R9, P5, R5.reuse, R144.reuse, RZ ;  /* 0x000000900509a210 */ /* 0x0c0fe20007fbe0ff */
[----:B------:R-:W-:Y:S01]  /*84e0*/  @P1 STS.128 [R196+0x10000], RZ ;  /* 0x010000ffc4001388 */ /* 0x000fe20000000c00 */
[----:B------:R-:W-:-:S02]  /*84f0*/  @!P1 IADD3 R5, P0, R5, R144, RZ ;  /* 0x0000009005059210 */ /* 0x000fc40007f1e0ff */
[C---:B------:R-:W-:Y:S01]  /*8500*/  IADD3.X R2, R0.reuse, UR22, RZ, P4, !PT ;  /* 0x0000001600027c10 */ /* 0x040fe2000a7fe4ff */
[C-C-:B------:R-:W-:Y:S01]  /*8510*/  @!P2 IMAD.X R4, R0.reuse, 0x1, R135.reuse, P5 ;  /* 0x000000010004a824 */ /* 0x140fe200028e0687 */
[----:B------:R-:W-:Y:S01]  /*8520*/  @!P2 IADD3 R11, P4, R7, R144, RZ ;  /* 0x00000090070ba210 */ /* 0x000fe20007f9e0ff */
[--C-:B------:R-:W-:Y:S01]  /*8530*/  @!P1 IMAD.X R0, R0, 0x1, R135.reuse, P0 ;  /* 0x0000000100009824 */ /* 0x100fe200000e0687 */
[----:B------:R-:W-:Y:S01]  /*8540*/  @!P2 LEA R14, P5, R9, c[0x0][0x170], 0x1 ;  /* 0x00005c00090eaa11 */ /* 0x000fe200078a08ff */
[----:B------:R-:W-:Y:S01]  /*8550*/  @!PT LDS RZ, [RZ] ;  /* 0x00000000fffff984 */ /* 0x000fe20000000800 */
[----:B------:R-:W-:Y:S01]  /*8560*/  @!PT LDS RZ, [RZ] ;  /* 0x00000000fffff984 */ /* 0x000fe20000000800 */
[----:B------:R-:W-:Y:S01]  /*8570*/  @!PT LDS RZ, [RZ] ;  /* 0x00000000fffff984 */ /* 0x000fe20000000800 */
[----:B------:R3:W-:Y:S01]  /*8580*/  @!P1 LDGSTS.E.BYPASS.LTC128B.128 [R196+0x10000], [R12.64+0x100] ;  /* 0x100001000cc49fae */ /* 0x0007e2000b901d46 */
[----:B------:R-:W-:Y:S01]  /*8590*/  @!P1 LEA R8, P0, R5, c[0x0][0x170], 0x1 ;  /* 0x00005c0005089a11 */ /* 0x000fe200078008ff */
[----:B------:R-:W-:Y:S01]  /*85a0*/  @!P2 IMAD.X R6, R2, 0x1, R135, P4 ;  /* 0x000000010206a824 */ /* 0x000fe200020e0687 */
[----:B------:R-:W-:Y:S01]  /*85b0*/  @!P2 LEA.HI.X R15, R9, c[0x0][0x174], R4, 0x1, P5 ;  /* 0x00005d00090faa11 */ /* 0x000fe200028f0c04 */
[----:B------:R-:W-:Y:S01]  /*85c0*/  @P3 STS.128 [R196+0xc800], RZ ;  /* 0x00c800ffc4003388 */ /* 0x000fe20000000c00 */
[----:B------:R-:W-:-:S02]  /*85d0*/  @!P2 LEA R10, P4, R11, c[0x0][0x170], 0x1 ;  /* 0x00005c000b0aaa11 */ /* 0x000fc400078808ff */
[----:B------:R-:W-:Y:S01]  /*85e0*/  @!P1 LEA.HI.X R9, R5, c[0x0][0x174], R0, 0x1, P0 ;  /* 0x00005d0005099a11 */ /* 0x000fe200000f0c00 */
[----:B------:R-:W-:Y:S01]  /*85f0*/  @!PT LDS RZ, [RZ] ;  /* 0x00000000fffff984 */ /* 0x000fe20000000800 */
[----:B------:R-:W-:Y:S01]  /*8600*/  @!PT LDS RZ, [RZ] ;  /* 0x00000000fffff984 */ /* 0x000fe20000000800 */
[----:B------:R-:W-:Y:S01]  /*8610*/  @!PT LDS RZ, [RZ] ;  /* 0x00000000fffff984 */ /* 0x000fe20000000800 */
[----:B------:R2:W-:Y:S01]  /*8620*/  @!P3 LDGSTS.E.BYPASS.LTC128B.128 [R196+0xc800], [R16.64] ;  /* 0x0c80000010c4bfae */ /* 0x0005e2000b901d46 */
[C---:B------:R-:W-:Y:S02]  /*8630*/  @!P3 LEA R20, P5, R7.reuse, R212, 0x1 ;  /* 0x000000d40714b211 */ /* 0x040fe400078a08ff */
[----:B------:R-:W-:Y:S01]  /*8640*/  IADD3 R5, P0, R7, UR23, RZ ;  /* 0x0000001707057c10 */ /* 0x000fe2000ff1e0ff */
[----:B------:R-:W-:Y:S01]  /*8650*/  @P2 STS.128 [R196+0xe800], RZ ;  /* 0x00e800ffc4002388 */ /* 0x000fe20000000c00 */
[----:B------:R-:W-:Y:S02]  /*8660*/  @!P2 LEA.HI.X R11, R11, c[0x0][0x174], R6, 0x1, P4 ;  /* 0x00005d000b0baa11 */ /* 0x000fe400020f0c06 */
[C---:B------:R-:W-:Y:S01]  /*8670*/  @!P3 LEA.HI.X R21, R7.reuse, R213, R2, 0x1, P5 ;  /* 0x000000d50715b211 */ /* 0x040fe200028f0c02 */
[----:B------:R-:W-:Y:S01]  /*8680*/  @!PT LDS RZ, [RZ] ;  /* 0x00000000fffff984 */ /* 0x000fe20000000800 */
[----:B------:R-:W-:Y:S01]  /*8690*/  @!PT LDS RZ, [RZ] ;  /* 0x00000000fffff984 */ /* 0x000fe20000000800 */
[----:B------:R-:W-:Y:S01]  /*86a0*/  @!PT LDS RZ, [RZ] ;  /* 0x00000000fffff984 */ /* 0x000fe20000000800 */
[----:B------:R3:W-:Y:S01]  /*86b0*/  @!P2 LDGSTS.E.BYPASS.LTC128B.128 [R196+0xe800], [R14.64+0x80] ;  /* 0x0e8000800ec4afae */ /* 0x0007e2000b901d46 */
[----:B------:R-:W-:-:S02]  /*86c0*/  @!P1 IADD3 R0, P4, R7, R144, RZ ;  /* 0x0000009007009210 */ /* 0x000fc40007f9e0ff */
[C---:B------:R-:W-:Y:S01]  /*86d0*/  @!P3 LEA R22, P6, R5.reuse, R212, 0x1 ;  /* 0x000000d40516b211 */ /* 0x040fe200078c08ff */
[----:B------:R-:W-:Y:S01]  /*86e0*/  @P1 STS.128 [R196+0x10800], RZ ;  /* 0x010800ffc4001388 */ /* 0x000fe20000000c00 */
[C---:B------:R-:W-:Y:S02]  /*86f0*/  IADD3.X R4, R2.reuse, UR22, RZ, P0, !PT ;  /* 0x0000001602047c10 */ /* 0x040fe400087fe4ff */
[CC--:B------:R-:W-:Y:S01]  /*8700*/  @!P2 IADD3 R6, P5, R5.reuse, R144.reuse, RZ ;  /* 0x000000900506a210 */ /* 0x0c0fe20007fbe0ff */
[----:B------:R-:W-:Y:S01]  /*8710*/  @!PT LDS RZ, [RZ] ;  /* 0x00000000fffff984 */ /* 0x000fe20000000800 */
[----:B------:R-:W-:Y:S01]  /*8720*/  @!PT LDS RZ, [RZ] ;  /* 0x00000000fffff984 */ /* 0x000fe20000000800 */
[----:B------:R-:W-:Y:S01]  /*8730*/  @!PT LDS RZ, [RZ] ;  /* 0x00000000fffff984 */ /* 0x000fe20000000800 */
[----:B------:R4:W-:Y:S01]  /*8740*/  @!P1 LDGSTS.E.BYPASS.LTC128B.128 [R196+0x10800], [R8.64+0x100] ;  /* 0x1080010008c49fae */ /* 0x0009e2000b901d46 */
[C---:B------:R-:W-:Y:S02]  /*8750*/  @!P1 IADD3 R144, P0, R5.reuse, R144, RZ ;  /* 0x0000009005909210 */ /* 0x040fe40007f1e0ff */
[----:B------:R-:W-:Y:S01]  /*8760*/  @!P3 LEA.HI.X R23, R5, R213, R4, 0x1, P6 ;  /* 0x000000d50517b211 */ /* 0x000fe200030f0c04 */
[--C-:B------:R-:W-:Y:S01]  /*8770*/  @!P1 IMAD.X R5, R2, 0x1, R135.reuse, P4 ;  /* 0x0000000102059824 */ /* 0x100fe200020e0687 */
        /* <DEDUP_REMOVED lines=9> */
[----:B------:R-:W-:-:S02]  /*8810*/  @!P1 LEA R28, P0, R144, c[0x0][0x170], 0x1 ;  /* 0x00005c00901c9a11 */ /* 0x000fc400078008ff */
[----:B------:R-:W-:Y:S01]  /*8820*/  @!P1 LEA.HI.X R5, R0, c[0x0][0x174], R5, 0x1, P4 ;  /* 0x00005d0000059a11 */ /* 0x000fe200020f0c05 */
[----:B------:R-:W-:Y:S01]  /*8830*/  @P2 STS.128 [R196+0xf000], RZ ;  /* 0x00f000ffc4002388 */ /* 0x000fe20000000c00 */
[----:B------:R-:W-:Y:S01]  /*8840*/  @!P2 LEA.HI.X R31, R6, c[0x0][0x174], R7, 0x1, P5 ;  /* 0x00005d00061faa11 */ /* 0x000fe200028f0c07 */
[----:B------:R-:W-:Y:S01]  /*8850*/  IMAD.U32 R0, RZ, RZ, UR25 ;  /* 0x00000019ff007e24 */ /* 0x000fe2000f8e00ff */
[----:B------:R-:W-:Y:S01]  /*8860*/  @!P1 LEA.HI.X R29, R144, c[0x0][0x174], R135, 0x1, P0 ;  /* 0x00005d00901d9a11 */ /* 0x000fe200000f0c87 */
[----:B------:R-:W-:Y:S01]  /*8870*/  @!PT LDS RZ, [RZ] ;  /* 0x00000000fffff984 */ /* 0x000fe20000000800 */
[----:B------:R-:W-:Y:S01]  /*8880*/  @!PT LDS RZ, [RZ] ;  /* 0x00000000fffff984 */ /* 0x000fe20000000800 */
[----:B------:R-:W-:Y:S01]  /*8890*/  @!PT LDS RZ, [RZ] ;  /* 0x00000000fffff984 */ /* 0x000fe20000000800 */
[----:B------:R4:W-:Y:S02]  /*88a0*/  @!P2 LDGSTS.E.BYPASS.LTC128B.128 [R196+0xf000], [R10.64+0x80] ;  /* 0x0f0000800ac4afae */ /* 0x0009e4000b901d46 */
[----:B------:R-:W-:Y:S02]  /*88b0*/  IMAD R0, R0, 0x40, R195 ;  /* 0x0000004000007824 */ /* 0x000fe400078e02c3 */
[----:B------:R-:W-:Y:S02]  /*88c0*/  @P1 STS.128 [R196+0x11000], RZ ;  /* 0x011000ffc4001388 */ /* 0x000fe40000000c00 */
[----:B------:R-:W-:Y:S01]  /*88d0*/  IMAD.IADD R2, R203, 0x1, -R0 ;  /* 0x00000001cb027824 */ /* 0x000fe200078e0a00 */
[C---:B------:R-:W-:Y:S01]  /*88e0*/  ISETP.GE.AND P4, PT, R0.reuse, R201, PT ;  /* 0x000000c90000720c */ /* 0x040fe20003f86270 */
[----:B------:R-:W-:Y:S01]  /*88f0*/  @!PT LDS RZ, [RZ] ;  /* 0x00000000fffff984 */ /* 0x000fe20000000800 */
[----:B------:R-:W-:Y:S01]  /*8900*/  @!PT LDS RZ, [RZ] ;  /* 0x00000000fffff984 */ /* 0x000fe20000000800 */
[----:B------:R-:W-:Y:S01]  /*8910*/  @!PT LDS RZ, [RZ] ;  /* 0x00000000fffff984 */ /* 0x000fe20000000800 */
[----:B------:R1:W-:Y:S01]  /*8920*/  @!P1 LDGSTS.E.BYPASS.LTC128B.128 [R196+0x11000], [R4.64+0x100] ;  /* 0x1100010004c49fae */ /* 0x0003e2000b901d46 */
[----:B------:R-:W-:-:S02]  /*8930*/  ISETP.GE.AND P5, PT, R0, R198, PT ;  /* 0x000000c60000720c */ /* 0x000fc40003fa6270 */
[----:B------:R-:W-:Y:S01]  /*8940*/  IABS R2, R2 ;  /* 0x0000000200027213 */ /* 0x000fe20000000000 */
[----:B------:R-:W-:Y:S01]  /*8950*/  @P3 STS.128 [R196+0xd800], RZ ;  /* 0x00d800ffc4003388 */ /* 0x000fe20000000c00 */
[C---:B------:R-:W-:Y:S02]  /*8960*/  ISETP.LT.OR P4, PT, R0.reuse, R202, P4 ;  /* 0x000000ca0000720c */ /* 0x040fe40002781670 */
[----:B------:R-:W-:Y:S01]  /*8970*/  ISETP.LT.OR P5, PT, R0, R199, P5 ;  /* 0x000000c70000720c */ /* 0x000fe20002fa1670 */
        /* <DEDUP_REMOVED lines=16> */
[----:B------:R-:W2:Y:S04]  /*8a80*/  LDSM.16.M88.4 R32, [R193+0x6800] ;  /* 0x00680000c120783b */ /* 0x000ea80000000200 */
[----:B------:R-:W2:Y:S04]  /*8a90*/  LDSM.16.M88.4 R24, [R193+0x7000] ;  /* 0x00700000c118783b */ /* 0x000ea80000000200 */
[----:B----4-:R-:W4:Y:S04]  /*8aa0*/  LDSM.16.M88.4 R8, [R193+0x7800] ;  /* 0x00780000c108783b */ /* 0x010f280000000200 */
[----:B------:R-:W-:Y:S04]  /*8ab0*/  LDSM.16.M88.4 R156, [R192] ;  /* 0x00000000c09c783b */ /* 0x000fe80000000200 */
[----:B-1----:R-:W1:Y:S04]  /*8ac0*/  LDSM.16.M88.4 R4, [R191] ;  /* 0x00000000bf04783b */ /* 0x002e680000000200 */
[----:B------:R-:W1:Y:S04]  /*8ad0*/  LDSM.16.M88.4 R144, [R183] ;  /* 0x00000000b790783b */ /* 0x000e680000000200 */
[----:B-----5:R-:W5:Y:S04]  /*8ae0*/  LDSM.16.M88.4 R20, [R182] ;  /* 0x00000000b614783b */ /* 0x020f680000000200 */
[----:B------:R-:W1:Y:S04]  /*8af0*/  LDSM.16.M88.4 R216, [R181] ;  /* 0x00000000b5d8783b */ /* 0x000e680000000200 */
[----:B------:R-:W-:Y:S01]  /*8b00*/  LDSM.16.M88.4 R148, [R187+0x6000] ;  /* 0x00600000bb94783b */ /* 0x000fe20000000200 */
[C---:B---3--:R-:W-:Y:S03]  /*8b10*/  HMMA.16816.F32.BF16 R12, R160.reuse, R140, RZ ;  /* 0x0000008ca00c723c */ /* 0x048fe600000418ff */
[----:B--2---:R-:W-:Y:S04]  /*8b20*/  LDSM.16.M88.4 R16, [R187+0x6800] ;  /* 0x00680000bb10783b */ /* 0x004fe80000000200 */
        /* <DEDUP_REMOVED lines=9> */
[C---:B----4-:R-:W-:Y:S08]  /*8bc0*/  HMMA.16816.F32.BF16 R164, R160.reuse, R8, RZ ;  /* 0x00000008a0a4723c */ /* 0x050ff000000418ff */
[----:B------:R-:W-:Y:S01]  /*8bd0*/  HMMA.16816.F32.BF16 R160, R160, R10, RZ ;  /* 0x0000000aa0a0723c */ /* 0x000fe200000418ff */
[----:B------:R-:W2:Y:S07]  /*8be0*/  LDSM.16.M88.4 R8, [R190] ;  /* 0x00000000be08783b */ /* 0x000eae0000000200 */
[C---:B-1----:R-:W-:Y:S08]  /*8bf0*/  HMMA.16816.F32.BF16 R12, R156.reuse, R4, R12 ;  /* 0x000000049c0c723c */ /* 0x042ff0000004180c */
[C---:B------:R-:W-:Y:S01]  /*8c00*/  HMMA.16816.F32.BF16 R140, R156.reuse, R6, R140 ;  /* 0x000000069c8c723c */ /* 0x040fe2000004188c */
[----:B------:R-:W1:Y:S07]  /*8c10*/  LDSM.16.M88.4 R4, [R187+0x7000] ;  /* 0x00700000bb04783b */ /* 0x000e6e0000000200 */
[C---:B------:R-:W-:Y:S08]  /*8c20*/  HMMA.16816.F32.BF16 R136, R156.reuse, R144, R136 ;  /* 0x000000909c88723c */ /* 0x040ff00000041888 */
[C---:B------:R-:W-:Y:S01]  /*8c30*/  HMMA.16816.F32.BF16 R32, R156.reuse, R146, R32 ;  /* 0x000000929c20723c */ /* 0x040fe20000041820 */
[----:B------:R-:W3:Y:S07]  /*8c40*/  LDSM.16.M88.4 R144, [R180+0x800] ;  /* 0x00080000b490783b */ /* 0x000eee0000000200 */
[C---:B-----5:R-:W-:Y:S08]  /*8c50*/  HMMA.16816.F32.BF16 R28, R156.reuse, R20, R28 ;  /* 0x000000149c1c723c */ /* 0x060ff0000004181c */
[C---:B------:R-:W-:Y:S01]  /*8c60*/  HMMA.16816.F32.BF16 R24, R156.reuse, R22, R24 ;  /* 0x000000169c18723c */ /* 0x040fe20000041818 */
[----:B------:R-:W4:Y:S07]  /*8c70*/  LDSM.16.M88.4 R20, [R180+0x1000] ;  /* 0x00100000b414783b */ /* 0x000f2e0000000200 */
[C---:B------:R-:W-:Y:S08]  /*8c80*/  HMMA.16816.F32.BF16 R164, R156.reuse, R216, R164 ;  /* 0x000000d89ca4723c */ /* 0x040ff000000418a4 */
[----:B------:R-:W-:Y:S01]  /*8c90*/  HMMA.16816.F32.BF16 R160, R156, R218, R160 ;  /* 0x000000da9ca0723c */ /* 0x000fe200000418a0 */
[----:B------:R-:W5:Y:S04]  /*8ca0*/  LDSM.16.M88.4 R156, [R180+0x1800] ;  /* 0x00180000b49c783b */ /* 0x000f680000000200 */
[----:B------:R-:W-:Y:S03]  /*8cb0*/  LDSM.16.M88.4 R216, [R175] ;  /* 0x00000000afd8783b */ /* 0x000fe60000000200 */
[C---:B--2---:R-:W-:Y:S08]  /*8cc0*/  HMMA.16816.F32.BF16 R12, R8.reuse, R148, R12 ;  /* 0x00000094080c723c */ /* 0x044ff0000004180c */
        /* <DEDUP_REMOVED lines=10> */
[----:B------:R-:W2:Y:S04]  /*8d70*/  LDSM.16.M88.4 R8, [R193+0x9000] ;  /* 0x00900000c108783b */ /* 0x000ea80000000200 */
[----:B------:R-:W-:Y:S03]  /*8d80*/  LDSM.16.M88.4 R212, [R194+0x4000] ;  /* 0x00400000c2d4783b */ /* 0x000fe60000000200 */
        /* <DEDUP_REMOVED lines=9> */
[C---:B-----5:R-:W-:Y:S08]  /*8e20*/  HMMA.16816.F32.BF16 R164, R152.reuse, R156, R164 ;  /* 0x0000009c98a4723c */ /* 0x060ff000000418a4 */
[----:B------:R-:W-:Y:S01]  /*8e30*/  HMMA.16816.F32.BF16 R160, R152, R158, R160 ;  /* 0x0000009e98a0723c */ /* 0x000fe200000418a0 */
[----:B------:R-:W5:Y:S04]  /*8e40*/  LDSM.16.M88.4 R152, [R177] ;  /* 0x00000000b198783b */ /* 0x000f680000000200 */
[----:B------:R-:W3:Y:S03]  /*8e50*/  LDSM.16.M88.4 R156, [R178] ;  /* 0x00000000b29c783b */ /* 0x000ee60000000200 */
[C---:B-1----:R-:W-:Y:S08]  /*8e60*/  HMMA.16816.F32.BF16 R12, R4.reuse, R148, R12 ;  /* 0x00000094040c723c */ /* 0x042ff0000004180c */
[C---:B------:R-:W-:Y:S01]  /*8e70*/  HMMA.16816.F32.BF16 R140, R4.reuse, R150, R140 ;  /* 0x00000096048c723c */ /* 0x040fe2000004188c */
[----:B------:R-:W1:Y:S07]  /*8e80*/  LDSM.16.M88.4 R148, [R176] ;  /* 0x00000000b094783b */ /* 0x000e6e0000000200 */
        /* <DEDUP_REMOVED lines=9> */
[----:B------:R-:W1:Y:S03]  /*8f20*/  LDSM.16.M88.4 R144, [R187+0x9000] ;  /* 0x00900000bb90783b */ /* 0x000e660000000200 */
[C---:B----4-:R-:W-:Y:S08]  /*8f30*/  HMMA.16816.F32.BF16 R12, R20.reuse, R168, R12 ;  /* 0x000000a8140c723c */ /* 0x050ff0000004180c */
[C---:B------:R-:W-:Y:S01]  /*8f40*/  HMMA.16816.F32.BF16 R140, R20.reuse, R170, R140 ;  /* 0x000000aa148c723c */ /* 0x040fe2000004188c */
[----:B------:R-:W-:Y:S07]  /*8f50*/  LDSM.16.M88.4 R168, [R193+0xb800] ;  /* 0x00b80000c1a8783b */ /* 0x000fee0000000200 */
[C---:B-----5:R-:W-:Y:S08]  /*8f60*/  HMMA.16816.F32.BF16 R28, R20.reuse, R152, R28 ;  /* 0x00000098141c723c */ /* 0x060ff0000004181c */
[C---:B------:R-:W-:Y:S01]  /*8f70*/  HMMA.16816.F32.BF16 R24, R20.reuse, R154, R24 ;  /* 0x0000009a1418723c */ /* 0x040fe20000041818 */
[----:B------:R-:W4:Y:S07]  /*8f80*/  LDSM.16.M88.4 R152, [R187+0x9800] ;  /* 0x00980000bb98783b */ /* 0x000f2e0000000200 */
[C---:B------:R-:W-:Y:S08]  /*8f90*/  HMMA.16816.F32.BF16 R136, R20.reuse, R156, R136 ;  /* 0x0000009c1488723c */ /* 0x040ff00000041888 */
[C---:B------:R-:W-:Y:S01]  /*8fa0*/  HMMA.16816.F32.BF16 R32, R20.reuse, R158, R32 ;  /* 0x0000009e1420723c */ /* 0x040fe20000041820 */
[----:B------:R-:W-:Y:S07]  /*8fb0*/  LDSM.16.M88.4 R156, [R192+0x4000] ;  /* 0x00400000c09c783b */ /* 0x000fee0000000200 */
[C---:B-1----:R-:W-:Y:S08]  /*8fc0*/  HMMA.16816.F32.BF16 R164, R20.reuse, R148, R164 ;  /* 0x0000009414a4723c */ /* 0x042ff000000418a4 */
[----:B------:R-:W-:Y:S01]  /*8fd0*/  HMMA.16816.F32.BF16 R160, R20, R150, R160 ;  /* 0x0000009614a0723c */ /* 0x000fe200000418a0 */
[----:B------:R-:W-:Y:S04]  /*8fe0*/  LDSM.16.M88.4 R20, [R189+0x2000] ;  /* 0x00200000bd14783b */ /* 0x000fe80000000200 */
[----:B------:R-:W-:Y:S03]  /*8ff0*/  LDSM.16.M88.4 R148, [R180+0x2800] ;  /* 0x00280000b494783b */ /* 0x000fe60000000200 */
[C---:B--2---:R-:W-:Y:S08]  /*9000*/  HMMA.16816.F32.BF16 R12, R16.reuse, R8, R12 ;  /* 0x00000008100c723c */ /* 0x044ff0000004180c */
[C---:B------:R-:W-:Y:S01]  /*9010*/  HMMA.16816.F32.BF16 R140, R16.reuse, R10, R140 ;  /* 0x0000000a108c723c */ /* 0x040fe2000004188c */
[----:B------:R-:W1:Y:S07]  /*9020*/  LDSM.16.M88.4 R8, [R180+0x2000] ;  /* 0x00200000b408783b */ /* 0x000e6e0000000200 */
[C---:B---3--:R-:W-:Y:S08]  /*9030*/  HMMA.16816.F32.BF16 R136, R16.reuse, R4, R136 ;  /* 0x000000041088723c */ /* 0x048ff00000041888 */
[C---:B------:R-:W-:Y:S01]  /*9040*/  HMMA.16816.F32.BF16 R32, R16.reuse, R6, R32 ;  /* 0x000000061020723c */ /* 0x040fe20000041820 */
[----:B------:R-:W2:Y:S07]  /*9050*/  LDSM.16.M88.4 R4, [R180+0x3000] ;  /* 0x00300000b404783b */ /* 0x000eae0000000200 */
[C---:B------:R-:W-:Y:S08]  /*9060*/  HMMA.16816.F32.BF16 R28, R16.reuse, R144, R28 ;  /* 0x00000090101c723c */ /* 0x040ff0000004181c */
[C---:B------:R-:W-:Y:S01]  /*9070*/  HMMA.16816.F32.BF16 R24, R16.reuse, R146, R24 ;  /* 0x000000921018723c */ /* 0x040fe20000041818 */
[----:B------:R-:W-:Y:S07]  /*9080*/  LDSM.16.M88.4 R144, [R180+0x3800] ;  /* 0x00380000b490783b */ /* 0x000fee0000000200 */
[C---:B----4-:R-:W-:Y:S08]  /*9090*/  HMMA.16816.F32.BF16 R164, R16.reuse, R152, R164 ;  /* 0x0000009810a4723c */ /* 0x050ff000000418a4 */
[----:B------:R-:W-:Y:S01]  /*90a0*/  HMMA.16816.F32.BF16 R160, R16, R154, R160 ;  /* 0x0000009a10a0723c */ /* 0x000fe200000418a0 */
[----:B------:R-:W3:Y:S04]  /*90b0*/  LDSM.16.M88.4 R16, [R193+0xa000] ;  /* 0x00a00000c110783b */ /* 0x000ee80000000200 */
[----:B------:R-:W-:Y:S03]  /*90c0*/  LDSM.16.M88.4 R152, [R174] ;  /* 0x00000000ae98783b */ /* 0x000fe60000000200 */
[C---:B-1----:R-:W-:Y:S08]  /*90d0*/  HMMA.16816.F32.BF16 R12, R20.reuse, R8, R12 ;  /* 0x00000008140c723c */ /* 0x042ff0000004180c */
[C---:B------:R-:W-:Y:S01]  /*90e0*/  HMMA.16816.F32.BF16 R140, R20.reuse, R10, R140 ;  /* 0x0000000a148c723c */ /* 0x040fe2000004188c */
[----:B------:R-:W1:Y:S07]  /*90f0*/  LDSM.16.M88.4 R8, [R193+0xa800] ;  /* 0x00a80000c108783b */ /* 0x000e6e0000000200 */
[C---:B--2---:R-:W-:Y:S08]  /*9100*/  HMMA.16816.F32.BF16 R28, R20.reuse, R4, R28 ;  /* 0x00000004141c723c */ /* 0x044ff0000004181c */
[C---:B------:R-:W-:Y:S01]  /*9110*/  HMMA.16816.F32.BF16 R24, R20.reuse, R6, R24 ;  /* 0x000000061418723c */ /* 0x040fe20000041818 */
[----:B------:R-:W2:Y:S07]  /*9120*/  LDSM.16.M88.4 R4, [R193+0xb000] ;  /* 0x00b00000c104783b */ /* 0x000eae0000000200 */
[----:B------:R-:W-:Y:S08]  /*9130*/  HMMA.16816.F32.BF16 R136, R20, R148, R136 ;  /* 0x000000941488723c */ /* 0x000ff00000041888 */
[----:B---3--:R-:W-:Y:S08]  /*9140*/  HMMA.16816.F32.BF16 R12, R212, R16, R12 ;  /* 0x00000010d40c723c */ /* 0x008ff0000004180c */
[C---:B------:R-:W-:Y:S01]  /*9150*/  HMMA.16816.F32.BF16 R32, R20.reuse, R150, R32 ;  /* 0x000000961420723c */ /* 0x040fe20000041820 */
[----:B------:R-:W-:Y:S07]  /*9160*/  LDSM.16.M88.4 R148, [R173] ;  /* 0x00000000ad94783b */ /* 0x000fee0000000200 */
[C---:B------:R-:W-:Y:S08]  /*9170*/  HMMA.16816.F32.BF16 R164, R20.reuse, R144, R164 ;  /* 0x0000009014a4723c */ /* 0x040ff000000418a4 */
[----:B------:R-:W-:Y:S01]  /*9180*/  HMMA.16816.F32.BF16 R160, R20, R146, R160 ;  /* 0x0000009214a0723c */ /* 0x000fe200000418a0 */
[----:B------:R-:W-:Y:S04]  /*9190*/  LDSM.16.M88.4 R20, [R190+0x4000] ;  /* 0x00400000be14783b */ /* 0x000fe80000000200 */
[----:B------:R-:W-:Y:S03]  /*91a0*/  LDSM.16.M88.4 R144, [R172] ;  /* 0x00000000ac90783b */ /* 0x000fe60000000200 */
[----:B------:R-:W-:Y:S01]  /*91b0*/  HMMA.16816.F32.BF16 R140, R212, R18, R140 ;  /* 0x00000012d48c723c */ /* 0x000fe2000004188c */
[----:B------:R-:W3:Y:S07]  /*91c0*/  LDSM.16.M88.4 R16, [R187+0xa000] ;  /* 0x00a00000bb10783b */ /* 0x000eee0000000200 */
[----:B------:R-:W-:Y:S08]  /*91d0*/  HMMA.16816.F32.BF16 R12, R156, R216, R12 ;  /* 0x000000d89c0c723c */ /* 0x000ff0000004180c */
[C---:B-1----:R-:W-:Y:S08]  /*91e0*/  HMMA.16816.F32.BF16 R136, R212.reuse, R8, R136 ;  /* 0x00000008d488723c */ /* 0x042ff00000041888 */
[C---:B------:R-:W-:Y:S01]  /*91f0*/  HMMA.16816.F32.BF16 R32, R212.reuse, R10, R32 ;  /* 0x0000000ad420723c */ /* 0x040fe20000041820 */
[----:B------:R-:W-:Y:S07]  /*9200*/  LDSM.16.M88.4 R8, [R189+0x4000] ;  /* 0x00400000bd08783b */ /* 0x000fee0000000200 */
[C---:B--2---:R-:W-:Y:S08]  /*9210*/  HMMA.16816.F32.BF16 R28, R212.reuse, R4, R28 ;  /* 0x00000004d41c723c */ /* 0x044ff0000004181c */
[----:B------:R-:W-:Y:S01]  /*9220*/  HMMA.16816.F32.BF16 R24, R212, R6, R24 ;  /* 0x00000006d418723c */ /* 0x000fe20000041818 */
[----:B------:R-:W1:Y:S07]  /*9230*/  LDSM.16.M88.4 R4, [R180+0x4000] ;  /* 0x00400000b404783b */ /* 0x000e6e0000000200 */
[----:B---3--:R-:W-:Y:S08]  /*9240*/  HMMA.16816.F32.BF16 R12, R20, R16, R12 ;  /* 0x00000010140c723c */ /* 0x008ff0000004180c */
        /* <DEDUP_REMOVED lines=35> */
[C---:B--2---:R-:W-:Y:S01]  /*9480*/  HMMA.16816.F32.BF16 R136, R20.reuse, R152, R136 ;  /* 0x000000981488723c */ /* 0x044fe20000041888 */
[----:B------:R-:W-:Y:S01]  /*9490*/  FSEL R2, R2, -INF , !P5 ;  /* 0xff80000002027808 */ /* 0x000fe20006800000 */
[----:B------:R-:W2:Y:S01]  /*94a0*/  LDSM.16.M88.4 R16, [R187+0xb000] ;  /* 0x00b00000bb10783b */ /* 0x000ea20000000200 */
[C---:B------:R-:W-:Y:S01]  /*94b0*/  ISETP.GE.AND P5, PT, R12.reuse, R198, PT ;  /* 0x000000c60c00720c */ /* 0x040fe20003fa6270 */
[----:B------:R-:W-:Y:S01]  /*94c0*/  IMAD.MOV.U32 R212, RZ, RZ, R204 ;  /* 0x000000ffffd47224 */ /* 0x000fe200078e00cc */
[----:B------:R-:W-:Y:S01]  /*94d0*/  IABS R135, R135 ;  /* 0x0000008700877213 */ /* 0x000fe20000000000 */
[----:B------:R-:W-:Y:S01]  /*94e0*/  IMAD.MOV.U32 R213, RZ, RZ, R205 ;  /* 0x000000ffffd57224 */ /* 0x000fe200078e00cd */
[----:B------:R-:W4:Y:S01]  /*94f0*/  I2F R14, R14 ;  /* 0x0000000e000e7306 */ /* 0x000f220000201400 */
[C---:B------:R-:W-:Y:S01]  /*9500*/  ISETP.LT.OR P4, PT, R12.reuse, R202, P4 ;  /* 0x000000ca0c00720c */ /* 0x040fe20002781670 */
[----:B------:R-:W-:Y:S01]  /*9510*/  HMMA.16816.F32.BF16 R32, R20, R154, R32 ;  /* 0x0000009a1420723c */ /* 0x000fe20000041820 */
[----:B------:R-:W-:-:S02]  /*9520*/  ISETP.LT.OR P5, PT, R12, R199, P5 ;  /* 0x000000c70c00720c */ /* 0x000fc40002fa1670 */
[----:B------:R-:W-:Y:S01]  /*9530*/  IADD3 R12, R0, 0x9, RZ ;  /* 0x00000009000c7810 */ /* 0x000fe20007ffe0ff */
[----:B---3--:R-:W-:Y:S02]  /*9540*/  FFMA.FTZ R148, R148, -UR24, R13 ;  /* 0x8000001894947c23 */ /* 0x008fe4000801000d */
[----:B------:R-:W3:Y:S01]  /*9550*/  I2F R135, R135 ;  /* 0x0000008700877306 */ /* 0x000ee20000201400 */
[----:B------:R-:W-:Y:S01]  /*9560*/  IMAD.MOV.U32 R13, RZ, RZ, R145 ;  /* 0x000000ffff0d7224 */ /* 0x000fe200078e0091 */
[C---:B------:R-:W-:Y:S01]  /*9570*/  HMMA.16816.F32.BF16 R160, R156.reuse, R146, R160 ;  /* 0x000000929ca0723c */ /* 0x040fe200000418a0 */
[----:B------:R-:W-:Y:S02]  /*9580*/  FSEL R148, R148, -INF , !P6 ;  /* 0xff80000094947808 */ /* 0x000fe40007000000 */
[----:B------:R-:W-:Y:S01]  /*9590*/  ISETP.GE.AND P6, PT, R12, R201, PT ;  /* 0x000000c90c00720c */ /* 0x000fe20003fc6270 */
[----:B----4-:R-:W-:Y:S02]  /*95a0*/  FFMA.FTZ R15, R14, -UR24, R15 ;  /* 0x800000180e0f7c23 */ /* 0x010fe4000801000f */
[----:B------:R-:W4:Y:S01]  /*95b0*/  I2F R13, R13 ;  /* 0x0000000d000d7306 */ /* 0x000f220000201400 */
[--C-:B------:R-:W-:Y:S01]  /*95c0*/  IMAD.IADD R14, R203, 0x1, -R12.reuse ;  /* 0x00000001cb0e7824 */ /* 0x100fe200078e0a0c */
[----:B------:R-:W-:Y:S01]  /*95d0*/  ISETP.LT.OR P6, PT, R12, R202, P6 ;  /* 0x000000ca0c00720c */ /* 0x000fe200037c1670 */
[----:B------:R-:W-:Y:S01]  /*95e0*/  HMMA.16816.F32.BF16 R24, R156, R150, R24 ;  /* 0x000000969c18723c */ /* 0x000fe20000041818 */
[----:B------:R-:W-:Y:S01]  /*95f0*/  FSEL R147, R15, -INF , !P0 ;  /* 0xff8000000f937808 */ /* 0x000fe20004000000 */
[----:B------:R-:W-:Y:S01]  /*9600*/  IMAD.IADD R15, R200, 0x1, -R12 ;  /* 0x00000001c80f7824 */ /* 0x000fe200078e0a0c */
[----:B------:R-:W-:-:S02]  /*9610*/  ISETP.GE.AND P0, PT, R12, R198, PT ;  /* 0x000000c60c00720c */ /* 0x000fc40003f06270 */
[----:B------:R-:W-:Y:S01]  /*9620*/  IABS R14, R14 ;  /* 0x0000000e000e7213 */ /* 0x000fe20000000000 */
[----:B---3--:R-:W-:Y:S01]  /*9630*/  FFMA.FTZ R140, R135, -UR24, R140 ;  /* 0x80000018878c7c23 */ /* 0x008fe2000801008c */
[----:B------:R-:W-:Y:S02]  /*9640*/  ISETP.LT.OR P0, PT, R12, R199, P0 ;  /* 0x000000c70c00720c */ /* 0x000fe40000701670 */
        /* <DEDUP_REMOVED lines=14> */
[----:B------:R-:W-:Y:S01]  /*9730*/  ISETP.GE.AND P5, PT, R12, R198, PT ;  /* 0x000000c60c00720c */ /* 0x000fe20003fa6270 */
        /* <DEDUP_REMOVED lines=37> */
[C---:B------:R-:W-:Y:S01]  /*9990*/  ISETP.LT.OR P4, PT, R4.reuse, R202, P4 ;  /* 0x000000ca0400720c */ /* 0x040fe20002781670 */
        /* <DEDUP_REMOVED lines=38> */
[C---:B------:R-:W-:Y:S02]  /*9c00*/  ISETP.GE.AND P0, PT, R12.reuse, R198, PT ;  /* 0x000000c60c00720c */ /* 0x040fe40003f06270 */
        /* <DEDUP_REMOVED lines=26> */
[----:B------:R-:W-:Y:S02]  /*9db0*/  ISETP.GE.AND P5, PT, R4, R198, PT ;  /* 0x000000c60400720c */ /* 0x000fe40003fa6270 */
        /* <DEDUP_REMOVED lines=24> */
[----:B------:R-:W-:Y:S01]  /*9f40*/  ISETP.GE.AND P6, PT, R28, R201, PT ;  /* 0x000000c91c00720c */ /* 0x000fe20003fc6270 */
[----:B------:R-:W-:Y:S01]  /*9f50*/  IMAD.MOV.U32 R13, RZ, RZ, R20 ;  /* 0x000000ffff0d7224 */ /* 0x000fe200078e0014 */
[----:B------:R-:W-:Y:S01]  /*9f60*/  IABS R20, R21 ;  /* 0x0000001500147213 */ /* 0x000fe20000000000 */
[----:B------:R-:W-:Y:S01]  /*9f70*/  IMAD.IADD R9, R203, 0x1, -R0 ;  /* 0x00000001cb097824 */ /* 0x000fe200078e0a00 */
[----:B------:R-:W-:Y:S01]  /*9f80*/  FSEL R170, R19, -INF , !P4 ;  /* 0xff80000013aa7808 */ /* 0x000fe20006000000 */
[C---:B------:R-:W-:Y:S01]  /*9f90*/  IMAD.IADD R19, R200.reuse, 0x1, -R6 ;  /* 0x00000001c8137824 */ /* 0x040fe200078e0a06 */
        /* <DEDUP_REMOVED lines=33> */
[-C--:B------:R-:W-:Y:S02]  /*a1b0*/  ISETP.GE.AND P5, PT, R12, R198.reuse, PT ;  /* 0x000000c60c00720c */ /* 0x080fe40003fa6270 */
        /* <DEDUP_REMOVED lines=78> */
[----:B------:R-:W-:Y:S01]  /*a6a0*/  MOV R4, UR12 ;  /* 0x0000000c00047c02 */ /* 0x000fe20008000f00 */
[----:B------:R-:W-:Y:S02]  /*a6b0*/  IMAD.U32 R7, RZ, RZ, UR9 ;  /* 0x00000009ff077e24 */ /* 0x000fe4000f8e00ff */
        /* <DEDUP_REMOVED lines=22> */
.L_x_6751:
[----:B------:R-:W-:Y:S02]  /*a820*/  ULDC UR10, c[0x0][0x198] ;  /* 0x00006600000a7ab9 */ /* 0x000fe40000000800 */
[----:B------:R-:W-:-:S04]  /*a830*/  ULEA UR10, -UR10, URZ, 0x6 ;  /* 0x0000003f0a0a7291 */ /* 0x000fc8000f8e313f */
[----:B------:R-:W-:Y:S02]  /*a840*/  USHF.R.S32.HI UR8, URZ, 0x1f, UR10 ;  /* 0x0000001f3f087899 */ /* 0x000fe4000801140a */
.L_x_6752:
        /* <DEDUP_REMOVED lines=122> */
.L_x_6754:
[----:B------:R-:W-:Y:S05]  /*aff0*/  BSYNC B0 ;  /* 0x0000000000007941 */ /* 0x000fea0003800000 */
.L_x_6753:
[----:B------:R-:W0:Y:S01]  /*b000*/  LDGDEPBAR ;  /* 0x00000000000079af */ /* 0x000e220000000000 */
[----:B--2---:R-:W-:Y:S01]  /*b010*/  IMAD.U32 R5, RZ, RZ, UR10 ;  /* 0x0000000aff057e24 */ /* 0x004fe2000f8e00ff */
[----:B------:R-:W-:Y:S01]  /*b020*/  MOV R0, UR8 ;  /* 0x0000000800007c02 */ /* 0x000fe20008000f00 */
[----:B------:R-:W-:-:S03]  /*b030*/  IMAD.U32 R4, RZ, RZ, UR10 ;  /* 0x0000000aff047e24 */ /* 0x000fc6000f8e00ff */
[----:B------:R-:W-:-:S04]  /*b040*/  LEA R206, P0, R5, R206, 0x1 ;  /* 0x000000ce05ce7211 */ /* 0x000fc800078008ff */
[----:B------:R-:W-:Y:S02]  /*b050*/  LEA.HI.X R207, R4, R207, R0, 0x1, P0 ;  /* 0x000000cf04cf7211 */ /* 0x000fe400000f0c00 */
.L_x_6750:
        /* <DEDUP_REMOVED lines=409> */
.L_x_6747:
        /* <DEDUP_REMOVED lines=45> */
.L_x_6759:
        /* <DEDUP_REMOVED lines=57> */
[----:B------:R-:W-:Y:S05]  /*d050*/  ULDC.64 UR4, c[0x0][0x1a0] ;  /* 0x0000680000047ab9 */ /* 0x000fea0000000a00 */
[----:B------:R-:W2:Y:S01]  /*d060*/  LDG.E R11, [R10.64] ;  /* 0x0000001c0a0b7981 */ /* 0x000ea2000c1e1900 */
[----:B------:R-:W-:Y:S01]  /*d070*/  USHF.R.S32.HI UR26, URZ, 0x1f, UR32 ;  /* 0x0000001f3f1a7899 */ /* 0x000fe20008011420 */
[----:B----4-:R-:W-:Y:S01]  /*d080*/  MOV R13, UR33 ;  /* 0x00000021000d7c02 */ /* 0x010fe20008000f00 */
[----:B------:R-:W-:Y:S02]  /*d090*/  UIMAD.WIDE.U32 UR34, UR32, UR4, URZ ;  /* 0x00000004202272a5 */ /* 0x000fe4000f8e003f */
[----:B------:R-:W-:Y:S02]  /*d0a0*/  UIMAD UR26, UR26, UR4, URZ ;  /* 0x000000041a1a72a4 */ /* 0x000fe4000f8e023f */
[----:B------:R-:W2:Y:S02]  /*d0b0*/  LDG.E R4, [R12.64] ;  /* 0x0000001c0c047981 */ /* 0x000ea4000c1e1900 */
[----:B------:R-:W-:Y:S01]  /*d0c0*/  IMAD.U32 R7, RZ, RZ, UR35 ;  /* 0x00000023ff077e24 */ /* 0x000fe2000f8e00ff */
[----:B------:R-:W-:Y:S01]  /*d0d0*/  UIMAD UR26, UR32, UR5, UR26 ;  /* 0x00000005201a72a4 */ /* 0x000fe2000f8e021a */
[----:B------:R-:W-:Y:S03]  /*d0e0*/  MOV R6, UR34 ;  /* 0x0000002200067c02 */ /* 0x000fe60008000f00 */
[----:B------:R-:W-:Y:S06]  /*d0f0*/  UIADD3 UR26, UR35, UR26, URZ ;  /* 0x0000001a231a7290 */ /* 0x000fec000fffe03f */
[----:B------:R-:W-:Y:S01]  /*d100*/  MOV R7, UR26 ;  /* 0x0000001a00077c02 */ /* 0x000fe20008000f00 */
[----:B--2---:R-:W-:Y:S04]  /*d110*/  IMAD.IADD R4, R4, 0x1, -R11 ;  /* 0x0000000104047824 */ /* 0x004fe800078e0a0b */
[C---:B------:R-:W-:Y:S01]  /*d120*/  IMAD.WIDE.U32 R6, R4.reuse, c[0x0][0x188], R6 ;  /* 0x0000620004067a25 */ /* 0x040fe200078e0006 */
[----:B------:R-:W-:Y:S03]  /*d130*/  SHF.R.S32.HI R3, RZ, 0x1f, R4 ;  /* 0x0000001fff037819 */ /* 0x000fe60000011404 */
[----:B------:R-:W-:Y:S02]  /*d140*/  IMAD.MOV.U32 R210, RZ, RZ, R6 ;  /* 0x000000ffffd27224 */ /* 0x000fe400078e0006 */
[----:B------:R-:W-:Y:S04]  /*d150*/  IMAD R3, R3, c[0x0][0x188], RZ ;  /* 0x0000620003037a24 */ /* 0x000fe800078e02ff */
[----:B------:R-:W-:Y:S05]  /*d160*/  IMAD R3, R4, c[0x0][0x18c], R3 ;  /* 0x0000630004037a24 */ /* 0x000fea00078e0203 */
[----:B------:R-:W-:Y:S02]  /*d170*/  IADD3 R208, R7, R3, RZ ;  /* 0x0000000307d07210 */ /* 0x000fe40007ffe0ff */
.L_x_6756:
[C---:B------:R-:W-:Y:S01]  /*d180*/  ISETP.GE.AND P5, PT, R197.reuse, c[0x0][0x220], PT ;  /* 0x00008800c5007a0c */ /* 0x040fe20003fa6270 */
[----:B------:R-:W-:Y:S01]  /*d190*/  UISETP.GT.AND UP2, UPT, UR25, UR19, UPT ;  /* 0x000000131900728c */ /* 0x000fe2000bf44270 */
[C---:B------:R-:W-:Y:S02]  /*d1a0*/  IADD3 R216, R197.reuse, 0x40, RZ ;  /* 0x00000040c5d87810 */ /* 0x040fe40007ffe0ff */
[-C--:B------:R-:W-:Y:S02]  /*d1b0*/  LEA R214, P0, R210, R212.reuse, 0x1 ;  /* 0x000000d4d2d67211 */ /* 0x080fe400078008ff */
[----:B------:R-:W-:Y:S02]  /*d1c0*/  ISETP.GE.AND P4, PT, R216, c[0x0][0x220], PT ;  /* 0x00008800d8007a0c */ /* 0x000fe40003f86270 */
[CC--:B------:R-:W-:Y:S02]  /*d1d0*/  LEA.HI.X R215, R210.reuse, R213.reuse, R208, 0x1, P0 ;  /* 0x000000d5d2d77211 */ /* 0x0c0fe400000f0cd0 */
[----:B------:R-:W-:Y:S03]  /*d1e0*/  IADD3 R3, R197, 0x80, RZ ;  /* 0x00000080c5037810 */ /* 0x000fe60007ffe0ff */
[----:B------:R-:W-:Y:S01]  /*d1f0*/  @P5 STS.128 [R196+0xc000], RZ ;  /* 0x00c000ffc4005388 */ /* 0x000fe20000000c00 */
[----:B------:R-:W-:Y:S02]  /*d200*/  ISETP.GE.AND P3, PT, R3, c[0x0][0x220], PT ;  /* 0x0000880003007a0c */ /* 0x000fe40003f66270 */
[----:B------:R-:W-:Y:S01]  /*d210*/  IADD3 R3, P0, R210, UR23, RZ ;  /* 0x00000017d2037c10 */ /* 0x000fe2000ff1e0ff */
[----:B------:R-:W-:Y:S01]  /*d220*/  @!PT LDS RZ, [RZ] ;  /* 0x00000000fffff984 */ /* 0x000fe20000000800 */
[----:B------:R-:W-:Y:S01]  /*d230*/  @!PT LDS RZ, [RZ] ;  /* 0x00000000fffff984 */ /* 0x000fe20000000800 */
[----:B------:R-:W-:Y:S01]  /*d240*/  @!PT LDS RZ, [RZ] ;  /* 0x00000000fffff984 */ /* 0x000fe20000000800 */
[----:B------:R1:W-:Y:S03]  /*d250*/  @!P5 LDGSTS.E.BYPASS.LTC128B.128 [R196+0xc000], [R214.64] ;  /* 0x0c000000d6c4dfae */ /* 0x0003e6000b901d5c */
[CC--:B------:R-:W-:Y:S01]  /*d260*/  @!P5 LEA R230, P6, R3.reuse, R212.reuse, 0x1 ;  /* 0x000000d403e6d211 */ /* 0x0c0fe200078c08ff */
[----:B------:R-:W-:Y:S01]  /*d270*/  @P4 STS.128 [R196+0xe000], RZ ;  /* 0x00e000ffc4004388 */ /* 0x000fe20000000c00 */
[----:B------:R-:W-:Y:S02]  /*d280*/  IADD3.X R210, R208, UR22, RZ, P0, !PT ;  /* 0x00000016d0d27c10 */ /* 0x000fe400087fe4ff */
[CC--:B------:R-:W-:Y:S01]  /*d290*/  @!P4 LEA R224, P1, R3.reuse, R212.reuse, 0x1 ;  /* 0x000000d403e0c211 */ /* 0x0c0fe200078208ff */
[----:B------:R-:W-:Y:S01]  /*d2a0*/  @!PT LDS RZ, [RZ] ;  /* 0x00000000fffff984 */ /* 0x000fe20000000800 */
[----:B------:R-:W-:Y:S01]  /*d2b0*/  @!PT LDS RZ, [RZ] ;  /* 0x00000000fffff984 */ /* 0x000fe20000000800 */
[----:B------:R-:W-:Y:S01]  /*d2c0*/  @!PT LDS RZ, [RZ] ;  /* 0x00000000fffff984 */ /* 0x000fe20000000800 */
[----:B------:R1:W-:Y:S01]  /*d2d0*/  @!P4 LDGSTS.E.BYPASS.LTC128B.128 [R196+0xe000], [R214.64+0x80] ;  /* 0x0e000080d6c4cfae */ /* 0x0003e2000b901d5c */
[CCC-:B------:R-:W-:Y:S02]  /*d2e0*/  @!P5 LEA.HI.X R231, R3.reuse, R213.reuse, R210.reuse, 0x1, P6 ;  /* 0x000000d503e7d211 */ /* 0x1c0fe400030f0cd2 */
[CCC-:B------:R-:W-:Y:S01]  /*d2f0*/  @!P4 LEA.HI.X R225, R3.reuse, R213.reuse, R210.reuse, 0x1, P1 ;  /* 0x000000d503e1c211 */ /* 0x1c0fe200008f0cd2 */
[----:B------:R-:W-:Y:S01]  /*d300*/  @P3 STS.128 [R196+0x10000], RZ ;  /* 0x010000ffc4003388 */ /* 0x000fe20000000c00 */
[CC--:B------:R-:W-:Y:S02]  /*d310*/  @!P3 LEA R222, P0, R3.reuse, R212.reuse, 0x1 ;  /* 0x000000d403deb211 */ /* 0x0c0fe400078008ff */
[C---:B------:R-:W-:Y:S01]  /*d320*/  IADD3 R217, P2, R3.reuse, UR23, RZ ;  /* 0x0000001703d97c10 */ /* 0x040fe2000ff5e0ff */
[----:B------:R-:W-:Y:S01]  /*d330*/  @!PT LDS RZ, [RZ] ;  /* 0x00000000fffff984 */ /* 0x000fe20000000800 */
[----:B------:R-:W-:Y:S01]  /*d340*/  @!PT LDS RZ, [RZ] ;  /* 0x00000000fffff984 */ /* 0x000fe20000000800 */
[----:B------:R-:W-:Y:S01]  /*d350*/  @!PT LDS RZ, [RZ] ;  /* 0x00000000fffff984 */ /* 0x000fe20000000800 */
[----:B------:R1:W-:Y:S01]  /*d360*/  @!P3 LDGSTS.E.BYPASS.LTC128B.128 [R196+0x10000], [R214.64+0x100] ;  /* 0x10000100d6c4bfae */ /* 0x0003e2000b901d5c */
[-C--:B------:R-:W-:Y:S02]  /*d370*/  @!P3 LEA.HI.X R223, R3, R213.reuse, R210, 0x1, P0 ;  /* 0x000000d503dfb211 */ /* 0x080fe400000f0cd2 */
[CC--:B------:R-:W-:Y:S01]  /*d380*/  @!P5 LEA R228, P1, R217.reuse, R212.reuse, 0x1 ;  /* 0x000000d4d9e4d211 */ /* 0x0c0fe200078208ff */
[----:B------:R-:W-:Y:S01]  /*d390*/  @P5 STS.128 [R196+0xc800], RZ ;  /* 0x00c800ffc4005388 */ /* 0x000fe20000000c00 */
[----:B------:R-:W-:Y:S02]  /*d3a0*/  IADD3.X R210, R210, UR22, RZ, P2, !PT ;  /* 0x00000016d2d27c10 */ /* 0x000fe400097fe4ff */
[CC--:B------:R-:W-:Y:S01]  /*d3b0*/  @!P4 LEA R220, P0, R217.reuse, R212.reuse, 0x1 ;  /* 0x000000d4d9dcc211 */ /* 0x0c0fe200078008ff */
[----:B------:R-:W-:Y:S01]  /*d3c0*/  @!PT LDS RZ, [RZ] ;  /* 0x00000000fffff984 */ /* 0x000fe20000000800 */
[----:B------:R-:W-:Y:S01]  /*d3d0*/  @!PT LDS RZ, [RZ] ;  /* 0x00000000fffff984 */ /* 0x000fe20000000800 */
[----:B------:R-:W-:Y:S01]  /*d3e0*/  @!PT LDS RZ, [RZ] ;  /* 0x00000000fffff984 */ /* 0x000fe20000000800 */
[----:B------:R1:W-:Y:S01]  /*d3f0*/  @!P5 LDGSTS.E.BYPASS.LTC128B.128 [R196+0xc800], [R230.64] ;  /* 0x0c800000e6c4dfae */ /* 0x0003e2000b901d5c */
        /* <DEDUP_REMOVED lines=10> */
[----:B------:R-:W-:Y:S01]  /*d4a0*/  IADD3.X R208, R210, UR22, RZ, P6, !PT ;  /* 0x00000016d2d07c10 */ /* 0x000fe2000b7fe4ff */
[----:B------:R-:W-:Y:S01]  /*d4b0*/  @P3 STS.128 [R196+0x10800], RZ ;  /* 0x010800ffc4003388 */ /* 0x000fe20000000c00 */
[CC--:B------:R-:W-:Y:S02]  /*d4c0*/  @!P5 LEA R226, P6, R3.reuse, R212.reuse, 0x1 ;  /* 0x000000d403e2d211 */ /* 0x0c0fe400078c08ff */
        /* <DEDUP_REMOVED lines=8> */
[C---:B------:R-:W-:Y:S03]  /*d550*/  @!P3 LEA R212, P0, R3.reuse, R212, 0x1 ;  /* 0x000000d403d4b211 */ /* 0x040fe600078008ff */
[----:B------:R-:W-:Y:S01]  /*d560*/  @!PT LDS RZ, [RZ] ;  /* 0x00000000fffff984 */ /* 0x000fe20000000800 */
[----:B------:R-:W-:Y:S01]  /*d570*/  @!PT LDS RZ, [RZ] ;  /* 0x00000000fffff984 */ /* 0x000fe20000000800 */
[----:B------:R-:W-:Y:S01]  /*d580*/  @!PT LDS RZ, [RZ] ;  /* 0x00000000fffff984 */ /* 0x000fe20000000800 */
[----:B------:R1:W-:Y:S01]  /*d590*/  @!P5 LDGSTS.E.BYPASS.LTC128B.128 [R196+0xd000], [R228.64] ;  /* 0x0d000000e4c4dfae */ /* 0x0003e2000b901d5c */
[----:B------:R-:W-:Y:S02]  /*d5a0*/  @!P3 LEA.HI.X R213, R3, R213, R208, 0x1, P0 ;  /* 0x000000d503d5b211 */ /* 0x000fe400000f0cd0 */
[----:B------:R-:W-:Y:S01]  /*d5b0*/  PLOP3.LUT P0, PT, PT, PT, UP2, 0x80, 0x0 ;  /* 0x000000000000781c */ /* 0x000fe20003f0f028 */
        /* <DEDUP_REMOVED lines=234> */
[----:B-1----:R-:W-:Y:S02]  /*e460*/  MOV R140, UR4 ;  /* 0x00000004008c7c02 */ /* 0x002fe40008000f00 */
[----:B--2---:R-:W-:Y:S01]  /*e470*/  MOV R138, UR32 ;  /* 0x00000020008a7c02 */ /* 0x004fe20008000f00 */
[----:B------:R-:W-:Y:S04]  /*e480*/  UIADD3 UR32, UR37, -UR35, URZ ;  /* 0x8000002325207290 */ /* 0x000fe8000fffe03f */
[----:B------:R-:W-:Y:S01]  /*e490*/  UIMAD UR32, UR32, UR6, -UR9 ;  /* 0x00000006202072a4 */ /* 0x000fe2000f8e0a09 */
[----:B---3--:R-:W-:Y:S01]  /*e4a0*/  IMAD.U32 R141, RZ, RZ, UR5 ;  /* 0x00000005ff8d7e24 */ /* 0x008fe2000f8e00ff */
[----:B------:R-:W-:Y:S04]  /*e4b0*/  ULDC.64 UR4, c[0x0][0x198] ;  /* 0x0000660000047ab9 */ /* 0x000fe80000000a00 */
[----:B------:R-:W2:Y:S02]  /*e4c0*/  LDG.E R3, [R140.64] ;  /* 0x0000001c8c037981 */ /* 0x000ea4000c1e1900 */
[----:B------:R-:W-:Y:S01]  /*e4d0*/  USHF.R.S32.HI UR26, URZ, 0x1f, UR32 ;  /* 0x0000001f3f1a7899 */ /* 0x000fe20008011420 */
[----:B----4-:R-:W-:Y:S01]  /*e4e0*/  IMAD.U32 R139, RZ, RZ, UR33 ;  /* 0x00000021ff8b7e24 */ /* 0x010fe2000f8e00ff */
[----:B------:R-:W-:Y:S02]  /*e4f0*/  UIMAD.WIDE.U32 UR34, UR32, UR4, URZ ;  /* 0x00000004202272a5 */ /* 0x000fe4000f8e003f */
[----:B------:R-:W-:Y:S02]  /*e500*/  UIMAD UR26, UR26, UR4, URZ ;  /* 0x000000041a1a72a4 */ /* 0x000fe4000f8e023f */
[----:B------:R-:W2:Y:S02]  /*e510*/  LDG.E R138, [R138.64] ;  /* 0x0000001c8a8a7981 */ /* 0x000ea4000c1e1900 */
[----:B------:R-:W-:Y:S01]  /*e520*/  IMAD.U32 R132, RZ, RZ, UR34 ;  /* 0x00000022ff847e24 */ /* 0x000fe2000f8e00ff */
[----:B------:R-:W-:Y:S01]  /*e530*/  UIMAD UR26, UR32, UR5, UR26 ;  /* 0x00000005201a72a4 */ /* 0x000fe2000f8e021a */
[----:B------:R-:W-:Y:S03]  /*e540*/  MOV R133, UR35 ;  /* 0x0000002300857c02 */ /* 0x000fe60008000f00 */
[----:B------:R-:W-:Y:S06]  /*e550*/  UIADD3 UR26, UR35, UR26, URZ ;  /* 0x0000001a231a7290 */ /* 0x000fec000fffe03f */
[----:B------:R-:W-:Y:S01]  /*e560*/  IMAD.U32 R133, RZ, RZ, UR26 ;  /* 0x0000001aff857e24 */ /* 0x000fe2000f8e00ff */
[----:B--2---:R-:W-:Y:S04]  /*e570*/  IADD3 R134, -R3, R138, RZ ;  /* 0x0000008a03867210 */ /* 0x004fe80007ffe1ff */
[----:B------:R-:W-:Y:S01]  /*e580*/  SHF.R.S32.HI R3, RZ, 0x1f, R134 ;  /* 0x0000001fff037819 */ /* 0x000fe20000011486 */
[C---:B------:R-:W-:Y:S04]  /*e590*/  IMAD.WIDE.U32 R132, R134.reuse, c[0x0][0x180], R132 ;  /* 0x0000600086847a25 */ /* 0x040fe800078e0084 */
[----:B------:R-:W-:Y:S04]  /*e5a0*/  IMAD R3, R3, c[0x0][0x180], RZ ;  /* 0x0000600003037a24 */ /* 0x000fe800078e02ff */
[----:B------:R-:W-:Y:S05]  /*e5b0*/  IMAD R3, R134, c[0x0][0x184], R3 ;  /* 0x0000610086037a24 */ /* 0x000fea00078e0203 */
[----:B------:R-:W-:Y:S02]  /*e5c0*/  IADD3 R134, R133, R3, RZ ;  /* 0x0000000385867210 */ /* 0x000fe40007ffe0ff */
.L_x_6758:
        /* <DEDUP_REMOVED lines=89> */
.L_x_6757:
[----:B------:R-:W-:Y:S01]  /*eb60*/  IMAD.U32 R132, RZ, RZ, UR25 ;  /* 0x00000019ff847e24 */ /* 0x000fe2000f8e00ff */
[----:B------:R-:W-:Y:S03]  /*eb70*/  UISETP.GT.AND UP2, UPT, UR25, UR19, UPT ;  /* 0x000000131900728c */ /* 0x000fe6000bf44270 */
[----:B------:R-:W-:Y:S05]  /*eb80*/  IMAD R3, R132, 0x40, R195 ;  /* 0x0000004084037824 */ /* 0x000fea00078e02c3 */
[----:B------:R-:W-:Y:S02]  /*eb90*/  IADD3 R132, R203, -R3, RZ ;  /* 0x80000003cb847210 */ /* 0x000fe40007ffe0ff */
[C---:B-1----:R-:W-:Y:S02]  /*eba0*/  IADD3 R141, R3.reuse, 0x1, RZ ;  /* 0x00000001038d7810 */ /* 0x042fe40007ffe0ff */
[----:B------:R-:W-:Y:S01]  /*ebb0*/  IABS R133, R132 ;  /* 0x0000008400857213 */ /* 0x000fe20000000000 */
[C---:B------:R-:W-:Y:S01]  /*ebc0*/  IMAD.IADD R132, R200.reuse, 0x1, -R3 ;  /* 0x00000001c8847824 */ /* 0x040fe200078e0a03 */
[C---:B------:R-:W-:Y:S02]  /*ebd0*/  IADD3 R137, R3.reuse, 0x8, RZ ;  /* 0x0000000803897810 */ /* 0x040fe40007ffe0ff */
[----:B------:R-:W-:Y:S02]  /*ebe0*/  IADD3 R150, R3, 0x9, RZ ;  /* 0x0000000903967810 */ /* 0x000fe40007ffe0ff */
[----:B------:R-:W-:Y:S01]  /*ebf0*/  IABS R135, R132 ;  /* 0x0000008400877213 */ /* 0x000fe20000000000 */
[--C-:B------:R-:W-:Y:S01]  /*ec00*/  IMAD.IADD R132, R203, 0x1, -R141.reuse ;  /* 0x00000001cb847824 */ /* 0x100fe200078e0a8d */
[C---:B------:R-:W-:Y:S01]  /*ec10*/  IADD3 R136, R3.reuse, 0x10, RZ ;  /* 0x0000001003887810 */ /* 0x040fe20007ffe0ff */
[----:B------:R-:W-:Y:S01]  /*ec20*/  I2F R133, R133 ;  /* 0x0000008500857306 */ /* 0x000fe20000201400 */
[----:B------:R-:W-:Y:S02]  /*ec30*/  IADD3 R156, R3, 0x11, RZ ;  /* 0x00000011039c7810 */ /* 0x000fe40007ffe0ff */
[----:B------:R-:W-:Y:S02]  /*ec40*/  IABS R134, R132 ;  /* 0x0000008400867213 */ /* 0x000fe40000000000 */
[----:B------:R-:W-:Y:S02]  /*ec50*/  IADD3 R132, R203, -R137, RZ ;  /* 0x80000089cb847210 */ /* 0x000fe40007ffe0ff */
[----:B------:R-:W-:Y:S02]  /*ec60*/  IADD3 R152, R3, 0x18, RZ ;  /* 0x0000001803987810 */ /* 0x000fe40007ffe0ff */
[----:B------:R-:W-:Y:S01]  /*ec70*/  IABS R157, R132 ;  /* 0x00000084009d7213 */ /* 0x000fe20000000000 */
[----:B------:R-:W-:Y:S01]  /*ec80*/  IMAD.IADD R132, R203, 0x1, -R150 ;  /* 0x00000001cb847824 */ /* 0x000fe200078e0a96 */
        /* <DEDUP_REMOVED lines=8> */
[----:B------:R-:W-:Y:S01]  /*ed10*/  I2F R135, R135 ;  /* 0x0000008700877306 */ /* 0x000fe20000201400 */
[C---:B------:R-:W-:Y:S02]  /*ed20*/  ISETP.GE.AND P4, PT, R141.reuse, R202, PT ;  /* 0x000000ca8d00720c */ /* 0x040fe40003f86270 */
[----:B------:R-:W-:Y:S02]  /*ed30*/  ISETP.GE.AND P0, PT, R141, R199, PT ;  /* 0x000000c78d00720c */ /* 0x000fe40003f06270 */
[----:B------:R-:W-:Y:S02]  /*ed40*/  IABS R154, R132 ;  /* 0x00000084009a7213 */ /* 0x000fe40000000000 */
[----:B------:R-:W-:Y:S02]  /*ed50*/  IADD3 R132, R203, -R152, RZ ;  /* 0x80000098cb847210 */ /* 0x000fe40007ffe0ff */
[C---:B------:R-:W-:Y:S01]  /*ed60*/  ISETP.GE.OR P4, PT, R141.reuse, R201, !P4 ;  /* 0x000000c98d00720c */ /* 0x040fe20006786670 */
        /* <DEDUP_REMOVED lines=10> */
[C---:B------:R-:W-:Y:S01]  /*ee10*/  IMAD.IADD R132, R200.reuse, 0x1, -R137 ;  /* 0x00000001c8847824 */ /* 0x040fe200078e0a89 */
        /* <DEDUP_REMOVED lines=9> */
[----:B------:R-:W-:Y:S01]  /*eeb0*/  ISETP.GE.OR P2, PT, R137, R201, !P2 ;  /* 0x000000c98900720c */ /* 0x000fe20005746670 */
        /* <DEDUP_REMOVED lines=42> */
[----:B------:R-:W-:Y:S01]  /*f160*/  ISETP.GE.OR P4, PT, R136, R198, !P4 ;  /* 0x000000c68800720c */ /* 0x000fe20006786670 */
[----:B------:R-:W-:Y:S01]  /*f170*/  FFMA.FTZ R10, R149, -UR24, R10 ;  /* 0x80000018950a7c23 */ /* 0x000fe2000801000a */
[----:B------:R-:W-:Y:S01]  /*f180*/  FSEL R136, R9, -INF , !P3 ;  /* 0xff80000009887808 */ /* 0x000fe20005800000 */
[----:B------:R-:W-:Y:S01]  /*f190*/  FFMA.FTZ R21, R144, -UR24, R21 ;  /* 0x8000001890157c23 */ /* 0x000fe20008010015 */
[----:B------:R-:W-:Y:S01]  /*f1a0*/  FSEL R138, R8, -INF , !P2 ;  /* 0xff800000088a7808 */ /* 0x000fe20005000000 */
[----:B------:R-:W1:Y:S01]  /*f1b0*/  I2F R9, R5 ;  /* 0x0000000500097306 */ /* 0x000e620000201400 */
[C---:B------:R-:W-:Y:S01]  /*f1c0*/  IMAD.IADD R8, R203.reuse, 0x1, -R6 ;  /* 0x00000001cb087824 */ /* 0x040fe200078e0a06 */
        /* <DEDUP_REMOVED lines=12> */
[-C--:B------:R-:W-:Y:S02]  /*f290*/  ISETP.GE.AND P2, PT, R156, R202.reuse, PT ;  /* 0x000000ca9c00720c */ /* 0x080fe40003f46270 */
[-C--:B------:R-:W-:Y:S01]  /*f2a0*/  ISETP.GE.OR P1, PT, R152, R201.reuse, !P1 ;  /* 0x000000c99800720c */ /* 0x080fe20004f26670 */
[----:B------:R3:W4:Y:S01]  /*f2b0*/  I2F R150, R4 ;  /* 0x0000000400967306 */ /* 0x0007220000201400 */
[----:B------:R-:W-:Y:S01]  /*f2c0*/  IMAD.IADD R143, R203, 0x1, -R133 ;  /* 0x00000001cb8f7824 */ /* 0x000fe200078e0a85 */
[----:B------:R-:W-:Y:S01]  /*f2d0*/  ISETP.GE.OR P2, PT, R156, R201, !P2 ;  /* 0x000000c99c00720c */ /* 0x000fe20005746670 */
[----:B-1----:R-:W-:Y:S01]  /*f2e0*/  FFMA.FTZ R18, R9, -UR24, R18 ;  /* 0x8000001809127c23 */ /* 0x002fe20008010012 */
[----:B------:R-:W-:Y:S02]  /*f2f0*/  FSEL R142, R16, -INF , !P1 ;  /* 0xff800000108e7808 */ /* 0x000fe40004800000 */
[C---:B------:R-:W-:Y:S02]  /*f300*/  IADD3 R5, R200.reuse, -R147, RZ ;  /* 0x80000093c8057210 */ /* 0x040fe40007ffe0ff */
[-C--:B------:R-:W-:Y:S02]  /*f310*/  ISETP.GE.AND P1, PT, R151, R202.reuse, PT ;  /* 0x000000ca9700720c */ /* 0x080fe40003f26270 */
[----:B------:R-:W-:Y:S02]  /*f320*/  FSEL R162, R13, -INF , !P2 ;  /* 0xff8000000da27808 */ /* 0x000fe40005000000 */
[----:B------:R-:W-:Y:S02]  /*f330*/  ISETP.GE.OR P1, PT, R151, R201, !P1 ;  /* 0x000000c99700720c */ /* 0x000fe40004f26670 */
        /* <DEDUP_REMOVED lines=9> */
[-C--:B------:R-:W-:Y:S02]  /*f3d0*/  ISETP.GE.OR P1, PT, R147, R201.reuse, !P1 ;  /* 0x000000c99300720c */ /* 0x080fe40004f26670 */
        /* <DEDUP_REMOVED lines=18> */
[-C--:B------:R-:W-:Y:S01]  /*f500*/  ISETP.GE.OR P4, PT, R133, R198.reuse, !P4 ;  /* 0x000000c68500720c */ /* 0x080fe20006786670 */
[----:B--2---:R-:W-:Y:S01]  /*f510*/  FFMA.FTZ R22, R13, -UR24, R22 ;  /* 0x800000180d167c23 */ /* 0x004fe20008010016 */
[----:B------:R-:W-:Y:S02]  /*f520*/  IADD3 R133, R200, -R133, RZ ;  /* 0x80000085c8857210 */ /* 0x000fe40007ffe0ff */
[C---:B------:R-:W-:Y:S02]  /*f530*/  ISETP.GE.AND P3, PT, R156.reuse, R199, PT ;  /* 0x000000c79c00720c */ /* 0x040fe40003f66270 */
        /* <DEDUP_REMOVED lines=24> */
[----:B------:R-:W-:Y:S01]  /*f6c0*/  ISETP.GE.AND P2, PT, R6, R199, PT ;  /* 0x000000c70600720c */ /* 0x000fe20003f46270 */
[----:B---3--:R-:W-:Y:S01]  /*f6d0*/  FFMA.FTZ R26, R13, -UR24, R26 ;  /* 0x800000180d1a7c23 */ /* 0x008fe2000801001a */
[----:B------:R-:W-:Y:S01]  /*f6e0*/  FMNMX.FTZ R12, R7, R12, !PT ;  /* 0x0000000c070c7209 */ /* 0x000fe20007810000 */
[----:B------:R-:W-:Y:S01]  /*f6f0*/  IMAD.IADD R13, R200, 0x1, -R4 ;  /* 0x00000001c80d7824 */ /* 0x000fe200078e0a04 */
[C---:B------:R-:W-:Y:S02]  /*f700*/  ISETP.GE.OR P1, PT, R6.reuse, R201, !P1 ;  /* 0x000000c90600720c */ /* 0x040fe40004f26670 */
[----:B------:R-:W-:Y:S02]  /*f710*/  ISETP.GE.OR P2, PT, R6, R198, !P2 ;  /* 0x000000c60600720c */ /* 0x000fe40005746670 */
[----:B------:R-:W-:Y:S02]  /*f720*/  ISETP.GE.AND P0, PT, R151, R199, PT ;  /* 0x000000c79700720c */ /* 0x000fe40003f06270 */
[C---:B------:R-:W-:Y:S01]  /*f730*/  IADD3 R9, R200.reuse, -R6, RZ ;  /* 0x80000006c8097210 */ /* 0x040fe20007ffe0ff */
        /* <DEDUP_REMOVED lines=464> */
.L_x_6755:
        /* <DEDUP_REMOVED lines=102> */
[C---:B------:R-:W-:Y:S01]  /*11aa0*/  FMUL.FTZ R106, R6.reuse, R106 ;  /* 0x0000006a066a7220 */ /* 0x040fe20000410000 */
[----:B------:R-:W-:Y:S01]  /*11ab0*/  IADD3 R11, -R11, R10, RZ ;  /* 0x0000000a0b0b7210 */ /* 0x000fe20007ffe1ff */
        /* <DEDUP_REMOVED lines=179> */
.L_x_6761:
[----:B--234-:R-:W-:Y:S05]  /*125f0*/  BSYNC B0 ;  /* 0x0000000000007941 */ /* 0x01cfea0003800000 */
.L_x_6760:
        /* <DEDUP_REMOVED lines=20> */
.L_x_6763:
[----:B------:R-:W-:Y:S05]  /*12740*/  BSYNC B0 ;  /* 0x0000000000007941 */ /* 0x000fea0003800000 */
.L_x_6762:
        /* <DEDUP_REMOVED lines=11> */
.L_x_6765:
[----:B------:R-:W-:Y:S05]  /*12800*/  BSYNC B0 ;  /* 0x0000000000007941 */ /* 0x000fea0003800000 */
.L_x_6764:
        /* <DEDUP_REMOVED lines=11> */
.L_x_6767:
[----:B------:R-:W-:Y:S05]  /*128c0*/  BSYNC B0 ;  /* 0x0000000000007941 */ /* 0x000fea0003800000 */
.L_x_6766:
        /* <DEDUP_REMOVED lines=11> */
.L_x_6769:
[----:B------:R-:W-:Y:S05]  /*12980*/  BSYNC B0 ;  /* 0x0000000000007941 */ /* 0x000fea0003800000 */
.L_x_6768:
        /* <DEDUP_REMOVED lines=11> */
.L_x_6771:
[----:B------:R-:W-:Y:S05]  /*12a40*/  BSYNC B0 ;  /* 0x0000000000007941 */ /* 0x000fea0003800000 */
.L_x_6770:
        /* <DEDUP_REMOVED lines=11> */
.L_x_6773:
[----:B------:R-:W-:Y:S05]  /*12b00*/  BSYNC B0 ;  /* 0x0000000000007941 */ /* 0x000fea0003800000 */
.L_x_6772:
        /* <DEDUP_REMOVED lines=11> */
.L_x_6775:
[----:B------:R-:W-:Y:S05]  /*12bc0*/  BSYNC B0 ;  /* 0x0000000000007941 */ /* 0x000fea0003800000 */
.L_x_6774:
        /* <DEDUP_REMOVED lines=12> */
.L_x_6776:
        /* <DEDUP_REMOVED lines=15> */
.L_x_7878:


//--------------------- .text._ZN5flash24flash_fwd_splitkv_kernelI23Flash_fwd_kernel_traitsILi192ELi64ELi64ELi4ELb0ELb0EN7cutlass10bfloat16_tE19Flash_kernel_traitsILi192ELi64ELi64ELi4ES3_EELb0ELb1ELb1ELb0ELb0ELb1ELb1ELb0EEEvNS_16Flash_fwd_paramsE --------------------------
	.section	.text._ZN5flash24flash_fwd_splitkv_kernelI23Flash_fwd_kernel_traitsILi192ELi64ELi64ELi4ELb0ELb0EN7cutlass10bfloat16_tE19Flash_kernel_traitsILi192ELi64ELi64ELi4ES3_EELb0ELb1ELb1ELb0ELb0ELb1ELb1ELb0EEEvNS_16Flash_fwd_paramsE,"ax",@progbits
	.sectioninfo	@"SHI_REGISTERS=255"
	.align	128
        .global         _ZN5flash24flash_fwd_splitkv_kernelI23Flash_fwd_kernel_traitsILi192ELi64ELi64ELi4ELb0ELb0EN7cutlass10bfloat16_tE19Flash_kernel_traitsILi192ELi64ELi64ELi4ES3_EELb0ELb1ELb1ELb0ELb0ELb1ELb1ELb0EEEvNS_16Flash_fwd_paramsE
        .type           _ZN5flash24flash_fwd_splitkv_kernelI23Flash_fwd_kernel_traitsILi192ELi64ELi64ELi4ELb0ELb0EN7cutlass10bfloat16_tE19Flash_kernel_traitsILi192ELi64ELi64ELi4ES3_EELb0ELb1ELb1ELb0ELb0ELb1ELb1ELb0EEEvNS_16Flash_fwd_paramsE,@function
        .size           _ZN5flash24flash_fwd_splitkv_kernelI23Flash_fwd_kernel_traitsILi192ELi64ELi64ELi4ELb0ELb0EN7cutlass10bfloat16_tE19Flash_kernel_traitsILi192ELi64ELi64ELi4ES3_EELb0ELb1ELb1ELb0ELb0ELb1ELb1ELb0EEEvNS_16Flash_fwd_paramsE,(.L_x_7879 - _ZN5flash24flash_fwd_splitkv_kernelI23Flash_fwd_kernel_traitsILi192ELi64ELi64ELi4ELb0ELb0EN7cutlass10bfloat16_tE19Flash_kernel_traitsILi192ELi64ELi64ELi4ES3_EELb0ELb1ELb1ELb0ELb0ELb1ELb1ELb0EEEvNS_16Flash_fwd_paramsE)
        .other          _ZN5flash24flash_fwd_splitkv_kernelI23Flash_fwd_kernel_traitsILi192ELi64ELi64ELi4ELb0ELb0EN7cutlass10bfloat16_tE19Flash_kernel_traitsILi192ELi64ELi64ELi4ES3_EELb0ELb1ELb1ELb0ELb0ELb1ELb1ELb0EEEvNS_16Flash_fwd_paramsE,@"STO_CUDA_ENTRY STV_DEFAULT"
_ZN5flash24flash_fwd_splitkv_kernelI23Flash_fwd_kernel_traitsILi192ELi64ELi64ELi4ELb0ELb0EN7cutlass10bfloat16_tE19Flash_kernel_traitsILi192ELi64ELi64ELi4ES3_EELb0ELb1ELb1ELb0ELb0ELb1ELb1ELb0EEEvNS_16Flash_fwd_paramsE:
.text._ZN5flash24flash_fwd_splitkv_kernelI23Flash_fwd_kernel_traitsILi192ELi64ELi64ELi4ELb0ELb0EN7cutlass10bfloat16_tE19Flash_kernel_traitsILi192ELi64ELi64ELi4ES3_EELb0ELb1ELb1ELb0ELb0ELb1ELb1ELb0EEEvNS_16Flash_fwd_paramsE:
        /* <DEDUP_REMOVED lines=77> */
.L_x_6777:
[----:B------:R-:W-:Y:S02]  /*04d0*/  ULDC UR7, c[0x0][0x218] ;  /* 0x0000860000077ab9 */ /* 0x000fe40000000800 */
.L_x_6778:
        /* <DEDUP_REMOVED lines=117> */
.L_x_6781:
[----:B------:R-:W-:Y:S05]  /*0c30*/  BSYNC B0 ;  /* 0x0000000000007941 */ /* 0x000fea0003800000 */
.L_x_6780:
        /* <DEDUP_REMOVED lines=10> */
.L_x_6783:
[----:B------:R-:W-:Y:S05]  /*0ce0*/  BSYNC B0 ;  /* 0x0000000000007941 */ /* 0x000fea0003800000 */
.L_x_6782:
        /* <DEDUP_REMOVED lines=10> */
.L_x_6785:
[----:B------:R-:W-:Y:S05]  /*0d90*/  BSYNC B0 ;  /* 0x0000000000007941 */ /* 0x000fea0003800000 */
.L_x_6784:
        /* <DEDUP_REMOVED lines=10> */
.L_x_6787:
[----:B------:R-:W-:Y:S05]  /*0e40*/  BSYNC B0 ;  /* 0x0000000000007941 */ /* 0x000fea0003800000 */
.L_x_6786:
        /* <DEDUP_REMOVED lines=10> */
.L_x_6789:
[----:B------:R-:W-:Y:S05]  /*0ef0*/  BSYNC B0 ;  /* 0x0000000000007941 */ /* 0x000fea0003800000 */
.L_x_6788:
        /* <DEDUP_REMOVED lines=10> */
.L_x_6791:
[----:B------:R-:W-:Y:S05]  /*0fa0*/  BSYNC B0 ;  /* 0x0000000000007941 */ /* 0x000fea0003800000 */
.L_x_6790:
        /* <DEDUP_REMOVED lines=10> */
.L_x_6793:
[----:B------:R-:W-:Y:S05]  /*1050*/  BSYNC B0 ;  /* 0x0000000000007941 */ /* 0x000fea0003800000 */
.L_x_6792:
        /* <DEDUP_REMOVED lines=10> */
.L_x_6795:
[----:B------:R-:W-:Y:S05]  /*1100*/  BSYNC B0 ;  /* 0x0000000000007941 */ /* 0x000fea0003800000 */
.L_x_6794:
        /* <DEDUP_REMOVED lines=32> */
.L_x_6779:
        /* <DEDUP_REMOVED lines=118> */
.L_x_6796:
        /* <DEDUP_REMOVED lines=19> */
.L_x_6798:
        /* <DEDUP_REMOVED lines=61> */
.L_x_6797:
        /* <DEDUP_REMOVED lines=122> */
.L_x_6800:
[----:B------:R-:W-:Y:S05]  /*2710*/  BSYNC B0 ;  /* 0x0000000000007941 */ /* 0x000fea0003800000 */
.L_x_6799:
        /* <DEDUP_REMOVED lines=37> */
.L_x_6802:
[----:B------:R-:W-:Y:S05]  /*2970*/  BSYNC B0 ;  /* 0x0000000000007941 */ /* 0x000fea0003800000 */
.L_x_6801:
        /* <DEDUP_REMOVED lines=37> */
.L_x_6804:
[----:B------:R-:W-:Y:S05]  /*2bd0*/  BSYNC B0 ;  /* 0x0000000000007941 */ /* 0x000fea0003800000 */
.L_x_6803:
        /* <DEDUP_REMOVED lines=36> */
.L_x_6806:
[----:B------:R-:W-:Y:S05]  /*2e20*/  BSYNC B0 ;  /* 0x0000000000007941 */ /* 0x000fea0003800000 */
.L_x_6805:
        /* <DEDUP_REMOVED lines=31> */
.L_x_6808:
[----:B------:R-:W-:Y:S05]  /*3020*/  BSYNC B0 ;  /* 0x0000000000007941 */ /* 0x000fea0003800000 */
.L_x_6807:
        /* <DEDUP_REMOVED lines=33> */
.L_x_6810:
[----:B------:R-:W-:Y:S05]  /*3240*/  BSYNC B0 ;  /* 0x0000000000007941 */ /* 0x000fea0003800000 */
.L_x_6809:
        /* <DEDUP_REMOVED lines=32> */
.L_x_6812:
[----:B------:R-:W-:Y:S05]  /*3450*/  BSYNC B0 ;  /* 0x0000000000007941 */ /* 0x000fea0003800000 */
.L_x_6811:
        /* <DEDUP_REMOVED lines=33> */
.L_x_6814:
[----:B------:R-:W-:Y:S05]  /*3670*/  BSYNC B0 ;  /* 0x0000000000007941 */ /* 0x000fea0003800000 */
.L_x_6813:
        /* <DEDUP_REMOVED lines=54> */
.L_x_6816:
[----:B------:R-:W-:Y:S05]  /*39e0*/  BSYNC B0 ;  /* 0x0000000000007941 */ /* 0x000fea0003800000 */
.L_x_6815:
        /* <DEDUP_REMOVED lines=43> */
.L_x_6818:
[----:B------:R-:W-:Y:S05]  /*3ca0*/  BSYNC B0 ;  /* 0x0000000000007941 */ /* 0x000fea0003800000 */
.L_x_6817:
        /* <DEDUP_REMOVED lines=35> */
.L_x_6820:
[----:B------:R-:W-:Y:S05]  /*3ee0*/  BSYNC B0 ;  /* 0x0000000000007941 */ /* 0x000fea0003800000 */
.L_x_6819:
        /* <DEDUP_REMOVED lines=40> */
.L_x_6822:
[----:B------:R-:W-:Y:S05]  /*4170*/  BSYNC B0 ;  /* 0x0000000000007941 */ /* 0x000fea0003800000 */
.L_x_6821:
[----:B---3--:R-:W-:Y:S01]  /*4180*/  IMAD.SHL.U32 R8, R2, 0x40, RZ ;  /* 0x0000004002087824 */ /* 0x008fe200078e00ff */
[----:B------:R-:W-:Y:S01]  /*4190*/  SHF.L.U32 R16, R16, 0x3, RZ ;  /* 0x0000000310107819 */ /* 0x000fe200000006ff */
[C---:B------:R-:W-:Y:S01]  /*41a0*/  IMAD R202, R93.reuse, 0x400, R0 ;  /* 0x000004005dca7824 */ /* 0x040fe200078e0200 */
[----:B------:R-:W-:Y:S01]  /*41b0*/  R2P PR, R2, 0x6 ;  /* 0x0000000602007804 */ /* 0x000fe20000000000 */
[----:B------:R-:W0:Y:S01]  /*41c0*/  LDGDEPBAR ;  /* 0x00000000000079af */ /* 0x000e220000000000 */
[----:B------:R-:W-:Y:S01]  /*41d0*/  LOP3.LUT R9, R8, 0x1c0, RZ, 0xc0, !PT ;  /* 0x000001c008097812 */ /* 0x000fe200078ec0ff */
        /* <DEDUP_REMOVED lines=8> */
[----:B------:R-:W-:Y:S01]  /*4260*/  UIADD3 UR4, UR13, -UR14, URZ ;  /* 0x8000000e0d047290 */ /* 0x000fe2000fffe03f */
[----:B------:R-:W-:Y:S01]  /*4270*/  LOP3.LUT R8, R8, R9, RZ, 0x3c, !PT ;  /* 0x0000000908087212 */ /* 0x000fe200078e3cff */
[----:B------:R-:W-:Y:S01]  /*4280*/  LDSM.16.M88.4 R36, [R200] ;  /* 0x00000000c824783b */ /* 0x000fe20000000200 */
[----:B------:R-:W-:Y:S01]  /*4290*/  IMAD R197, R5, 0x2, R200 ;  /* 0x0000000205c57824 */ /* 0x000fe200078e02c8 */
[----:B------:R-:W-:Y:S01]  /*42a0*/  UIADD3 UR14, UR13, 0x1, -UR14 ;  /* 0x000000010d0e7890 */ /* 0x000fe2000fffe80e */
[----:B------:R-:W-:Y:S01]  /*42b0*/  LEA R201, R201, R8, 0x9 ;  /* 0x00000008c9c97211 */ /* 0x000fe200078e48ff */
[----:B------:R-:W-:Y:S01]  /*42c0*/  IMAD.IADD R211, R6, 0x1, R211 ;  /* 0x0000000106d37824 */ /* 0x000fe200078e02d3 */
[----:B-1----:R-:W-:Y:S01]  /*42d0*/  LDSM.16.M88.4 R8, [R198] ;  /* 0x00000000c608783b */ /* 0x002fe20000000200 */
[----:B------:R-:W-:Y:S01]  /*42e0*/  ULDC UR5, c[0x0][0x2e8] ;  /* 0x0000ba0000057ab9 */ /* 0x000fe20000000800 */
[----:B------:R-:W-:Y:S01]  /*42f0*/  SHF.L.U32 R201, R201, 0x1, RZ ;  /* 0x00000001c9c97819 */ /* 0x000fe200000006ff */
[----:B------:R-:W-:Y:S01]  /*4300*/  UIADD3 UR5, UR14, UR5, URZ ;  /* 0x000000050e057290 */ /* 0x000fe2000fffe03f */
[----:B------:R-:W-:Y:S01]  /*4310*/  LDSM.16.M88.4 R80, [R197+0x2000] ;  /* 0x00200000c550783b */ /* 0x000fe20000000200 */
[----:B------:R-:W-:-:S02]  /*4320*/  PLOP3.LUT P4, PT, PT, PT, UP0, 0x80, 0x0 ;  /* 0x000000000000781c */ /* 0x000fc40003f8f008 */
[C---:B------:R-:W-:Y:S01]  /*4330*/  IADD3 R2, R201.reuse, 0x6000, RZ ;  /* 0x00006000c9027810 */ /* 0x040fe20007ffe0ff */
[----:B------:R-:W1:Y:S01]  /*4340*/  LDSM.16.M88.4 R16, [R201+0x6000] ;  /* 0x00600000c910783b */ /* 0x000e620000000200 */
[----:B------:R-:W-:Y:S02]  /*4350*/  IADD3 R199, R201, 0x6020, RZ ;  /* 0x00006020c9c77810 */ /* 0x000fe40007ffe0ff */
[----:B------:R-:W-:Y:S01]  /*4360*/  @P1 IADD3 R199, R2, -0x20, RZ ;  /* 0xffffffe002c71810 */ /* 0x000fe20007ffe0ff */
[----:B------:R-:W3:Y:S01]  /*4370*/  LDSM.16.M88.4 R44, [R201+0x6800] ;  /* 0x00680000c92c783b */ /* 0x000ee20000000200 */
[----:B------:R-:W-:Y:S02]  /*4380*/  MOV R2, 0x40 ;  /* 0x0000004000027802 */ /* 0x000fe40000000f00 */
[----:B------:R-:W-:Y:S01]  /*4390*/  IADD3 R206, R211, 0x8, RZ ;  /* 0x00000008d3ce7810 */ /* 0x000fe20007ffe0ff */
[----:B------:R-:W5:Y:S01]  /*43a0*/  LDSM.16.M88.4 R64, [R201+0x7000] ;  /* 0x00700000c940783b */ /* 0x000f620000000200 */
[----:B------:R-:W-:-:S02]  /*43b0*/  SEL R2, R2, 0xffffffc0, !P2 ;  /* 0xffffffc002027807 */ /* 0x000fc40005000000 */
[----:B------:R-:W-:Y:S01]  /*43c0*/  IADD3 R209, R211, UR5, RZ ;  /* 0x00000005d3d17c10 */ /* 0x000fe2000fffe0ff */
[----:B------:R-:W4:Y:S01]  /*43d0*/  LDSM.16.M88.4 R52, [R199] ;  /* 0x00000000c734783b */ /* 0x000f220000000200 */
[----:B------:R-:W-:Y:S02]  /*43e0*/  IADD3 R195, R201, R2, RZ ;  /* 0x00000002c9c37210 */ /* 0x000fe40007ffe0ff */
[----:B------:R-:W-:Y:S01]  /*43f0*/  IADD3 R188, R2, R199, RZ ;  /* 0x000000c702bc7210 */ /* 0x000fe20007ffe0ff */
[----:B------:R-:W2:Y:S01]  /*4400*/  LDSM.16.M88.4 R72, [R201+0x7800] ;  /* 0x00780000c948783b */ /* 0x000ea20000000200 */
[----:B------:R-:W-:Y:S02]  /*4410*/  IADD3 R211, R211, UR4, RZ ;  /* 0x00000004d3d37c10 */ /* 0x000fe4000fffe0ff */
[C---:B------:R-:W-:Y:S01]  /*4420*/  IADD3 R208, R206.reuse, UR4, RZ ;  /* 0x00000004ced07c10 */ /* 0x040fe2000fffe0ff */
[----:B------:R-:W2:Y:S01]  /*4430*/  LDSM.16.M88.4 R12, [R199+0x800] ;  /* 0x00080000c70c783b */ /* 0x000ea20000000200 */
[----:B------:R-:W-:-:S02]  /*4440*/  IADD3 R206, R206, UR5, RZ ;  /* 0x00000005cece7c10 */ /* 0x000fc4000fffe0ff */
[----:B------:R-:W-:Y:S01]  /*4450*/  IADD3 R210, R211, -c[0x0][0x2e4], RZ ;  /* 0x8000b900d3d27a10 */ /* 0x000fe20007ffe0ff */
[----:B------:R-:W2:Y:S01]  /*4460*/  LDSM.16.M88.4 R48, [R199+0x1000] ;  /* 0x00100000c730783b */ /* 0x000ea20000000200 */
[----:B------:R-:W-:Y:S02]  /*4470*/  IADD3 R207, R208, -c[0x0][0x2e4], RZ ;  /* 0x8000b900d0cf7a10 */ /* 0x000fe40007ffe0ff */
[----:B------:R-:W-:Y:S01]  /*4480*/  IMNMX R209, R209, UR13, PT ;  /* 0x0000000dd1d17c17 */ /* 0x000fe2000b800200 */
[----:B------:R-:W2:Y:S01]  /*4490*/  LDSM.16.M88.4 R24, [R195+0x6000] ;  /* 0x00600000c318783b */ /* 0x000ea20000000200 */
[----:B------:R-:W-:Y:S02]  /*44a0*/  IMNMX R206, R206, UR13, PT ;  /* 0x0000000dcece7c17 */ /* 0x000fe4000b800200 */
[----:B------:R-:W-:Y:S01]  /*44b0*/  IMNMX R210, RZ, R210, !PT ;  /* 0x000000d2ffd27217 */ /* 0x000fe20007800200 */
[----:B------:R-:W2:Y:S01]  /*44c0*/  LDSM.16.M88.4 R40, [R199+0x1800] ;  /* 0x00180000c728783b */ /* 0x000ea20000000200 */
[----:B------:R-:W-:-:S02]  /*44d0*/  IMNMX R207, RZ, R207, !PT ;  /* 0x000000cfffcf7217 */ /* 0x000fc40007800200 */
[C---:B------:R-:W-:Y:S01]  /*44e0*/  IADD3 R191, R199.reuse, 0x800, RZ ;  /* 0x00000800c7bf7810 */ /* 0x040fe20007ffe0ff */
[----:B------:R-:W2:Y:S01]  /*44f0*/  LDSM.16.M88.4 R28, [R195+0x6800] ;  /* 0x00680000c31c783b */ /* 0x000ea20000000200 */
[C---:B------:R-:W-:Y:S02]  /*4500*/  IADD3 R190, R199.reuse, 0x1000, RZ ;  /* 0x00001000c7be7810 */ /* 0x040fe40007ffe0ff */
[C---:B------:R-:W-:Y:S01]  /*4510*/  IADD3 R189, R199.reuse, 0x1800, RZ ;  /* 0x00001800c7bd7810 */ /* 0x040fe20007ffe0ff */
[----:B-1----:R-:W-:Y:S01]  /*4520*/  HMMA.16816.F32.BF16 R20, R56, R16, RZ ;  /* 0x000000103814723c */ /* 0x002fe200000418ff */
[----:B------:R-:W-:Y:S01]  /*4530*/  LDSM.16.M88.4 R76, [R199+0x2000] ;  /* 0x00200000c74c783b */ /* 0x000fe20000000200 */
[C---:B------:R-:W-:Y:S02]  /*4540*/  IADD3 R187, R199.reuse, 0x2000, RZ ;  /* 0x00002000c7bb7810 */ /* 0x040fe40007ffe0ff */
[C---:B------:R-:W-:Y:S01]  /*4550*/  IADD3 R186, R199.reuse, 0x2800, RZ ;  /* 0x00002800c7ba7810 */ /* 0x040fe20007ffe0ff */
[----:B------:R-:W-:Y:S01]  /*4560*/  LDSM.16.M88.4 R88, [R188+0x2800] ;  /* 0x00280000bc58783b */ /* 0x000fe20000000200 */
[----:B------:R-:W-:-:S02]  /*4570*/  IADD3 R185, R199, 0x3000, RZ ;  /* 0x00003000c7b97810 */ /* 0x000fc40007ffe0ff */
[C---:B------:R-:W-:Y:S01]  /*4580*/  HMMA.16816.F32.BF16 R16, R56.reuse, R18, RZ ;  /* 0x000000123810723c */ /* 0x040fe200000418ff */
[----:B------:R-:W-:Y:S01]  /*4590*/  LDSM.16.M88.4 R84, [R201+0xa800] ;  /* 0x00a80000c954783b */ /* 0x000fe20000000200 */
[C---:B------:R-:W-:Y:S02]  /*45a0*/  IADD3 R184, R199.reuse, 0x3800, RZ ;  /* 0x00003800c7b87810 */ /* 0x040fe40007ffe0ff */
[C---:B------:R-:W-:Y:S02]  /*45b0*/  IADD3 R183, R199.reuse, 0x4000, RZ ;  /* 0x00004000c7b77810 */ /* 0x040fe40007ffe0ff */
[C---:B------:R-:W-:Y:S02]  /*45c0*/  IADD3 R182, R199.reuse, 0x4800, RZ ;  /* 0x00004800c7b67810 */ /* 0x040fe40007ffe0ff */
[----:B---3--:R-:W-:Y:S01]  /*45d0*/  HMMA.16816.F32.BF16 R32, R56, R44, RZ ;  /* 0x0000002c3820723c */ /* 0x008fe200000418ff */
[C---:B------:R-:W-:Y:S02]  /*45e0*/  IADD3 R181, R199.reuse, 0x5000, RZ ;  /* 0x00005000c7b57810 */ /* 0x040fe40007ffe0ff */
[----:B------:R-:W-:-:S05]  /*45f0*/  IADD3 R180, R199, 0x5800, RZ ;  /* 0x00005800c7b47810 */ /* 0x000fca0007ffe0ff */
        /* <DEDUP_REMOVED lines=222> */
[----:B----4-:R-:W-:Y:S02]  /*53e0*/  UIMAD.WIDE.U32 UR28, UR29, UR5, URZ ;  /* 0x000000051d1c72a5 */ /* 0x010fe4000f8e003f */
        /* <DEDUP_REMOVED lines=43> */
[----:B---3--:R-:W-:Y:S01]  /*56a0*/  MOV R39, UR13 ;  /* 0x0000000d00277c02 */ /* 0x008fe20008000f00 */
[----:B------:R-:W-:-:S04]  /*56b0*/  IMAD.U32 R38, RZ, RZ, UR12 ;  /* 0x0000000cff267e24 */ /* 0x000fc8000f8e00ff */
[----:B------:R-:W-:Y:S01]  /*56c0*/  IMAD.U32 R39, RZ, RZ, UR5 ;  /* 0x00000005ff277e24 */ /* 0x000fe2000f8e00ff */
[----:B--2---:R-:W-:-:S04]  /*56d0*/  IADD3 R11, -R30, R11, RZ ;  /* 0x0000000b1e0b7210 */ /* 0x004fc80007ffe1ff */
[----:B------:R-:W-:Y:S01]  /*56e0*/  SHF.R.S32.HI R30, RZ, 0x1f, R11 ;  /* 0x0000001fff1e7819 */ /* 0x000fe2000001140b */
[----:B------:R-:W-:-:S04]  /*56f0*/  IMAD.WIDE.U32 R38, R11, c[0x0][0x180], R38 ;  /* 0x000060000b267a25 */ /* 0x000fc800078e0026 */
[----:B------:R-:W-:-:S04]  /*5700*/  IMAD R30, R30, c[0x0][0x180], RZ ;  /* 0x000060001e1e7a24 */ /* 0x000fc800078e02ff */
[----:B------:R-:W-:Y:S01]  /*5710*/  IMAD R30, R11, c[0x0][0x184], R30 ;  /* 0x000061000b1e7a24 */ /* 0x000fe200078e021e */
[----:B------:R-:W-:-:S04]  /*5720*/  MOV R11, R38 ;  /* 0x00000026000b7202 */ /* 0x000fc80000000f00 */
[----:B------:R-:W-:Y:S01]  /*5730*/  IADD3 R30, R39, R30, RZ ;  /* 0x0000001e271e7210 */ /* 0x000fe20007ffe0ff */
[----:B------:R-:W-:Y:S05]  /*5740*/  BRA `(.L_x_6825) ;  /* 0x0000004000007947 */ /* 0x000fea0003800000 */
.L_x_6824:
[----:B------:R-:W-:-:S04]  /*5750*/  ULEA UR6, -UR6, URZ, 0x6 ;  /* 0x0000003f06067291 */ /* 0x000fc8000f8e313f */
[----:B------:R-:W-:Y:S02]  /*5760*/  USHF.R.S32.HI UR4, URZ, 0x1f, UR6 ;  /* 0x0000001f3f047899 */ /* 0x000fe40008011406 */
[----:B------:R-:W-:-:S04]  /*5770*/  MOV R11, UR6 ;  /* 0x00000006000b7c02 */ /* 0x000fc80008000f00 */
[----:B------:R-:W-:Y:S02]  /*5780*/  MOV R30, UR4 ;  /* 0x00000004001e7c02 */ /* 0x000fe40008000f00 */
.L_x_6825:
        /* <DEDUP_REMOVED lines=119> */
.L_x_6827:
[----:B------:R-:W-:Y:S05]  /*5f00*/  BSYNC B0 ;  /* 0x0000000000007941 */ /* 0x000fea0003800000 */
.L_x_6826:
[----:B------:R-:W0:Y:S01]  /*5f10*/  LDGDEPBAR ;  /* 0x00000000000079af */ /* 0x000e220000000000 */
[----:B------:R-:W-:-:S04]  /*5f20*/  IADD3 R134, P0, R11, R134, RZ ;  /* 0x000000860b867210 */ /* 0x000fc80007f1e0ff */
[----:B------:R-:W-:Y:S02]  /*5f30*/  IADD3.X R133, R30, R133, RZ, P0, !PT ;  /* 0x000000851e857210 */ /* 0x000fe400007fe4ff */
.L_x_6823:
[----:B--234-:R-:W-:Y:S01]  /*5f40*/  IADD3 R65, R203, UR15, RZ ;  /* 0x0000000fcb417c10 */ /* 0x01cfe2000fffe0ff */
[----:B------:R-:W-:-:S03]  /*5f50*/  IMAD.SHL.U32 R196, R0, 0x2, RZ ;  /* 0x0000000200c47824 */ /* 0x000fc600078e00ff */
[----:B------:R-:W-:Y:S01]  /*5f60*/  IADD3 R46, R65, 0x1, RZ ;  /* 0x00000001412e7810 */ /* 0x000fe20007ffe0ff */
[----:B------:R-:W-:Y:S01]  /*5f70*/  IMAD.IADD R63, R211, 0x1, -R65 ;  /* 0x00000001d33f7824 */ /* 0x000fe200078e0a41 */
[----:B------:R-:W-:Y:S01]  /*5f80*/  IADD3 R15, R65, 0x19, RZ ;  /* 0x00000019410f7810 */ /* 0x000fe20007ffe0ff */
[----:B------:R-:W-:Y:S01]  /*5f90*/  IMAD R194, R7, 0x2, R196 ;  /* 0x0000000207c27824 */ /* 0x000fe200078e02c4 */
        /* <DEDUP_REMOVED lines=8> */
[----:B------:R-:W-:Y:S01]  /*6020*/  IADD3 R39, R65, 0x20, RZ ;  /* 0x0000002041277810 */ /* 0x000fe20007ffe0ff */
[----:B------:R-:W-:Y:S01]  /*6030*/  IMAD R193, R5, 0x2, R196 ;  /* 0x0000000205c17824 */ /* 0x000fe200078e02c4 */
[----:B------:R-:W-:Y:S01]  /*6040*/  IABS R61, R61 ;  /* 0x0000003d003d7213 */ /* 0x000fe20000000000 */
[----:B------:R-:W-:Y:S01]  /*6050*/  IMAD.IADD R64, R211, 0x1, -R40 ;  /* 0x00000001d3407824 */ /* 0x000fe200078e0a28 */
[----:B------:R-:W-:Y:S01]  /*6060*/  IADD3 R13, R65, 0x28, RZ ;  /* 0x00000028410d7810 */ /* 0x000fe20007ffe0ff */
[C---:B------:R-:W-:Y:S01]  /*6070*/  IMAD.IADD R60, R211.reuse, 0x1, -R39 ;  /* 0x00000001d33c7824 */ /* 0x040fe200078e0a27 */
[----:B------:R-:W-:Y:S01]  /*6080*/  IABS R62, R62 ;  /* 0x0000003e003e7213 */ /* 0x000fe20000000000 */
[----:B------:R-:W2:Y:S01]  /*6090*/  I2F R63, R63 ;  /* 0x0000003f003f7306 */ /* 0x000ea20000201400 */
[----:B------:R-:W-:Y:S01]  /*60a0*/  IABS R68, R68 ;  /* 0x0000004400447213 */ /* 0x000fe20000000000 */
[----:B------:R-:W-:Y:S01]  /*60b0*/  IMAD.IADD R56, R211, 0x1, -R13 ;  /* 0x00000001d3387824 */ /* 0x000fe200078e0a0d */
[----:B------:R-:W-:Y:S01]  /*60c0*/  IABS R66, R66 ;  /* 0x0000004200427213 */ /* 0x000fe20000000000 */
[----:B------:R-:W-:Y:S01]  /*60d0*/  IMAD R192, R5, 0x2, R194 ;  /* 0x0000000205c07824 */ /* 0x000fe200078e02c2 */
[----:B------:R-:W-:Y:S01]  /*60e0*/  IABS R64, R64 ;  /* 0x0000004000407213 */ /* 0x000fe20000000000 */
[----:B------:R-:W-:Y:S01]  /*60f0*/  LDSM.16.MT88.4 R124, [R196+0xc000] ;  /* 0x00c00000c47c783b */ /* 0x000fe20000004200 */
[----:B------:R-:W-:Y:S01]  /*6100*/  IABS R60, R60 ;  /* 0x0000003c003c7213 */ /* 0x000fe20000000000 */
[----:B------:R-:W3:Y:S01]  /*6110*/  I2F R61, R61 ;  /* 0x0000003d003d7306 */ /* 0x000ee20000201400 */
[----:B------:R-:W-:Y:S01]  /*6120*/  IADD3 R41, R65, 0x10, RZ ;  /* 0x0000001041297810 */ /* 0x000fe20007ffe0ff */
[----:B------:R-:W-:Y:S01]  /*6130*/  LDSM.16.MT88.4 R116, [R194+0xc000] ;  /* 0x00c00000c274783b */ /* 0x000fe20000004200 */
[----:B------:R-:W-:-:S02]  /*6140*/  IABS R56, R56 ;  /* 0x0000003800387213 */ /* 0x000fc40000000000 */
[----:B------:R-:W-:Y:S01]  /*6150*/  IADD3 R38, R65, 0x21, RZ ;  /* 0x0000002141267810 */ /* 0x000fe20007ffe0ff */
[----:B------:R-:W-:Y:S01]  /*6160*/  IMAD.IADD R57, R211, 0x1, -R41 ;  /* 0x00000001d3397824 */ /* 0x000fe200078e0a29 */
[-C--:B------:R-:W-:Y:S01]  /*6170*/  ISETP.GE.AND P0, PT, R65, R209.reuse, PT ;  /* 0x000000d14100720c */ /* 0x080fe20003f06270 */
[----:B------:R-:W4:Y:S01]  /*6180*/  I2F R62, R62 ;  /* 0x0000003e003e7306 */ /* 0x000f220000201400 */
[C---:B------:R-:W-:Y:S01]  /*6190*/  ISETP.GE.AND P6, PT, R46.reuse, R209, PT ;  /* 0x000000d12e00720c */ /* 0x040fe20003fc6270 */
[----:B------:R-:W-:Y:S01]  /*61a0*/  IMAD.IADD R58, R211, 0x1, -R38 ;  /* 0x00000001d33a7824 */ /* 0x000fe200078e0a26 */
[----:B------:R-:W-:Y:S01]  /*61b0*/  IABS R57, R57 ;  /* 0x0000003900397213 */ /* 0x000fe20000000000 */
[----:B--2---:R-:W-:Y:S01]  /*61c0*/  FFMA.FTZ R2, R63, -UR24, R2 ;  /* 0x800000183f027c23 */ /* 0x004fe20008010002 */
[-C--:B------:R-:W-:Y:S01]  /*61d0*/  ISETP.LT.OR P0, PT, R65, R210.reuse, P0 ;  /* 0x000000d24100720c */ /* 0x080fe20000701670 */
[----:B------:R-:W-:Y:S01]  /*61e0*/  LDSM.16.MT88.4 R108, [R193+0xc000] ;  /* 0x00c00000c16c783b */ /* 0x000fe20000004200 */
[----:B------:R-:W-:Y:S01]  /*61f0*/  ISETP.LT.OR P6, PT, R46, R210, P6 ;  /* 0x000000d22e00720c */ /* 0x000fe200037c1670 */
[----:B------:R-:W2:Y:S01]  /*6200*/  I2F R68, R68 ;  /* 0x0000004400447306 */ /* 0x000ea20000201400 */
[----:B---3--:R-:W-:Y:S01]  /*6210*/  FFMA.FTZ R48, R61, -UR24, R48 ;  /* 0x800000183d307c23 */ /* 0x008fe20008010030 */
[----:B------:R-:W-:Y:S01]  /*6220*/  IABS R58, R58 ;  /* 0x0000003a003a7213 */ /* 0x000fe20000000000 */
[----:B------:R-:W-:Y:S01]  /*6230*/  LDSM.16.MT88.4 R100, [R192+0xc000] ;  /* 0x00c00000c064783b */ /* 0x000fe20000004200 */
[----:B------:R-:W-:-:S02]  /*6240*/  IADD3 R11, R65, 0x29, RZ ;  /* 0x00000029410b7810 */ /* 0x000fc40007ffe0ff */
[-C--:B------:R-:W-:Y:S01]  /*6250*/  ISETP.GE.AND P3, PT, R44, R209.reuse, PT ;  /* 0x000000d12c00720c */ /* 0x080fe20003f66270 */
[----:B------:R-:W-:Y:S01]  /*6260*/  LDSM.16.MT88.4 R72, [R196+0x10000] ;  /* 0x01000000c448783b */ /* 0x000fe20000004200 */
[----:B------:R-:W3:Y:S01]  /*6270*/  I2F R66, R66 ;  /* 0x0000004200427306 */ /* 0x000ee20000201400 */
[----:B-1--4-:R-:W-:Y:S01]  /*6280*/  FFMA.FTZ R62, R62, -UR24, R35 ;  /* 0x800000183e3e7c23 */ /* 0x012fe20008010023 */
[----:B------:R-:W-:Y:S01]  /*6290*/  FSEL R2, R2, -INF , !P0 ;  /* 0xff80000002027808 */ /* 0x000fe20004000000 */
[----:B------:R-:W-:Y:S01]  /*62a0*/  IMAD.IADD R55, R211, 0x1, -R11 ;  /* 0x00000001d3377824 */ /* 0x000fe200078e0a0b */
[-C--:B------:R-:W-:Y:S01]  /*62b0*/  ISETP.GE.AND P0, PT, R29, R209.reuse, PT ;  /* 0x000000d11d00720c */ /* 0x080fe20003f06270 */
[----:B------:R-:W-:Y:S01]  /*62c0*/  LDSM.16.MT88.4 R80, [R194+0x10000] ;  /* 0x01000000c250783b */ /* 0x000fe20000004200 */
[----:B------:R-:W-:Y:S02]  /*62d0*/  FSEL R35, R48, -INF , !P6 ;  /* 0xff80000030237808 */ /* 0x000fe40007000000 */
[----:B------:R-:W1:Y:S01]  /*62e0*/  I2F R64, R64 ;  /* 0x0000004000407306 */ /* 0x000e620000201400 */
[----:B------:R-:W-:Y:S01]  /*62f0*/  IADD3 R43, R65, 0x9, RZ ;  /* 0x00000009412b7810 */ /* 0x000fe20007ffe0ff */
[----:B--2---:R-:W-:Y:S01]  /*6300*/  FFMA.FTZ R49, R68, -UR24, R49 ;  /* 0x8000001844317c23 */ /* 0x004fe20008010031 */
[----:B------:R-:W-:Y:S01]  /*6310*/  ISETP.GE.AND P6, PT, R40, R209, PT ;  /* 0x000000d12800720c */ /* 0x000fe20003fc6270 */
[----:B------:R-:W-:Y:S01]  /*6320*/  LDSM.16.MT88.4 R88, [R193+0x10000] ;  /* 0x01000000c158783b */ /* 0x000fe20000004200 */
[-C--:B------:R-:W-:Y:S01]  /*6330*/  ISETP.LT.OR P3, PT, R44, R210.reuse, P3 ;  /* 0x000000d22c00720c */ /* 0x080fe20001f61670 */
[----:B------:R-:W-:Y:S01]  /*6340*/  IMAD.IADD R59, R211, 0x1, -R43 ;  /* 0x00000001d33b7824 */ /* 0x000fe200078e0a2b */
[-C--:B------:R-:W-:Y:S01]  /*6350*/  ISETP.LT.OR P0, PT, R29, R210.reuse, P0 ;  /* 0x000000d21d00720c */ /* 0x080fe20000701670 */
[----:B------:R-:W2:Y:S01]  /*6360*/  I2F R60, R60 ;  /* 0x0000003c003c7306 */ /* 0x000ea20000201400 */
[----:B---3--:R-:W-:Y:S01]  /*6370*/  FFMA.FTZ R66, R66, -UR24, R33 ;  /* 0x8000001842427c23 */ /* 0x008fe20008010021 */
[----:B------:R-:W-:Y:S01]  /*6380*/  IADD3 R37, R65, 0x30, RZ ;  /* 0x0000003041257810 */ /* 0x000fe20007ffe0ff */
[----:B------:R-:W-:Y:S01]  /*6390*/  LDSM.16.MT88.4 R136, [R194+0xc800] ;  /* 0x00c80000c288783b */ /* 0x000fe20000004200 */
[----:B------:R-:W-:-:S02]  /*63a0*/  ISETP.LT.OR P6, PT, R40, R210, P6 ;  /* 0x000000d22800720c */ /* 0x000fc400037c1670 */
[----:B------:R-:W-:Y:S01]  /*63b0*/  IADD3 R30, R65, 0x31, RZ ;  /* 0x00000031411e7810 */ /* 0x000fe20007ffe0ff */
[C---:B------:R-:W-:Y:S01]  /*63c0*/  IMAD.IADD R54, R211.reuse, 0x1, -R37 ;  /* 0x00000001d3367824 */ /* 0x040fe200078e0a25 */
[----:B------:R-:W3:Y:S01]  /*63d0*/  I2F R56, R56 ;  /* 0x0000003800387306 */ /* 0x000ee20000201400 */
[----:B-1----:R-:W-:Y:S01]  /*63e0*/  FFMA.FTZ R64, R64, -UR24, R21 ;  /* 0x8000001840407c23 */ /* 0x002fe20008010015 */
[----:B------:R-:W-:Y:S01]  /*63f0*/  IABS R55, R55 ;  /* 0x0000003700377213 */ /* 0x000fe20000000000 */
[----:B------:R-:W-:Y:S01]  /*6400*/  IMAD.IADD R53, R211, 0x1, -R30 ;  /* 0x00000001d3357824 */ /* 0x000fe200078e0a1e */
[----:B------:R-:W-:Y:S02]  /*6410*/  FSEL R33, R49, -INF , !P3 ;  /* 0xff80000031217808 */ /* 0x000fe40005800000 */
[----:B------:R-:W-:Y:S02]  /*6420*/  ISETP.GE.AND P3, PT, R15, R209, PT ;  /* 0x000000d10f00720c */ /* 0x000fe40003f66270 */
[----:B------:R-:W1:Y:S01]  /*6430*/  I2F R57, R57 ;  /* 0x0000003900397306 */ /* 0x000e620000201400 */
[----:B--2---:R-:W-:Y:S01]  /*6440*/  FFMA.FTZ R60, R60, -UR24, R17 ;  /* 0x800000183c3c7c23 */ /* 0x004fe20008010011 */
[----:B------:R-:W-:Y:S01]  /*6450*/  FSEL R21, R66, -INF , !P0 ;  /* 0xff80000042157808 */ /* 0x000fe20004000000 */
[----:B------:R-:W-:Y:S01]  /*6460*/  IMAD.IADD R17, R208, 0x1, -R44 ;  /* 0x00000001d0117824 */ /* 0x000fe200078e0a2c */
[----:B------:R-:W-:-:S02]  /*6470*/  ISETP.GE.AND P0, PT, R44, R206, PT ;  /* 0x000000ce2c00720c */ /* 0x000fc40003f06270 */
[C---:B------:R-:W-:Y:S02]  /*6480*/  ISETP.GE.AND P1, PT, R43.reuse, R209, PT ;  /* 0x000000d12b00720c */ /* 0x040fe40003f26270 */
[----:B------:R-:W2:Y:S01]  /*6490*/  I2F R58, R58 ;  /* 0x0000003a003a7306 */ /* 0x000ea20000201400 */
[----:B---3--:R-:W-:Y:S01]  /*64a0*/  FFMA.FTZ R56, R56, -UR24, R19 ;  /* 0x8000001838387c23 */ /* 0x008fe20008010013 */
[----:B------:R-:W-:Y:S02]  /*64b0*/  FSEL R19, R64, -INF , !P6 ;  /* 0xff80000040137808 */ /* 0x000fe40007000000 */
[----:B------:R-:W-:Y:S02]  /*64c0*/  ISETP.GE.AND P6, PT, R43, R206, PT ;  /* 0x000000ce2b00720c */ /* 0x000fe40003fc6270 */
[----:B------:R-:W-:Y:S02]  /*64d0*/  IABS R17, R17 ;  /* 0x0000001100117213 */ /* 0x000fe40000000000 */
[----:B------:R-:W-:Y:S01]  /*64e0*/  IABS R59, R59 ;  /* 0x0000003b003b7213 */ /* 0x000fe20000000000 */
[----:B------:R-:W3:Y:S01]  /*64f0*/  I2F R55, R55 ;  /* 0x0000003700377306 */ /* 0x000ee20000201400 */
[----:B------:R-:W-:Y:S01]  /*6500*/  ISETP.GE.AND P5, PT, R41, R209, PT ;  /* 0x000000d12900720c */ /* 0x000fe20003fa6270 */
[----:B-1----:R-:W-:Y:S01]  /*6510*/  FFMA.FTZ R32, R57, -UR24, R32 ;  /* 0x8000001839207c23 */ /* 0x002fe20008010020 */
[----:B------:R-:W-:-:S02]  /*6520*/  ISETP.LT.OR P3, PT, R15, R210, P3 ;  /* 0x000000d20f00720c */ /* 0x000fc40001f61670 */
[-C--:B------:R-:W-:Y:S01]  /*6530*/  ISETP.LT.OR P0, PT, R44, R207.reuse, P0 ;  /* 0x000000cf2c00720c */ /* 0x080fe20000701670 */
[----:B------:R-:W-:Y:S01]  /*6540*/  IMAD.IADD R44, R208, 0x1, -R43 ;  /* 0x00000001d02c7824 */ /* 0x000fe200078e0a2b */
[C---:B------:R-:W-:Y:S01]  /*6550*/  ISETP.LT.OR P1, PT, R43.reuse, R210, P1 ;  /* 0x000000d22b00720c */ /* 0x040fe20000f21670 */
[----:B------:R-:W1:Y:S01]  /*6560*/  I2F R59, R59 ;  /* 0x0000003b003b7306 */ /* 0x000e620000201400 */
[----:B------:R-:W-:Y:S01]  /*6570*/  ISETP.LT.OR P6, PT, R43, R207, P6 ;  /* 0x000000cf2b00720c */ /* 0x000fe200037c1670 */
[----:B------:R-:W-:Y:S01]  /*6580*/  IMAD.MOV.U32 R43, RZ, RZ, R17 ;  /* 0x000000ffff2b7224 */ /* 0x000fe200078e0011 */
[----:B------:R-:W-:Y:S01]  /*6590*/  IABS R54, R54 ;  /* 0x0000003600367213 */ /* 0x000fe20000000000 */
[----:B--2---:R-:W-:Y:S01]  /*65a0*/  FFMA.FTZ R58, R58, -UR24, R23 ;  /* 0x800000183a3a7c23 */ /* 0x004fe20008010017 */
[----:B------:R-:W-:Y:S02]  /*65b0*/  IABS R53, R53 ;  /* 0x0000003500357213 */ /* 0x000fe40000000000 */
[----:B------:R-:W-:Y:S01]  /*65c0*/  ISETP.LT.OR P5, PT, R41, R210, P5 ;  /* 0x000000d22900720c */ /* 0x000fe20002fa1670 */
[----:B---3--:R-:W-:Y:S01]  /*65d0*/  FFMA.FTZ R28, R55, -UR24, R28 ;  /* 0x80000018371c7c23 */ /* 0x008fe2000801001c */
[----:B------:R-:W-:Y:S01]  /*65e0*/  FSEL R17, R62, -INF , !P3 ;  /* 0xff8000003e117808 */ /* 0x000fe20005800000 */
[----:B------:R-:W2:Y:S01]  /*65f0*/  I2F R54, R54 ;  /* 0x0000003600367306 */ /* 0x000ea20000201400 */
[----:B------:R-:W-:Y:S01]  /*6600*/  IADD3 R3, R65, 0x39, RZ ;  /* 0x0000003941037810 */ /* 0x000fe20007ffe0ff */
[----:B------:R-:W-:Y:S01]  /*6610*/  IMAD.IADD R55, R208, 0x1, -R41 ;  /* 0x00000001d0377824 */ /* 0x000fe200078e0a29 */
[----:B------:R-:W-:-:S02]  /*6620*/  ISETP.GE.AND P3, PT, R38, R209, PT ;  /* 0x000000d12600720c */ /* 0x000fc40003f66270 */
[----:B------:R-:W-:Y:S01]  /*6630*/  IADD3 R4, R65, 0x38, RZ ;  /* 0x0000003841047810 */ /* 0x000fe20007ffe0ff */
[----:B------:R-:W-:Y:S01]  /*6640*/  IMAD.IADD R51, R211, 0x1, -R3 ;  /* 0x00000001d3337824 */ /* 0x000fe200078e0a03 */
[----:B------:R-:W-:Y:S01]  /*6650*/  FSEL R23, R32, -INF , !P5 ;  /* 0xff80000020177808 */ /* 0x000fe20006800000 */
[----:B------:R-:W3:Y:S01]  /*6660*/  I2F R53, R53 ;  /* 0x0000003500357306 */ /* 0x000ee20000201400 */
[-C--:B------:R-:W-:Y:S01]  /*6670*/  ISETP.GE.AND P5, PT, R39, R209.reuse, PT ;  /* 0x000000d12700720c */ /* 0x080fe20003fa6270 */
[----:B------:R-:W-:Y:S01]  /*6680*/  IMAD.IADD R52, R211, 0x1, -R4 ;  /* 0x00000001d3347824 */ /* 0x000fe200078e0a04 */
[-C--:B------:R-:W-:Y:S01]  /*6690*/  ISETP.LT.OR P3, PT, R38, R210.reuse, P3 ;  /* 0x000000d22600720c */ /* 0x080fe20001f61670 */
[----:B------:R-:W-:Y:S01]  /*66a0*/  IMAD.IADD R32, R208, 0x1, -R46 ;  /* 0x00000001d0207824 */ /* 0x000fe200078e0a2e */
[----:B------:R-:W-:Y:S01]  /*66b0*/  ISETP.LT.OR P5, PT, R39, R210, P5 ;  /* 0x000000d22700720c */ /* 0x000fe20002fa1670 */
[----:B-1----:R-:W-:Y:S01]  /*66c0*/  FFMA.FTZ R50, R59, -UR24, R50 ;  /* 0x800000183b327c23 */ /* 0x002fe20008010032 */
[----:B------:R-:W-:Y:S01]  /*66d0*/  FSEL R163, R58, -INF , !P3 ;  /* 0xff8000003aa37808 */ /* 0x000fe20005800000 */
[----:B--2---:R-:W-:Y:S01]  /*66e0*/  FFMA.FTZ R54, R54, -UR24, R31 ;  /* 0x8000001836367c23 */ /* 0x004fe2000801001f */
[----:B------:R-:W-:Y:S01]  /*66f0*/  ISETP.GE.AND P3, PT, R11, R209, PT ;  /* 0x000000d10b00720c */ /* 0x000fe20003f66270 */
[----:B------:R-:W1:Y:S01]  /*6700*/  I2F R43, R43 ;  /* 0x0000002b002b7306 */ /* 0x000e620000201400 */
[----:B------:R-:W-:-:S02]  /*6710*/  IABS R51, R51 ;  /* 0x0000003300337213 */ /* 0x000fc40000000000 */
[----:B------:R-:W-:Y:S02]  /*6720*/  IABS R52, R52 ;  /* 0x0000003400347213 */ /* 0x000fe40000000000 */
[----:B------:R-:W-:Y:S01]  /*6730*/  FSEL R223, R60, -INF , !P5 ;  /* 0xff8000003cdf7808 */ /* 0x000fe20006800000 */
[----:B---3--:R-:W-:Y:S01]  /*6740*/  FFMA.FTZ R42, R53, -UR24, R42 ;  /* 0x80000018352a7c23 */ /* 0x008fe2000801002a */
[----:B------:R-:W-:Y:S01]  /*6750*/  ISETP.GE.AND P5, PT, R13, R209, PT ;  /* 0x000000d10d00720c */ /* 0x000fe20003fa6270 */
[----:B------:R2:W3:Y:S01]  /*6760*/  I2F R70, R51 ;  /* 0x0000003300467306 */ /* 0x0004e20000201400 */
[----:B------:R-:W-:Y:S02]  /*6770*/  ISETP.LT.OR P3, PT, R11, R210, P3 ;  /* 0x000000d20b00720c */ /* 0x000fe40001f61670 */
[----:B------:R-:W-:Y:S02]  /*6780*/  IABS R32, R32 ;  /* 0x0000002000207213 */ /* 0x000fe40000000000 */
[----:B------:R-:W-:-:S02]  /*6790*/  ISETP.LT.OR P5, PT, R13, R210, P5 ;  /* 0x000000d20d00720c */ /* 0x000fc40002fa1670 */
[----:B------:R-:W-:Y:S01]  /*67a0*/  FSEL R165, R28, -INF , !P3 ;  /* 0xff8000001ca57808 */ /* 0x000fe20005800000 */
[----:B------:R-:W4:Y:S01]  /*67b0*/  I2F R52, R52 ;  /* 0x0000003400347306 */ /* 0x000f220000201400 */
[-C--:B------:R-:W-:Y:S01]  /*67c0*/  ISETP.GE.AND P2, PT, R65, R206.reuse, PT ;  /* 0x000000ce4100720c */ /* 0x080fe20003f46270 */
[----:B-1----:R-:W-:Y:S01]  /*67d0*/  FFMA.FTZ R26, R43, -UR24, R26 ;  /* 0x800000182b1a7c23 */ /* 0x002fe2000801001a */
[----:B------:R-:W-:Y:S01]  /*67e0*/  ISETP.GE.AND P3, PT, R30, R209, PT ;  /* 0x000000d11e00720c */ /* 0x000fe20003f66270 */
[----:B------:R-:W-:Y:S01]  /*67f0*/  IMAD.IADD R43, R208, 0x1, -R37 ;  /* 0x00000001d02b7824 */ /* 0x000fe200078e0a25 */
[----:B------:R-:W-:Y:S02]  /*6800*/  FSEL R31, R50, -INF , !P1 ;  /* 0xff800000321f7808 */ /* 0x000fe40004800000 */
[----:B------:R-:W-:Y:S01]  /*6810*/  FSEL R219, R56, -INF , !P5 ;  /* 0xff80000038db7808 */ /* 0x000fe20006800000 */
[----:B------:R-:W1:Y:S01]  /*6820*/  I2F R32, R32 ;  /* 0x0000002000207306 */ /* 0x000e620000201400 */
[----:B------:R-:W-:Y:S01]  /*6830*/  ISETP.LT.OR P2, PT, R65, R207, P2 ;  /* 0x000000cf4100720c */ /* 0x000fe20001741670 */
[----:B------:R-:W-:Y:S01]  /*6840*/  IMAD.IADD R65, R208, 0x1, -R65 ;  /* 0x00000001d0417824 */ /* 0x000fe200078e0a41 */
[----:B------:R-:W-:Y:S01]  /*6850*/  ISETP.GE.AND P1, PT, R46, R206, PT ;  /* 0x000000ce2e00720c */ /* 0x000fe20003f26270 */
[----:B--2---:R-:W-:Y:S01]  /*6860*/  IMAD.IADD R51, R208, 0x1, -R29 ;  /* 0x00000001d0337824 */ /* 0x004fe200078e0a1d */
[C---:B------:R-:W-:Y:S01]  /*6870*/  ISETP.GE.AND P5, PT, R37.reuse, R209, PT ;  /* 0x000000d12500720c */ /* 0x040fe20003fa6270 */
[----:B---3--:R-:W-:Y:S01]  /*6880*/  FFMA.FTZ R47, R70, -UR24, R47 ;  /* 0x80000018462f7c23 */ /* 0x008fe2000801002f */
[-C--:B------:R-:W-:Y:S01]  /*6890*/  ISETP.LT.OR P3, PT, R30, R210.reuse, P3 ;  /* 0x000000d21e00720c */ /* 0x080fe20001f61670 */
[----:B----4-:R-:W-:Y:S01]  /*68a0*/  FFMA.FTZ R45, R52, -UR24, R45 ;  /* 0x80000018342d7c23 */ /* 0x010fe2000801002d */
[----:B------:R-:W-:Y:S01]  /*68b0*/  IABS R55, R55 ;  /* 0x0000003700377213 */ /* 0x000fe20000000000 */
[----:B------:R-:W-:Y:S01]  /*68c0*/  LDSM.16.MT88.4 R56, [R193+0xe000] ;  /* 0x00e00000c138783b */ /* 0x000fe20000004200 */
[----:B------:R-:W-:Y:S01]  /*68d0*/  ISETP.LT.OR P1, PT, R46, R207, P1 ;  /* 0x000000cf2e00720c */ /* 0x000fe20000f21670 */
[----:B------:R-:W-:Y:S01]  /*68e0*/  IMAD.IADD R46, R208, 0x1, -R40 ;  /* 0x00000001d02e7824 */ /* 0x000fe200078e0a28 */
[----:B------:R-:W-:-:S02]  /*68f0*/  ISETP.LT.OR P5, PT, R37, R210, P5 ;  /* 0x000000d22500720c */ /* 0x000fc40002fa1670 */
[----:B------:R-:W-:Y:S01]  /*6900*/  FSEL R179, R42, -INF , !P3 ;  /* 0xff8000002ab37808 */ /* 0x000fe20005800000 */
[----:B------:R-:W-:Y:S01]  /*6910*/  I2F R55, R55 ;  /* 0x0000003700377306 */ /* 0x000fe20000201400 */
[C---:B------:R-:W-:Y:S01]  /*6920*/  ISETP.GE.AND P3, PT, R3.reuse, R209, PT ;  /* 0x000000d10300720c */ /* 0x040fe20003f66270 */
[----:B-1----:R-:W-:Y:S01]  /*6930*/  FFMA.FTZ R25, R32, -UR24, R25 ;  /* 0x8000001820197c23 */ /* 0x002fe20008010019 */
[----:B------:R-:W-:Y:S01]  /*6940*/  IABS R49, R65 ;  /* 0x0000004100317213 */ /* 0x000fe20000000000 */
[----:B------:R-:W-:Y:S01]  /*6950*/  IMAD.IADD R32, R208, 0x1, -R13 ;  /* 0x00000001d0207824 */ /* 0x000fe200078e0a0d */
[----:B------:R-:W-:Y:S01]  /*6960*/  FSEL R213, R54, -INF , !P5 ;  /* 0xff80000036d57808 */ /* 0x000fe20006800000 */
[----:B------:R-:W-:Y:S01]  /*6970*/  LDSM.16.MT88.4 R64, [R192+0xe000] ;  /* 0x00e00000c040783b */ /* 0x000fe20000004200 */
[----:B------:R-:W-:Y:S02]  /*6980*/  IABS R51, R51 ;  /* 0x0000003300337213 */ /* 0x000fe40000000000 */
[----:B------:R-:W-:Y:S01]  /*6990*/  ISETP.GE.AND P5, PT, R4, R209, PT ;  /* 0x000000d10400720c */ /* 0x000fe20003fa6270 */
[----:B------:R-:W1:Y:S01]  /*69a0*/  I2F R49, R49 ;  /* 0x0000003100317306 */ /* 0x000e620000201400 */
[----:B------:R-:W-:-:S02]  /*69b0*/  ISETP.LT.OR P3, PT, R3, R210, P3 ;  /* 0x000000d20300720c */ /* 0x000fc40001f61670 */
[----:B------:R-:W-:Y:S01]  /*69c0*/  IABS R28, R46 ;  /* 0x0000002e001c7213 */ /* 0x000fe20000000000 */
[----:B------:R-:W-:Y:S01]  /*69d0*/  IMAD.IADD R46, R208, 0x1, -R15 ;  /* 0x00000001d02e7824 */ /* 0x000fe200078e0a0f */
[----:B------:R-:W-:Y:S02]  /*69e0*/  ISETP.LT.OR P5, PT, R4, R210, P5 ;  /* 0x000000d20400720c */ /* 0x000fe40002fa1670 */
[----:B------:R-:W-:Y:S01]  /*69f0*/  FSEL R175, R47, -INF , !P3 ;  /* 0xff8000002faf7808 */ /* 0x000fe20005800000 */
[----:B------:R-:W2:Y:S01]  /*6a00*/  I2F R51, R51 ;  /* 0x0000003300337306 */ /* 0x000ea20000201400 */
[----:B------:R-:W-:Y:S01]  /*6a10*/  ISETP.GE.AND P3, PT, R29, R206, PT ;  /* 0x000000ce1d00720c */ /* 0x000fe20003f66270 */
[----:B------:R-:W-:Y:S01]  /*6a20*/  IMAD.MOV.U32 R53, RZ, RZ, R28 ;  /* 0x000000ffff357224 */ /* 0x000fe200078e001c */
[----:B------:R-:W-:Y:S01]  /*6a30*/  IABS R46, R46 ;  /* 0x0000002e002e7213 */ /* 0x000fe20000000000 */
[----:B------:R-:W-:Y:S01]  /*6a40*/  IMAD.IADD R28, R208, 0x1, -R39 ;  /* 0x00000001d01c7824 */ /* 0x000fe200078e0a27 */
[----:B------:R-:W-:-:S02]  /*6a50*/  FSEL R177, R45, -INF , !P5 ;  /* 0xff8000002db17808 */ /* 0x000fc40006800000 */
[----:B------:R-:W-:Y:S01]  /*6a60*/  IABS R44, R44 ;  /* 0x0000002c002c7213 */ /* 0x000fe20000000000 */
[----:B------:R-:W3:Y:S01]  /*6a70*/  I2F R53, R53 ;  /* 0x0000003500357306 */ /* 0x000ee20000201400 */
[-C--:B------:R-:W-:Y:S01]  /*6a80*/  ISETP.GE.AND P5, PT, R41, R206.reuse, PT ;  /* 0x000000ce2900720c */ /* 0x080fe20003fa6270 */
[----:B------:R-:W-:Y:S01]  /*6a90*/  IMAD.MOV.U32 R42, RZ, RZ, R46 ;  /* 0x000000ffff2a7224 */ /* 0x000fe200078e002e */
[-C--:B------:R-:W-:Y:S01]  /*6aa0*/  ISETP.LT.OR P3, PT, R29, R207.reuse, P3 ;  /* 0x000000cf1d00720c */ /* 0x080fe20001f61670 */
[----:B-1----:R-:W-:Y:S01]  /*6ab0*/  FFMA.FTZ R24, R49, -UR24, R24 ;  /* 0x8000001831187c23 */ /* 0x002fe20008010018 */
[----:B------:R-:W-:Y:S02]  /*6ac0*/  FSEL R29, R25, -INF , !P1 ;  /* 0xff800000191d7808 */ /* 0x000fe40004800000 */
[----:B------:R-:W-:Y:S01]  /*6ad0*/  ISETP.GE.AND P1, PT, R15, R206, PT ;  /* 0x000000ce0f00720c */ /* 0x000fe20003f26270 */
[----:B------:R-:W1:Y:S01]  /*6ae0*/  I2F R44, R44 ;  /* 0x0000002c002c7306 */ /* 0x000e620000201400 */
[-C--:B------:R-:W-:Y:S01]  /*6af0*/  ISETP.LT.OR P5, PT, R41, R207.reuse, P5 ;  /* 0x000000cf2900720c */ /* 0x080fe20002fa1670 */
[C---:B------:R-:W-:Y:S01]  /*6b00*/  IMAD.IADD R41, R208.reuse, 0x1, -R38 ;  /* 0x00000001d0297824 */ /* 0x040fe200078e0a26 */
[----:B------:R-:W-:Y:S01]  /*6b10*/  IABS R32, R32 ;  /* 0x0000002000207213 */ /* 0x000fe20000000000 */
[----:B--2---:R-:W-:Y:S01]  /*6b20*/  FFMA.FTZ R34, R51, -UR24, R34 ;  /* 0x8000001833227c23 */ /* 0x004fe20008010022 */
[----:B------:R-:W-:Y:S01]  /*6b30*/  ISETP.LT.OR P1, PT, R15, R207, P1 ;  /* 0x000000cf0f00720c */ /* 0x000fe20000f21670 */
[----:B------:R-:W-:Y:S01]  /*6b40*/  FFMA.FTZ R15, R55, -UR24, R20 ;  /* 0x80000018370f7c23 */ /* 0x000fe20008010014 */
[----:B------:R-:W-:Y:S01]  /*6b50*/  IABS R28, R28 ;  /* 0x0000001c001c7213 */ /* 0x000fe20000000000 */
[----:B------:R-:W2:Y:S01]  /*6b60*/  I2F R45, R42 ;  /* 0x0000002a002d7306 */ /* 0x000ea20000201400 */
[----:B------:R-:W-:Y:S01]  /*6b70*/  IABS R46, R41 ;  /* 0x00000029002e7213 */ /* 0x000fe20000000000 */
[----:B---3--:R-:W-:Y:S01]  /*6b80*/  FFMA.FTZ R22, R53, -UR24, R22 ;  /* 0x8000001835167c23 */ /* 0x008fe20008010016 */
[----:B------:R-:W-:Y:S01]  /*6b90*/  FSEL R15, R15, -INF , !P5 ;  /* 0xff8000000f0f7808 */ /* 0x000fe20006800000 */
[----:B------:R-:W-:Y:S01]  /*6ba0*/  IMAD.IADD R20, R208, 0x1, -R11 ;  /* 0x00000001d0147824 */ /* 0x000fe200078e0a0b */
[CC--:B------:R-:W-:Y:S01]  /*6bb0*/  ISETP.GE.AND P5, PT, R13.reuse, R206.reuse, PT ;  /* 0x000000ce0d00720c */ /* 0x0c0fe20003fa6270 */
[----:B------:R-:W-:Y:S01]  /*6bc0*/  LDSM.16.MT88.4 R48, [R194+0xe000] ;  /* 0x00e00000c230783b */ /* 0x000fe20000004200 */
[----:B------:R-:W-:Y:S01]  /*6bd0*/  FSEL R24, R24, -INF , !P2 ;  /* 0xff80000018187808 */ /* 0x000fe20005000000 */
[----:B------:R-:W3:Y:S01]  /*6be0*/  I2F R41, R28 ;  /* 0x0000001c00297306 */ /* 0x000ee20000201400 */
[----:B------:R-:W-:Y:S01]  /*6bf0*/  ISETP.GE.AND P2, PT, R40, R206, PT ;  /* 0x000000ce2800720c */ /* 0x000fe20003f46270 */
[----:B-1----:R-:W-:Y:S01]  /*6c00*/  FFMA.FTZ R25, R44, -UR24, R27 ;  /* 0x800000182c197c23 */ /* 0x002fe2000801001b */
[----:B------:R-:W-:-:S02]  /*6c10*/  ISETP.LT.OR P5, PT, R13, R207, P5 ;  /* 0x000000cf0d00720c */ /* 0x000fc40002fa1670 */
[----:B------:R-:W-:Y:S02]  /*6c20*/  FSEL R13, R34, -INF , !P3 ;  /* 0xff800000220d7808 */ /* 0x000fe40005800000 */
[-C--:B------:R-:W-:Y:S01]  /*6c30*/  ISETP.GE.AND P3, PT, R11, R206.reuse, PT ;  /* 0x000000ce0b00720c */ /* 0x080fe20003f66270 */
[----:B------:R-:W1:Y:S01]  /*6c40*/  I2F R32, R32 ;  /* 0x0000002000207306 */ /* 0x000e620000201400 */
[-C--:B------:R-:W-:Y:S01]  /*6c50*/  ISETP.LT.OR P2, PT, R40, R207.reuse, P2 ;  /* 0x000000cf2800720c */ /* 0x080fe20001741670 */
[----:B--2---:R-:W-:Y:S01]  /*6c60*/  FFMA.FTZ R16, R45, -UR24, R16 ;  /* 0x800000182d107c23 */ /* 0x004fe20008010010 */
[----:B------:R-:W-:Y:S02]  /*6c70*/  FSEL R27, R26, -INF , !P0 ;  /* 0xff8000001a1b7808 */ /* 0x000fe40004000000 */
[----:B------:R-:W-:Y:S02]  /*6c80*/  ISETP.LT.OR P3, PT, R11, R207, P3 ;  /* 0x000000cf0b00720c */ /* 0x000fe40001f61670 */
[----:B------:R-:W-:Y:S01]  /*6c90*/  ISETP.GE.AND P0, PT, R39, R206, PT ;  /* 0x000000ce2700720c */ /* 0x000fe20003f06270 */
[----:B---3--:R-:W-:Y:S01]  /*6ca0*/  FFMA.FTZ R36, R41, -UR24, R36 ;  /* 0x8000001829247c23 */ /* 0x008fe20008010024 */
[----:B------:R-:W-:Y:S01]  /*6cb0*/  FSEL R11, R22, -INF , !P2 ;  /* 0xff800000160b7808 */ /* 0x000fe20005000000 */
[----:B------:R-:W2:Y:S01]  /*6cc0*/  I2F R47, R46 ;  /* 0x0000002e002f7306 */ /* 0x000ea20000201400 */
[----:B------:R-:W-:Y:S01]  /*6cd0*/  FMNMX.FTZ R22, R2, R35, !PT ;  /* 0x0000002302167209 */ /* 0x000fe20007810000 */
[C---:B------:R-:W-:Y:S01]  /*6ce0*/  IMAD.IADD R41, R208.reuse, 0x1, -R30 ;  /* 0x00000001d0297824 */ /* 0x040fe200078e0a1e */
[----:B------:R-:W-:Y:S01]  /*6cf0*/  ISETP.LT.OR P0, PT, R39, R207, P0 ;  /* 0x000000cf2700720c */ /* 0x000fe20000701670 */
[----:B------:R-:W-:Y:S01]  /*6d00*/  IMAD.IADD R39, R208, 0x1, -R3 ;  /* 0x00000001d0277824 */ /* 0x000fe200078e0a03 */
[----:B------:R-:W-:Y:S01]  /*6d10*/  IABS R45, R20 ;  /* 0x00000014002d7213 */ /* 0x000fe20000000000 */
[----:B-1----:R-:W-:Y:S01]  /*6d20*/  FFMA.FTZ R32, R32, -UR24, R9 ;  /* 0x8000001820207c23 */ /* 0x002fe20008010009 */
[----:B------:R-:W-:-:S02]  /*6d30*/  FSEL R9, R16, -INF , !P1 ;  /* 0xff80000010097808 */ /* 0x000fc40004800000 */
[----:B------:R-:W-:Y:S02]  /*6d40*/  FMNMX.FTZ R16, R33, R22, !PT ;  /* 0x0000001621107209 */ /* 0x000fe40007810000 */
[----:B------:R-:W-:Y:S01]  /*6d50*/  FMNMX.FTZ R20, R24, R29, !PT ;  /* 0x0000001d18147209 */ /* 0x000fe20007810000 */
[----:B------:R-:W1:Y:S01]  /*6d60*/  I2F R45, R45 ;  /* 0x0000002d002d7306 */ /* 0x000e620000201400 */
[----:B------:R-:W-:Y:S02]  /*6d70*/  ISETP.GE.AND P2, PT, R37, R206, PT ;  /* 0x000000ce2500720c */ /* 0x000fe40003f46270 */
[----:B------:R-:W-:Y:S01]  /*6d80*/  FSEL R217, R36, -INF , !P0 ;  /* 0xff80000024d97808 */ /* 0x000fe20004000000 */
[----:B--2---:R-:W-:Y:S01]  /*6d90*/  FFMA.FTZ R18, R47, -UR24, R18 ;  /* 0x800000182f127c23 */ /* 0x004fe20008010012 */
[----:B------:R-:W-:Y:S02]  /*6da0*/  FMNMX.FTZ R16, R31, R16, !PT ;  /* 0x000000101f107209 */ /* 0x000fe40007810000 */
[----:B------:R-:W-:-:S02]  /*6db0*/  ISETP.GE.AND P0, PT, R4, R206, PT ;  /* 0x000000ce0400720c */ /* 0x000fc40003f06270 */
[----:B------:R-:W-:Y:S02]  /*6dc0*/  FSEL R25, R25, -INF , !P6 ;  /* 0xff80000019197808 */ /* 0x000fe40007000000 */
[----:B------:R-:W-:Y:S02]  /*6dd0*/  FMNMX.FTZ R20, R27, R20, !PT ;  /* 0x000000141b147209 */ /* 0x000fe40007810000 */
[-C--:B------:R-:W-:Y:S01]  /*6de0*/  ISETP.LT.OR P2, PT, R37, R207.reuse, P2 ;  /* 0x000000cf2500720c */ /* 0x080fe20001741670 */
[----:B------:R-:W-:Y:S01]  /*6df0*/  IMAD.IADD R37, R208, 0x1, -R4 ;  /* 0x00000001d0257824 */ /* 0x000fe200078e0a04 */
[----:B------:R-:W-:Y:S01]  /*6e00*/  FMNMX.FTZ R16, R23, R16, !PT ;  /* 0x0000001017107209 */ /* 0x000fe20007810000 */
[----:B-1----:R-:W-:Y:S01]  /*6e10*/  FFMA.FTZ R8, R45, -UR24, R8 ;  /* 0x800000182d087c23 */ /* 0x002fe20008010008 */
[----:B------:R-:W-:Y:S02]  /*6e20*/  ISETP.LT.OR P0, PT, R4, R207, P0 ;  /* 0x000000cf0400720c */ /* 0x000fe40000701670 */
[----:B------:R-:W-:-:S02]  /*6e30*/  FMNMX.FTZ R4, R25, R20, !PT ;  /* 0x0000001419047209 */ /* 0x000fc40007810000 */
[----:B------:R-:W-:Y:S02]  /*6e40*/  FMNMX.FTZ R16, R21, R16, !PT ;  /* 0x0000001015107209 */ /* 0x000fe40007810000 */
[----:B------:R-:W-:Y:S02]  /*6e50*/  FMNMX.FTZ R4, R15, R4, !PT ;  /* 0x000000040f047209 */ /* 0x000fe40007810000 */
[----:B------:R-:W-:Y:S02]  /*6e60*/  IABS R43, R43 ;  /* 0x0000002b002b7213 */ /* 0x000fe40000000000 */
[----:B------:R-:W-:Y:S02]  /*6e70*/  FMNMX.FTZ R16, R19, R16, !PT ;  /* 0x0000001013107209 */ /* 0x000fe40007810000 */
[----:B------:R-:W-:Y:S02]  /*6e80*/  FMNMX.FTZ R4, R13, R4, !PT ;  /* 0x000000040d047209 */ /* 0x000fe40007810000 */
[----:B------:R-:W-:Y:S01]  /*6e90*/  IABS R41, R41 ;  /* 0x0000002900297213 */ /* 0x000fe20000000000 */
[----:B------:R-:W1:Y:S01]  /*6ea0*/  I2F R43, R43 ;  /* 0x0000002b002b7306 */ /* 0x000e620000201400 */
[----:B------:R-:W-:-:S02]  /*6eb0*/  FMNMX.FTZ R16, R17, R16, !PT ;  /* 0x0000001011107209 */ /* 0x000fc40007810000 */
[C---:B------:R-:W-:Y:S02]  /*6ec0*/  ISETP.GE.AND P6, PT, R38.reuse, R206, PT ;  /* 0x000000ce2600720c */ /* 0x040fe40003fc6270 */
[----:B------:R-:W-:Y:S02]  /*6ed0*/  FMNMX.FTZ R4, R11, R4, !PT ;  /* 0x000000040b047209 */ /* 0x000fe40007810000 */
[----:B------:R-:W-:Y:S01]  /*6ee0*/  IABS R37, R37 ;  /* 0x0000002500257213 */ /* 0x000fe20000000000 */
[----:B------:R-:W2:Y:S01]  /*6ef0*/  I2F R41, R41 ;  /* 0x0000002900297306 */ /* 0x000ea20000201400 */
[----:B------:R-:W-:Y:S02]  /*6f00*/  FMNMX.FTZ R16, R223, R16, !PT ;  /* 0x00000010df107209 */ /* 0x000fe40007810000 */
[----:B------:R-:W-:Y:S02]  /*6f10*/  ISETP.LT.OR P6, PT, R38, R207, P6 ;  /* 0x000000cf2600720c */ /* 0x000fe400037c1670 */
[----:B------:R-:W-:-:S02]  /*6f20*/  IABS R39, R39 ;  /* 0x0000002700277213 */ /* 0x000fc40000000000 */
[----:B------:R-:W-:Y:S01]  /*6f30*/  FMNMX.FTZ R4, R9, R4, !PT ;  /* 0x0000000409047209 */ /* 0x000fe20007810000 */
[----:B------:R-:W3:Y:S01]  /*6f40*/  I2F R37, R37 ;  /* 0x0000002500257306 */ /* 0x000ee20000201400 */
[----:B------:R-:W-:Y:S01]  /*6f50*/  FMNMX.FTZ R16, R163, R16, !PT ;  /* 0x00000010a3107209 */ /* 0x000fe20007810000 */
[----:B-1----:R-:W-:Y:S01]  /*6f60*/  FFMA.FTZ R12, R43, -UR24, R12 ;  /* 0x800000182b0c7c23 */ /* 0x002fe2000801000c */
[----:B------:R-:W-:Y:S02]  /*6f70*/  FSEL R169, R18, -INF , !P6 ;  /* 0xff80000012a97808 */ /* 0x000fe40007000000 */
[----:B------:R-:W-:Y:S02]  /*6f80*/  FMNMX.FTZ R4, R217, R4, !PT ;  /* 0x00000004d9047209 */ /* 0x000fe40007810000 */
[----:B------:R-:W-:Y:S01]  /*6f90*/  FMNMX.FTZ R16, R219, R16, !PT ;  /* 0x00000010db107209 */ /* 0x000fe20007810000 */
[----:B------:R-:W1:Y:S01]  /*6fa0*/  I2F R39, R39 ;  /* 0x0000002700277306 */ /* 0x000e620000201400 */
[----:B------:R-:W-:Y:S01]  /*6fb0*/  FSEL R215, R32, -INF , !P5 ;  /* 0xff80000020d77808 */ /* 0x000fe20006800000 */
[----:B--2---:R-:W-:Y:S01]  /*6fc0*/  FFMA.FTZ R10, R41, -UR24, R10 ;  /* 0x80000018290a7c23 */ /* 0x004fe2000801000a */
[----:B------:R-:W-:-:S02]  /*6fd0*/  FMNMX.FTZ R4, R169, R4, !PT ;  /* 0x00000004a9047209 */ /* 0x000fc40007810000 */
[----:B------:R-:W-:Y:S02]  /*6fe0*/  FMNMX.FTZ R16, R165, R16, !PT ;  /* 0x00000010a5107209 */ /* 0x000fe40007810000 */
[----:B------:R-:W-:Y:S01]  /*6ff0*/  FSEL R171, R8, -INF , !P3 ;  /* 0xff80000008ab7808 */ /* 0x000fe20005800000 */
[----:B---3--:R-:W-:Y:S01]  /*7000*/  FFMA.FTZ R14, R37, -UR24, R14 ;  /* 0x80000018250e7c23 */ /* 0x008fe2000801000e */
[C---:B------:R-:W-:Y:S02]  /*7010*/  ISETP.GE.AND P1, PT, R30.reuse, R206, PT ;  /* 0x000000ce1e00720c */ /* 0x040fe40003f26270 */
[----:B------:R-:W-:Y:S02]  /*7020*/  FMNMX.FTZ R8, R215, R4, !PT ;  /* 0x00000004d7087209 */ /* 0x000fe40007810000 */
[----:B------:R-:W-:Y:S02]  /*7030*/  FMNMX.FTZ R16, R213, R16, !PT ;  /* 0x00000010d5107209 */ /* 0x000fe40007810000 */
[----:B------:R-:W-:Y:S01]  /*7040*/  ISETP.LT.OR P1, PT, R30, R207, P1 ;  /* 0x000000cf1e00720c */ /* 0x000fe20000f21670 */
[----:B-1----:R-:W-:Y:S01]  /*7050*/  FFMA.FTZ R6, R39, -UR24, R6 ;  /* 0x8000001827067c23 */ /* 0x002fe20008010006 */
[----:B------:R-:W-:-:S02]  /*7060*/  FSEL R173, R12, -INF , !P2 ;  /* 0xff8000000cad7808 */ /* 0x000fc40005000000 */
[----:B------:R-:W-:Y:S02]  /*7070*/  FMNMX.FTZ R8, R171, R8, !PT ;  /* 0x00000008ab087209 */ /* 0x000fe40007810000 */
[----:B------:R-:W-:Y:S02]  /*7080*/  FMNMX.FTZ R16, R179, R16, !PT ;  /* 0x00000010b3107209 */ /* 0x000fe40007810000 */
        /* <DEDUP_REMOVED lines=19> */
[C---:B------:R-:W-:Y:S01]  /*71c0*/  FSETP.NEU.FTZ.AND P0, PT, R132.reuse, -INF , PT ;  /* 0xff8000008400780b */ /* 0x040fe20003f1d000 */
[----:B------:R-:W-:Y:S01]  /*71d0*/  FMUL.FTZ R140, R132, c[0x0][0x23c] ;  /* 0x00008f00848c7a20 */ /* 0x000fe20000410000 */
[----:B--2---:R-:W-:-:S04]  /*71e0*/  FMNMX.FTZ R3, R4, R3, !PT ;  /* 0x0000000304037209 */ /* 0x004fc80007810000 */
[----:B------:R-:W-:Y:S01]  /*71f0*/  FSEL R140, R140, RZ, P0 ;  /* 0x000000ff8c8c7208 */ /* 0x000fe20000000000 */
[----:B------:R-:W2:Y:S01]  /*7200*/  LDSM.16.MT88.4 R4, [R192+0x10000] ;  /* 0x01000000c004783b */ /* 0x000ea20000004200 */
        /* <DEDUP_REMOVED lines=15> */
[----:B------:R-:W3:Y:S01]  /*7300*/  MUFU.EX2 R156, R156 ;  /* 0x0000009c009c7308 */ /* 0x000ee20000000800 */
[--C-:B------:R-:W-:Y:S01]  /*7310*/  FFMA.FTZ R147, R11, c[0x0][0x23c], -R162.reuse ;  /* 0x00008f000b937a23 */ /* 0x100fe200000108a2 */
[----:B------:R-:W-:Y:S01]  /*7320*/  LDSM.16.MT88.4 R24, [R194+0xe800] ;  /* 0x00e80000c218783b */ /* 0x000fe20000004200 */
[----:B------:R-:W-:Y:S02]  /*7330*/  FFMA.FTZ R0, R9, c[0x0][0x23c], -R162 ;  /* 0x00008f0009007a23 */ /* 0x000fe400000108a2 */
[--C-:B------:R-:W-:Y:S01]  /*7340*/  FFMA.FTZ R153, R23, c[0x0][0x23c], -R140.reuse ;  /* 0x00008f0017997a23 */ /* 0x100fe2000001088c */
[----:B------:R-:W4:Y:S01]  /*7350*/  LDSM.16.MT88.4 R8, [R196+0xe800] ;  /* 0x00e80000c408783b */ /* 0x000f220000004200 */
[--C-:B------:R-:W-:Y:S01]  /*7360*/  FFMA.FTZ R150, R21, c[0x0][0x23c], -R140.reuse ;  /* 0x00008f0015967a23 */ /* 0x100fe2000001088c */
[----:B------:R-:W-:Y:S01]  /*7370*/  MUFU.EX2 R155, R155 ;  /* 0x0000009b009b7308 */ /* 0x000fe20000000800 */
[--C-:B------:R-:W-:Y:S01]  /*7380*/  FFMA.FTZ R149, R19, c[0x0][0x23c], -R140.reuse ;  /* 0x00008f0013957a23 */ /* 0x100fe2000001088c */
[----:B------:R-:W5:Y:S01]  /*7390*/  LDSM.16.MT88.4 R20, [R196+0xc800] ;  /* 0x00c80000c414783b */ /* 0x000f620000004200 */
[----:B------:R-:W-:-:S02]  /*73a0*/  FFMA.FTZ R146, R17, c[0x0][0x23c], -R140 ;  /* 0x00008f0011927a23 */ /* 0x000fc4000001088c */
[--C-:B------:R-:W-:Y:S01]  /*73b0*/  FFMA.FTZ R151, R15, c[0x0][0x23c], -R162.reuse ;  /* 0x00008f000f977a23 */ /* 0x100fe200000108a2 */
[----:B------:R-:W1:Y:S01]  /*73c0*/  LDSM.16.MT88.4 R16, [R193+0xe800] ;  /* 0x00e80000c110783b */ /* 0x000e620000004200 */
[----:B------:R-:W-:Y:S01]  /*73d0*/  FFMA.FTZ R2, R13, c[0x0][0x23c], -R162 ;  /* 0x00008f000d027a23 */ /* 0x000fe200000108a2 */
[----:B------:R-:W2:Y:S01]  /*73e0*/  MUFU.EX2 R152, R152 ;  /* 0x0000009800987308 */ /* 0x000ea20000000800 */
[----:B---3--:R-:W-:Y:S01]  /*73f0*/  F2FP.BF16.PACK_AB R96, R156, R161 ;  /* 0x000000a19c60723e */ /* 0x008fe200000010ff */
[----:B------:R-:W3:Y:S01]  /*7400*/  LDSM.16.MT88.4 R12, [R192+0xe800] ;  /* 0x00e80000c00c783b */ /* 0x000ee20000004200 */
        /* <DEDUP_REMOVED lines=9> */
[----:B--2---:R-:W-:Y:S01]  /*74a0*/  F2FP.BF16.PACK_AB R98, R152, R155 ;  /* 0x0000009b9862723e */ /* 0x004fe200000010ff */
        /* <DEDUP_REMOVED lines=9> */
[----:B------:R-:W2:Y:S01]  /*7540*/  MUFU.EX2 R148, R148 ;  /* 0x0000009400947308 */ /* 0x000ea20000000800 */
        /* <DEDUP_REMOVED lines=9> */
[----:B--2---:R-:W-:Y:S01]  /*75e0*/  F2FP.BF16.PACK_AB R99, R148, R159 ;  /* 0x0000009f9463723e */ /* 0x004fe200000010ff */
[----:B------:R-:W2:Y:S01]  /*75f0*/  MUFU.EX2 R150, R150 ;  /* 0x0000009600967308 */ /* 0x000ea20000000800 */
[----:B------:R-:W-:-:S04]  /*7600*/  FADD.FTZ R159, R159, R154 ;  /* 0x0000009a9f9f7221 */ /* 0x000fc80000010000 */
        /* <DEDUP_REMOVED lines=54> */
[----:B----4-:R-:W-:-:S03]  /*7970*/  F2FP.BF16.PACK_AB R7, R0, R147 ;  /* 0x000000930007723e */ /* 0x010fc600000010ff */
[----:B------:R-:W-:-:S04]  /*7980*/  FADD.FTZ R147, R147, R2 ;  /* 0x0000000293937221 */ /* 0x000fc80000010000 */
[----:B------:R-:W-:Y:S01]  /*7990*/  HMMA.16816.F32.BF16 R36, R4, R8, R36 ;  /* 0x000000080424723c */ /* 0x000fe20000041824 */
[----:B------:R-:W-:-:S07]  /*79a0*/  FADD.FTZ R147, R0, R147 ;  /* 0x0000009300937221 */ /* 0x000fce0000010000 */
[C---:B------:R-:W-:Y:S01]  /*79b0*/  HMMA.16816.F32.BF16 R40, R4.reuse, R10, R40 ;  /* 0x0000000a0428723c */ /* 0x040fe20000041828 */
[----:B------:R-:W1:Y:S07]  /*79c0*/  LDSM.16.MT88.4 R8, [R194+0x10800] ;  /* 0x01080000c208783b */ /* 0x000e6e0000004200 */
[C---:B-----5:R-:W-:Y:S08]  /*79d0*/  HMMA.16816.F32.BF16 R128, R4.reuse, R20, R128 ;  /* 0x000000140480723c */ /* 0x060ff00000041880 */
        /* <DEDUP_REMOVED lines=26> */
[C---:B----4-:R-:W-:Y:S08]  /*7b80*/  HMMA.16816.F32.BF16 R84, R4.reuse, R16, R84 ;  /* 0x000000100454723c */ /* 0x050ff00000041854 */
[C---:B------:R-:W-:Y:S01]  /*7b90*/  HMMA.16816.F32.BF16 R88, R4.reuse, R18, R88 ;  /* 0x000000120458723c */ /* 0x040fe20000041858 */
[----:B------:R-:W2:Y:S07]  /*7ba0*/  LDSM.16.MT88.4 R16, [R194+0xd000] ;  /* 0x00d00000c210783b */ /* 0x000eae0000004200 */
[C---:B---3--:R-:W-:Y:S08]  /*7bb0*/  HMMA.16816.F32.BF16 R92, R4.reuse, R12, R92 ;  /* 0x0000000c045c723c */ /* 0x048ff0000004185c */
        /* <DEDUP_REMOVED lines=175> */
.L_x_6829:
[----:B------:R-:W-:-:S05]  /*86b0*/  IMAD.MOV.U32 R11, RZ, RZ, c[0x0][0x1a0] ;  /* 0x00006800ff0b7624 */ /* 0x000fca00078e00ff */
[----:B------:R-:W-:-:S04]  /*86c0*/  LEA R11, -R11, RZ, 0x6 ;  /* 0x000000ff0b0b7211 */ /* 0x000fc800078e31ff */
[----:B------:R-:W-:Y:S02]  /*86d0*/  SHF.R.S32.HI R0, RZ, 0x1f, R11 ;  /* 0x0000001fff007819 */ /* 0x000fe4000001140b */
.L_x_6830:
        /* <DEDUP_REMOVED lines=53> */
[C---:B------:R-:W-:Y:S02]  /*8a30*/  IADD3 R5, P0, R7.reuse, UR23, RZ ;  /* 0x0000001707057c10 */ /* 0x040fe4000ff1e0ff */
[----:B------:R-:W-:Y:S01]  /*8a40*/  @!P3 LEA R20, P5, R7, R220, 0x1 ;  /* 0x000000dc0714b211 */ /* 0x000fe200078a08ff */
[----:B------:R-:W-:Y:S01]  /*8a50*/  @P2 STS.128 [R204+0xe800], RZ ;  /* 0x00e800ffcc002388 */ /* 0x000fe20000000c00 */
[----:B------:R-:W-:Y:S02]  /*8a60*/  @!P2 LEA.HI.X R11, R11, c[0x0][0x174], R6, 0x1, P4 ;  /* 0x00005d000b0baa11 */ /* 0x000fe400020f0c06 */
[----:B------:R-:W-:Y:S01]  /*8a70*/  @!P1 IADD3 R0, P4, R7, R144, RZ ;  /* 0x0000009007009210 */ /* 0x000fe20007f9e0ff */
[----:B------:R-:W-:Y:S01]  /*8a80*/  @!PT LDS RZ, [RZ] ;  /* 0x00000000fffff984 */ /* 0x000fe20000000800 */
[----:B------:R-:W-:Y:S01]  /*8a90*/  @!PT LDS RZ, [RZ] ;  /* 0x00000000fffff984 */ /* 0x000fe20000000800 */
[----:B------:R-:W-:Y:S01]  /*8aa0*/  @!PT LDS RZ, [RZ] ;  /* 0x00000000fffff984 */ /* 0x000fe20000000800 */
[----:B------:R3:W-:Y:S01]  /*8ab0*/  @!P2 LDGSTS.E.BYPASS.LTC128B.128 [R204+0xe800], [R14.64+0x80] ;  /* 0x0e8000800eccafae */ /* 0x0007e2000b901d46 */
[----:B------:R-:W-:-:S02]  /*8ac0*/  @!P3 LEA R24, P6, R5, R220, 0x1 ;  /* 0x000000dc0518b211 */ /* 0x000fc400078c08ff */
[C---:B------:R-:W-:Y:S01]  /*8ad0*/  IADD3.X R4, R2.reuse, UR22, RZ, P0, !PT ;  /* 0x0000001602047c10 */ /* 0x040fe200087fe4ff */
[----:B------:R-:W-:Y:S01]  /*8ae0*/  @P1 STS.128 [R204+0x10800], RZ ;  /* 0x010800ffcc001388 */ /* 0x000fe20000000c00 */
[-C--:B------:R-:W-:Y:S02]  /*8af0*/  @!P3 LEA.HI.X R21, R7, R221.reuse, R2, 0x1, P5 ;  /* 0x000000dd0715b211 */ /* 0x080fe400028f0c02 */
        /* <DEDUP_REMOVED lines=8> */
[----:B------:R-:W-:Y:S01]  /*8b80*/  @!P1 LEA R26, P4, R0, c[0x0][0x170], 0x1 ;  /* 0x00005c00001a9a11 */ /* 0x000fe200078808ff */
[----:B------:R-:W-:Y:S01]  /*8b90*/  @!P2 IMAD.X R7, R4, 0x1, R135, P5 ;  /* 0x000000010407a824 */ /* 0x000fe200028e0687 */
[----:B------:R-:W-:Y:S01]  /*8ba0*/  @!P2 LEA R32, P5, R6, c[0x0][0x170], 0x1 ;  /* 0x00005c000620aa11 */ /* 0x000fe200078a08ff */
[----:B------:R-:W-:Y:S01]  /*8bb0*/  @P3 STS.128 [R204+0xd000], RZ ;  /* 0x00d000ffcc003388 */ /* 0x000fe20000000c00 */
[----:B------:R-:W-:Y:S01]  /*8bc0*/  @!P1 LEA.HI.X R27, R0, c[0x0][0x174], R5, 0x1, P4 ;  /* 0x00005d00001b9a11 */ /* 0x000fe200020f0c05 */
[----:B------:R-:W-:Y:S01]  /*8bd0*/  @!P1 IMAD.X R135, R4, 0x1, R135, P0 ;  /* 0x0000000104879824 */ /* 0x000fe200000e0687 */
[----:B------:R-:W-:Y:S01]  /*8be0*/  @!P1 LEA R4, P0, R144, c[0x0][0x170], 0x1 ;  /* 0x00005c0090049a11 */ /* 0x000fe200078008ff */
[----:B------:R-:W-:Y:S01]  /*8bf0*/  @!PT LDS RZ, [RZ] ;  /* 0x00000000fffff984 */ /* 0x000fe20000000800 */
[----:B------:R-:W-:Y:S01]  /*8c00*/  @!PT LDS RZ, [RZ] ;  /* 0x00000000fffff984 */ /* 0x000fe20000000800 */
[----:B------:R-:W-:Y:S01]  /*8c10*/  @!PT LDS RZ, [RZ] ;  /* 0x00000000fffff984 */ /* 0x000fe20000000800 */
[----:B------:R5:W-:Y:S01]  /*8c20*/  @!P3 LDGSTS.E.BYPASS.LTC128B.128 [R204+0xd000], [R20.64] ;  /* 0x0d00000014ccbfae */ /* 0x000be2000b901d46 */
        /* <DEDUP_REMOVED lines=8> */
[----:B------:R4:W-:Y:S02]  /*8cb0*/  @!P2 LDGSTS.E.BYPASS.LTC128B.128 [R204+0xf000], [R10.64+0x80] ;  /* 0x0f0000800accafae */ /* 0x0009e4000b901d46 */
[C---:B------:R-:W-:Y:S01]  /*8cc0*/  IMAD.IADD R2, R211.reuse, 0x1, -R0 ;  /* 0x00000001d3027824 */ /* 0x040fe200078e0a00 */
[C---:B------:R-:W-:Y:S01]  /*8cd0*/  IADD3 R216, R0.reuse, 0x19, RZ ;  /* 0x0000001900d87810 */ /* 0x040fe20007ffe0ff */
[----:B------:R-:W-:Y:S01]  /*8ce0*/  @P1 STS.128 [R204+0x11000], RZ ;  /* 0x011000ffcc001388 */ /* 0x000fe20000000c00 */
[C---:B------:R-:W-:Y:S02]  /*8cf0*/  IADD3 R223, R0.reuse, 0x20, RZ ;  /* 0x0000002000df7810 */ /* 0x040fe40007ffe0ff */
[----:B------:R-:W-:Y:S01]  /*8d00*/  IABS R2, R2 ;  /* 0x0000000200027213 */ /* 0x000fe20000000000 */
[----:B------:R-:W-:Y:S01]  /*8d10*/  @!PT LDS RZ, [RZ] ;  /* 0x00000000fffff984 */ /* 0x000fe20000000800 */
[----:B------:R-:W-:Y:S01]  /*8d20*/  @!PT LDS RZ, [RZ] ;  /* 0x00000000fffff984 */ /* 0x000fe20000000800 */
[----:B------:R-:W-:Y:S01]  /*8d30*/  @!PT LDS RZ, [RZ] ;  /* 0x00000000fffff984 */ /* 0x000fe20000000800 */
[----:B------:R1:W-:Y:S01]  /*8d40*/  @!P1 LDGSTS.E.BYPASS.LTC128B.128 [R204+0x11000], [R26.64+0x100] ;  /* 0x110001001acc9fae */ /* 0x0003e2000b901d46 */
[C---:B------:R-:W-:Y:S01]  /*8d50*/  IADD3 R226, R0.reuse, 0x28, RZ ;  /* 0x0000002800e27810 */ /* 0x040fe20007ffe0ff */
[----:B------:R-:W-:Y:S01]  /*8d60*/  IMAD.IADD R225, R211, 0x1, -R223 ;  /* 0x00000001d3e17824 */ /* 0x000fe200078e0adf */
[C---:B------:R-:W-:Y:S01]  /*8d70*/  IADD3 R228, R0.reuse, 0x29, RZ ;  /* 0x0000002900e47810 */ /* 0x040fe20007ffe0ff */
[----:B------:R-:W-:Y:S01]  /*8d80*/  @P3 STS.128 [R204+0xd800], RZ ;  /* 0x00d800ffcc003388 */ /* 0x000fe20000000c00 */
[----:B------:R-:W-:Y:S01]  /*8d90*/  IMAD.MOV.U32 R135, RZ, RZ, R2 ;  /* 0x000000ffff877224 */ /* 0x000fe200078e0002 */
[----:B------:R-:W-:-:S02]  /*8da0*/  IADD3 R2, R0, 0x1, RZ ;  /* 0x0000000100027810 */ /* 0x000fc40007ffe0ff */
[----:B------:R-:W-:Y:S01]  /*8db0*/  @!PT LDS RZ, [RZ] ;  /* 0x00000000fffff984 */ /* 0x000fe20000000800 */
[----:B------:R-:W-:Y:S01]  /*8dc0*/  @!PT LDS RZ, [RZ] ;  /* 0x00000000fffff984 */ /* 0x000fe20000000800 */
[----:B------:R-:W-:Y:S01]  /*8dd0*/  @!PT LDS RZ, [RZ] ;  /* 0x00000000fffff984 */ /* 0x000fe20000000800 */
[----:B------:R1:W-:Y:S01]  /*8de0*/  @!P3 LDGSTS.E.BYPASS.LTC128B.128 [R204+0xd800], [R24.64] ;  /* 0x0d80000018ccbfae */ /* 0x0003e2000b901d46 */
[----:B------:R-:W-:Y:S01]  /*8df0*/  IMAD.IADD R233, R208, 0x1, -R228 ;  /* 0x00000001d0e97824 */ /* 0x000fe200078e0ae4 */
[C---:B------:R-:W-:Y:S01]  /*8e00*/  ISETP.GE.AND P4, PT, R0.reuse, R209, PT ;  /* 0x000000d10000720c */ /* 0x040fe20003f86270 */
[----:B------:R-:W-:Y:S01]  /*8e10*/  I2F R135, R135 ;  /* 0x0000008700877306 */ /* 0x000fe20000201400 */
[----:B------:R-:W-:Y:S01]  /*8e20*/  @P2 STS.128 [R204+0xf800], RZ ;  /* 0x00f800ffcc002388 */ /* 0x000fe20000000c00 */
[C---:B------:R-:W-:Y:S02]  /*8e30*/  ISETP.GE.AND P5, PT, R0.reuse, R206, PT ;  /* 0x000000ce0000720c */ /* 0x040fe40003fa6270 */
[----:B------:R-:W-:Y:S01]  /*8e40*/  IABS R233, R233 ;  /* 0x000000e900e97213 */ /* 0x000fe20000000000 */
[----:B------:R-:W-:Y:S01]  /*8e50*/  @!PT LDS RZ, [RZ] ;  /* 0x00000000fffff984 */ /* 0x000fe20000000800 */
[----:B------:R-:W-:Y:S01]  /*8e60*/  @!PT LDS RZ, [RZ] ;  /* 0x00000000fffff984 */ /* 0x000fe20000000800 */
[----:B------:R-:W-:Y:S01]  /*8e70*/  @!PT LDS RZ, [RZ] ;  /* 0x00000000fffff984 */ /* 0x000fe20000000800 */
[----:B------:R1:W-:Y:S01]  /*8e80*/  @!P2 LDGSTS.E.BYPASS.LTC128B.128 [R204+0xf800], [R32.64+0x80] ;  /* 0x0f80008020ccafae */ /* 0x0003e2000b901d46 */
[C---:B------:R-:W-:Y:S02]  /*8e90*/  IADD3 R222, R0.reuse, 0x21, RZ ;  /* 0x0000002100de7810 */ /* 0x040fe40007ffe0ff */
[C---:B------:R-:W-:Y:S01]  /*8ea0*/  ISETP.LT.OR P4, PT, R0.reuse, R210, P4 ;  /* 0x000000d20000720c */ /* 0x040fe20002781670 */
[----:B------:R-:W-:Y:S01]  /*8eb0*/  @P1 STS.128 [R204+0x11800], RZ ;  /* 0x011800ffcc001388 */ /* 0x000fe20000000c00 */
[----:B------:R-:W-:Y:S01]  /*8ec0*/  ISETP.LT.OR P5, PT, R0, R207, P5 ;  /* 0x000000cf0000720c */ /* 0x000fe20002fa1670 */
[--C-:B------:R-:W-:Y:S01]  /*8ed0*/  IMAD.IADD R227, R211, 0x1, -R222.reuse ;  /* 0x00000001d3e37824 */ /* 0x100fe200078e0ade */
[C---:B------:R-:W-:Y:S01]  /*8ee0*/  ISETP.GE.AND P6, PT, R2.reuse, R209, PT ;  /* 0x000000d10200720c */ /* 0x040fe20003fc6270 */
[----:B------:R-:W-:Y:S01]  /*8ef0*/  @!PT LDS RZ, [RZ] ;  /* 0x00000000fffff984 */ /* 0x000fe20000000800 */
[----:B------:R-:W-:Y:S01]  /*8f00*/  @!PT LDS RZ, [RZ] ;  /* 0x00000000fffff984 */ /* 0x000fe20000000800 */
[----:B------:R-:W-:Y:S01]  /*8f10*/  @!PT LDS RZ, [RZ] ;  /* 0x00000000fffff984 */ /* 0x000fe20000000800 */
[----:B------:R1:W-:Y:S01]  /*8f20*/  @!P1 LDGSTS.E.BYPASS.LTC128B.128 [R204+0x11800], [R4.64+0x100] ;  /* 0x1180010004cc9fae */ /* 0x0003e2000b901d46 */
[----:B------:R-:W-:Y:S01]  /*8f30*/  ISETP.GE.AND P0, PT, R2, R206, PT ;  /* 0x000000ce0200720c */ /* 0x000fe20003f06270 */
[----:B------:R-:W-:Y:S01]  /*8f40*/  IMAD.IADD R230, R208, 0x1, -R222 ;  /* 0x00000001d0e67824 */ /* 0x000fe200078e0ade */
[C---:B------:R-:W-:Y:S01]  /*8f50*/  ISETP.LT.OR P6, PT, R2.reuse, R210, P6 ;  /* 0x000000d20200720c */ /* 0x040fe200037c1670 */
[----:B------:R-:W-:Y:S01]  /*8f60*/  LDSM.16.M88.4 R164, [R202] ;  /* 0x00000000caa4783b */ /* 0x000fe20000000200 */
[----:B------:R-:W-:-:S02]  /*8f70*/  ISETP.LT.OR P0, PT, R2, R207, P0 ;  /* 0x000000cf0200720c */ /* 0x000fc40000701670 */
[----:B------:R-:W-:Y:S01]  /*8f80*/  IABS R225, R225 ;  /* 0x000000e100e17213 */ /* 0x000fe20000000000 */
[----:B------:R-:W1:Y:S01]  /*8f90*/  LDSM.16.M88.4 R28, [R201+0x6800] ;  /* 0x00680000c91c783b */ /* 0x000e620000000200 */
[----:B------:R-:W-:Y:S02]  /*8fa0*/  IABS R227, R227 ;  /* 0x000000e300e37213 */ /* 0x000fe40000000000 */
[----:B------:R-:W-:Y:S01]  /*8fb0*/  IABS R230, R230 ;  /* 0x000000e600e67213 */ /* 0x000fe20000000000 */
[----:B------:R-:W1:Y:S01]  /*8fc0*/  LDSM.16.M88.4 R136, [R201+0x6000] ;  /* 0x00600000c988783b */ /* 0x000e620000000200 */
[----:B------:R-:W-:Y:S03]  /*8fd0*/  I2F R225, R225 ;  /* 0x000000e100e17306 */ /* 0x000fe60000201400 */
[----:B-----5:R-:W5:Y:S04]  /*8fe0*/  LDSM.16.M88.4 R20, [R201+0x7000] ;  /* 0x00700000c914783b */ /* 0x020f680000000200 */
[----:B------:R-:W-:Y:S01]  /*8ff0*/  LDSM.16.M88.4 R176, [R200] ;  /* 0x00000000c8b0783b */ /* 0x000fe20000000200 */
[----:B------:R-:W-:Y:S03]  /*9000*/  I2F R227, R227 ;  /* 0x000000e300e37306 */ /* 0x000fe60000201400 */
[----:B----4-:R-:W4:Y:S04]  /*9010*/  LDSM.16.M88.4 R8, [R191] ;  /* 0x00000000bf08783b */ /* 0x010f280000000200 */
[----:B--2---:R-:W2:Y:S01]  /*9020*/  LDSM.16.M88.4 R16, [R201+0x7800] ;  /* 0x00780000c910783b */ /* 0x004ea20000000200 */
[----:B------:R-:W-:Y:S03]  /*9030*/  I2F R230, R230 ;  /* 0x000000e600e67306 */ /* 0x000fe60000201400 */
[----:B---3--:R-:W3:Y:S04]  /*9040*/  LDSM.16.M88.4 R12, [R199] ;  /* 0x00000000c70c783b */ /* 0x008ee80000000200 */
[----:B-1----:R-:W1:Y:S04]  /*9050*/  LDSM.16.M88.4 R4, [R190] ;  /* 0x00000000be04783b */ /* 0x002e680000000200 */
[----:B------:R-:W-:Y:S04]  /*9060*/  LDSM.16.M88.4 R160, [R198] ;  /* 0x00000000c6a0783b */ /* 0x000fe80000000200 */
[----:B------:R-:W1:Y:S01]  /*9070*/  LDSM.16.M88.4 R152, [R195+0x6800] ;  /* 0x00680000c398783b */ /* 0x000e620000000200 */
[C---:B------:R-:W-:Y:S03]  /*9080*/  HMMA.16816.F32.BF16 R32, R164.reuse, R28, RZ ;  /* 0x0000001ca420723c */ /* 0x040fe600000418ff */
[----:B------:R-:W1:Y:S04]  /*9090*/  LDSM.16.M88.4 R172, [R189] ;  /* 0x00000000bdac783b */ /* 0x000e680000000200 */
[----:B------:R-:W1:Y:S01]  /*90a0*/  LDSM.16.M88.4 R156, [R195+0x6000] ;  /* 0x00600000c39c783b */ /* 0x000e620000000200 */
[C---:B------:R-:W-:Y:S03]  /*90b0*/  HMMA.16816.F32.BF16 R28, R164.reuse, R30, RZ ;  /* 0x0000001ea41c723c */ /* 0x040fe600000418ff */
[----:B------:R-:W1:Y:S04]  /*90c0*/  LDSM.16.M88.4 R148, [R195+0x7000] ;  /* 0x00700000c394783b */ /* 0x000e680000000200 */
[----:B------:R-:W-:Y:S01]  /*90d0*/  LDSM.16.M88.4 R144, [R195+0x7800] ;  /* 0x00780000c390783b */ /* 0x000fe20000000200 */
[C---:B------:R-:W-:Y:S03]  /*90e0*/  HMMA.16816.F32.BF16 R140, R164.reuse, R136, RZ ;  /* 0x00000088a48c723c */ /* 0x040fe600000418ff */
[----:B------:R-:W0:Y:S05]  /*90f0*/  LDGDEPBAR ;  /* 0x00000000000079af */ /* 0x000e2a0000000000 */
[C---:B-----5:R-:W-:Y:S08]  /*9100*/  HMMA.16816.F32.BF16 R24, R164.reuse, R20, RZ ;  /* 0x00000014a418723c */ /* 0x060ff000000418ff */
[C---:B------:R-:W-:Y:S08]  /*9110*/  HMMA.16816.F32.BF16 R136, R164.reuse, R138, RZ ;  /* 0x0000008aa488723c */ /* 0x040ff000000418ff */
[----:B------:R-:W-:Y:S08]  /*9120*/  HMMA.16816.F32.BF16 R20, R164, R22, RZ ;  /* 0x00000016a414723c */ /* 0x000ff000000418ff */
[C---:B----4-:R-:W-:Y:S08]  /*9130*/  HMMA.16816.F32.BF16 R32, R176.reuse, R8, R32 ;  /* 0x00000008b020723c */ /* 0x050ff00000041820 */
[----:B------:R-:W-:Y:S01]  /*9140*/  HMMA.16816.F32.BF16 R28, R176, R10, R28 ;  /* 0x0000000ab01c723c */ /* 0x000fe2000004181c */
[----:B------:R-:W-:Y:S07]  /*9150*/  LDSM.16.M88.4 R8, [R188+0x800] ;  /* 0x00080000bc08783b */ /* 0x000fee0000000200 */
[C---:B--2---:R-:W-:Y:S08]  /*9160*/  HMMA.16816.F32.BF16 R168, R164.reuse, R16, RZ ;  /* 0x00000010a4a8723c */ /* 0x044ff000000418ff */
[----:B------:R-:W-:Y:S01]  /*9170*/  HMMA.16816.F32.BF16 R164, R164, R18, RZ ;  /* 0x00000012a4a4723c */ /* 0x000fe200000418ff */
[----:B------:R-:W2:Y:S07]  /*9180*/  LDSM.16.M88.4 R16, [R197] ;  /* 0x00000000c510783b */ /* 0x000eae0000000200 */
[C---:B---3--:R-:W-:Y:S08]  /*9190*/  HMMA.16816.F32.BF16 R140, R176.reuse, R12, R140 ;  /* 0x0000000cb08c723c */ /* 0x048ff0000004188c */
[C---:B------:R-:W-:Y:S01]  /*91a0*/  HMMA.16816.F32.BF16 R136, R176.reuse, R14, R136 ;  /* 0x0000000eb088723c */ /* 0x040fe20000041888 */
[----:B------:R-:W3:Y:S07]  /*91b0*/  LDSM.16.M88.4 R12, [R188] ;  /* 0x00000000bc0c783b */ /* 0x000eee0000000200 */
[C---:B-1----:R-:W-:Y:S08]  /*91c0*/  HMMA.16816.F32.BF16 R24, R176.reuse, R4, R24 ;  /* 0x00000004b018723c */ /* 0x042ff00000041818 */
[----:B------:R-:W-:Y:S01]  /*91d0*/  HMMA.16816.F32.BF16 R20, R176, R6, R20 ;  /* 0x00000006b014723c */ /* 0x000fe20000041814 */
[----:B------:R-:W1:Y:S07]  /*91e0*/  LDSM.16.M88.4 R4, [R188+0x1000] ;  /* 0x00100000bc04783b */ /* 0x000e6e0000000200 */
[C---:B------:R-:W-:Y:S08]  /*91f0*/  HMMA.16816.F32.BF16 R32, R160.reuse, R152, R32 ;  /* 0x00000098a020723c */ /* 0x040ff00000041820 */
[----:B------:R-:W-:Y:S01]  /*9200*/  HMMA.16816.F32.BF16 R28, R160, R154, R28 ;  /* 0x0000009aa01c723c */ /* 0x000fe2000004181c */
[----:B------:R-:W4:Y:S07]  /*9210*/  LDSM.16.M88.4 R152, [R188+0x1800] ;  /* 0x00180000bc98783b */ /* 0x000f2e0000000200 */
[C---:B------:R-:W-:Y:S08]  /*9220*/  HMMA.16816.F32.BF16 R168, R176.reuse, R172, R168 ;  /* 0x000000acb0a8723c */ /* 0x040ff000000418a8 */
[----:B------:R-:W-:Y:S01]  /*9230*/  HMMA.16816.F32.BF16 R164, R176, R174, R164 ;  /* 0x000000aeb0a4723c */ /* 0x000fe200000418a4 */
[----:B------:R-:W-:Y:S06]  /*9240*/  LDSM.16.M88.4 R172, [R184] ;  /* 0x00000000b8ac783b */ /* 0x000fec0000000200 */
[C---:B------:R-:W-:Y:S01]  /*9250*/  IADD3 R178, R0.reuse, 0x18, RZ ;  /* 0x0000001800b27810 */ /* 0x040fe20007ffe0ff */
[C---:B------:R-:W-:Y:S08]  /*9260*/  HMMA.16816.F32.BF16 R140, R160.reuse, R156, R140 ;  /* 0x0000009ca08c723c */ /* 0x040ff0000004188c */
[C---:B------:R-:W-:Y:S01]  /*9270*/  HMMA.16816.F32.BF16 R136, R160.reuse, R158, R136 ;  /* 0x0000009ea088723c */ /* 0x040fe20000041888 */
[----:B------:R-:W-:Y:S07]  /*9280*/  LDSM.16.M88.4 R156, [R202+0x2000] ;  /* 0x00200000ca9c783b */ /* 0x000fee0000000200 */
[C---:B------:R-:W-:Y:S08]  /*9290*/  HMMA.16816.F32.BF16 R24, R160.reuse, R148, R24 ;  /* 0x00000094a018723c */ /* 0x040ff00000041818 */
[----:B------:R-:W-:Y:S01]  /*92a0*/  HMMA.16816.F32.BF16 R20, R160, R150, R20 ;  /* 0x00000096a014723c */ /* 0x000fe20000041814 */
[----:B------:R-:W5:Y:S07]  /*92b0*/  LDSM.16.M88.4 R148, [R201+0x8000] ;  /* 0x00800000c994783b */ /* 0x000f6e0000000200 */
[C---:B--2---:R-:W-:Y:S08]  /*92c0*/  HMMA.16816.F32.BF16 R32, R16.reuse, R8, R32 ;  /* 0x000000081020723c */ /* 0x044ff00000041820 */
[----:B------:R-:W-:Y:S01]  /*92d0*/  HMMA.16816.F32.BF16 R28, R16, R10, R28 ;  /* 0x0000000a101c723c */ /* 0x000fe2000004181c */
[----:B------:R-:W2:Y:S07]  /*92e0*/  LDSM.16.M88.4 R8, [R201+0x8800] ;  /* 0x00880000c908783b */ /* 0x000eae0000000200 */
[C---:B------:R-:W-:Y:S08]  /*92f0*/  HMMA.16816.F32.BF16 R168, R160.reuse, R144, R168 ;  /* 0x00000090a0a8723c */ /* 0x040ff000000418a8 */
[----:B------:R-:W-:Y:S01]  /*9300*/  HMMA.16816.F32.BF16 R164, R160, R146, R164 ;  /* 0x00000092a0a4723c */ /* 0x000fe200000418a4 */
[----:B------:R-:W-:Y:S04]  /*9310*/  LDSM.16.M88.4 R144, [R200+0x2000] ;  /* 0x00200000c890783b */ /* 0x000fe80000000200 */
[----:B------:R-:W-:Y:S03]  /*9320*/  LDSM.16.M88.4 R160, [R201+0x9800] ;  /* 0x00980000c9a0783b */ /* 0x000fe60000000200 */
[C---:B---3--:R-:W-:Y:S08]  /*9330*/  HMMA.16816.F32.BF16 R140, R16.reuse, R12, R140 ;  /* 0x0000000c108c723c */ /* 0x048ff0000004188c */
[C---:B------:R-:W-:Y:S01]  /*9340*/  HMMA.16816.F32.BF16 R136, R16.reuse, R14, R136 ;  /* 0x0000000e1088723c */ /* 0x040fe20000041888 */
[----:B------:R-:W-:Y:S07]  /*9350*/  LDSM.16.M88.4 R12, [R187] ;  /* 0x00000000bb0c783b */ /* 0x000fee0000000200 */
[C---:B-1----:R-:W-:Y:S08]  /*9360*/  HMMA.16816.F32.BF16 R24, R16.reuse, R4, R24 ;  /* 0x000000041018723c */ /* 0x042ff00000041818 */
[C---:B------:R-:W-:Y:S01]  /*9370*/  HMMA.16816.F32.BF16 R20, R16.reuse, R6, R20 ;  /* 0x000000061014723c */ /* 0x040fe20000041814 */
[----:B------:R-:W1:Y:S07]  /*9380*/  LDSM.16.M88.4 R4, [R201+0x9000] ;  /* 0x00900000c904783b */ /* 0x000e6e0000000200 */
[C---:B----4-:R-:W-:Y:S08]  /*9390*/  HMMA.16816.F32.BF16 R168, R16.reuse, R152, R168 ;  /* 0x0000009810a8723c */ /* 0x050ff000000418a8 */
[----:B------:R-:W-:Y:S01]  /*93a0*/  HMMA.16816.F32.BF16 R164, R16, R154, R164 ;  /* 0x0000009a10a4723c */ /* 0x000fe200000418a4 */
[----:B------:R-:W3:Y:S04]  /*93b0*/  LDSM.16.M88.4 R16, [R185] ;  /* 0x00000000b910783b */ /* 0x000ee80000000200 */
[----:B------:R-:W4:Y:S03]  /*93c0*/  LDSM.16.M88.4 R152, [R186] ;  /* 0x00000000ba98783b */ /* 0x000f260000000200 */
[C---:B-----5:R-:W-:Y:S08]  /*93d0*/  HMMA.16816.F32.BF16 R140, R156.reuse, R148, R140 ;  /* 0x000000949c8c723c */ /* 0x060ff0000004188c */
[C---:B------:R-:W-:Y:S08]  /*93e0*/  HMMA.16816.F32.BF16 R136, R156.reuse, R150, R136 ;  /* 0x000000969c88723c */ /* 0x040ff00000041888 */
[C---:B--2---:R-:W-:Y:S08]  /*93f0*/  HMMA.16816.F32.BF16 R32, R156.reuse, R8, R32 ;  /* 0x000000089c20723c */ /* 0x044ff00000041820 */
[C---:B------:R-:W-:Y:S01]  /*9400*/  HMMA.16816.F32.BF16 R148, R156.reuse, R10, R28 ;  /* 0x0000000a9c94723c */ /* 0x040fe2000004181c */
[----:B------:R-:W-:Y:S04]  /*9410*/  LDSM.16.M88.4 R28, [R198+0x2000] ;  /* 0x00200000c61c783b */ /* 0x000fe80000000200 */
[----:B------:R-:W2:Y:S03]  /*9420*/  LDSM.16.M88.4 R8, [R195+0x8000] ;  /* 0x00800000c308783b */ /* 0x000ea60000000200 */
[----:B-1----:R-:W-:Y:S08]  /*9430*/  HMMA.16816.F32.BF16 R24, R156, R4, R24 ;  /* 0x000000049c18723c */ /* 0x002ff00000041818 */
[C---:B------:R-:W-:Y:S08]  /*9440*/  HMMA.16816.F32.BF16 R140, R144.reuse, R12, R140 ;  /* 0x0000000c908c723c */ /* 0x040ff0000004188c */
[----:B------:R-:W-:Y:S01]  /*9450*/  HMMA.16816.F32.BF16 R136, R144, R14, R136 ;  /* 0x0000000e9088723c */ /* 0x000fe20000041888 */
[----:B------:R-:W1:Y:S07]  /*9460*/  LDSM.16.M88.4 R12, [R195+0x9000] ;  /* 0x00900000c30c783b */ /* 0x000e6e0000000200 */
[C---:B------:R-:W-:Y:S01]  /*9470*/  HMMA.16816.F32.BF16 R20, R156.reuse, R6, R20 ;  /* 0x000000069c14723c */ /* 0x040fe20000041814 */
[----:B------:R-:W5:Y:S07]  /*9480*/  LDSM.16.M88.4 R4, [R195+0x8800] ;  /* 0x00880000c304783b */ /* 0x000f6e0000000200 */
[C---:B------:R-:W-:Y:S08]  /*9490*/  HMMA.16816.F32.BF16 R168, R156.reuse, R160, R168 ;  /* 0x000000a09ca8723c */ /* 0x040ff000000418a8 */
[----:B------:R-:W-:Y:S01]  /*94a0*/  HMMA.16816.F32.BF16 R164, R156, R162, R164 ;  /* 0x000000a29ca4723c */ /* 0x000fe200000418a4 */
[----:B------:R-:W1:Y:S07]  /*94b0*/  LDSM.16.M88.4 R160, [R195+0x9800] ;  /* 0x00980000c3a0783b */ /* 0x000e6e0000000200 */
[C---:B---3--:R-:W-:Y:S01]  /*94c0*/  HMMA.16816.F32.BF16 R156, R144.reuse, R16, R24 ;  /* 0x00000010909c723c */ /* 0x048fe20000041818 */
[----:B------:R-:W-:Y:S07]  /*94d0*/  LDSM.16.M88.4 R24, [R188+0x2000] ;  /* 0x00200000bc18783b */ /* 0x000fee0000000200 */
[C---:B----4-:R-:W-:Y:S08]  /*94e0*/  HMMA.16816.F32.BF16 R32, R144.reuse, R152, R32 ;  /* 0x000000989020723c */ /* 0x050ff00000041820 */
[----:B------:R-:W-:Y:S01]  /*94f0*/  HMMA.16816.F32.BF16 R148, R144, R154, R148 ;  /* 0x0000009a9094723c */ /* 0x000fe20000041894 */
[----:B------:R-:W-:Y:S07]  /*9500*/  LDSM.16.M88.4 R152, [R197+0x2000] ;  /* 0x00200000c598783b */ /* 0x000fee0000000200 */
[C---:B--2---:R-:W-:Y:S08]  /*9510*/  HMMA.16816.F32.BF16 R140, R28.reuse, R8, R140 ;  /* 0x000000081c8c723c */ /* 0x044ff0000004188c */
[----:B------:R-:W-:Y:S01]  /*9520*/  HMMA.16816.F32.BF16 R136, R28, R10, R136 ;  /* 0x0000000a1c88723c */ /* 0x000fe20000041888 */
[----:B------:R-:W2:Y:S07]  /*9530*/  LDSM.16.M88.4 R8, [R188+0x3000] ;  /* 0x00300000bc08783b */ /* 0x000eae0000000200 */
[C---:B------:R-:W-:Y:S01]  /*9540*/  HMMA.16816.F32.BF16 R20, R144.reuse, R18, R20 ;  /* 0x000000129014723c */ /* 0x040fe20000041814 */
[----:B------:R-:W3:Y:S07]  /*9550*/  LDSM.16.M88.4 R16, [R188+0x2800] ;  /* 0x00280000bc10783b */ /* 0x000eee0000000200 */
[C---:B------:R-:W-:Y:S07]  /*9560*/  HMMA.16816.F32.BF16 R168, R144.reuse, R172, R168 ;  /* 0x000000ac90a8723c */ /* 0x040fee00000418a8 */
[C---:B------:R-:W-:Y:S01]  /*9570*/  IADD3 R172, R0.reuse, 0x10, RZ ;  /* 0x0000001000ac7810 */ /* 0x040fe20007ffe0ff */
[----:B------:R-:W-:Y:S01]  /*9580*/  HMMA.16816.F32.BF16 R164, R144, R174, R164 ;  /* 0x000000ae90a4723c */ /* 0x000fe200000418a4 */
[----:B------:R-:W-:Y:S06]  /*9590*/  LDSM.16.M88.4 R144, [R197+0x4000] ;  /* 0x00400000c590783b */ /* 0x000fec0000000200 */
[----:B------:R-:W-:Y:S01]  /*95a0*/  IADD3 R174, R0, 0x11, RZ ;  /* 0x0000001100ae7810 */ /* 0x000fe20007ffe0ff */
[----:B-1----:R-:W-:Y:S01]  /*95b0*/  HMMA.16816.F32.BF16 R156, R28, R12, R156 ;  /* 0x0000000c1c9c723c */ /* 0x002fe2000004189c */
[----:B------:R-:W-:-:S05]  /*95c0*/  IMAD.IADD R175, R208, 0x1, -R172 ;  /* 0x00000001d0af7824 */ /* 0x000fca00078e0aac */
[----:B------:R-:W-:Y:S02]  /*95d0*/  IABS R175, R175 ;  /* 0x000000af00af7213 */ /* 0x000fe40000000000 */
[C---:B-----5:R-:W-:Y:S04]  /*95e0*/  HMMA.16816.F32.BF16 R32, R28.reuse, R4, R32 ;  /* 0x000000041c20723c */ /* 0x060fe80000041820 */
[----:B------:R-:W-:Y:S04]  /*95f0*/  I2F R175, R175 ;  /* 0x000000af00af7306 */ /* 0x000fe80000201400 */
[C---:B------:R-:W-:Y:S01]  /*9600*/  HMMA.16816.F32.BF16 R148, R28.reuse, R6, R148 ;  /* 0x000000061c94723c */ /* 0x040fe20000041894 */
[----:B------:R-:W1:Y:S07]  /*9610*/  LDSM.16.M88.4 R4, [R188+0x3800] ;  /* 0x00380000bc04783b */ /* 0x000e6e0000000200 */
[C---:B------:R-:W-:Y:S01]  /*9620*/  HMMA.16816.F32.BF16 R20, R28.reuse, R14, R20 ;  /* 0x0000000e1c14723c */ /* 0x040fe20000041814 */
[----:B------:R-:W-:Y:S07]  /*9630*/  LDSM.16.M88.4 R12, [R201+0xa000] ;  /* 0x00a00000c90c783b */ /* 0x000fee0000000200 */
[C---:B------:R-:W-:Y:S08]  /*9640*/  HMMA.16816.F32.BF16 R168, R28.reuse, R160, R168 ;  /* 0x000000a01ca8723c */ /* 0x040ff000000418a8 */
[----:B------:R-:W-:Y:S07]  /*9650*/  HMMA.16816.F32.BF16 R164, R28, R162, R164 ;  /* 0x000000a21ca4723c */ /* 0x000fee00000418a4 */
[----:B------:R-:W-:Y:S01]  /*9660*/  IADD3 R162, R0, 0x8, RZ ;  /* 0x0000000800a27810 */ /* 0x000fe20007ffe0ff */
[----:B--2---:R-:W-:Y:S01]  /*9670*/  HMMA.16816.F32.BF16 R156, R152, R8, R156 ;  /* 0x00000008989c723c */ /* 0x004fe2000004189c */
[----:B------:R-:W-:-:S02]  /*9680*/  IMAD.IADD R28, R211, 0x1, -R174 ;  /* 0x00000001d31c7824 */ /* 0x000fc400078e0aae */
[----:B------:R-:W-:-:S03]  /*9690*/  IMAD.IADD R29, R211, 0x1, -R178 ;  /* 0x00000001d31d7824 */ /* 0x000fc600078e0ab2 */
[----:B------:R-:W-:Y:S01]  /*96a0*/  IABS R28, R28 ;  /* 0x0000001c001c7213 */ /* 0x000fe20000000000 */
[--C-:B------:R-:W-:Y:S01]  /*96b0*/  IMAD.IADD R8, R211, 0x1, -R2.reuse ;  /* 0x00000001d3087824 */ /* 0x100fe200078e0a02 */
[----:B------:R-:W-:Y:S01]  /*96c0*/  HMMA.16816.F32.BF16 R140, R152, R24, R140 ;  /* 0x00000018988c723c */ /* 0x000fe2000004188c */
[----:B------:R-:W-:Y:S02]  /*96d0*/  IMAD.IADD R9, R208, 0x1, -R2 ;  /* 0x00000001d0097824 */ /* 0x000fe400078e0a02 */
[----:B------:R-:W-:Y:S01]  /*96e0*/  IMAD.MOV.U32 R176, RZ, RZ, R28 ;  /* 0x000000ffffb07224 */ /* 0x000fe200078e001c */
[----:B------:R-:W-:-:S04]  /*96f0*/  IABS R8, R8 ;  /* 0x0000000800087213 */ /* 0x000fc80000000000 */
[C---:B------:R-:W-:Y:S01]  /*9700*/  HMMA.16816.F32.BF16 R136, R152.reuse, R26, R136 ;  /* 0x0000001a9888723c */ /* 0x040fe20000041888 */
[----:B------:R-:W2:Y:S01]  /*9710*/  LDSM.16.M88.4 R24, [R202+0x4000] ;  /* 0x00400000ca18783b */ /* 0x000ea20000000200 */
[----:B------:R-:W-:Y:S01]  /*9720*/  IMAD.MOV.U32 R161, RZ, RZ, R8 ;  /* 0x000000ffffa17224 */ /* 0x000fe200078e0008 */
[----:B------:R-:W-:Y:S01]  /*9730*/  IABS R8, R9 ;  /* 0x0000000900087213 */ /* 0x000fe20000000000 */
[----:B------:R-:W-:Y:S04]  /*9740*/  I2F R176, R176 ;  /* 0x000000b000b07306 */ /* 0x000fe80000201400 */
[C---:B---3--:R-:W-:Y:S01]  /*9750*/  HMMA.16816.F32.BF16 R32, R152.reuse, R16, R32 ;  /* 0x000000109820723c */ /* 0x048fe20000041820 */
[----:B------:R-:W-:Y:S02]  /*9760*/  IMAD.MOV.U32 R163, RZ, RZ, R8 ;  /* 0x000000ffffa37224 */ /* 0x000fe400078e0008 */
[C---:B------:R-:W-:Y:S01]  /*9770*/  IMAD.IADD R8, R208.reuse, 0x1, -R162 ;  /* 0x00000001d0087824 */ /* 0x040fe200078e0aa2 */
[----:B------:R-:W-:Y:S03]  /*9780*/  I2F R161, R161 ;  /* 0x000000a100a17306 */ /* 0x000fe60000201400 */
[----:B------:R-:W-:Y:S01]  /*9790*/  IMAD.IADD R16, R208, 0x1, -R0 ;  /* 0x00000001d0107824 */ /* 0x000fe200078e0a00 */
[----:B------:R-:W-:Y:S01]  /*97a0*/  HMMA.16816.F32.BF16 R148, R152, R18, R148 ;  /* 0x000000129894723c */ /* 0x000fe20000041894 */
[----:B------:R-:W-:-:S03]  /*97b0*/  IABS R8, R8 ;  /* 0x0000000800087213 */ /* 0x000fc60000000000 */
[----:B------:R-:W-:Y:S01]  /*97c0*/  IABS R16, R16 ;  /* 0x0000001000107213 */ /* 0x000fe20000000000 */
[----:B------:R-:W-:Y:S03]  /*97d0*/  I2F R163, R163 ;  /* 0x000000a300a37306 */ /* 0x000fe60000201400 */
[C---:B------:R-:W-:Y:S01]  /*97e0*/  HMMA.16816.F32.BF16 R20, R152.reuse, R10, R20 ;  /* 0x0000000a9814723c */ /* 0x040fe20000041814 */
[----:B------:R-:W-:Y:S02]  /*97f0*/  IMAD.MOV.U32 R160, RZ, RZ, R16 ;  /* 0x000000ffffa07224 */ /* 0x000fe400078e0010 */
[----:B------:R-:W3:Y:S04]  /*9800*/  LDSM.16.M88.4 R16, [R201+0xa800] ;  /* 0x00a80000c910783b */ /* 0x000ee80000000200 */
[----:B------:R-:W-:Y:S01]  /*9810*/  I2F R160, R160 ;  /* 0x000000a000a07306 */ /* 0x000fe20000201400 */
[C---:B-1----:R-:W-:Y:S07]  /*9820*/  HMMA.16816.F32.BF16 R168, R152.reuse, R4, R168 ;  /* 0x0000000498a8723c */ /* 0x042fee00000418a8 */
[----:B------:R-:W-:Y:S01]  /*9830*/  IMAD.IADD R4, R211, 0x1, -R162 ;  /* 0x00000001d3047824 */ /* 0x000fe200078e0aa2 */
[----:B------:R-:W-:Y:S04]  /*9840*/  HMMA.16816.F32.BF16 R164, R152, R6, R164 ;  /* 0x0000000698a4723c */ /* 0x000fe800000418a4 */
[----:B------:R-:W-:-:S03]  /*9850*/  IABS R4, R4 ;  /* 0x0000000400047213 */ /* 0x000fc60000000000 */
[----:B------:R-:W-:Y:S01]  /*9860*/  IADD3 R152, R0, 0x9, RZ ;  /* 0x0000000900987810 */ /* 0x000fe20007ffe0ff */
[----:B------:R-:W-:Y:S01]  /*9870*/  IMAD.MOV.U32 R154, RZ, RZ, R8 ;  /* 0x000000ffff9a7224 */ /* 0x000fe200078e0008 */
[C---:B--2---:R-:W-:Y:S01]  /*9880*/  HMMA.16816.F32.BF16 R140, R24.reuse, R12, R140 ;  /* 0x0000000c188c723c */ /* 0x044fe2000004188c */
[----:B------:R-:W-:Y:S02]  /*9890*/  IMAD.MOV.U32 R153, RZ, RZ, R4 ;  /* 0x000000ffff997224 */ /* 0x000fe400078e0004 */
[C-C-:B------:R-:W-:Y:S01]  /*98a0*/  IMAD.IADD R9, R211.reuse, 0x1, -R152.reuse ;  /* 0x00000001d3097824 */ /* 0x140fe200078e0a98 */
[----:B------:R-:W1:Y:S01]  /*98b0*/  LDSM.16.M88.4 R4, [R201+0xb000] ;  /* 0x00b00000c904783b */ /* 0x000e620000000200 */
[----:B------:R-:W-:Y:S02]  /*98c0*/  I2F R154, R154 ;  /* 0x0000009a009a7306 */ /* 0x000fe40000201400 */
[C---:B------:R-:W-:Y:S01]  /*98d0*/  IMAD.IADD R12, R208.reuse, 0x1, -R152 ;  /* 0x00000001d00c7824 */ /* 0x040fe200078e0a98 */
[----:B------:R-:W-:Y:S01]  /*98e0*/  IABS R8, R9 ;  /* 0x0000000900087213 */ /* 0x000fe20000000000 */
[----:B------:R-:W-:Y:S01]  /*98f0*/  IMAD.IADD R13, R211, 0x1, -R172 ;  /* 0x00000001d30d7824 */ /* 0x000fe200078e0aac */
[C---:B------:R-:W-:Y:S02]  /*9900*/  HMMA.16816.F32.BF16 R136, R24.reuse, R14, R136 ;  /* 0x0000000e1888723c */ /* 0x040fe40000041888 */
[----:B------:R-:W-:Y:S01]  /*9910*/  IABS R12, R12 ;  /* 0x0000000c000c7213 */ /* 0x000fe20000000000 */
[----:B------:R-:W-:Y:S01]  /*9920*/  IMAD.MOV.U32 R155, RZ, RZ, R8 ;  /* 0x000000ffff9b7224 */ /* 0x000fe200078e0008 */
[----:B------:R-:W-:Y:S01]  /*9930*/  IABS R177, R13 ;  /* 0x0000000d00b17213 */ /* 0x000fe20000000000 */
[----:B------:R-:W2:Y:S01]  /*9940*/  LDSM.16.M88.4 R8, [R201+0xb800] ;  /* 0x00b80000c908783b */ /* 0x000ea20000000200 */
[----:B------:R4:W-:Y:S02]  /*9950*/  I2F R173, R12 ;  /* 0x0000000c00ad7306 */ /* 0x0009e40000201400 */
[C---:B---3--:R-:W-:Y:S06]  /*9960*/  HMMA.16816.F32.BF16 R32, R24.reuse, R16, R32 ;  /* 0x000000101820723c */ /* 0x048fec0000041820 */
[----:B------:R-:W-:Y:S02]  /*9970*/  I2F R153, R153 ;  /* 0x0000009900997306 */ /* 0x000fe40000201400 */
[C---:B------:R-:W-:Y:S01]  /*9980*/  HMMA.16816.F32.BF16 R148, R24.reuse, R18, R148 ;  /* 0x000000121894723c */ /* 0x040fe20000041894 */
[----:B------:R-:W-:Y:S04]  /*9990*/  LDSM.16.M88.4 R16, [R200+0x4000] ;  /* 0x00400000c810783b */ /* 0x000fe80000000200 */
[----:B----4-:R-:W3:Y:S01]  /*99a0*/  LDSM.16.M88.4 R12, [R183] ;  /* 0x00000000b70c783b */ /* 0x010ee20000000200 */
[----:B------:R-:W-:Y:S08]  /*99b0*/  I2F R177, R177 ;  /* 0x000000b100b17306 */ /* 0x000ff00000201400 */
[----:B------:R-:W-:Y:S01]  /*99c0*/  I2F R155, R155 ;  /* 0x0000009b009b7306 */ /* 0x000fe20000201400 */
[C---:B-1----:R-:W-:Y:S07]  /*99d0*/  HMMA.16816.F32.BF16 R156, R24.reuse, R4, R156 ;  /* 0x00000004189c723c */ /* 0x042fee000004189c */
[----:B------:R-:W-:Y:S01]  /*99e0*/  IMAD.IADD R4, R208, 0x1, -R174 ;  /* 0x00000001d0047824 */ /* 0x000fe200078e0aae */
[----:B------:R-:W-:Y:S04]  /*99f0*/  HMMA.16816.F32.BF16 R20, R24, R6, R20 ;  /* 0x000000061814723c */ /* 0x000fe80000041814 */
[----:B------:R-:W-:-:S02]  /*9a00*/  IABS R28, R4 ;  /* 0x00000004001c7213 */ /* 0x000fc40000000000 */
[----:B------:R-:W1:Y:S02]  /*9a10*/  LDSM.16.M88.4 R4, [R182] ;  /* 0x00000000b604783b */ /* 0x000e640000000200 */
[----:B--2---:R-:W-:Y:S01]  /*9a20*/  HMMA.16816.F32.BF16 R168, R24, R8, R168 ;  /* 0x0000000818a8723c */ /* 0x004fe200000418a8 */
[----:B------:R-:W-:Y:S01]  /*9a30*/  IMAD.MOV.U32 R179, RZ, RZ, R28 ;  /* 0x000000ffffb37224 */ /* 0x000fe200078e001c */
[----:B------:R-:W-:-:S04]  /*9a40*/  IABS R28, R29 ;  /* 0x0000001d001c7213 */ /* 0x000fc80000000000 */
[----:B------:R2:W-:Y:S01]  /*9a50*/  I2F R218, R28 ;  /* 0x0000001c00da7306 */ /* 0x0005e20000201400 */
[C---:B------:R-:W-:Y:S01]  /*9a60*/  IMAD.IADD R8, R208.reuse, 0x1, -R178 ;  /* 0x00000001d0087824 */ /* 0x040fe200078e0ab2 */
[----:B------:R-:W-:Y:S04]  /*9a70*/  HMMA.16816.F32.BF16 R164, R24, R10, R164 ;  /* 0x0000000a18a4723c */ /* 0x000fe800000418a4 */
[----:B------:R-:W-:Y:S02]  /*9a80*/  IABS R8, R8 ;  /* 0x0000000800087213 */ /* 0x000fe40000000000 */
[----:B------:R-:W-:Y:S01]  /*9a90*/  I2F R179, R179 ;  /* 0x000000b300b37306 */ /* 0x000fe20000201400 */
[--C-:B------:R-:W-:Y:S01]  /*9aa0*/  IMAD.IADD R24, R208, 0x1, -R216.reuse ;  /* 0x00000001d0187824 */ /* 0x100fe200078e0ad8 */
[----:B---3--:R-:W-:Y:S01]  /*9ab0*/  HMMA.16816.F32.BF16 R140, R16, R12, R140 ;  /* 0x0000000c108c723c */ /* 0x008fe2000004188c */
[----:B------:R-:W-:-:S03]  /*9ac0*/  IMAD.IADD R25, R211, 0x1, -R216 ;  /* 0x00000001d3197824 */ /* 0x000fc600078e0ad8 */
[----:B------:R-:W-:Y:S01]  /*9ad0*/  IABS R224, R24 ;  /* 0x0000001800e07213 */ /* 0x000fe20000000000 */
[----:B------:R-:W-:Y:S01]  /*9ae0*/  IMAD.IADD R24, R208, 0x1, -R223 ;  /* 0x00000001d0187824 */ /* 0x000fe200078e0adf */
[----:B------:R3:W-:Y:S01]  /*9af0*/  I2F R221, R8 ;  /* 0x0000000800dd7306 */ /* 0x0007e20000201400 */
[----:B------:R-:W-:Y:S01]  /*9b00*/  IABS R25, R25 ;  /* 0x0000001900197213 */ /* 0x000fe20000000000 */
[----:B------:R-:W-:Y:S01]  /*9b10*/  HMMA.16816.F32.BF16 R136, R16, R14, R136 ;  /* 0x0000000e1088723c */ /* 0x000fe20000041888 */
[----:B------:R-:W4:Y:S01]  /*9b20*/  LDSM.16.M88.4 R12, [R180] ;  /* 0x00000000b40c783b */ /* 0x000f220000000200 */
[----:B------:R-:W-:Y:S01]  /*9b30*/  IABS R229, R24 ;  /* 0x0000001800e57213 */ /* 0x000fe20000000000 */
[----:B--2---:R-:W-:-:S03]  /*9b40*/  IMAD.IADD R28, R211, 0x1, -R226 ;  /* 0x00000001d31c7824 */ /* 0x004fc600078e0ae2 */
[----:B------:R2:W-:Y:S02]  /*9b50*/  I2F R220, R25 ;  /* 0x0000001900dc7306 */ /* 0x0005e40000201400 */
[----:B------:R-:W-:Y:S02]  /*9b60*/  IABS R231, R28 ;  /* 0x0000001c00e77213 */ /* 0x000fe40000000000 */
[----:B------:R-:W-:Y:S04]  /*9b70*/  LDSM.16.M88.4 R28, [R195+0xa800] ;  /* 0x00a80000c31c783b */ /* 0x000fe80000000200 */
[----:B---3--:R-:W3:Y:S01]  /*9b80*/  LDSM.16.M88.4 R8, [R181] ;  /* 0x00000000b508783b */ /* 0x008ee20000000200 */
[C---:B-1----:R-:W-:Y:S01]  /*9b90*/  HMMA.16816.F32.BF16 R32, R16.reuse, R4, R32 ;  /* 0x000000041020723c */ /* 0x042fe20000041820 */
[----:B------:R-:W-:Y:S02]  /*9ba0*/  I2F R229, R229 ;  /* 0x000000e500e57306 */ /* 0x000fe40000201400 */
[----:B--2---:R-:W-:Y:S05]  /*9bb0*/  LDSM.16.M88.4 R24, [R198+0x4000] ;  /* 0x00400000c618783b */ /* 0x004fea0000000200 */
[C---:B------:R-:W-:Y:S01]  /*9bc0*/  HMMA.16816.F32.BF16 R148, R16.reuse, R6, R148 ;  /* 0x000000061094723c */ /* 0x040fe20000041894 */
[----:B------:R-:W-:Y:S01]  /*9bd0*/  I2F R231, R231 ;  /* 0x000000e700e77306 */ /* 0x000fe20000201400 */
[----:B------:R-:W1:Y:S07]  /*9be0*/  LDSM.16.M88.4 R4, [R195+0xa000] ;  /* 0x00a00000c304783b */ /* 0x000e6e0000000200 */
[----:B------:R-:W-:Y:S01]  /*9bf0*/  I2F R224, R224 ;  /* 0x000000e000e07306 */ /* 0x000fe20000201400 */
[C---:B----4-:R-:W-:Y:S07]  /*9c00*/  HMMA.16816.F32.BF16 R168, R16.reuse, R12, R168 ;  /* 0x0000000c10a8723c */ /* 0x050fee00000418a8 */
[----:B------:R-:W-:Y:S01]  /*9c10*/  IADD3 R12, R0, 0x30, RZ ;  /* 0x00000030000c7810 */ /* 0x000fe20007ffe0ff */
[C---:B------:R-:W-:Y:S01]  /*9c20*/  HMMA.16816.F32.BF16 R164, R16.reuse, R14, R164 ;  /* 0x0000000e10a4723c */ /* 0x040fe200000418a4 */
[----:B------:R-:W-:Y:S06]  /*9c30*/  I2F R14, R233 ;  /* 0x000000e9000e7306 */ /* 0x000fec0000201400 */
[----:B------:R-:W-:Y:S01]  /*9c40*/  IMAD.IADD R15, R211, 0x1, -R12 ;  /* 0x00000001d30f7824 */ /* 0x000fe200078e0a0c */
[----:B---3--:R-:W-:Y:S04]  /*9c50*/  HMMA.16816.F32.BF16 R156, R16, R8, R156 ;  /* 0x00000008109c723c */ /* 0x008fe8000004189c */
[----:B------:R-:W-:-:S03]  /*9c60*/  IABS R15, R15 ;  /* 0x0000000f000f7213 */ /* 0x000fc60000000000 */
[----:B------:R-:W-:Y:S01]  /*9c70*/  IMAD.IADD R8, R208, 0x1, -R226 ;  /* 0x00000001d0087824 */ /* 0x000fe200078e0ae2 */
[----:B------:R-:W-:Y:S04]  /*9c80*/  HMMA.16816.F32.BF16 R20, R16, R10, R20 ;  /* 0x0000000a1014723c */ /* 0x000fe80000041814 */
[----:B------:R-:W-:Y:S01]  /*9c90*/  IABS R232, R8 ;  /* 0x0000000800e87213 */ /* 0x000fe20000000000 */
[----:B------:R-:W-:Y:S02]  /*9ca0*/  IMAD.IADD R8, R211, 0x1, -R228 ;  /* 0x00000001d3087824 */ /* 0x000fe400078e0ae4 */
[----:B------:R-:W-:Y:S01]  /*9cb0*/  IMAD.MOV.U32 R16, RZ, RZ, R15 ;  /* 0x000000ffff107224 */ /* 0x000fe200078e000f */
[----:B-1----:R-:W-:Y:S01]  /*9cc0*/  HMMA.16816.F32.BF16 R140, R24, R4, R140 ;  /* 0x00000004188c723c */ /* 0x002fe2000004188c */
[----:B------:R-:W-:Y:S01]  /*9cd0*/  IADD3 R15, R0, 0x31, RZ ;  /* 0x00000031000f7810 */ /* 0x000fe20007ffe0ff */
[----:B------:R-:W-:Y:S01]  /*9ce0*/  I2F R232, R232 ;  /* 0x000000e800e87306 */ /* 0x000fe20000201400 */
[----:B------:R-:W-:-:S02]  /*9cf0*/  IABS R8, R8 ;  /* 0x0000000800087213 */ /* 0x000fc40000000000 */
[----:B------:R-:W-:Y:S02]  /*9d00*/  IADD3 R18, R0, 0x38, RZ ;  /* 0x0000003800127810 */ /* 0x000fe40007ffe0ff */
[----:B------:R-:W-:Y:S01]  /*9d10*/  IMAD.IADD R4, R208, 0x1, -R12 ;  /* 0x00000001d0047824 */ /* 0x000fe200078e0a0c */
[----:B------:R-:W-:Y:S01]  /*9d20*/  HMMA.16816.F32.BF16 R136, R24, R6, R136 ;  /* 0x000000061888723c */ /* 0x000fe20000041888 */
[----:B------:R-:W-:Y:S01]  /*9d30*/  IMAD.MOV.U32 R13, RZ, RZ, R8 ;  /* 0x000000ffff0d7224 */ /* 0x000fe200078e0008 */
[----:B------:R-:W-:Y:S01]  /*9d40*/  I2F R16, R16 ;  /* 0x0000001000107306 */ /* 0x000fe20000201400 */
[----:B------:R-:W1:Y:S01]  /*9d50*/  LDSM.16.M88.4 R8, [R188+0x4000] ;  /* 0x00400000bc08783b */ /* 0x000e620000000200 */
[----:B------:R-:W-:Y:S01]  /*9d60*/  IABS R4, R4 ;  /* 0x0000000400047213 */ /* 0x000fe20000000000 */
[----:B------:R-:W-:-:S03]  /*9d70*/  IMAD.IADD R5, R211, 0x1, -R15 ;  /* 0x00000001d3057824 */ /* 0x000fc600078e0a0f */
[C---:B------:R-:W-:Y:S01]  /*9d80*/  HMMA.16816.F32.BF16 R32, R24.reuse, R28, R32 ;  /* 0x0000001c1820723c */ /* 0x040fe20000041820 */
[----:B------:R-:W-:Y:S01]  /*9d90*/  IMAD.MOV.U32 R17, RZ, RZ, R4 ;  /* 0x000000ffff117224 */ /* 0x000fe200078e0004 */
[----:B------:R-:W-:Y:S01]  /*9da0*/  IABS R4, R5 ;  /* 0x0000000500047213 */ /* 0x000fe20000000000 */
[C---:B------:R-:W-:Y:S01]  /*9db0*/  IMAD.IADD R5, R208.reuse, 0x1, -R15 ;  /* 0x00000001d0057824 */ /* 0x040fe200078e0a0f */
[----:B------:R-:W-:Y:S03]  /*9dc0*/  I2F R13, R13 ;  /* 0x0000000d000d7306 */ /* 0x000fe60000201400 */
[----:B------:R-:W-:Y:S01]  /*9dd0*/  IMAD.MOV.U32 R19, RZ, RZ, R4 ;  /* 0x000000ffff137224 */ /* 0x000fe200078e0004 */
[----:B------:R-:W-:Y:S01]  /*9de0*/  IABS R4, R5 ;  /* 0x0000000500047213 */ /* 0x000fe20000000000 */
[--C-:B------:R-:W-:Y:S01]  /*9df0*/  IMAD.IADD R5, R211, 0x1, -R18.reuse ;  /* 0x00000001d3057824 */ /* 0x100fe200078e0a12 */
[----:B------:R-:W-:Y:S01]  /*9e00*/  HMMA.16816.F32.BF16 R148, R24, R30, R148 ;  /* 0x0000001e1894723c */ /* 0x000fe20000041894 */
[----:B------:R-:W-:Y:S01]  /*9e10*/  IMAD.IADD R28, R208, 0x1, -R18 ;  /* 0x00000001d01c7824 */ /* 0x000fe200078e0a12 */
[----:B------:R-:W-:Y:S01]  /*9e20*/  I2F R17, R17 ;  /* 0x0000001100117306 */ /* 0x000fe20000201400 */
[----:B------:R-:W-:Y:S01]  /*9e30*/  IMAD.MOV.U32 R29, RZ, RZ, R4 ;  /* 0x000000ffff1d7224 */ /* 0x000fe200078e0004 */
[----:B------:R-:W-:-:S02]  /*9e40*/  IABS R4, R5 ;  /* 0x0000000500047213 */ /* 0x000fc40000000000 */
[----:B------:R-:W-:Y:S02]  /*9e50*/  IABS R28, R28 ;  /* 0x0000001c001c7213 */ /* 0x000fe40000000000 */
[----:B------:R-:W-:Y:S01]  /*9e60*/  IADD3 R30, R0, 0x39, RZ ;  /* 0x00000039001e7810 */ /* 0x000fe20007ffe0ff */
[----:B------:R-:W-:Y:S01]  /*9e70*/  IMAD.MOV.U32 R31, RZ, RZ, R4 ;  /* 0x000000ffff1f7224 */ /* 0x000fe200078e0004 */
[----:B------:R-:W-:Y:S01]  /*9e80*/  I2F R19, R19 ;  /* 0x0000001300137306 */ /* 0x000fe20000201400 */
[----:B------:R-:W2:Y:S01]  /*9e90*/  LDSM.16.M88.4 R4, [R195+0xb000] ;  /* 0x00b00000c304783b */ /* 0x000ea20000000200 */
[----:B------:R-:W-:Y:S02]  /*9ea0*/  IMAD.MOV.U32 R234, RZ, RZ, R28 ;  /* 0x000000ffffea7224 */ /* 0x000fe400078e001c */
[--C-:B------:R-:W-:Y:S02]  /*9eb0*/  IMAD.IADD R28, R208, 0x1, -R30.reuse ;  /* 0x00000001d01c7824 */ /* 0x100fe400078e0a1e */
[----:B------:R-:W-:-:S02]  /*9ec0*/  IMAD.IADD R235, R211, 0x1, -R30 ;  /* 0x00000001d3eb7824 */ /* 0x000fc400078e0a1e */
[----:B------:R-:W-:Y:S01]  /*9ed0*/  I2F R31, R31 ;  /* 0x0000001f001f7306 */ /* 0x000fe20000201400 */
[----:B------:R-:W-:Y:S02]  /*9ee0*/  IABS R28, R28 ;  /* 0x0000001c001c7213 */ /* 0x000fe40000000000 */
[----:B------:R-:W-:Y:S01]  /*9ef0*/  IABS R235, R235 ;  /* 0x000000eb00eb7213 */ /* 0x000fe20000000000 */
[C---:B-1----:R-:W-:Y:S04]  /*9f00*/  HMMA.16816.F32.BF16 R140, R144.reuse, R8, R140 ;  /* 0x00000008908c723c */ /* 0x042fe8000004188c */
[----:B------:R-:W-:Y:S04]  /*9f10*/  I2F R233, R28 ;  /* 0x0000001c00e97306 */ /* 0x000fe80000201400 */
[----:B------:R-:W-:Y:S01]  /*9f20*/  HMMA.16816.F32.BF16 R136, R144, R10, R136 ;  /* 0x0000000a9088723c */ /* 0x000fe20000041888 */
[----:B------:R-:W1:Y:S03]  /*9f30*/  LDSM.16.M88.4 R8, [R188+0x4800] ;  /* 0x00480000bc08783b */ /* 0x000e660000000200 */
[----:B------:R-:W-:Y:S08]  /*9f40*/  I2F R29, R29 ;  /* 0x0000001d001d7306 */ /* 0x000ff00000201400 */
[----:B------:R-:W-:Y:S04]  /*9f50*/  I2F R234, R234 ;  /* 0x000000ea00ea7306 */ /* 0x000fe80000201400 */
[----:B------:R-:W-:Y:S01]  /*9f60*/  FMUL.FTZ R237, R141, c[0x0][0x2ec] ;  /* 0x0000bb008ded7a20 */ /* 0x000fe20000410000 */
[----:B--2---:R-:W-:Y:S01]  /*9f70*/  HMMA.16816.F32.BF16 R156, R24, R4, R156 ;  /* 0x00000004189c723c */ /* 0x004fe2000004189c */
[----:B------:R-:W-:-:S02]  /*9f80*/  FMUL.FTZ R140, R140, c[0x0][0x2ec] ;  /* 0x0000bb008c8c7a20 */ /* 0x000fc40000410000 */
[----:B------:R-:W2:Y:S01]  /*9f90*/  MUFU.TANH R28, R237 ;  /* 0x000000ed001c7308 */ /* 0x000ea20000002400 */
[----:B------:R-:W-:Y:S02]  /*9fa0*/  FMUL.FTZ R141, R142, c[0x0][0x2ec] ;  /* 0x0000bb008e8d7a20 */ /* 0x000fe40000410000 */
[----:B------:R-:W-:Y:S02]  /*9fb0*/  FMUL.FTZ R142, R143, c[0x0][0x2ec] ;  /* 0x0000bb008f8e7a20 */ /* 0x000fe40000410000 */
[----:B------:R-:W-:Y:S01]  /*9fc0*/  FMUL.FTZ R236, R136, c[0x0][0x2ec] ;  /* 0x0000bb0088ec7a20 */ /* 0x000fe20000410000 */
[----:B------:R-:W-:Y:S01]  /*9fd0*/  HMMA.16816.F32.BF16 R20, R24, R6, R20 ;  /* 0x000000061814723c */ /* 0x000fe20000041814 */
[----:B------:R-:W3:Y:S01]  /*9fe0*/  LDSM.16.M88.4 R4, [R195+0xb800] ;  /* 0x00b80000c304783b */ /* 0x000ee20000000200 */
[----:B------:R-:W-:Y:S01]  /*9ff0*/  MUFU.TANH R140, R140 ;  /* 0x0000008c008c7308 */ /* 0x000fe20000002400 */
[----:B------:R-:W-:Y:S02]  /*a000*/  FMUL.FTZ R143, R138, c[0x0][0x2ec] ;  /* 0x0000bb008a8f7a20 */ /* 0x000fe40000410000 */
[----:B------:R-:W-:-:S02]  /*a010*/  FMUL.FTZ R136, R137, c[0x0][0x2ec] ;  /* 0x0000bb0089887a20 */ /* 0x000fc40000410000 */
[----:B------:R-:W-:-:S03]  /*a020*/  FMUL.FTZ R138, R139, c[0x0][0x2ec] ;  /* 0x0000bb008b8a7a20 */ /* 0x000fc60000410000 */
[----:B------:R-:W4:Y:S01]  /*a030*/  MUFU.TANH R141, R141 ;  /* 0x0000008d008d7308 */ /* 0x000f220000002400 */
[----:B--2---:R-:W-:Y:S01]  /*a040*/  FFMA.FTZ R28, R161, -UR24, R28 ;  /* 0x80000018a11c7c23 */ /* 0x004fe2000801001c */
[C---:B-1----:R-:W-:Y:S06]  /*a050*/  HMMA.16816.F32.BF16 R32, R144.reuse, R8, R32 ;  /* 0x000000089020723c */ /* 0x042fec0000041820 */
[----:B------:R-:W1:Y:S02]  /*a060*/  MUFU.TANH R236, R236 ;  /* 0x000000ec00ec7308 */ /* 0x000e640000002400 */
[----:B------:R-:W-:Y:S01]  /*a070*/  HMMA.16816.F32.BF16 R148, R144, R10, R148 ;  /* 0x0000000a9094723c */ /* 0x000fe20000041894 */
[----:B------:R-:W2:Y:S05]  /*a080*/  LDSM.16.M88.4 R8, [R188+0x5000] ;  /* 0x00500000bc08783b */ /* 0x000eaa0000000200 */
[----:B------:R-:W5:Y:S01]  /*a090*/  MUFU.TANH R143, R143 ;  /* 0x0000008f008f7308 */ /* 0x000f620000002400 */
[----:B----4-:R-:W-:-:S05]  /*a0a0*/  FFMA.FTZ R0, R160, -UR24, R141 ;  /* 0x80000018a0007c23 */ /* 0x010fca000801008d */
[----:B------:R-:W-:Y:S02]  /*a0b0*/  FSEL R0, R0, -INF , !P5 ;  /* 0xff80000000007808 */ /* 0x000fe40006800000 */
[----:B------:R-:W4:Y:S01]  /*a0c0*/  MUFU.TANH R136, R136 ;  /* 0x0000008800887308 */ /* 0x000f220000002400 */
[----:B------:R-:W-:Y:S01]  /*a0d0*/  ISETP.GE.AND P5, PT, R162, R206, PT ;  /* 0x000000cea200720c */ /* 0x000fe20003fa6270 */
[----:B-1----:R-:W-:Y:S02]  /*a0e0*/  FFMA.FTZ R2, R153, -UR24, R236 ;  /* 0x8000001899027c23 */ /* 0x002fe400080100ec */
[----:B------:R-:W-:Y:S01]  /*a0f0*/  FMUL.FTZ R238, R32, c[0x0][0x2ec] ;  /* 0x0000bb0020ee7a20 */ /* 0x000fe20000410000 */
[----:B------:R-:W-:Y:S01]  /*a100*/  ISETP.LT.OR P5, PT, R162, R207, P5 ;  /* 0x000000cfa200720c */ /* 0x000fe20002fa1670 */
[----:B---3--:R-:W-:Y:S01]  /*a110*/  HMMA.16816.F32.BF16 R168, R24, R4, R168 ;  /* 0x0000000418a8723c */ /* 0x008fe200000418a8 */
[----:B------:R-:W-:Y:S01]  /*a120*/  FMUL.FTZ R34, R34, c[0x0][0x2ec] ;  /* 0x0000bb0022227a20 */ /* 0x000fe20000410000 */
[----:B------:R-:W1:Y:S01]  /*a130*/  MUFU.TANH R142, R142 ;  /* 0x0000008e008e7308 */ /* 0x000e620000002400 */
[----:B------:R-:W-:-:S02]  /*a140*/  FMUL.FTZ R32, R35, c[0x0][0x2ec] ;  /* 0x0000bb0023207a20 */ /* 0x000fc40000410000 */
[----:B------:R-:W-:Y:S02]  /*a150*/  FMUL.FTZ R33, R33, c[0x0][0x2ec] ;  /* 0x0000bb0021217a20 */ /* 0x000fe40000410000 */
[----:B------:R-:W-:Y:S01]  /*a160*/  FFMA.FTZ R4, R135, -UR24, R140 ;  /* 0x8000001887047c23 */ /* 0x000fe2000801008c */
[----:B------:R-:W-:Y:S01]  /*a170*/  HMMA.16816.F32.BF16 R164, R24, R6, R164 ;  /* 0x0000000618a4723c */ /* 0x000fe200000418a4 */
[----:B------:R-:W-:Y:S01]  /*a180*/  FMUL.FTZ R137, R148, c[0x0][0x2ec] ;  /* 0x0000bb0094897a20 */ /* 0x000fe20000410000 */
[----:B------:R-:W3:Y:S01]  /*a190*/  MUFU.TANH R238, R238 ;  /* 0x000000ee00ee7308 */ /* 0x000ee20000002400 */
[----:B------:R-:W-:Y:S01]  /*a1a0*/  FMUL.FTZ R140, R150, c[0x0][0x2ec] ;  /* 0x0000bb00968c7a20 */ /* 0x000fe20000410000 */
[----:B------:R-:W-:Y:S01]  /*a1b0*/  FSEL R4, R4, -INF , !P4 ;  /* 0xff80000004047808 */ /* 0x000fe20006000000 */
[----:B-----5:R-:W-:Y:S01]  /*a1c0*/  FFMA.FTZ R5, R154, -UR24, R143 ;  /* 0x800000189a057c23 */ /* 0x020fe2000801008f */
[----:B------:R-:W-:Y:S01]  /*a1d0*/  ISETP.GE.AND P4, PT, R162, R209, PT ;  /* 0x000000d1a200720c */ /* 0x000fe20003f86270 */
[----:B----4-:R-:W-:-:S02]  /*a1e0*/  FFMA.FTZ R6, R155, -UR24, R136 ;  /* 0x800000189b067c23 */ /* 0x010fc40008010088 */
[----:B------:R-:W-:Y:S01]  /*a1f0*/  FMUL.FTZ R135, R149, c[0x0][0x2ec] ;  /* 0x0000bb0095877a20 */ /* 0x000fe20000410000 */
[----:B------:R4:W5:Y:S01]  /*a200*/  MUFU.TANH R240, R34 ;  /* 0x0000002200f07308 */ /* 0x0009620000002400 */
[----:B------:R-:W-:Y:S01]  /*a210*/  ISETP.LT.OR P4, PT, R162, R210, P4 ;  /* 0x000000d2a200720c */ /* 0x000fe20002781670 */
[----:B-1----:R-:W-:Y:S01]  /*a220*/  FFMA.FTZ R35, R163, -UR24, R142 ;  /* 0x80000018a3237c23 */ /* 0x002fe2000801008e */
[----:B------:R-:W-:Y:S01]  /*a230*/  FSEL R5, R5, -INF , !P5 ;  /* 0xff80000005057808 */ /* 0x000fe20006800000 */
[----:B------:R-:W-:Y:S01]  /*a240*/  FMUL.FTZ R139, R151, c[0x0][0x2ec] ;  /* 0x0000bb00978b7a20 */ /* 0x000fe20000410000 */
[----:B--2---:R-:W-:Y:S01]  /*a250*/  HMMA.16816.F32.BF16 R156, R144, R8, R156 ;  /* 0x00000008909c723c */ /* 0x004fe2000004189c */
[----:B------:R-:W-:Y:S02]  /*a260*/  FSEL R2, R2, -INF , !P4 ;  /* 0xff80000002027808 */ /* 0x000fe40006000000 */
[----:B------:R-:W1:Y:S01]  /*a270*/  MUFU.TANH R32, R32 ;  /* 0x0000002000207308 */ /* 0x000e620000002400 */
[----:B------:R-:W-:-:S02]  /*a280*/  ISETP.GE.AND P4, PT, R172, R209, PT ;  /* 0x000000d1ac00720c */ /* 0x000fc40003f86270 */
[C---:B------:R-:W-:Y:S02]  /*a290*/  ISETP.GE.AND P5, PT, R172.reuse, R206, PT ;  /* 0x000000ceac00720c */ /* 0x040fe40003fa6270 */
[----:B------:R-:W-:Y:S01]  /*a2a0*/  HMMA.16816.F32.BF16 R20, R144, R10, R20 ;  /* 0x0000000a9014723c */ /* 0x000fe20000041814 */
[----:B------:R-:W2:Y:S01]  /*a2b0*/  LDSM.16.M88.4 R8, [R188+0x5800] ;  /* 0x00580000bc08783b */ /* 0x000ea20000000200 */
[----:B------:R-:W-:Y:S01]  /*a2c0*/  ISETP.LT.OR P4, PT, R172, R210, P4 ;  /* 0x000000d2ac00720c */ /* 0x000fe20002781670 */
[----:B------:R-:W1:Y:S01]  /*a2d0*/  MUFU.TANH R137, R137 ;  /* 0x0000008900897308 */ /* 0x000e620000002400 */
[----:B----4-:R-:W-:Y:S01]  /*a2e0*/  FSEL R34, R28, -INF , !P6 ;  /* 0xff8000001c227808 */ /* 0x010fe20007000000 */
[----:B---3--:R-:W-:Y:S01]  /*a2f0*/  FFMA.FTZ R28, R177, -UR24, R238 ;  /* 0x80000018b11c7c23 */ /* 0x008fe200080100ee */
[----:B------:R-:W-:Y:S01]  /*a300*/  ISETP.LT.OR P5, PT, R172, R207, P5 ;  /* 0x000000cfac00720c */ /* 0x000fe20002fa1670 */
[----:B-----5:R-:W-:Y:S01]  /*a310*/  FFMA.FTZ R25, R175, -UR24, R240 ;  /* 0x80000018af197c23 */ /* 0x020fe200080100f0 */
[----:B------:R-:W-:Y:S01]  /*a320*/  FSEL R35, R35, -INF , !P0 ;  /* 0xff80000023237808 */ /* 0x000fe20004000000 */
[----:B------:R-:W-:-:S04]  /*a330*/  DEPBAR.LE SB0, 0x0 ;  /* 0x000080000000791a */ /* 0x000fc80000000000 */
[----:B------:R-:W3:Y:S01]  /*a340*/  MUFU.TANH R140, R140 ;  /* 0x0000008c008c7308 */ /* 0x000ee20000002400 */
[----:B------:R-:W-:Y:S01]  /*a350*/  FSEL R28, R28, -INF , !P4 ;  /* 0xff8000001c1c7808 */ /* 0x000fe20006000000 */
[----:B-1----:R-:W-:Y:S01]  /*a360*/  FFMA.FTZ R27, R179, -UR24, R32 ;  /* 0x80000018b31b7c23 */ /* 0x002fe20008010020 */
[----:B------:R-:W-:Y:S01]  /*a370*/  FSEL R25, R25, -INF , !P5 ;  /* 0xff80000019197808 */ /* 0x000fe20006800000 */
[----:B------:R-:W-:Y:S01]  /*a380*/  FMUL.FTZ R148, R156, c[0x0][0x2ec] ;  /* 0x0000bb009c947a20 */ /* 0x000fe20000410000 */
[----:B------:R-:W-:Y:S01]  /*a390*/  ISETP.GE.AND P4, PT, R178, R209, PT ;  /* 0x000000d1b200720c */ /* 0x000fe20003f86270 */
[----:B------:R-:W-:Y:S01]  /*a3a0*/  FMUL.FTZ R158, R158, c[0x0][0x2ec] ;  /* 0x0000bb009e9e7a20 */ /* 0x000fe20000410000 */
[----:B------:R-:W-:Y:S01]  /*a3b0*/  ISETP.GE.AND P5, PT, R178, R206, PT ;  /* 0x000000ceb200720c */ /* 0x000fe20003fa6270 */
[----:B------:R-:W1:Y:S01]  /*a3c0*/  MUFU.TANH R138, R138 ;  /* 0x0000008a008a7308 */ /* 0x000e620000002400 */
[----:B------:R-:W-:Y:S01]  /*a3d0*/  FFMA.FTZ R24, R218, -UR24, R137 ;  /* 0x80000018da187c23 */ /* 0x000fe20008010089 */
[----:B------:R-:W-:Y:S01]  /*a3e0*/  ISETP.LT.OR P4, PT, R178, R210, P4 ;  /* 0x000000d2b200720c */ /* 0x000fe20002781670 */
[----:B------:R-:W-:Y:S01]  /*a3f0*/  FMUL.FTZ R20, R20, c[0x0][0x2ec] ;  /* 0x0000bb0014147a20 */ /* 0x000fe20000410000 */
[----:B------:R-:W-:Y:S01]  /*a400*/  ISETP.LT.OR P5, PT, R178, R207, P5 ;  /* 0x000000cfb200720c */ /* 0x000fe20002fa1670 */
[----:B------:R-:W-:Y:S01]  /*a410*/  FMUL.FTZ R32, R21, c[0x0][0x2ec] ;  /* 0x0000bb0015207a20 */ /* 0x000fe20000410000 */
[C---:B------:R-:W-:Y:S01]  /*a420*/  ISETP.GE.AND P6, PT, R152.reuse, R209, PT ;  /* 0x000000d19800720c */ /* 0x040fe20003fc6270 */
[----:B------:R-:W-:Y:S01]  /*a430*/  FMUL.FTZ R142, R157, c[0x0][0x2ec] ;  /* 0x0000bb009d8e7a20 */ /* 0x000fe20000410000 */
[----:B------:R-:W4:Y:S01]  /*a440*/  MUFU.TANH R148, R148 ;  /* 0x0000009400947308 */ /* 0x000f220000002400 */
[----:B---3--:R-:W-:Y:S01]  /*a450*/  FFMA.FTZ R21, R221, -UR24, R140 ;  /* 0x80000018dd157c23 */ /* 0x008fe2000801008c */
[----:B------:R-:W-:Y:S01]  /*a460*/  ISETP.GE.AND P0, PT, R152, R206, PT ;  /* 0x000000ce9800720c */ /* 0x000fe20003f06270 */
[----:B------:R-:W-:Y:S01]  /*a470*/  FMUL.FTZ R141, R159, c[0x0][0x2ec] ;  /* 0x0000bb009f8d7a20 */ /* 0x000fe20000410000 */
[----:B------:R-:W-:Y:S01]  /*a480*/  FSEL R24, R24, -INF , !P4 ;  /* 0xff80000018187808 */ /* 0x000fe20006000000 */
[----:B------:R-:W-:Y:S01]  /*a490*/  IMAD.MOV.U32 R221, RZ, RZ, R213 ;  /* 0x000000ffffdd7224 */ /* 0x000fe200078e00d5 */
[----:B------:R-:W-:-:S02]  /*a4a0*/  FSEL R21, R21, -INF , !P5 ;  /* 0xff80000015157808 */ /* 0x000fc40006800000 */
[----:B------:R-:W3:Y:S01]  /*a4b0*/  MUFU.TANH R136, R158 ;  /* 0x0000009e00887308 */ /* 0x000ee20000002400 */
[----:B------:R-:W-:Y:S01]  /*a4c0*/  ISETP.GE.AND P4, PT, R223, R209, PT ;  /* 0x000000d1df00720c */ /* 0x000fe20003f86270 */
[----:B-1----:R-:W-:Y:S01]  /*a4d0*/  FFMA.FTZ R7, R173, -UR24, R138 ;  /* 0x80000018ad077c23 */ /* 0x002fe2000801008a */
[----:B------:R-:W-:Y:S01]  /*a4e0*/  ISETP.GE.AND P5, PT, R223, R206, PT ;  /* 0x000000cedf00720c */ /* 0x000fe20003fa6270 */
[C---:B--2---:R-:W-:Y:S01]  /*a4f0*/  HMMA.16816.F32.BF16 R168, R144.reuse, R8, R168 ;  /* 0x0000000890a8723c */ /* 0x044fe200000418a8 */
[CC--:B------:R-:W-:Y:S02]  /*a500*/  ISETP.LT.OR P6, PT, R152.reuse, R210.reuse, P6 ;  /* 0x000000d29800720c */ /* 0x0c0fe400037c1670 */
[-C--:B------:R-:W-:Y:S01]  /*a510*/  ISETP.LT.OR P0, PT, R152, R207.reuse, P0 ;  /* 0x000000cf9800720c */ /* 0x080fe20000701670 */
[----:B------:R-:W1:Y:S01]  /*a520*/  MUFU.TANH R33, R33 ;  /* 0x0000002100217308 */ /* 0x000e620000002400 */
[----:B----4-:R-:W-:Y:S01]  /*a530*/  FFMA.FTZ R148, R225, -UR24, R148 ;  /* 0x80000018e1947c23 */ /* 0x010fe20008010094 */
[C---:B------:R-:W-:Y:S01]  /*a540*/  ISETP.LT.OR P4, PT, R223.reuse, R210, P4 ;  /* 0x000000d2df00720c */ /* 0x040fe20002781670 */
[----:B------:R-:W-:Y:S01]  /*a550*/  FMUL.FTZ R9, R22, c[0x0][0x2ec] ;  /* 0x0000bb0016097a20 */ /* 0x000fe20000410000 */
[----:B------:R-:W-:Y:S01]  /*a560*/  HMMA.16816.F32.BF16 R164, R144, R10, R164 ;  /* 0x0000000a90a4723c */ /* 0x000fe200000418a4 */
[----:B------:R-:W-:Y:S01]  /*a570*/  ISETP.LT.OR P5, PT, R223, R207, P5 ;  /* 0x000000cfdf00720c */ /* 0x000fe20002fa1670 */
[----:B------:R-:W-:Y:S01]  /*a580*/  FMUL.FTZ R22, R23, c[0x0][0x2ec] ;  /* 0x0000bb0017167a20 */ /* 0x000fe20000410000 */
[----:B------:R-:W-:Y:S01]  /*a590*/  FSEL R6, R6, -INF , !P6 ;  /* 0xff80000006067808 */ /* 0x000fe20007000000 */
[----:B------:R-:W2:Y:S01]  /*a5a0*/  MUFU.TANH R8, R20 ;  /* 0x0000001400087308 */ /* 0x000ea20000002400 */
[----:B---3--:R-:W-:Y:S01]  /*a5b0*/  FFMA.FTZ R136, R229, -UR24, R136 ;  /* 0x80000018e5887c23 */ /* 0x008fe20008010088 */
[----:B------:R-:W-:-:S02]  /*a5c0*/  FSEL R7, R7, -INF , !P0 ;  /* 0xff80000007077808 */ /* 0x000fc40004000000 */
[CC--:B------:R-:W-:Y:S02]  /*a5d0*/  ISETP.GE.AND P6, PT, R174.reuse, R209.reuse, PT ;  /* 0x000000d1ae00720c */ /* 0x0c0fe40003fc6270 */
[-C--:B------:R-:W-:Y:S02]  /*a5e0*/  ISETP.GE.AND P0, PT, R174, R206.reuse, PT ;  /* 0x000000ceae00720c */ /* 0x080fe40003f06270 */
[----:B------:R-:W3:Y:S01]  /*a5f0*/  MUFU.TANH R9, R9 ;  /* 0x0000000900097308 */ /* 0x000ee20000002400 */
[----:B-1----:R-:W-:Y:S01]  /*a600*/  FFMA.FTZ R26, R176, -UR24, R33 ;  /* 0x80000018b01a7c23 */ /* 0x002fe20008010021 */
[----:B------:R-:W-:Y:S02]  /*a610*/  FSEL R172, R148, -INF , !P4 ;  /* 0xff80000094ac7808 */ /* 0x000fe40006000000 */
[----:B------:R-:W-:Y:S01]  /*a620*/  FMUL.FTZ R33, R168, c[0x0][0x2ec] ;  /* 0x0000bb00a8217a20 */ /* 0x000fe20000410000 */
[----:B------:R-:W-:Y:S01]  /*a630*/  FSEL R173, R136, -INF , !P5 ;  /* 0xff80000088ad7808 */ /* 0x000fe20006800000 */
[----:B------:R-:W-:Y:S01]  /*a640*/  FMUL.FTZ R10, R169, c[0x0][0x2ec] ;  /* 0x0000bb00a90a7a20 */ /* 0x000fe20000410000 */
[C---:B------:R-:W-:Y:S01]  /*a650*/  ISETP.GE.AND P4, PT, R226.reuse, R209, PT ;  /* 0x000000d1e200720c */ /* 0x040fe20003f86270 */
[----:B------:R-:W1:Y:S01]  /*a660*/  MUFU.TANH R135, R135 ;  /* 0x0000008700877308 */ /* 0x000e620000002400 */
[----:B------:R-:W-:Y:S01]  /*a670*/  ISETP.GE.AND P5, PT, R226, R206, PT ;  /* 0x000000cee200720c */ /* 0x000fe20003fa6270 */
[----:B--2---:R-:W-:Y:S01]  /*a680*/  FFMA.FTZ R168, R231, -UR24, R8 ;  /* 0x80000018e7a87c23 */ /* 0x004fe20008010008 */
[CC--:B------:R-:W-:Y:S01]  /*a690*/  ISETP.LT.OR P6, PT, R174.reuse, R210.reuse, P6 ;  /* 0x000000d2ae00720c */ /* 0x0c0fe200037c1670 */
[----:B------:R-:W-:Y:S01]  /*a6a0*/  FMUL.FTZ R165, R165, c[0x0][0x2ec] ;  /* 0x0000bb00a5a57a20 */ /* 0x000fe20000410000 */
[-C--:B------:R-:W-:Y:S01]  /*a6b0*/  ISETP.LT.OR P0, PT, R174, R207.reuse, P0 ;  /* 0x000000cfae00720c */ /* 0x080fe20000701670 */
[----:B------:R-:W-:Y:S01]  /*a6c0*/  FMUL.FTZ R167, R167, c[0x0][0x2ec] ;  /* 0x0000bb00a7a77a20 */ /* 0x000fe20000410000 */
[----:B------:R-:W-:Y:S01]  /*a6d0*/  ISETP.LT.OR P4, PT, R226, R210, P4 ;  /* 0x000000d2e200720c */ /* 0x000fe20002781670 */
[----:B------:R-:W2:Y:S01]  /*a6e0*/  MUFU.TANH R139, R139 ;  /* 0x0000008b008b7308 */ /* 0x000ea20000002400 */
[----:B---3--:R-:W-:Y:S01]  /*a6f0*/  FFMA.FTZ R9, R232, -UR24, R9 ;  /* 0x80000018e8097c23 */ /* 0x008fe20008010009 */
[----:B------:R-:W-:-:S02]  /*a700*/  ISETP.LT.OR P5, PT, R226, R207, P5 ;  /* 0x000000cfe200720c */ /* 0x000fc40002fa1670 */
[----:B------:R-:W-:Y:S02]  /*a710*/  FSEL R26, R26, -INF , !P6 ;  /* 0xff8000001a1a7808 */ /* 0x000fe40007000000 */
[----:B------:R-:W-:Y:S02]  /*a720*/  FSEL R27, R27, -INF , !P0 ;  /* 0xff8000001b1b7808 */ /* 0x000fe40004000000 */
[----:B------:R-:W3:Y:S01]  /*a730*/  MUFU.TANH R142, R142 ;  /* 0x0000008e008e7308 */ /* 0x000ee20000002400 */
[-C--:B------:R-:W-:Y:S01]  /*a740*/  ISETP.GE.AND P6, PT, R216, R209.reuse, PT ;  /* 0x000000d1d800720c */ /* 0x080fe20003fc6270 */
[----:B-1----:R-:W-:Y:S01]  /*a750*/  FFMA.FTZ R20, R220, -UR24, R135 ;  /* 0x80000018dc147c23 */ /* 0x002fe20008010087 */
[-C--:B------:R-:W-:Y:S01]  /*a760*/  ISETP.GE.AND P0, PT, R216, R206.reuse, PT ;  /* 0x000000ced800720c */ /* 0x080fe20003f06270 */
[----:B------:R-:W-:Y:S01]  /*a770*/  FMUL.FTZ R135, R170, c[0x0][0x2ec] ;  /* 0x0000bb00aa877a20 */ /* 0x000fe20000410000 */
[----:B------:R-:W-:Y:S01]  /*a780*/  FSEL R168, R168, -INF , !P4 ;  /* 0xff800000a8a87808 */ /* 0x000fe20006000000 */
[----:B------:R-:W-:Y:S01]  /*a790*/  IMAD.MOV.U32 R220, RZ, RZ, R212 ;  /* 0x000000ffffdc7224 */ /* 0x000fe200078e00d4 */
[----:B------:R-:W-:Y:S01]  /*a7a0*/  FSEL R169, R9, -INF , !P5 ;  /* 0xff80000009a97808 */ /* 0x000fe20006800000 */
[----:B------:R-:W1:Y:S01]  /*a7b0*/  MUFU.TANH R141, R141 ;  /* 0x0000008d008d7308 */ /* 0x000e620000002400 */
[----:B------:R-:W-:Y:S01]  /*a7c0*/  ISETP.GE.AND P4, PT, R12, R209, PT ;  /* 0x000000d10c00720c */ /* 0x000fe20003f86270 */
[----:B--2---:R-:W-:Y:S01]  /*a7d0*/  FFMA.FTZ R23, R224, -UR24, R139 ;  /* 0x80000018e0177c23 */ /* 0x004fe2000801008b */
[----:B------:R-:W-:Y:S01]  /*a7e0*/  ISETP.GE.AND P5, PT, R12, R206, PT ;  /* 0x000000ce0c00720c */ /* 0x000fe20003fa6270 */
[----:B------:R-:W-:Y:S01]  /*a7f0*/  FMUL.FTZ R9, R164, c[0x0][0x2ec] ;  /* 0x0000bb00a4097a20 */ /* 0x000fe20000410000 */
[----:B------:R-:W-:-:S02]  /*a800*/  ISETP.LT.OR P6, PT, R216, R210, P6 ;  /* 0x000000d2d800720c */ /* 0x000fc400037c1670 */
[-C--:B------:R-:W-:Y:S01]  /*a810*/  ISETP.LT.OR P0, PT, R216, R207.reuse, P0 ;  /* 0x000000cfd800720c */ /* 0x080fe20000701670 */
[----:B------:R-:W2:Y:S01]  /*a820*/  MUFU.TANH R33, R33 ;  /* 0x0000002100217308 */ /* 0x000ea20000002400 */
[C---:B------:R-:W-:Y:S01]  /*a830*/  ISETP.LT.OR P4, PT, R12.reuse, R210, P4 ;  /* 0x000000d20c00720c */ /* 0x040fe20002781670 */
[----:B---3--:R-:W-:Y:S01]  /*a840*/  FFMA.FTZ R142, R227, -UR24, R142 ;  /* 0x80000018e38e7c23 */ /* 0x008fe2000801008e */
[----:B------:R-:W-:Y:S02]  /*a850*/  ISETP.LT.OR P5, PT, R12, R207, P5 ;  /* 0x000000cf0c00720c */ /* 0x000fe40002fa1670 */
[----:B------:R-:W-:Y:S02]  /*a860*/  FSEL R20, R20, -INF , !P6 ;  /* 0xff80000014147808 */ /* 0x000fe40007000000 */
[----:B------:R-:W-:Y:S01]  /*a870*/  FSEL R23, R23, -INF , !P0 ;  /* 0xff80000017177808 */ /* 0x000fe20004000000 */
[----:B------:R-:W3:Y:S01]  /*a880*/  MUFU.TANH R32, R32 ;  /* 0x0000002000207308 */ /* 0x000ee20000002400 */
[----:B------:R-:W-:Y:S01]  /*a890*/  ISETP.GE.AND P6, PT, R222, R209, PT ;  /* 0x000000d1de00720c */ /* 0x000fe20003fc6270 */
[----:B-1----:R-:W-:Y:S01]  /*a8a0*/  FFMA.FTZ R141, R230, -UR24, R141 ;  /* 0x80000018e68d7c23 */ /* 0x002fe2000801008d */
[----:B------:R-:W-:-:S02]  /*a8b0*/  ISETP.GE.AND P0, PT, R222, R206, PT ;  /* 0x000000cede00720c */ /* 0x000fc40003f06270 */
[CC--:B------:R-:W-:Y:S02]  /*a8c0*/  ISETP.LT.OR P6, PT, R222.reuse, R210.reuse, P6 ;  /* 0x000000d2de00720c */ /* 0x0c0fe400037c1670 */
[----:B------:R-:W-:Y:S01]  /*a8d0*/  ISETP.LT.OR P0, PT, R222, R207, P0 ;  /* 0x000000cfde00720c */ /* 0x000fe20000701670 */
[----:B------:R1:W4:Y:S01]  /*a8e0*/  MUFU.TANH R11, R22 ;  /* 0x00000016000b7308 */ /* 0x0003220000002400 */
[----:B--2---:R-:W-:Y:S01]  /*a8f0*/  FFMA.FTZ R16, R16, -UR24, R33 ;  /* 0x8000001810107c23 */ /* 0x004fe20008010021 */
[----:B------:R-:W-:Y:S02]  /*a900*/  FSEL R170, R142, -INF , !P6 ;  /* 0xff8000008eaa7808 */ /* 0x000fe40007000000 */
[-C--:B------:R-:W-:Y:S02]  /*a910*/  ISETP.GE.AND P6, PT, R228, R209.reuse, PT ;  /* 0x000000d1e400720c */ /* 0x080fe40003fc6270 */
[----:B------:R-:W-:Y:S02]  /*a920*/  FSEL R154, R16, -INF , !P4 ;  /* 0xff800000109a7808 */ /* 0x000fe40006000000 */
[----:B------:R-:W2:Y:S01]  /*a930*/  MUFU.TANH R8, R135 ;  /* 0x0000008700087308 */ /* 0x000ea20000002400 */
[----:B------:R-:W-:Y:S01]  /*a940*/  ISETP.GE.AND P4, PT, R18, R209, PT ;  /* 0x000000d11200720c */ /* 0x000fe20003f86270 */
[----:B---3--:R-:W-:Y:S01]  /*a950*/  FFMA.FTZ R13, R13, -UR24, R32 ;  /* 0x800000180d0d7c23 */ /* 0x008fe20008010020 */
[----:B------:R-:W-:-:S02]  /*a960*/  ISETP.LT.OR P6, PT, R228, R210, P6 ;  /* 0x000000d2e400720c */ /* 0x000fc400037c1670 */
[----:B------:R-:W-:Y:S02]  /*a970*/  ISETP.LT.OR P4, PT, R18, R210, P4 ;  /* 0x000000d21200720c */ /* 0x000fe40002781670 */
[----:B------:R-:W-:Y:S01]  /*a980*/  FSEL R164, R13, -INF , !P6 ;  /* 0xff8000000da47808 */ /* 0x000fe20007000000 */
[----:B------:R3:W5:Y:S01]  /*a990*/  MUFU.TANH R12, R9 ;  /* 0x00000009000c7308 */ /* 0x0007620000002400 */
[----:B-1----:R-:W-:Y:S01]  /*a9a0*/  FMUL.FTZ R22, R171, c[0x0][0x2ec] ;  /* 0x0000bb00ab167a20 */ /* 0x002fe20000410000 */
[----:B------:R-:W-:Y:S01]  /*a9b0*/  FSEL R171, R141, -INF , !P0 ;  /* 0xff8000008dab7808 */ /* 0x000fe20004000000 */
[----:B----4-:R-:W-:Y:S01]  /*a9c0*/  FFMA.FTZ R11, R14, -UR24, R11 ;  /* 0x800000180e0b7c23 */ /* 0x010fe2000801000b */
[C---:B------:R-:W-:Y:S02]  /*a9d0*/  ISETP.GE.AND P0, PT, R228.reuse, R206, PT ;  /* 0x000000cee400720c */ /* 0x040fe40003f06270 */
[----:B------:R-:W-:Y:S02]  /*a9e0*/  ISETP.GE.AND P6, PT, R15, R209, PT ;  /* 0x000000d10f00720c */ /* 0x000fe40003fc6270 */
[----:B------:R-:W1:Y:S01]  /*a9f0*/  MUFU.TANH R10, R10 ;  /* 0x0000000a000a7308 */ /* 0x000e620000002400 */
[----:B------:R-:W-:Y:S01]  /*aa00*/  ISETP.LT.OR P0, PT, R228, R207, P0 ;  /* 0x000000cfe400720c */ /* 0x000fe20000701670 */
[----:B--2---:R-:W-:Y:S01]  /*aa10*/  FFMA.FTZ R17, R17, -UR24, R8 ;  /* 0x8000001811117c23 */ /* 0x004fe20008010008 */
[----:B------:R-:W-:-:S02]  /*aa20*/  ISETP.LT.OR P6, PT, R15, R210, P6 ;  /* 0x000000d20f00720c */ /* 0x000fc400037c1670 */
[----:B------:R-:W-:Y:S02]  /*aa30*/  FSEL R163, R11, -INF , !P0 ;  /* 0xff8000000ba37808 */ /* 0x000fe40004000000 */
[-C--:B------:R-:W-:Y:S01]  /*aa40*/  ISETP.GE.AND P0, PT, R15, R206.reuse, PT ;  /* 0x000000ce0f00720c */ /* 0x080fe20003f06270 */
[----:B------:R-:W2:Y:S01]  /*aa50*/  MUFU.TANH R22, R22 ;  /* 0x0000001600167308 */ /* 0x000ea20000002400 */
[----:B---3--:R-:W-:Y:S01]  /*aa60*/  FMUL.FTZ R9, R166, c[0x0][0x2ec] ;  /* 0x0000bb00a6097a20 */ /* 0x008fe20000410000 */
[----:B------:R-:W-:Y:S01]  /*aa70*/  FSEL R151, R17, -INF , !P5 ;  /* 0xff80000011977808 */ /* 0x000fe20006800000 */
[----:B-----5:R-:W-:Y:S01]  /*aa80*/  FFMA.FTZ R12, R31, -UR24, R12 ;  /* 0x800000181f0c7c23 */ /* 0x020fe2000801000c */
[----:B------:R-:W-:Y:S02]  /*aa90*/  ISETP.LT.OR P0, PT, R15, R207, P0 ;  /* 0x000000cf0f00720c */ /* 0x000fe40000701670 */
[----:B------:R-:W-:Y:S02]  /*aaa0*/  ISETP.GE.AND P5, PT, R18, R206, PT ;  /* 0x000000ce1200720c */ /* 0x000fe40003fa6270 */
[----:B------:R-:W-:Y:S01]  /*aab0*/  I2F R235, R235 ;  /* 0x000000eb00eb7306 */ /* 0x000fe20000201400 */
[----:B------:R-:W-:Y:S01]  /*aac0*/  FSEL R138, R12, -INF , !P4 ;  /* 0xff8000000c8a7808 */ /* 0x000fe20006000000 */
[----:B-1----:R-:W-:Y:S01]  /*aad0*/  FFMA.FTZ R10, R19, -UR24, R10 ;  /* 0x80000018130a7c23 */ /* 0x002fe2000801000a */
[----:B------:R-:W-:Y:S01]  /*aae0*/  BAR.SYNC.DEFER_BLOCKING 0x0 ;  /* 0x0000000000007b1d */ /* 0x000fe20000010000 */
[----:B------:R-:W-:-:S02]  /*aaf0*/  PLOP3.LUT P4, PT, PT, PT, UP0, 0x80, 0x0 ;  /* 0x000000000000781c */ /* 0x000fc40003f8f008 */
[----:B------:R-:W-:Y:S01]  /*ab00*/  ISETP.LT.OR P5, PT, R18, R207, P5 ;  /* 0x000000cf1200720c */ /* 0x000fe20002fa1670 */
[----:B--2---:R-:W-:Y:S02]  /*ab10*/  FFMA.FTZ R22, R29, -UR24, R22 ;  /* 0x800000181d167c23 */ /* 0x004fe40008010016 */
[----:B------:R-:W1:Y:S01]  /*ab20*/  MUFU.TANH R8, R165 ;  /* 0x000000a500087308 */ /* 0x000e620000002400 */
[----:B------:R-:W-:Y:S02]  /*ab30*/  FSEL R152, R10, -INF , !P6 ;  /* 0xff8000000a987808 */ /* 0x000fe40007000000 */
[----:B------:R-:W-:Y:S02]  /*ab40*/  ISETP.GE.AND P6, PT, R30, R209, PT ;  /* 0x000000d11e00720c */ /* 0x000fe40003fc6270 */
[----:B------:R-:W-:Y:S02]  /*ab50*/  FSEL R137, R22, -INF , !P0 ;  /* 0xff80000016897808 */ /* 0x000fe40004000000 */
[C---:B------:R-:W-:Y:S01]  /*ab60*/  ISETP.GE.AND P0, PT, R30.reuse, R206, PT ;  /* 0x000000ce1e00720c */ /* 0x040fe20003f06270 */
[----:B------:R-:W2:Y:S01]  /*ab70*/  MUFU.TANH R9, R9 ;  /* 0x0000000900097308 */ /* 0x000ea20000002400 */
[----:B------:R-:W-:-:S02]  /*ab80*/  ISETP.LT.OR P6, PT, R30, R210, P6 ;  /* 0x000000d21e00720c */ /* 0x000fc400037c1670 */
[----:B------:R-:W-:-:S05]  /*ab90*/  ISETP.LT.OR P0, PT, R30, R207, P0 ;  /* 0x000000cf1e00720c */ /* 0x000fca0000701670 */
        /* <DEDUP_REMOVED lines=80> */
.L_x_6832:
[----:B------:R-:W-:Y:S02]  /*b0a0*/  ULDC UR10, c[0x0][0x198] ;  /* 0x00006600000a7ab9 */ /* 0x000fe40000000800 */
[----:B------:R-:W-:-:S04]  /*b0b0*/  ULEA UR10, -UR10, URZ, 0x6 ;  /* 0x0000003f0a0a7291 */ /* 0x000fc8000f8e313f */
[----:B------:R-:W-:Y:S02]  /*b0c0*/  USHF.R.S32.HI UR8, URZ, 0x1f, UR10 ;  /* 0x0000001f3f087899 */ /* 0x000fe4000801140a */
.L_x_6833:
        /* <DEDUP_REMOVED lines=123> */
.L_x_6835:
[----:B------:R-:W-:Y:S05]  /*b880*/  BSYNC B0 ;  /* 0x0000000000007941 */ /* 0x000fea0003800000 */
.L_x_6834:
[----:B------:R-:W0:Y:S01]  /*b890*/  LDGDEPBAR ;  /* 0x00000000000079af */ /* 0x000e220000000000 */
[----:B--2---:R-:W-:Y:S02]  /*b8a0*/  IMAD.U32 R9, RZ, RZ, UR10 ;  /* 0x0000000aff097e24 */ /* 0x004fe4000f8e00ff */
[----:B------:R-:W-:-:S03]  /*b8b0*/  IMAD.U32 R8, RZ, RZ, UR8 ;  /* 0x00000008ff087e24 */ /* 0x000fc6000f8e00ff */
[----:B------:R-:W-:-:S04]  /*b8c0*/  LEA R214, P0, R9, R214, 0x1 ;  /* 0x000000d609d67211 */ /* 0x000fc800078008ff */
[----:B------:R-:W-:Y:S02]  /*b8d0*/  LEA.HI.X R215, R9, R215, R8, 0x1, P0 ;  /* 0x000000d709d77211 */ /* 0x000fe400000f0c08 */
.L_x_6831:
        /* <DEDUP_REMOVED lines=43> */
[----:B------:R-:W-:Y:S01]  /*bb90*/  FSETP.NEU.FTZ.AND P0, PT, R145, -INF , PT ;  /* 0xff8000009100780b */ /* 0x000fe20003f1d000 */
[----:B------:R-:W1:Y:S01]  /*bba0*/  LDSM.16.MT88.4 R8, [R193+0xc000] ;  /* 0x00c00000c108783b */ /* 0x000e620000004200 */
[C---:B------:R-:W-:Y:S01]  /*bbb0*/  FSETP.NEU.FTZ.AND P1, PT, R146.reuse, -INF , PT ;  /* 0xff8000009200780b */ /* 0x040fe20003f3d000 */
[----:B------:R-:W-:Y:S01]  /*bbc0*/  FMUL.FTZ R153, R146, c[0x0][0x23c] ;  /* 0x00008f0092997a20 */ /* 0x000fe20000410000 */
[----:B------:R-:W-:-:S04]  /*bbd0*/  FSEL R150, R150, RZ, P0 ;  /* 0x000000ff96967208 */ /* 0x000fc80000000000 */
[----:B------:R-:W-:Y:S01]  /*bbe0*/  FSEL R153, R153, RZ, P1 ;  /* 0x000000ff99997208 */ /* 0x000fe20000800000 */
[--C-:B------:R-:W-:Y:S02]  /*bbf0*/  FFMA.FTZ R140, R0, c[0x0][0x23c], -R150.reuse ;  /* 0x00008f00008c7a23 */ /* 0x100fe40000010896 */
[----:B------:R-:W-:Y:S01]  /*bc00*/  FFMA.FTZ R0, R5, c[0x0][0x23c], -R150 ;  /* 0x00008f0005007a23 */ /* 0x000fe20000010896 */
[----:B------:R-:W-:Y:S01]  /*bc10*/  FSEL R5, R146, RZ, P1 ;  /* 0x000000ff92057208 */ /* 0x000fe20000800000 */
[--C-:B------:R-:W-:Y:S01]  /*bc20*/  FFMA.FTZ R141, R6, c[0x0][0x23c], -R153.reuse ;  /* 0x00008f00068d7a23 */ /* 0x100fe20000010899 */
[----:B------:R-:W-:Y:S01]  /*bc30*/  FSEL R6, R145, RZ, P0 ;  /* 0x000000ff91067208 */ /* 0x000fe20000000000 */
[----:B------:R-:W-:Y:S01]  /*bc40*/  FFMA.FTZ R144, R4, c[0x0][0x23c], -R153 ;  /* 0x00008f0004907a23 */ /* 0x000fe20000010899 */
[----:B------:R-:W-:Y:S01]  /*bc50*/  MUFU.EX2 R140, R140 ;  /* 0x0000008c008c7308 */ /* 0x000fe20000000800 */
[----:B------:R-:W-:Y:S02]  /*bc60*/  FADD.FTZ R4, R132, -R5 ;  /* 0x8000000584047221 */ /* 0x000fe40000010000 */
[----:B------:R-:W-:Y:S01]  /*bc70*/  FADD.FTZ R6, R3, -R6 ;  /* 0x8000000603067221 */ /* 0x000fe20000010000 */
[----:B------:R-:W-:Y:S01]  /*bc80*/  LDSM.16.MT88.4 R132, [R194+0xc800] ;  /* 0x00c80000c284783b */ /* 0x000fe20000004200 */
[----:B------:R-:W-:-:S02]  /*bc90*/  FFMA.FTZ R142, R2, c[0x0][0x23c], -R153 ;  /* 0x00008f00028e7a23 */ /* 0x000fc40000010899 */
[--C-:B------:R-:W-:Y:S01]  /*bca0*/  FFMA.FTZ R143, R34, c[0x0][0x23c], -R153.reuse ;  /* 0x00008f00228f7a23 */ /* 0x100fe20000010899 */
[----:B------:R-:W-:Y:S01]  /*bcb0*/  MUFU.EX2 R144, R144 ;  /* 0x0000009000907308 */ /* 0x000fe20000000800 */
[--C-:B------:R-:W-:Y:S02]  /*bcc0*/  FFMA.FTZ R2, R35, c[0x0][0x23c], -R150.reuse ;  /* 0x00008f0023027a23 */ /* 0x100fe40000010896 */
[----:B------:R-:W-:Y:S01]  /*bcd0*/  FFMA.FTZ R147, R7, c[0x0][0x23c], -R150 ;  /* 0x00008f0007937a23 */ /* 0x000fe20000010896 */
[----:B------:R-:W-:Y:S01]  /*bce0*/  LDSM.16.MT88.4 R32, [R193+0xc800] ;  /* 0x00c80000c120783b */ /* 0x000fe20000004200 */
[----:B------:R-:W-:Y:S02]  /*bcf0*/  FMUL.FTZ R148, R4, c[0x0][0x23c] ;  /* 0x00008f0004947a20 */ /* 0x000fe40000410000 */
[----:B------:R-:W-:Y:S01]  /*bd00*/  FMUL.FTZ R3, R6, c[0x0][0x23c] ;  /* 0x00008f0006037a20 */ /* 0x000fe20000410000 */
[----:B------:R-:W2:Y:S01]  /*bd10*/  MUFU.EX2 R143, R143 ;  /* 0x0000008f008f7308 */ /* 0x000ea20000000800 */
[----:B------:R-:W-:-:S02]  /*bd20*/  FFMA.FTZ R155, R28, c[0x0][0x23c], -R153 ;  /* 0x00008f001c9b7a23 */ /* 0x000fc40000010899 */
[--C-:B------:R-:W-:Y:S01]  /*bd30*/  FFMA.FTZ R156, R26, c[0x0][0x23c], -R153.reuse ;  /* 0x00008f001a9c7a23 */ /* 0x100fe20000010899 */
[----:B------:R-:W-:Y:S01]  /*bd40*/  LDSM.16.MT88.4 R28, [R192+0xc800] ;  /* 0x00c80000c01c783b */ /* 0x000fe20000004200 */
[--C-:B------:R-:W-:Y:S02]  /*bd50*/  FFMA.FTZ R157, R24, c[0x0][0x23c], -R153.reuse ;  /* 0x00008f00189d7a23 */ /* 0x100fe40000010899 */
[--C-:B------:R-:W-:Y:S01]  /*bd60*/  FFMA.FTZ R158, R20, c[0x0][0x23c], -R153.reuse ;  /* 0x00008f00149e7a23 */ /* 0x100fe20000010899 */
[----:B------:R-:W-:Y:S01]  /*bd70*/  MUFU.EX2 R142, R142 ;  /* 0x0000008e008e7308 */ /* 0x000fe20000000800 */
[--C-:B------:R-:W-:Y:S02]  /*bd80*/  FFMA.FTZ R159, R25, c[0x0][0x23c], -R150.reuse ;  /* 0x00008f00199f7a23 */ /* 0x100fe40000010896 */
[--C-:B------:R-:W-:Y:S02]  /*bd90*/  FFMA.FTZ R162, R27, c[0x0][0x23c], -R150.reuse ;  /* 0x00008f001ba27a23 */ /* 0x100fe40000010896 */
[--C-:B------:R-:W-:Y:S01]  /*bda0*/  FFMA.FTZ R160, R21, c[0x0][0x23c], -R150.reuse ;  /* 0x00008f0015a07a23 */ /* 0x100fe20000010896 */
[----:B------:R-:W-:Y:S01]  /*bdb0*/  LDSM.16.MT88.4 R24, [R196+0xe800] ;  /* 0x00e80000c418783b */ /* 0x000fe20000004200 */
[----:B------:R-:W-:Y:S01]  /*bdc0*/  FFMA.FTZ R161, R23, c[0x0][0x23c], -R150 ;  /* 0x00008f0017a17a23 */ /* 0x000fe20000010896 */
[----:B------:R-:W3:Y:S01]  /*bdd0*/  MUFU.EX2 R141, R141 ;  /* 0x0000008d008d7308 */ /* 0x000ee20000000800 */
[----:B--2---:R-:W-:Y:S01]  /*bde0*/  F2FP.BF16.PACK_AB R4, R143, R144 ;  /* 0x000000908f04723e */ /* 0x004fe200000010ff */
[----:B------:R-:W-:Y:S01]  /*bdf0*/  LDSM.16.MT88.4 R20, [R194+0xe800] ;  /* 0x00e80000c214783b */ /* 0x000fe20000004200 */
[----:B------:R-:W-:-:S02]  /*be00*/  FFMA.FTZ R166, R168, c[0x0][0x23c], -R153 ;  /* 0x00008f00a8a67a23 */ /* 0x000fc40000010899 */
[--C-:B------:R-:W-:Y:S02]  /*be10*/  FFMA.FTZ R167, R164, c[0x0][0x23c], -R153.reuse ;  /* 0x00008f00a4a77a23 */ /* 0x100fe40000010899 */
[--C-:B------:R-:W-:Y:S01]  /*be20*/  FFMA.FTZ R165, R172, c[0x0][0x23c], -R153.reuse ;  /* 0x00008f00aca57a23 */ /* 0x100fe20000010899 */
[----:B------:R-:W2:Y:S01]  /*be30*/  MUFU.EX2 R2, R2 ;  /* 0x0000000200027308 */ /* 0x000ea20000000800 */
[----:B------:R-:W-:Y:S02]  /*be40*/  FFMA.FTZ R170, R170, c[0x0][0x23c], -R153 ;  /* 0x00008f00aaaa7a23 */ /* 0x000fe40000010899 */
[--C-:B------:R-:W-:Y:S02]  /*be50*/  FFMA.FTZ R164, R173, c[0x0][0x23c], -R150.reuse ;  /* 0x00008f00ada47a23 */ /* 0x100fe40000010896 */
[--C-:B------:R-:W-:Y:S02]  /*be60*/  FFMA.FTZ R171, R171, c[0x0][0x23c], -R150.reuse ;  /* 0x00008f00abab7a23 */ /* 0x100fe40000010896 */
[--C-:B------:R-:W-:Y:S01]  /*be70*/  FFMA.FTZ R168, R169, c[0x0][0x23c], -R150.reuse ;  /* 0x00008f00a9a87a23 */ /* 0x100fe20000010896 */
[----:B------:R-:W-:Y:S01]  /*be80*/  MUFU.EX2 R0, R0 ;  /* 0x0000000000007308 */ /* 0x000fe20000000800 */
[----:B---3--:R-:W-:Y:S01]  /*be90*/  F2FP.BF16.PACK_AB R6, R141, R142 ;  /* 0x0000008e8d06723e */ /* 0x008fe200000010ff */
[----:B------:R-:W-:-:S02]  /*bea0*/  FFMA.FTZ R163, R163, c[0x0][0x23c], -R150 ;  /* 0x00008f00a3a37a23 */ /* 0x000fc40000010896 */
[--C-:B------:R-:W-:Y:S02]  /*beb0*/  FFMA.FTZ R169, R152, c[0x0][0x23c], -R153.reuse ;  /* 0x00008f0098a97a23 */ /* 0x100fe40000010899 */
[--C-:B------:R-:W-:Y:S02]  /*bec0*/  FFMA.FTZ R154, R154, c[0x0][0x23c], -R153.reuse ;  /* 0x00008f009a9a7a23 */ /* 0x100fe40000010899 */
        /* <DEDUP_REMOVED lines=65> */
[----:B------:R-:W3:Y:S01]  /*c2e0*/  MUFU.EX2 R165, R165 ;  /* 0x000000a500a57308 */ /* 0x000ee20000000800 */
[----:B------:R-:W-:Y:S01]  /*c2f0*/  FMUL.FTZ R107, R107, R3 ;  /* 0x000000036b6b7220 */ /* 0x000fe20000410000 */
[----:B------:R-:W-:Y:S01]  /*c300*/  HMMA.16816.F32.BF16 R40, R4, R14, R40 ;  /* 0x0000000e0428723c */ /* 0x000fe20000041828 */
[----:B------:R-:W2:Y:S01]  /*c310*/  LDSM.16.MT88.4 R12, [R192+0xe000] ;  /* 0x00e00000c00c783b */ /* 0x000ea20000004200 */
        /* <DEDUP_REMOVED lines=31> */
[C---:B--2---:R-:W-:Y:S01]  /*c510*/  HMMA.16816.F32.BF16 R60, R4.reuse, R12, R60 ;  /* 0x0000000c043c723c */ /* 0x044fe2000004183c */
[-C--:B------:R-:W-:Y:S02]  /*c520*/  FMUL.FTZ R52, R52, R148.reuse ;  /* 0x0000009434347220 */ /* 0x080fe40000410000 */
[-C--:B------:R-:W-:Y:S02]  /*c530*/  FMUL.FTZ R53, R53, R148.reuse ;  /* 0x0000009435357220 */ /* 0x080fe40000410000 */
[-C--:B------:R-:W-:Y:S01]  /*c540*/  FMUL.FTZ R54, R54, R3.reuse ;  /* 0x0000000336367220 */ /* 0x080fe20000410000 */
[----:B------:R-:W-:Y:S01]  /*c550*/  MUFU.EX2 R168, R168 ;  /* 0x000000a800a87308 */ /* 0x000fe20000000800 */
        /* <DEDUP_REMOVED lines=83> */
[----:B------:R-:W-:Y:S02]  /*ca90*/  FADD.FTZ R161, R161, R160 ;  /* 0x000000a0a1a17221 */ /* 0x000fe40000010000 */
[----:B---3--:R-:W-:-:S03]  /*caa0*/  FADD.FTZ R3, R165, R158 ;  /* 0x0000009ea5037221 */ /* 0x008fc60000010000 */
[----:B------:R-:W-:Y:S01]  /*cab0*/  HMMA.16816.F32.BF16 R124, R4, R14, R124 ;  /* 0x0000000e047c723c */ /* 0x000fe2000004187c */
[----:B------:R-:W1:Y:S01]  /*cac0*/  LDSM.16.MT88.4 R12, [R196+0x10800] ;  /* 0x01080000c40c783b */ /* 0x000e620000004200 */
[----:B------:R-:W-:-:S06]  /*cad0*/  FADD.FTZ R3, R170, R3 ;  /* 0x00000003aa037221 */ /* 0x000fcc0000010000 */
        /* <DEDUP_REMOVED lines=33> */
[----:B------:R-:W-:-:S02]  /*ccf0*/  F2FP.BF16.PACK_AB R4, R170, R165 ;  /* 0x000000a5aa04723e */ /* 0x000fc400000010ff */
[----:B------:R-:W-:Y:S01]  /*cd00*/  F2FP.BF16.PACK_AB R5, R171, R164 ;  /* 0x000000a4ab05723e */ /* 0x000fe200000010ff */
[----:B------:R-:W-:Y:S01]  /*cd10*/  FADD.FTZ R164, R164, R161 ;  /* 0x000000a1a4a47221 */ /* 0x000fe20000010000 */
[----:B------:R-:W-:Y:S01]  /*cd20*/  F2FP.BF16.PACK_AB R6, R167, R166 ;  /* 0x000000a6a706723e */ /* 0x000fe200000010ff */
[----:B------:R-:W-:Y:S01]  /*cd30*/  FADD.FTZ R166, R166, R3 ;  /* 0x00000003a6a67221 */ /* 0x000fe20000010000 */
[----:B------:R-:W-:Y:S01]  /*cd40*/  F2FP.BF16.PACK_AB R7, R163, R168 ;  /* 0x000000a8a307723e */ /* 0x000fe200000010ff */
[----:B------:R-:W-:Y:S01]  /*cd50*/  FADD.FTZ R171, R171, R164 ;  /* 0x000000a4abab7221 */ /* 0x000fe20000010000 */
[----:B------:R-:W-:Y:S01]  /*cd60*/  MOV R3, R145 ;  /* 0x0000009100037202 */ /* 0x000fe20000000f00 */
[----:B------:R-:W-:Y:S02]  /*cd70*/  FADD.FTZ R167, R167, R166 ;  /* 0x000000a6a7a77221 */ /* 0x000fe40000010000 */
        /* <DEDUP_REMOVED lines=79> */
.L_x_6828:
        /* <DEDUP_REMOVED lines=45> */
.L_x_6840:
        /* <DEDUP_REMOVED lines=76> */
.L_x_6837:
        /* <DEDUP_REMOVED lines=57> */
[----:B------:R-:W-:Y:S05]  /*dd90*/  PLOP3.LUT P0, PT, PT, PT, UP2, 0x80, 0x0 ;  /* 0x000000000000781c */ /* 0x000fea0003f0f028 */
        /* <DEDUP_REMOVED lines=308> */
[----:B--2---:R-:W-:Y:S02]  /*f0e0*/  MOV R14, UR4 ;  /* 0x00000004000e7c02 */ /* 0x004fe40008000f00 */
[----:B---3--:R-:W-:Y:S01]  /*f0f0*/  MOV R12, UR32 ;  /* 0x00000020000c7c02 */ /* 0x008fe20008000f00 */
[----:B------:R-:W-:Y:S04]  /*f100*/  UIADD3 UR32, UR37, -UR35, URZ ;  /* 0x8000002325207290 */ /* 0x000fe8000fffe03f */
[----:B------:R-:W-:Y:S01]  /*f110*/  UIMAD UR32, UR32, UR6, -UR9 ;  /* 0x00000006202072a4 */ /* 0x000fe2000f8e0a09 */
[----:B----4-:R-:W-:Y:S01]  /*f120*/  IMAD.U32 R15, RZ, RZ, UR5 ;  /* 0x00000005ff0f7e24 */ /* 0x010fe2000f8e00ff */
[----:B------:R-:W-:Y:S04]  /*f130*/  ULDC.64 UR4, c[0x0][0x198] ;  /* 0x0000660000047ab9 */ /* 0x000fe80000000a00 */
[----:B------:R-:W2:Y:S02]  /*f140*/  LDG.E R7, [R14.64] ;  /* 0x0000001c0e077981 */ /* 0x000ea4000c1e1900 */
[----:B------:R-:W-:Y:S01]  /*f150*/  USHF.R.S32.HI UR26, URZ, 0x1f, UR32 ;  /* 0x0000001f3f1a7899 */ /* 0x000fe20008011420 */
[----:B-----5:R-:W-:Y:S01]  /*f160*/  IMAD.U32 R13, RZ, RZ, UR33 ;  /* 0x00000021ff0d7e24 */ /* 0x020fe2000f8e00ff */
        /* <DEDUP_REMOVED lines=14> */
.L_x_6839:
        /* <DEDUP_REMOVED lines=89> */
.L_x_6838:
[----:B--234-:R-:W-:Y:S01]  /*f7e0*/  IMAD.U32 R16, RZ, RZ, UR25 ;  /* 0x00000019ff107e24 */ /* 0x01cfe2000f8e00ff */
[----:B------:R-:W-:Y:S03]  /*f7f0*/  UISETP.GT.AND UP2, UPT, UR25, UR19, UPT ;  /* 0x000000131900728c */ /* 0x000fe6000bf44270 */
[----:B------:R-:W-:Y:S05]  /*f800*/  IMAD R16, R16, 0x40, R203 ;  /* 0x0000004010107824 */ /* 0x000fea00078e02cb */
[C---:B------:R-:W-:Y:S02]  /*f810*/  IADD3 R4, R211.reuse, -R16, RZ ;  /* 0x80000010d3047210 */ /* 0x040fe40007ffe0ff */
[----:B------:R-:W-:Y:S02]  /*f820*/  IADD3 R14, R16, 0x1, RZ ;  /* 0x00000001100e7810 */ /* 0x000fe40007ffe0ff */
[----:B------:R-:W-:Y:S01]  /*f830*/  IABS R8, R4 ;  /* 0x0000000400087213 */ /* 0x000fe20000000000 */
[----:B------:R-:W-:Y:S01]  /*f840*/  IMAD.IADD R4, R208, 0x1, -R16 ;  /* 0x00000001d0047824 */ /* 0x000fe200078e0a10 */
[C---:B------:R-:W-:Y:S02]  /*f850*/  IADD3 R12, R16.reuse, 0x8, RZ ;  /* 0x00000008100c7810 */ /* 0x040fe40007ffe0ff */
        /* <DEDUP_REMOVED lines=13> */
[----:B------:R-:W-:Y:S02]  /*f930*/  IADD3 R19, R16, 0x20, RZ ;  /* 0x0000002010137810 */ /* 0x000fe40007ffe0ff */
[----:B------:R-:W-:Y:S02]  /*f940*/  IABS R23, R4 ;  /* 0x0000000400177213 */ /* 0x000fe40000000000 */
[C---:B------:R-:W-:Y:S02]  /*f950*/  IADD3 R4, R211.reuse, -R6, RZ ;  /* 0x80000006d3047210 */ /* 0x040fe40007ffe0ff */
[C---:B------:R-:W-:Y:S02]  /*f960*/  IADD3 R5, R211.reuse, -R24, RZ ;  /* 0x80000018d3057210 */ /* 0x040fe40007ffe0ff */
[----:B------:R-:W-:Y:S01]  /*f970*/  IABS R30, R4 ;  /* 0x00000004001e7213 */ /* 0x000fe20000000000 */
[C---:B------:R-:W-:Y:S01]  /*f980*/  IMAD.IADD R4, R211.reuse, 0x1, -R21 ;  /* 0x00000001d3047824 */ /* 0x040fe200078e0a15 */
[----:B------:R-:W-:Y:S01]  /*f990*/  IABS R25, R5 ;  /* 0x0000000500197213 */ /* 0x000fe20000000000 */
[----:B------:R-:W-:Y:S01]  /*f9a0*/  IMAD.IADD R5, R208, 0x1, -R12 ;  /* 0x00000001d0057824 */ /* 0x000fe200078e0a0c */
[----:B------:R-:W-:Y:S01]  /*f9b0*/  IADD3 R13, R16, 0x21, RZ ;  /* 0x00000021100d7810 */ /* 0x000fe20007ffe0ff */
[----:B------:R-:W-:Y:S01]  /*f9c0*/  I2F R23, R23 ;  /* 0x0000001700177306 */ /* 0x000fe20000201400 */
[----:B------:R-:W-:Y:S02]  /*f9d0*/  IABS R15, R4 ;  /* 0x00000004000f7213 */ /* 0x000fe40000000000 */
[C---:B------:R-:W-:Y:S02]  /*f9e0*/  IADD3 R4, R211.reuse, -R26, RZ ;  /* 0x8000001ad3047210 */ /* 0x040fe40007ffe0ff */
[----:B------:R-:W-:Y:S02]  /*f9f0*/  ISETP.GE.AND P4, PT, R14, R210, PT ;  /* 0x000000d20e00720c */ /* 0x000fe40003f86270 */
[----:B------:R-:W-:Y:S01]  /*fa00*/  IABS R28, R4 ;  /* 0x00000004001c7213 */ /* 0x000fe20000000000 */
[----:B------:R-:W-:Y:S01]  /*fa10*/  IMAD.IADD R4, R208, 0x1, -R14 ;  /* 0x00000001d0047824 */ /* 0x000fe200078e0a0e */
[C---:B------:R-:W-:Y:S01]  /*fa20*/  ISETP.GE.AND P0, PT, R14.reuse, R207, PT ;  /* 0x000000cf0e00720c */ /* 0x040fe20003f06270 */
[----:B------:R-:W-:Y:S01]  /*fa30*/  I2F R17, R17 ;  /* 0x0000001100117306 */ /* 0x000fe20000201400 */
[C---:B------:R-:W-:Y:S02]  /*fa40*/  ISETP.GE.OR P4, PT, R14.reuse, R209, !P4 ;  /* 0x000000d10e00720c */ /* 0x040fe40006786670 */
[----:B------:R-:W-:Y:S02]  /*fa50*/  IABS R7, R4 ;  /* 0x0000000400077213 */ /* 0x000fe40000000000 */
[----:B------:R-:W-:Y:S02]  /*fa60*/  IABS R4, R5 ;  /* 0x0000000500047213 */ /* 0x000fe40000000000 */
[C---:B------:R-:W-:Y:S02]  /*fa70*/  IADD3 R5, R211.reuse, -R19, RZ ;  /* 0x80000013d3057210 */ /* 0x040fe40007ffe0ff */
[----:B------:R-:W-:Y:S01]  /*fa80*/  ISETP.GE.OR P0, PT, R14, R206, !P0 ;  /* 0x000000ce0e00720c */ /* 0x000fe20004706670 */
[----:B------:R-:W-:Y:S01]  /*fa90*/  I2F R30, R30 ;  /* 0x0000001e001e7306 */ /* 0x000fe20000201400 */
[----:B------:R-:W-:Y:S01]  /*faa0*/  IABS R22, R5 ;  /* 0x0000000500167213 */ /* 0x000fe20000000000 */
[----:B------:R-:W-:Y:S01]  /*fab0*/  IMAD.IADD R5, R208, 0x1, -R10 ;  /* 0x00000001d0057824 */ /* 0x000fe200078e0a0a */
[C---:B------:R-:W-:Y:S02]  /*fac0*/  ISETP.GE.AND P5, PT, R16.reuse, R210, PT ;  /* 0x000000d21000720c */ /* 0x040fe40003fa6270 */
[C---:B------:R-:W-:Y:S02]  /*fad0*/  ISETP.GE.AND P1, PT, R16.reuse, R207, PT ;  /* 0x000000cf1000720c */ /* 0x040fe40003f26270 */
[----:B------:R-:W-:Y:S02]  /*fae0*/  IABS R9, R5 ;  /* 0x0000000500097213 */ /* 0x000fe40000000000 */
[C---:B------:R-:W-:Y:S01]  /*faf0*/  IADD3 R5, R211.reuse, -R13, RZ ;  /* 0x8000000dd3057210 */ /* 0x040fe20007ffe0ff */
[----:B------:R-:W-:Y:S01]  /*fb00*/  I2F R15, R15 ;  /* 0x0000000f000f7306 */ /* 0x000fe20000201400 */
[C---:B------:R-:W-:Y:S02]  /*fb10*/  ISETP.GE.OR P5, PT, R16.reuse, R209, !P5 ;  /* 0x000000d11000720c */ /* 0x040fe40006fa6670 */
        /* <DEDUP_REMOVED lines=8> */
[----:B------:R-:W-:Y:S02]  /*fba0*/  ISETP.GE.AND P3, PT, R10, R210, PT ;  /* 0x000000d20a00720c */ /* 0x000fe40003f66270 */
[----:B------:R-:W-:Y:S02]  /*fbb0*/  ISETP.GE.AND P6, PT, R12, R207, PT ;  /* 0x000000cf0c00720c */ /* 0x000fe40003fc6270 */
[----:B------:R-:W-:Y:S01]  /*fbc0*/  ISETP.GE.OR P3, PT, R10, R209, !P3 ;  /* 0x000000d10a00720c */ /* 0x000fe20005f66670 */
[----:B------:R-:W-:Y:S01]  /*fbd0*/  I2F R18, R5 ;  /* 0x0000000500127306 */ /* 0x000fe20000201400 */
[----:B------:R-:W-:Y:S02]  /*fbe0*/  ISETP.GE.OR P6, PT, R12, R206, !P6 ;  /* 0x000000ce0c00720c */ /* 0x000fe400077c6670 */
[----:B------:R-:W-:Y:S02]  /*fbf0*/  IADD3 R12, R16, 0x28, RZ ;  /* 0x00000028100c7810 */ /* 0x000fe40007ffe0ff */
[----:B------:R-:W-:Y:S03]  /*fc00*/  IADD3 R27, R208, -R26, RZ ;  /* 0x8000001ad01b7210 */ /* 0x000fe60007ffe0ff */
[----:B------:R-:W-:Y:S01]  /*fc10*/  IMAD.IADD R20, R211, 0x1, -R12 ;  /* 0x00000001d3147824 */ /* 0x000fe200078e0a0c */
[----:B------:R-:W-:Y:S01]  /*fc20*/  IABS R27, R27 ;  /* 0x0000001b001b7213 */ /* 0x000fe20000000000 */
[----:B------:R-:W-:Y:S03]  /*fc30*/  I2F R7, R7 ;  /* 0x0000000700077306 */ /* 0x000fe60000201400 */
        /* <DEDUP_REMOVED lines=9> */
[----:B------:R-:W-:Y:S01]  /*fcd0*/  FFMA.FTZ R3, R8, -UR24, R3 ;  /* 0x8000001808037c23 */ /* 0x000fe20008010003 */
[----:B------:R-:W-:Y:S01]  /*fce0*/  IADD3 R8, R16, 0x29, RZ ;  /* 0x0000002910087810 */ /* 0x000fe20007ffe0ff */
[----:B------:R-:W-:Y:S02]  /*fcf0*/  FFMA.FTZ R216, R11, -UR24, R216 ;  /* 0x800000180bd87c23 */ /* 0x000fe400080100d8 */
[----:B------:R-:W-:Y:S01]  /*fd00*/  FFMA.FTZ R228, R23, -UR24, R228 ;  /* 0x8000001817e47c23 */ /* 0x000fe200080100e4 */
[----:B------:R-:W-:Y:S01]  /*fd10*/  FSEL R11, R3, -INF , !P5 ;  /* 0xff800000030b7808 */ /* 0x000fe20006800000 */
[----:B------:R-:W-:Y:S01]  /*fd20*/  IMAD.IADD R3, R211, 0x1, -R8 ;  /* 0x00000001d3037824 */ /* 0x000fe200078e0a08 */
[----:B------:R-:W-:Y:S01]  /*fd30*/  ISETP.GE.AND P5, PT, R10, R207, PT ;  /* 0x000000cf0a00720c */ /* 0x000fe20003fa6270 */
[----:B------:R-:W-:Y:S01]  /*fd40*/  FFMA.FTZ R218, R17, -UR24, R218 ;  /* 0x8000001811da7c23 */ /* 0x000fe200080100da */
[----:B------:R-:W-:Y:S01]  /*fd50*/  IADD3 R17, R208, -R21, RZ ;  /* 0x80000015d0117210 */ /* 0x000fe20007ffe0ff */
[----:B------:R-:W-:Y:S01]  /*fd60*/  FFMA.FTZ R231, R30, -UR24, R231 ;  /* 0x800000181ee77c23 */ /* 0x000fe200080100e7 */
[----:B------:R-:W-:Y:S01]  /*fd70*/  IABS R3, R3 ;  /* 0x0000000300037213 */ /* 0x000fe20000000000 */
[----:B------:R-:W-:Y:S01]  /*fd80*/  FFMA.FTZ R232, R15, -UR24, R232 ;  /* 0x800000180fe87c23 */ /* 0x000fe200080100e8 */
[----:B------:R-:W-:Y:S01]  /*fd90*/  FSEL R5, R218, -INF , !P1 ;  /* 0xff800000da057808 */ /* 0x000fe20004800000 */
[----:B------:R-:W-:Y:S01]  /*fda0*/  FFMA.FTZ R233, R28, -UR24, R233 ;  /* 0x800000181ce97c23 */ /* 0x000fe200080100e9 */
[----:B------:R1:W2:Y:S01]  /*fdb0*/  I2F R23, R3 ;  /* 0x0000000300177306 */ /* 0x0002a20000201400 */
[-C--:B------:R-:W-:Y:S01]  /*fdc0*/  ISETP.GE.AND P1, PT, R6, R210.reuse, PT ;  /* 0x000000d20600720c */ /* 0x080fe20003f26270 */
[----:B------:R-:W-:Y:S01]  /*fdd0*/  FFMA.FTZ R224, R7, -UR24, R224 ;  /* 0x8000001807e07c23 */ /* 0x000fe200080100e0 */
[----:B------:R-:W-:Y:S01]  /*fde0*/  IADD3 R15, R16, 0x31, RZ ;  /* 0x00000031100f7810 */ /* 0x000fe20007ffe0ff */
[----:B------:R-:W-:Y:S01]  /*fdf0*/  FFMA.FTZ R225, R32, -UR24, R225 ;  /* 0x8000001820e17c23 */ /* 0x000fe200080100e1 */
[----:B------:R-:W-:Y:S01]  /*fe00*/  ISETP.GE.OR P1, PT, R6, R209, !P1 ;  /* 0x000000d10600720c */ /* 0x000fe20004f26670 */
[----:B------:R-:W-:Y:S01]  /*fe10*/  FFMA.FTZ R236, R25, -UR24, R236 ;  /* 0x8000001819ec7c23 */ /* 0x000fe200080100ec */
[----:B------:R-:W-:Y:S01]  /*fe20*/  FSEL R7, R224, -INF , !P0 ;  /* 0xff800000e0077808 */ /* 0x000fe20004000000 */
[----:B------:R-:W-:Y:S01]  /*fe30*/  FFMA.FTZ R227, R4, -UR24, R227 ;  /* 0x8000001804e37c23 */ /* 0x000fe200080100e3 */
[----:B------:R-:W-:Y:S01]  /*fe40*/  FSEL R164, R231, -INF , !P1 ;  /* 0xff800000e7a47808 */ /* 0x000fe20004800000 */
[----:B------:R-:W-:Y:S01]  /*fe50*/  FFMA.FTZ R237, R22, -UR24, R237 ;  /* 0x8000001816ed7c23 */ /* 0x000fe200080100ed */
[----:B------:R-:W-:Y:S01]  /*fe60*/  ISETP.GE.AND P1, PT, R26, R210, PT ;  /* 0x000000d21a00720c */ /* 0x000fe20003f26270 */
[----:B------:R-:W-:Y:S01]  /*fe70*/  FFMA.FTZ R226, R9, -UR24, R226 ;  /* 0x8000001809e27c23 */ /* 0x000fe200080100e2 */
[----:B------:R-:W-:Y:S01]  /*fe80*/  ISETP.GE.AND P0, PT, R24, R207, PT ;  /* 0x000000cf1800720c */ /* 0x000fe20003f06270 */
[----:B------:R-:W-:Y:S01]  /*fe90*/  FFMA.FTZ R241, R14, -UR24, R241 ;  /* 0x800000180ef17c23 */ /* 0x000fe200080100f1 */
[-C--:B------:R-:W-:Y:S01]  /*fea0*/  ISETP.GE.OR P1, PT, R26, R209.reuse, !P1 ;  /* 0x000000d11a00720c */ /* 0x080fe20004f26670 */
[----:B------:R-:W-:Y:S01]  /*feb0*/  FFMA.FTZ R229, R18, -UR24, R229 ;  /* 0x8000001812e57c23 */ /* 0x000fe200080100e5 */
[C---:B------:R-:W-:Y:S02]  /*fec0*/  ISETP.GE.OR P0, PT, R24.reuse, R206, !P0 ;  /* 0x000000ce1800720c */ /* 0x040fe40004706670 */
[----:B------:R-:W-:Y:S02]  /*fed0*/  FSEL R142, R233, -INF , !P1 ;  /* 0xff800000e98e7808 */ /* 0x000fe40004800000 */
[----:B------:R-:W-:Y:S02]  /*fee0*/  ISETP.GE.AND P1, PT, R24, R210, PT ;  /* 0x000000d21800720c */ /* 0x000fe40003f26270 */
[----:B------:R-:W-:Y:S01]  /*fef0*/  IADD3 R28, R208, -R24, RZ ;  /* 0x80000018d01c7210 */ /* 0x000fe20007ffe0ff */
[----:B-1----:R-:W-:Y:S01]  /*ff00*/  IMAD.IADD R3, R211, 0x1, -R15 ;  /* 0x00000001d3037824 */ /* 0x002fe200078e0a0f */
[----:B------:R-:W-:Y:S01]  /*ff10*/  ISETP.GE.OR P1, PT, R24, R209, !P1 ;  /* 0x000000d11800720c */ /* 0x000fe20004f26670 */
[----:B--2---:R-:W-:Y:S01]  /*ff20*/  FFMA.FTZ R244, R23, -UR24, R244 ;  /* 0x8000001817f47c23 */ /* 0x004fe200080100f4 */
[----:B------:R-:W-:Y:S02]  /*ff30*/  ISETP.GE.OR P5, PT, R10, R206, !P5 ;  /* 0x000000ce0a00720c */ /* 0x000fe40006fa6670 */
[----:B------:R-:W-:Y:S02]  /*ff40*/  IABS R3, R3 ;  /* 0x0000000300037213 */ /* 0x000fe40000000000 */
[----:B------:R-:W-:Y:S02]  /*ff50*/  FSEL R10, R225, -INF , !P2 ;  /* 0xff800000e10a7808 */ /* 0x000fe40005000000 */
[----:B------:R-:W1:Y:S01]  /*ff60*/  I2F R24, R3 ;  /* 0x0000000300187306 */ /* 0x000e620000201400 */
[C---:B------:R-:W-:Y:S02]  /*ff70*/  ISETP.GE.AND P2, PT, R21.reuse, R210, PT ;  /* 0x000000d21500720c */ /* 0x040fe40003f46270 */
[----:B------:R-:W-:Y:S02]  /*ff80*/  IABS R17, R17 ;  /* 0x0000001100117213 */ /* 0x000fe40000000000 */
[----:B------:R-:W-:Y:S02]  /*ff90*/  ISETP.GE.OR P2, PT, R21, R209, !P2 ;  /* 0x000000d11500720c */ /* 0x000fe40005746670 */
[----:B------:R-:W-:Y:S02]  /*ffa0*/  IADD3 R4, R16, 0x38, RZ ;  /* 0x0000003810047810 */ /* 0x000fe40007ffe0ff */
[----:B------:R-:W-:Y:S01]  /*ffb0*/  FSEL R162, R232, -INF , !P2 ;  /* 0xff800000e8a27808 */ /* 0x000fe20005000000 */
[----:B------:R-:W2:Y:S01]  /*ffc0*/  I2F R17, R17 ;  /* 0x0000001100117306 */ /* 0x000ea20000201400 */
[----:B------:R-:W-:Y:S02]  /*ffd0*/  ISETP.GE.AND P2, PT, R26, R207, PT ;  /* 0x000000cf1a00720c */ /* 0x000fe40003f46270 */
[----:B------:R-:W-:Y:S02]  /*ffe0*/  FSEL R140, R236, -INF , !P1 ;  /* 0xff800000ec8c7808 */ /* 0x000fe40004800000 */
[----:B------:R-:W-:Y:S02]  /*fff0*/  ISETP.GE.OR P2, PT, R26, R206, !P2 ;  /* 0x000000ce1a00720c */ /* 0x000fe40005746670 */
[----:B------:R-:W-:Y:S02]  /*10000*/  IADD3 R26, R208, -R19, RZ ;  /* 0x80000013d01a7210 */ /* 0x000fe40007ffe0ff */
[----:B------:R-:W-:Y:S02]  /*10010*/  ISETP.GE.AND P1, PT, R19, R210, PT ;  /* 0x000000d21300720c */ /* 0x000fe40003f26270 */
[----:B------:R-:W-:Y:S01]  /*10020*/  IABS R25, R26 ;  /* 0x0000001a00197213 */ /* 0x000fe20000000000 */
[----:B------:R-:W-:Y:S01]  /*10030*/  IMAD.IADD R26, R211, 0x1, -R4 ;  /* 0x00000001d31a7824 */ /* 0x000fe200078e0a04 */
[----:B------:R-:W-:Y:S01]  /*10040*/  ISETP.GE.OR P1, PT, R19, R209, !P1 ;  /* 0x000000d11300720c */ /* 0x000fe20004f26670 */
[----:B-1----:R-:W-:Y:S01]  /*10050*/  FFMA.FTZ R251, R24, -UR24, R251 ;  /* 0x8000001818fb7c23 */ /* 0x002fe200080100fb */
[----:B------:R-:W-:Y:S02]  /*10060*/  IADD3 R22, R208, -R13, RZ ;  /* 0x8000000dd0167210 */ /* 0x000fe40007ffe0ff */
[----:B------:R-:W-:Y:S01]  /*10070*/  IADD3 R3, R16, 0x39, RZ ;  /* 0x0000003910037810 */ /* 0x000fe20007ffe0ff */
[----:B------:R-:W1:Y:S01]  /*10080*/  I2F R25, R25 ;  /* 0x0000001900197306 */ /* 0x000e620000201400 */
[----:B------:R-:W-:Y:S02]  /*10090*/  FSEL R227, R227, -INF , !P6 ;  /* 0xff800000e3e37808 */ /* 0x000fe40007000000 */
[-C--:B------:R-:W-:Y:S01]  /*100a0*/  ISETP.GE.AND P6, PT, R19, R207.reuse, PT ;  /* 0x000000cf1300720c */ /* 0x080fe20003fc6270 */
[----:B------:R-:W-:Y:S01]  /*100b0*/  IMAD.IADD R14, R211, 0x1, -R3 ;  /* 0x00000001d30e7824 */ /* 0x000fe200078e0a03 */
[----:B------:R-:W-:Y:S01]  /*100c0*/  FSEL R160, R237, -INF , !P1 ;  /* 0xff800000eda07808 */ /* 0x000fe20004800000 */
[----:B--2---:R-:W-:Y:S01]  /*100d0*/  FFMA.FTZ R230, R17, -UR24, R230 ;  /* 0x8000001811e67c23 */ /* 0x004fe200080100e6 */
[C---:B------:R-:W-:Y:S02]  /*100e0*/  ISETP.GE.AND P1, PT, R13.reuse, R210, PT ;  /* 0x000000d20d00720c */ /* 0x040fe40003f26270 */
[----:B------:R-:W-:Y:S02]  /*100f0*/  FSEL R9, R226, -INF , !P5 ;  /* 0xff800000e2097808 */ /* 0x000fe40006800000 */
[----:B------:R-:W-:Y:S02]  /*10100*/  ISETP.GE.AND P5, PT, R13, R207, PT ;  /* 0x000000cf0d00720c */ /* 0x000fe40003fa6270 */
[----:B------:R-:W-:Y:S02]  /*10110*/  IABS R26, R26 ;  /* 0x0000001a001a7213 */ /* 0x000fe40000000000 */
[----:B------:R-:W-:Y:S02]  /*10120*/  IABS R22, R22 ;  /* 0x0000001600167213 */ /* 0x000fe40000000000 */
[-C--:B------:R-:W-:Y:S02]  /*10130*/  ISETP.GE.OR P6, PT, R19, R206.reuse, !P6 ;  /* 0x000000ce1300720c */ /* 0x080fe400077c6670 */
[----:B------:R-:W-:Y:S01]  /*10140*/  FSEL R216, R216, -INF , !P4 ;  /* 0xff800000d8d87808 */ /* 0x000fe20006000000 */
[----:B------:R-:W2:Y:S01]  /*10150*/  I2F R19, R26 ;  /* 0x0000001a00137306 */ /* 0x000ea20000201400 */
[C---:B------:R-:W-:Y:S02]  /*10160*/  ISETP.GE.OR P1, PT, R13.reuse, R209, !P1 ;  /* 0x000000d10d00720c */ /* 0x040fe40004f26670 */
[----:B------:R-:W-:Y:S01]  /*10170*/  ISETP.GE.OR P5, PT, R13, R206, !P5 ;  /* 0x000000ce0d00720c */ /* 0x000fe20006fa6670 */
[----:B-1----:R-:W-:Y:S01]  /*10180*/  FFMA.FTZ R240, R25, -UR24, R240 ;  /* 0x8000001819f07c23 */ /* 0x002fe200080100f0 */
[CC--:B------:R-:W-:Y:S02]  /*10190*/  ISETP.GE.AND P4, PT, R6.reuse, R207.reuse, PT ;  /* 0x000000cf0600720c */ /* 0x0c0fe40003f86270 */
[----:B------:R-:W-:Y:S02]  /*101a0*/  IABS R14, R14 ;  /* 0x0000000e000e7213 */ /* 0x000fe40000000000 */
[----:B------:R-:W-:Y:S01]  /*101b0*/  ISETP.GE.OR P4, PT, R6, R206, !P4 ;  /* 0x000000ce0600720c */ /* 0x000fe20006786670 */
[----:B------:R-:W1:Y:S01]  /*101c0*/  I2F R13, R22 ;  /* 0x00000016000d7306 */ /* 0x000e620000201400 */
[----:B------:R-:W-:Y:S02]  /*101d0*/  IADD3 R6, R16, 0x30, RZ ;  /* 0x0000003010067810 */ /* 0x000fe40007ffe0ff */
[----:B------:R-:W-:Y:S02]  /*101e0*/  FSEL R228, R228, -INF , !P3 ;  /* 0xff800000e4e47808 */ /* 0x000fe40005800000 */
[----:B------:R-:W-:Y:S01]  /*101f0*/  ISETP.GE.AND P3, PT, R21, R207, PT ;  /* 0x000000cf1500720c */ /* 0x000fe20003f66270 */
[----:B------:R-:W-:Y:S01]  /*10200*/  IMAD.IADD R29, R211, 0x1, -R6 ;  /* 0x00000001d31d7824 */ /* 0x000fe200078e0a06 */
[----:B------:R-:W-:Y:S02]  /*10210*/  IABS R28, R28 ;  /* 0x0000001c001c7213 */ /* 0x000fe40000000000 */
[----:B------:R-:W-:Y:S01]  /*10220*/  ISETP.GE.OR P3, PT, R21, R206, !P3 ;  /* 0x000000ce1500720c */ /* 0x000fe20005f66670 */
[----:B------:R-:W3:Y:S01]  /*10230*/  I2F R17, R14 ;  /* 0x0000000e00117306 */ /* 0x000ee20000201400 */
[----:B------:R-:W-:Y:S02]  /*10240*/  IABS R29, R29 ;  /* 0x0000001d001d7213 */ /* 0x000fe40000000000 */
[----:B------:R-:W-:Y:S01]  /*10250*/  FSEL R158, R241, -INF , !P1 ;  /* 0xff800000f19e7808 */ /* 0x000fe20004800000 */
[----:B--2---:R-:W-:Y:S01]  /*10260*/  FFMA.FTZ R252, R19, -UR24, R252 ;  /* 0x8000001813fc7c23 */ /* 0x004fe200080100fc */
[----:B------:R-:W-:Y:S02]  /*10270*/  FSEL R163, R229, -INF , !P4 ;  /* 0xff800000e5a37808 */ /* 0x000fe40006000000 */
[C---:B------:R-:W-:Y:S02]  /*10280*/  ISETP.GE.AND P1, PT, R12.reuse, R210, PT ;  /* 0x000000d20c00720c */ /* 0x040fe40003f26270 */
[C---:B------:R-:W-:Y:S01]  /*10290*/  ISETP.GE.AND P4, PT, R12.reuse, R207, PT ;  /* 0x000000cf0c00720c */ /* 0x040fe20003f86270 */
[----:B------:R-:W2:Y:S01]  /*102a0*/  I2F R21, R27 ;  /* 0x0000001b00157306 */ /* 0x000ea20000201400 */
[C---:B------:R-:W-:Y:S02]  /*102b0*/  ISETP.GE.OR P1, PT, R12.reuse, R209, !P1 ;  /* 0x000000d10c00720c */ /* 0x040fe40004f26670 */
[----:B------:R-:W-:Y:S01]  /*102c0*/  ISETP.GE.OR P4, PT, R12, R206, !P4 ;  /* 0x000000ce0c00720c */ /* 0x000fe20006786670 */
[----:B-1----:R-:W-:Y:S01]  /*102d0*/  FFMA.FTZ R238, R13, -UR24, R238 ;  /* 0x800000180dee7c23 */ /* 0x002fe200080100ee */
[----:B------:R-:W-:Y:S02]  /*102e0*/  IADD3 R12, R208, -R12, RZ ;  /* 0x8000000cd00c7210 */ /* 0x000fe40007ffe0ff */
[----:B------:R-:W-:Y:S02]  /*102f0*/  FSEL R156, R243, -INF , !P1 ;  /* 0xff800000f39c7808 */ /* 0x000fe40004800000 */
[----:B------:R-:W-:Y:S01]  /*10300*/  FSEL R161, R230, -INF , !P3 ;  /* 0xff800000e6a17808 */ /* 0x000fe20005800000 */
[----:B------:R-:W1:Y:S01]  /*10310*/  I2F R30, R29 ;  /* 0x0000001d001e7306 */ /* 0x000e620000201400 */
[C---:B------:R-:W-:Y:S02]  /*10320*/  ISETP.GE.AND P1, PT, R8.reuse, R210, PT ;  /* 0x000000d20800720c */ /* 0x040fe40003f26270 */
[C---:B------:R-:W-:Y:S01]  /*10330*/  ISETP.GE.AND P3, PT, R8.reuse, R207, PT ;  /* 0x000000cf0800720c */ /* 0x040fe20003f66270 */
[----:B---3--:R-:W-:Y:S01]  /*10340*/  FFMA.FTZ R250, R17, -UR24, R250 ;  /* 0x8000001811fa7c23 */ /* 0x008fe200080100fa */
[----:B------:R-:W-:Y:S02]  /*10350*/  IABS R12, R12 ;  /* 0x0000000c000c7213 */ /* 0x000fe40000000000 */
[----:B------:R-:W-:Y:S02]  /*10360*/  FMNMX.FTZ R13, R11, R2, !PT ;  /* 0x000000020b0d7209 */ /* 0x000fe40007810000 */
[C---:B------:R-:W-:Y:S01]  /*10370*/  ISETP.GE.OR P1, PT, R8.reuse, R209, !P1 ;  /* 0x000000d10800720c */ /* 0x040fe20004f26670 */
[----:B------:R-:W3:Y:S01]  /*10380*/  I2F R28, R28 ;  /* 0x0000001c001c7306 */ /* 0x000ee20000201400 */
[----:B------:R-:W-:Y:S01]  /*10390*/  ISETP.GE.OR P3, PT, R8, R206, !P3 ;  /* 0x000000ce0800720c */ /* 0x000fe20005f66670 */
[----:B------:R-:W-:Y:S01]  /*103a0*/  IMAD.IADD R8, R208, 0x1, -R8 ;  /* 0x00000001d0087824 */ /* 0x000fe200078e0a08 */
[----:B------:R-:W-:Y:S01]  /*103b0*/  FMNMX.FTZ R13, R216, R13, !PT ;  /* 0x0000000dd80d7209 */ /* 0x000fe20007810000 */
[----:B--2---:R-:W-:Y:S01]  /*103c0*/  FFMA.FTZ R234, R21, -UR24, R234 ;  /* 0x8000001815ea7c23 */ /* 0x004fe200080100ea */
[----:B------:R-:W-:Y:S01]  /*103d0*/  FSEL R154, R244, -INF , !P1 ;  /* 0xff800000f49a7808 */ /* 0x000fe20004800000 */
[----:B------:R-:W-:Y:S01]  /*103e0*/  LDSM.16.MT88.4 R20, [R194+0xc000] ;  /* 0x00c00000c214783b */ /* 0x000fe20000004200 */
[----:B------:R-:W-:Y:S02]  /*103f0*/  IABS R14, R8 ;  /* 0x00000008000e7213 */ /* 0x000fe40000000000 */
[----:B------:R-:W-:Y:S01]  /*10400*/  IADD3 R8, R208, -R6, RZ ;  /* 0x80000006d0087210 */ /* 0x000fe20007ffe0ff */
[----:B------:R-:W2:Y:S01]  /*10410*/  I2F R19, R12 ;  /* 0x0000000c00137306 */ /* 0x000ea20000201400 */
[----:B------:R-:W-:Y:S02]  /*10420*/  FMNMX.FTZ R13, R10, R13, !PT ;  /* 0x0000000d0a0d7209 */ /* 0x000fe40007810000 */
[----:B------:R-:W-:Y:S01]  /*10430*/  IABS R8, R8 ;  /* 0x0000000800087213 */ /* 0x000fe20000000000 */
[----:B-1----:R-:W-:Y:S01]  /*10440*/  FFMA.FTZ R249, R30, -UR24, R249 ;  /* 0x800000181ef97c23 */ /* 0x002fe200080100f9 */
[----:B------:R-:W-:Y:S02]  /*10450*/  FMNMX.FTZ R17, R228, R13, !PT ;  /* 0x0000000de4117209 */ /* 0x000fe40007810000 */
[----:B------:R-:W-:Y:S02]  /*10460*/  ISETP.GE.AND P1, PT, R6, R210, PT ;  /* 0x000000d20600720c */ /* 0x000fe40003f26270 */
[----:B------:R-:W-:Y:S01]  /*10470*/  FSEL R143, R234, -INF , !P2 ;  /* 0xff800000ea8f7808 */ /* 0x000fe20005000000 */
[----:B------:R-:W1:Y:S01]  /*10480*/  I2F R13, R8 ;  /* 0x00000008000d7306 */ /* 0x000e620000201400 */
[C---:B------:R-:W-:Y:S02]  /*10490*/  ISETP.GE.OR P1, PT, R6.reuse, R209, !P1 ;  /* 0x000000d10600720c */ /* 0x040fe40004f26670 */
[-C--:B------:R-:W-:Y:S01]  /*104a0*/  ISETP.GE.AND P2, PT, R6, R207.reuse, PT ;  /* 0x000000cf0600720c */ /* 0x080fe20003f46270 */
[----:B---3--:R-:W-:Y:S01]  /*104b0*/  FFMA.FTZ R235, R28, -UR24, R235 ;  /* 0x800000181ceb7c23 */ /* 0x008fe200080100eb */
[----:B------:R-:W-:Y:S01]  /*104c0*/  FSEL R152, R249, -INF , !P1 ;  /* 0xff800000f9987808 */ /* 0x000fe20004800000 */
[----:B------:R-:W-:Y:S01]  /*104d0*/  LDSM.16.MT88.4 R28, [R193+0xc000] ;  /* 0x00c00000c11c783b */ /* 0x000fe20000004200 */
[----:B------:R-:W-:Y:S01]  /*104e0*/  ISETP.GE.OR P2, PT, R6, R206, !P2 ;  /* 0x000000ce0600720c */ /* 0x000fe20005746670 */
[----:B------:R-:W-:Y:S01]  /*104f0*/  IMAD.MOV.U32 R6, RZ, RZ, R14 ;  /* 0x000000ffff067224 */ /* 0x000fe200078e000e */
[----:B------:R-:W-:Y:S02]  /*10500*/  FSEL R141, R235, -INF , !P0 ;  /* 0xff800000eb8d7808 */ /* 0x000fe40004000000 */
[C---:B------:R-:W-:Y:S02]  /*10510*/  ISETP.GE.AND P1, PT, R15.reuse, R210, PT ;  /* 0x000000d20f00720c */ /* 0x040fe40003f26270 */
[----:B------:R-:W-:Y:S01]  /*10520*/  ISETP.GE.AND P0, PT, R15, R207, PT ;  /* 0x000000cf0f00720c */ /* 0x000fe20003f06270 */
[----:B------:R-:W3:Y:S01]  /*10530*/  I2F R6, R6 ;  /* 0x0000000600067306 */ /* 0x000ee20000201400 */
[----:B------:R-:W-:Y:S01]  /*10540*/  FMNMX.FTZ R14, R5, R0, !PT ;  /* 0x00000000050e7209 */ /* 0x000fe20007810000 */
[----:B--2---:R-:W-:Y:S01]  /*10550*/  FFMA.FTZ R242, R19, -UR24, R242 ;  /* 0x8000001813f27c23 */ /* 0x004fe200080100f2 */
[C---:B------:R-:W-:Y:S02]  /*10560*/  ISETP.GE.OR P1, PT, R15.reuse, R209, !P1 ;  /* 0x000000d10f00720c */ /* 0x040fe40004f26670 */
[----:B------:R-:W-:Y:S02]  /*10570*/  ISETP.GE.OR P0, PT, R15, R206, !P0 ;  /* 0x000000ce0f00720c */ /* 0x000fe40004706670 */
[----:B------:R-:W-:Y:S02]  /*10580*/  IADD3 R12, R208, -R15, RZ ;  /* 0x8000000fd00c7210 */ /* 0x000fe40007ffe0ff */
[----:B------:R-:W-:Y:S01]  /*10590*/  FMNMX.FTZ R15, R164, R17, !PT ;  /* 0x00000011a40f7209 */ /* 0x000fe20007810000 */
[----:B-1----:R-:W-:Y:S01]  /*105a0*/  FFMA.FTZ R246, R13, -UR24, R246 ;  /* 0x800000180df67c23 */ /* 0x002fe200080100f6 */
[----:B------:R-:W-:Y:S02]  /*105b0*/  FMNMX.FTZ R14, R7, R14, !PT ;  /* 0x0000000e070e7209 */ /* 0x000fe40007810000 */
[----:B------:R-:W-:Y:S02]  /*105c0*/  FMNMX.FTZ R15, R162, R15, !PT ;  /* 0x0000000fa20f7209 */ /* 0x000fe40007810000 */
[----:B------:R-:W-:Y:S02]  /*105d0*/  FMNMX.FTZ R14, R227, R14, !PT ;  /* 0x0000000ee30e7209 */ /* 0x000fe40007810000 */
[----:B------:R-:W-:Y:S01]  /*105e0*/  FMNMX.FTZ R17, R142, R15, !PT ;  /* 0x0000000f8e117209 */ /* 0x000fe20007810000 */
[----:B------:R-:W-:Y:S01]  /*105f0*/  IMAD.IADD R15, R208, 0x1, -R4 ;  /* 0x00000001d00f7824 */ /* 0x000fe200078e0a04 */
[----:B------:R-:W-:Y:S02]  /*10600*/  FMNMX.FTZ R14, R9, R14, !PT ;  /* 0x0000000e090e7209 */ /* 0x000fe40007810000 */
[----:B------:R-:W-:Y:S02]  /*10610*/  IABS R12, R12 ;  /* 0x0000000c000c7213 */ /* 0x000fe40000000000 */
[----:B------:R-:W-:Y:S01]  /*10620*/  FMNMX.FTZ R14, R163, R14, !PT ;  /* 0x0000000ea30e7209 */ /* 0x000fe20007810000 */
[----:B---3--:R-:W-:Y:S01]  /*10630*/  FFMA.FTZ R239, R6, -UR24, R239 ;  /* 0x8000001806ef7c23 */ /* 0x008fe200080100ef */
[----:B------:R-:W-:Y:S02]  /*10640*/  IABS R15, R15 ;  /* 0x0000000f000f7213 */ /* 0x000fe40000000000 */
[----:B------:R-:W-:Y:S01]  /*10650*/  IADD3 R8, R208, -R3, RZ ;  /* 0x80000003d0087210 */ /* 0x000fe20007ffe0ff */
[----:B------:R-:W1:Y:S01]  /*10660*/  I2F R12, R12 ;  /* 0x0000000c000c7306 */ /* 0x000e620000201400 */
[----:B------:R-:W-:Y:S02]  /*10670*/  FMNMX.FTZ R14, R161, R14, !PT ;  /* 0x0000000ea10e7209 */ /* 0x000fe40007810000 */
[----:B------:R-:W-:Y:S02]  /*10680*/  IABS R8, R8 ;  /* 0x0000000800087213 */ /* 0x000fe40000000000 */
[----:B------:R-:W-:Y:S02]  /*10690*/  FMNMX.FTZ R14, R143, R14, !PT ;  /* 0x0000000e8f0e7209 */ /* 0x000fe40007810000 */
[----:B------:R-:W-:Y:S02]  /*106a0*/  FSEL R159, R240, -INF , !P6 ;  /* 0xff800000f09f7808 */ /* 0x000fe40007000000 */
[----:B------:R-:W-:Y:S01]  /*106b0*/  FMNMX.FTZ R14, R141, R14, !PT ;  /* 0x0000000e8d0e7209 */ /* 0x000fe20007810000 */
[----:B------:R-:W2:Y:S01]  /*106c0*/  I2F R15, R15 ;  /* 0x0000000f000f7306 */ /* 0x000ea20000201400 */
[----:B------:R-:W-:Y:S02]  /*106d0*/  FSEL R157, R238, -INF , !P5 ;  /* 0xff800000ee9d7808 */ /* 0x000fe40006800000 */
[----:B------:R-:W-:Y:S02]  /*106e0*/  FMNMX.FTZ R16, R159, R14, !PT ;  /* 0x0000000e9f107209 */ /* 0x000fe40007810000 */
[----:B------:R-:W-:Y:S02]  /*106f0*/  FMNMX.FTZ R17, R140, R17, !PT ;  /* 0x000000118c117209 */ /* 0x000fe40007810000 */
[----:B------:R-:W-:Y:S02]  /*10700*/  FSEL R150, R251, -INF , !P1 ;  /* 0xff800000fb967808 */ /* 0x000fe40004800000 */
[----:B------:R-:W-:Y:S01]  /*10710*/  FSEL R155, R242, -INF , !P4 ;  /* 0xff800000f29b7808 */ /* 0x000fe20006000000 */
[----:B------:R-:W3:Y:S01]  /*10720*/  I2F R8, R8 ;  /* 0x0000000800087306 */ /* 0x000ee20000201400 */
[----:B------:R-:W-:Y:S02]  /*10730*/  FMNMX.FTZ R16, R157, R16, !PT ;  /* 0x000000109d107209 */ /* 0x000fe40007810000 */
[----:B------:R-:W-:Y:S01]  /*10740*/  ISETP.GE.AND P1, PT, R4, R210, PT ;  /* 0x000000d20400720c */ /* 0x000fe20003f26270 */
[----:B-1----:R-:W-:Y:S01]  /*10750*/  FFMA.FTZ R245, R12, -UR24, R245 ;  /* 0x800000180cf57c23 */ /* 0x002fe200080100f5 */
[----:B------:R-:W-:Y:S02]  /*10760*/  FMNMX.FTZ R17, R160, R17, !PT ;  /* 0x00000011a0117209 */ /* 0x000fe40007810000 */
[----:B------:R-:W-:Y:S02]  /*10770*/  FSEL R153, R239, -INF , !P3 ;  /* 0xff800000ef997808 */ /* 0x000fe40005800000 */
[----:B------:R-:W-:Y:S02]  /*10780*/  FMNMX.FTZ R16, R155, R16, !PT ;  /* 0x000000109b107209 */ /* 0x000fe40007810000 */
[----:B------:R-:W-:Y:S02]  /*10790*/  ISETP.GE.OR P1, PT, R4, R209, !P1 ;  /* 0x000000d10400720c */ /* 0x000fe40004f26670 */
[----:B------:R-:W-:Y:S01]  /*107a0*/  FMNMX.FTZ R17, R158, R17, !PT ;  /* 0x000000119e117209 */ /* 0x000fe20007810000 */
[----:B--2---:R-:W-:Y:S01]  /*107b0*/  FFMA.FTZ R248, R15, -UR24, R248 ;  /* 0x800000180ff87c23 */ /* 0x004fe200080100f8 */
[----:B------:R-:W-:Y:S02]  /*107c0*/  FSEL R148, R252, -INF , !P1 ;  /* 0xff800000fc947808 */ /* 0x000fe40004800000 */
[----:B------:R-:W-:Y:S02]  /*107d0*/  FSEL R149, R246, -INF , !P2 ;  /* 0xff800000f6957808 */ /* 0x000fe40005000000 */
[----:B------:R-:W-:Y:S02]  /*107e0*/  FMNMX.FTZ R16, R153, R16, !PT ;  /* 0x0000001099107209 */ /* 0x000fe40007810000 */
[----:B------:R-:W-:Y:S02]  /*107f0*/  ISETP.GE.AND P1, PT, R4, R207, PT ;  /* 0x000000cf0400720c */ /* 0x000fe40003f26270 */
[----:B------:R-:W-:Y:S01]  /*10800*/  FMNMX.FTZ R17, R156, R17, !PT ;  /* 0x000000119c117209 */ /* 0x000fe20007810000 */
[----:B---3--:R-:W-:Y:S01]  /*10810*/  FFMA.FTZ R247, R8, -UR24, R247 ;  /* 0x8000001808f77c23 */ /* 0x008fe200080100f7 */
[----:B------:R-:W-:Y:S02]  /*10820*/  FSEL R147, R245, -INF , !P0 ;  /* 0xff800000f5937808 */ /* 0x000fe40004000000 */
[----:B------:R-:W-:Y:S02]  /*10830*/  FMNMX.FTZ R16, R149, R16, !PT ;  /* 0x0000001095107209 */ /* 0x000fe40007810000 */
        /* <DEDUP_REMOVED lines=21> */
[----:B------:R-:W2:Y:S01]  /*10990*/  SHFL.BFLY PT, R132, R13, 0x1, 0x1f ;  /* 0x0c201f000d847f89 */ /* 0x000ea200000e0000 */
[----:B-1----:R-:W-:Y:S04]  /*109a0*/  FMNMX.FTZ R3, R4, R3, !PT ;  /* 0x0000000304037209 */ /* 0x002fe80007810000 */
[C---:B------:R-:W-:Y:S01]  /*109b0*/  FSETP.NEU.FTZ.AND P0, PT, R3.reuse, -INF , PT ;  /* 0xff8000000300780b */ /* 0x040fe20003f1d000 */
[----:B------:R-:W-:Y:S01]  /*109c0*/  FMUL.FTZ R144, R3, c[0x0][0x23c] ;  /* 0x00008f0003907a20 */ /* 0x000fe20000410000 */
[----:B--2---:R-:W-:Y:S04]  /*109d0*/  FMNMX.FTZ R132, R13, R132, !PT ;  /* 0x000000840d847209 */ /* 0x004fe80007810000 */
[----:B------:R-:W-:Y:S01]  /*109e0*/  FSEL R144, R144, RZ, P0 ;  /* 0x000000ff90907208 */ /* 0x000fe20000000000 */
[----:B------:R-:W1:Y:S01]  /*109f0*/  LDSM.16.MT88.4 R12, [R196+0xc000] ;  /* 0x00c00000c40c783b */ /* 0x000e620000004200 */
        /* <DEDUP_REMOVED lines=23> */
[----:B------:R-:W2:Y:S01]  /*10b70*/  MUFU.EX2 R134, R134 ;  /* 0x0000008600867308 */ /* 0x000ea20000000800 */
        /* <DEDUP_REMOVED lines=11> */
[----:B------:R-:W3:Y:S01]  /*10c30*/  MUFU.EX2 R171, R171 ;  /* 0x000000ab00ab7308 */ /* 0x000ee20000000800 */
[----:B------:R-:W-:Y:S01]  /*10c40*/  LDSM.16.MT88.4 R160, [R192+0xf800] ;  /* 0x00f80000c0a0783b */ /* 0x000fe20000004200 */
[--C-:B------:R-:W-:Y:S01]  /*10c50*/  FFMA.FTZ R227, R154, c[0x0][0x23c], -R151.reuse ;  /* 0x00008f009ae37a23 */ /* 0x100fe20000010897 */
[----:B--2---:R-:W-:Y:S01]  /*10c60*/  F2FP.BF16.PACK_AB R136, R134, R173 ;  /* 0x000000ad8688723e */ /* 0x004fe200000010ff */
[--C-:B------:R-:W-:Y:S02]  /*10c70*/  FFMA.FTZ R224, R159, c[0x0][0x23c], -R144.reuse ;  /* 0x00008f009fe07a23 */ /* 0x100fe40000010890 */
[--C-:B------:R-:W-:Y:S03]  /*10c80*/  FFMA.FTZ R229, R157, c[0x0][0x23c], -R144.reuse ;  /* 0x00008f009de57a23 */ /* 0x100fe60000010890 */
[----:B------:R-:W-:Y:S01]  /*10c90*/  LDSM.16.MT88.4 R156, [R193+0xf800] ;  /* 0x00f80000c19c783b */ /* 0x000fe20000004200 */
[----:B------:R-:W2:Y:S01]  /*10ca0*/  MUFU.EX2 R169, R169 ;  /* 0x000000a900a97308 */ /* 0x000ea20000000800 */
        /* <DEDUP_REMOVED lines=8> */
[----:B---3--:R-:W-:Y:S01]  /*10d30*/  F2FP.BF16.PACK_AB R138, R171, R172 ;  /* 0x000000acab8a723e */ /* 0x008fe200000010ff */
[--C-:B------:R-:W-:Y:S02]  /*10d40*/  FFMA.FTZ R237, R147, c[0x0][0x23c], -R144.reuse ;  /* 0x00008f0093ed7a23 */ /* 0x100fe40000010890 */
[--C-:B------:R-:W-:Y:S02]  /*10d50*/  FFMA.FTZ R234, R145, c[0x0][0x23c], -R144.reuse ;  /* 0x00008f0091ea7a23 */ /* 0x100fe40000010890 */
[----:B------:R-:W-:Y:S01]  /*10d60*/  FFMA.FTZ R151, R146, c[0x0][0x23c], -R151 ;  /* 0x00008f0092977a23 */ /* 0x000fe20000010897 */
[----:B------:R-:W3:Y:S01]  /*10d70*/  MUFU.EX2 R135, R135 ;  /* 0x0000008700877308 */ /* 0x000ee20000000800 */
[----:B------:R-:W-:Y:S01]  /*10d80*/  FFMA.FTZ R144, R133, c[0x0][0x23c], -R144 ;  /* 0x00008f0085907a23 */ /* 0x000fe20000010890 */
[----:B--2---:R-:W-:Y:S08]  /*10d90*/  F2FP.BF16.PACK_AB R137, R169, R170 ;  /* 0x000000aaa989723e */ /* 0x004ff000000010ff */
[----:B------:R-:W2:Y:S10]  /*10da0*/  MUFU.EX2 R2, R2 ;  /* 0x0000000200027308 */ /* 0x000eb40000000800 */
[----:B------:R-:W4:Y:S01]  /*10db0*/  MUFU.EX2 R0, R0 ;  /* 0x0000000000007308 */ /* 0x000f220000000800 */
[----:B---3--:R-:W-:Y:S09]  /*10dc0*/  F2FP.BF16.PACK_AB R139, R135, R168 ;  /* 0x000000a8878b723e */ /* 0x008ff200000010ff */
[----:B------:R-:W-:Y:S01]  /*10dd0*/  MUFU.EX2 R235, R151 ;  /* 0x0000009700eb7308 */ /* 0x000fe20000000800 */
[C---:B--2---:R-:W-:Y:S02]  /*10de0*/  FMUL.FTZ R4, R2.reuse, R128 ;  /* 0x0000008002047220 */ /* 0x044fe40000410000 */
        /* <DEDUP_REMOVED lines=11> */
[C---:B-1----:R-:W-:Y:S01]  /*10ea0*/  HMMA.16816.F32.BF16 R4, R136.reuse, R12, R4 ;  /* 0x0000000c8804723c */ /* 0x042fe20000041804 */
[----:B------:R-:W-:Y:S02]  /*10eb0*/  FMUL.FTZ R17, R2, R117 ;  /* 0x0000007502117220 */ /* 0x000fe40000410000 */
[----:B------:R-:W-:Y:S01]  /*10ec0*/  LDSM.16.MT88.4 R124, [R196+0xe800] ;  /* 0x00e80000c47c783b */ /* 0x000fe20000004200 */
[C---:B------:R-:W-:Y:S02]  /*10ed0*/  FMUL.FTZ R18, R0.reuse, R118 ;  /* 0x0000007600127220 */ /* 0x040fe40000410000 */
[----:B------:R-:W-:Y:S02]  /*10ee0*/  FMUL.FTZ R19, R0, R119 ;  /* 0x0000007700137220 */ /* 0x000fe40000410000 */
[C---:B------:R-:W-:Y:S01]  /*10ef0*/  HMMA.16816.F32.BF16 R8, R136.reuse, R14, R8 ;  /* 0x0000000e8808723c */ /* 0x040fe20000041808 */
[C---:B------:R-:W-:Y:S01]  /*10f00*/  FMUL.FTZ R12, R2.reuse, R120 ;  /* 0x00000078020c7220 */ /* 0x040fe20000410000 */
[----:B------:R-:W1:Y:S01]  /*10f10*/  MUFU.EX2 R175, R175 ;  /* 0x000000af00af7308 */ /* 0x000e620000000800 */
[----:B------:R-:W-:Y:S01]  /*10f20*/  LDSM.16.MT88.4 R116, [R194+0xc800] ;  /* 0x00c80000c274783b */ /* 0x000fe20000004200 */
[C---:B------:R-:W-:Y:S02]  /*10f30*/  FMUL.FTZ R13, R2.reuse, R121 ;  /* 0x00000079020d7220 */ /* 0x040fe40000410000 */
[----:B------:R-:W-:Y:S02]  /*10f40*/  FMUL.FTZ R24, R2, R108 ;  /* 0x0000006c02187220 */ /* 0x000fe40000410000 */
[C---:B------:R-:W-:Y:S03]  /*10f50*/  FMUL.FTZ R14, R0.reuse, R122 ;  /* 0x0000007a000e7220 */ /* 0x040fe60000410000 */
[----:B--2---:R-:W-:Y:S01]  /*10f60*/  LDSM.16.MT88.4 R144, [R192+0xd800] ;  /* 0x00d80000c090783b */ /* 0x004fe20000004200 */
[----:B------:R-:W-:Y:S01]  /*10f70*/  FMUL.FTZ R15, R0, R123 ;  /* 0x0000007b000f7220 */ /* 0x000fe20000410000 */
[----:B------:R-:W-:Y:S01]  /*10f80*/  MUFU.EX2 R176, R176 ;  /* 0x000000b000b07308 */ /* 0x000fe20000000800 */
[----:B------:R-:W-:Y:S02]  /*10f90*/  FMUL.FTZ R25, R2, R109 ;  /* 0x0000006d02197220 */ /* 0x000fe40000410000 */
[C---:B------:R-:W-:Y:S02]  /*10fa0*/  FMUL.FTZ R26, R0.reuse, R110 ;  /* 0x0000006e001a7220 */ /* 0x040fe40000410000 */
[----:B------:R-:W-:Y:S01]  /*10fb0*/  FMUL.FTZ R27, R0, R111 ;  /* 0x0000006f001b7220 */ /* 0x000fe20000410000 */
[C---:B------:R-:W-:Y:S01]  /*10fc0*/  HMMA.16816.F32.BF16 R12, R136.reuse, R20, R12 ;  /* 0x00000014880c723c */ /* 0x040fe2000004180c */
[----:B------:R-:W2:Y:S01]  /*10fd0*/  LDSM.16.MT88.4 R120, [R192+0xc000] ;  /* 0x00c00000c078783b */ /* 0x000ea20000004200 */
        /* <DEDUP_REMOVED lines=30> */
[----:B------:R-:W1:Y:S01]  /*111c0*/  LDSM.16.MT88.4 R104, [R194+0xe000] ;  /* 0x00e00000c268783b */ /* 0x000e620000004200 */
[C---:B------:R-:W-:Y:S02]  /*111d0*/  FMUL.FTZ R42, R0.reuse, R42 ;  /* 0x0000002a002a7220 */ /* 0x040fe40000410000 */
[----:B------:R-:W-:Y:S02]  /*111e0*/  FMUL.FTZ R43, R0, R43 ;  /* 0x0000002b002b7220 */ /* 0x000fe40000410000 */
[C---:B--2---:R-:W-:Y:S01]  /*111f0*/  HMMA.16816.F32.BF16 R28, R136.reuse, R120, R28 ;  /* 0x00000078881c723c */ /* 0x044fe2000004181c */
        /* <DEDUP_REMOVED lines=9> */
[----:B------:R-:W2:Y:S01]  /*11290*/  MUFU.EX2 R225, R225 ;  /* 0x000000e100e17308 */ /* 0x000ea20000000800 */
        /* <DEDUP_REMOVED lines=10> */
[C---:B-1----:R-:W-:Y:S03]  /*11340*/  HMMA.16816.F32.BF16 R44, R136.reuse, R104, R44 ;  /* 0x00000068882c723c */ /* 0x042fe6000004182c */
[C---:B------:R-:W-:Y:S01]  /*11350*/  FMUL.FTZ R56, R2.reuse, R56 ;  /* 0x0000003802387220 */ /* 0x040fe20000410000 */
[----:B------:R-:W1:Y:S01]  /*11360*/  MUFU.EX2 R227, R227 ;  /* 0x000000e300e37308 */ /* 0x000e620000000800 */
        /* <DEDUP_REMOVED lines=213> */
.L_x_6836:
        /* <DEDUP_REMOVED lines=283> */
.L_x_6842:
[----:B--234-:R-:W-:Y:S05]  /*13270*/  BSYNC B0 ;  /* 0x0000000000007941 */ /* 0x01cfea0003800000 */
.L_x_6841:
        /* <DEDUP_REMOVED lines=20> */
.L_x_6844:
[----:B------:R-:W-:Y:S05]  /*133c0*/  BSYNC B0 ;  /* 0x0000000000007941 */ /* 0x000fea0003800000 */
.L_x_6843:
        /* <DEDUP_REMOVED lines=11> */
.L_x_6846:
[----:B------:R-:W-:Y:S05]  /*13480*/  BSYNC B0 ;  /* 0x0000000000007941 */ /* 0x000fea0003800000 */
.L_x_6845:
        /* <DEDUP_REMOVED lines=11> */
.L_x_6848:
[----:B------:R-:W-:Y:S05]  /*13540*/  BSYNC B0 ;  /* 0x0000000000007941 */ /* 0x000fea0003800000 */
.L_x_6847:
        /* <DEDUP_REMOVED lines=11> */
.L_x_6850:
[----:B------:R-:W-:Y:S05]  /*13600*/  BSYNC B0 ;  /* 0x0000000000007941 */ /* 0x000fea0003800000 */
.L_x_6849:
        /* <DEDUP_REMOVED lines=11> */
.L_x_6852:
[----:B------:R-:W-:Y:S05]  /*136c0*/  BSYNC B0 ;  /* 0x0000000000007941 */ /* 0x000fea0003800000 */
.L_x_6851:
        /* <DEDUP_REMOVED lines=11> */
.L_x_6854:
[----:B------:R-:W-:Y:S05]  /*13780*/  BSYNC B0 ;  /* 0x0000000000007941 */ /* 0x000fea0003800000 */
.L_x_6853:
        /* <DEDUP_REMOVED lines=11> */
.L_x_6856:
[----:B------:R-:W-:Y:S05]  /*13840*/  BSYNC B0 ;  /* 0x0000000000007941 */ /* 0x000fea0003800000 */
.L_x_6855:
        /* <DEDUP_REMOVED lines=12> */
.L_x_6857:
        /* <DEDUP_REMOVED lines=15> */
.L_x_7879:


//--------------------- .text._ZN5flash24flash_fwd_splitkv_kernelI23Flash_fwd_kernel_traitsILi192ELi64ELi64ELi4ELb0ELb0EN7cutlass10bfloat16_tE19Flash_kernel_traitsILi192ELi64ELi64ELi4ES3_EELb0ELb1ELb0ELb0ELb1ELb0ELb1ELb1EEEvNS_16Flash_fwd_paramsE --------------------------
	.section	.text._ZN5flash24flash_fwd_splitkv_kernelI23Flash_fwd_kernel_traitsILi192ELi64ELi64ELi4ELb0ELb0EN7cutlass10bfloat16_tE19Flash_kernel_traitsILi192ELi64ELi64ELi4ES3_EELb0ELb1ELb0ELb0ELb1ELb0ELb1ELb1EEEvNS_16Flash_fwd_paramsE,"ax",@progbits
	.sectioninfo	@"SHI_REGISTERS=243"
	.align	128
        .global         _ZN5flash24flash_fwd_splitkv_kernelI23Flash_fwd_kernel_traitsILi192ELi64ELi64ELi4ELb0ELb0EN7cutlass10bfloat16_tE19Flash_kernel_traitsILi192ELi64ELi64ELi4ES3_EELb0ELb1ELb0ELb0ELb1ELb0ELb1ELb1EEEvNS_16Flash_fwd_paramsE
        .type           _ZN5flash24flash_fwd_splitkv_kernelI23Flash_fwd_kernel_traitsILi192ELi64ELi64ELi4ELb0ELb0EN7cutlass10bfloat16_tE19Flash_kernel_traitsILi192ELi64ELi64ELi4ES3_EELb0ELb1ELb0ELb0ELb1ELb0ELb1ELb1EEEvNS_16Flash_fwd_paramsE,@function
        .size           _ZN5flash24flash_fwd_splitkv_kernelI23Flash_fwd_kernel_traitsILi192ELi64ELi64ELi4ELb0ELb0EN7cutlass10bfloat16_tE19Flash_kernel_traitsILi192ELi64ELi64ELi4ES3_EELb0ELb1ELb0ELb0ELb1ELb0ELb1ELb1EEEvNS_16Flash_fwd_paramsE,(.L_x_7815 - _ZN5flash24flash_fwd_splitkv_kernelI23Flash_fwd_kernel_traitsILi192ELi64ELi64ELi4ELb0ELb0EN7cutlass10bfloat16_tE19Flash_kernel_traitsILi192ELi64ELi64ELi4ES3_EELb0ELb1ELb0ELb0ELb1ELb0ELb1ELb1EEEvNS_16Flash_fwd_paramsE)
        .other          _ZN5flash24flash_fwd_splitkv_kernelI23Flash_fwd_kernel_traitsILi192ELi64ELi64ELi4ELb0ELb0EN7cutlass10bfloat16_tE19Flash_kernel_traitsILi192ELi64ELi64ELi4ES3_EELb0ELb1ELb0ELb0ELb1ELb0ELb1ELb1EEEvNS_16Flash_fwd_paramsE,@"STO_CUDA_ENTRY STV_DEFAULT"
_ZN5flash24flash_fwd_splitkv_kernelI23Flash_fwd_kernel_traitsILi192ELi64ELi64ELi4ELb0ELb0EN7cutlass10bfloat16_tE19Flash_kernel_traitsILi192ELi64ELi64ELi4ES3_EELb0ELb1ELb0ELb0ELb1ELb0ELb1ELb1EEEvNS_16Flash_fwd_paramsE:
.text._ZN5flash24flash_fwd_splitkv_kernelI23Flash_fwd_kernel_traitsILi192ELi64ELi64ELi4ELb0ELb0EN7cutlass10bfloat16_tE19Flash_kernel_traitsILi192ELi64ELi64ELi4ES3_EELb0ELb1ELb0ELb0ELb1ELb0ELb1ELb1EEEvNS_16Flash_fwd_paramsE:
        /* <DEDUP_REMOVED lines=29> */
[----:B---34-:R-:W-:Y:S05]  /*01d0*/  CALL.REL.NOINC `($_ZN5flash24flash_fwd_splitkv_kernelI23Flash_fwd_kernel_traitsILi192ELi64ELi64ELi4ELb0ELb0EN7cutlass10bfloat16_tE19Flash_kernel_traitsILi192ELi64ELi64ELi4ES3_EELb0ELb1ELb0ELb0ELb1ELb0ELb1ELb1EEEvNS_16Flash_fwd_paramsE$_ZN5flash30compute_attn_1rowblock_splitkvI23Flash_fwd_kernel_traitsILi192ELi64ELi64ELi4ELb0ELb0EN7cutlass10bfloat16_tE19Flash_kernel_traitsILi192ELi64ELi64ELi4ES3_EELb0ELb1ELb0ELb0ELb1ELb0ELb1ELb1ENS_16Flash_fwd_paramsEEEvRKT8_iiiii) ;  /* 0x0000002000007944 */ /* 0x018fea0003c00000 */
[----:B------:R-:W-:Y:S05]  /*01e0*/  BSYNC B3 ;  /* 0x0000000000037941 */ /* 0x000fea0003800000 */
.L_x_6858:
[----:B------:R-:W-:Y:S05]  /*01f0*/  EXIT ;  /* 0x000000000000794d */ /* 0x000fea0003800000 */
        .type           $_ZN5flash24flash_fwd_splitkv_kernelI23Flash_fwd_kernel_traitsILi192ELi64ELi64ELi4ELb0ELb0EN7cutlass10bfloat16_tE19Flash_kernel_traitsILi192ELi64ELi64ELi4ES3_EELb0ELb1ELb0ELb0ELb1ELb0ELb1ELb1EEEvNS_16Flash_fwd_paramsE$_ZN5flash30compute_attn_1rowblock_splitkvI23Flash_fwd_kernel_traitsILi192ELi64ELi64ELi4ELb0ELb0EN7cutlass10bfloat16_tE19Flash_kernel_traitsILi192ELi64ELi64ELi4ES3_EELb0ELb1ELb0ELb0ELb1ELb0ELb1ELb1ENS_16Flash_fwd_paramsEEEvRKT8_iiiii,@function
        .size           $_ZN5flash24flash_fwd_splitkv_kernelI23Flash_fwd_kernel_traitsILi192ELi64ELi64ELi4ELb0ELb0EN7cutlass10bfloat16_tE19Flash_kernel_traitsILi192ELi64ELi64ELi4ES3_EELb0ELb1ELb0ELb0ELb1ELb0ELb1ELb1EEEvNS_16Flash_fwd_paramsE$_ZN5flash30compute_attn_1rowblock_splitkvI23Flash_fwd_kernel_traitsILi192ELi64ELi64ELi4ELb0ELb0EN7cutlass10bfloat16_tE19Flash_kernel_traitsILi192ELi64ELi64ELi4ES3_EELb0ELb1ELb0ELb0ELb1ELb0ELb1ELb1ENS_16Flash_fwd_paramsEEEvRKT8_iiiii,($__internal_30_$__cuda_sm70_shflsync_bfly_p - $_ZN5flash24flash_fwd_splitkv_kernelI23Flash_fwd_kernel_traitsILi192ELi64ELi64ELi4ELb0ELb0EN7cutlass10bfloat16_tE19Flash_kernel_traitsILi192ELi64ELi64ELi4ES3_EELb0ELb1ELb0ELb0ELb1ELb0ELb1ELb1EEEvNS_16Flash_fwd_paramsE$_ZN5flash30compute_attn_1rowblock_splitkvI23Flash_fwd_kernel_traitsILi192ELi64ELi64ELi4ELb0ELb0EN7cutlass10bfloat16_tE19Flash_kernel_traitsILi192ELi64ELi64ELi4ES3_EELb0ELb1ELb0ELb0ELb1ELb0ELb1ELb1ENS_16Flash_fwd_paramsEEEvRKT8_iiiii)
$_ZN5flash24flash_fwd_splitkv_kernelI23Flash_fwd_kernel_traitsILi192ELi64ELi64ELi4ELb0ELb0EN7cutlass10bfloat16_tE19Flash_kernel_traitsILi192ELi64ELi64ELi4ES3_EELb0ELb1ELb0ELb0ELb1ELb0ELb1ELb1EEEvNS_16Flash_fwd_paramsE$_ZN5flash30compute_attn_1rowblock_splitkvI23Flash_fwd_kernel_traitsILi192ELi64ELi64ELi4ELb0ELb0EN7cutlass10bfloat16_tE19Flash_kernel_traitsILi192ELi64ELi64ELi4ES3_EELb0ELb1ELb0ELb0ELb1ELb0ELb1ELb1ENS_16Flash_fwd_paramsEEEvRKT8_iiiii:
        /* <DEDUP_REMOVED lines=20> */
.L_x_6860:
[----:B------:R-:W-:Y:S05]  /*0340*/  BSYNC B0 ;  /* 0x0000000000007941 */ /* 0x000fea0003800000 */
.L_x_6859:
        /* <DEDUP_REMOVED lines=17> */
.L_x_6862:
[----:B------:R4:W5:Y:S02]  /*0460*/  LD.E R0, [R22.64+0xb8] ;  /* 0x0000b80616007980 */ /* 0x000964000c101900 */
.L_x_6863:
[----:B------:R-:W-:Y:S05]  /*0470*/  BSYNC B0 ;  /* 0x0000000000007941 */ /* 0x000fea0003800000 */
.L_x_6861:
        /* <DEDUP_REMOVED lines=10> */
.L_x_6865:
[----:B------:R-:W2:Y:S01]  /*0520*/  LD.E.64 R2, [R22.64+0x108] ;  /* 0x0001080616027980 */ /* 0x000ea2000c101b00 */
[----:B------:R-:W-:Y:S01]  /*0530*/  BSSY B0, `(.L_x_6867) ;  /* 0x0000006000007945 */ /* 0x000fe20003800000 */
[----:B------:R-:W-:Y:S01]  /*0540*/  IMAD.MOV.U32 R0, RZ, RZ, RZ ;  /* 0x000000ffff007224 */ /* 0x000fe200078e00ff */
[----:B--2---:R-:W-:-:S04]  /*0550*/  ISETP.NE.U32.AND P0, PT, R2, RZ, PT ;  /* 0x000000ff0200720c */ /* 0x004fc80003f05070 */
[----:B------:R-:W-:-:S13]  /*0560*/  ISETP.NE.AND.EX P0, PT, R3, RZ, PT, P0 ;  /* 0x000000ff0300720c */ /* 0x000fda0003f05300 */
[----:B------:R-:W-:Y:S05]  /*0570*/  @!P0 BRA `(.L_x_6868) ;  /* 0x0000001000008947 */ /* 0x000fea0003800000 */
[----:B------:R1:W5:Y:S02]  /*0580*/  LD.E R0, [R22.64+0xbc] ;  /* 0x0000bc0616007980 */ /* 0x000364000c101900 */
.L_x_6868:
[----:B------:R-:W-:Y:S05]  /*0590*/  BSYNC B0 ;  /* 0x0000000000007941 */ /* 0x000fea0003800000 */
.L_x_6867:
[----:B-----5:R-:W-:Y:S02]  /*05a0*/  IADD3 R59, R75, R0, RZ ;  /* 0x000000004b3b7210 */ /* 0x020fe40007ffe0ff */
.L_x_6866:
[----:B------:R-:W-:Y:S05]  /*05b0*/  BSYNC B1 ;  /* 0x0000000000017941 */ /* 0x000fea0003800000 */
.L_x_6864:
[----:B------:R-:W-:Y:S01]  /*05c0*/  IMAD.SHL.U32 R67, R205, 0x40, RZ ;  /* 0x00000040cd437824 */ /* 0x000fe200078e00ff */
[----:B------:R-:W-:Y:S01]  /*05d0*/  MOV R2, R204 ;  /* 0x000000cc00027202 */ /* 0x000fe20000000f00 */
[----:B------:R-:W-:-:S03]  /*05e0*/  IMAD.MOV.U32 R3, RZ, RZ, 0x0 ;  /* 0x00000000ff037424 */ /* 0x000fc600078e00ff */
[----:B------:R-:W-:-:S13]  /*05f0*/  ISETP.GT.AND P0, PT, R206, R67, PT ;  /* 0x00000043ce00720c */ /* 0x000fda0003f04270 */
[----:B------:R-:W-:Y:S05]  /*0600*/  @!P0 RET.REL.NODEC R2 `(_ZN5flash24flash_fwd_splitkv_kernelI23Flash_fwd_kernel_traitsILi192ELi64ELi64ELi4ELb0ELb0EN7cutlass10bfloat16_tE19Flash_kernel_traitsILi192ELi64ELi64ELi4ES3_EELb0ELb1ELb0ELb0ELb1ELb0ELb1ELb1EEEvNS_16Flash_fwd_paramsE) ;  /* 0xfffff9f002008950 */ /* 0x000fea0003c3ffff */
        /* <DEDUP_REMOVED lines=57> */
[----:B------:R-:W5:Y:S04]  /*09a0*/  LD.E.64 R6, [R22.64+0x78] ;  /* 0x0000780616067980 */ /* 0x000f68000c101b00 */
[----:B------:R-:W5:Y:S01]  /*09b0*/  LD.E.64 R10, [R22.64+0xa8] ;  /* 0x0000a806160a7980 */ /* 0x000f62000c101b00 */
[----:B------:R-:W-:Y:S01]  /*09c0*/  SHF.R.S32.HI R5, RZ, 0x1f, R58 ;  /* 0x0000001fff057819 */ /* 0x000fe2000001143a */
[----:B------:R-:W-:Y:S01]  /*09d0*/  IMAD.MOV.U32 R205, RZ, RZ, 0x0 ;  /* 0x00000000ffcd7424 */ /* 0x000fe200078e00ff */
[----:B------:R-:W-:-:S02]  /*09e0*/  LOP3.LUT P6, RZ, R58, 0xf, RZ, 0xc0, !PT ;  /* 0x0000000f3aff7812 */ /* 0x000fc400078cc0ff */
[----:B------:R-:W-:-:S04]  /*09f0*/  LEA.HI R8, R5, R58, RZ, 0x4 ;  /* 0x0000003a05087211 */ /* 0x000fc800078f20ff */
[----:B------:R-:W-:Y:S02]  /*0a00*/  LOP3.LUT R5, R8, 0x3ffffff0, RZ, 0xc0, !PT ;  /* 0x3ffffff008057812 */ /* 0x000fe400078ec0ff */
[----:B------:R-:W-:-:S03]  /*0a10*/  SHF.R.S32.HI R8, RZ, 0x4, R8 ;  /* 0x00000004ff087819 */ /* 0x000fc60000011408 */
[----:B------:R-:W-:Y:S01]  /*0a20*/  IMAD.IADD R5, R58, 0x1, -R5 ;  /* 0x000000013a057824 */ /* 0x000fe200078e0a05 */
[----:B------:R-:W-:Y:S01]  /*0a30*/  IADD3 R14, R8, 0x18, RZ ;  /* 0x00000018080e7810 */ /* 0x000fe20007ffe0ff */
[----:B--2---:R-:W-:-:S04]  /*0a40*/  IMAD R2, R2, UR8, R209 ;  /* 0x0000000802027c24 */ /* 0x004fc8000f8e02d1 */
[----:B---3--:R-:W-:Y:S02]  /*0a50*/  IMAD R2, R2, R4, R207 ;  /* 0x0000000402027224 */ /* 0x008fe400078e02cf */
[----:B------:R-:W-:Y:S02]  /*0a60*/  IMAD.SHL.U32 R4, R5, 0x4, RZ ;  /* 0x0000000405047824 */ /* 0x000fe400078e00ff */
[--C-:B------:R-:W-:Y:S01]  /*0a70*/  IMAD R3, R3, R2, R67.reuse ;  /* 0x0000000203037224 */ /* 0x100fe200078e0243 */
[----:B------:R-:W-:Y:S01]  /*0a80*/  IADD3 R2, R8, 0x8, RZ ;  /* 0x0000000808027810 */ /* 0x000fe20007ffe0ff */
[----:B------:R-:W-:Y:S01]  /*0a90*/  IMAD.IADD R67, R206, 0x1, -R67 ;  /* 0x00000001ce437824 */ /* 0x000fe200078e0a43 */
[--C-:B------:R-:W-:Y:S01]  /*0aa0*/  SHF.R.S32.HI R5, RZ, 0x1f, R4.reuse ;  /* 0x0000001fff057819 */ /* 0x100fe20000011404 */
[----:B----4-:R-:W-:Y:S01]  /*0ab0*/  IMAD R0, R3, R0, RZ ;  /* 0x0000000003007224 */ /* 0x010fe200078e02ff */
[----:B------:R-:W-:Y:S02]  /*0ac0*/  SHF.R.S32.HI R9, RZ, 0x1f, R3 ;  /* 0x0000001fff097819 */ /* 0x000fe40000011403 */
[-C--:B------:R-:W-:Y:S01]  /*0ad0*/  ISETP.GE.AND P2, PT, R2, R67.reuse, PT ;  /* 0x000000430200720c */ /* 0x080fe20003f46270 */
[----:B------:R-:W-:Y:S01]  /*0ae0*/  IMAD.WIDE R12, R8, 0xc0, R4 ;  /* 0x000000c0080c7825 */ /* 0x000fe200078e0204 */
[----:B------:R-:W-:-:S02]  /*0af0*/  ISETP.GE.OR P5, PT, R2, R67, P6 ;  /* 0x000000430200720c */ /* 0x000fc400037a6670 */
[----:B------:R-:W-:Y:S02]  /*0b00*/  IADD3 R2, R8, 0x10, RZ ;  /* 0x0000001008027810 */ /* 0x000fe40007ffe0ff */
[----:B------:R-:W-:Y:S02]  /*0b10*/  IADD3 R5, P0, R0, R12, RZ ;  /* 0x0000000c00057210 */ /* 0x000fe40007f1e0ff */
[----:B------:R-:W-:Y:S02]  /*0b20*/  ISETP.GE.AND P3, PT, R8, R67, PT ;  /* 0x000000430800720c */ /* 0x000fe40003f66270 */
[----:B------:R-:W-:Y:S02]  /*0b30*/  LEA.HI.X.SX32 R0, R0, R13, 0x1, P0 ;  /* 0x0000000d00007211 */ /* 0x000fe400000f0eff */
[----:B------:R-:W-:Y:S02]  /*0b40*/  IADD3 R3, P0, R3, R8, RZ ;  /* 0x0000000803037210 */ /* 0x000fe40007f1e0ff */
[----:B-----5:R-:W-:-:S02]  /*0b50*/  LEA R4, P1, R5, R6, 0x2 ;  /* 0x0000000605047211 */ /* 0x020fc400078210ff */
[----:B------:R-:W-:Y:S02]  /*0b60*/  LEA.HI.X.SX32 R9, R8, R9, 0x1, P0 ;  /* 0x0000000908097211 */ /* 0x000fe400000f0eff */
[----:B------:R-:W-:Y:S02]  /*0b70*/  LEA R6, P0, R3, R10, 0x2 ;  /* 0x0000000a03067211 */ /* 0x000fe400078010ff */
[----:B------:R-:W-:Y:S02]  /*0b80*/  LEA.HI.X R5, R5, R7, R0, 0x2, P1 ;  /* 0x0000000705057211 */ /* 0x000fe400008f1400 */
[----:B------:R-:W-:Y:S01]  /*0b90*/  LEA.HI.X R7, R3, R11, R9, 0x2, P0 ;  /* 0x0000000b03077211 */ /* 0x000fe200000f1409 */
[----:B------:R-:W-:Y:S01]  /*0ba0*/  @!P5 IMAD.MOV.U32 R3, RZ, RZ, -0x800000 ;  /* 0xff800000ff03d424 */ /* 0x000fe200078e00ff */
[-C--:B------:R-:W-:Y:S01]  /*0bb0*/  ISETP.GE.AND P1, PT, R2, R67.reuse, PT ;  /* 0x000000430200720c */ /* 0x080fe20003f26270 */
[----:B------:R1:W-:Y:S01]  /*0bc0*/  @!P3 ST.E.128 [R4.64], RZ ;  /* 0x000000ff0400b985 */ /* 0x0003e2000c101d06 */
[----:B------:R-:W-:-:S02]  /*0bd0*/  ISETP.GE.AND P0, PT, R14, R67, PT ;  /* 0x000000430e00720c */ /* 0x000fc40003f06270 */
[-C--:B------:R-:W-:Y:S01]  /*0be0*/  ISETP.GE.OR P4, PT, R2, R67.reuse, P6 ;  /* 0x000000430200720c */ /* 0x080fe20003786670 */
[----:B------:R1:W-:Y:S01]  /*0bf0*/  @!P3 ST.E.128 [R4.64+0x100], RZ ;  /* 0x000100ff0400b985 */ /* 0x0003e2000c101d06 */
[C---:B------:R-:W-:Y:S02]  /*0c00*/  IADD3 R12, R8.reuse, 0x20, RZ ;  /* 0x00000020080c7810 */ /* 0x040fe40007ffe0ff */
[C---:B------:R-:W-:Y:S01]  /*0c10*/  IADD3 R10, R8.reuse, 0x28, RZ ;  /* 0x00000028080a7810 */ /* 0x040fe20007ffe0ff */
[----:B------:R1:W-:Y:S01]  /*0c20*/  @!P3 ST.E.128 [R4.64+0x200], RZ ;  /* 0x000200ff0400b985 */ /* 0x0003e2000c101d06 */
[C---:B------:R-:W-:Y:S02]  /*0c30*/  IADD3 R2, R8.reuse, 0x30, RZ ;  /* 0x0000003008027810 */ /* 0x040fe40007ffe0ff */
[----:B------:R-:W-:Y:S01]  /*0c40*/  IADD3 R0, R8, 0x38, RZ ;  /* 0x0000003808007810 */ /* 0x000fe20007ffe0ff */
[----:B------:R1:W-:Y:S01]  /*0c50*/  @!P2 ST.E.128 [R4.64+0x1800], RZ ;  /* 0x001800ff0400a985 */ /* 0x0003e2000c101d06 */
[----:B------:R-:W-:-:S03]  /*0c60*/  ISETP.GE.AND P3, PT, R12, R67, PT ;  /* 0x000000430c00720c */ /* 0x000fc60003f66270 */
[----:B------:R1:W-:Y:S01]  /*0c70*/  @!P2 ST.E.128 [R4.64+0x1900], RZ ;  /* 0x001900ff0400a985 */ /* 0x0003e2000c101d06 */
[----:B------:R-:W-:-:S03]  /*0c80*/  @!P4 IMAD.MOV.U32 R19, RZ, RZ, -0x800000 ;  /* 0xff800000ff13c424 */ /* 0x000fc600078e00ff */
[----:B------:R1:W-:Y:S01]  /*0c90*/  @!P2 ST.E.128 [R4.64+0x1a00], RZ ;  /* 0x001a00ff0400a985 */ /* 0x0003e2000c101d06 */
[----:B------:R-:W-:-:S03]  /*0ca0*/  ISETP.GE.AND P2, PT, R10, R67, PT ;  /* 0x000000430a00720c */ /* 0x000fc60003f46270 */
[----:B------:R1:W-:Y:S04]  /*0cb0*/  @!P1 ST.E.128 [R4.64+0x3000], RZ ;  /* 0x003000ff04009985 */ /* 0x0003e8000c101d06 */
[----:B------:R1:W-:Y:S04]  /*0cc0*/  @!P1 ST.E.128 [R4.64+0x3100], RZ ;  /* 0x003100ff04009985 */ /* 0x0003e8000c101d06 */
        /* <DEDUP_REMOVED lines=9> */
[----:B------:R-:W-:-:S03]  /*0d60*/  ISETP.GE.OR P3, PT, R14, R67, P6 ;  /* 0x000000430e00720c */ /* 0x000fc60003766670 */
[----:B------:R1:W-:Y:S04]  /*0d70*/  @!P2 ST.E.128 [R4.64+0x7800], RZ ;  /* 0x007800ff0400a985 */ /* 0x0003e8000c101d06 */
[----:B------:R1:W-:Y:S04]  /*0d80*/  @!P2 ST.E.128 [R4.64+0x7900], RZ ;  /* 0x007900ff0400a985 */ /* 0x0003e8000c101d06 */
[----:B------:R1:W-:Y:S01]  /*0d90*/  @!P2 ST.E.128 [R4.64+0x7a00], RZ ;  /* 0x007a00ff0400a985 */ /* 0x0003e2000c101d06 */
[----:B------:R-:W-:Y:S01]  /*0da0*/  ISETP.GE.OR P2, PT, R12, R67, P6 ;  /* 0x000000430c00720c */ /* 0x000fe20003746670 */
[----:B------:R-:W-:-:S02]  /*0db0*/  @!P3 IMAD.MOV.U32 R15, RZ, RZ, -0x800000 ;  /* 0xff800000ff0fb424 */ /* 0x000fc400078e00ff */
        /* <DEDUP_REMOVED lines=10> */
[----:B------:R1:W-:Y:S01]  /*0e60*/  @!P5 ST.E [R6.64+0x20], R3 ;  /* 0x000020030600d985 */ /* 0x0003e2000c101906 */
[-C--:B------:R-:W-:Y:S02]  /*0e70*/  ISETP.GE.OR P5, PT, R8, R67.reuse, P6 ;  /* 0x000000430800720c */ /* 0x080fe400037a6670 */
[----:B------:R-:W-:Y:S01]  /*0e80*/  ISETP.GE.OR P6, PT, R0, R67, P6 ;  /* 0x000000430000720c */ /* 0x000fe200037c6670 */
[----:B------:R1:W-:Y:S04]  /*0e90*/  @!P4 ST.E [R6.64+0x40], R19 ;  /* 0x000040130600c985 */ /* 0x0003e8000c101906 */
[----:B------:R1:W-:Y:S02]  /*0ea0*/  @!P3 ST.E [R6.64+0x60], R15 ;  /* 0x0000600f0600b985 */ /* 0x0003e4000c101906 */
[----:B------:R-:W-:-:S02]  /*0eb0*/  @!P0 IMAD.MOV.U32 R9, RZ, RZ, -0x800000 ;  /* 0xff800000ff098424 */ /* 0x000fc400078e00ff */
[----:B------:R1:W-:Y:S02]  /*0ec0*/  @!P2 ST.E [R6.64+0x80], R13 ;  /* 0x0000800d0600a985 */ /* 0x0003e4000c101906 */
[----:B------:R-:W-:Y:S02]  /*0ed0*/  @!P5 IMAD.MOV.U32 R17, RZ, RZ, -0x800000 ;  /* 0xff800000ff11d424 */ /* 0x000fe400078e00ff */
[----:B------:R1:W-:Y:S04]  /*0ee0*/  @!P1 ST.E [R6.64+0xa0], R11 ;  /* 0x0000a00b06009985 */ /* 0x0003e8000c101906 */
[----:B------:R1:W-:Y:S04]  /*0ef0*/  @!P0 ST.E [R6.64+0xc0], R9 ;  /* 0x0000c00906008985 */ /* 0x0003e8000c101906 */
[----:B------:R1:W-:Y:S01]  /*0f00*/  @!P5 ST.E [R6.64], R17 ;  /* 0x000000110600d985 */ /* 0x0003e2000c101906 */
[----:B------:R-:W-:Y:S05]  /*0f10*/  @P6 RET.REL.NODEC R204 `(_ZN5flash24flash_fwd_splitkv_kernelI23Flash_fwd_kernel_traitsILi192ELi64ELi64ELi4ELb0ELb0EN7cutlass10bfloat16_tE19Flash_kernel_traitsILi192ELi64ELi64ELi4ES3_EELb0ELb1ELb0ELb0ELb1ELb0ELb1ELb1EEEvNS_16Flash_fwd_paramsE) ;  /* 0xfffff0e0cc006950 */ /* 0x000fea0003c3ffff */
[----:B-1----:R-:W-:Y:S02]  /*0f20*/  MOV R3, 0xff800000 ;  /* 0xff80000000037802 */ /* 0x002fe40000000f00 */
[----:B------:R-:W-:-:S03]  /*0f30*/  MOV R205, 0x0 ;  /* 0x0000000000cd7802 */ /* 0x000fc60000000f00 */
[----:B------:R1:W-:Y:S01]  /*0f40*/  ST.E [R6.64+0xe0], R3 ;  /* 0x0000e00306007985 */ /* 0x0003e2000c101906 */
[----:B------:R-:W-:Y:S05]  /*0f50*/  RET.REL.NODEC R204 `(_ZN5flash24flash_fwd_splitkv_kernelI23Flash_fwd_kernel_traitsILi192ELi64ELi64ELi4ELb0ELb0EN7cutlass10bfloat16_tE19Flash_kernel_traitsILi192ELi64ELi64ELi4ES3_EELb0ELb1ELb0ELb0ELb1ELb0ELb1ELb1EEEvNS_16Flash_fwd_paramsE) ;  /* 0xfffff0a0cc007950 */ /* 0x000fea0003c3ffff */
.L_x_6869:
        /* <DEDUP_REMOVED lines=25> */
[----:B------:R-:W4:Y:S04]  /*10f0*/  LD.E.64 R18, [R22.64+0x20] ;  /* 0x0000200616127980 */ /* 0x000f28000c101b00 */
[----:B------:R-:W3:Y:S04]  /*1100*/  LD.E.64 R136, [R22.64+0x38] ;  /* 0x0000380616887980 */ /* 0x000ee8000c101b00 */
[----:B------:R-:W3:Y:S04]  /*1110*/  LD.E.64 R14, [R22.64+0x50] ;  /* 0x00005006160e7980 */ /* 0x000ee8000c101b00 */
[----:B------:R1:W5:Y:S04]  /*1120*/  LD.E.64 R20, [R22.64+0x58] ;  /* 0x0000580616147980 */ /* 0x000368000c101b00 */
[----:B------:R1:W5:Y:S01]  /*1130*/  LD.E.64 R138, [R22.64+0x40] ;  /* 0x00004006168a7980 */ /* 0x000362000c101b00 */
[----:B--2---:R-:W-:-:S04]  /*1140*/  IABS R4, R0 ;  /* 0x0000000000047213 */ /* 0x004fc80000000000 */
[----:B------:R-:W2:Y:S08]  /*1150*/  I2F.RP R7, R4 ;  /* 0x0000000400077306 */ /* 0x000eb00000209400 */
[----:B--2--5:R-:W2:Y:S02]  /*1160*/  MUFU.RCP R10, R7 ;  /* 0x00000007000a7308 */ /* 0x024ea40000001000 */
[----:B--2---:R-:W-:-:S06]  /*1170*/  IADD3 R10, R10, 0xffffffe, RZ ;  /* 0x0ffffffe0a0a7810 */ /* 0x004fcc0007ffe0ff */
[----:B------:R-:W2:Y:S01]  /*1180*/  F2I.FTZ.U32.TRUNC.NTZ R11, R10 ;  /* 0x0000000a000b7305 */ /* 0x000ea2000021f000 */
[----:B------:R-:W-:Y:S01]  /*1190*/  IABS R2, R0 ;  /* 0x0000000000027213 */ /* 0x000fe20000000000 */
        /* <DEDUP_REMOVED lines=19> */
[----:B------:R-:W-:-:S06]  /*12d0*/  IMAD.WIDE R2, R9, 0x4, R210 ;  /* 0x0000000409027825 */ /* 0x000fcc00078e02d2 */
[----:B------:R1:W2:Y:S01]  /*12e0*/  LD.E R3, [R2.64] ;  /* 0x0000000602037980 */ /* 0x0002a2000c101900 */
[----:B---3--:R-:W-:-:S04]  /*12f0*/  IABS R8, R6 ;  /* 0x0000000600087213 */ /* 0x008fc80000000000 */
[----:B------:R-:W3:Y:S08]  /*1300*/  I2F.RP R12, R8 ;  /* 0x00000008000c7306 */ /* 0x000ef00000209400 */
[----:B---3--:R-:W3:Y:S02]  /*1310*/  MUFU.RCP R4, R12 ;  /* 0x0000000c00047308 */ /* 0x008ee40000001000 */
[----:B---3--:R-:W-:-:S06]  /*1320*/  IADD3 R4, R4, 0xffffffe, RZ ;  /* 0x0ffffffe04047810 */ /* 0x008fcc0007ffe0ff */
[----:B------:R-:W1:Y:S01]  /*1330*/  F2I.FTZ.U32.TRUNC.NTZ R25, R4 ;  /* 0x0000000400197305 */ /* 0x000e62000021f000 */
        /* <DEDUP_REMOVED lines=19> */
[----:B------:R-:W-:Y:S01]  /*1470*/  IMAD R8, R137, R0, RZ ;  /* 0x0000000089087224 */ /* 0x000fe200078e02ff */
[----:B------:R-:W-:-:S04]  /*1480*/  SHF.R.S32.HI R13, RZ, 0x1f, R0 ;  /* 0x0000001fff0d7819 */ /* 0x000fc80000011400 */
[----:B------:R-:W-:Y:S02]  /*1490*/  @!P0 IMAD.MOV R4, RZ, RZ, -R4 ;  /* 0x000000ffff048224 */ /* 0x000fe400078e0a04 */
[----:B------:R-:W-:Y:S01]  /*14a0*/  IMAD R8, R136, R13, R8 ;  /* 0x0000000d88087224 */ /* 0x000fe200078e0208 */
[----:B------:R-:W-:-:S05]  /*14b0*/  @!P1 LOP3.LUT R4, RZ, R6, RZ, 0x33, !PT ;  /* 0x00000006ff049212 */ /* 0x000fca00078e33ff */
[----:B------:R-:W-:Y:S01]  /*14c0*/  IMAD R6, R15, R4, RZ ;  /* 0x000000040f067224 */ /* 0x000fe200078e02ff */
[----:B--2---:R-:W-:Y:S01]  /*14d0*/  SHF.R.S32.HI R2, RZ, 0x1f, R3 ;  /* 0x0000001fff027819 */ /* 0x004fe20000011403 */
[----:B----4-:R-:W-:-:S04]  /*14e0*/  IMAD R7, R19, R3, RZ ;  /* 0x0000000313077224 */ /* 0x010fc800078e02ff */
[C---:B------:R-:W-:Y:S02]  /*14f0*/  IMAD R7, R18.reuse, R2, R7 ;  /* 0x0000000212077224 */ /* 0x040fe400078e0207 */
[----:B------:R-:W-:-:S05]  /*1500*/  IMAD.WIDE.U32 R18, R18, R3, RZ ;  /* 0x0000000312127225 */ /* 0x000fca00078e00ff */
[----:B------:R-:W-:Y:S01]  /*1510*/  IADD3 R19, R19, R7, RZ ;  /* 0x0000000713137210 */ /* 0x000fe20007ffe0ff */
[----:B------:R-:W-:-:S04]  /*1520*/  IMAD R7, R11, R3, RZ ;  /* 0x000000030b077224 */ /* 0x000fc800078e02ff */
[----:B------:R-:W-:Y:S01]  /*1530*/  IMAD.WIDE.U32 R18, R0, R136, R18 ;  /* 0x0000008800127225 */ /* 0x000fe200078e0012 */
[----:B------:R-:W-:-:S04]  /*1540*/  SHF.R.S32.HI R11, RZ, 0x1f, R4 ;  /* 0x0000001fff0b7819 */ /* 0x000fc80000011404 */
[----:B------:R-:W-:Y:S01]  /*1550*/  IADD3 R19, R19, R8, RZ ;  /* 0x0000000813137210 */ /* 0x000fe20007ffe0ff */
[----:B------:R-:W-:-:S04]  /*1560*/  IMAD.WIDE.U32 R8, R10, R3, RZ ;  /* 0x000000030a087225 */ /* 0x000fc800078e00ff */
[----:B------:R-:W-:Y:S02]  /*1570*/  IMAD R3, R14, R11, R6 ;  /* 0x0000000b0e037224 */ /* 0x000fe400078e0206 */
[----:B------:R-:W-:Y:S02]  /*1580*/  IMAD R7, R10, R2, R7 ;  /* 0x000000020a077224 */ /* 0x000fe400078e0207 */
[----:B------:R-:W-:-:S03]  /*1590*/  IMAD.WIDE.U32 R14, R4, R14, R18 ;  /* 0x0000000e040e7225 */ /* 0x000fc600078e0012 */
[----:B------:R-:W-:Y:S01]  /*15a0*/  IADD3 R25, R9, R7, RZ ;  /* 0x0000000709197210 */ /* 0x000fe20007ffe0ff */
[----:B------:R-:W-:Y:S01]  /*15b0*/  IMAD.MOV.U32 R6, RZ, RZ, R8 ;  /* 0x000000ffff067224 */ /* 0x000fe200078e0008 */
[----:B------:R-:W-:Y:S01]  /*15c0*/  MOV R2, R14 ;  /* 0x0000000e00027202 */ /* 0x000fe20000000f00 */
[----:B------:R-:W-:Y:S01]  /*15d0*/  IMAD.IADD R3, R15, 0x1, R3 ;  /* 0x000000010f037824 */ /* 0x000fe200078e0203 */
[----:B------:R-:W-:Y:S05]  /*15e0*/  BRA `(.L_x_6872) ;  /* 0x000004f000007947 */ /* 0x000fea0003800000 */
.L_x_6871:
        /* <DEDUP_REMOVED lines=20> */
[----:B------:R-:W-:Y:S01]  /*1730*/  IMAD.HI.U32 R2, R5, R0, RZ ;  /* 0x0000000005027227 */ /* 0x000fe200078e00ff */
[----:B------:R-:W-:-:S03]  /*1740*/  @!P3 SHF.R.S32.HI R6, RZ, 0x1f, R11 ;  /* 0x0000001fff06b819 */ /* 0x000fc6000001140b */
[----:B------:R-:W-:Y:S02]  /*1750*/  IMAD R0, R2, R7, R0 ;  /* 0x0000000702007224 */ /* 0x000fe400078e0200 */
[----:B---3--:R-:W-:-:S03]  /*1760*/  @!P3 IMAD R5, R137, R11, RZ ;  /* 0x0000000b8905b224 */ /* 0x008fc600078e02ff */
[----:B------:R-:W-:Y:S01]  /*1770*/  ISETP.GT.U32.AND P0, PT, R3, R0, PT ;  /* 0x000000000300720c */ /* 0x000fe20003f04070 */
[----:B------:R-:W-:Y:S02]  /*1780*/  @!P3 IMAD R5, R6, R136, R5 ;  /* 0x000000880605b224 */ /* 0x000fe400078e0205 */
[----:B------:R-:W-:Y:S01]  /*1790*/  @!P3 IMAD.WIDE.U32 R26, R136, R11, RZ ;  /* 0x0000000b881ab225 */ /* 0x000fe200078e00ff */
[----:B-----5:R-:W-:-:S03]  /*17a0*/  @!P3 SHF.R.S32.HI R6, RZ, 0x1f, R10 ;  /* 0x0000001fff06b819 */ /* 0x020fc6000001140a */
[----:B------:R-:W-:Y:S01]  /*17b0*/  @P3 IMAD.IADD R7, R11, 0x1, R12 ;  /* 0x000000010b073824 */ /* 0x000fe200078e020c */
[----:B------:R-:W-:Y:S01]  /*17c0*/  @!P3 IADD3 R27, R27, R5, RZ ;  /* 0x000000051b1bb210 */ /* 0x000fe20007ffe0ff */
[----:B------:R-:W-:Y:S02]  /*17d0*/  @!P3 IMAD R5, R25, R10, RZ ;  /* 0x0000000a1905b224 */ /* 0x000fe400078e02ff */
[-C--:B------:R-:W-:Y:S02]  /*17e0*/  @P3 IMAD R9, R137, R7.reuse, RZ ;  /* 0x0000000789093224 */ /* 0x080fe400078e02ff */
[----:B------:R-:W-:Y:S01]  /*17f0*/  @P3 IMAD.WIDE.U32 R30, R136, R7, RZ ;  /* 0x00000007881e3225 */ /* 0x000fe200078e00ff */
[----:B------:R-:W-:-:S03]  /*1800*/  @!P0 IADD3 R0, R0, -R3, RZ ;  /* 0x8000000300008210 */ /* 0x000fc60007ffe0ff */
[C---:B------:R-:W-:Y:S02]  /*1810*/  @!P3 IMAD R5, R24.reuse, R6, R5 ;  /* 0x000000061805b224 */ /* 0x040fe400078e0205 */
[----:B------:R-:W-:Y:S01]  /*1820*/  @!P3 IMAD.WIDE.U32 R24, R24, R10, R26 ;  /* 0x0000000a1818b225 */ /* 0x000fe200078e001a */
[----:B------:R-:W-:-:S03]  /*1830*/  ISETP.GE.U32.AND P2, PT, R0, R3, PT ;  /* 0x000000030000720c */ /* 0x000fc60003f46070 */
[----:B------:R-:W-:Y:S02]  /*1840*/  @P3 IMAD.IADD R9, R31, 0x1, R9 ;  /* 0x000000011f093824 */ /* 0x000fe400078e0209 */
[----:B------:R-:W-:Y:S01]  /*1850*/  @!P3 IMAD.IADD R9, R25, 0x1, R5 ;  /* 0x000000011909b824 */ /* 0x000fe200078e0205 */
[----:B------:R-:W-:Y:S02]  /*1860*/  LEA R5, R133, 0xffffffc0, 0x6 ;  /* 0xffffffc085057811 */ /* 0x000fe400078e30ff */
[----:B------:R-:W-:Y:S02]  /*1870*/  @P3 MOV R8, R30 ;  /* 0x0000001e00083202 */ /* 0x000fe40000000f00 */
[----:B------:R-:W-:Y:S01]  /*1880*/  LOP3.LUT R0, R207, R4, RZ, 0x3c, !PT ;  /* 0x00000004cf007212 */ /* 0x000fe200078e3cff */
[----:B------:R-:W-:Y:S01]  /*1890*/  IMAD R7, R137, R5, RZ ;  /* 0x0000000589077224 */ /* 0x000fe200078e02ff */
[----:B------:R-:W-:Y:S02]  /*18a0*/  @!P3 MOV R8, R24 ;  /* 0x000000180008b202 */ /* 0x000fe40000000f00 */
[----:B------:R-:W-:-:S02]  /*18b0*/  SHF.R.S32.HI R13, RZ, 0x1f, R5 ;  /* 0x0000001fff0d7819 */ /* 0x000fc40000011405 */
[----:B------:R-:W-:Y:S02]  /*18c0*/  ISETP.GE.AND P1, PT, R0, RZ, PT ;  /* 0x000000ff0000720c */ /* 0x000fe40003f26270 */
[----:B------:R-:W-:Y:S01]  /*18d0*/  @!P0 IADD3 R2, R2, 0x1, RZ ;  /* 0x0000000102028810 */ /* 0x000fe20007ffe0ff */
[----:B------:R-:W-:Y:S01]  /*18e0*/  IMAD R7, R13, R136, R7 ;  /* 0x000000880d077224 */ /* 0x000fe200078e0207 */
[----:B------:R-:W-:Y:S01]  /*18f0*/  ISETP.NE.AND P0, PT, R4, RZ, PT ;  /* 0x000000ff0400720c */ /* 0x000fe20003f05270 */
[----:B------:R-:W-:Y:S01]  /*1900*/  IMAD.WIDE.U32 R8, R136, R5, R8 ;  /* 0x0000000588087225 */ /* 0x000fe200078e0008 */
[----:B------:R-:W-:Y:S02]  /*1910*/  @P2 IADD3 R2, R2, 0x1, RZ ;  /* 0x0000000102022810 */ /* 0x000fe40007ffe0ff */
[----:B------:R-:W-:Y:S01]  /*1920*/  @!P3 SHF.R.S32.HI R3, RZ, 0x1f, R11 ;  /* 0x0000001fff03b819 */ /* 0x000fe2000001140b */
[----:B----4-:R-:W-:Y:S01]  /*1930*/  @!P3 IMAD R6, R139, R11, RZ ;  /* 0x0000000b8b06b224 */ /* 0x010fe200078e02ff */
[----:B------:R-:W-:-:S02]  /*1940*/  IADD3 R9, R9, R7, RZ ;  /* 0x0000000709097210 */ /* 0x000fc40007ffe0ff */
[----:B------:R-:W-:Y:S01]  /*1950*/  MOV R7, R2 ;  /* 0x0000000200077202 */ /* 0x000fe20000000f00 */
[----:B------:R-:W-:Y:S02]  /*1960*/  @!P3 IMAD R3, R3, R138, R6 ;  /* 0x0000008a0303b224 */ /* 0x000fe400078e0206 */
[----:B------:R-:W-:Y:S01]  /*1970*/  @!P3 IMAD.WIDE.U32 R26, R138, R11, RZ ;  /* 0x0000000b8a1ab225 */ /* 0x000fe200078e00ff */
[----:B------:R-:W-:-:S03]  /*1980*/  @P3 IADD3 R11, R11, R12, RZ ;  /* 0x0000000c0b0b3210 */ /* 0x000fc60007ffe0ff */
[----:B------:R-:W-:Y:S01]  /*1990*/  @!P1 IMAD.MOV R7, RZ, RZ, -R7 ;  /* 0x000000ffff079224 */ /* 0x000fe200078e0a07 */
[----:B------:R-:W-:Y:S01]  /*19a0*/  @!P0 LOP3.LUT R7, RZ, R4, RZ, 0x33, !PT ;  /* 0x00000004ff078212 */ /* 0x000fe200078e33ff */
[----:B------:R-:W-:Y:S01]  /*19b0*/  @!P3 IMAD.IADD R27, R27, 0x1, R3 ;  /* 0x000000011b1bb824 */ /* 0x000fe200078e0203 */
[----:B------:R-:W-:Y:S01]  /*19c0*/  @!P3 SHF.R.S32.HI R3, RZ, 0x1f, R10 ;  /* 0x0000001fff03b819 */ /* 0x000fe2000001140a */
[----:B------:R-:W-:Y:S02]  /*19d0*/  @!P3 IMAD R0, R19, R10, RZ ;  /* 0x0000000a1300b224 */ /* 0x000fe400078e02ff */
[-C--:B------:R-:W-:Y:S02]  /*19e0*/  @P3 IMAD R25, R139, R11.reuse, RZ ;  /* 0x0000000b8b193224 */ /* 0x080fe400078e02ff */
[----:B------:R-:W-:Y:S01]  /*19f0*/  @P3 IMAD.WIDE.U32 R30, R138, R11, RZ ;  /* 0x0000000b8a1e3225 */ /* 0x000fe200078e00ff */
[----:B------:R-:W-:-:S03]  /*1a00*/  SHF.R.S32.HI R11, RZ, 0x1f, R7 ;  /* 0x0000001fff0b7819 */ /* 0x000fc60000011407 */
[----:B------:R-:W-:Y:S02]  /*1a10*/  IMAD R2, R15, R7, RZ ;  /* 0x000000070f027224 */ /* 0x000fe400078e02ff */
[C---:B------:R-:W-:Y:S02]  /*1a20*/  @!P3 IMAD R0, R18.reuse, R3, R0 ;  /* 0x000000031200b224 */ /* 0x040fe400078e0200 */
        /* <DEDUP_REMOVED lines=11> */
.L_x_6872:
[----:B-1----:R-:W-:Y:S05]  /*1ae0*/  BSYNC B0 ;  /* 0x0000000000007941 */ /* 0x002fea0003800000 */
.L_x_6870:
        /* <DEDUP_REMOVED lines=11> */
[----:B------:R-:W-:-:S04]  /*1ba0*/  IMAD.IADD R66, R58, 0x1, -R19 ;  /* 0x000000013a427824 */ /* 0x000fc800078e0a13 */
[----:B------:R-:W-:-:S05]  /*1bb0*/  IMAD.SHL.U32 R18, R66, 0x8, RZ ;  /* 0x0000000842127824 */ /* 0x000fca00078e00ff */
[----:B------:R-:W-:Y:S02]  /*1bc0*/  IADD3 R24, P0, R18, R6, RZ ;  /* 0x0000000612187210 */ /* 0x000fe40007f1e0ff */
[----:B------:R-:W-:Y:S01]  /*1bd0*/  SHF.R.S32.HI R19, RZ, 0x1f, R18 ;  /* 0x0000001fff137819 */ /* 0x000fe20000011412 */
[----:B------:R-:W-:-:S04]  /*1be0*/  IMAD R13, R13, R138, RZ ;  /* 0x0000008a0d0d7224 */ /* 0x000fc800078e02ff */
[----:B------:R-:W-:Y:S02]  /*1bf0*/  IMAD.X R25, R19, 0x1, R25, P0 ;  /* 0x0000000113197824 */ /* 0x000fe400000e0619 */
[C---:B------:R-:W-:Y:S02]  /*1c00*/  IMAD R13, R0.reuse, R139, R13 ;  /* 0x0000008b000d7224 */ /* 0x040fe400078e020d */
[----:B-1----:R-:W-:Y:S01]  /*1c10*/  IMAD.WIDE.U32 R28, R0, R138, R24 ;  /* 0x0000008a001c7225 */ /* 0x002fe200078e0018 */
[----:B------:R-:W-:-:S04]  /*1c20*/  SHF.R.S32.HI R74, RZ, 0x1f, R209 ;  /* 0x0000001fff4a7819 */ /* 0x000fc800000114d1 */
[----:B------:R-:W-:Y:S01]  /*1c30*/  IADD3 R29, R29, R13, RZ ;  /* 0x0000000d1d1d7210 */ /* 0x000fe20007ffe0ff */
[----:B------:R-:W-:Y:S01]  /*1c40*/  IMAD R6, R21, R4, RZ ;  /* 0x0000000415067224 */ /* 0x000fe200078e02ff */
[----:B------:R-:W-:-:S03]  /*1c50*/  SHF.R.S32.HI R156, RZ, 0x3, R156 ;  /* 0x00000003ff9c7819 */ /* 0x000fc6000001149c */
[-C--:B------:R-:W-:Y:S01]  /*1c60*/  IMAD R6, R11, R20.reuse, R6 ;  /* 0x000000140b067224 */ /* 0x080fe200078e0206 */
[----:B------:R-:W-:Y:S01]  /*1c70*/  SHF.R.S32.HI R157, RZ, 0x1f, R156 ;  /* 0x0000001fff9d7819 */ /* 0x000fe2000001149c */
[----:B------:R-:W-:-:S04]  /*1c80*/  IMAD.WIDE.U32 R28, R4, R20, R28 ;  /* 0x00000014041c7225 */ /* 0x000fc800078e001c */
[-C--:B------:R-:W-:Y:S02]  /*1c90*/  IMAD R199, R137, R156.reuse, RZ ;  /* 0x0000009c89c77224 */ /* 0x080fe400078e02ff */
[----:B------:R-:W-:Y:S02]  /*1ca0*/  IMAD.IADD R29, R29, 0x1, R6 ;  /* 0x000000011d1d7824 */ /* 0x000fe400078e0206 */
[----:B------:R-:W-:Y:S02]  /*1cb0*/  IMAD R203, R139, R156, RZ ;  /* 0x0000009c8bcb7224 */ /* 0x000fe400078e02ff */
[C---:B------:R-:W-:Y:S02]  /*1cc0*/  IMAD R199, R157.reuse, R136, R199 ;  /* 0x000000889dc77224 */ /* 0x040fe400078e02c7 */
[-C--:B------:R-:W-:Y:S02]  /*1cd0*/  IMAD R203, R157, R138.reuse, R203 ;  /* 0x0000008a9dcb7224 */ /* 0x080fe400078e02cb */
[----:B------:R-:W-:-:S05]  /*1ce0*/  IMAD.WIDE.U32 R28, R156, R138, R28 ;  /* 0x0000008a9c1c7225 */ /* 0x000fca00078e001c */
[----:B------:R-:W-:Y:S02]  /*1cf0*/  IADD3 R203, R29, R203, RZ ;  /* 0x000000cb1dcb7210 */ /* 0x000fe40007ffe0ff */
[CC--:B------:R-:W-:Y:S02]  /*1d00*/  LEA.HI R64, R7.reuse, R58.reuse, RZ, 0x5 ;  /* 0x0000003a07407211 */ /* 0x0c0fe400078f28ff */
[----:B------:R-:W-:Y:S02]  /*1d10*/  LEA.HI R68, R7, R58, RZ, 0x4 ;  /* 0x0000003a07447211 */ /* 0x000fe400078f20ff */
[----:B------:R-:W-:Y:S02]  /*1d20*/  LOP3.LUT R65, R64, 0xffffffe0, RZ, 0xc0, !PT ;  /* 0xffffffe040417812 */ /* 0x000fe400078ec0ff */
[----:B------:R-:W-:Y:S01]  /*1d30*/  LOP3.LUT R73, R68, 0xfffffff0, RZ, 0xc0, !PT ;  /* 0xfffffff044497812 */ /* 0x000fe200078ec0ff */
[C---:B------:R-:W-:Y:S01]  /*1d40*/  IMAD.SHL.U32 R71, R136.reuse, 0x10, RZ ;  /* 0x0000001088477824 */ /* 0x040fe200078e00ff */
[----:B------:R-:W-:Y:S01]  /*1d50*/  SHF.L.U64.HI R72, R136, 0x4, R137 ;  /* 0x0000000488487819 */ /* 0x000fe20000010289 */
[C---:B------:R-:W-:Y:S01]  /*1d60*/  IMAD.SHL.U32 R69, R138.reuse, 0x10, RZ ;  /* 0x000000108a457824 */ /* 0x040fe200078e00ff */
[----:B------:R-:W-:Y:S01]  /*1d70*/  SHF.L.U64.HI R70, R138, 0x4, R139 ;  /* 0x000000048a467819 */ /* 0x000fe2000001028b */
[C---:B------:R-:W-:Y:S01]  /*1d80*/  IMAD.IADD R65, R58.reuse, 0x1, -R65 ;  /* 0x000000013a417824 */ /* 0x040fe200078e0a41 */
[----:B------:R-:W-:Y:S01]  /*1d90*/  SHF.R.S32.HI R64, RZ, 0x5, R64 ;  /* 0x00000005ff407819 */ /* 0x000fe20000011440 */
[----:B------:R-:W-:Y:S01]  /*1da0*/  IMAD.IADD R73, R58, 0x1, -R73 ;  /* 0x000000013a497824 */ /* 0x000fe200078e0a49 */
[----:B------:R-:W-:-:S02]  /*1db0*/  SHF.R.S32.HI R68, RZ, 0x4, R68 ;  /* 0x00000004ff447819 */ /* 0x000fc40000011444 */
[----:B------:R-:W-:Y:S01]  /*1dc0*/  SHF.L.U32 R76, R66, 0x2, RZ ;  /* 0x00000002424c7819 */ /* 0x000fe200000006ff */
        /* <DEDUP_REMOVED lines=10> */
[----:B------:R-:W-:Y:S01]  /*1e70*/  IMAD R0, R27, R207, RZ ;  /* 0x000000cf1b007224 */ /* 0x000fe200078e02ff */
[----:B------:R-:W-:Y:S02]  /*1e80*/  SHF.R.S32.HI R13, RZ, 0x1f, R207 ;  /* 0x0000001fff0d7819 */ /* 0x000fe400000114cf */
[----:B------:R-:W-:-:S02]  /*1e90*/  IADD3.X R17, R19, R17, RZ, P0, !PT ;  /* 0x0000001113117210 */ /* 0x000fc400007fe4ff */
[----:B------:R-:W-:Y:S01]  /*1ea0*/  IADD3 R2, P0, R18, R2, RZ ;  /* 0x0000000212027210 */ /* 0x000fe20007f1e0ff */
[----:B------:R-:W-:Y:S02]  /*1eb0*/  IMAD R0, R26, R13, R0 ;  /* 0x0000000d1a007224 */ /* 0x000fe400078e0200 */
[----:B------:R-:W-:-:S04]  /*1ec0*/  IMAD.WIDE.U32 R158, R207, R26, R16 ;  /* 0x0000001acf9e7225 */ /* 0x000fc800078e0010 */
[----:B------:R-:W-:Y:S01]  /*1ed0*/  IMAD.X R3, R19, 0x1, R3, P0 ;  /* 0x0000000113037824 */ /* 0x000fe200000e0603 */
[----:B------:R-:W-:Y:S02]  /*1ee0*/  IADD3 R159, R159, R0, RZ ;  /* 0x000000009f9f7210 */ /* 0x000fe40007ffe0ff */
[----:B------:R-:W-:Y:S01]  /*1ef0*/  SHF.R.S32.HI R0, RZ, 0x1f, R75 ;  /* 0x0000001fff007819 */ /* 0x000fe2000001144b */
[----:B------:R-:W-:-:S03]  /*1f00*/  IMAD.WIDE.U32 R2, R156, R136, R2 ;  /* 0x000000889c027225 */ /* 0x000fc600078e0002 */
[----:B------:R-:W-:Y:S01]  /*1f10*/  LEA.HI R0, R0, R75, RZ, 0x6 ;  /* 0x0000004b00007211 */ /* 0x000fe200078f30ff */
[----:B------:R-:W-:-:S03]  /*1f20*/  IMAD.IADD R199, R3, 0x1, R199 ;  /* 0x0000000103c77824 */ /* 0x000fc600078e02c7 */
[----:B------:R-:W-:Y:S02]  /*1f30*/  SHF.R.S32.HI R3, RZ, 0x6, R0 ;  /* 0x00000006ff037819 */ /* 0x000fe40000011400 */
[----:B----4-:R-:W-:Y:S02]  /*1f40*/  LEA R202, P0, R28, R8, 0x1 ;  /* 0x000000081cca7211 */ /* 0x010fe400078008ff */
[----:B------:R-:W-:Y:S02]  /*1f50*/  IMNMX R94, R198, R3, !PT ;  /* 0x00000003c65e7217 */ /* 0x000fe40007800200 */
[----:B------:R-:W-:Y:S02]  /*1f60*/  SHF.L.U32 R25, R156, 0x6, RZ ;  /* 0x000000069c197819 */ /* 0x000fe400000006ff */
[----:B------:R-:W-:Y:S02]  /*1f70*/  LEA.HI.X R203, R28, R9, R203, 0x1, P0 ;  /* 0x000000091ccb7211 */ /* 0x000fe400000f0ccb */
[----:B------:R-:W-:Y:S01]  /*1f80*/  ISETP.GT.AND P0, PT, R133, R94, PT ;  /* 0x0000005e8500720c */ /* 0x000fe20003f04270 */
[----:B------:R-:W-:Y:S01]  /*1f90*/  IMAD.WIDE R16, R205, 0x40, R156 ;  /* 0x00000040cd107825 */ /* 0x000fe200078e029c */
[----:B------:R-:W-:-:S02]  /*1fa0*/  LOP3.LUT R25, R25, 0x1c0, RZ, 0xc0, !PT ;  /* 0x000001c019197812 */ /* 0x000fc400078ec0ff */
[----:B------:R-:W-:Y:S01]  /*1fb0*/  LEA.HI R10, R7, R58, RZ, 0x6 ;  /* 0x0000003a070a7211 */ /* 0x000fe200078f30ff */
[----:B------:R-:W-:Y:S01]  /*1fc0*/  IMAD R155, R17, R160, RZ ;  /* 0x000000a0119b7224 */ /* 0x000fe200078e02ff */
[----:B------:R-:W-:Y:S02]  /*1fd0*/  LOP3.LUT R21, R25, 0x38, R18, 0xf8, !PT ;  /* 0x0000003819157812 */ /* 0x000fe400078ef812 */
[----:B------:R-:W-:Y:S01]  /*1fe0*/  SHF.R.U32.HI R154, RZ, 0x3, R25 ;  /* 0x00000003ff9a7819 */ /* 0x000fe20000011619 */
[----:B------:R-:W-:Y:S01]  /*1ff0*/  IMAD.SHL.U32 R13, R10, 0x8, RZ ;  /* 0x000000080a0d7824 */ /* 0x000fe200078e00ff */
[----:B------:R-:W-:Y:S01]  /*2000*/  LEA R200, P1, R2, R14, 0x1 ;  /* 0x0000000e02c87211 */ /* 0x000fe200078208ff */
[C---:B------:R-:W-:Y:S01]  /*2010*/  IMAD R155, R16.reuse, R161, R155 ;  /* 0x000000a1109b7224 */ /* 0x040fe200078e029b */
[----:B------:R-:W-:Y:S01]  /*2020*/  LOP3.LUT R154, R21, R154, RZ, 0x3c, !PT ;  /* 0x0000009a159a7212 */ /* 0x000fe200078e3cff */
[----:B------:R-:W-:Y:S01]  /*2030*/  IMAD.WIDE.U32 R158, R16, R160, R158 ;  /* 0x000000a0109e7225 */ /* 0x000fe200078e009e */
[----:B------:R-:W-:-:S02]  /*2040*/  LEA.HI.X R199, R2, R15, R199, 0x1, P1 ;  /* 0x0000000f02c77211 */ /* 0x000fc400008f0cc7 */
[----:B------:R-:W-:Y:S01]  /*2050*/  LOP3.LUT R154, R154, 0xfffffe00, R13, 0xf8, !PT ;  /* 0xfffffe009a9a7812 */ /* 0x000fe200078ef80d */
[----:B------:R-:W-:Y:S01]  /*2060*/  IMAD.IADD R155, R159, 0x1, R155 ;  /* 0x000000019f9b7824 */ /* 0x000fe200078e029b */
[----:B------:R-:W-:Y:S01]  /*2070*/  @!P4 MOV R12, RZ ;  /* 0x000000ff000cc202 */ /* 0x000fe20000000f00 */
[----:B------:R-:W-:Y:S05]  /*2080*/  @!P0 BRA `(.L_x_6873) ;  /* 0x000083b000008947 */ /* 0x000fea0003800000 */
[----:B------:R-:W2:Y:S04]  /*2090*/  LD.E.64 R28, [R22.64+0x120] ;  /* 0x00012006161c7980 */ /* 0x000ea8000c101b00 */
[----:B------:R-:W3:Y:S04]  /*20a0*/  LD.E.64 R30, [R22.64+0x118] ;  /* 0x00011806161e7980 */ /* 0x000ee8000c101b00 */
[----:B------:R-:W4:Y:S04]  /*20b0*/  LD.E.64 R166, [R22.64+0x130] ;  /* 0x0001300616a67980 */ /* 0x000f28000c101b00 */
[----:B------:R-:W3:Y:S04]  /*20c0*/  LD.E.64 R168, [R22.64+0x128] ;  /* 0x0001280616a87980 */ /* 0x000ee8000c101b00 */
[----:B------:R-:W3:Y:S04]  /*20d0*/  LD.E.64 R24, [R22.64+0x140] ;  /* 0x0001400616187980 */ /* 0x000ee8000c101b00 */
[----:B------:R-:W3:Y:S04]  /*20e0*/  LD.E.64 R20, [R22.64+0x138] ;  /* 0x0001380616147980 */ /* 0x000ee8000c101b00 */
[----:B------:R-:W3:Y:S04]  /*20f0*/  LD.E R10, [R22.64+0xd0] ;  /* 0x0000d006160a7980 */ /* 0x000ee8000c101900 */
[----:B------:R-:W3:Y:S04]  /*2100*/  LD.E.64 R16, [R22.64+0x110] ;  /* 0x0001100616107980 */ /* 0x000ee8000c101b00 */
[----:B------:R-:W3:Y:S04]  /*2110*/  LD.E.64 R14, [R22.64+0x108] ;  /* 0x00010806160e7980 */ /* 0x000ee8000c101b00 */
[----:B------:R-:W3:Y:S04]  /*2120*/  LD.E.64 R8, [R22.64+0x150] ;  /* 0x0001500616087980 */ /* 0x000ee8000c101b00 */
[----:B------:R-:W3:Y:S01]  /*2130*/  LD.E.64 R6, [R22.64+0x148] ;  /* 0x0001480616067980 */ /* 0x000ee2000c101b00 */
[----:B------:R-:W-:Y:S01]  /*2140*/  SHF.R.S32.HI R13, RZ, 0x1f, R75 ;  /* 0x0000001fff0d7819 */ /* 0x000fe2000001144b */
[----:B------:R-:W-:Y:S01]  /*2150*/  IMAD.SHL.U32 R78, R138, 0x20, RZ ;  /* 0x000000208a4e7824 */ /* 0x000fe200078e00ff */
[C---:B------:R-:W-:Y:S01]  /*2160*/  SHF.L.U32 R92, R136.reuse, 0x5, RZ ;  /* 0x00000005885c7819 */ /* 0x040fe200000006ff */
[----:B------:R-:W-:Y:S01]  /*2170*/  IMAD R77, R139, 0x60, RZ ;  /* 0x000000608b4d7824 */ /* 0x000fe200078e02ff */
[----:B------:R-:W-:Y:S01]  /*2180*/  SHF.L.U64.HI R93, R136, 0x5, R137 ;  /* 0x00000005885d7819 */ /* 0x000fe20000010289 */
[C---:B------:R-:W-:Y:S01]  /*2190*/  IMAD.WIDE.U32 R164, R138.reuse, 0x60, RZ ;  /* 0x000000608aa47825 */ /* 0x040fe200078e00ff */
[----:B------:R-:W-:-:S02]  /*21a0*/  SHF.L.U64.HI R79, R138, 0x5, R139 ;  /* 0x000000058a4f7819 */ /* 0x000fc4000001028b */
[----:B------:R-:W-:Y:S01]  /*21b0*/  IADD3 R152, R156, 0x10, RZ ;  /* 0x000000109c987810 */ /* 0x000fe20007ffe0ff */
[----:B------:R-:W-:Y:S01]  /*21c0*/  IMAD.MOV.U32 R124, RZ, RZ, R200 ;  /* 0x000000ffff7c7224 */ /* 0x000fe200078e00c8 */
[----:B------:R-:W-:Y:S01]  /*21d0*/  SHF.L.U64.HI R79, R78, 0x1, R79 ;  /* 0x000000014e4f7819 */ /* 0x000fe2000001024f */
[----:B------:R-:W-:Y:S01]  /*21e0*/  IMAD.MOV.U32 R125, RZ, RZ, R199 ;  /* 0x000000ffff7d7224 */ /* 0x000fe200078e00c7 */
[C---:B------:R-:W-:Y:S01]  /*21f0*/  IADD3 R151, R156.reuse, 0x20, RZ ;  /* 0x000000209c977810 */ /* 0x040fe20007ffe0ff */
[----:B------:R-:W-:Y:S01]  /*2200*/  IMAD.MOV.U32 R127, RZ, RZ, R202 ;  /* 0x000000ffff7f7224 */ /* 0x000fe200078e00ca */
[----:B------:R-:W-:Y:S01]  /*2210*/  IADD3 R150, R156, 0x30, RZ ;  /* 0x000000309c967810 */ /* 0x000fe20007ffe0ff */
[----:B------:R-:W-:Y:S01]  /*2220*/  IMAD.SHL.U32 R78, R78, 0x2, RZ ;  /* 0x000000024e4e7824 */ /* 0x000fe200078e00ff */
[----:B------:R-:W-:Y:S01]  /*2230*/  MOV R126, R203 ;  /* 0x000000cb007e7202 */ /* 0x000fe20000000f00 */
[----:B------:R-:W-:Y:S02]  /*2240*/  IMAD.IADD R77, R165, 0x1, R77 ;  /* 0x00000001a54d7824 */ /* 0x000fe400078e024d */
[----:B--2---:R-:W-:-:S04]  /*2250*/  IMAD R3, R29, R209, RZ ;  /* 0x000000d11d037224 */ /* 0x004fc800078e02ff */
[----:B------:R-:W-:Y:S02]  /*2260*/  IMAD R0, R28, R74, R3 ;  /* 0x0000004a1c007224 */ /* 0x000fe400078e0203 */
[----:B------:R-:W-:Y:S01]  /*2270*/  IMAD.WIDE.U32 R28, R209, R28, R18 ;  /* 0x0000001cd11c7225 */ /* 0x000fe200078e0012 */
[----:B----4-:R-:W-:-:S03]  /*2280*/  SHF.L.U64.HI R111, R166, 0x4, R167 ;  /* 0x00000004a66f7819 */ /* 0x010fc600000102a7 */
[----:B---3--:R-:W-:Y:S01]  /*2290*/  IMAD R3, R31, R209, RZ ;  /* 0x000000d11f037224 */ /* 0x008fe200078e02ff */
[----:B------:R-:W-:Y:S01]  /*22a0*/  SHF.L.U64.HI R113, R166, 0x5, R167 ;  /* 0x00000005a6717819 */ /* 0x000fe200000102a7 */
[----:B------:R-:W-:Y:S01]  /*22b0*/  IMAD.IADD R29, R29, 0x1, R0 ;  /* 0x000000011d1d7824 */ /* 0x000fe200078e0200 */
[C---:B------:R-:W-:Y:S01]  /*22c0*/  SHF.L.U32 R96, R168.reuse, 0x4, RZ ;  /* 0x00000004a8607819 */ /* 0x040fe200000006ff */
[----:B------:R-:W-:Y:S01]  /*22d0*/  IMAD.WIDE.U32 R26, R209, R30, R18 ;  /* 0x0000001ed11a7225 */ /* 0x000fe200078e0012 */
[C-C-:B------:R-:W-:Y:S02]  /*22e0*/  SHF.L.U64.HI R95, R168.reuse, 0x4, R169.reuse ;  /* 0x00000004a85f7819 */ /* 0x140fe400000102a9 */
[----:B------:R-:W-:Y:S01]  /*22f0*/  SHF.L.U64.HI R97, R168, 0x5, R169 ;  /* 0x00000005a8617819 */ /* 0x000fe200000102a9 */
[----:B------:R-:W-:Y:S01]  /*2300*/  IMAD R0, R30, R74, R3 ;  /* 0x0000004a1e007224 */ /* 0x000fe200078e0203 */
[----:B------:R-:W-:Y:S01]  /*2310*/  SHF.R.S32.HI R3, RZ, 0x1f, R5 ;  /* 0x0000001fff037819 */ /* 0x000fe20000011405 */
[----:B------:R-:W-:-:S02]  /*2320*/  IMAD R2, R167, R5, RZ ;  /* 0x00000005a7027224 */ /* 0x000fc400078e02ff */
[----:B------:R-:W-:Y:S02]  /*2330*/  IMAD.IADD R27, R27, 0x1, R0 ;  /* 0x000000011b1b7824 */ /* 0x000fe400078e0200 */
[----:B------:R-:W-:Y:S01]  /*2340*/  IMAD R0, R169, R5, RZ ;  /* 0x00000005a9007224 */ /* 0x000fe200078e02ff */
[----:B------:R-:W-:Y:S01]  /*2350*/  LEA.HI R147, R10, R10, RZ, 0x1 ;  /* 0x0000000a0a937211 */ /* 0x000fe200078f08ff */
[C---:B------:R-:W-:Y:S02]  /*2360*/  IMAD R2, R166.reuse, R3, R2 ;  /* 0x00000003a6027224 */ /* 0x040fe400078e0202 */
[----:B------:R-:W-:Y:S01]  /*2370*/  IMAD.WIDE.U32 R28, R166, R5, R28 ;  /* 0x00000005a61c7225 */ /* 0x000fe200078e001c */
[----:B------:R-:W-:-:S03]  /*2380*/  SHF.R.S32.HI R147, RZ, 0x1, R147 ;  /* 0x00000001ff937819 */ /* 0x000fc60000011493 */
[C---:B------:R-:W-:Y:S01]  /*2390*/  IMAD R0, R168.reuse, R3, R0 ;  /* 0x00000003a8007224 */ /* 0x040fe200078e0200 */
        /* <DEDUP_REMOVED lines=12> */
[----:B------:R-:W-:Y:S02]  /*2460*/  IMAD.IADD R21, R21, 0x1, R0 ;  /* 0x0000000115157824 */ /* 0x000fe400078e0200 */
[----:B-----5:R-:W-:Y:S02]  /*2470*/  IMAD.IADD R4, R12, 0x1, R5 ;  /* 0x000000010c047824 */ /* 0x020fe400078e0205 */
[C---:B------:R-:W-:Y:S02]  /*2480*/  IMAD R117, R13.reuse, R166, RZ ;  /* 0x000000a60d757224 */ /* 0x040fe400078e02ff */
[----:B------:R-:W-:Y:S02]  /*2490*/  IMAD R119, R13, R168, RZ ;  /* 0x000000a80d777224 */ /* 0x000fe400078e02ff */
[----:B------:R-:W-:-:S02]  /*24a0*/  IMAD R5, R156, R147, R76 ;  /* 0x000000939c057224 */ /* 0x000fc400078e024c */
[-C--:B------:R-:W-:Y:S02]  /*24b0*/  IMAD R117, R167, R3.reuse, R117 ;  /* 0x00000003a7757224 */ /* 0x080fe400078e0275 */
[----:B------:R-:W-:-:S04]  /*24c0*/  IMAD.WIDE.U32 R10, R166, R3, R24 ;  /* 0x00000003a60a7225 */ /* 0x000fc800078e0018 */
[-C--:B------:R-:W-:Y:S01]  /*24d0*/  IMAD R119, R169, R3.reuse, R119 ;  /* 0x00000003a9777224 */ /* 0x080fe200078e0277 */
[----:B------:R-:W-:Y:S01]  /*24e0*/  LEA R116, P1, R10, R16, 0x1 ;  /* 0x000000100a747211 */ /* 0x000fe200078208ff */
[----:B------:R-:W-:-:S04]  /*24f0*/  IMAD.WIDE.U32 R12, R168, R3, R20 ;  /* 0x00000003a80c7225 */ /* 0x000fc800078e0014 */
[----:B------:R-:W-:Y:S01]  /*2500*/  IMAD R4, R147, R4, RZ ;  /* 0x0000000493047224 */ /* 0x000fe200078e02ff */
[----:B------:R-:W-:Y:S01]  /*2510*/  LEA R118, P0, R12, R14, 0x1 ;  /* 0x0000000e0c767211 */ /* 0x000fe200078008ff */
[----:B------:R-:W-:Y:S01]  /*2520*/  IMAD.IADD R3, R76, 0x1, R5 ;  /* 0x000000014c037824 */ /* 0x000fe200078e0205 */
[----:B------:R-:W-:Y:S01]  /*2530*/  IADD3 R14, R18, 0x80, RZ ;  /* 0x00000080120e7810 */ /* 0x000fe20007ffe0ff */
[----:B------:R-:W-:Y:S01]  /*2540*/  IMAD.IADD R117, R11, 0x1, R117 ;  /* 0x000000010b757824 */ /* 0x000fe200078e0275 */
[C---:B------:R-:W-:Y:S01]  /*2550*/  IADD3 R0, P3, R4.reuse, R5, RZ ;  /* 0x0000000504007210 */ /* 0x040fe20007f7e0ff */
[----:B------:R-:W-:Y:S01]  /*2560*/  IMAD.IADD R119, R13, 0x1, R119 ;  /* 0x000000010d777824 */ /* 0x000fe200078e0277 */
[----:B------:R-:W-:Y:S01]  /*2570*/  IADD3 R123, P2, R4, R3, RZ ;  /* 0x00000003047b7210 */ /* 0x000fe20007f5e0ff */
[----:B------:R-:W-:Y:S01]  /*2580*/  IMAD.SHL.U32 R98, R168, 0x20, RZ ;  /* 0x00000020a8627824 */ /* 0x000fe200078e00ff */
[----:B------:R-:W-:Y:S01]  /*2590*/  SHF.R.S32.HI R2, RZ, 0x1f, R4 ;  /* 0x0000001fff027819 */ /* 0x000fe20000011404 */
[----:B------:R-:W-:Y:S01]  /*25a0*/  IMAD.SHL.U32 R153, R147, 0x10, RZ ;  /* 0x0000001093997824 */ /* 0x000fe200078e00ff */
[----:B------:R-:W-:Y:S01]  /*25b0*/  SHF.L.U32 R20, R0, 0x1, RZ ;  /* 0x0000000100147819 */ /* 0x000fe200000006ff */
[----:B------:R-:W-:Y:S01]  /*25c0*/  IMAD.SHL.U32 R122, R123, 0x2, RZ ;  /* 0x000000027b7a7824 */ /* 0x000fe200078e00ff */
[-C--:B------:R-:W-:Y:S01]  /*25d0*/  LEA.HI.X.SX32 R5, R5, R2.reuse, 0x1, P3 ;  /* 0x0000000205057211 */ /* 0x080fe200018f0eff */
[C---:B------:R-:W-:Y:S01]  /*25e0*/  IMAD.SHL.U32 R112, R166.reuse, 0x10, RZ ;  /* 0x00000010a6707824 */ /* 0x040fe200078e00ff */
[----:B------:R-:W-:Y:S01]  /*25f0*/  LEA.HI.X.SX32 R2, R3, R2, 0x1, P2 ;  /* 0x0000000203027211 */ /* 0x000fe200010f0eff */
[----:B------:R-:W-:Y:S01]  /*2600*/  IMAD.SHL.U32 R114, R166, 0x20, RZ ;  /* 0x00000020a6727824 */ /* 0x000fe200078e00ff */
[----:B------:R-:W-:Y:S01]  /*2610*/  LEA.HI.X R117, R10, R17, R117, 0x1, P1 ;  /* 0x000000110a757211 */ /* 0x000fe200008f0c75 */
[----:B------:R-:W-:Y:S01]  /*2620*/  IMAD.SHL.U32 R149, R147, 0x20, RZ ;  /* 0x0000002093957824 */ /* 0x000fe200078e00ff */
[----:B------:R-:W-:Y:S01]  /*2630*/  LEA.HI.X R119, R12, R15, R119, 0x1, P0 ;  /* 0x0000000f0c777211 */ /* 0x000fe200000f0c77 */
[----:B------:R-:W-:Y:S01]  /*2640*/  IMAD R115, R167, 0x60, RZ ;  /* 0x00000060a7737824 */ /* 0x000fe200078e02ff */
[-C--:B------:R-:W-:Y:S01]  /*2650*/  IADD3 R56, P1, R8, R20.reuse, RZ ;  /* 0x0000001408387210 */ /* 0x080fe20007f3e0ff */
[----:B------:R-:W-:Y:S01]  /*2660*/  IMAD R147, R147, 0x30, RZ ;  /* 0x0000003093937824 */ /* 0x000fe200078e02ff */
[----:B------:R-:W-:Y:S01]  /*2670*/  SHF.L.U64.HI R0, R0, 0x1, R5 ;  /* 0x0000000100007819 */ /* 0x000fe20000010205 */
[----:B------:R-:W-:Y:S01]  /*2680*/  IMAD.WIDE.U32 R166, R166, 0x60, RZ ;  /* 0x00000060a6a67825 */ /* 0x000fe200078e00ff */
[----:B------:R-:W-:-:S02]  /*2690*/  IADD3 R20, P0, R6, R20, RZ ;  /* 0x0000001406147210 */ /* 0x000fc40007f1e0ff */
[----:B------:R-:W-:Y:S01]  /*26a0*/  SHF.L.U64.HI R123, R123, 0x1, R2 ;  /* 0x000000017b7b7819 */ /* 0x000fe20000010202 */
[--C-:B------:R-:W-:Y:S01]  /*26b0*/  IMAD.X R57, R9, 0x1, R0.reuse, P1 ;  /* 0x0000000109397824 */ /* 0x100fe200008e0600 */
[-C--:B------:R-:W-:Y:S01]  /*26c0*/  IADD3 R120, P3, R8, R122.reuse, RZ ;  /* 0x0000007a08787210 */ /* 0x080fe20007f7e0ff */
[----:B------:R-:W-:Y:S01]  /*26d0*/  IMAD.X R21, R7, 0x1, R0, P0 ;  /* 0x0000000107157824 */ /* 0x000fe200000e0600 */
[----:B------:R-:W-:Y:S01]  /*26e0*/  IADD3 R122, P2, R6, R122, RZ ;  /* 0x0000007a067a7210 */ /* 0x000fe20007f5e0ff */
[----:B------:R-:W-:Y:S01]  /*26f0*/  IMAD.MOV.U32 R13, RZ, RZ, R133 ;  /* 0x000000ffff0d7224 */ /* 0x000fe200078e0085 */
        /* <DEDUP_REMOVED lines=8> */
[----:B------:R-:W-:-:S02]  /*2780*/  IADD3 R90, P3, P2, -R92, 0x40, R3 ;  /* 0x000000405c5a7810 */ /* 0x000fc40007a7e103 */
[--C-:B------:R-:W-:Y:S01]  /*2790*/  IADD3.X R89, ~R93, RZ, R0.reuse, P1, P0 ;  /* 0x000000ff5d597210 */ /* 0x100fe20000fe0500 */
[----:B------:R-:W-:Y:S01]  /*27a0*/  IMAD.IADD R143, R153, 0x1, R145 ;  /* 0x00000001998f7824 */ /* 0x000fe200078e0291 */
[----:B------:R-:W-:Y:S02]  /*27b0*/  IADD3 R84, P0, R71, R88, RZ ;  /* 0x0000005847547210 */ /* 0x000fe40007f1e0ff */
[----:B------:R-:W-:Y:S02]  /*27c0*/  IADD3.X R91, ~R93, RZ, R0, P3, P2 ;  /* 0x000000ff5d5b7210 */ /* 0x000fe40001fe4500 */
[----:B------:R-:W-:Y:S01]  /*27d0*/  IADD3 R86, P1, R71, R90, RZ ;  /* 0x0000005a47567210 */ /* 0x000fe20007f3e0ff */
[----:B------:R-:W-:Y:S01]  /*27e0*/  IMAD.X R85, R72, 0x1, R89, P0 ;  /* 0x0000000148557824 */ /* 0x000fe200000e0659 */
[----:B------:R-:W-:Y:S02]  /*27f0*/  IADD3 R101, P3, P2, R96, R96, R96 ;  /* 0x0000006060657210 */ /* 0x000fe40007a7e060 */
[----:B------:R-:W-:-:S02]  /*2800*/  IADD3.X R87, R72, R91, RZ, P1, !PT ;  /* 0x0000005b48577210 */ /* 0x000fc40000ffe4ff */
[C---:B------:R-:W-:Y:S02]  /*2810*/  IADD3 R83, P1, R71.reuse, R86, RZ ;  /* 0x0000005647537210 */ /* 0x040fe40007f3e0ff */
[----:B------:R-:W-:Y:S02]  /*2820*/  IADD3 R81, P0, R71, R84, RZ ;  /* 0x0000005447517210 */ /* 0x000fe40007f1e0ff */
[----:B------:R-:W-:Y:S01]  /*2830*/  IADD3.X R102, R95, R95, R95, P3, P2 ;  /* 0x0000005f5f667210 */ /* 0x000fe20001fe445f */
[----:B------:R-:W-:Y:S01]  /*2840*/  IMAD.X R82, R72, 0x1, R87, P1 ;  /* 0x0000000148527824 */ /* 0x000fe200008e0657 */
[C-C-:B------:R-:W-:Y:S02]  /*2850*/  IADD3 R99, P5, P4, -R98.reuse, 0x40, R101.reuse ;  /* 0x0000004062637810 */ /* 0x140fe40007cbe165 */
[----:B------:R-:W-:Y:S02]  /*2860*/  IADD3 R101, P3, P2, -R98, 0x80, R101 ;  /* 0x0000008062657810 */ /* 0x000fe40007a7e165 */
[----:B------:R-:W-:-:S02]  /*2870*/  IADD3 R146, R153, 0x80, RZ ;  /* 0x0000008099927810 */ /* 0x000fc40007ffe0ff */
[----:B------:R-:W-:Y:S02]  /*2880*/  IADD3.X R80, R72, R85, RZ, P0, !PT ;  /* 0x0000005548507210 */ /* 0x000fe400007fe4ff */
[----:B------:R-:W-:Y:S01]  /*2890*/  IADD3.X R100, ~R97, RZ, R102, P5, P4 ;  /* 0x000000ff61647210 */ /* 0x000fe20002fe8566 */
[----:B------:R-:W-:Y:S01]  /*28a0*/  IMAD.IADD R144, R153, 0x1, R146 ;  /* 0x0000000199907824 */ /* 0x000fe200078e0292 */
[----:B------:R-:W-:Y:S02]  /*28b0*/  IADD3.X R102, ~R97, RZ, R102, P3, P2 ;  /* 0x000000ff61667210 */ /* 0x000fe40001fe4566 */
[-C--:B------:R-:W-:Y:S01]  /*28c0*/  IADD3 R105, P0, R101, R96.reuse, RZ ;  /* 0x0000006065697210 */ /* 0x080fe20007f1e0ff */
[----:B------:R-:W-:Y:S01]  /*28d0*/  IMAD.IADD R142, R153, 0x1, R144 ;  /* 0x00000001998e7824 */ /* 0x000fe200078e0290 */
[-C--:B------:R-:W-:Y:S02]  /*28e0*/  IADD3 R103, P1, R99, R96.reuse, RZ ;  /* 0x0000006063677210 */ /* 0x080fe40007f3e0ff */
[----:B------:R-:W-:Y:S01]  /*28f0*/  SHF.L.U64.HI R111, R112, 0x1, R111 ;  /* 0x00000001706f7819 */ /* 0x000fe2000001026f */
[--C-:B------:R-:W-:Y:S01]  /*2900*/  IMAD.X R106, R102, 0x1, R95.reuse, P0 ;  /* 0x00000001666a7824 */ /* 0x100fe200000e065f */
[-C--:B------:R-:W-:Y:S01]  /*2910*/  IADD3 R110, P0, R105, R96.reuse, RZ ;  /* 0x00000060696e7210 */ /* 0x080fe20007f1e0ff */
[----:B------:R-:W-:Y:S01]  /*2920*/  IMAD.X R104, R100, 0x1, R95, P1 ;  /* 0x0000000164687824 */ /* 0x000fe200008e065f */
[----:B------:R-:W-:Y:S01]  /*2930*/  IADD3 R108, P1, R103, R96, RZ ;  /* 0x00000060676c7210 */ /* 0x000fe20007f3e0ff */
[----:B------:R-:W-:Y:S01]  /*2940*/  IMAD.SHL.U32 R112, R112, 0x2, RZ ;  /* 0x0000000270707824 */ /* 0x000fe200078e00ff */
[C---:B------:R-:W-:Y:S01]  /*2950*/  SHF.L.U64.HI R113, R114.reuse, 0x1, R113 ;  /* 0x0000000172717819 */ /* 0x040fe20000010271 */
[----:B------:R-:W-:Y:S01]  /*2960*/  IMAD.SHL.U32 R114, R114, 0x2, RZ ;  /* 0x0000000272727824 */ /* 0x000fe200078e00ff */
[----:B------:R-:W-:Y:S01]  /*2970*/  IADD3 R15, R18, 0x40, RZ ;  /* 0x00000040120f7810 */ /* 0x000fe20007ffe0ff */
[----:B------:R-:W-:Y:S01]  /*2980*/  IMAD.X R109, R106, 0x1, R95, P0 ;  /* 0x000000016a6d7824 */ /* 0x000fe200000e065f */
[----:B------:R-:W-:-:S02]  /*2990*/  SHF.R.S32.HI R141, RZ, 0x1f, R153 ;  /* 0x0000001fff8d7819 */ /* 0x000fc40000011499 */
[----:B------:R-:W-:Y:S02]  /*29a0*/  SHF.R.S32.HI R140, RZ, 0x1f, R149 ;  /* 0x0000001fff8c7819 */ /* 0x000fe40000011495 */
[----:B------:R-:W-:Y:S02]  /*29b0*/  SHF.R.S32.HI R134, RZ, 0x1f, R147 ;  /* 0x0000001fff867819 */ /* 0x000fe40000011493 */
[----:B------:R-:W-:Y:S02]  /*29c0*/  SHF.R.S32.HI R135, RZ, 0x1f, R148 ;  /* 0x0000001fff877819 */ /* 0x000fe40000011494 */
[----:B------:R-:W-:Y:S02]  /*29d0*/  SHF.R.S32.HI R132, RZ, 0x1f, R146 ;  /* 0x0000001fff847819 */ /* 0x000fe40000011492 */
[----:B------:R-:W-:Y:S02]  /*29e0*/  IADD3.X R107, R104, R95, RZ, P1, !PT ;  /* 0x0000005f686b7210 */ /* 0x000fe40000ffe4ff */
[----:B------:R-:W-:-:S02]  /*29f0*/  SHF.R.S32.HI R131, RZ, 0x1f, R145 ;  /* 0x0000001fff837819 */ /* 0x000fc40000011491 */
[----:B------:R-:W-:Y:S02]  /*2a00*/  SHF.R.S32.HI R130, RZ, 0x1f, R144 ;  /* 0x0000001fff827819 */ /* 0x000fe40000011490 */
[----:B------:R-:W-:Y:S02]  /*2a10*/  SHF.R.S32.HI R129, RZ, 0x1f, R143 ;  /* 0x0000001fff817819 */ /* 0x000fe4000001148f */
[----:B------:R-:W-:Y:S02]  /*2a20*/  SHF.R.S32.HI R128, RZ, 0x1f, R142 ;  /* 0x0000001fff807819 */ /* 0x000fe4000001148e */
.L_x_6921:
[----:B------:R-:W-:Y:S01]  /*2a30*/  IMAD.SHL.U32 R17, R13, 0x40, RZ ;  /* 0x000000400d117824 */ /* 0x000fe200078e00ff */
[----:B------:R-:W-:Y:S04]  /*2a40*/  BSSY B2, `(.L_x_6874) ;  /* 0x0000738000027945 */ /* 0x000fe80003800000 */
[----:B------:R-:W-:Y:S05]  /*2a50*/  IADD3 R16, R17, -0x40, RZ ;  /* 0xffffffc011107810 */ /* 0x000fea0007ffe0ff */
[--C-:B------:R-:W-:Y:S02]  /*2a60*/  IMAD.IADD R173, R59, 0x1, -R16.reuse ;  /* 0x000000013bad7824 */ /* 0x100fe400078e0a10 */
[----:B------:R-:W-:Y:S03]  /*2a70*/  IMAD.IADD R171, R75, 0x1, -R16 ;  /* 0x000000014bab7824 */ /* 0x000fe600078e0a10 */
[-C--:B------:R-:W-:Y:S02]  /*2a80*/  ISETP.GE.AND P2, PT, R156, R173.reuse, PT ;  /* 0x000000ad9c00720c */ /* 0x080fe40003f46270 */
[----:B------:R-:W-:Y:S02]  /*2a90*/  ISETP.GE.AND P0, PT, R152, R173, PT ;  /* 0x000000ad9800720c */ /* 0x000fe40003f06270 */
[-C--:B------:R-:W-:Y:S02]  /*2aa0*/  ISETP.GE.AND P2, PT, R156, R171.reuse, !P2 ;  /* 0x000000ab9c00720c */ /* 0x080fe40005746270 */
[----:B------:R-:W-:Y:S11]  /*2ab0*/  ISETP.GE.AND P0, PT, R152, R171, !P0 ;  /* 0x000000ab9800720c */ /* 0x000ff60004706270 */
[----:B------:R-:W2:Y:S01]  /*2ac0*/  @P2 LD.E.128 R28, [R116.64] ;  /* 0x00000006741c2980 */ /* 0x000ea2000c101d00 */
[----:B------:R-:W-:Y:S01]  /*2ad0*/  @P2 IMAD.MOV.U32 R3, RZ, RZ, R126 ;  /* 0x000000ffff032224 */ /* 0x000fe200078e007e */
[C---:B------:R-:W-:Y:S01]  /*2ae0*/  @P0 IADD3 R26, P1, R116.reuse, R112, RZ ;  /* 0x00000070741a0210 */ /* 0x040fe20007f3e0ff */
[----:B------:R-:W-:Y:S04]  /*2af0*/  @P2 IMAD.MOV.U32 R2, RZ, RZ, R127 ;  /* 0x000000ffff022224 */ /* 0x000fe800078e007f */
        /* <DEDUP_REMOVED lines=188> */
.L_x_6878:
[----:B------:R-:W-:Y:S05]  /*36c0*/  BSYNC B0 ;  /* 0x0000000000007941 */ /* 0x000fea0003800000 */
.L_x_6877:
        /* <DEDUP_REMOVED lines=13> */
[----:B------:R-:W-:Y:S01]  /*37a0*/  LEA R60, P3, R71, R124, 0x1 ;  /* 0x0000007c473c7211 */ /* 0x000fe200078608ff */
[----:B-1----:R-:W2:Y:S01]  /*37b0*/  LD.E.128 R28, [R52.64] ;  /* 0x00000006341c7980 */ /* 0x002ea2000c101d00 */
        /* <DEDUP_REMOVED lines=143> */
.L_x_6880:
[----:B------:R-:W-:Y:S05]  /*40b0*/  BSYNC B0 ;  /* 0x0000000000007941 */ /* 0x000fea0003800000 */
.L_x_6879:
        /* <DEDUP_REMOVED lines=13> */
[C---:B------:R-:W-:Y:S01]  /*4190*/  LEA R60, P3, R92.reuse, R124, 0x1 ;  /* 0x0000007c5c3c7211 */ /* 0x040fe200078608ff */
[----:B------:R-:W2:Y:S01]  /*41a0*/  LD.E.128 R28, [R52.64] ;  /* 0x00000006341c7980 */ /* 0x000ea2000c101d00 */
        /* <DEDUP_REMOVED lines=143> */
.L_x_6882:
[----:B------:R-:W-:Y:S05]  /*4aa0*/  BSYNC B0 ;  /* 0x0000000000007941 */ /* 0x000fea0003800000 */
.L_x_6881:
        /* <DEDUP_REMOVED lines=63> */
[C---:B------:R-:W-:Y:S01]  /*4ea0*/  LEA R54, P3, R83.reuse, R124, 0x1 ;  /* 0x0000007c53367211 */ /* 0x040fe200078608ff */
        /* <DEDUP_REMOVED lines=97> */
.L_x_6884:
[----:B------:R-:W-:Y:S05]  /*54c0*/  BSYNC B0 ;  /* 0x0000000000007941 */ /* 0x000fea0003800000 */
.L_x_6883:
[----:B------:R-:W2:Y:S02]  /*54d0*/  LD.E R3, [R22.64+0xd0] ;  /* 0x0000d00616037980 */ /* 0x000ea4000c101900 */
[----:B--2---:R-:W-:Y:S05]  /*54e0*/  IMAD.U32 R3, R3, -0x20, RZ ;  /* 0xffffffe003037824 */ /* 0x004fea00078e00ff */
[C---:B------:R-:W-:Y:S02]  /*54f0*/  LEA R20, P1, R3.reuse, R20, 0x1 ;  /* 0x0000001403147211 */ /* 0x040fe400078208ff */
[C---:B------:R-:W-:Y:S02]  /*5500*/  LEA R56, P0, R3.reuse, R56, 0x1 ;  /* 0x0000003803387211 */ /* 0x040fe400078008ff */
[C---:B------:R-:W-:Y:S02]  /*5510*/  LEA.HI.X.SX32 R21, R3.reuse, R21, 0x1, P1 ;  /* 0x0000001503157211 */ /* 0x040fe400008f0eff */
[----:B------:R-:W-:Y:S01]  /*5520*/  LEA.HI.X.SX32 R57, R3, R57, 0x1, P0 ;  /* 0x0000003903397211 */ /* 0x000fe200000f0eff */
[----:B------:R-:W-:-:S05]  /*5530*/  BRA `(.L_x_6885) ;  /* 0x0000488000007947 */ /* 0x000fca0003800000 */
.L_x_6876:
        /* <DEDUP_REMOVED lines=85> */
.L_x_6889:
[----:B------:R-:W-:Y:S05]  /*5a90*/  BSYNC B0 ;  /* 0x0000000000007941 */ /* 0x000fea0003800000 */
.L_x_6888:
        /* <DEDUP_REMOVED lines=83> */
.L_x_6891:
[----:B------:R-:W-:Y:S05]  /*5fd0*/  BSYNC B0 ;  /* 0x0000000000007941 */ /* 0x000fea0003800000 */
.L_x_6890:
        /* <DEDUP_REMOVED lines=83> */
.L_x_6893:
[----:B------:R-:W-:Y:S05]  /*6510*/  BSYNC B0 ;  /* 0x0000000000007941 */ /* 0x000fea0003800000 */
.L_x_6892:
[----:B-----5:R4:W-:Y:S02]  /*6520*/  ST.E.128 [R124.64+0x100], R44 ;  /* 0x0001002c7c007985 */ /* 0x0209e4000c101d06 */
.L_x_6887:
[----:B------:R-:W-:Y:S05]  /*6530*/  BSYNC B1 ;  /* 0x0000000000017941 */ /* 0x000fea0003800000 */
.L_x_6886:
        /* <DEDUP_REMOVED lines=21> */
[C---:B----4-:R-:W-:Y:S02]  /*6690*/  SHF.L.U32 R46, R50.reuse, 0x10, RZ ;  /* 0x00000010322e7819 */ /* 0x050fe400000006ff */
        /* <DEDUP_REMOVED lines=10> */
[C---:B---3--:R-:W-:Y:S01]  /*6740*/  LEA R176, P0, R61.reuse, R120, 0x1 ;  /* 0x000000783db07211 */ /* 0x048fe200078008ff */
[----:B------:R-:W2:Y:S03]  /*6750*/  LD.E.128 R28, [R10.64] ;  /* 0x000000060a1c7980 */ /* 0x000ea6000c101d00 */
        /* <DEDUP_REMOVED lines=59> */
.L_x_6897:
[----:B------:R-:W-:Y:S05]  /*6b10*/  BSYNC B0 ;  /* 0x0000000000007941 */ /* 0x000fea0003800000 */
.L_x_6896:
[----:B------:R-:W-:Y:S01]  /*6b20*/  LEA R2, P1, R71, R124, 0x1 ;  /* 0x0000007c47027211 */ /* 0x000fe200078208ff */
[----:B------:R-:W-:Y:S01]  /*6b30*/  BSSY B0, `(.L_x_6898) ;  /* 0x000005a000007945 */ /* 0x000fe20003800000 */
[----:B---3--:R-:W-:Y:S02]  /*6b40*/  LEA R176, P0, R99, R118, 0x1 ;  /* 0x0000007663b07211 */ /* 0x008fe400078008ff */
[----:B------:R-:W-:Y:S02]  /*6b50*/  LEA.HI.X R3, R71, R125, R72, 0x1, P1 ;  /* 0x0000007d47037211 */ /* 0x000fe400008f0c48 */
[----:B------:R-:W-:Y:S02]  /*6b60*/  LEA.HI.X R177, R99, R119, R100, 0x1, P0 ;  /* 0x0000007763b17211 */ /* 0x000fe400000f0c64 */
[----:B------:R-:W-:Y:S01]  /*6b70*/  ISETP.GE.AND P0, PT, R15, R25, PT ;  /* 0x000000190f00720c */ /* 0x000fe20003f06270 */
[----:B-----5:R3:W-:Y:S04]  /*6b80*/  ST.E.128 [R2.64], R48 ;  /* 0x0000003002007985 */ /* 0x0207e8000c101d06 */
[----:B--2---:R3:W5:Y:S08]  /*6b90*/  LD.E.128 R60, [R176.64] ;  /* 0x00000006b03c7980 */ /* 0x004770000c101d00 */
        /* <DEDUP_REMOVED lines=8> */
[----:B---3--:R-:W-:Y:S01]  /*6c20*/  IMAD.U32 R50, R63, 0x10000, RZ ;  /* 0x000100003f327824 */ /* 0x008fe200078e00ff */
[----:B------:R-:W-:Y:S01]  /*6c30*/  ISETP.GE.AND P1, PT, R15, R170, PT ;  /* 0x000000aa0f00720c */ /* 0x000fe20003f26270 */
[--C-:B------:R-:W-:Y:S01]  /*6c40*/  IMAD.MOV.U32 R174, RZ, RZ, R170.reuse ;  /* 0x000000ffffae7224 */ /* 0x100fe200078e00aa */
[C---:B----4-:R-:W-:Y:S02]  /*6c50*/  SHF.L.U32 R46, R62.reuse, 0x10, RZ ;  /* 0x000000103e2e7819 */ /* 0x050fe400000006ff */
[----:B------:R-:W-:Y:S02]  /*6c60*/  LOP3.LUT R47, R62, 0xffff0000, RZ, 0xc0, !PT ;  /* 0xffff00003e2f7812 */ /* 0x000fe400078ec0ff */
        /* <DEDUP_REMOVED lines=70> */
.L_x_6899:
[----:B------:R-:W-:Y:S05]  /*70d0*/  BSYNC B0 ;  /* 0x0000000000007941 */ /* 0x000fea0003800000 */
.L_x_6898:
[C---:B---3--:R-:W-:Y:S01]  /*70e0*/  LEA R2, P1, R90.reuse, R124, 0x1 ;  /* 0x0000007c5a027211 */ /* 0x048fe200078208ff */
[----:B------:R-:W-:Y:S01]  /*70f0*/  BSSY B0, `(.L_x_6900) ;  /* 0x000005a000007945 */ /* 0x000fe20003800000 */
[C---:B------:R-:W-:Y:S02]  /*7100*/  LEA R176, P0, R101.reuse, R118, 0x1 ;  /* 0x0000007665b07211 */ /* 0x040fe400078008ff */
[----:B------:R-:W-:Y:S02]  /*7110*/  LEA.HI.X R3, R90, R125, R91, 0x1, P1 ;  /* 0x0000007d5a037211 */ /* 0x000fe400008f0c5b */
[----:B------:R-:W-:Y:S02]  /*7120*/  LEA.HI.X R177, R101, R119, R102, 0x1, P0 ;  /* 0x0000007765b17211 */ /* 0x000fe400000f0c66 */
[----:B------:R-:W-:Y:S01]  /*7130*/  ISETP.GE.AND P0, PT, R14, R25, PT ;  /* 0x000000190e00720c */ /* 0x000fe20003f06270 */
[----:B-----5:R2:W-:Y:S04]  /*7140*/  ST.E.128 [R2.64], R60 ;  /* 0x0000003c02007985 */ /* 0x0205e8000c101d06 */
[----:B------:R2:W5:Y:S08]  /*7150*/  LD.E.128 R48, [R176.64] ;  /* 0x00000006b0307980 */ /* 0x000570000c101d00 */
        /* <DEDUP_REMOVED lines=83> */
.L_x_6901:
[----:B------:R-:W-:Y:S05]  /*7690*/  BSYNC B0 ;  /* 0x0000000000007941 */ /* 0x000fea0003800000 */
.L_x_6900:
[C---:B--2---:R-:W-:Y:S04]  /*76a0*/  LEA R2, P0, R88.reuse, R124, 0x1 ;  /* 0x0000007c58027211 */ /* 0x044fe800078008ff */
[----:B------:R-:W-:Y:S05]  /*76b0*/  LEA.HI.X R3, R88, R125, R89, 0x1, P0 ;  /* 0x0000007d58037211 */ /* 0x000fea00000f0c59 */
[----:B-----5:R2:W-:Y:S04]  /*76c0*/  ST.E.128 [R2.64], R48 ;  /* 0x0000003002007985 */ /* 0x0205e8000c101d06 */
.L_x_6895:
[----:B------:R-:W-:Y:S05]  /*76d0*/  BSYNC B1 ;  /* 0x0000000000017941 */ /* 0x000fea0003800000 */
.L_x_6894:
        /* <DEDUP_REMOVED lines=93> */
.L_x_6905:
[----:B------:R-:W-:Y:S05]  /*7cb0*/  BSYNC B0 ;  /* 0x0000000000007941 */ /* 0x000fea0003800000 */
.L_x_6904:
[C---:B------:R-:W-:Y:S01]  /*7cc0*/  LEA R2, P1, R92.reuse, R124, 0x1 ;  /* 0x0000007c5c027211 */ /* 0x040fe200078208ff */
[----:B------:R-:W-:Y:S01]  /*7cd0*/  BSSY B0, `(.L_x_6906) ;  /* 0x000005a000007945 */ /* 0x000fe20003800000 */
[C---:B------:R-:W-:Y:S02]  /*7ce0*/  LEA R6, P0, R103.reuse, R118, 0x1 ;  /* 0x0000007667067211 */ /* 0x040fe400078008ff */
        /* <DEDUP_REMOVED lines=88> */
.L_x_6907:
[----:B------:R-:W-:Y:S05]  /*8270*/  BSYNC B0 ;  /* 0x0000000000007941 */ /* 0x000fea0003800000 */
.L_x_6906:
[C---:B------:R-:W-:Y:S01]  /*8280*/  LEA R4, P1, R86.reuse, R124, 0x1 ;  /* 0x0000007c56047211 */ /* 0x040fe200078208ff */
[----:B------:R-:W-:Y:S01]  /*8290*/  BSSY B0, `(.L_x_6908) ;  /* 0x000005b000007945 */ /* 0x000fe20003800000 */
[C---:B---3--:R-:W-:Y:S02]  /*82a0*/  LEA R2, P0, R105.reuse, R118, 0x1 ;  /* 0x0000007669027211 */ /* 0x048fe400078008ff */
[----:B------:R-:W-:Y:S02]  /*82b0*/  LEA.HI.X R5, R86, R125, R87, 0x1, P1 ;  /* 0x0000007d56057211 */ /* 0x000fe400008f0c57 */
[----:B------:R-:W-:Y:S02]  /*82c0*/  LEA.HI.X R3, R105, R119, R106, 0x1, P0 ;  /* 0x0000007769037211 */ /* 0x000fe400000f0c6a */
[----:B------:R-:W-:Y:S01]  /*82d0*/  ISETP.GE.AND P0, PT, R14, R25, PT ;  /* 0x000000190e00720c */ /* 0x000fe20003f06270 */
[----:B-----5:R3:W-:Y:S04]  /*82e0*/  ST.E.128 [R4.64], R44 ;  /* 0x0000002c04007985 */ /* 0x0207e8000c101d06 */
[----:B------:R3:W5:Y:S08]  /*82f0*/  LD.E.128 R8, [R2.64] ;  /* 0x0000000602087980 */ /* 0x000770000c101d00 */
        /* <DEDUP_REMOVED lines=20> */
[C---:B------:R-:W-:Y:S01]  /*8440*/  LEA R48, P0, R29.reuse, R120, 0x1 ;  /* 0x000000781d307211 */ /* 0x040fe200078008ff */
        /* <DEDUP_REMOVED lines=63> */
.L_x_6909:
[----:B------:R-:W-:Y:S05]  /*8840*/  BSYNC B0 ;  /* 0x0000000000007941 */ /* 0x000fea0003800000 */
.L_x_6908:
[C---:B---3--:R-:W-:Y:S04]  /*8850*/  LEA R2, P0, R84.reuse, R124, 0x1 ;  /* 0x0000007c54027211 */ /* 0x048fe800078008ff */
[----:B------:R-:W-:Y:S05]  /*8860*/  LEA.HI.X R3, R84, R125, R85, 0x1, P0 ;  /* 0x0000007d54037211 */ /* 0x000fea00000f0c55 */
[----:B-----5:R3:W-:Y:S04]  /*8870*/  ST.E.128 [R2.64], R8 ;  /* 0x0000000802007985 */ /* 0x0207e8000c101d06 */
.L_x_6903:
[----:B------:R-:W-:Y:S05]  /*8880*/  BSYNC B1 ;  /* 0x0000000000017941 */ /* 0x000fea0003800000 */
.L_x_6902:
[C---:B------:R-:W-:Y:S01]  /*8890*/  ISETP.GE.AND P0, PT, R150.reuse, R173, PT ;  /* 0x000000ad9600720c */ /* 0x040fe20003f06270 */
[----:B------:R-:W-:Y:S03]  /*88a0*/  BSSY B1, `(.L_x_6910) ;  /* 0x000011c000017945 */ /* 0x000fe60003800000 */
[----:B------:R-:W-:Y:S11]  /*88b0*/  ISETP.GE.AND P0, PT, R150, R171, !P0 ;  /* 0x000000ab9600720c */ /* 0x000ff60004706270 */
[----:B------:R-:W-:Y:S02]  /*88c0*/  @!UPT UIADD3 URZ, URZ, URZ, URZ ;  /* 0x0000003f3f3ff290 */ /* 0x000fe4000fffe03f */
[----:B------:R-:W-:-:S05]  /*88d0*/  @!P0 BRA `(.L_x_6911) ;  /* 0x0000118000008947 */ /* 0x000fca0003800000 */
[----:B--23--:R-:W-:Y:S01]  /*88e0*/  IMAD.WIDE.U32 R2, R168, 0x60, R118 ;  /* 0x00000060a8027825 */ /* 0x00cfe200078e0076 */
        /* <DEDUP_REMOVED lines=21> */
[C---:B--2---:R-:W-:Y:S02]  /*8a40*/  LEA R2, P0, R4.reuse, R2, 0x1 ;  /* 0x0000000204027211 */ /* 0x044fe400078008ff */
        /* <DEDUP_REMOVED lines=13> */
[----:B----4-:R-:W4:Y:S01]  /*8b20*/  LD.E.128 R44, [R42.64] ;  /* 0x000000062a2c7980 */ /* 0x010f22000c101d00 */
[C---:B--2---:R-:W-:Y:S01]  /*8b30*/  IMAD.U32 R8, R7.reuse, 0x10000, RZ ;  /* 0x0001000007087824 */ /* 0x044fe200078e00ff */
[----:B------:R-:W-:Y:S01]  /*8b40*/  LOP3.LUT R10, R7, 0xffff0000, RZ, 0xc0, !PT ;  /* 0xffff0000070a7812 */ /* 0x000fe200078ec0ff */
[C---:B------:R-:W-:Y:S01]  /*8b50*/  IMAD.U32 R0, R4.reuse, 0x10000, RZ ;  /* 0x0001000004007824 */ /* 0x040fe200078e00ff */
[----:B------:R-:W-:Y:S02]  /*8b60*/  LOP3.LUT R2, R4, 0xffff0000, RZ, 0xc0, !PT ;  /* 0xffff000004027812 */ /* 0x000fe400078ec0ff */
[C---:B------:R-:W-:Y:S02]  /*8b70*/  SHF.L.U32 R3, R5.reuse, 0x10, RZ ;  /* 0x0000001005037819 */ /* 0x040fe400000006ff */
[----:B------:R-:W-:Y:S01]  /*8b80*/  LOP3.LUT R4, R5, 0xffff0000, RZ, 0xc0, !PT ;  /* 0xffff000005047812 */ /* 0x000fe200078ec0ff */
[C---:B------:R-:W-:Y:S01]  /*8b90*/  IMAD.U32 R5, R6.reuse, 0x10000, RZ ;  /* 0x0001000006057824 */ /* 0x040fe200078e00ff */
[----:B------:R-:W-:Y:S01]  /*8ba0*/  LOP3.LUT R6, R6, 0xffff0000, RZ, 0xc0, !PT ;  /* 0xffff000006067812 */ /* 0x000fe200078ec0ff */
[----:B---3--:R-:W-:Y:S01]  /*8bb0*/  IMAD.U32 R24, R49, 0x10000, RZ ;  /* 0x0001000031187824 */ /* 0x008fe200078e00ff */
        /* <DEDUP_REMOVED lines=44> */
.L_x_6913:
[----:B------:R-:W-:Y:S05]  /*8e80*/  BSYNC B0 ;  /* 0x0000000000007941 */ /* 0x000fea0003800000 */
.L_x_6912:
[----:B------:R-:W-:Y:S01]  /*8e90*/  IMAD.WIDE.U32 R4, R136, 0x60, R124 ;  /* 0x0000006088047825 */ /* 0x000fe200078e007c */
[C---:B--2---:R-:W-:Y:S01]  /*8ea0*/  LEA R2, P0, R108.reuse, R118, 0x1 ;  /* 0x000000766c027211 */ /* 0x044fe200078008ff */
        /* <DEDUP_REMOVED lines=9> */
[----:B--2---:R-:W-:Y:S01]  /*8f40*/  IMAD.MOV.U32 R8, RZ, RZ, RZ ;  /* 0x000000ffff087224 */ /* 0x004fe200078e00ff */
        /* <DEDUP_REMOVED lines=20> */
[----:B------:R-:W2:Y:S03]  /*9090*/  LD.E.128 R4, [R2.64] ;  /* 0x0000000602047980 */ /* 0x000ea6000c101d00 */
[----:B------:R-:W-:Y:S02]  /*90a0*/  LEA.HI.X R49, R9, R121, R8, 0x1, P0 ;  /* 0x0000007909317211 */ /* 0x000fe400000f0c08 */
[----:B------:R-:W-:Y:S04]  /*90b0*/  IADD3 R11, P0, R143, R10, RZ ;  /* 0x0000000a8f0b7210 */ /* 0x000fe80007f1e0ff */
[----:B------:R-:W3:Y:S01]  /*90c0*/  LD.E.128 R48, [R48.64] ;  /* 0x0000000630307980 */ /* 0x000ee2000c101d00 */
[----:B------:R-:W-:Y:S02]  /*90d0*/  LEA.HI.X.SX32 R0, R10, R129, 0x1, P0 ;  /* 0x000000810a007211 */ /* 0x000fe400000f0eff */
[C---:B------:R-:W-:Y:S04]  /*90e0*/  LEA R8, P0, R11.reuse, R122, 0x1 ;  /* 0x0000007a0b087211 */ /* 0x040fe800078008ff */
[----:B------:R-:W-:Y:S05]  /*90f0*/  LEA.HI.X R9, R11, R123, R0, 0x1, P0 ;  /* 0x0000007b0b097211 */ /* 0x000fea00000f0c00 */
[----:B----4-:R2:W4:Y:S02]  /*9100*/  LD.E.128 R44, [R8.64] ;  /* 0x00000006082c7980 */ /* 0x010524000c101d00 */
[C---:B--2---:R-:W-:Y:S01]  /*9110*/  IMAD.U32 R8, R7.reuse, 0x10000, RZ ;  /* 0x0001000007087824 */ /* 0x044fe200078e00ff */
[----:B------:R-:W-:Y:S01]  /*9120*/  LOP3.LUT R10, R7, 0xffff0000, RZ, 0xc0, !PT ;  /* 0xffff0000070a7812 */ /* 0x000fe200078ec0ff */
[C---:B------:R-:W-:Y:S01]  /*9130*/  IMAD.U32 R0, R4.reuse, 0x10000, RZ ;  /* 0x0001000004007824 */ /* 0x040fe200078e00ff */
[----:B------:R-:W-:Y:S02]  /*9140*/  LOP3.LUT R2, R4, 0xffff0000, RZ, 0xc0, !PT ;  /* 0xffff000004027812 */ /* 0x000fe400078ec0ff */
[C---:B------:R-:W-:Y:S02]  /*9150*/  SHF.L.U32 R3, R5.reuse, 0x10, RZ ;  /* 0x0000001005037819 */ /* 0x040fe400000006ff */
[----:B------:R-:W-:Y:S01]  /*9160*/  LOP3.LUT R4, R5, 0xffff0000, RZ, 0xc0, !PT ;  /* 0xffff000005047812 */ /* 0x000fe200078ec0ff */
[----:B------:R-:W-:Y:S01]  /*9170*/  IMAD.U32 R5, R6, 0x10000, RZ ;  /* 0x0001000006057824 */ /* 0x000fe200078e00ff */
[----:B---3--:R-:W-:Y:S01]  /*9180*/  SHF.L.U32 R31, R48, 0x10, RZ ;  /* 0x00000010301f7819 */ /* 0x008fe200000006ff */
        /* <DEDUP_REMOVED lines=44> */
.L_x_6915:
[----:B------:R-:W-:Y:S05]  /*9450*/  BSYNC B0 ;  /* 0x0000000000007941 */ /* 0x000fea0003800000 */
.L_x_6914:
[C---:B--2---:R-:W-:Y:S01]  /*9460*/  LEA R4, P1, R83.reuse, R124, 0x1 ;  /* 0x0000007c53047211 */ /* 0x044fe200078208ff */
        /* <DEDUP_REMOVED lines=36> */
[----:B------:R-:W-:Y:S06]  /*96b0*/  LEA.HI.X R41, R27, R123, R0, 0x1, P0 ;  /* 0x0000007b1b297211 */ /* 0x000fec00000f0c00 */
[----:B------:R-:W4:Y:S01]  /*96c0*/  LD.E.128 R40, [R40.64] ;  /* 0x0000000628287980 */ /* 0x000f22000c101d00 */
        /* <DEDUP_REMOVED lines=53> */
.L_x_6917:
[----:B------:R-:W-:Y:S05]  /*9a20*/  BSYNC B0 ;  /* 0x0000000000007941 */ /* 0x000fea0003800000 */
.L_x_6916:
[C---:B--2---:R-:W-:Y:S04]  /*9a30*/  LEA R2, P0, R81.reuse, R124, 0x1 ;  /* 0x0000007c51027211 */ /* 0x044fe800078008ff */
[----:B------:R-:W-:Y:S05]  /*9a40*/  LEA.HI.X R3, R81, R125, R80, 0x1, P0 ;  /* 0x0000007d51037211 */ /* 0x000fea00000f0c50 */
[----:B-----5:R2:W-:Y:S04]  /*9a50*/  ST.E.128 [R2.64], R8 ;  /* 0x0000000802007985 */ /* 0x0205e8000c101d06 */
.L_x_6911:
[----:B------:R-:W-:Y:S05]  /*9a60*/  BSYNC B1 ;  /* 0x0000000000017941 */ /* 0x000fea0003800000 */
.L_x_6910:
[----:B--23--:R-:W2:Y:S02]  /*9a70*/  LD.E R3, [R22.64+0xd0] ;  /* 0x0000d00616037980 */ /* 0x00cea4000c101900 */
[----:B--2---:R-:W-:Y:S05]  /*9a80*/  IMAD.U32 R3, R3, -0x20, RZ ;  /* 0xffffffe003037824 */ /* 0x004fea00078e00ff */
[C---:B------:R-:W-:Y:S02]  /*9a90*/  LEA R122, P1, R3.reuse, R122, 0x1 ;  /* 0x0000007a037a7211 */ /* 0x040fe400078208ff */
[C---:B------:R-:W-:Y:S02]  /*9aa0*/  LEA R120, P0, R3.reuse, R120, 0x1 ;  /* 0x0000007803787211 */ /* 0x040fe400078008ff */
[C---:B------:R-:W-:Y:S02]  /*9ab0*/  LEA.HI.X.SX32 R123, R3.reuse, R123, 0x1, P1 ;  /* 0x0000007b037b7211 */ /* 0x040fe400008f0eff */
[----:B------:R-:W-:Y:S01]  /*9ac0*/  LEA.HI.X.SX32 R121, R3, R121, 0x1, P0 ;  /* 0x0000007903797211 */ /* 0x000fe200000f0eff */
[----:B------:R-:W-:-:S05]  /*9ad0*/  BRA `(.L_x_6885) ;  /* 0x000002e000007947 */ /* 0x000fca0003800000 */
.L_x_6875:
        /* <DEDUP_REMOVED lines=46> */
.L_x_6885:
[----:B------:R-:W-:Y:S05]  /*9dc0*/  BSYNC B2 ;  /* 0x0000000000027941 */ /* 0x000fea0003800000 */
.L_x_6874:
[----:B------:R-:W-:Y:S01]  /*9dd0*/  ISETP.NE.U32.AND P1, PT, R210, RZ, PT ;  /* 0x000000ffd200720c */ /* 0x000fe20003f25070 */
[----:B---3--:R-:W2:Y:S01]  /*9de0*/  LD.E R3, [R22.64+0x128] ;  /* 0x0001280616037980 */ /* 0x008ea2000c101900 */
[----:B------:R-:W-:Y:S02]  /*9df0*/  BSSY B0, `(.L_x_6918) ;  /* 0x0000060000007945 */ /* 0x000fe40003800000 */
[----:B------:R-:W-:Y:S01]  /*9e00*/  ISETP.NE.AND.EX P1, PT, R211, RZ, PT, P1 ;  /* 0x000000ffd300720c */ /* 0x000fe20003f25310 */
[----:B--2---:R-:W-:Y:S05]  /*9e10*/  IMAD.U32 R3, R3, -0x40, RZ ;  /* 0xffffffc003037824 */ /* 0x004fea00078e00ff */
[C---:B-1----:R-:W-:Y:S04]  /*9e20*/  LEA R118, P0, R3.reuse, R118, 0x1 ;  /* 0x0000007603767211 */ /* 0x042fe800078008ff */
        /* <DEDUP_REMOVED lines=15> */
[----:B------:R-:W1:Y:S03]  /*9f20*/  I2F.RP R8, R3 ;  /* 0x0000000300087306 */ /* 0x000e660000209400 */
[----:B------:R-:W-:Y:S07]  /*9f30*/  IMAD.MOV R7, RZ, RZ, -R7 ;  /* 0x000000ffff077224 */ /* 0x000fee00078e0a07 */
[----:B-1----:R-:W1:Y:S02]  /*9f40*/  MUFU.RCP R0, R8 ;  /* 0x0000000800007308 */ /* 0x002e640000001000 */
[----:B-1----:R-:W-:Y:S01]  /*9f50*/  IADD3 R4, R0, 0xffffffe, RZ ;  /* 0x0ffffffe00047810 */ /* 0x002fe20007ffe0ff */
        /* <DEDUP_REMOVED lines=47> */
[C---:B------:R-:W-:Y:S02]  /*a250*/  IMAD R4, R24.reuse, R7, R4 ;  /* 0x0000000718047224 */ /* 0x040fe400078e0204 */
        /* <DEDUP_REMOVED lines=15> */
.L_x_6919:
[----:B------:R-:W2:Y:S01]  /*a350*/  LD.E R0, [R22.64+0x40] ;  /* 0x0000400616007980 */ /* 0x000ea2000c101900 */
[----:B------:R-:W-:Y:S02]  /*a360*/  IMAD.MOV.U32 R4, RZ, RZ, R127 ;  /* 0x000000ffff047224 */ /* 0x000fe400078e007f */
[----:B------:R-:W-:Y:S01]  /*a370*/  IMAD.MOV.U32 R5, RZ, RZ, R126 ;  /* 0x000000ffff057224 */ /* 0x000fe200078e007e */
[----:B------:R-:W3:Y:S02]  /*a380*/  LD.E R3, [R22.64+0x38] ;  /* 0x0000380616037980 */ /* 0x000ee4000c101900 */
[----:B---3--:R-:W-:Y:S02]  /*a390*/  IMAD.U32 R3, R3, -0x40, RZ ;  /* 0xffffffc003037824 */ /* 0x008fe400078e00ff */
[----:B--2---:R-:W-:Y:S03]  /*a3a0*/  IMAD.U32 R0, R0, -0x40, RZ ;  /* 0xffffffc000007824 */ /* 0x004fe600078e00ff */
[C---:B----4-:R-:W-:Y:S02]  /*a3b0*/  LEA R124, P0, R3.reuse, R124, 0x1 ;  /* 0x0000007c037c7211 */ /* 0x050fe400078008ff */
[C---:B------:R-:W-:Y:S02]  /*a3c0*/  LEA R127, P1, R0.reuse, R4, 0x1 ;  /* 0x00000004007f7211 */ /* 0x040fe400078208ff */
[----:B------:R-:W-:Y:S02]  /*a3d0*/  LEA.HI.X.SX32 R125, R3, R125, 0x1, P0 ;  /* 0x0000007d037d7211 */ /* 0x000fe400000f0eff */
[----:B------:R-:W-:Y:S04]  /*a3e0*/  LEA.HI.X.SX32 R126, R0, R5, 0x1, P1 ;  /* 0x00000005007e7211 */ /* 0x000fe800008f0eff */
.L_x_6920:
[----:B------:R-:W-:Y:S05]  /*a3f0*/  BSYNC B0 ;  /* 0x0000000000007941 */ /* 0x000fea0003800000 */
.L_x_6918:
[----:B------:R-:W-:Y:S04]  /*a400*/  IADD3 R13, R13, -0x1, RZ ;  /* 0xffffffff0d0d7810 */ /* 0x000fe80007ffe0ff */
[----:B------:R-:W-:Y:S11]  /*a410*/  ISETP.GT.AND P0, PT, R13, R94, PT ;  /* 0x0000005e0d00720c */ /* 0x000ff60003f04270 */
[----:B------:R-:W-:Y:S02]  /*a420*/  @!UPT UIADD3 URZ, URZ, URZ, URZ ;  /* 0x0000003f3f3ff290 */ /* 0x000fe4000fffe03f */
[----:B------:R-:W-:-:S05]  /*a430*/  @P0 BRA `(.L_x_6921) ;  /* 0xffff85f000000947 */ /* 0x000fca000383ffff */
.L_x_6873:
        /* <DEDUP_REMOVED lines=18> */
[----:B------:R-:W2:Y:S01]  /*a560*/  @P1 LD.E R2, [R10.64] ;  /* 0x000000060a021980 */ /* 0x000ea2000c101900 */
[----:B------:R-:W-:Y:S02]  /*a570*/  IADD3 R5, P1, R5, R158, RZ ;  /* 0x0000009e05057210 */ /* 0x000fe40007f3e0ff */
[----:B------:R-:W-:-:S03]  /*a580*/  LEA.HI R17, R3, R3, RZ, 0x1 ;  /* 0x0000000303117211 */ /* 0x000fc600078f08ff */
[----:B------:R-:W-:Y:S01]  /*a590*/  IMAD.X R9, R9, 0x1, R155, P1 ;  /* 0x0000000109097824 */ /* 0x000fe200008e069b */
[C---:B----45:R-:W-:Y:S02]  /*a5a0*/  LEA R44, P1, R5.reuse, R162, 0x1 ;  /* 0x000000a2052c7211 */ /* 0x070fe400078208ff */
[----:B------:R-:W-:Y:S02]  /*a5b0*/  SHF.R.S32.HI R17, RZ, 0x1, R17 ;  /* 0x00000001ff117819 */ /* 0x000fe40000011411 */
[----:B------:R-:W-:Y:S02]  /*a5c0*/  LEA R7, P0, R160, R158, 0x5 ;  /* 0x0000009ea0077211 */ /* 0x000fe400078028ff */
[----:B---3--:R-:W-:Y:S01]  /*a5d0*/  ISETP.NE.AND P4, PT, R0, RZ, PT ;  /* 0x000000ff0000720c */ /* 0x008fe20003f85270 */
[----:B------:R-:W-:Y:S01]  /*a5e0*/  IMAD.MOV.U32 R154, RZ, RZ, R158 ;  /* 0x000000ffff9a7224 */ /* 0x000fe200078e009e */
[-C--:B------:R-:W-:Y:S02]  /*a5f0*/  LEA R46, P2, R158, R162.reuse, 0x1 ;  /* 0x000000a29e2e7211 */ /* 0x080fe400078408ff */
[----:B------:R-:W-:Y:S01]  /*a600*/  LEA.HI.X R45, R5, R163, R9, 0x1, P1 ;  /* 0x000000a3052d7211 */ /* 0x000fe200008f0c09 */
[----:B------:R-:W-:Y:S01]  /*a610*/  IMAD R5, R156, R17, R76 ;  /* 0x000000119c057224 */ /* 0x000fe200078e024c */
[----:B------:R-:W-:Y:S01]  /*a620*/  LEA.HI.X R6, R160, R155, R161, 0x5, P0 ;  /* 0x0000009ba0067211 */ /* 0x000fe200000f2ca1 */
[----:B------:R-:W-:Y:S01]  /*a630*/  IMAD R4, R161, 0x30, RZ ;  /* 0x00000030a1047824 */ /* 0x000fe200078e02ff */
[--C-:B------:R-:W-:Y:S01]  /*a640*/  LEA.HI.X R47, R158, R163, R155.reuse, 0x1, P2 ;  /* 0x000000a39e2f7211 */ /* 0x100fe200010f0c9b */
[----:B------:R-:W-:Y:S01]  /*a650*/  IMAD.WIDE.U32 R154, R160, 0x30, R154 ;  /* 0x00000030a09a7825 */ /* 0x000fe200078e009a */
[----:B------:R-:W-:-:S03]  /*a660*/  LEA R36, P0, R7, R162, 0x1 ;  /* 0x000000a207247211 */ /* 0x000fc600078008ff */
[----:B------:R-:W-:Y:S02]  /*a670*/  IMAD.IADD R21, R206, 0x1, -R67 ;  /* 0x00000001ce157824 */ /* 0x000fe400078e0a43 */
[----:B------:R-:W-:Y:S01]  /*a680*/  IMAD.IADD R43, R76, 0x1, R5 ;  /* 0x000000014c2b7824 */ /* 0x000fe200078e0205 */
[----:B------:R-:W-:Y:S01]  /*a690*/  LEA.HI.X R37, R7, R163, R6, 0x1, P0 ;  /* 0x000000a307257211 */ /* 0x000fe200000f0c06 */
[----:B------:R-:W-:Y:S01]  /*a6a0*/  IMAD.IADD R7, R155, 0x1, R4 ;  /* 0x000000019b077824 */ /* 0x000fe200078e0204 */
[----:B------:R-:W-:Y:S02]  /*a6b0*/  ISETP.GE.AND P0, PT, R156, R21, PT ;  /* 0x000000159c00720c */ /* 0x000fe40003f06270 */
[----:B------:R-:W-:Y:S02]  /*a6c0*/  LEA R38, P1, R154, R162, 0x1 ;  /* 0x000000a29a267211 */ /* 0x000fe400078208ff */
[----:B------:R-:W-:Y:S02]  /*a6d0*/  ISETP.GT.AND P0, PT, R58, -0x8, !P0 ;  /* 0xfffffff83a00780c */ /* 0x000fe40004704270 */
[----:B------:R-:W-:-:S02]  /*a6e0*/  LEA.HI.X R39, R154, R163, R7, 0x1, P1 ;  /* 0x000000a39a277211 */ /* 0x000fc400008f0c07 */
[----:B--2---:R-:W-:-:S05]  /*a6f0*/  IADD3 R2, R2, R75, R67 ;  /* 0x0000004b02027210 */ /* 0x004fca0007ffe043 */
[----:B------:R-:W-:-:S05]  /*a700*/  IMAD R2, R2, R17, RZ ;  /* 0x0000001102027224 */ /* 0x000fca00078e02ff */
[----:B------:R-:W-:Y:S02]  /*a710*/  SHF.R.S32.HI R0, RZ, 0x1f, R2 ;  /* 0x0000001fff007819 */ /* 0x000fe40000011402 */
[C---:B------:R-:W-:Y:S02]  /*a720*/  IADD3 R13, P3, R2.reuse, R5, RZ ;  /* 0x00000005020d7210 */ /* 0x040fe40007f7e0ff */
[----:B------:R-:W-:Y:S01]  /*a730*/  IADD3 R41, P2, R2, R43, RZ ;  /* 0x0000002b02297210 */ /* 0x000fe20007f5e0ff */
[----:B------:R-:W-:Y:S01]  /*a740*/  IMAD.SHL.U32 R2, R17, 0x10, RZ ;  /* 0x0000001011027824 */ /* 0x000fe200078e00ff */
        /* <DEDUP_REMOVED lines=54> */
.L_x_6928:
[----:B------:R-:W-:Y:S05]  /*aab0*/  BSYNC B0 ;  /* 0x0000000000007941 */ /* 0x000fea0003800000 */
.L_x_6927:
        /* <DEDUP_REMOVED lines=8> */
[----:B-----5:R-:W-:Y:S01]  /*ab40*/  SHF.L.U32 R29, R27, 0x10, RZ ;  /* 0x000000101b1d7819 */ /* 0x020fe200000006ff */
[----:B------:R-:W-:Y:S01]  /*ab50*/  IMAD.U32 R16, R26, 0x10000, RZ ;  /* 0x000100001a107824 */ /* 0x000fe200078e00ff */
[C---:B--2---:R-:W-:Y:S02]  /*ab60*/  SHF.L.U32 R8, R25.reuse, 0x10, RZ ;  /* 0x0000001019087819 */ /* 0x044fe400000006ff */
[----:B------:R-:W-:Y:S02]  /*ab70*/  LOP3.LUT R0, R25, 0xffff0000, RZ, 0xc0, !PT ;  /* 0xffff000019007812 */ /* 0x000fe400078ec0ff */
        /* <DEDUP_REMOVED lines=32> */
.L_x_6930:
[----:B------:R-:W-:Y:S05]  /*ad80*/  BSYNC B0 ;  /* 0x0000000000007941 */ /* 0x000fea0003800000 */
.L_x_6929:
        /* <DEDUP_REMOVED lines=8> */
[C---:B-----5:R-:W-:Y:S01]  /*ae10*/  SHF.L.U32 R14, R9.reuse, 0x10, RZ ;  /* 0x00000010090e7819 */ /* 0x060fe200000006ff */
[----:B------:R-:W-:Y:S01]  /*ae20*/  IMAD.U32 R20, R10, 0x10000, RZ ;  /* 0x000100000a147824 */ /* 0x000fe200078e00ff */
[----:B------:R-:W-:Y:S02]  /*ae30*/  LOP3.LUT R0, R9, 0xffff0000, RZ, 0xc0, !PT ;  /* 0xffff000009007812 */ /* 0x000fe400078ec0ff */
[C---:B------:R-:W-:Y:S02]  /*ae40*/  SHF.L.U32 R9, R8.reuse, 0x10, RZ ;  /* 0x0000001008097819 */ /* 0x040fe400000006ff */
[----:B---3--:R-:W-:-:S02]  /*ae50*/  LOP3.LUT R24, R8, 0xffff0000, RZ, 0xc0, !PT ;  /* 0xffff000008187812 */ /* 0x008fc400078ec0ff */
        /* <DEDUP_REMOVED lines=32> */
.L_x_6932:
[----:B------:R-:W-:Y:S05]  /*b060*/  BSYNC B0 ;  /* 0x0000000000007941 */ /* 0x000fea0003800000 */
.L_x_6931:
[----:B-----5:R2:W-:Y:S02]  /*b070*/  STS.128 [R213+0x4000], R8 ;  /* 0x00400008d5007388 */ /* 0x0205e40000000c00 */
.L_x_6926:
[----:B------:R-:W-:Y:S05]  /*b080*/  BSYNC B1 ;  /* 0x0000000000017941 */ /* 0x000fea0003800000 */
.L_x_6925:
        /* <DEDUP_REMOVED lines=19> */
[C---:B-----5:R-:W-:Y:S01]  /*b1c0*/  SHF.L.U32 R16, R9.reuse, 0x10, RZ ;  /* 0x0000001009107819 */ /* 0x060fe200000006ff */
[----:B---3--:R-:W-:Y:S01]  /*b1d0*/  IMAD.U32 R24, R10, 0x10000, RZ ;  /* 0x000100000a187824 */ /* 0x008fe200078e00ff */
[----:B------:R-:W-:-:S02]  /*b1e0*/  LOP3.LUT R2, R9, 0xffff0000, RZ, 0xc0, !PT ;  /* 0xffff000009027812 */ /* 0x000fc400078ec0ff */
[C---:B------:R-:W-:Y:S02]  /*b1f0*/  SHF.L.U32 R9, R8.reuse, 0x10, RZ ;  /* 0x0000001008097819 */ /* 0x040fe400000006ff */
[----:B------:R-:W-:Y:S02]  /*b200*/  LOP3.LUT R26, R8, 0xffff0000, RZ, 0xc0, !PT ;  /* 0xffff0000081a7812 */ /* 0x000fe400078ec0ff */
[C---:B------:R-:W-:Y:S02]  /*b210*/  LOP3.LUT R29, R11.reuse, 0xffff0000, RZ, 0xc0, !PT ;  /* 0xffff00000b1d7812 */ /* 0x040fe400078ec0ff */
[----:B------:R-:W-:Y:S02]  /*b220*/  LOP3.LUT R28, R10, 0xffff0000, RZ, 0xc0, !PT ;  /* 0xffff00000a1c7812 */ /* 0x000fe400078ec0ff */
[----:B------:R-:W-:Y:S02]  /*b230*/  SHF.L.U32 R31, R11, 0x10, RZ ;  /* 0x000000100b1f7819 */ /* 0x000fe400000006ff */
[C---:B----4-:R-:W-:Y:S01]  /*b240*/  LOP3.LUT R8, R5.reuse, 0xffff0000, RZ, 0xc0, !PT ;  /* 0xffff000005087812 */ /* 0x050fe200078ec0ff */
[----:B------:R-:W-:Y:S01]  /*b250*/  IMAD.U32 R5, R5, 0x10000, RZ ;  /* 0x0001000005057824 */ /* 0x000fe200078e00ff */
[----:B------:R-:W-:-:S02]  /*b260*/  LOP3.LUT R25, R4, 0xffff0000, RZ, 0xc0, !PT ;  /* 0xffff000004197812 */ /* 0x000fc400078ec0ff */
[----:B--2---:R-:W-:Y:S01]  /*b270*/  LOP3.LUT R20, R7, 0xffff0000, RZ, 0xc0, !PT ;  /* 0xffff000007147812 */ /* 0x004fe200078ec0ff */
        /* <DEDUP_REMOVED lines=25> */
.L_x_6936:
[----:B------:R-:W-:Y:S05]  /*b410*/  BSYNC B0 ;  /* 0x0000000000007941 */ /* 0x000fea0003800000 */
.L_x_6935:
        /* <DEDUP_REMOVED lines=11> */
[C---:B------:R-:W-:Y:S02]  /*b4d0*/  SHF.L.U32 R31, R27.reuse, 0x10, RZ ;  /* 0x000000101b1f7819 */ /* 0x040fe400000006ff */
[----:B------:R-:W-:-:S02]  /*b4e0*/  LOP3.LUT R29, R27, 0xffff0000, RZ, 0xc0, !PT ;  /* 0xffff00001b1d7812 */ /* 0x000fc400078ec0ff */
[----:B------:R-:W-:Y:S02]  /*b4f0*/  LOP3.LUT R28, R26, 0xffff0000, RZ, 0xc0, !PT ;  /* 0xffff00001a1c7812 */ /* 0x000fe400078ec0ff */
[C---:B------:R-:W-:Y:S02]  /*b500*/  SHF.L.U32 R9, R24.reuse, 0x10, RZ ;  /* 0x0000001018097819 */ /* 0x040fe400000006ff */
        /* <DEDUP_REMOVED lines=29> */
.L_x_6938:
[----:B------:R-:W-:Y:S05]  /*b6e0*/  BSYNC B0 ;  /* 0x0000000000007941 */ /* 0x000fea0003800000 */
.L_x_6937:
        /* <DEDUP_REMOVED lines=35> */
[-C--:B------:R-:W-:Y:S02]  /*b920*/  FMUL.FTZ R46, R46, R7.reuse ;  /* 0x000000072e2e7220 */ /* 0x080fe40000410000 */
[----:B------:R-:W-:Y:S02]  /*b930*/  FFMA.FTZ R8, R9, R6, -R8 ;  /* 0x0000000609087223 */ /* 0x000fe40000010808 */
[----:B------:R-:W-:Y:S02]  /*b940*/  FFMA.FTZ R10, R31, R10, R29 ;  /* 0x0000000a1f0a7223 */ /* 0x000fe4000001001d */
[----:B------:R-:W-:Y:S02]  /*b950*/  FFMA.FTZ R9, R9, R4, R44 ;  /* 0x0000000409097223 */ /* 0x000fe4000001002c */
[----:B------:R-:W-:Y:S01]  /*b960*/  FFMA.FTZ R14, R16, R7, -R14 ;  /* 0x00000007100e7223 */ /* 0x000fe2000001080e */
[----:B------:R-:W-:Y:S01]  /*b970*/  F2FP.BF16.PACK_AB R47, R10, R15 ;  /* 0x0000000f0a2f723e */ /* 0x000fe200000010ff */
[----:B------:R-:W-:Y:S01]  /*b980*/  FFMA.FTZ R5, R16, R5, R46 ;  /* 0x0000000510057223 */ /* 0x000fe2000001002e */
[----:B------:R-:W-:-:S04]  /*b990*/  F2FP.BF16.PACK_AB R44, R9, R8 ;  /* 0x00000008092c723e */ /* 0x000fc800000010ff */
[----:B------:R-:W-:Y:S02]  /*b9a0*/  F2FP.BF16.PACK_AB R46, R5, R14 ;  /* 0x0000000e052e723e */ /* 0x000fe400000010ff */
.L_x_6940:
[----:B------:R-:W-:Y:S05]  /*b9b0*/  BSYNC B0 ;  /* 0x0000000000007941 */ /* 0x000fea0003800000 */
.L_x_6939:
[----:B-----5:R1:W-:Y:S02]  /*b9c0*/  STS.128 [R213+0x4800], R44 ;  /* 0x0048002cd5007388 */ /* 0x0203e40000000c00 */
.L_x_6934:
[----:B------:R-:W-:Y:S05]  /*b9d0*/  BSYNC B1 ;  /* 0x0000000000017941 */ /* 0x000fea0003800000 */
.L_x_6933:
        /* <DEDUP_REMOVED lines=20> */
[C---:B--2--5:R-:W-:Y:S02]  /*bb20*/  SHF.L.U32 R9, R25.reuse, 0x10, RZ ;  /* 0x0000001019097819 */ /* 0x064fe400000006ff */
[----:B------:R-:W-:-:S02]  /*bb30*/  LOP3.LUT R8, R25, 0xffff0000, RZ, 0xc0, !PT ;  /* 0xffff000019087812 */ /* 0x000fc400078ec0ff */
[C---:B------:R-:W-:Y:S02]  /*bb40*/  SHF.L.U32 R10, R24.reuse, 0x10, RZ ;  /* 0x00000010180a7819 */ /* 0x040fe400000006ff */
[----:B------:R-:W-:Y:S02]  /*bb50*/  LOP3.LUT R30, R24, 0xffff0000, RZ, 0xc0, !PT ;  /* 0xffff0000181e7812 */ /* 0x000fe400078ec0ff */
[C---:B------:R-:W-:Y:S02]  /*bb60*/  SHF.L.U32 R24, R27.reuse, 0x10, RZ ;  /* 0x000000101b187819 */ /* 0x040fe400000006ff */
[----:B------:R-:W-:Y:S01]  /*bb70*/  LOP3.LUT R20, R27, 0xffff0000, RZ, 0xc0, !PT ;  /* 0xffff00001b147812 */ /* 0x000fe200078ec0ff */
[C---:B------:R-:W-:Y:S01]  /*bb80*/  IMAD.U32 R27, R26.reuse, 0x10000, RZ ;  /* 0x000100001a1b7824 */ /* 0x040fe200078e00ff */
[----:B------:R-:W-:Y:S02]  /*bb90*/  LOP3.LUT R26, R26, 0xffff0000, RZ, 0xc0, !PT ;  /* 0xffff00001a1a7812 */ /* 0x000fe400078ec0ff */
[----:B---3--:R-:W-:-:S02]  /*bba0*/  LOP3.LUT R15, R4, 0xffff0000, RZ, 0xc0, !PT ;  /* 0xffff0000040f7812 */ /* 0x008fc400078ec0ff */
        /* <DEDUP_REMOVED lines=8> */
[C---:B------:R-:W-:Y:S02]  /*bc30*/  FFMA.FTZ R14, R9.reuse, R25, -R14 ;  /* 0x00000019090e7223 */ /* 0x040fe4000001080e */
[----:B------:R-:W-:Y:S01]  /*bc40*/  FFMA.FTZ R9, R9, R15, R8 ;  /* 0x0000000f09097223 */ /* 0x000fe20000010008 */
[----:B------:R-:W-:Y:S01]  /*bc50*/  SHF.L.U32 R15, R4, 0x10, RZ ;  /* 0x00000010040f7819 */ /* 0x000fe200000006ff */
[----:B------:R-:W-:-:S02]  /*bc60*/  IMAD.U32 R25, R6, 0x10000, RZ ;  /* 0x0001000006197824 */ /* 0x000fc400078e00ff */
[----:B------:R-:W-:Y:S02]  /*bc70*/  FMUL.FTZ R6, R26, R5 ;  /* 0x000000051a067220 */ /* 0x000fe40000410000 */
[----:B------:R-:W-:Y:S02]  /*bc80*/  FMUL.FTZ R4, R30, R15 ;  /* 0x0000000f1e047220 */ /* 0x000fe40000410000 */
[-C--:B------:R-:W-:Y:S02]  /*bc90*/  FMUL.FTZ R20, R20, R16.reuse ;  /* 0x0000001014147220 */ /* 0x080fe40000410000 */
[----:B------:R-:W-:Y:S02]  /*bca0*/  FMUL.FTZ R30, R30, R25 ;  /* 0x000000191e1e7220 */ /* 0x000fe40000410000 */
[----:B------:R-:W-:Y:S02]  /*bcb0*/  FMUL.FTZ R26, R26, R7 ;  /* 0x000000071a1a7220 */ /* 0x000fe40000410000 */
[----:B------:R-:W-:-:S02]  /*bcc0*/  FFMA.FTZ R31, R24, R16, -R31 ;  /* 0x00000010181f7223 */ /* 0x000fc4000001081f */
[----:B------:R-:W-:Y:S02]  /*bcd0*/  FFMA.FTZ R20, R24, R11, R20 ;  /* 0x0000000b18147223 */ /* 0x000fe40000010014 */
[C---:B------:R-:W-:Y:S01]  /*bce0*/  FFMA.FTZ R4, R10.reuse, R25, -R4 ;  /* 0x000000190a047223 */ /* 0x040fe20000010804 */
[----:B------:R-:W-:Y:S01]  /*bcf0*/  F2FP.BF16.PACK_AB R25, R9, R14 ;  /* 0x0000000e0919723e */ /* 0x000fe200000010ff */
[----:B------:R-:W-:Y:S02]  /*bd00*/  FFMA.FTZ R15, R10, R15, R30 ;  /* 0x0000000f0a0f7223 */ /* 0x000fe4000001001e */
[C---:B------:R-:W-:Y:S02]  /*bd10*/  FFMA.FTZ R6, R27.reuse, R7, -R6 ;  /* 0x000000071b067223 */ /* 0x040fe40000010806 */
[----:B------:R-:W-:Y:S01]  /*bd20*/  FFMA.FTZ R5, R27, R5, R26 ;  /* 0x000000051b057223 */ /* 0x000fe2000001001a */
[----:B------:R-:W-:Y:S02]  /*bd30*/  F2FP.BF16.PACK_AB R27, R20, R31 ;  /* 0x0000001f141b723e */ /* 0x000fe400000010ff */
[----:B------:R-:W-:-:S02]  /*bd40*/  F2FP.BF16.PACK_AB R24, R15, R4 ;  /* 0x000000040f18723e */ /* 0x000fc400000010ff */
[----:B------:R-:W-:Y:S02]  /*bd50*/  F2FP.BF16.PACK_AB R26, R5, R6 ;  /* 0x00000006051a723e */ /* 0x000fe400000010ff */
.L_x_6944:
[----:B---3--:R-:W-:Y:S05]  /*bd60*/  BSYNC B0 ;  /* 0x0000000000007941 */ /* 0x008fea0003800000 */
.L_x_6943:
        /* <DEDUP_REMOVED lines=9> */
[----:B---3--:R-:W-:Y:S01]  /*be00*/  IMAD.U32 R26, R10, 0x10000, RZ ;  /* 0x000100000a1a7824 */ /* 0x008fe200078e00ff */
        /* <DEDUP_REMOVED lines=23> */
[C---:B------:R-:W-:Y:S02]  /*bf80*/  FMUL.FTZ R8, R30.reuse, R4 ;  /* 0x000000041e087220 */ /* 0x040fe40000410000 */
[----:B------:R-:W-:Y:S02]  /*bf90*/  FMUL.FTZ R31, R31, R7 ;  /* 0x000000071f1f7220 */ /* 0x000fe40000410000 */
[----:B------:R-:W-:-:S02]  /*bfa0*/  FMUL.FTZ R30, R30, R6 ;  /* 0x000000061e1e7220 */ /* 0x000fc40000410000 */
[----:B------:R-:W-:Y:S02]  /*bfb0*/  FFMA.FTZ R10, R27, R20, -R10 ;  /* 0x000000141b0a7223 */ /* 0x000fe4000001080a */
[C---:B------:R-:W-:Y:S02]  /*bfc0*/  FFMA.FTZ R9, R26.reuse, R7, -R9 ;  /* 0x000000071a097223 */ /* 0x040fe40000010809 */
[----:B------:R-:W-:Y:S01]  /*bfd0*/  FFMA.FTZ R8, R15, R6, -R8 ;  /* 0x000000060f087223 */ /* 0x000fe20000010808 */
[----:B------:R-:W-:Y:S01]  /*bfe0*/  F2FP.BF16.PACK_AB R11, R25, R10 ;  /* 0x0000000a190b723e */ /* 0x000fe200000010ff */
[----:B------:R-:W-:Y:S02]  /*bff0*/  FFMA.FTZ R26, R26, R5, R31 ;  /* 0x000000051a1a7223 */ /* 0x000fe4000001001f */
[----:B------:R-:W-:-:S03]  /*c000*/  FFMA.FTZ R15, R15, R4, R30 ;  /* 0x000000040f0f7223 */ /* 0x000fc6000001001e */
[----:B------:R-:W-:Y:S02]  /*c010*/  F2FP.BF16.PACK_AB R10, R26, R9 ;  /* 0x000000091a0a723e */ /* 0x000fe400000010ff */
[----:B------:R-:W-:Y:S02]  /*c020*/  F2FP.BF16.PACK_AB R8, R15, R8 ;  /* 0x000000080f08723e */ /* 0x000fe400000010ff */
[----:B------:R-:W-:Y:S02]  /*c030*/  MOV R9, R14 ;  /* 0x0000000e00097202 */ /* 0x000fe40000000f00 */
.L_x_6946:
[----:B------:R-:W-:Y:S05]  /*c040*/  BSYNC B0 ;  /* 0x0000000000007941 */ /* 0x000fea0003800000 */
.L_x_6945:
        /* <DEDUP_REMOVED lines=8> */
[C---:B--2--5:R-:W-:Y:S02]  /*c0d0*/  SHF.L.U32 R9, R25.reuse, 0x10, RZ ;  /* 0x0000001019097819 */ /* 0x064fe400000006ff */
[----:B------:R-:W-:Y:S02]  /*c0e0*/  LOP3.LUT R8, R25, 0xffff0000, RZ, 0xc0, !PT ;  /* 0xffff000019087812 */ /* 0x000fe400078ec0ff */
[C---:B------:R-:W-:Y:S02]  /*c0f0*/  SHF.L.U32 R10, R24.reuse, 0x10, RZ ;  /* 0x00000010180a7819 */ /* 0x040fe400000006ff */
[----:B------:R-:W-:-:S02]  /*c100*/  LOP3.LUT R30, R24, 0xffff0000, RZ, 0xc0, !PT ;  /* 0xffff0000181e7812 */ /* 0x000fc400078ec0ff */
[C---:B------:R-:W-:Y:S02]  /*c110*/  SHF.L.U32 R24, R27.reuse, 0x10, RZ ;  /* 0x000000101b187819 */ /* 0x040fe400000006ff */
[----:B------:R-:W-:Y:S01]  /*c120*/  LOP3.LUT R20, R27, 0xffff0000, RZ, 0xc0, !PT ;  /* 0xffff00001b147812 */ /* 0x000fe200078ec0ff */
[C---:B------:R-:W-:Y:S01]  /*c130*/  IMAD.U32 R27, R26.reuse, 0x10000, RZ ;  /* 0x000100001a1b7824 */ /* 0x040fe200078e00ff */
        /* <DEDUP_REMOVED lines=15> */
[----:B------:R-:W-:Y:S02]  /*c230*/  FMUL.FTZ R4, R30, R15 ;  /* 0x0000000f1e047220 */ /* 0x000fe40000410000 */
[----:B------:R-:W-:Y:S02]  /*c240*/  FMUL.FTZ R20, R20, R16 ;  /* 0x0000001014147220 */ /* 0x000fe40000410000 */
[----:B------:R-:W-:-:S02]  /*c250*/  FMUL.FTZ R30, R30, R25 ;  /* 0x000000191e1e7220 */ /* 0x000fc40000410000 */
[----:B------:R-:W-:Y:S02]  /*c260*/  FMUL.FTZ R26, R26, R7 ;  /* 0x000000071a1a7220 */ /* 0x000fe40000410000 */
[C---:B------:R-:W-:Y:S02]  /*c270*/  FFMA.FTZ R29, R24.reuse, R16, -R29 ;  /* 0x00000010181d7223 */ /* 0x040fe4000001081d */
[----:B------:R-:W-:Y:S02]  /*c280*/  FFMA.FTZ R20, R24, R11, R20 ;  /* 0x0000000b18147223 */ /* 0x000fe40000010014 */
[C---:B------:R-:W-:Y:S01]  /*c290*/  FFMA.FTZ R4, R10.reuse, R25, -R4 ;  /* 0x000000190a047223 */ /* 0x040fe20000010804 */
[----:B------:R-:W-:Y:S01]  /*c2a0*/  F2FP.BF16.PACK_AB R25, R9, R14 ;  /* 0x0000000e0919723e */ /* 0x000fe200000010ff */
[----:B------:R-:W-:Y:S02]  /*c2b0*/  FFMA.FTZ R15, R10, R15, R30 ;  /* 0x0000000f0a0f7223 */ /* 0x000fe4000001001e */
[----:B------:R-:W-:-:S02]  /*c2c0*/  FFMA.FTZ R6, R27, R7, -R6 ;  /* 0x000000071b067223 */ /* 0x000fc40000010806 */
[----:B------:R-:W-:Y:S01]  /*c2d0*/  FFMA.FTZ R5, R27, R5, R26 ;  /* 0x000000051b057223 */ /* 0x000fe2000001001a */
[----:B------:R-:W-:Y:S02]  /*c2e0*/  F2FP.BF16.PACK_AB R27, R20, R29 ;  /* 0x0000001d141b723e */ /* 0x000fe400000010ff */
[----:B------:R-:W-:Y:S02]  /*c2f0*/  F2FP.BF16.PACK_AB R24, R15, R4 ;  /* 0x000000040f18723e */ /* 0x000fe400000010ff */
[----:B------:R-:W-:Y:S02]  /*c300*/  F2FP.BF16.PACK_AB R26, R5, R6 ;  /* 0x00000006051a723e */ /* 0x000fe400000010ff */
.L_x_6948:
[----:B------:R-:W-:Y:S05]  /*c310*/  BSYNC B0 ;  /* 0x0000000000007941 */ /* 0x000fea0003800000 */
.L_x_6947:
[----:B-----5:R3:W-:Y:S02]  /*c320*/  STS.128 [R213+0x5000], R24 ;  /* 0x00500018d5007388 */ /* 0x0207e40000000c00 */
.L_x_6942:
[----:B------:R-:W-:Y:S05]  /*c330*/  BSYNC B1 ;  /* 0x0000000000017941 */ /* 0x000fea0003800000 */
.L_x_6941:
        /* <DEDUP_REMOVED lines=9> */
[C---:B---3--:R-:W-:Y:S01]  /*c3d0*/  IMAD.SHL.U32 R25, R5.reuse, 0x2, RZ ;  /* 0x0000000205197824 */ /* 0x048fe200078e00ff */
        /* <DEDUP_REMOVED lines=8> */
[----:B------:R-:W3:Y:S01]  /*c460*/  LD.E.64 R6, [R20.64] ;  /* 0x0000000614067980 */ /* 0x000ee2000c101b00 */
[C---:B-----5:R-:W-:Y:S01]  /*c470*/  SHF.L.U32 R12, R9.reuse, 0x10, RZ ;  /* 0x00000010090c7819 */ /* 0x060fe200000006ff */
[----:B------:R-:W-:Y:S01]  /*c480*/  IMAD.U32 R28, R10, 0x10000, RZ ;  /* 0x000100000a1c7824 */ /* 0x000fe200078e00ff */
[----:B------:R-:W-:-:S02]  /*c490*/  LOP3.LUT R9, R9, 0xffff0000, RZ, 0xc0, !PT ;  /* 0xffff000009097812 */ /* 0x000fc400078ec0ff */
        /* <DEDUP_REMOVED lines=20> */
[----:B------:R-:W-:Y:S01]  /*c5e0*/  FMUL.FTZ R9, R30, R5 ;  /* 0x000000051e097220 */ /* 0x000fe20000410000 */
[----:B------:R-:W-:Y:S01]  /*c5f0*/  F2FP.BF16.PACK_AB R12, R12, R11 ;  /* 0x0000000b0c0c723e */ /* 0x000fe200000010ff */
[C---:B------:R-:W-:Y:S02]  /*c600*/  FMUL.FTZ R8, R29.reuse, R4 ;  /* 0x000000041d087220 */ /* 0x040fe40000410000 */
[----:B------:R-:W-:Y:S02]  /*c610*/  FMUL.FTZ R30, R30, R7 ;  /* 0x000000071e1e7220 */ /* 0x000fe40000410000 */
[----:B------:R-:W-:-:S02]  /*c620*/  FMUL.FTZ R29, R29, R6 ;  /* 0x000000061d1d7220 */ /* 0x000fc40000410000 */
[----:B------:R-:W-:Y:S02]  /*c630*/  FFMA.FTZ R10, R27, R15, -R10 ;  /* 0x0000000f1b0a7223 */ /* 0x000fe4000001080a */
        /* <DEDUP_REMOVED lines=8> */
.L_x_6951:
[----:B--2---:R-:W-:Y:S05]  /*c6c0*/  BSYNC B0 ;  /* 0x0000000000007941 */ /* 0x004fea0003800000 */
.L_x_6950:
[----:B-----5:R2:W-:Y:S04]  /*c6d0*/  STS.128 [R213+0x1800], R8 ;  /* 0x00180008d5007388 */ /* 0x0205e80000000c00 */
        /* <DEDUP_REMOVED lines=44> */
.L_x_6953:
[----:B------:R-:W-:Y:S05]  /*c9a0*/  BSYNC B0 ;  /* 0x0000000000007941 */ /* 0x000fea0003800000 */
.L_x_6952:
        /* <DEDUP_REMOVED lines=44> */
.L_x_6955:
[----:B------:R-:W-:Y:S05]  /*cc70*/  BSYNC B0 ;  /* 0x0000000000007941 */ /* 0x000fea0003800000 */
.L_x_6954:
[----:B-----5:R2:W-:Y:S01]  /*cc80*/  STS.128 [R213+0x5800], R36 ;  /* 0x00580024d5007388 */ /* 0x0205e20000000c00 */
[----:B------:R-:W-:Y:S05]  /*cc90*/  BRA `(.L_x_6949) ;  /* 0x000045f000007947 */ /* 0x000fea0003800000 */
.L_x_6924:
        /* <DEDUP_REMOVED lines=85> */
.L_x_6959:
[----:B------:R-:W-:Y:S05]  /*d1f0*/  BSYNC B0 ;  /* 0x0000000000007941 */ /* 0x000fea0003800000 */
.L_x_6958:
        /* <DEDUP_REMOVED lines=85> */
.L_x_6961:
[----:B------:R-:W-:Y:S05]  /*d750*/  BSYNC B0 ;  /* 0x0000000000007941 */ /* 0x000fea0003800000 */
.L_x_6960:
        /* <DEDUP_REMOVED lines=85> */
.L_x_6963:
[----:B------:R-:W-:Y:S05]  /*dcb0*/  BSYNC B0 ;  /* 0x0000000000007941 */ /* 0x000fea0003800000 */
.L_x_6962:
[----:B-----5:R2:W-:Y:S02]  /*dcc0*/  STS.128 [R213+0x4000], R24 ;  /* 0x00400018d5007388 */ /* 0x0205e40000000c00 */
.L_x_6957:
[----:B------:R-:W-:Y:S05]  /*dcd0*/  BSYNC B1 ;  /* 0x0000000000017941 */ /* 0x000fea0003800000 */
.L_x_6956:
        /* <DEDUP_REMOVED lines=90> */
.L_x_6967:
[----:B------:R-:W-:Y:S05]  /*e280*/  BSYNC B0 ;  /* 0x0000000000007941 */ /* 0x000fea0003800000 */
.L_x_6966:
        /* <DEDUP_REMOVED lines=88> */
.L_x_6969:
[----:B------:R-:W-:Y:S05]  /*e810*/  BSYNC B0 ;  /* 0x0000000000007941 */ /* 0x000fea0003800000 */
.L_x_6968:
        /* <DEDUP_REMOVED lines=88> */
.L_x_6971:
[----:B------:R-:W-:Y:S05]  /*eda0*/  BSYNC B0 ;  /* 0x0000000000007941 */ /* 0x000fea0003800000 */
.L_x_6970:
[----:B-----5:R1:W-:Y:S02]  /*edb0*/  STS.128 [R213+0x4800], R4 ;  /* 0x00480004d5007388 */ /* 0x0203e40000000c00 */
.L_x_6965:
[----:B------:R-:W-:Y:S05]  /*edc0*/  BSYNC B1 ;  /* 0x0000000000017941 */ /* 0x000fea0003800000 */
.L_x_6964:
        /* <DEDUP_REMOVED lines=91> */
.L_x_6975:
[----:B------:R-:W-:Y:S05]  /*f380*/  BSYNC B0 ;  /* 0x0000000000007941 */ /* 0x000fea0003800000 */
.L_x_6974:
[----:B-----5:R4:W-:Y:S04]  /*f390*/  STS.128 [R213+0x1000], R28 ;  /* 0x0010001cd5007388 */ /* 0x0209e80000000c00 */
[----:B--2---:R4:W5:Y:S01]  /*f3a0*/  LD.E.128 R24, [R36.64+0x80] ;  /* 0x0000800624187980 */ /* 0x004962000c101d00 */
[----:B-1----:R-:W-:Y:S01]  /*f3b0*/  IADD3 R4, R18, 0x40, RZ ;  /* 0x0000004012047810 */ /* 0x002fe20007ffe0ff */
[----:B------:R-:W-:Y:S03]  /*f3c0*/  BSSY B0, `(.L_x_6976) ;  /* 0x0000055000007945 */ /* 0x000fe60003800000 */
[----:B------:R-:W-:-:S13]  /*f3d0*/  ISETP.GE.AND P0, PT, R4, R3, PT ;  /* 0x000000030400720c */ /* 0x000fda0003f06270 */
        /* <DEDUP_REMOVED lines=83> */
.L_x_6977:
[----:B------:R-:W-:Y:S05]  /*f910*/  BSYNC B0 ;  /* 0x0000000000007941 */ /* 0x000fea0003800000 */
.L_x_6976:
[----:B-----5:R1:W-:Y:S04]  /*f920*/  STS.128 [R213+0x3000], R24 ;  /* 0x00300018d5007388 */ /* 0x0203e80000000c00 */
[----:B------:R1:W5:Y:S01]  /*f930*/  LD.E.128 R8, [R36.64+0x100] ;  /* 0x0001000624087980 */ /* 0x000362000c101d00 */
[----:B------:R-:W-:Y:S01]  /*f940*/  IADD3 R4, R18, 0x80, RZ ;  /* 0x0000008012047810 */ /* 0x000fe20007ffe0ff */
        /* <DEDUP_REMOVED lines=10> */
[----:B-1----:R-:W-:Y:S02]  /*f9f0*/  IMAD.MOV.U32 R25, RZ, RZ, RZ ;  /* 0x000000ffff197224 */ /* 0x002fe400078e00ff */
        /* <DEDUP_REMOVED lines=75> */
.L_x_6979:
[----:B------:R-:W-:Y:S05]  /*feb0*/  BSYNC B0 ;  /* 0x0000000000007941 */ /* 0x000fea0003800000 */
.L_x_6978:
[----:B-----5:R2:W-:Y:S02]  /*fec0*/  STS.128 [R213+0x5000], R8 ;  /* 0x00500008d5007388 */ /* 0x0205e40000000c00 */
.L_x_6973:
[----:B------:R-:W-:Y:S05]  /*fed0*/  BSYNC B1 ;  /* 0x0000000000017941 */ /* 0x000fea0003800000 */
.L_x_6972:
        /* <DEDUP_REMOVED lines=17> */
[----:B--2---:R-:W-:-:S04]  /*fff0*/  IADD3 R9, P1, R7, R13, RZ ;  /* 0x0000000d07097210 */ /* 0x004fc80007f3e0ff */
        /* <DEDUP_REMOVED lines=9> */
[----:B------:R-:W4:Y:S03]  /*10090*/  LD.E.128 R4, [R4.64] ;  /* 0x0000000604047980 */ /* 0x000f26000c101d00 */
        /* <DEDUP_REMOVED lines=13> */
[C---:B------:R-:W-:Y:S01]  /*10170*/  SHF.L.U32 R8, R9.reuse, 0x10, RZ ;  /* 0x0000001009087819 */ /* 0x040fe200000006ff */
[----:B----4-:R-:W-:Y:S01]  /*10180*/  IMAD.U32 R49, R6, 0x10000, RZ ;  /* 0x0001000006317824 */ /* 0x010fe200078e00ff */
        /* <DEDUP_REMOVED lines=17> */
[----:B------:R-:W-:Y:S01]  /*102a0*/  FMUL.FTZ R45, R45, R8 ;  /* 0x000000082d2d7220 */ /* 0x000fe20000410000 */
[----:B------:R-:W-:Y:S01]  /*102b0*/  LOP3.LUT R4, R4, 0xffff0000, RZ, 0xc0, !PT ;  /* 0xffff000004047812 */ /* 0x000fe200078ec0ff */
[----:B------:R-:W-:Y:S01]  /*102c0*/  @!P0 FADD.FTZ R36, -R36, -RZ ;  /* 0x800000ff24248221 */ /* 0x000fe20000010100 */
[----:B---3--:R-:W-:Y:S01]  /*102d0*/  LOP3.LUT R8, R12, 0xffff0000, RZ, 0xc0, !PT ;  /* 0xffff00000c087812 */ /* 0x008fe200078ec0ff */
[----:B------:R-:W-:Y:S01]  /*102e0*/  FMUL.FTZ R6, R6, R9 ;  /* 0x0000000906067220 */ /* 0x000fe20000410000 */
[C---:B------:R-:W-:Y:S01]  /*102f0*/  SHF.L.U32 R7, R13.reuse, 0x10, RZ ;  /* 0x000000100d077819 */ /* 0x040fe200000006ff */
        /* <DEDUP_REMOVED lines=24> */
.L_x_6981:
[----:B------:R-:W-:Y:S05]  /*10480*/  BSYNC B0 ;  /* 0x0000000000007941 */ /* 0x000fea0003800000 */
.L_x_6980:
[----:B-----5:R4:W-:Y:S04]  /*10490*/  STS.128 [R213+0x1800], R28 ;  /* 0x0018001cd5007388 */ /* 0x0209e80000000c00 */
[----:B-12---:R4:W5:Y:S01]  /*104a0*/  LD.E.128 R24, [R38.64+0x80] ;  /* 0x0000800626187980 */ /* 0x006962000c101d00 */
[----:B------:R-:W-:Y:S01]  /*104b0*/  IADD3 R4, R18, 0x40, RZ ;  /* 0x0000004012047810 */ /* 0x000fe20007ffe0ff */
        /* <DEDUP_REMOVED lines=20> */
[----:B------:R-:W2:Y:S02]  /*10600*/  LD.E.128 R8, [R8.64] ;  /* 0x0000000608087980 */ /* 0x000ea4000c101d00 */
        /* <DEDUP_REMOVED lines=16> */
[----:B------:R-:W-:Y:S01]  /*10710*/  SHF.L.U32 R8, R9, 0x10, RZ ;  /* 0x0000001009087819 */ /* 0x000fe200000006ff */
[----:B------:R-:W-:Y:S01]  /*10720*/  @!P0 FADD.FTZ R27, -R27, -RZ ;  /* 0x800000ff1b1b8221 */ /* 0x000fe20000010100 */
[----:B------:R-:W-:Y:S01]  /*10730*/  LOP3.LUT R37, R9, 0xffff0000, RZ, 0xc0, !PT ;  /* 0xffff000009257812 */ /* 0x000fe200078ec0ff */
[----:B---3--:R-:W-:Y:S01]  /*10740*/  IMAD.U32 R49, R6, 0x10000, RZ ;  /* 0x0001000006317824 */ /* 0x008fe200078e00ff */
        /* <DEDUP_REMOVED lines=45> */
.L_x_6983:
[----:B------:R-:W-:Y:S05]  /*10a20*/  BSYNC B0 ;  /* 0x0000000000007941 */ /* 0x000fea0003800000 */
.L_x_6982:
        /* <DEDUP_REMOVED lines=91> */
.L_x_6985:
[----:B------:R-:W-:Y:S05]  /*10fe0*/  BSYNC B0 ;  /* 0x0000000000007941 */ /* 0x000fea0003800000 */
.L_x_6984:
[----:B-----5:R2:W-:Y:S01]  /*10ff0*/  STS.128 [R213+0x5800], R4 ;  /* 0x00580004d5007388 */ /* 0x0205e20000000c00 */
[----:B------:R-:W-:Y:S05]  /*11000*/  BRA `(.L_x_6949) ;  /* 0x0000028000007947 */ /* 0x000fea0003800000 */
.L_x_6923:
        /* <DEDUP_REMOVED lines=40> */
.L_x_6949:
[----:B------:R-:W-:Y:S05]  /*11290*/  BSYNC B2 ;  /* 0x0000000000027941 */ /* 0x000fea0003800000 */
.L_x_6922:
[----:B------:R-:W-:Y:S01]  /*112a0*/  IADD3 R215, R133, -0x1, RZ ;  /* 0xffffffff85d77810 */ /* 0x000fe20007ffe0ff */
[----:B-12---:R-:W-:-:S02]  /*112b0*/  IMAD.SHL.U32 R4, R66, 0x40, RZ ;  /* 0x0000004042047824 */ /* 0x006fc400078e00ff */
[----:B------:R-:W-:Y:S02]  /*112c0*/  IMAD.SHL.U32 R157, R156, 0x8, RZ ;  /* 0x000000089c9d7824 */ /* 0x000fe400078e00ff */
[----:B------:R-:W-:-:S04]  /*112d0*/  IMAD.SHL.U32 R20, R215, 0x40, RZ ;  /* 0x00000040d7147824 */ /* 0x000fc800078e00ff */
[----:B------:R-:W-:-:S05]  /*112e0*/  IMAD.IADD R5, R59, 0x1, -R20 ;  /* 0x000000013b057824 */ /* 0x000fca00078e0a14 */
[-C--:B------:R-:W-:Y:S02]  /*112f0*/  ISETP.GE.AND P2, PT, R16, R5.reuse, PT ;  /* 0x000000051000720c */ /* 0x080fe40003f46270 */
[-C--:B------:R-:W-:Y:S02]  /*11300*/  ISETP.GE.AND P5, PT, R0, R5.reuse, PT ;  /* 0x000000050000720c */ /* 0x080fe40003fa6270 */
[-C--:B------:R-:W-:Y:S02]  /*11310*/  ISETP.GE.AND P0, PT, R156, R5.reuse, PT ;  /* 0x000000059c00720c */ /* 0x080fe40003f06270 */
[-C--:B------:R-:W-:Y:S02]  /*11320*/  ISETP.GE.AND P4, PT, R2, R5.reuse, PT ;  /* 0x000000050200720c */ /* 0x080fe40003f86270 */
[----:B------:R-:W-:Y:S02]  /*11330*/  ISETP.GE.AND P3, PT, R0, R5, PT ;  /* 0x000000050000720c */ /* 0x000fe40003f66270 */
[----:B------:R-:W-:-:S03]  /*11340*/  SHF.R.S32.HI R0, RZ, 0x1f, R73 ;  /* 0x0000001fff007819 */ /* 0x000fc60000011449 */
[----:B------:R-:W-:Y:S01]  /*11350*/  @!P2 IMAD.MOV.U32 R201, RZ, RZ, R199 ;  /* 0x000000ffffc9a224 */ /* 0x000fe200078e00c7 */
[----:B------:R-:W-:Y:S01]  /*11360*/  LEA.HI R0, R0, R73, RZ, 0x3 ;  /* 0x0000004900007211 */ /* 0x000fe200078f18ff */
[----:B------:R-:W-:Y:S01]  /*11370*/  @!P2 IMAD R3, R137, 0x60, RZ ;  /* 0x000000608903a824 */ /* 0x000fe200078e02ff */
[----:B------:R-:W-:Y:S01]  /*11380*/  @!P5 LEA R6, P1, R71, R200, 0x1 ;  /* 0x000000c84706d211 */ /* 0x000fe200078208ff */
[----:B------:R-:W-:-:S03]  /*11390*/  @!P2 IMAD.WIDE.U32 R8, R136, 0x60, R200 ;  /* 0x000000608808a825 */ /* 0x000fc600078e00c8 */
[-C--:B------:R-:W-:Y:S01]  /*113a0*/  @!P5 LEA.HI.X R7, R71, R199.reuse, R72, 0x1, P1 ;  /* 0x000000c74707d211 */ /* 0x080fe200008f0c48 */
[----:B------:R-:W-:Y:S01]  /*113b0*/  @!P0 IMAD.MOV.U32 R201, RZ, RZ, R199 ;  /* 0x000000ffffc98224 */ /* 0x000fe200078e00c7 */
[----:B------:R-:W-:Y:S01]  /*113c0*/  @!P4 LEA R10, P1, R136, R200, 0x6 ;  /* 0x000000c8880ac211 */ /* 0x000fe200078230ff */
[----:B------:R-:W-:Y:S01]  /*113d0*/  @!P2 IMAD.IADD R9, R3, 0x1, R9 ;  /* 0x000000010309a824 */ /* 0x000fe200078e0209 */
[----:B------:R-:W-:Y:S02]  /*113e0*/  LEA.HI R3, R68, R68, RZ, 0x1 ;  /* 0x0000004444037211 */ /* 0x000fe400078f08ff */
[----:B------:R-:W-:Y:S01]  /*113f0*/  @!PT LDS RZ, [RZ] ;  /* 0x00000000fffff984 */ /* 0x000fe20000000800 */
[----:B------:R-:W-:Y:S01]  /*11400*/  @!PT LDS RZ, [RZ] ;  /* 0x00000000fffff984 */ /* 0x000fe20000000800 */
[----:B------:R-:W-:Y:S01]  /*11410*/  @!PT LDS RZ, [RZ] ;  /* 0x00000000fffff984 */ /* 0x000fe20000000800 */
[----:B------:R1:W-:Y:S01]  /*11420*/  @!P0 LDGSTS.E.BYPASS.LTC128B.128 [R213+0x6000], [R200.64] ;  /* 0x06000000c8d58fae */ /* 0x0003e2000b901d46 */
[----:B------:R-:W-:-:S03]  /*11430*/  @!P4 LEA.HI.X R11, R136, R199, R137, 0x6, P1 ;  /* 0x000000c7880bc211 */ /* 0x000fc600008f3489 */
[----:B------:R1:W-:Y:S04]  /*11440*/  @!P0 LDGSTS.E.BYPASS.LTC128B.128 [R213+0x8000], [R200.64+0x80] ;  /* 0x08000080c8d58fae */ /* 0x0003e8000b901d46 */
[----:B------:R1:W-:Y:S01]  /*11450*/  @!P0 LDGSTS.E.BYPASS.LTC128B.128 [R213+0xa000], [R200.64+0x100] ;  /* 0x0a000100c8d58fae */ /* 0x0003e2000b901d46 */
[----:B------:R-:W-:-:S03]  /*11460*/  ISETP.GE.AND P0, PT, R16, R5, PT ;  /* 0x000000051000720c */ /* 0x000fc60003f06270 */
[----:B------:R2:W-:Y:S04]  /*11470*/  @!P5 LDGSTS.E.BYPASS.LTC128B.128 [R213+0x6800], [R6.64] ;  /* 0x0680000006d5dfae */ /* 0x0005e8000b901d46 */
        /* <DEDUP_REMOVED lines=10> */
[----:B--2---:R-:W-:-:S03]  /*11520*/  LOP3.LUT R7, R3, 0xfffffffe, RZ, 0xc0, !PT ;  /* 0xfffffffe03077812 */ /* 0x004fc600078ec0ff */
[----:B------:R-:W0:Y:S01]  /*11530*/  LDGDEPBAR ;  /* 0x00000000000079af */ /* 0x000e220000000000 */
[----:B------:R-:W-:Y:S02]  /*11540*/  LOP3.LUT R6, R4, 0x1c0, RZ, 0xc0, !PT ;  /* 0x000001c004067812 */ /* 0x000fe400078ec0ff */
[C---:B------:R-:W-:Y:S01]  /*11550*/  @!P3 LEA R4, P1, R69.reuse, R202, 0x1 ;  /* 0x000000ca4504b211 */ /* 0x040fe200078208ff */
[----:B------:R-:W2:Y:S01]  /*11560*/  LD.E R88, [R22.64+0x184] ;  /* 0x0001840616587980 */ /* 0x000ea2000c101900 */
[----:B------:R-:W-:Y:S01]  /*11570*/  IMAD.IADD R68, R68, 0x1, -R7 ;  /* 0x0000000144447824 */ /* 0x000fe200078e0a07 */
[----:B------:R-:W-:Y:S01]  /*11580*/  LOP3.LUT R3, R6, 0x8, R157, 0xf8, !PT ;  /* 0x0000000806037812 */ /* 0x000fe200078ef89d */
[----:B------:R-:W-:Y:S01]  /*11590*/  IMAD.SHL.U32 R56, R0, 0x40, RZ ;  /* 0x0000004000387824 */ /* 0x000fe200078e00ff */
[----:B----4-:R-:W4:Y:S01]  /*115a0*/  LD.E R57, [R22.64+0x188] ;  /* 0x0001880616397980 */ /* 0x010f22000c101900 */
[----:B------:R-:W-:Y:S01]  /*115b0*/  IMAD.SHL.U32 R21, R68, 0x8, RZ ;  /* 0x0000000844157824 */ /* 0x000fe200078e00ff */
[----:B------:R-:W-:Y:S01]  /*115c0*/  SHF.R.U32.HI R6, RZ, 0x3, R6 ;  /* 0x00000003ff067819 */ /* 0x000fe20000011606 */
[----:B------:R-:W-:Y:S01]  /*115d0*/  @!P0 IMAD.MOV.U32 R7, RZ, RZ, R203 ;  /* 0x000000ffff078224 */ /* 0x000fe200078e00cb */
[----:B------:R-:W-:-:S02]  /*115e0*/  @!P3 LEA.HI.X R5, R69, R203, R70, 0x1, P1 ;  /* 0x000000cb4505b211 */ /* 0x000fc400008f0c46 */
[----:B------:R-:W-:Y:S01]  /*115f0*/  LOP3.LUT R3, R3, R6, RZ, 0x3c, !PT ;  /* 0x0000000603037212 */ /* 0x000fe200078e3cff */
[----:B------:R-:W-:Y:S01]  /*11600*/  @!P0 IMAD.MOV.U32 R6, RZ, RZ, R202 ;  /* 0x000000ffff068224 */ /* 0x000fe200078e00ca */
[----:B---3--:R-:W-:Y:S01]  /*11610*/  LOP3.LUT R8, R0, 0xfffffff8, RZ, 0xc0, !PT ;  /* 0xfffffff800087812 */ /* 0x008fe200078ec0ff */
[----:B------:R-:W-:-:S04]  /*11620*/  DEPBAR.LE SB0, 0x0 ;  /* 0x000080000000791a */ /* 0x000fc80000000000 */
[----:B------:R-:W-:Y:S01]  /*11630*/  BAR.SYNC.DEFER_BLOCKING 0x0 ;  /* 0x0000000000007b1d */ /* 0x000fe20000010000 */
[----:B------:R-:W-:Y:S01]  /*11640*/  IMAD.IADD R8, R73, 0x1, -R8 ;  /* 0x0000000149087824 */ /* 0x000fe200078e0a08 */
[----:B------:R-:W-:Y:S01]  /*11650*/  LOP3.LUT R56, R56, 0xfffffe00, RZ, 0xc0, !PT ;  /* 0xfffffe0038387812 */ /* 0x000fe200078ec0ff */
[----:B------:R-:W-:-:S03]  /*11660*/  @!P0 IMAD.WIDE.U32 R6, R138, 0x60, R6 ;  /* 0x000000608a068825 */ /* 0x000fc600078e0006 */
[C---:B------:R-:W-:Y:S01]  /*11670*/  R2P PR, R8.reuse, 0x6 ;  /* 0x0000000608007804 */ /* 0x040fe20000000000 */
[----:B------:R-:W-:Y:S02]  /*11680*/  IMAD.SHL.U32 R2, R8, 0x40, RZ ;  /* 0x0000004008027824 */ /* 0x000fe400078e00ff */
[----:B------:R-:W-:Y:S02]  /*11690*/  @!P0 IMAD R8, R139, 0x60, RZ ;  /* 0x000000608b088824 */ /* 0x000fe400078e02ff */
[----:B------:R-:W-:Y:S01]  /*116a0*/  IMAD R192, R68, 0x200, R3 ;  /* 0x0000020044c07824 */ /* 0x000fe200078e0203 */
[----:B------:R-:W-:-:S04]  /*116b0*/  LOP3.LUT R2, R2, 0x1c0, RZ, 0xc0, !PT ;  /* 0x000001c002027812 */ /* 0x000fc800078ec0ff */
[----:B------:R-:W-:Y:S02]  /*116c0*/  LOP3.LUT R21, R2, 0x8, R21, 0xf8, !PT ;  /* 0x0000000802157812 */ /* 0x000fe400078ef815 */
[----:B------:R-:W-:Y:S01]  /*116d0*/  SHF.R.U32.HI R2, RZ, 0x3, R2 ;  /* 0x00000003ff027819 */ /* 0x000fe20000011602 */
[----:B------:R-:W-:Y:S04]  /*116e0*/  @P4 STS.128 [R213+0xc000], RZ ;  /* 0x00c000ffd5004388 */ /* 0x000fe80000000c00 */
[----:B------:R-:W-:Y:S04]  /*116f0*/  @P4 STS.128 [R213+0xe000], RZ ;  /* 0x00e000ffd5004388 */ /* 0x000fe80000000c00 */
[----:B------:R-:W-:Y:S04]  /*11700*/  @P4 STS.128 [R213+0x10000], RZ ;  /* 0x010000ffd5004388 */ /* 0x000fe80000000c00 */
[----:B------:R-:W-:Y:S01]  /*11710*/  @!PT LDS RZ, [RZ] ;  /* 0x00000000fffff984 */ /* 0x000fe20000000800 */
[----:B------:R-:W-:Y:S01]  /*11720*/  @!PT LDS RZ, [RZ] ;  /* 0x00000000fffff984 */ /* 0x000fe20000000800 */
[----:B------:R-:W-:Y:S01]  /*11730*/  @!PT LDS RZ, [RZ] ;  /* 0x00000000fffff984 */ /* 0x000fe20000000800 */
[----:B------:R3:W-:Y:S04]  /*11740*/  @!P4 LDGSTS.E.BYPASS.LTC128B.128 [R213+0xc000], [R202.64] ;  /* 0x0c000000cad5cfae */ /* 0x0007e8000b901d46 */
[----:B------:R3:W-:Y:S01]  /*11750*/  @!P4 LDGSTS.E.BYPASS.LTC128B.128 [R213+0xe000], [R202.64+0x80] ;  /* 0x0e000080cad5cfae */ /* 0x0007e2000b901d46 */
[----:B------:R-:W-:-:S03]  /*11760*/  LOP3.LUT R21, R21, R2, RZ, 0x3c, !PT ;  /* 0x0000000215157212 */ /* 0x000fc600078e3cff */
[----:B------:R3:W-:Y:S01]  /*11770*/  @!P4 LDGSTS.E.BYPASS.LTC128B.128 [R213+0x10000], [R202.64+0x100] ;  /* 0x10000100cad5cfae */ /* 0x0007e2000b901d46 */
[----:B-----5:R-:W-:Y:S01]  /*11780*/  @!P5 LEA R10, P4, R138, R202, 0x6 ;  /* 0x000000ca8a0ad211 */ /* 0x020fe200078830ff */
[----:B------:R-:W-:Y:S02]  /*11790*/  IMAD R0, R64, 0x400, R56 ;  /* 0x0000040040007824 */ /* 0x000fe400078e0238 */
[----:B------:R-:W-:Y:S01]  /*117a0*/  @P3 STS.128 [R213+0xc800], RZ ;  /* 0x00c800ffd5003388 */ /* 0x000fe20000000c00 */
[----:B------:R-:W-:-:S03]  /*117b0*/  @!P5 LEA.HI.X R11, R138, R203, R139, 0x6, P4 ;  /* 0x000000cb8a0bd211 */ /* 0x000fc600020f348b */
[----:B------:R-:W-:Y:S01]  /*117c0*/  @P3 STS.128 [R213+0xe800], RZ ;  /* 0x00e800ffd5003388 */ /* 0x000fe20000000c00 */
[----:B------:R-:W-:-:S03]  /*117d0*/  @!P0 IMAD.IADD R9, R8, 0x1, R7 ;  /* 0x0000000108098824 */ /* 0x000fc600078e0207 */
[----:B------:R-:W-:Y:S01]  /*117e0*/  @P3 STS.128 [R213+0x10800], RZ ;  /* 0x010800ffd5003388 */ /* 0x000fe20000000c00 */
[----:B------:R-:W-:-:S03]  /*117f0*/  IMAD.IADD R193, R21, 0x1, R0 ;  /* 0x0000000115c17824 */ /* 0x000fc600078e0200 */
[----:B------:R-:W-:Y:S01]  /*11800*/  @!PT LDS RZ, [RZ] ;  /* 0x00000000fffff984 */ /* 0x000fe20000000800 */
[----:B------:R-:W-:Y:S01]  /*11810*/  @!PT LDS RZ, [RZ] ;  /* 0x00000000fffff984 */ /* 0x000fe20000000800 */
[----:B------:R-:W-:Y:S01]  /*11820*/  @!PT LDS RZ, [RZ] ;  /* 0x00000000fffff984 */ /* 0x000fe20000000800 */
[----:B------:R5:W-:Y:S01]  /*11830*/  @!P3 LDGSTS.E.BYPASS.LTC128B.128 [R213+0xc800], [R4.64] ;  /* 0x0c80000004d5bfae */ /* 0x000be2000b901d46 */
[----:B------:R-:W-:-:S03]  /*11840*/  @!P0 IMAD.MOV.U32 R8, RZ, RZ, R6 ;  /* 0x000000ffff088224 */ /* 0x000fc600078e0006 */
[----:B------:R5:W-:Y:S04]  /*11850*/  @!P3 LDGSTS.E.BYPASS.LTC128B.128 [R213+0xe800], [R4.64+0x80] ;  /* 0x0e80008004d5bfae */ /* 0x000be8000b901d46 */
[----:B------:R5:W-:Y:S01]  /*11860*/  @!P3 LDGSTS.E.BYPASS.LTC128B.128 [R213+0x10800], [R4.64+0x100] ;  /* 0x1080010004d5bfae */ /* 0x000be2000b901d46 */
[----:B------:R-:W-:-:S03]  /*11870*/  IMAD.SHL.U32 R192, R192, 0x2, RZ ;  /* 0x00000002c0c07824 */ /* 0x000fc600078e00ff */
[----:B------:R-:W-:Y:S01]  /*11880*/  @P5 STS.128 [R213+0xd000], RZ ;  /* 0x00d000ffd5005388 */ /* 0x000fe20000000c00 */
[----:B------:R-:W-:-:S03]  /*11890*/  IMAD.SHL.U32 R193, R193, 0x2, RZ ;  /* 0x00000002c1c17824 */ /* 0x000fc600078e00ff */
        /* <DEDUP_REMOVED lines=14> */
[----:B------:R1:W-:Y:S01]  /*11980*/  @!P0 LDGSTS.E.BYPASS.LTC128B.128 [R213+0xd800], [R8.64] ;  /* 0x0d80000008d58fae */ /* 0x0003e2000b901d46 */
[----:B------:R-:W-:-:S03]  /*11990*/  IMAD.MOV.U32 R2, RZ, RZ, 0x10 ;  /* 0x00000010ff027424 */ /* 0x000fc600078e00ff */
[----:B------:R1:W-:Y:S01]  /*119a0*/  @!P0 LDGSTS.E.BYPASS.LTC128B.128 [R213+0xf800], [R8.64+0x80] ;  /* 0x0f80008008d58fae */ /* 0x0003e2000b901d46 */
[----:B------:R-:W-:-:S03]  /*119b0*/  IMAD.MOV.U32 R0, RZ, RZ, 0x20 ;  /* 0x00000020ff007424 */ /* 0x000fc600078e00ff */
[----:B------:R1:W-:Y:S04]  /*119c0*/  @!P0 LDGSTS.E.BYPASS.LTC128B.128 [R213+0x11800], [R8.64+0x100] ;  /* 0x1180010008d58fae */ /* 0x0003e8000b901d46 */
[----:B------:R-:W-:Y:S04]  /*119d0*/  LDSM.16.M88.4 R76, [R193] ;  /* 0x00000000c14c783b */ /* 0x000fe80000000200 */
[----:B------:R-:W1:Y:S01]  /*119e0*/  LDSM.16.M88.4 R32, [R192+0x6800] ;  /* 0x00680000c020783b */ /* 0x000e620000000200 */
[----:B------:R-:W-:Y:S02]  /*119f0*/  SEL R2, R2, 0xfffffff0, !P1 ;  /* 0xfffffff002027807 */ /* 0x000fe40004800000 */
[----:B------:R-:W-:Y:S01]  /*11a00*/  SEL R0, R0, 0xffffffe0, !P2 ;  /* 0xffffffe000007807 */ /* 0x000fe20005000000 */
[----:B-----5:R-:W5:Y:S01]  /*11a10*/  LDSM.16.M88.4 R4, [R192+0x7000] ;  /* 0x00700000c004783b */ /* 0x020f620000000200 */
[----:B------:R-:W-:-:S03]  /*11a20*/  R2P PR, R66, 0x6 ;  /* 0x0000000642007804 */ /* 0x000fc60000000000 */
[----:B------:R-:W3:Y:S01]  /*11a30*/  LDSM.16.M88.4 R40, [R192+0x6000] ;  /* 0x00600000c028783b */ /* 0x000ee20000000200 */
[----:B------:R-:W-:-:S03]  /*11a40*/  IADD3 R3, R192, 0x6000, RZ ;  /* 0x00006000c0037810 */ /* 0x000fc60007ffe0ff */
[----:B------:R-:W3:Y:S01]  /*11a50*/  LDSM.16.M88.4 R16, [R192+0x7800] ;  /* 0x00780000c010783b */ /* 0x000ee20000000200 */
[----:B------:R-:W-:Y:S01]  /*11a60*/  IADD3 R190, R192, 0x6020, RZ ;  /* 0x00006020c0be7810 */ /* 0x000fe20007ffe0ff */
[----:B------:R-:W-:Y:S02]  /*11a70*/  IMAD R191, R2, 0x2, R193 ;  /* 0x0000000202bf7824 */ /* 0x000fe400078e02c1 */
[----:B------:R-:W-:Y:S01]  /*11a80*/  IMAD.SHL.U32 R134, R58, 0x2, RZ ;  /* 0x000000023a867824 */ /* 0x000fe200078e00ff */
[----:B------:R-:W0:Y:S01]  /*11a90*/  LDGDEPBAR ;  /* 0x00000000000079af */ /* 0x000e220000000000 */
[----:B------:R-:W-:-:S03]  /*11aa0*/  @P1 IADD3 R190, R3, -0x20, RZ ;  /* 0xffffffe003be1810 */ /* 0x000fc60007ffe0ff */
[----:B------:R-:W-:Y:S04]  /*11ab0*/  LDSM.16.M88.4 R48, [R191] ;  /* 0x00000000bf30783b */ /* 0x000fe80000000200 */
[----:B------:R-:W3:Y:S04]  /*11ac0*/  LDSM.16.M88.4 R24, [R190+0x800] ;  /* 0x00080000be18783b */ /* 0x000ee80000000200 */
[----:B------:R-:W3:Y:S04]  /*11ad0*/  LDSM.16.M88.4 R12, [R190+0x1000] ;  /* 0x00100000be0c783b */ /* 0x000ee80000000200 */
[----:B------:R-:W3:Y:S01]  /*11ae0*/  LDSM.16.M88.4 R60, [R190] ;  /* 0x00000000be3c783b */ /* 0x000ee20000000200 */
[----:B------:R-:W-:-:S03]  /*11af0*/  IMAD.MOV.U32 R3, RZ, RZ, 0x40 ;  /* 0x00000040ff037424 */ /* 0x000fc600078e00ff */
[----:B------:R-:W2:Y:S01]  /*11b00*/  LDSM.16.M88.4 R52, [R190+0x1800] ;  /* 0x00180000be34783b */ /* 0x000ea20000000200 */
[C---:B-1----:R-:W-:Y:S08]  /*11b10*/  HMMA.16816.F32.BF16 R36, R76.reuse, R32, RZ ;  /* 0x000000204c24723c */ /* 0x042ff000000418ff */
[----:B------:R-:W-:Y:S01]  /*11b20*/  HMMA.16816.F32.BF16 R32, R76, R34, RZ ;  /* 0x000000224c20723c */ /* 0x000fe200000418ff */
[----:B------:R-:W-:-:S07]  /*11b30*/  SEL R3, R3, 0xffffffc0, !P2 ;  /* 0xffffffc003037807 */ /* 0x000fce0005000000 */
[----:B-----5:R-:W-:Y:S01]  /*11b40*/  HMMA.16816.F32.BF16 R8, R76, R4, RZ ;  /* 0x000000044c08723c */ /* 0x020fe200000418ff */
[----:B------:R-:W-:-:S07]  /*11b50*/  IMAD R189, R0, 0x2, R193 ;  /* 0x0000000200bd7824 */ /* 0x000fce00078e02c1 */
[----:B------:R-:W-:Y:S01]  /*11b60*/  HMMA.16816.F32.BF16 R4, R76, R6, RZ ;  /* 0x000000064c04723c */ /* 0x000fe200000418ff */
[----:B------:R-:W-:-:S05]  /*11b70*/  IMAD.IADD R187, R192, 0x1, R3 ;  /* 0x00000001c0bb7824 */ /* 0x000fca00078e0203 */
[----:B------:R-:W-:Y:S02]  /*11b80*/  LDSM.16.M88.4 R28, [R187+0x6000] ;  /* 0x00600000bb1c783b */ /* 0x000fe40000000200 */
[C---:B---3--:R-:W-:Y:S02]  /*11b90*/  HMMA.16816.F32.BF16 R44, R76.reuse, R40, RZ ;  /* 0x000000284c2c723c */ /* 0x048fe400000418ff */
[----:B------:R-:W-:Y:S06]  /*11ba0*/  LDSM.16.M88.4 R84, [R187+0x7800] ;  /* 0x00780000bb54783b */ /* 0x000fec0000000200 */
[C---:B------:R-:W-:Y:S08]  /*11bb0*/  HMMA.16816.F32.BF16 R40, R76.reuse, R42, RZ ;  /* 0x0000002a4c28723c */ /* 0x040ff000000418ff */
[C---:B------:R-:W-:Y:S08]  /*11bc0*/  HMMA.16816.F32.BF16 R80, R76.reuse, R16, RZ ;  /* 0x000000104c50723c */ /* 0x040ff000000418ff */
[----:B------:R-:W-:Y:S01]  /*11bd0*/  HMMA.16816.F32.BF16 R76, R76, R18, RZ ;  /* 0x000000124c4c723c */ /* 0x000fe200000418ff */
[----:B------:R-:W1:Y:S07]  /*11be0*/  LDSM.16.M88.4 R16, [R189] ;  /* 0x00000000bd10783b */ /* 0x000e6e0000000200 */
[C---:B------:R-:W-:Y:S08]  /*11bf0*/  HMMA.16816.F32.BF16 R36, R48.reuse, R24, R36 ;  /* 0x000000183024723c */ /* 0x040ff00000041824 */
[----:B------:R-:W-:Y:S01]  /*11c00*/  HMMA.16816.F32.BF16 R32, R48, R26, R32 ;  /* 0x0000001a3020723c */ /* 0x000fe20000041820 */
[----:B------:R-:W3:Y:S01]  /*11c10*/  LDSM.16.M88.4 R24, [R187+0x6800] ;  /* 0x00680000bb18783b */ /* 0x000ee20000000200 */
[----:B------:R-:W-:-:S02]  /*11c20*/  IMAD R188, R0, 0x2, R191 ;  /* 0x0000000200bc7824 */ /* 0x000fc400078e02bf */
[----:B------:R-:W-:-:S03]  /*11c30*/  IMAD.IADD R183, R3, 0x1, R190 ;  /* 0x0000000103b77824 */ /* 0x000fc600078e02be */
[----:B------:R-:W-:Y:S01]  /*11c40*/  LDSM.16.M88.4 R72, [R188] ;  /* 0x00000000bc48783b */ /* 0x000fe20000000200 */
[C---:B------:R-:W-:Y:S03]  /*11c50*/  HMMA.16816.F32.BF16 R8, R48.reuse, R12, R8 ;  /* 0x0000000c3008723c */ /* 0x040fe60000041808 */
[----:B------:R-:W-:Y:S05]  /*11c60*/  LDSM.16.M88.4 R68, [R183] ;  /* 0x00000000b744783b */ /* 0x000fea0000000200 */
        /* <DEDUP_REMOVED lines=8> */
[----:B------:R-:W2:Y:S03]  /*11cf0*/  LDSM.16.M88.4 R48, [R183+0x1800] ;  /* 0x00180000b730783b */ /* 0x000ea60000000200 */
[C---:B-1----:R-:W-:Y:S08]  /*11d00*/  HMMA.16816.F32.BF16 R44, R16.reuse, R28, R44 ;  /* 0x0000001c102c723c */ /* 0x042ff0000004182c */
[C---:B------:R-:W-:Y:S01]  /*11d10*/  HMMA.16816.F32.BF16 R40, R16.reuse, R30, R40 ;  /* 0x0000001e1028723c */ /* 0x040fe20000041828 */
        /* <DEDUP_REMOVED lines=9> */
[----:B------:R-:W5:Y:S07]  /*11db0*/  LDSM.16.M88.4 R16, [R192+0x9000] ;  /* 0x00900000c010783b */ /* 0x000f6e0000000200 */
[C---:B------:R-:W-:Y:S08]  /*11dc0*/  HMMA.16816.F32.BF16 R44, R72.reuse, R68, R44 ;  /* 0x00000044482c723c */ /* 0x040ff0000004182c */
[C---:B------:R-:W-:Y:S01]  /*11dd0*/  HMMA.16816.F32.BF16 R40, R72.reuse, R70, R40 ;  /* 0x000000464828723c */ /* 0x040fe20000041828 */
[----:B------:R-:W-:Y:S07]  /*11de0*/  LDSM.16.M88.4 R68, [R190+0x3000] ;  /* 0x00300000be44783b */ /* 0x000fee0000000200 */
[C---:B----4-:R-:W-:Y:S08]  /*11df0*/  HMMA.16816.F32.BF16 R36, R72.reuse, R60, R36 ;  /* 0x0000003c4824723c */ /* 0x050ff00000041824 */
[C---:B------:R-:W-:Y:S01]  /*11e00*/  HMMA.16816.F32.BF16 R32, R72.reuse, R62, R32 ;  /* 0x0000003e4820723c */ /* 0x040fe20000041820 */
[----:B------:R-:W4:Y:S07]  /*11e10*/  LDSM.16.M88.4 R60, [R192+0x9800] ;  /* 0x00980000c03c783b */ /* 0x000f2e0000000200 */
        /* <DEDUP_REMOVED lines=8> */
[C---:B------:R-:W-:Y:S01]  /*11ea0*/  HMMA.16816.F32.BF16 R40, R28.reuse, R26, R40 ;  /* 0x0000001a1c28723c */ /* 0x040fe20000041828 */
[----:B------:R-:W1:Y:S07]  /*11eb0*/  LDSM.16.M88.4 R24, [R190+0x2800] ;  /* 0x00280000be18783b */ /* 0x000e6e0000000200 */
[C---:B---3--:R-:W-:Y:S08]  /*11ec0*/  HMMA.16816.F32.BF16 R36, R28.reuse, R12, R36 ;  /* 0x0000000c1c24723c */ /* 0x048ff00000041824 */
[C---:B------:R-:W-:Y:S01]  /*11ed0*/  HMMA.16816.F32.BF16 R32, R28.reuse, R14, R32 ;  /* 0x0000000e1c20723c */ /* 0x040fe20000041820 */
[----:B------:R-:W-:Y:S07]  /*11ee0*/  LDSM.16.M88.4 R12, [R187+0x8000] ;  /* 0x00800000bb0c783b */ /* 0x000fee0000000200 */
[C---:B-----5:R-:W-:Y:S08]  /*11ef0*/  HMMA.16816.F32.BF16 R8, R28.reuse, R16, R8 ;  /* 0x000000101c08723c */ /* 0x060ff00000041808 */
[C---:B------:R-:W-:Y:S01]  /*11f00*/  HMMA.16816.F32.BF16 R4, R28.reuse, R18, R4 ;  /* 0x000000121c04723c */ /* 0x040fe20000041804 */
[----:B------:R-:W3:Y:S07]  /*11f10*/  LDSM.16.M88.4 R16, [R189+0x2000] ;  /* 0x00200000bd10783b */ /* 0x000eee0000000200 */
[C---:B----4-:R-:W-:Y:S08]  /*11f20*/  HMMA.16816.F32.BF16 R80, R28.reuse, R60, R80 ;  /* 0x0000003c1c50723c */ /* 0x050ff00000041850 */
[----:B------:R-:W-:Y:S01]  /*11f30*/  HMMA.16816.F32.BF16 R76, R28, R62, R76 ;  /* 0x0000003e1c4c723c */ /* 0x000fe2000004184c */
[----:B------:R-:W4:Y:S04]  /*11f40*/  LDSM.16.M88.4 R28, [R187+0x8800] ;  /* 0x00880000bb1c783b */ /* 0x000f280000000200 */
[----:B------:R-:W-:Y:S03]  /*11f50*/  LDSM.16.M88.4 R60, [R187+0x9800] ;  /* 0x00980000bb3c783b */ /* 0x000fe60000000200 */
[C---:B--2---:R-:W-:Y:S08]  /*11f60*/  HMMA.16816.F32.BF16 R44, R52.reuse, R48, R44 ;  /* 0x00000030342c723c */ /* 0x044ff0000004182c */
[C---:B------:R-:W-:Y:S01]  /*11f70*/  HMMA.16816.F32.BF16 R40, R52.reuse, R50, R40 ;  /* 0x000000323428723c */ /* 0x040fe20000041828 */
[----:B------:R-:W2:Y:S07]  /*11f80*/  LDSM.16.M88.4 R48, [R187+0x9000] ;  /* 0x00900000bb30783b */ /* 0x000eae0000000200 */
[C---:B-1----:R-:W-:Y:S08]  /*11f90*/  HMMA.16816.F32.BF16 R36, R52.reuse, R24, R36 ;  /* 0x000000183424723c */ /* 0x042ff00000041824 */
[C---:B------:R-:W-:Y:S01]  /*11fa0*/  HMMA.16816.F32.BF16 R32, R52.reuse, R26, R32 ;  /* 0x0000001a3420723c */ /* 0x040fe20000041820 */
[----:B------:R-:W-:Y:S07]  /*11fb0*/  LDSM.16.M88.4 R24, [R188+0x2000] ;  /* 0x00200000bc18783b */ /* 0x000fee0000000200 */
[C---:B------:R-:W-:Y:S08]  /*11fc0*/  HMMA.16816.F32.BF16 R8, R52.reuse, R68, R8 ;  /* 0x000000443408723c */ /* 0x040ff00000041808 */
        /* <DEDUP_REMOVED lines=8> */
[----:B------:R-:W3:Y:S07]  /*12050*/  LDSM.16.M88.4 R12, [R183+0x2800] ;  /* 0x00280000b70c783b */ /* 0x000eee0000000200 */
[C---:B----4-:R-:W-:Y:S08]  /*12060*/  HMMA.16816.F32.BF16 R36, R16.reuse, R28, R36 ;  /* 0x0000001c1024723c */ /* 0x050ff00000041824 */
        /* <DEDUP_REMOVED lines=11> */
[----:B------:R-:W1:Y:S07]  /*12120*/  LDSM.16.M88.4 R4, [R192+0xb000] ;  /* 0x00b00000c004783b */ /* 0x000e6e0000000200 */
[C---:B---3--:R-:W-:Y:S08]  /*12130*/  HMMA.16816.F32.BF16 R36, R24.reuse, R12, R36 ;  /* 0x0000000c1824723c */ /* 0x048ff00000041824 */
[C---:B------:R-:W-:Y:S01]  /*12140*/  HMMA.16816.F32.BF16 R32, R24.reuse, R14, R32 ;  /* 0x0000000e1820723c */ /* 0x040fe20000041820 */
[----:B------:R-:W-:Y:S07]  /*12150*/  LDSM.16.M88.4 R12, [R190+0x4000] ;  /* 0x00400000be0c783b */ /* 0x000fee0000000200 */
[C---:B----4-:R-:W-:Y:S08]  /*12160*/  HMMA.16816.F32.BF16 R8, R24.reuse, R28, R8 ;  /* 0x0000001c1808723c */ /* 0x050ff00000041808 */
[C---:B------:R-:W-:Y:S01]  /*12170*/  HMMA.16816.F32.BF16 R68, R24.reuse, R30, R68 ;  /* 0x0000001e1844723c */ /* 0x040fe20000041844 */
[----:B------:R-:W3:Y:S07]  /*12180*/  LDSM.16.M88.4 R28, [R191+0x4000] ;  /* 0x00400000bf1c783b */ /* 0x000eee0000000200 */
[C---:B--2---:R-:W-:Y:S08]  /*12190*/  HMMA.16816.F32.BF16 R80, R24.reuse, R48, R80 ;  /* 0x000000301850723c */ /* 0x044ff00000041850 */
[----:B------:R-:W-:Y:S01]  /*121a0*/  HMMA.16816.F32.BF16 R76, R24, R50, R76 ;  /* 0x00000032184c723c */ /* 0x000fe2000004184c */
[----:B------:R-:W2:Y:S04]  /*121b0*/  LDSM.16.M88.4 R24, [R190+0x5000] ;  /* 0x00500000be18783b */ /* 0x000ea80000000200 */
[----:B------:R-:W-:Y:S03]  /*121c0*/  LDSM.16.M88.4 R48, [R190+0x4800] ;  /* 0x00480000be30783b */ /* 0x000fe60000000200 */
[C---:B-----5:R-:W-:Y:S08]  /*121d0*/  HMMA.16816.F32.BF16 R44, R52.reuse, R16, R44 ;  /* 0x00000010342c723c */ /* 0x060ff0000004182c */
[C---:B------:R-:W-:Y:S01]  /*121e0*/  HMMA.16816.F32.BF16 R40, R52.reuse, R18, R40 ;  /* 0x000000123428723c */ /* 0x040fe20000041828 */
[----:B------:R-:W-:Y:S07]  /*121f0*/  LDSM.16.M88.4 R16, [R189+0x4000] ;  /* 0x00400000bd10783b */ /* 0x000fee0000000200 */
[C---:B------:R-:W-:Y:S08]  /*12200*/  HMMA.16816.F32.BF16 R36, R52.reuse, R60, R36 ;  /* 0x0000003c3424723c */ /* 0x040ff00000041824 */
[C---:B------:R-:W-:Y:S01]  /*12210*/  HMMA.16816.F32.BF16 R32, R52.reuse, R62, R32 ;  /* 0x0000003e3420723c */ /* 0x040fe20000041820 */
[----:B------:R-:W4:Y:S07]  /*12220*/  LDSM.16.M88.4 R60, [R187+0xa000] ;  /* 0x00a00000bb3c783b */ /* 0x000f2e0000000200 */
[C---:B-1----:R-:W-:Y:S08]  /*12230*/  HMMA.16816.F32.BF16 R8, R52.reuse, R4, R8 ;  /* 0x000000043408723c */ /* 0x042ff00000041808 */
[----:B------:R-:W-:Y:S01]  /*12240*/  HMMA.16816.F32.BF16 R68, R52, R6, R68 ;  /* 0x000000063444723c */ /* 0x000fe20000041844 */
[----:B------:R-:W1:Y:S07]  /*12250*/  LDSM.16.M88.4 R4, [R190+0x5800] ;  /* 0x00580000be04783b */ /* 0x000e6e0000000200 */
[C---:B---3--:R-:W-:Y:S08]  /*12260*/  HMMA.16816.F32.BF16 R44, R28.reuse, R12, R44 ;  /* 0x0000000c1c2c723c */ /* 0x048ff0000004182c */
[C---:B------:R-:W-:Y:S01]  /*12270*/  HMMA.16816.F32.BF16 R40, R28.reuse, R14, R40 ;  /* 0x0000000e1c28723c */ /* 0x040fe20000041828 */
[----:B------:R-:W-:Y:S07]  /*12280*/  LDSM.16.M88.4 R12, [R183+0x4000] ;  /* 0x00400000b70c783b */ /* 0x000fee0000000200 */
[----:B--2---:R-:W-:Y:S01]  /*12290*/  HMMA.16816.F32.BF16 R84, R28, R24, R8 ;  /* 0x000000181c54723c */ /* 0x004fe20000041808 */
[----:B------:R-:W2:Y:S07]  /*122a0*/  LDSM.16.M88.4 R8, [R188+0x4000] ;  /* 0x00400000bc08783b */ /* 0x000eae0000000200 */
[C---:B------:R-:W-:Y:S08]  /*122b0*/  HMMA.16816.F32.BF16 R80, R52.reuse, R72, R80 ;  /* 0x000000483450723c */ /* 0x040ff00000041850 */
[----:B------:R-:W-:Y:S01]  /*122c0*/  HMMA.16816.F32.BF16 R76, R52, R74, R76 ;  /* 0x0000004a344c723c */ /* 0x000fe2000004184c */
[----:B------:R-:W3:Y:S04]  /*122d0*/  LDSM.16.M88.4 R52, [R187+0xa800] ;  /* 0x00a80000bb34783b */ /* 0x000ee80000000200 */
[----:B------:R-:W5:Y:S03]  /*122e0*/  LDSM.16.M88.4 R72, [R187+0xb000] ;  /* 0x00b00000bb48783b */ /* 0x000f660000000200 */
[C---:B----4-:R-:W-:Y:S08]  /*122f0*/  HMMA.16816.F32.BF16 R44, R16.reuse, R60, R44 ;  /* 0x0000003c102c723c */ /* 0x050ff0000004182c */
[----:B------:R-:W-:Y:S08]  /*12300*/  HMMA.16816.F32.BF16 R40, R16, R62, R40 ;  /* 0x0000003e1028723c */ /* 0x000ff00000041828 */
[C---:B------:R-:W-:Y:S08]  /*12310*/  HMMA.16816.F32.BF16 R36, R28.reuse, R48, R36 ;  /* 0x000000301c24723c */ /* 0x040ff00000041824 */
[C---:B------:R-:W-:Y:S01]  /*12320*/  HMMA.16816.F32.BF16 R32, R28.reuse, R50, R32 ;  /* 0x000000321c20723c */ /* 0x040fe20000041820 */
[----:B------:R-:W-:Y:S07]  /*12330*/  LDSM.16.M88.4 R48, [R187+0xb800] ;  /* 0x00b80000bb30783b */ /* 0x000fee0000000200 */
[C---:B------:R-:W-:Y:S01]  /*12340*/  HMMA.16816.F32.BF16 R68, R28.reuse, R26, R68 ;  /* 0x0000001a1c44723c */ /* 0x040fe20000041844 */
[----:B------:R-:W4:Y:S07]  /*12350*/  LDSM.16.M88.4 R24, [R183+0x4800] ;  /* 0x00480000b718783b */ /* 0x000f2e0000000200 */
[----:B-1----:R-:W-:Y:S07]  /*12360*/  HMMA.16816.F32.BF16 R80, R28, R4, R80 ;  /* 0x000000041c50723c */ /* 0x002fee0000041850 */
[----:B------:R-:W-:-:S04]  /*12370*/  SHF.R.S32.HI R4, RZ, 0x1f, R65 ;  /* 0x0000001fff047819 */ /* 0x000fc80000011441 */
[----:B------:R-:W-:Y:S01]  /*12380*/  LEA.HI R3, R4, R65, RZ, 0x2 ;  /* 0x0000004104037211 */ /* 0x000fe200078f10ff */
[----:B--2---:R-:W-:Y:S03]  /*12390*/  HMMA.16816.F32.BF16 R44, R8, R12, R44 ;  /* 0x0000000c082c723c */ /* 0x004fe6000004182c */
[----:B------:R-:W-:-:S05]  /*123a0*/  SHF.R.S32.HI R3, RZ, 0x2, R3 ;  /* 0x00000002ff037819 */ /* 0x000fca0000011403 */
[----:B------:R-:W-:Y:S01]  /*123b0*/  HMMA.16816.F32.BF16 R40, R8, R14, R40 ;  /* 0x0000000e0828723c */ /* 0x000fe20000041828 */
[----:B------:R-:W1:Y:S01]  /*123c0*/  LDSM.16.M88.4 R12, [R183+0x5000] ;  /* 0x00500000b70c783b */ /* 0x000e620000000200 */
[----:B------:R-:W-:-:S06]  /*123d0*/  IMAD R64, R64, 0x10, R3 ;  /* 0x0000001040407824 */ /* 0x000fcc00078e0203 */
[----:B---3--:R-:W-:Y:S01]  /*123e0*/  HMMA.16816.F32.BF16 R36, R16, R52, R36 ;  /* 0x000000341024723c */ /* 0x008fe20000041824 */
[----:B------:R-:W-:-:S07]  /*123f0*/  IMAD.IADD R67, R67, 0x1, R64 ;  /* 0x0000000143437824 */ /* 0x000fce00078e0240 */
[----:B------:R-:W-:Y:S01]  /*12400*/  HMMA.16816.F32.BF16 R76, R28, R6, R76 ;  /* 0x000000061c4c723c */ /* 0x000fe2000004184c */
[----:B------:R-:W-:Y:S02]  /*12410*/  IADD3 R4, R59, 0x1, -R206 ;  /* 0x000000013b047810 */ /* 0x000fe40007ffe8ce */
[----:B------:R-:W-:-:S05]  /*12420*/  LOP3.LUT R134, R134, 0x6, RZ, 0xc0, !PT ;  /* 0x0000000686867812 */ /* 0x000fca00078ec0ff */
[C---:B------:R-:W-:Y:S01]  /*12430*/  HMMA.16816.F32.BF16 R32, R16.reuse, R54, R32 ;  /* 0x000000361020723c */ /* 0x040fe20000041820 */
[----:B------:R-:W-:Y:S02]  /*12440*/  IADD3 R88, -R88, R59, -R206 ;  /* 0x0000003b58587210 */ /* 0x000fe40007ffe9ce */
[----:B------:R-:W-:Y:S01]  /*12450*/  IADD3 R208, R67, 0x8, RZ ;  /* 0x0000000843d07810 */ /* 0x000fe20007ffe0ff */
[----:B------:R-:W-:Y:S02]  /*12460*/  IMAD.IADD R57, R57, 0x1, R4 ;  /* 0x0000000139397824 */ /* 0x000fe400078e0204 */
[----:B------:R-:W-:Y:S02]  /*12470*/  IMAD.IADD R3, R20, 0x1, R134 ;  /* 0x0000000114037824 */ /* 0x000fe400078e0286 */
[C---:B-----5:R-:W-:Y:S01]  /*12480*/  HMMA.16816.F32.BF16 R84, R16.reuse, R72, R84 ;  /* 0x000000481054723c */ /* 0x060fe20000041854 */
[----:B------:R-:W-:Y:S02]  /*12490*/  IMAD.IADD R216, R67, 0x1, R88 ;  /* 0x0000000143d87824 */ /* 0x000fe400078e0258 */
[--C-:B------:R-:W-:Y:S01]  /*124a0*/  IMAD.IADD R212, R88, 0x1, R208.reuse ;  /* 0x0000000158d47824 */ /* 0x100fe200078e02d0 */
[----:B------:R-:W-:Y:S01]  /*124b0*/  IADD3 R5, R3, 0x1, RZ ;  /* 0x0000000103057810 */ /* 0x000fe20007ffe0ff */
[----:B------:R-:W-:Y:S01]  /*124c0*/  IMAD.IADD R214, R67, 0x1, R57 ;  /* 0x0000000143d67824 */ /* 0x000fe200078e0239 */
[----:B------:R-:W-:Y:S01]  /*124d0*/  IMNMX R216, RZ, R216, !PT ;  /* 0x000000d8ffd87217 */ /* 0x000fe20007800200 */
[----:B------:R-:W-:Y:S01]  /*124e0*/  IMAD.IADD R208, R57, 0x1, R208 ;  /* 0x0000000139d07824 */ /* 0x000fe200078e02d0 */
[----:B------:R-:W-:Y:S01]  /*124f0*/  IMNMX R212, RZ, R212, !PT ;  /* 0x000000d4ffd47217 */ /* 0x000fe20007800200 */
[----:B------:R-:W-:Y:S01]  /*12500*/  HMMA.16816.F32.BF16 R68, R16, R74, R68 ;  /* 0x0000004a1044723c */ /* 0x000fe20000041844 */
[----:B------:R-:W-:-:S02]  /*12510*/  IADD3 R7, R3, 0x8, RZ ;  /* 0x0000000803077810 */ /* 0x000fc40007ffe0ff */
[-C--:B------:R-:W-:Y:S02]  /*12520*/  IMNMX R214, R214, R59.reuse, PT ;  /* 0x0000003bd6d67217 */ /* 0x080fe40003800200 */
[----:B------:R-:W-:Y:S02]  /*12530*/  IMNMX R208, R208, R59, PT ;  /* 0x0000003bd0d07217 */ /* 0x000fe40003800200 */
[C---:B------:R-:W-:Y:S01]  /*12540*/  ISETP.GE.AND P6, PT, R5.reuse, R216, PT ;  /* 0x000000d80500720c */ /* 0x040fe20003fc6270 */
[----:B----4-:R-:W-:Y:S01]  /*12550*/  HMMA.16816.F32.BF16 R36, R8, R24, R36 ;  /* 0x000000180824723c */ /* 0x010fe20000041824 */
[----:B------:R-:W-:Y:S02]  /*12560*/  ISETP.GE.AND P5, PT, R5, R212, PT ;  /* 0x000000d40500720c */ /* 0x000fe40003fa6270 */
[C---:B------:R-:W-:Y:S02]  /*12570*/  ISETP.GE.AND P0, PT, R3.reuse, R216, PT ;  /* 0x000000d80300720c */ /* 0x040fe40003f06270 */
[----:B------:R-:W-:-:S03]  /*12580*/  ISETP.GE.AND P2, PT, R3, R212, PT ;  /* 0x000000d40300720c */ /* 0x000fc60003f46270 */
[----:B------:R-:W-:Y:S01]  /*12590*/  HMMA.16816.F32.BF16 R80, R16, R48, R80 ;  /* 0x000000301050723c */ /* 0x000fe20000041850 */
[C---:B------:R-:W-:Y:S02]  /*125a0*/  ISETP.GE.AND P1, PT, R7.reuse, R216, PT ;  /* 0x000000d80700720c */ /* 0x040fe40003f26270 */
[----:B------:R-:W-:-:S05]  /*125b0*/  ISETP.GE.AND P3, PT, R7, R212, PT ;  /* 0x000000d40700720c */ /* 0x000fca0003f66270 */
[----:B------:R-:W-:Y:S01]  /*125c0*/  HMMA.16816.F32.BF16 R76, R16, R50, R76 ;  /* 0x00000032104c723c */ /* 0x000fe2000004184c */
[----:B------:R-:W2:Y:S01]  /*125d0*/  LDSM.16.M88.4 R16, [R183+0x5800] ;  /* 0x00580000b710783b */ /* 0x000ea20000000200 */
[----:B------:R-:W-:Y:S01]  /*125e0*/  ISETP.GE.OR P6, PT, R5, R214, !P6 ;  /* 0x000000d60500720c */ /* 0x000fe200077c6670 */
[----:B------:R-:W-:-:S04]  /*125f0*/  DEPBAR.LE SB0, 0x0 ;  /* 0x000080000000791a */ /* 0x000fc80000000000 */
[----:B------:R-:W-:Y:S01]  /*12600*/  ISETP.GE.OR P5, PT, R5, R208, !P5 ;  /* 0x000000d00500720c */ /* 0x000fe20006fa6670 */
[----:B------:R-:W-:Y:S01]  /*12610*/  HMMA.16816.F32.BF16 R32, R8, R26, R32 ;  /* 0x0000001a0820723c */ /* 0x000fe20000041820 */
[CC--:B------:R-:W-:Y:S02]  /*12620*/  ISETP.GE.OR P0, PT, R3.reuse, R214.reuse, !P0 ;  /* 0x000000d60300720c */ /* 0x0c0fe40004706670 */
[----:B------:R-:W-:Y:S02]  /*12630*/  IADD3 R5, R3, 0x9, RZ ;  /* 0x0000000903057810 */ /* 0x000fe40007ffe0ff */
[C---:B------:R-:W-:Y:S02]  /*12640*/  ISETP.GE.OR P1, PT, R7.reuse, R214, !P1 ;  /* 0x000000d60700720c */ /* 0x040fe40004f26670 */
[-C--:B------:R-:W-:Y:S02]  /*12650*/  ISETP.GE.OR P3, PT, R7, R208.reuse, !P3 ;  /* 0x000000d00700720c */ /* 0x080fe40005f66670 */
[----:B------:R-:W-:-:S02]  /*12660*/  ISETP.GE.OR P2, PT, R3, R208, !P2 ;  /* 0x000000d00300720c */ /* 0x000fc40005746670 */
[----:B------:R-:W-:Y:S02]  /*12670*/  FSEL R44, R44, -INF , !P0 ;  /* 0xff8000002c2c7808 */ /* 0x000fe40004000000 */
[----:B------:R-:W-:Y:S02]  /*12680*/  IADD3 R7, R3, 0x10, RZ ;  /* 0x0000001003077810 */ /* 0x000fe40007ffe0ff */
[C---:B------:R-:W-:Y:S02]  /*12690*/  ISETP.GE.AND P4, PT, R5.reuse, R216, PT ;  /* 0x000000d80500720c */ /* 0x040fe40003f86270 */
[----:B------:R-:W-:Y:S02]  /*126a0*/  ISETP.GE.AND P0, PT, R5, R212, PT ;  /* 0x000000d40500720c */ /* 0x000fe40003f06270 */
[----:B------:R-:W-:Y:S02]  /*126b0*/  FSEL R46, R46, -INF , !P2 ;  /* 0xff8000002e2e7808 */ /* 0x000fe40005000000 */
[----:B------:R-:W-:-:S02]  /*126c0*/  FSEL R47, R47, -INF , !P5 ;  /* 0xff8000002f2f7808 */ /* 0x000fc40006800000 */
[C---:B------:R-:W-:Y:S02]  /*126d0*/  ISETP.GE.AND P2, PT, R7.reuse, R216, PT ;  /* 0x000000d80700720c */ /* 0x040fe40003f46270 */
[----:B------:R-:W-:Y:S01]  /*126e0*/  ISETP.GE.AND P5, PT, R7, R212, PT ;  /* 0x000000d40700720c */ /* 0x000fe20003fa6270 */
[----:B-1----:R-:W-:Y:S01]  /*126f0*/  HMMA.16816.F32.BF16 R84, R8, R12, R84 ;  /* 0x0000000c0854723c */ /* 0x002fe20000041854 */
[C---:B------:R-:W-:Y:S02]  /*12700*/  ISETP.GE.OR P4, PT, R5.reuse, R214, !P4 ;  /* 0x000000d60500720c */ /* 0x040fe40006786670 */
[----:B------:R-:W-:Y:S02]  /*12710*/  ISETP.GE.OR P0, PT, R5, R208, !P0 ;  /* 0x000000d00500720c */ /* 0x000fe40004706670 */
[----:B------:R-:W-:Y:S02]  /*12720*/  IADD3 R5, R3, 0x11, RZ ;  /* 0x0000001103057810 */ /* 0x000fe40007ffe0ff */
[----:B------:R-:W-:-:S02]  /*12730*/  ISETP.GE.OR P2, PT, R7, R214, !P2 ;  /* 0x000000d60700720c */ /* 0x000fc40005746670 */
[----:B------:R-:W-:Y:S02]  /*12740*/  ISETP.GE.OR P5, PT, R7, R208, !P5 ;  /* 0x000000d00700720c */ /* 0x000fe40006fa6670 */
[----:B------:R-:W-:Y:S02]  /*12750*/  FSEL R45, R45, -INF , !P6 ;  /* 0xff8000002d2d7808 */ /* 0x000fe40007000000 */
[----:B------:R-:W-:Y:S02]  /*12760*/  FSEL R40, R40, -INF , !P1 ;  /* 0xff80000028287808 */ /* 0x000fe40004800000 */
[----:B------:R-:W-:Y:S02]  /*12770*/  IADD3 R7, R3, 0x18, RZ ;  /* 0x0000001803077810 */ /* 0x000fe40007ffe0ff */
[C---:B------:R-:W-:Y:S02]  /*12780*/  ISETP.GE.AND P6, PT, R5.reuse, R216, PT ;  /* 0x000000d80500720c */ /* 0x040fe40003fc6270 */
[----:B------:R-:W-:-:S02]  /*12790*/  ISETP.GE.AND P1, PT, R5, R212, PT ;  /* 0x000000d40500720c */ /* 0x000fc40003f26270 */
[----:B------:R-:W-:Y:S02]  /*127a0*/  LOP3.LUT R4, R21, R56, RZ, 0xfc, !PT ;  /* 0x0000003815047212 */ /* 0x000fe400078efcff */
[----:B------:R-:W-:Y:S02]  /*127b0*/  FSEL R42, R42, -INF , !P3 ;  /* 0xff8000002a2a7808 */ /* 0x000fe40005800000 */
[----:B------:R-:W-:Y:S02]  /*127c0*/  FSEL R43, R43, -INF , !P0 ;  /* 0xff8000002b2b7808 */ /* 0x000fe40004000000 */
[----:B------:R-:W-:Y:S02]  /*127d0*/  IADD3 R21, R3, 0x19, RZ ;  /* 0x0000001903157810 */ /* 0x000fe40007ffe0ff */
[C---:B------:R-:W-:Y:S02]  /*127e0*/  ISETP.GE.AND P0, PT, R7.reuse, R216, PT ;  /* 0x000000d80700720c */ /* 0x040fe40003f06270 */
[----:B------:R-:W-:Y:S01]  /*127f0*/  ISETP.GE.AND P3, PT, R7, R212, PT ;  /* 0x000000d40700720c */ /* 0x000fe20003f66270 */
[----:B------:R-:W-:Y:S01]  /*12800*/  HMMA.16816.F32.BF16 R68, R8, R14, R68 ;  /* 0x0000000e0844723c */ /* 0x000fe20000041844 */
[----:B------:R-:W-:-:S02]  /*12810*/  ISETP.GE.OR P6, PT, R5, R214, !P6 ;  /* 0x000000d60500720c */ /* 0x000fc400077c6670 */
[----:B------:R-:W-:Y:S02]  /*12820*/  ISETP.GE.OR P1, PT, R5, R208, !P1 ;  /* 0x000000d00500720c */ /* 0x000fe40004f26670 */
[----:B------:R-:W-:Y:S02]  /*12830*/  FSEL R41, R41, -INF , !P4 ;  /* 0xff80000029297808 */ /* 0x000fe40006000000 */
[----:B------:R-:W-:Y:S02]  /*12840*/  FSEL R5, R36, -INF , !P2 ;  /* 0xff80000024057808 */ /* 0x000fe40005000000 */
[C---:B------:R-:W-:Y:S02]  /*12850*/  ISETP.GE.AND P4, PT, R21.reuse, R216, PT ;  /* 0x000000d81500720c */ /* 0x040fe40003f86270 */
[----:B------:R-:W-:Y:S02]  /*12860*/  ISETP.GE.AND P2, PT, R21, R212, PT ;  /* 0x000000d41500720c */ /* 0x000fe40003f46270 */
[----:B------:R-:W-:-:S02]  /*12870*/  ISETP.GE.OR P0, PT, R7, R214, !P0 ;  /* 0x000000d60700720c */ /* 0x000fc40004706670 */
[----:B------:R-:W-:Y:S02]  /*12880*/  ISETP.GE.OR P3, PT, R7, R208, !P3 ;  /* 0x000000d00700720c */ /* 0x000fe40005f66670 */
[C---:B------:R-:W-:Y:S02]  /*12890*/  IADD3 R13, R3.reuse, 0x20, RZ ;  /* 0x00000020030d7810 */ /* 0x040fe40007ffe0ff */
[----:B------:R-:W-:Y:S02]  /*128a0*/  IADD3 R7, R3, 0x21, RZ ;  /* 0x0000002103077810 */ /* 0x000fe40007ffe0ff */
[C---:B------:R-:W-:Y:S02]  /*128b0*/  ISETP.GE.OR P4, PT, R21.reuse, R214, !P4 ;  /* 0x000000d61500720c */ /* 0x040fe40006786670 */
[----:B------:R-:W-:Y:S02]  /*128c0*/  ISETP.GE.OR P2, PT, R21, R208, !P2 ;  /* 0x000000d01500720c */ /* 0x000fe40005746670 */
[----:B------:R-:W-:-:S02]  /*128d0*/  FSEL R6, R37, -INF , !P6 ;  /* 0xff80000025067808 */ /* 0x000fc40007000000 */
[----:B------:R-:W-:Y:S02]  /*128e0*/  FSEL R21, R39, -INF , !P1 ;  /* 0xff80000027157808 */ /* 0x000fe40004800000 */
[----:B------:R-:W-:Y:S02]  /*128f0*/  FSEL R32, R32, -INF , !P0 ;  /* 0xff80000020207808 */ /* 0x000fe40004000000 */
[-C--:B------:R-:W-:Y:S02]  /*12900*/  ISETP.GE.AND P1, PT, R13, R216.reuse, PT ;  /* 0x000000d80d00720c */ /* 0x080fe40003f26270 */
[C---:B------:R-:W-:Y:S02]  /*12910*/  ISETP.GE.AND P6, PT, R7.reuse, R216, PT ;  /* 0x000000d80700720c */ /* 0x040fe40003fc6270 */
[----:B------:R-:W-:Y:S02]  /*12920*/  ISETP.GE.AND P0, PT, R7, R212, PT ;  /* 0x000000d40700720c */ /* 0x000fe40003f06270 */
[----:B------:R-:W-:-:S02]  /*12930*/  FSEL R24, R38, -INF , !P5 ;  /* 0xff80000026187808 */ /* 0x000fc40006800000 */
[C---:B------:R-:W-:Y:S02]  /*12940*/  ISETP.GE.AND P5, PT, R13.reuse, R212, PT ;  /* 0x000000d40d00720c */ /* 0x040fe40003fa6270 */
[-C--:B------:R-:W-:Y:S02]  /*12950*/  ISETP.GE.OR P1, PT, R13, R214.reuse, !P1 ;  /* 0x000000d60d00720c */ /* 0x080fe40004f26670 */
[C---:B------:R-:W-:Y:S02]  /*12960*/  ISETP.GE.OR P6, PT, R7.reuse, R214, !P6 ;  /* 0x000000d60700720c */ /* 0x040fe400077c6670 */
[----:B------:R-:W-:Y:S02]  /*12970*/  ISETP.GE.OR P0, PT, R7, R208, !P0 ;  /* 0x000000d00700720c */ /* 0x000fe40004706670 */
[C---:B------:R-:W-:Y:S02]  /*12980*/  IADD3 R15, R3.reuse, 0x28, RZ ;  /* 0x00000028030f7810 */ /* 0x040fe40007ffe0ff */
[----:B------:R-:W-:-:S02]  /*12990*/  IADD3 R7, R3, 0x29, RZ ;  /* 0x0000002903077810 */ /* 0x000fc40007ffe0ff */
[----:B------:R-:W-:Y:S02]  /*129a0*/  ISETP.GE.OR P5, PT, R13, R208, !P5 ;  /* 0x000000d00d00720c */ /* 0x000fe40006fa6670 */
[----:B------:R-:W-:Y:S02]  /*129b0*/  FSEL R13, R34, -INF , !P3 ;  /* 0xff800000220d7808 */ /* 0x000fe40005800000 */
[----:B------:R-:W-:Y:S02]  /*129c0*/  FSEL R33, R33, -INF , !P4 ;  /* 0xff80000021217808 */ /* 0x000fe40006000000 */
[----:B------:R-:W-:Y:S02]  /*129d0*/  FSEL R160, R84, -INF , !P1 ;  /* 0xff80000054a07808 */ /* 0x000fe40004800000 */
[-C--:B------:R-:W-:Y:S02]  /*129e0*/  ISETP.GE.AND P4, PT, R15, R216.reuse, PT ;  /* 0x000000d80f00720c */ /* 0x080fe40003f86270 */
[----:B------:R-:W-:-:S02]  /*129f0*/  ISETP.GE.AND P3, PT, R7, R216, PT ;  /* 0x000000d80700720c */ /* 0x000fc40003f66270 */
[----:B------:R-:W-:Y:S01]  /*12a00*/  ISETP.GE.AND P1, PT, R7, R212, PT ;  /* 0x000000d40700720c */ /* 0x000fe20003f26270 */
[C---:B--2---:R-:W-:Y:S01]  /*12a10*/  HMMA.16816.F32.BF16 R76, R8.reuse, R18, R76 ;  /* 0x00000012084c723c */ /* 0x044fe2000004184c */
[-C--:B------:R-:W-:Y:S02]  /*12a20*/  ISETP.GE.OR P4, PT, R15, R214.reuse, !P4 ;  /* 0x000000d60f00720c */ /* 0x080fe40006786670 */
[C---:B------:R-:W-:Y:S02]  /*12a30*/  ISETP.GE.OR P3, PT, R7.reuse, R214, !P3 ;  /* 0x000000d60700720c */ /* 0x040fe40005f66670 */
[----:B------:R-:W-:Y:S02]  /*12a40*/  ISETP.GE.OR P1, PT, R7, R208, !P1 ;  /* 0x000000d00700720c */ /* 0x000fe40004f26670 */
[----:B------:R-:W-:Y:S01]  /*12a50*/  IADD3 R7, R3, 0x31, RZ ;  /* 0x0000003103077810 */ /* 0x000fe20007ffe0ff */
[----:B------:R-:W-:Y:S01]  /*12a60*/  HMMA.16816.F32.BF16 R80, R8, R16, R80 ;  /* 0x000000100850723c */ /* 0x000fe20000041850 */
[----:B------:R-:W-:-:S02]  /*12a70*/  FSEL R165, R85, -INF , !P6 ;  /* 0xff80000055a57808 */ /* 0x000fc40007000000 */
[----:B------:R-:W-:Y:S02]  /*12a80*/  FSEL R162, R68, -INF , !P4 ;  /* 0xff80000044a27808 */ /* 0x000fe40006000000 */
[C---:B------:R-:W-:Y:S02]  /*12a90*/  ISETP.GE.AND P6, PT, R7.reuse, R216, PT ;  /* 0x000000d80700720c */ /* 0x040fe40003fc6270 */
[C---:B------:R-:W-:Y:S02]  /*12aa0*/  ISETP.GE.AND P4, PT, R7.reuse, R212, PT ;  /* 0x000000d40700720c */ /* 0x040fe40003f86270 */
[C---:B------:R-:W-:Y:S02]  /*12ab0*/  ISETP.GE.OR P6, PT, R7.reuse, R214, !P6 ;  /* 0x000000d60700720c */ /* 0x040fe400077c6670 */
[----:B------:R-:W-:Y:S02]  /*12ac0*/  ISETP.GE.OR P4, PT, R7, R208, !P4 ;  /* 0x000000d00700720c */ /* 0x000fe40006786670 */
[----:B------:R-:W-:-:S02]  /*12ad0*/  FSEL R12, R35, -INF , !P2 ;  /* 0xff800000230c7808 */ /* 0x000fc40005000000 */
[----:B------:R-:W-:Y:S02]  /*12ae0*/  IADD3 R7, R3, 0x38, RZ ;  /* 0x0000003803077810 */ /* 0x000fe40007ffe0ff */
[-C--:B------:R-:W-:Y:S02]  /*12af0*/  ISETP.GE.AND P2, PT, R15, R212.reuse, PT ;  /* 0x000000d40f00720c */ /* 0x080fe40003f46270 */
[----:B------:R-:W-:Y:S02]  /*12b00*/  FSEL R175, R71, -INF , !P1 ;  /* 0xff80000047af7808 */ /* 0x000fe40004800000 */
[----:B------:R-:W-:Y:S02]  /*12b10*/  ISETP.GE.AND P1, PT, R7, R212, PT ;  /* 0x000000d40700720c */ /* 0x000fe40003f26270 */
[----:B------:R-:W-:Y:S02]  /*12b20*/  ISETP.GE.OR P2, PT, R15, R208, !P2 ;  /* 0x000000d00f00720c */ /* 0x000fe40005746670 */
[----:B------:R-:W-:-:S02]  /*12b30*/  IADD3 R15, R3, 0x30, RZ ;  /* 0x00000030030f7810 */ /* 0x000fc40007ffe0ff */
[----:B------:R-:W-:Y:S02]  /*12b40*/  ISETP.GE.OR P1, PT, R7, R208, !P1 ;  /* 0x000000d00700720c */ /* 0x000fe40004f26670 */
[----:B------:R-:W-:Y:S02]  /*12b50*/  FSEL R171, R87, -INF , !P0 ;  /* 0xff80000057ab7808 */ /* 0x000fe40004000000 */
[----:B------:R-:W-:Y:S02]  /*12b60*/  ISETP.GE.AND P0, PT, R15, R216, PT ;  /* 0x000000d80f00720c */ /* 0x000fe40003f06270 */
[----:B------:R-:W-:Y:S02]  /*12b70*/  FSEL R144, R78, -INF , !P1 ;  /* 0xff8000004e907808 */ /* 0x000fe40004800000 */
[----:B------:R-:W-:Y:S02]  /*12b80*/  ISETP.GT.AND P1, PT, R215, R198, PT ;  /* 0x000000c6d700720c */ /* 0x000fe40003f24270 */
[----:B------:R-:W-:-:S02]  /*12b90*/  ISETP.GE.OR P0, PT, R15, R214, !P0 ;  /* 0x000000d60f00720c */ /* 0x000fc40004706670 */
[----:B------:R-:W-:Y:S02]  /*12ba0*/  IADD3 R3, R3, 0x39, RZ ;  /* 0x0000003903037810 */ /* 0x000fe40007ffe0ff */
[----:B------:R-:W-:Y:S02]  /*12bb0*/  FSEL R201, R80, -INF , !P0 ;  /* 0xff80000050c97808 */ /* 0x000fe40004000000 */
[----:B------:R-:W-:Y:S02]  /*12bc0*/  FSEL R168, R86, -INF , !P5 ;  /* 0xff80000056a87808 */ /* 0x000fe40006800000 */
[----:B------:R-:W-:Y:S02]  /*12bd0*/  FSEL R170, R70, -INF , !P2 ;  /* 0xff80000046aa7808 */ /* 0x000fe40005000000 */
[----:B------:R-:W-:Y:S02]  /*12be0*/  FSEL R167, R69, -INF , !P3 ;  /* 0xff80000045a77808 */ /* 0x000fe40005800000 */
[----:B------:R-:W-:-:S02]  /*12bf0*/  ISETP.GE.AND P0, PT, R3, R212, PT ;  /* 0x000000d40300720c */ /* 0x000fc40003f06270 */
[----:B------:R-:W-:Y:S02]  /*12c00*/  ISETP.GE.AND P5, PT, R15, R212, PT ;  /* 0x000000d40f00720c */ /* 0x000fe40003fa6270 */
[-C--:B------:R-:W-:Y:S02]  /*12c10*/  ISETP.GE.AND P3, PT, R7, R216.reuse, PT ;  /* 0x000000d80700720c */ /* 0x080fe40003f66270 */
[C---:B------:R-:W-:Y:S02]  /*12c20*/  ISETP.GE.AND P2, PT, R3.reuse, R216, PT ;  /* 0x000000d80300720c */ /* 0x040fe40003f46270 */
[-C--:B------:R-:W-:Y:S02]  /*12c30*/  ISETP.GE.OR P0, PT, R3, R208.reuse, !P0 ;  /* 0x000000d00300720c */ /* 0x080fe40004706670 */
[----:B------:R-:W-:Y:S01]  /*12c40*/  FSEL R145, R83, -INF , !P4 ;  /* 0xff80000053917808 */ /* 0x000fe20006000000 */
[----:B------:R-:W-:Y:S01]  /*12c50*/  BSSY B1, `(.L_x_6986) ;  /* 0x0000076000017945 */ /* 0x000fe20003800000 */
[----:B------:R-:W-:-:S02]  /*12c60*/  ISETP.GE.OR P5, PT, R15, R208, !P5 ;  /* 0x000000d00f00720c */ /* 0x000fc40006fa6670 */
[-C--:B------:R-:W-:Y:S02]  /*12c70*/  ISETP.GE.OR P3, PT, R7, R214.reuse, !P3 ;  /* 0x000000d60700720c */ /* 0x080fe40005f66670 */
[----:B------:R-:W-:Y:S02]  /*12c80*/  ISETP.GE.OR P2, PT, R3, R214, !P2 ;  /* 0x000000d60300720c */ /* 0x000fe40005746670 */
[----:B------:R-:W-:Y:S02]  /*12c90*/  ISETP.NE.U32.AND P4, PT, R210, RZ, PT ;  /* 0x000000ffd200720c */ /* 0x000fe40003f85070 */
[----:B------:R-:W-:Y:S02]  /*12ca0*/  FSEL R164, R79, -INF , !P0 ;  /* 0xff8000004fa47808 */ /* 0x000fe40004000000 */
[----:B------:R-:W-:Y:S02]  /*12cb0*/  FSEL R146, R82, -INF , !P5 ;  /* 0xff80000052927808 */ /* 0x000fe40006800000 */
[----:B------:R-:W-:-:S02]  /*12cc0*/  FSEL R174, R81, -INF , !P6 ;  /* 0xff80000051ae7808 */ /* 0x000fc40007000000 */
[----:B------:R-:W-:Y:S02]  /*12cd0*/  FSEL R172, R76, -INF , !P3 ;  /* 0xff8000004cac7808 */ /* 0x000fe40005800000 */
[----:B------:R-:W-:Y:S02]  /*12ce0*/  FSEL R147, R77, -INF , !P2 ;  /* 0xff8000004d937808 */ /* 0x000fe40005000000 */
[----:B------:R-:W-:Y:S02]  /*12cf0*/  ISETP.NE.AND.EX P0, PT, R211, RZ, PT, P4 ;  /* 0x000000ffd300720c */ /* 0x000fe40003f05340 */
        /* <DEDUP_REMOVED lines=23> */
[-C--:B------:R-:W-:Y:S02]  /*12e70*/  LOP3.LUT R20, R20, R15.reuse, RZ, 0x3c, !PT ;  /* 0x0000000f14147212 */ /* 0x080fe400078e3cff */
[----:B------:R-:W-:Y:S01]  /*12e80*/  IMAD.MOV R8, RZ, RZ, -R8 ;  /* 0x000000ffff087224 */ /* 0x000fe200078e0a08 */
[----:B------:R-:W-:-:S02]  /*12e90*/  LOP3.LUT R11, R11, R15, RZ, 0x3c, !PT ;  /* 0x0000000f0b0b7212 */ /* 0x000fc400078e3cff */
[----:B------:R-:W-:Y:S02]  /*12ea0*/  ISETP.GE.AND P4, PT, R20, RZ, PT ;  /* 0x000000ff1400720c */ /* 0x000fe40003f86270 */
        /* <DEDUP_REMOVED lines=48> */
.L_x_6989:
[----:B------:R-:W2:Y:S02]  /*131b0*/  LD.E R7, [R22.64+0x38] ;  /* 0x0000380616077980 */ /* 0x000ea4000c101900 */
[----:B--2---:R-:W-:-:S04]  /*131c0*/  LEA R7, -R7, RZ, 0x6 ;  /* 0x000000ff07077211 */ /* 0x004fc800078e31ff */
[----:B------:R-:W-:Y:S02]  /*131d0*/  SHF.R.S32.HI R10, RZ, 0x1f, R7 ;  /* 0x0000001fff0a7819 */ /* 0x000fe40000011407 */
.L_x_6990:
[----:B------:R-:W-:Y:S05]  /*131e0*/  BSYNC B0 ;  /* 0x0000000000007941 */ /* 0x000fea0003800000 */
.L_x_6988:
        /* <DEDUP_REMOVED lines=28> */
.L_x_6987:
[----:B------:R-:W-:Y:S05]  /*133b0*/  BSYNC B1 ;  /* 0x0000000000017941 */ /* 0x000fea0003800000 */
.L_x_6986:
[----:B------:R-:W2:Y:S01]  /*133c0*/  LD.E R166, [R22.64+0xdc] ;  /* 0x0000dc0616a67980 */ /* 0x000ea2000c101900 */
        /* <DEDUP_REMOVED lines=56> */
[----:B------:R-:W-:Y:S01]  /*13750*/  LDSM.16.MT88.4 R8, [R197+0xe800] ;  /* 0x00e80000c508783b */ /* 0x000fe20000004200 */
[C---:B--2---:R-:W-:Y:S02]  /*13760*/  FMUL.FTZ R173, R166.reuse, R132 ;  /* 0x00000084a6ad7220 */ /* 0x044fe40000410000 */
[----:B------:R-:W-:-:S03]  /*13770*/  FMUL.FTZ R169, R166, R3 ;  /* 0x00000003a6a97220 */ /* 0x000fc60000410000 */
        /* <DEDUP_REMOVED lines=12> */
[-C--:B------:R-:W-:Y:S01]  /*13840*/  FFMA.FTZ R161, R47, R166.reuse, -R169 ;  /* 0x000000a62fa17223 */ /* 0x080fe200000108a9 */
[----:B------:R-:W-:Y:S01]  /*13850*/  MUFU.EX2 R159, R159 ;  /* 0x0000009f009f7308 */ /* 0x000fe20000000800 */
[-CC-:B------:R-:W-:Y:S02]  /*13860*/  FFMA.FTZ R157, R5, R166.reuse, -R173.reuse ;  /* 0x000000a6059d7223 */ /* 0x180fe400000108ad */
[-CC-:B------:R-:W-:Y:S02]  /*13870*/  FFMA.FTZ R150, R6, R166.reuse, -R173.reuse ;  /* 0x000000a606967223 */ /* 0x180fe400000108ad */
[----:B------:R-:W2:Y:S01]  /*13880*/  LDSM.16.MT88.4 R4, [R194+0x10000] ;  /* 0x01000000c204783b */ /* 0x000ea20000004200 */
[-CC-:B------:R-:W-:Y:S02]  /*13890*/  FFMA.FTZ R149, R32, R166.reuse, -R173.reuse ;  /* 0x000000a620957223 */ /* 0x180fe400000108ad */
[----:B------:R-:W3:Y:S01]  /*138a0*/  MUFU.EX2 R156, R156 ;  /* 0x0000009c009c7308 */ /* 0x000ee20000000800 */
[----:B------:R-:W-:-:S02]  /*138b0*/  FFMA.FTZ R2, R33, R166, -R173 ;  /* 0x000000a621027223 */ /* 0x000fc400000108ad */
[-CC-:B------:R-:W-:Y:S01]  /*138c0*/  FFMA.FTZ R155, R24, R166.reuse, -R169.reuse ;  /* 0x000000a6189b7223 */ /* 0x180fe200000108a9 */
[----:B------:R-:W-:Y:S01]  /*138d0*/  LDSM.16.MT88.4 R32, [R195+0xc800] ;  /* 0x00c80000c320783b */ /* 0x000fe20000004200 */
[-CC-:B------:R-:W-:Y:S02]  /*138e0*/  FFMA.FTZ R148, R21, R166.reuse, -R169.reuse ;  /* 0x000000a615947223 */ /* 0x180fe400000108a9 */
[-CC-:B------:R-:W-:Y:S01]  /*138f0*/  FFMA.FTZ R153, R13, R166.reuse, -R169.reuse ;  /* 0x000000a60d997223 */ /* 0x180fe200000108a9 */
[----:B------:R-:W4:Y:S01]  /*13900*/  MUFU.EX2 R151, R151 ;  /* 0x0000009700977308 */ /* 0x000f220000000800 */
[-C--:B------:R-:W-:Y:S01]  /*13910*/  FFMA.FTZ R0, R12, R166.reuse, -R169 ;  /* 0x000000a60c007223 */ /* 0x080fe200000108a9 */
[----:B------:R-:W5:Y:S01]  /*13920*/  LDSM.16.MT88.4 R20, [R197+0xc800] ;  /* 0x00c80000c514783b */ /* 0x000f620000004200 */
[-CC-:B------:R-:W-:Y:S02]  /*13930*/  FFMA.FTZ R160, R160, R166.reuse, -R173.reuse ;  /* 0x000000a6a0a07223 */ /* 0x180fe400000108ad */
[-CC-:B------:R-:W-:Y:S01]  /*13940*/  FFMA.FTZ R165, R165, R166.reuse, -R173.reuse ;  /* 0x000000a6a5a57223 */ /* 0x180fe200000108ad */
[----:B------:R-:W1:Y:S01]  /*13950*/  LDSM.16.MT88.4 R12, [R194+0xe800] ;  /* 0x00e80000c20c783b */ /* 0x000e620000004200 */
[-CC-:B------:R-:W-:Y:S01]  /*13960*/  FFMA.FTZ R162, R162, R166.reuse, -R173.reuse ;  /* 0x000000a6a2a27223 */ /* 0x180fe200000108ad */
[----:B------:R-:W-:Y:S01]  /*13970*/  MUFU.EX2 R158, R158 ;  /* 0x0000009e009e7308 */ /* 0x000fe20000000800 */
[----:B---3--:R-:W-:Y:S01]  /*13980*/  F2FP.BF16.PACK_AB R96, R156, R159 ;  /* 0x0000009f9c60723e */ /* 0x008fe200000010ff */
[----:B------:R-:W-:Y:S01]  /*13990*/  LDSM.16.MT88.4 R24, [R196+0xe800] ;  /* 0x00e80000c418783b */ /* 0x000fe20000004200 */
[----:B------:R-:W-:-:S02]  /*139a0*/  FFMA.FTZ R167, R167, R166, -R173 ;  /* 0x000000a6a7a77223 */ /* 0x000fc400000108ad */
[-CC-:B------:R-:W-:Y:S02]  /*139b0*/  FFMA.FTZ R168, R168, R166.reuse, -R169.reuse ;  /* 0x000000a6a8a87223 */ /* 0x180fe400000108a9 */
[--C-:B------:R-:W-:Y:S01]  /*139c0*/  FFMA.FTZ R171, R171, R166, -R169.reuse ;  /* 0x000000a6abab7223 */ /* 0x100fe200000108a9 */
[----:B------:R-:W3:Y:S01]  /*139d0*/  MUFU.EX2 R161, R161 ;  /* 0x000000a100a17308 */ /* 0x000ee20000000800 */
[----:B----4-:R-:W-:Y:S01]  /*139e0*/  F2FP.BF16.PACK_AB R98, R151, R154 ;  /* 0x0000009a9762723e */ /* 0x010fe200000010ff */
[-CC-:B------:R-:W-:Y:S02]  /*139f0*/  FFMA.FTZ R170, R170, R166.reuse, -R169.reuse ;  /* 0x000000a6aaaa7223 */ /* 0x180fe400000108a9 */
[-C--:B------:R-:W-:Y:S02]  /*13a00*/  FFMA.FTZ R175, R175, R166.reuse, -R169 ;  /* 0x000000a6afaf7223 */ /* 0x080fe400000108a9 */
[-CC-:B------:R-:W-:Y:S02]  /*13a10*/  FFMA.FTZ R201, R201, R166.reuse, -R173.reuse ;  /* 0x000000a6c9c97223 */ /* 0x180fe400000108ad */
[----:B------:R-:W-:Y:S01]  /*13a20*/  MUFU.EX2 R163, R163 ;  /* 0x000000a300a37308 */ /* 0x000fe20000000800 */
[----:B------:R-:W-:-:S02]  /*13a30*/  FFMA.FTZ R174, R174, R166, -R173 ;  /* 0x000000a6aeae7223 */ /* 0x000fc400000108ad */
[-CC-:B------:R-:W-:Y:S02]  /*13a40*/  FFMA.FTZ R172, R172, R166.reuse, -R173.reuse ;  /* 0x000000a6acac7223 */ /* 0x180fe400000108ad */
[-C--:B------:R-:W-:Y:S02]  /*13a50*/  FFMA.FTZ R219, R147, R166.reuse, -R173 ;  /* 0x000000a693db7223 */ /* 0x080fe400000108ad */
[--C-:B------:R-:W-:Y:S01]  /*13a60*/  FFMA.FTZ R173, R146, R166, -R169.reuse ;  /* 0x000000a692ad7223 */ /* 0x100fe200000108a9 */
[----:B------:R-:W4:Y:S01]  /*13a70*/  MUFU.EX2 R152, R152 ;  /* 0x0000009800987308 */ /* 0x000f220000000800 */
[----:B---3--:R-:W-:Y:S01]  /*13a80*/  F2FP.BF16.PACK_AB R97, R161, R158 ;  /* 0x0000009ea161723e */ /* 0x008fe200000010ff */
[-CC-:B------:R-:W-:Y:S02]  /*13a90*/  FFMA.FTZ R218, R145, R166.reuse, -R169.reuse ;  /* 0x000000a691da7223 */ /* 0x180fe400000108a9 */
[-CC-:B------:R-:W-:Y:S02]  /*13aa0*/  FFMA.FTZ R217, R144, R166.reuse, -R169.reuse ;  /* 0x000000a690d97223 */ /* 0x180fe400000108a9 */
[----:B------:R-:W-:Y:S01]  /*13ab0*/  FFMA.FTZ R164, R164, R166, -R169 ;  /* 0x000000a6a4a47223 */ /* 0x000fe200000108a9 */
[----:B------:R-:W-:Y:S01]  /*13ac0*/  LDSM.16.MT88.4 R144, [R196+0xd800] ;  /* 0x00d80000c490783b */ /* 0x000fe20000004200 */
[----:B------:R-:W-:Y:S01]  /*13ad0*/  MUFU.EX2 R157, R157 ;  /* 0x0000009d009d7308 */ /* 0x000fe20000000800 */
[----:B------:R-:W-:-:S02]  /*13ae0*/  FADD.FTZ R159, R159, R156 ;  /* 0x0000009c9f9f7221 */ /* 0x000fc40000010000 */
[----:B------:R-:W-:Y:S02]  /*13af0*/  FADD.FTZ R158, R158, R161 ;  /* 0x000000a19e9e7221 */ /* 0x000fe40000010000 */
[----:B------:R-:W-:Y:S01]  /*13b00*/  FADD.FTZ R154, R154, R159 ;  /* 0x0000009f9a9a7221 */ /* 0x000fe20000010000 */
[C---:B----4-:R-:W-:Y:S02]  /*13b10*/  F2FP.BF16.PACK_AB R99, R152.reuse, R163 ;  /* 0x000000a39863723e */ /* 0x050fe400000010ff */
[----:B------:R-:W3:Y:S01]  /*13b20*/  MUFU.EX2 R150, R150 ;  /* 0x0000009600967308 */ /* 0x000ee20000000800 */
        /* <DEDUP_REMOVED lines=67> */
[C---:B-----5:R-:W-:Y:S08]  /*13f60*/  HMMA.16816.F32.BF16 R128, R4.reuse, R20, R128 ;  /* 0x000000140480723c */ /* 0x060ff00000041880 */
        /* <DEDUP_REMOVED lines=163> */
[----:B------:R-:W3:Y:S01]  /*149a0*/  LD.E.64 R10, [R228.64+0x40] ;  /* 0x00004004e40a7980 */ /* 0x000ee2000c101b00 */
[----:B------:R-:W-:Y:S02]  /*149b0*/  @!P4 IADD3 R8, R8, 0x1, RZ ;  /* 0x000000010808c810 */ /* 0x000fe40007ffe0ff */
[----:B------:R-:W-:-:S07]  /*149c0*/  ISETP.NE.AND P2, PT, R9, RZ, PT ;  /* 0x000000ff0900720c */ /* 0x000fce0003f45270 */
[----:B------:R-:W-:Y:S02]  /*149d0*/  @P5 IADD3 R7, R7, 0x1, RZ ;  /* 0x0000000107075810 */ /* 0x000fe40007ffe0ff */
[----:B------:R-:W-:-:S03]  /*149e0*/  @P6 IADD3 R8, R8, 0x1, RZ ;  /* 0x0000000108086810 */ /* 0x000fc60007ffe0ff */
[----:B------:R-:W-:Y:S01]  /*149f0*/  @!P1 IMAD.MOV R7, RZ, RZ, -R7 ;  /* 0x000000ffff079224 */ /* 0x000fe200078e0a07 */
[----:B------:R-:W-:-:S04]  /*14a00*/  @!P3 IADD3 R8, -R8, RZ, RZ ;  /* 0x000000ff0808b210 */ /* 0x000fc80007ffe1ff */
[C---:B------:R-:W-:Y:S02]  /*14a10*/  SEL R2, R0.reuse, R7, !P2 ;  /* 0x0000000700027207 */ /* 0x040fe40005000000 */
[----:B------:R-:W-:-:S03]  /*14a20*/  SEL R7, R0, R8, !P2 ;  /* 0x0000000800077207 */ /* 0x000fc60005000000 */
        /* <DEDUP_REMOVED lines=9> */
[----:B------:R-:W-:-:S05]  /*14ac0*/  IMAD R2, R10, R7, R2 ;  /* 0x000000070a027224 */ /* 0x000fca00078e0202 */
[----:B------:R-:W-:Y:S01]  /*14ad0*/  IADD3 R9, R9, R2, RZ ;  /* 0x0000000209097210 */ /* 0x000fe20007ffe0ff */
[----:B----4-:R-:W-:-:S04]  /*14ae0*/  IMAD.IADD R5, R0, 0x1, -R5 ;  /* 0x0000000100057824 */ /* 0x010fc800078e0a05 */
[----:B--2---:R-:W-:Y:S01]  /*14af0*/  IMAD R7, R13, R5, RZ ;  /* 0x000000050d077224 */ /* 0x004fe200078e02ff */
[----:B------:R-:W-:Y:S01]  /*14b00*/  SHF.R.S32.HI R0, RZ, 0x1f, R5 ;  /* 0x0000001fff007819 */ /* 0x000fe20000011405 */
[----:B------:R-:W-:-:S04]  /*14b10*/  IMAD.WIDE.U32 R4, R5, R12, R8 ;  /* 0x0000000c05047225 */ /* 0x000fc800078e0008 */
[----:B------:R-:W-:-:S04]  /*14b20*/  IMAD R0, R12, R0, R7 ;  /* 0x000000000c007224 */ /* 0x000fc800078e0207 */
[----:B------:R-:W-:Y:S01]  /*14b30*/  IMAD.IADD R2, R5, 0x1, R0 ;  /* 0x0000000105027824 */ /* 0x000fe200078e0200 */
[----:B------:R-:W-:Y:S05]  /*14b40*/  BRA `(.L_x_6994) ;  /* 0x0000004000007947 */ /* 0x000fea0003800000 */
.L_x_6993:
[----:B------:R-:W-:Y:S02]  /*14b50*/  ULDC.64 UR4, c[0x0][0x118] ;  /* 0x0000460000047ab9 */ /* 0x000fe40000000a00 */
[----:B------:R-:W2:Y:S02]  /*14b60*/  LD.E R4, [R228.64+0x40] ;  /* 0x00004004e4047980 */ /* 0x000ea4000c101900 */
[----:B--2---:R-:W-:-:S04]  /*14b70*/  LEA R4, -R4, RZ, 0x6 ;  /* 0x000000ff04047211 */ /* 0x004fc800078e31ff */
[----:B------:R-:W-:Y:S02]  /*14b80*/  SHF.R.S32.HI R2, RZ, 0x1f, R4 ;  /* 0x0000001fff027819 */ /* 0x000fe40000011404 */
.L_x_6994:
[----:B------:R-:W-:Y:S05]  /*14b90*/  BSYNC B0 ;  /* 0x0000000000007941 */ /* 0x000fea0003800000 */
.L_x_6992:
[----:B------:R-:W-:Y:S01]  /*14ba0*/  IMAD.SHL.U32 R5, R138, 0x20, RZ ;  /* 0x000000208a057824 */ /* 0x000fe200078e00ff */
[----:B------:R-:W-:Y:S01]  /*14bb0*/  LEA R202, P2, R4, R202, 0x1 ;  /* 0x000000ca04ca7211 */ /* 0x000fe200078408ff */
[----:B------:R-:W-:Y:S01]  /*14bc0*/  ULDC.64 UR4, c[0x0][0x118] ;  /* 0x0000460000047ab9 */ /* 0x000fe20000000a00 */
[----:B------:R-:W-:Y:S01]  /*14bd0*/  SHF.L.U64.HI R0, R138, 0x5, R139 ;  /* 0x000000058a007819 */ /* 0x000fe2000001028b */
[----:B------:R-:W-:Y:S01]  /*14be0*/  BSSY B1, `(.L_x_6995) ;  /* 0x000018a000017945 */ /* 0x000fe20003800000 */
        /* <DEDUP_REMOVED lines=27> */
[----:B------:R-:W5:Y:S04]  /*14da0*/  LDSM.16.M88.4 R152, [R192+0x7000] ;  /* 0x00700000c098783b */ /* 0x000f680000000200 */
[----:B------:R-:W1:Y:S04]  /*14db0*/  LDSM.16.M88.4 R20, [R192+0x7800] ;  /* 0x00780000c014783b */ /* 0x000e680000000200 */
[----:B------:R-:W-:Y:S04]  /*14dc0*/  LDSM.16.M88.4 R28, [R189] ;  /* 0x00000000bd1c783b */ /* 0x000fe80000000200 */
[----:B---3--:R-:W3:Y:S04]  /*14dd0*/  LDSM.16.M88.4 R8, [R187+0x6000] ;  /* 0x00600000bb08783b */ /* 0x008ee80000000200 */
[----:B------:R-:W1:Y:S04]  /*14de0*/  LDSM.16.M88.4 R220, [R186] ;  /* 0x00000000badc783b */ /* 0x000e680000000200 */
        /* <DEDUP_REMOVED lines=9> */
[----:B------:R-:W-:Y:S08]  /*14e80*/  HMMA.16816.F32.BF16 R16, R24, R4, R16 ;  /* 0x000000041810723c */ /* 0x000ff00000041810 */
[C---:B-----5:R-:W-:Y:S08]  /*14e90*/  HMMA.16816.F32.BF16 R156, R144.reuse, R152, RZ ;  /* 0x00000098909c723c */ /* 0x060ff000000418ff */
[C---:B------:R-:W-:Y:S08]  /*14ea0*/  HMMA.16816.F32.BF16 R160, R144.reuse, R162, RZ ;  /* 0x000000a290a0723c */ /* 0x040ff000000418ff */
[C---:B------:R-:W-:Y:S08]  /*14eb0*/  HMMA.16816.F32.BF16 R152, R144.reuse, R154, RZ ;  /* 0x0000009a9098723c */ /* 0x040ff000000418ff */
[C---:B-1----:R-:W-:Y:S08]  /*14ec0*/  HMMA.16816.F32.BF16 R148, R144.reuse, R20, RZ ;  /* 0x000000149094723c */ /* 0x042ff000000418ff */
[----:B------:R-:W-:Y:S01]  /*14ed0*/  HMMA.16816.F32.BF16 R144, R144, R22, RZ ;  /* 0x000000169090723c */ /* 0x000fe200000418ff */
[----:B------:R-:W-:Y:S07]  /*14ee0*/  LDSM.16.M88.4 R20, [R188] ;  /* 0x00000000bc14783b */ /* 0x000fee0000000200 */
[----:B------:R-:W-:Y:S01]  /*14ef0*/  HMMA.16816.F32.BF16 R12, R24, R6, R12 ;  /* 0x00000006180c723c */ /* 0x000fe2000004180c */
[----:B------:R-:W1:Y:S07]  /*14f00*/  LDSM.16.M88.4 R4, [R183] ;  /* 0x00000000b704783b */ /* 0x000e6e0000000200 */
[----:B---3--:R-:W-:Y:S08]  /*14f10*/  HMMA.16816.F32.BF16 R16, R28, R8, R16 ;  /* 0x000000081c10723c */ /* 0x008ff00000041810 */
        /* <DEDUP_REMOVED lines=108> */
[----:B------:R-:W-:Y:S08]  /*155e0*/  HMMA.16816.F32.BF16 R152, R224, R174, R152 ;  /* 0x000000aee098723c */ /* 0x000ff00000041898 */
[----:B-1----:R-:W-:Y:S08]  /*155f0*/  HMMA.16816.F32.BF16 R16, R8, R4, R16 ;  /* 0x000000040810723c */ /* 0x002ff00000041810 */
[C---:B------:R-:W-:Y:S08]  /*15600*/  HMMA.16816.F32.BF16 R148, R224.reuse, R168, R148 ;  /* 0x000000a8e094723c */ /* 0x040ff00000041894 */
[----:B------:R-:W-:Y:S01]  /*15610*/  HMMA.16816.F32.BF16 R144, R224, R170, R144 ;  /* 0x000000aae090723c */ /* 0x000fe20000041890 */
[----:B------:R-:W1:Y:S07]  /*15620*/  LDSM.16.M88.4 R168, [R183+0x4800] ;  /* 0x00480000b7a8783b */ /* 0x000e6e0000000200 */
[----:B------:R-:W-:Y:S07]  /*15630*/  HMMA.16816.F32.BF16 R164, R140, R28, R164 ;  /* 0x0000001c8ca4723c */ /* 0x000fee00000418a4 */
[----:B------:R-:W-:Y:S01]  /*15640*/  IMAD R29, R215, 0x40, R134 ;  /* 0x00000040d71d7824 */ /* 0x000fe200078e0286 */
[----:B------:R-:W-:Y:S04]  /*15650*/  HMMA.16816.F32.BF16 R12, R8, R6, R12 ;  /* 0x00000006080c723c */ /* 0x000fe8000004180c */
[----:B------:R-:W-:-:S02]  /*15660*/  IADD3 R5, R29, 0x1, RZ ;  /* 0x000000011d057810 */ /* 0x000fc40007ffe0ff */
[-C--:B------:R-:W-:Y:S02]  /*15670*/  ISETP.GE.AND P1, PT, R29, R216.reuse, PT ;  /* 0x000000d81d00720c */ /* 0x080fe40003f26270 */
[C---:B------:R-:W-:Y:S01]  /*15680*/  ISETP.GE.AND P4, PT, R5.reuse, R216, PT ;  /* 0x000000d80500720c */ /* 0x040fe20003f86270 */
[C---:B------:R-:W-:Y:S01]  /*15690*/  HMMA.16816.F32.BF16 R160, R140.reuse, R30, R160 ;  /* 0x0000001e8ca0723c */ /* 0x040fe200000418a0 */
[C---:B------:R-:W-:Y:S02]  /*156a0*/  ISETP.GE.AND P3, PT, R5.reuse, R212, PT ;  /* 0x000000d40500720c */ /* 0x040fe40003f66270 */
[C---:B------:R-:W-:Y:S02]  /*156b0*/  ISETP.GE.OR P4, PT, R5.reuse, R214, !P4 ;  /* 0x000000d60500720c */ /* 0x040fe40006786670 */
[----:B------:R-:W-:Y:S02]  /*156c0*/  ISETP.GE.OR P3, PT, R5, R208, !P3 ;  /* 0x000000d00500720c */ /* 0x000fe40005f66670 */
[C---:B------:R-:W-:Y:S01]  /*156d0*/  ISETP.GE.OR P1, PT, R29.reuse, R214, !P1 ;  /* 0x000000d61d00720c */ /* 0x040fe20004f26670 */
[----:B------:R-:W-:Y:S01]  /*156e0*/  HMMA.16816.F32.BF16 R156, R140, R24, R156 ;  /* 0x000000188c9c723c */ /* 0x000fe2000004189c */
[----:B------:R-:W-:-:S02]  /*156f0*/  IADD3 R7, R29, 0x8, RZ ;  /* 0x000000081d077810 */ /* 0x000fc40007ffe0ff */
[----:B------:R-:W-:Y:S02]  /*15700*/  IADD3 R5, R29, 0x9, RZ ;  /* 0x000000091d057810 */ /* 0x000fe40007ffe0ff */
[----:B------:R-:W-:Y:S02]  /*15710*/  FSEL R31, R16, -INF , !P1 ;  /* 0xff800000101f7808 */ /* 0x000fe40004800000 */
[----:B------:R-:W-:Y:S01]  /*15720*/  FSEL R17, R17, -INF , !P4 ;  /* 0xff80000011117808 */ /* 0x000fe20006000000 */
[----:B------:R-:W-:Y:S01]  /*15730*/  HMMA.16816.F32.BF16 R152, R140, R26, R152 ;  /* 0x0000001a8c98723c */ /* 0x000fe20000041898 */
[----:B------:R-:W2:Y:S01]  /*15740*/  LDSM.16.M88.4 R24, [R183+0x5000] ;  /* 0x00500000b718783b */ /* 0x000ea20000000200 */
[----:B------:R-:W-:Y:S02]  /*15750*/  ISETP.GE.AND P5, PT, R29, R212, PT ;  /* 0x000000d41d00720c */ /* 0x000fe40003fa6270 */
[C---:B------:R-:W-:Y:S02]  /*15760*/  ISETP.GE.AND P2, PT, R7.reuse, R216, PT ;  /* 0x000000d80700720c */ /* 0x040fe40003f46270 */
[----:B------:R-:W-:-:S02]  /*15770*/  ISETP.GE.AND P6, PT, R7, R212, PT ;  /* 0x000000d40700720c */ /* 0x000fc40003fc6270 */
[C---:B------:R-:W-:Y:S01]  /*15780*/  ISETP.GE.AND P1, PT, R5.reuse, R216, PT ;  /* 0x000000d80500720c */ /* 0x040fe20003f26270 */
[----:B-1----:R-:W-:Y:S01]  /*15790*/  HMMA.16816.F32.BF16 R164, R8, R168, R164 ;  /* 0x000000a808a4723c */ /* 0x002fe200000418a4 */
[----:B------:R-:W-:Y:S02]  /*157a0*/  ISETP.GE.AND P4, PT, R5, R212, PT ;  /* 0x000000d40500720c */ /* 0x000fe40003f86270 */
[C---:B------:R-:W-:Y:S02]  /*157b0*/  ISETP.GE.OR P2, PT, R7.reuse, R214, !P2 ;  /* 0x000000d60700720c */ /* 0x040fe40005746670 */
[-C--:B------:R-:W-:Y:S02]  /*157c0*/  ISETP.GE.OR P6, PT, R7, R208.reuse, !P6 ;  /* 0x000000d00700720c */ /* 0x080fe400077c6670 */
[----:B------:R-:W-:Y:S01]  /*157d0*/  ISETP.GE.OR P5, PT, R29, R208, !P5 ;  /* 0x000000d01d00720c */ /* 0x000fe20006fa6670 */
[----:B------:R-:W-:Y:S01]  /*157e0*/  HMMA.16816.F32.BF16 R148, R140, R20, R148 ;  /* 0x000000148c94723c */ /* 0x000fe20000041894 */
[----:B------:R-:W-:-:S02]  /*157f0*/  ISETP.GE.OR P1, PT, R5, R214, !P1 ;  /* 0x000000d60500720c */ /* 0x000fc40004f26670 */
[----:B------:R-:W-:Y:S02]  /*15800*/  ISETP.GE.OR P4, PT, R5, R208, !P4 ;  /* 0x000000d00500720c */ /* 0x000fe40006786670 */
[C---:B------:R-:W-:Y:S02]  /*15810*/  IADD3 R5, R29.reuse, 0x10, RZ ;  /* 0x000000101d057810 */ /* 0x040fe40007ffe0ff */
[----:B------:R-:W-:Y:S01]  /*15820*/  IADD3 R7, R29, 0x11, RZ ;  /* 0x000000111d077810 */ /* 0x000fe20007ffe0ff */
[----:B------:R-:W-:Y:S01]  /*15830*/  HMMA.16816.F32.BF16 R160, R8, R170, R160 ;  /* 0x000000aa08a0723c */ /* 0x000fe200000418a0 */
        /* <DEDUP_REMOVED lines=9> */
[----:B--2---:R-:W-:Y:S01]  /*158d0*/  HMMA.16816.F32.BF16 R156, R8, R24, R156 ;  /* 0x00000018089c723c */ /* 0x004fe2000004189c */
[----:B------:R-:W-:-:S02]  /*158e0*/  ISETP.GE.OR P3, PT, R5, R214, !P3 ;  /* 0x000000d60500720c */ /* 0x000fc40005f66670 */
[----:B------:R-:W-:Y:S02]  /*158f0*/  ISETP.GE.OR P5, PT, R5, R208, !P5 ;  /* 0x000000d00500720c */ /* 0x000fe40006fa6670 */
[C---:B------:R-:W-:Y:S02]  /*15900*/  ISETP.GE.OR P1, PT, R7.reuse, R214, !P1 ;  /* 0x000000d60700720c */ /* 0x040fe40004f26670 */
[----:B------:R-:W-:Y:S01]  /*15910*/  ISETP.GE.OR P2, PT, R7, R208, !P2 ;  /* 0x000000d00700720c */ /* 0x000fe20005746670 */
[----:B------:R-:W-:Y:S01]  /*15920*/  HMMA.16816.F32.BF16 R152, R8, R26, R152 ;  /* 0x0000001a0898723c */ /* 0x000fe20000041898 */
[----:B------:R-:W1:Y:S01]  /*15930*/  LDSM.16.M88.4 R4, [R183+0x5800] ;  /* 0x00580000b704783b */ /* 0x000e620000000200 */
[----:B------:R-:W-:Y:S01]  /*15940*/  IADD3 R21, R29, 0x18, RZ ;  /* 0x000000181d157810 */ /* 0x000fe20007ffe0ff */
[----:B------:R-:W-:-:S04]  /*15950*/  DEPBAR.LE SB0, 0x0 ;  /* 0x000080000000791a */ /* 0x000fc80000000000 */
[----:B------:R-:W-:Y:S02]  /*15960*/  IADD3 R25, R29, 0x19, RZ ;  /* 0x000000191d197810 */ /* 0x000fe40007ffe0ff */
[----:B------:R-:W-:Y:S02]  /*15970*/  FSEL R14, R14, -INF , !P6 ;  /* 0xff8000000e0e7808 */ /* 0x000fe40007000000 */
[----:B------:R-:W-:Y:S02]  /*15980*/  FSEL R15, R15, -INF , !P4 ;  /* 0xff8000000f0f7808 */ /* 0x000fe40006000000 */
[----:B------:R-:W-:Y:S02]  /*15990*/  FSEL R165, R165, -INF , !P1 ;  /* 0xff800000a5a57808 */ /* 0x000fe40004800000 */
[C---:B------:R-:W-:Y:S02]  /*159a0*/  ISETP.GE.AND P4, PT, R21.reuse, R216, PT ;  /* 0x000000d81500720c */ /* 0x040fe40003f86270 */
[----:B------:R-:W-:-:S02]  /*159b0*/  ISETP.GE.AND P6, PT, R21, R212, PT ;  /* 0x000000d41500720c */ /* 0x000fc40003fc6270 */
[C---:B------:R-:W-:Y:S02]  /*159c0*/  ISETP.GE.AND P1, PT, R25.reuse, R212, PT ;  /* 0x000000d41900720c */ /* 0x040fe40003f26270 */
[----:B------:R-:W-:Y:S02]  /*159d0*/  FSEL R164, R164, -INF , !P3 ;  /* 0xff800000a4a47808 */ /* 0x000fe40005800000 */
[----:B------:R-:W-:Y:S02]  /*159e0*/  ISETP.GE.AND P3, PT, R25, R216, PT ;  /* 0x000000d81900720c */ /* 0x000fe40003f66270 */
[C---:B------:R-:W-:Y:S02]  /*159f0*/  ISETP.GE.OR P4, PT, R21.reuse, R214, !P4 ;  /* 0x000000d61500720c */ /* 0x040fe40006786670 */
[-C--:B------:R-:W-:Y:S02]  /*15a00*/  ISETP.GE.OR P6, PT, R21, R208.reuse, !P6 ;  /* 0x000000d01500720c */ /* 0x080fe400077c6670 */
[----:B------:R-:W-:-:S02]  /*15a10*/  ISETP.GE.OR P1, PT, R25, R208, !P1 ;  /* 0x000000d01900720c */ /* 0x000fc40004f26670 */
[C---:B------:R-:W-:Y:S02]  /*15a20*/  IADD3 R21, R29.reuse, 0x20, RZ ;  /* 0x000000201d157810 */ /* 0x040fe40007ffe0ff */
[----:B------:R-:W-:Y:S01]  /*15a30*/  IADD3 R23, R29, 0x28, RZ ;  /* 0x000000281d177810 */ /* 0x000fe20007ffe0ff */
[----:B------:R-:W-:Y:S01]  /*15a40*/  BAR.SYNC.DEFER_BLOCKING 0x0 ;  /* 0x0000000000007b1d */ /* 0x000fe20000010000 */
[----:B------:R-:W-:Y:S02]  /*15a50*/  ISETP.GE.OR P3, PT, R25, R214, !P3 ;  /* 0x000000d61900720c */ /* 0x000fe40005f66670 */
[----:B------:R-:W-:Y:S02]  /*15a60*/  FSEL R166, R166, -INF , !P5 ;  /* 0xff800000a6a67808 */ /* 0x000fe40006800000 */
[----:B------:R-:W-:Y:S01]  /*15a70*/  IADD3 R27, R29, 0x21, RZ ;  /* 0x000000211d1b7810 */ /* 0x000fe20007ffe0ff */
[----:B-1----:R-:W-:Y:S01]  /*15a80*/  HMMA.16816.F32.BF16 R148, R8, R4, R148 ;  /* 0x000000040894723c */ /* 0x002fe20000041894 */
[----:B------:R-:W-:-:S02]  /*15a90*/  FSEL R20, R163, -INF , !P1 ;  /* 0xff800000a3147808 */ /* 0x000fc40004800000 */
[----:B------:R-:W-:Y:S02]  /*15aa0*/  ISETP.GE.AND P5, PT, R21, R212, PT ;  /* 0x000000d41500720c */ /* 0x000fe40003fa6270 */
[-C--:B------:R-:W-:Y:S02]  /*15ab0*/  ISETP.GE.AND P1, PT, R23, R216.reuse, PT ;  /* 0x000000d81700720c */ /* 0x080fe40003f26270 */
[----:B------:R-:W-:Y:S02]  /*15ac0*/  FSEL R167, R167, -INF , !P2 ;  /* 0xff800000a7a77808 */ /* 0x000fe40005000000 */
[----:B------:R-:W-:Y:S02]  /*15ad0*/  FSEL R25, R160, -INF , !P4 ;  /* 0xff800000a0197808 */ /* 0x000fe40006000000 */
[----:B------:R-:W-:Y:S02]  /*15ae0*/  FSEL R24, R161, -INF , !P3 ;  /* 0xff800000a1187808 */ /* 0x000fe40005800000 */
[----:B------:R-:W-:-:S02]  /*15af0*/  ISETP.GE.AND P2, PT, R21, R216, PT ;  /* 0x000000d81500720c */ /* 0x000fc40003f46270 */
[C---:B------:R-:W-:Y:S02]  /*15b00*/  ISETP.GE.AND P3, PT, R27.reuse, R216, PT ;  /* 0x000000d81b00720c */ /* 0x040fe40003f66270 */
[----:B------:R-:W-:Y:S02]  /*15b10*/  ISETP.GE.AND P4, PT, R27, R212, PT ;  /* 0x000000d41b00720c */ /* 0x000fe40003f86270 */
[----:B------:R-:W-:Y:S02]  /*15b20*/  ISETP.GE.OR P5, PT, R21, R208, !P5 ;  /* 0x000000d01500720c */ /* 0x000fe40006fa6670 */
[-C--:B------:R-:W-:Y:S02]  /*15b30*/  ISETP.GE.OR P1, PT, R23, R214.reuse, !P1 ;  /* 0x000000d61700720c */ /* 0x080fe40004f26670 */
[----:B------:R-:W-:Y:S02]  /*15b40*/  IADD3 R5, R29, 0x30, RZ ;  /* 0x000000301d057810 */ /* 0x000fe40007ffe0ff */
[----:B------:R-:W-:-:S02]  /*15b50*/  ISETP.GE.OR P2, PT, R21, R214, !P2 ;  /* 0x000000d61500720c */ /* 0x000fc40005746670 */
[C---:B------:R-:W-:Y:S02]  /*15b60*/  ISETP.GE.OR P3, PT, R27.reuse, R214, !P3 ;  /* 0x000000d61b00720c */ /* 0x040fe40005f66670 */
[----:B------:R-:W-:Y:S02]  /*15b70*/  ISETP.GE.OR P4, PT, R27, R208, !P4 ;  /* 0x000000d01b00720c */ /* 0x000fe40006786670 */
[----:B------:R-:W-:Y:S02]  /*15b80*/  IADD3 R27, R29, 0x29, RZ ;  /* 0x000000291d1b7810 */ /* 0x000fe40007ffe0ff */
[----:B------:R-:W-:Y:S02]  /*15b90*/  FSEL R171, R158, -INF , !P5 ;  /* 0xff8000009eab7808 */ /* 0x000fe40006800000 */
[----:B------:R-:W-:Y:S02]  /*15ba0*/  FSEL R201, R152, -INF , !P1 ;  /* 0xff80000098c97808 */ /* 0x000fe40004800000 */
[----:B------:R-:W-:-:S02]  /*15bb0*/  ISETP.GE.AND P5, PT, R5, R216, PT ;  /* 0x000000d80500720c */ /* 0x000fc40003fa6270 */
[-C--:B------:R-:W-:Y:S02]  /*15bc0*/  ISETP.GE.AND P1, PT, R5, R212.reuse, PT ;  /* 0x000000d40500720c */ /* 0x080fe40003f26270 */
[----:B------:R-:W-:Y:S02]  /*15bd0*/  FSEL R21, R162, -INF , !P6 ;  /* 0xff800000a2157808 */ /* 0x000fe40007000000 */
[----:B------:R-:W-:Y:S02]  /*15be0*/  FSEL R174, R156, -INF , !P2 ;  /* 0xff8000009cae7808 */ /* 0x000fe40005000000 */
[----:B------:R-:W-:Y:S02]  /*15bf0*/  ISETP.GE.AND P6, PT, R23, R212, PT ;  /* 0x000000d41700720c */ /* 0x000fe40003fc6270 */
[----:B------:R-:W-:Y:S02]  /*15c00*/  ISETP.GE.AND P2, PT, R27, R216, PT ;  /* 0x000000d81b00720c */ /* 0x000fe40003f46270 */
[----:B------:R-:W-:-:S02]  /*15c10*/  ISETP.GE.OR P5, PT, R5, R214, !P5 ;  /* 0x000000d60500720c */ /* 0x000fc40006fa6670 */
[-C--:B------:R-:W-:Y:S02]  /*15c20*/  ISETP.GE.OR P1, PT, R5, R208.reuse, !P1 ;  /* 0x000000d00500720c */ /* 0x080fe40004f26670 */
[----:B------:R-:W-:Y:S01]  /*15c30*/  HMMA.16816.F32.BF16 R4, R8, R6, R144 ;  /* 0x000000060804723c */ /* 0x000fe20000041890 */
[----:B------:R-:W-:Y:S02]  /*15c40*/  ISETP.GE.OR P6, PT, R23, R208, !P6 ;  /* 0x000000d01700720c */ /* 0x000fe400077c6670 */
[----:B------:R-:W-:Y:S02]  /*15c50*/  ISETP.GE.OR P2, PT, R27, R214, !P2 ;  /* 0x000000d61b00720c */ /* 0x000fe40005746670 */
[----:B------:R-:W-:Y:S02]  /*15c60*/  IADD3 R23, R29, 0x31, RZ ;  /* 0x000000311d177810 */ /* 0x000fe40007ffe0ff */
[----:B------:R-:W-:Y:S02]  /*15c70*/  FSEL R175, R157, -INF , !P3 ;  /* 0xff8000009daf7808 */ /* 0x000fe40005800000 */
[----:B------:R-:W-:-:S02]  /*15c80*/  FSEL R173, R153, -INF , !P2 ;  /* 0xff80000099ad7808 */ /* 0x000fc40005000000 */
[----:B------:R-:W-:Y:S02]  /*15c90*/  ISETP.GE.AND P3, PT, R27, R212, PT ;  /* 0x000000d41b00720c */ /* 0x000fe40003f66270 */
[----:B------:R-:W-:Y:S02]  /*15ca0*/  ISETP.GE.AND P2, PT, R23, R216, PT ;  /* 0x000000d81700720c */ /* 0x000fe40003f46270 */
[----:B------:R-:W-:Y:S02]  /*15cb0*/  FSEL R146, R150, -INF , !P1 ;  /* 0xff80000096927808 */ /* 0x000fe40004800000 */
[----:B------:R-:W-:Y:S02]  /*15cc0*/  ISETP.GT.AND P1, PT, R215, R198, PT ;  /* 0x000000c6d700720c */ /* 0x000fe40003f24270 */
[----:B------:R-:W-:Y:S02]  /*15cd0*/  ISETP.GE.OR P3, PT, R27, R208, !P3 ;  /* 0x000000d01b00720c */ /* 0x000fe40005f66670 */
[----:B------:R-:W-:-:S02]  /*15ce0*/  ISETP.GE.OR P2, PT, R23, R214, !P2 ;  /* 0x000000d61700720c */ /* 0x000fc40005746670 */
[C---:B------:R-:W-:Y:S02]  /*15cf0*/  IADD3 R9, R29.reuse, 0x38, RZ ;  /* 0x000000381d097810 */ /* 0x040fe40007ffe0ff */
[----:B------:R-:W-:Y:S02]  /*15d00*/  IADD3 R29, R29, 0x39, RZ ;  /* 0x000000391d1d7810 */ /* 0x000fe40007ffe0ff */
[----:B------:R-:W-:Y:S02]  /*15d10*/  FSEL R170, R159, -INF , !P4 ;  /* 0xff8000009faa7808 */ /* 0x000fe40006000000 */
[----:B------:R-:W-:Y:S02]  /*15d20*/  FSEL R172, R154, -INF , !P6 ;  /* 0xff8000009aac7808 */ /* 0x000fe40007000000 */
[----:B------:R-:W-:Y:S02]  /*15d30*/  FSEL R169, R155, -INF , !P3 ;  /* 0xff8000009ba97808 */ /* 0x000fe40005800000 */
[----:B------:R-:W-:-:S02]  /*15d40*/  FSEL R160, R148, -INF , !P5 ;  /* 0xff80000094a07808 */ /* 0x000fc40006800000 */
[----:B------:R-:W-:Y:S02]  /*15d50*/  FSEL R159, R149, -INF , !P2 ;  /* 0xff800000959f7808 */ /* 0x000fe40005000000 */
[----:B------:R-:W-:Y:S02]  /*15d60*/  ISETP.GE.AND P4, PT, R23, R212, PT ;  /* 0x000000d41700720c */ /* 0x000fe40003f86270 */
[C---:B------:R-:W-:Y:S02]  /*15d70*/  ISETP.GE.AND P6, PT, R9.reuse, R216, PT ;  /* 0x000000d80900720c */ /* 0x040fe40003fc6270 */
[----:B------:R-:W-:Y:S02]  /*15d80*/  ISETP.GE.AND P3, PT, R9, R212, PT ;  /* 0x000000d40900720c */ /* 0x000fe40003f66270 */
[C---:B------:R-:W-:Y:S02]  /*15d90*/  ISETP.GE.AND P5, PT, R29.reuse, R216, PT ;  /* 0x000000d81d00720c */ /* 0x040fe40003fa6270 */
[----:B------:R-:W-:-:S02]  /*15da0*/  ISETP.GE.AND P2, PT, R29, R212, PT ;  /* 0x000000d41d00720c */ /* 0x000fc40003f46270 */
[----:B------:R-:W-:Y:S02]  /*15db0*/  ISETP.GE.OR P4, PT, R23, R208, !P4 ;  /* 0x000000d01700720c */ /* 0x000fe40006786670 */
[C---:B------:R-:W-:Y:S02]  /*15dc0*/  ISETP.GE.OR P6, PT, R9.reuse, R214, !P6 ;  /* 0x000000d60900720c */ /* 0x040fe400077c6670 */
[----:B------:R-:W-:Y:S02]  /*15dd0*/  ISETP.GE.OR P3, PT, R9, R208, !P3 ;  /* 0x000000d00900720c */ /* 0x000fe40005f66670 */
[C---:B------:R-:W-:Y:S02]  /*15de0*/  ISETP.GE.OR P5, PT, R29.reuse, R214, !P5 ;  /* 0x000000d61d00720c */ /* 0x040fe40006fa6670 */
[----:B------:R-:W-:Y:S02]  /*15df0*/  ISETP.GE.OR P2, PT, R29, R208, !P2 ;  /* 0x000000d01d00720c */ /* 0x000fe40005746670 */
[----:B------:R-:W-:-:S02]  /*15e00*/  FSEL R145, R151, -INF , !P4 ;  /* 0xff80000097917808 */ /* 0x000fc40006000000 */
        /* <DEDUP_REMOVED lines=69> */
.L_x_6998:
[----:B------:R-:W-:Y:S02]  /*16260*/  ULDC.64 UR4, c[0x0][0x118] ;  /* 0x0000460000047ab9 */ /* 0x000fe40000000a00 */
[----:B------:R-:W2:Y:S02]  /*16270*/  LD.E R4, [R228.64+0x38] ;  /* 0x00003804e4047980 */ /* 0x000ea4000c101900 */
[----:B--2---:R-:W-:-:S04]  /*16280*/  LEA R4, -R4, RZ, 0x6 ;  /* 0x000000ff04047211 */ /* 0x004fc800078e31ff */
[----:B------:R-:W-:Y:S02]  /*16290*/  SHF.R.S32.HI R2, RZ, 0x1f, R4 ;  /* 0x0000001fff027819 */ /* 0x000fe40000011404 */
.L_x_6999:
[----:B------:R-:W-:Y:S05]  /*162a0*/  BSYNC B0 ;  /* 0x0000000000007941 */ /* 0x000fea0003800000 */
.L_x_6997:
        /* <DEDUP_REMOVED lines=29> */
.L_x_6996:
[----:B------:R-:W-:Y:S05]  /*16480*/  BSYNC B1 ;  /* 0x0000000000017941 */ /* 0x000fea0003800000 */
.L_x_6995:
        /* <DEDUP_REMOVED lines=411> */
.L_x_6991:
[----:B------:R-:W-:Y:S05]  /*17e40*/  @!P1 BRA `(.L_x_7000) ;  /* 0x0000385000009947 */ /* 0x000fea0003800000 */
[C---:B------:R-:W-:Y:S01]  /*17e50*/  SHF.L.U64.HI R218, R138.reuse, 0x5, R139 ;  /* 0x000000058ada7819 */ /* 0x040fe2000001028b */
[----:B------:R-:W-:Y:S01]  /*17e60*/  IMAD.SHL.U32 R221, R138, 0x20, RZ ;  /* 0x000000208add7824 */ /* 0x000fe200078e00ff */
[C---:B------:R-:W-:Y:S01]  /*17e70*/  SHF.L.U64.HI R220, R136.reuse, 0x5, R137 ;  /* 0x0000000588dc7819 */ /* 0x040fe20000010289 */
[----:B------:R-:W-:Y:S01]  /*17e80*/  IMAD.SHL.U32 R223, R136, 0x20, RZ ;  /* 0x0000002088df7824 */ /* 0x000fe200078e00ff */
[----:B------:R-:W-:Y:S01]  /*17e90*/  MOV R0, R3 ;  /* 0x0000000300007202 */ /* 0x000fe20000000f00 */
[----:B------:R-:W-:-:S02]  /*17ea0*/  IMAD.MOV.U32 R2, RZ, RZ, R132 ;  /* 0x000000ffff027224 */ /* 0x000fc400078e0084 */
.L_x_7009:
        /* <DEDUP_REMOVED lines=76> */
.L_x_7002:
[----:B------:R-:W-:Y:S02]  /*18370*/  ULDC.64 UR4, c[0x0][0x118] ;  /* 0x0000460000047ab9 */ /* 0x000fe40000000a00 */
[----:B------:R-:W2:Y:S02]  /*18380*/  LD.E R10, [R132.64+0x40] ;  /* 0x00004004840a7980 */ /* 0x000ea4000c101900 */
[----:B--2---:R-:W-:Y:S04]  /*18390*/  LEA R10, -R10, RZ, 0x6 ;  /* 0x000000ff0a0a7211 */ /* 0x004fe800078e31ff */
[----:B------:R-:W-:Y:S02]  /*183a0*/  SHF.R.S32.HI R5, RZ, 0x1f, R10 ;  /* 0x0000001fff057819 */ /* 0x000fe4000001140a */
.L_x_7003:
[----:B------:R-:W-:Y:S05]  /*183b0*/  BSYNC B0 ;  /* 0x0000000000007941 */ /* 0x000fea0003800000 */
.L_x_7001:
        /* <DEDUP_REMOVED lines=255> */
.L_x_7007:
[----:B------:R-:W-:Y:S02]  /*193b0*/  ULDC.64 UR4, c[0x0][0x118] ;  /* 0x0000460000047ab9 */ /* 0x000fe40000000a00 */
[----:B------:R-:W2:Y:S02]  /*193c0*/  LD.E R142, [R132.64+0x38] ;  /* 0x00003804848e7980 */ /* 0x000ea4000c101900 */
[----:B--2---:R-:W-:Y:S04]  /*193d0*/  LEA R142, -R142, RZ, 0x6 ;  /* 0x000000ff8e8e7211 */ /* 0x004fe800078e31ff */
[----:B------:R-:W-:Y:S02]  /*193e0*/  SHF.R.S32.HI R137, RZ, 0x1f, R142 ;  /* 0x0000001fff897819 */ /* 0x000fe4000001148e */
.L_x_7008:
[----:B------:R-:W-:Y:S05]  /*193f0*/  BSYNC B0 ;  /* 0x0000000000007941 */ /* 0x000fea0003800000 */
.L_x_7006:
        /* <DEDUP_REMOVED lines=26> */
.L_x_7005:
[----:B------:R-:W-:Y:S05]  /*195a0*/  BSYNC B1 ;  /* 0x0000000000017941 */ /* 0x000fea0003800000 */
.L_x_7004:
[----:B------:R-:W-:Y:S01]  /*195b0*/  ULDC.64 UR4, c[0x0][0x118] ;  /* 0x0000460000047ab9 */ /* 0x000fe20000000a00 */
[----:B------:R-:W2:Y:S08]  /*195c0*/  S2R R134, SR_TID.X ;  /* 0x0000000000867919 */ /* 0x000eb00000002100 */
[----:B------:R3:W4:Y:S01]  /*195d0*/  LD.E R133, [R132.64+0xdc] ;  /* 0x0000dc0484857980 */ /* 0x000722000c101900 */
[----:B--2---:R-:W-:Y:S05]  /*195e0*/  IMAD.SHL.U32 R134, R134, 0x2, RZ ;  /* 0x0000000286867824 */ /* 0x004fea00078e00ff */
[----:B------:R-:W-:Y:S05]  /*195f0*/  LOP3.LUT R134, R134, 0x6, RZ, 0xc0, !PT ;  /* 0x0000000686867812 */ /* 0x000fea00078ec0ff */
[----:B------:R-:W-:Y:S05]  /*19600*/  IMAD R3, R215, 0x40, R134 ;  /* 0x00000040d7037824 */ /* 0x000fea00078e0286 */
[C---:B-1----:R-:W-:Y:S02]  /*19610*/  IADD3 R137, R3.reuse, 0x1, RZ ;  /* 0x0000000103897810 */ /* 0x042fe40007ffe0ff */
[----:B------:R-:W-:Y:S02]  /*19620*/  IADD3 R141, R3, 0x8, RZ ;  /* 0x00000008038d7810 */ /* 0x000fe40007ffe0ff */
[C---:B------:R-:W-:Y:S02]  /*19630*/  ISETP.GE.AND P6, PT, R137.reuse, R216, PT ;  /* 0x000000d88900720c */ /* 0x040fe40003fc6270 */
[----:B------:R-:W-:Y:S02]  /*19640*/  ISETP.GE.AND P1, PT, R137, R212, PT ;  /* 0x000000d48900720c */ /* 0x000fe40003f26270 */
[C---:B------:R-:W-:Y:S02]  /*19650*/  ISETP.GE.AND P0, PT, R141.reuse, R216, PT ;  /* 0x000000d88d00720c */ /* 0x040fe40003f06270 */
[----:B------:R-:W-:Y:S02]  /*19660*/  ISETP.GE.AND P4, PT, R141, R212, PT ;  /* 0x000000d48d00720c */ /* 0x000fe40003f86270 */
[----:B------:R-:W-:Y:S02]  /*19670*/  ISETP.GE.OR P1, PT, R137, R208, !P1 ;  /* 0x000000d08900720c */ /* 0x000fe40004f26670 */
[C---:B------:R-:W-:Y:S02]  /*19680*/  ISETP.GE.OR P0, PT, R141.reuse, R214, !P0 ;  /* 0x000000d68d00720c */ /* 0x040fe40004706670 */
[----:B------:R-:W-:Y:S02]  /*19690*/  ISETP.GE.OR P4, PT, R141, R208, !P4 ;  /* 0x000000d08d00720c */ /* 0x000fe40006786670 */
[----:B------:R-:W-:Y:S02]  /*196a0*/  IADD3 R141, R3, 0x11, RZ ;  /* 0x00000011038d7810 */ /* 0x000fe40007ffe0ff */
[----:B------:R-:W-:Y:S02]  /*196b0*/  ISETP.GE.OR P6, PT, R137, R214, !P6 ;  /* 0x000000d68900720c */ /* 0x000fe400077c6670 */
[C---:B------:R-:W-:Y:S02]  /*196c0*/  IADD3 R137, R3.reuse, 0x9, RZ ;  /* 0x0000000903897810 */ /* 0x040fe40007ffe0ff */
[----:B------:R-:W-:Y:S02]  /*196d0*/  FSEL R8, R8, -INF , !P0 ;  /* 0xff80000008087808 */ /* 0x000fe40004000000 */
[-C--:B------:R-:W-:Y:S02]  /*196e0*/  ISETP.GE.AND P2, PT, R3, R216.reuse, PT ;  /* 0x000000d80300720c */ /* 0x080fe40003f46270 */
[-C--:B------:R-:W-:Y:S02]  /*196f0*/  ISETP.GE.AND P5, PT, R137, R216.reuse, PT ;  /* 0x000000d88900720c */ /* 0x080fe40003fa6270 */
[----:B------:R-:W-:Y:S02]  /*19700*/  FSEL R5, R5, -INF , !P6 ;  /* 0xff80000005057808 */ /* 0x000fe40007000000 */
[C---:B------:R-:W-:Y:S02]  /*19710*/  ISETP.GE.AND P6, PT, R141.reuse, R216, PT ;  /* 0x000000d88d00720c */ /* 0x040fe40003fc6270 */
[C---:B------:R-:W-:Y:S02]  /*19720*/  ISETP.GE.AND P0, PT, R141.reuse, R212, PT ;  /* 0x000000d48d00720c */ /* 0x040fe40003f06270 */
[C---:B------:R-:W-:Y:S02]  /*19730*/  ISETP.GE.OR P6, PT, R141.reuse, R214, !P6 ;  /* 0x000000d68d00720c */ /* 0x040fe400077c6670 */
[----:B------:R-:W-:Y:S02]  /*19740*/  ISETP.GE.OR P0, PT, R141, R208, !P0 ;  /* 0x000000d08d00720c */ /* 0x000fe40004706670 */
[-C--:B------:R-:W-:Y:S02]  /*19750*/  ISETP.GE.OR P2, PT, R3, R214.reuse, !P2 ;  /* 0x000000d60300720c */ /* 0x080fe40005746670 */
[----:B------:R-:W-:Y:S02]  /*19760*/  ISETP.GE.OR P5, PT, R137, R214, !P5 ;  /* 0x000000d68900720c */ /* 0x000fe40006fa6670 */
[----:B------:R-:W-:Y:S02]  /*19770*/  IADD3 R141, R3, 0x19, RZ ;  /* 0x00000019038d7810 */ /* 0x000fe40007ffe0ff */
[----:B------:R-:W-:Y:S02]  /*19780*/  FSEL R9, R9, -INF , !P5 ;  /* 0xff80000009097808 */ /* 0x000fe40006800000 */
[----:B------:R-:W-:Y:S02]  /*19790*/  ISETP.GE.AND P3, PT, R3, R212, PT ;  /* 0x000000d40300720c */ /* 0x000fe40003f66270 */
[----:B------:R-:W-:Y:S02]  /*197a0*/  FSEL R139, R4, -INF , !P2 ;  /* 0xff800000048b7808 */ /* 0x000fe40005000000 */
[----:B------:R-:W-:Y:S02]  /*197b0*/  ISETP.GE.AND P5, PT, R141, R216, PT ;  /* 0x000000d88d00720c */ /* 0x000fe40003fa6270 */
[----:B------:R-:W-:Y:S02]  /*197c0*/  ISETP.GE.AND P2, PT, R137, R212, PT ;  /* 0x000000d48900720c */ /* 0x000fe40003f46270 */
[----:B------:R-:W-:Y:S02]  /*197d0*/  ISETP.GE.OR P5, PT, R141, R214, !P5 ;  /* 0x000000d68d00720c */ /* 0x000fe40006fa6670 */
[C---:B------:R-:W-:Y:S02]  /*197e0*/  ISETP.GE.OR P3, PT, R3.reuse, R208, !P3 ;  /* 0x000000d00300720c */ /* 0x040fe40005f66670 */
[----:B------:R-:W-:Y:S02]  /*197f0*/  IADD3 R143, R3, 0x10, RZ ;  /* 0x00000010038f7810 */ /* 0x000fe40007ffe0ff */
[----:B------:R-:W-:Y:S02]  /*19800*/  FMNMX.FTZ R4, R139, R2, !PT ;  /* 0x000000028b047209 */ /* 0x000fe40007810000 */
[----:B------:R-:W-:Y:S02]  /*19810*/  FSEL R161, R17, -INF , !P5 ;  /* 0xff80000011a17808 */ /* 0x000fe40006800000 */
[----:B------:R-:W-:Y:S02]  /*19820*/  FSEL R7, R7, -INF , !P1 ;  /* 0xff80000007077808 */ /* 0x000fe40004800000 */
[----:B------:R-:W-:Y:S02]  /*19830*/  ISETP.GE.OR P2, PT, R137, R208, !P2 ;  /* 0x000000d08900720c */ /* 0x000fe40005746670 */
[----:B------:R-:W-:Y:S02]  /*19840*/  FSEL R137, R6, -INF , !P3 ;  /* 0xff80000006897808 */ /* 0x000fe40005800000 */
[C---:B------:R-:W-:Y:S02]  /*19850*/  ISETP.GE.AND P1, PT, R143.reuse, R216, PT ;  /* 0x000000d88f00720c */ /* 0x040fe40003f26270 */
[----:B------:R-:W-:Y:S02]  /*19860*/  ISETP.GE.AND P3, PT, R143, R212, PT ;  /* 0x000000d48f00720c */ /* 0x000fe40003f66270 */
[----:B------:R-:W-:Y:S02]  /*19870*/  FMNMX.FTZ R17, R5, R4, !PT ;  /* 0x0000000405117209 */ /* 0x000fe40007810000 */
[C---:B------:R-:W-:Y:S02]  /*19880*/  ISETP.GE.OR P3, PT, R143.reuse, R208, !P3 ;  /* 0x000000d08f00720c */ /* 0x040fe40005f66670 */
[----:B------:R-:W-:Y:S02]  /*19890*/  FMNMX.FTZ R4, R8, R17, !PT ;  /* 0x0000001108047209 */ /* 0x000fe40007810000 */
[----:B------:R-:W-:Y:S02]  /*198a0*/  ISETP.GE.OR P1, PT, R143, R214, !P1 ;  /* 0x000000d68f00720c */ /* 0x000fe40004f26670 */
[----:B------:R-:W-:Y:S02]  /*198b0*/  IADD3 R143, R3, 0x18, RZ ;  /* 0x00000018038f7810 */ /* 0x000fe40007ffe0ff */
[----:B------:R-:W-:Y:S02]  /*198c0*/  FSEL R11, R11, -INF , !P2 ;  /* 0xff8000000b0b7808 */ /* 0x000fe40005000000 */
[----:B------:R-:W-:Y:S02]  /*198d0*/  ISETP.GE.AND P2, PT, R143, R216, PT ;  /* 0x000000d88f00720c */ /* 0x000fe40003f46270 */
[----:B------:R-:W-:Y:S02]  /*198e0*/  FSEL R172, R12, -INF , !P1 ;  /* 0xff8000000cac7808 */ /* 0x000fe40004800000 */
[----:B------:R-:W-:Y:S02]  /*198f0*/  FMNMX.FTZ R17, R9, R4, !PT ;  /* 0x0000000409117209 */ /* 0x000fe40007810000 */
[----:B------:R-:W-:Y:S02]  /*19900*/  ISETP.GE.AND P1, PT, R141, R212, PT ;  /* 0x000000d48d00720c */ /* 0x000fe40003f26270 */
[----:B------:R-:W-:Y:S02]  /*19910*/  FSEL R163, R13, -INF , !P6 ;  /* 0xff8000000da37808 */ /* 0x000fe40007000000 */
[----:B------:R-:W-:Y:S02]  /*19920*/  ISETP.GE.OR P2, PT, R143, R214, !P2 ;  /* 0x000000d68f00720c */ /* 0x000fe40005746670 */
[----:B------:R-:W-:Y:S02]  /*19930*/  ISETP.GE.OR P1, PT, R141, R208, !P1 ;  /* 0x000000d08d00720c */ /* 0x000fe40004f26670 */
[----:B------:R-:W-:Y:S02]  /*19940*/  FMNMX.FTZ R4, R172, R17, !PT ;  /* 0x00000011ac047209 */ /* 0x000fe40007810000 */
[----:B------:R-:W-:Y:S02]  /*19950*/  FSEL R162, R16, -INF , !P2 ;  /* 0xff80000010a27808 */ /* 0x000fe40005000000 */
[----:B------:R-:W-:Y:S02]  /*19960*/  FSEL R140, R19, -INF , !P1 ;  /* 0xff800000138c7808 */ /* 0x000fe40004800000 */
[----:B------:R-:W-:Y:S02]  /*19970*/  FMNMX.FTZ R19, R163, R4, !PT ;  /* 0x00000004a3137209 */ /* 0x000fe40007810000 */
[C---:B------:R-:W-:Y:S02]  /*19980*/  IADD3 R145, R3.reuse, 0x20, RZ ;  /* 0x0000002003917810 */ /* 0x040fe40007ffe0ff */
[----:B------:R-:W-:Y:S02]  /*19990*/  IADD3 R141, R3, 0x21, RZ ;  /* 0x00000021038d7810 */ /* 0x000fe40007ffe0ff */
[----:B------:R-:W-:Y:S02]  /*199a0*/  FMNMX.FTZ R4, R137, R0, !PT ;  /* 0x0000000089047209 */ /* 0x000fe40007810000 */
[----:B------:R-:W-:Y:S02]  /*199b0*/  FSEL R142, R15, -INF , !P0 ;  /* 0xff8000000f8e7808 */ /* 0x000fe40004000000 */
[----:B------:R-:W-:Y:S02]  /*199c0*/  FMNMX.FTZ R6, R162, R19, !PT ;  /* 0x00000013a2067209 */ /* 0x000fe40007810000 */
[----:B------:R-:W-:Y:S02]  /*199d0*/  FSEL R10, R10, -INF , !P4 ;  /* 0xff8000000a0a7808 */ /* 0x000fe40006000000 */
[-C--:B------:R-:W-:Y:S02]  /*199e0*/  ISETP.GE.AND P0, PT, R145, R216.reuse, PT ;  /* 0x000000d89100720c */ /* 0x080fe40003f06270 */
[----:B------:R-:W-:Y:S02]  /*199f0*/  ISETP.GE.AND P6, PT, R141, R216, PT ;  /* 0x000000d88d00720c */ /* 0x000fe40003fc6270 */
[----:B------:R-:W-:Y:S02]  /*19a00*/  FMNMX.FTZ R19, R7, R4, !PT ;  /* 0x0000000407137209 */ /* 0x000fe40007810000 */
[----:B------:R-:W-:Y:S02]  /*19a10*/  ISETP.GE.AND P4, PT, R143, R212, PT ;  /* 0x000000d48f00720c */ /* 0x000fe40003f86270 */
[-C--:B------:R-:W-:Y:S02]  /*19a20*/  ISETP.GE.OR P0, PT, R145, R214.reuse, !P0 ;  /* 0x000000d69100720c */ /* 0x080fe40004706670 */
[----:B------:R-:W-:Y:S02]  /*19a30*/  ISETP.GE.OR P6, PT, R141, R214, !P6 ;  /* 0x000000d68d00720c */ /* 0x000fe400077c6670 */
[----:B------:R-:W-:Y:S02]  /*19a40*/  FMNMX.FTZ R4, R10, R19, !PT ;  /* 0x000000130a047209 */ /* 0x000fe40007810000 */
[----:B------:R-:W-:Y:S02]  /*19a50*/  IADD3 R13, R3, 0x28, RZ ;  /* 0x00000028030d7810 */ /* 0x000fe40007ffe0ff */
[----:B------:R-:W-:Y:S02]  /*19a60*/  FSEL R160, R20, -INF , !P0 ;  /* 0xff80000014a07808 */ /* 0x000fe40004000000 */
[----:B------:R-:W-:Y:S02]  /*19a70*/  FSEL R159, R21, -INF , !P6 ;  /* 0xff800000159f7808 */ /* 0x000fe40007000000 */
[----:B------:R-:W-:Y:S02]  /*19a80*/  FMNMX.FTZ R21, R161, R6, !PT ;  /* 0x00000006a1157209 */ /* 0x000fe40007810000 */
[----:B------:R-:W-:Y:S02]  /*19a90*/  ISETP.GE.OR P4, PT, R143, R208, !P4 ;  /* 0x000000d08f00720c */ /* 0x000fe40006786670 */
[----:B------:R-:W-:Y:S02]  /*19aa0*/  FSEL R143, R14, -INF , !P3 ;  /* 0xff8000000e8f7808 */ /* 0x000fe40005800000 */
[----:B------:R-:W-:Y:S02]  /*19ab0*/  FMNMX.FTZ R4, R11, R4, !PT ;  /* 0x000000040b047209 */ /* 0x000fe40007810000 */
[----:B------:R-:W-:Y:S02]  /*19ac0*/  ISETP.GE.AND P5, PT, R13, R216, PT ;  /* 0x000000d80d00720c */ /* 0x000fe40003fa6270 */
[----:B------:R-:W-:Y:S02]  /*19ad0*/  FMNMX.FTZ R6, R160, R21, !PT ;  /* 0x00000015a0067209 */ /* 0x000fe40007810000 */
[----:B------:R-:W-:Y:S02]  /*19ae0*/  FMNMX.FTZ R21, R143, R4, !PT ;  /* 0x000000048f157209 */ /* 0x000fe40007810000 */
[----:B------:R-:W-:Y:S02]  /*19af0*/  ISETP.GE.AND P2, PT, R141, R212, PT ;  /* 0x000000d48d00720c */ /* 0x000fe40003f46270 */
[----:B------:R-:W-:Y:S02]  /*19b00*/  IADD3 R15, R3, 0x29, RZ ;  /* 0x00000029030f7810 */ /* 0x000fe40007ffe0ff */
[----:B------:R-:W-:Y:S02]  /*19b10*/  ISETP.GE.OR P5, PT, R13, R214, !P5 ;  /* 0x000000d60d00720c */ /* 0x000fe40006fa6670 */
[----:B------:R-:W-:Y:S02]  /*19b20*/  FMNMX.FTZ R19, R159, R6, !PT ;  /* 0x000000069f137209 */ /* 0x000fe40007810000 */
[----:B------:R-:W-:Y:S02]  /*19b30*/  FSEL R158, R24, -INF , !P5 ;  /* 0xff800000189e7808 */ /* 0x000fe40006800000 */
[----:B------:R-:W-:Y:S02]  /*19b40*/  FMNMX.FTZ R4, R142, R21, !PT ;  /* 0x000000158e047209 */ /* 0x000fe40007810000 */
[----:B------:R-:W-:Y:S02]  /*19b50*/  ISETP.GE.AND P3, PT, R145, R212, PT ;  /* 0x000000d49100720c */ /* 0x000fe40003f66270 */
[----:B------:R-:W-:Y:S02]  /*19b60*/  ISETP.GE.OR P2, PT, R141, R208, !P2 ;  /* 0x000000d08d00720c */ /* 0x000fe40005746670 */
[----:B------:R-:W-:Y:S02]  /*19b70*/  FSEL R141, R18, -INF , !P4 ;  /* 0xff800000128d7808 */ /* 0x000fe40006000000 */
[C---:B------:R-:W-:Y:S02]  /*19b80*/  ISETP.GE.AND P4, PT, R15.reuse, R216, PT ;  /* 0x000000d80f00720c */ /* 0x040fe40003f86270 */
[----:B------:R-:W-:Y:S02]  /*19b90*/  ISETP.GE.AND P0, PT, R15, R212, PT ;  /* 0x000000d40f00720c */ /* 0x000fe40003f06270 */
[----:B------:R-:W-:Y:S02]  /*19ba0*/  IADD3 R17, R3, 0x30, RZ ;  /* 0x0000003003117810 */ /* 0x000fe40007ffe0ff */
[----:B------:R-:W-:Y:S02]  /*19bb0*/  FMNMX.FTZ R6, R158, R19, !PT ;  /* 0x000000139e067209 */ /* 0x000fe40007810000 */
[----:B------:R-:W-:Y:S02]  /*19bc0*/  FMNMX.FTZ R19, R141, R4, !PT ;  /* 0x000000048d137209 */ /* 0x000fe40007810000 */
[----:B------:R-:W-:Y:S02]  /*19bd0*/  ISETP.GE.OR P3, PT, R145, R208, !P3 ;  /* 0x000000d09100720c */ /* 0x000fe40005f66670 */
[C---:B------:R-:W-:Y:S02]  /*19be0*/  ISETP.GE.OR P4, PT, R15.reuse, R214, !P4 ;  /* 0x000000d60f00720c */ /* 0x040fe40006786670 */
[----:B------:R-:W-:Y:S02]  /*19bf0*/  ISETP.GE.OR P0, PT, R15, R208, !P0 ;  /* 0x000000d00f00720c */ /* 0x000fe40004706670 */
[----:B------:R-:W-:Y:S02]  /*19c00*/  IADD3 R15, R3, 0x31, RZ ;  /* 0x00000031030f7810 */ /* 0x000fe40007ffe0ff */
[----:B------:R-:W-:Y:S02]  /*19c10*/  ISETP.GE.AND P1, PT, R13, R212, PT ;  /* 0x000000d40d00720c */ /* 0x000fe40003f26270 */
[-C--:B------:R-:W-:Y:S02]  /*19c20*/  ISETP.GE.AND P6, PT, R17, R216.reuse, PT ;  /* 0x000000d81100720c */ /* 0x080fe40003fc6270 */
[----:B------:R-:W-:Y:S02]  /*19c30*/  ISETP.GE.AND P5, PT, R15, R216, PT ;  /* 0x000000d80f00720c */ /* 0x000fe40003fa6270 */
[----:B------:R-:W-:Y:S02]  /*19c40*/  FSEL R157, R25, -INF , !P4 ;  /* 0xff800000199d7808 */ /* 0x000fe40006000000 */
[----:B------:R-:W-:Y:S02]  /*19c50*/  FSEL R156, R22, -INF , !P3 ;  /* 0xff800000169c7808 */ /* 0x000fe40005800000 */
[----:B------:R-:W-:Y:S02]  /*19c60*/  FMNMX.FTZ R19, R140, R19, !PT ;  /* 0x000000138c137209 */ /* 0x000fe40007810000 */
[----:B------:R-:W-:Y:S02]  /*19c70*/  ISETP.GE.OR P1, PT, R13, R208, !P1 ;  /* 0x000000d00d00720c */ /* 0x000fe40004f26670 */
[----:B------:R-:W-:Y:S02]  /*19c80*/  IADD3 R13, R3, 0x38, RZ ;  /* 0x00000038030d7810 */ /* 0x000fe40007ffe0ff */
[-C--:B------:R-:W-:Y:S02]  /*19c90*/  ISETP.GE.OR P6, PT, R17, R214.reuse, !P6 ;  /* 0x000000d61100720c */ /* 0x080fe400077c6670 */
[----:B------:R-:W-:Y:S02]  /*19ca0*/  ISETP.GE.OR P5, PT, R15, R214, !P5 ;  /* 0x000000d60f00720c */ /* 0x000fe40006fa6670 */
[----:B------:R-:W-:Y:S02]  /*19cb0*/  FSEL R152, R28, -INF , !P6 ;  /* 0xff8000001c987808 */ /* 0x000fe40007000000 */
[----:B------:R-:W-:Y:S02]  /*19cc0*/  FMNMX.FTZ R21, R157, R6, !PT ;  /* 0x000000069d157209 */ /* 0x000fe40007810000 */
[----:B------:R-:W-:Y:S02]  /*19cd0*/  FSEL R155, R23, -INF , !P2 ;  /* 0xff800000179b7808 */ /* 0x000fe40005000000 */
[----:B------:R-:W-:Y:S02]  /*19ce0*/  FMNMX.FTZ R6, R156, R19, !PT ;  /* 0x000000139c067209 */ /* 0x000fe40007810000 */
[----:B------:R-:W-:Y:S02]  /*19cf0*/  IADD3 R3, R3, 0x39, RZ ;  /* 0x0000003903037810 */ /* 0x000fe40007ffe0ff */
[----:B------:R-:W-:Y:S02]  /*19d00*/  ISETP.GE.AND P4, PT, R13, R216, PT ;  /* 0x000000d80d00720c */ /* 0x000fe40003f86270 */
[----:B------:R-:W-:Y:S02]  /*19d10*/  FSEL R151, R29, -INF , !P5 ;  /* 0xff8000001d977808 */ /* 0x000fe40006800000 */
[----:B------:R-:W-:Y:S02]  /*19d20*/  FMNMX.FTZ R4, R152, R21, !PT ;  /* 0x0000001598047209 */ /* 0x000fe40007810000 */
[----:B------:R-:W-:Y:S02]  /*19d30*/  FSEL R154, R26, -INF , !P1 ;  /* 0xff8000001a9a7808 */ /* 0x000fe40004800000 */
[----:B------:R-:W-:Y:S02]  /*19d40*/  FMNMX.FTZ R19, R155, R6, !PT ;  /* 0x000000069b137209 */ /* 0x000fe40007810000 */
[----:B------:R-:W-:Y:S02]  /*19d50*/  ISETP.GE.AND P6, PT, R3, R216, PT ;  /* 0x000000d80300720c */ /* 0x000fe40003fc6270 */
[----:B------:R-:W-:Y:S02]  /*19d60*/  ISETP.GE.OR P4, PT, R13, R214, !P4 ;  /* 0x000000d60d00720c */ /* 0x000fe40006786670 */
[----:B------:R-:W-:Y:S02]  /*19d70*/  ISETP.GE.AND P2, PT, R17, R212, PT ;  /* 0x000000d41100720c */ /* 0x000fe40003f46270 */
[----:B------:R-:W-:Y:S02]  /*19d80*/  FSEL R149, R32, -INF , !P4 ;  /* 0xff80000020957808 */ /* 0x000fe40006000000 */
[----:B------:R-:W-:Y:S02]  /*19d90*/  FMNMX.FTZ R4, R151, R4, !PT ;  /* 0x0000000497047209 */ /* 0x000fe40007810000 */
[----:B------:R-:W-:Y:S02]  /*19da0*/  FSEL R153, R27, -INF , !P0 ;  /* 0xff8000001b997808 */ /* 0x000fe40004000000 */
[----:B------:R-:W-:Y:S02]  /*19db0*/  FMNMX.FTZ R6, R154, R19, !PT ;  /* 0x000000139a067209 */ /* 0x000fe40007810000 */
[----:B------:R-:W-:Y:S02]  /*19dc0*/  ISETP.GE.OR P6, PT, R3, R214, !P6 ;  /* 0x000000d60300720c */ /* 0x000fe400077c6670 */
[----:B------:R-:W-:Y:S02]  /*19dd0*/  ISETP.GE.OR P1, PT, R17, R208, !P2 ;  /* 0x000000d01100720c */ /* 0x000fe40005726670 */
[----:B------:R-:W-:Y:S02]  /*19de0*/  ISETP.GE.AND P2, PT, R15, R212, PT ;  /* 0x000000d40f00720c */ /* 0x000fe40003f46270 */
[----:B------:R-:W-:Y:S02]  /*19df0*/  FSEL R148, R33, -INF , !P6 ;  /* 0xff80000021947808 */ /* 0x000fe40007000000 */
[----:B------:R-:W-:Y:S02]  /*19e00*/  FMNMX.FTZ R21, R149, R4, !PT ;  /* 0x0000000495157209 */ /* 0x000fe40007810000 */
[----:B------:R-:W-:Y:S02]  /*19e10*/  ISETP.GE.OR P2, PT, R15, R208, !P2 ;  /* 0x000000d00f00720c */ /* 0x000fe40005746670 */
[----:B------:R-:W-:Y:S02]  /*19e20*/  FSEL R147, R30, -INF , !P1 ;  /* 0xff8000001e937808 */ /* 0x000fe40004800000 */
[----:B------:R-:W-:Y:S02]  /*19e30*/  FMNMX.FTZ R6, R153, R6, !PT ;  /* 0x0000000699067209 */ /* 0x000fe40007810000 */
[----:B------:R-:W-:Y:S02]  /*19e40*/  ISETP.GE.AND P0, PT, R13, R212, PT ;  /* 0x000000d40d00720c */ /* 0x000fe40003f06270 */
[----:B------:R-:W-:Y:S02]  /*19e50*/  FMNMX.FTZ R4, R148, R21, !PT ;  /* 0x0000001594047209 */ /* 0x000fe40007810000 */
[----:B------:R-:W-:Y:S01]  /*19e60*/  FSEL R146, R31, -INF , !P2 ;  /* 0xff8000001f927808 */ /* 0x000fe20005000000 */
[----:B------:R-:W-:Y:S01]  /*19e70*/  LDSM.16.MT88.4 R20, [R196+0xc000] ;  /* 0x00c00000c414783b */ /* 0x000fe20000004200 */
[----:B------:R-:W-:Y:S02]  /*19e80*/  ISETP.GE.OR P1, PT, R13, R208, !P0 ;  /* 0x000000d00d00720c */ /* 0x000fe40004726670 */
[----:B------:R-:W-:Y:S02]  /*19e90*/  FMNMX.FTZ R13, R147, R6, !PT ;  /* 0x00000006930d7209 */ /* 0x000fe40007810000 */
[C---:B------:R-:W-:Y:S02]  /*19ea0*/  ISETP.GE.AND P0, PT, R3.reuse, R212, PT ;  /* 0x000000d40300720c */ /* 0x040fe40003f06270 */
[----:B------:R-:W-:Y:S01]  /*19eb0*/  FSEL R145, R34, -INF , !P1 ;  /* 0xff80000022917808 */ /* 0x000fe20004800000 */
[----:B------:R-:W1:Y:S01]  /*19ec0*/  SHFL.BFLY PT, R17, R4, 0x2, 0x1f ;  /* 0x0c401f0004117f89 */ /* 0x000e6200000e0000 */
[----:B------:R-:W-:Y:S02]  /*19ed0*/  FMNMX.FTZ R12, R146, R13, !PT ;  /* 0x0000000d920c7209 */ /* 0x000fe40007810000 */
[----:B------:R-:W-:Y:S02]  /*19ee0*/  ISETP.GE.OR P0, PT, R3, R208, !P0 ;  /* 0x000000d00300720c */ /* 0x000fe40004706670 */
[----:B------:R-:W-:Y:S02]  /*19ef0*/  FMNMX.FTZ R3, R145, R12, !PT ;  /* 0x0000000c91037209 */ /* 0x000fe40007810000 */
[----:B------:R-:W-:Y:S01]  /*19f00*/  FSEL R134, R35, -INF , !P0 ;  /* 0xff80000023867808 */ /* 0x000fe20004000000 */
[----:B------:R-:W-:Y:S03]  /*19f10*/  LDSM.16.MT88.4 R12, [R197+0xc000] ;  /* 0x00c00000c50c783b */ /* 0x000fe60000004200 */
[----:B------:R-:W-:Y:S05]  /*19f20*/  FMNMX.FTZ R6, R134, R3, !PT ;  /* 0x0000000386067209 */ /* 0x000fea0007810000 */
[----:B------:R-:W2:Y:S01]  /*19f30*/  SHFL.BFLY PT, R3, R6, 0x2, 0x1f ;  /* 0x0c401f0006037f89 */ /* 0x000ea200000e0000 */
[----:B-1----:R-:W-:Y:S07]  /*19f40*/  FMNMX.FTZ R17, R4, R17, !PT ;  /* 0x0000001104117209 */ /* 0x002fee0007810000 */
[----:B------:R-:W-:Y:S08]  /*19f50*/  LDSM.16.MT88.4 R28, [R195+0xc000] ;  /* 0x00c00000c31c783b */ /* 0x000ff00000004200 */
[----:B---3--:R-:W1:Y:S01]  /*19f60*/  SHFL.BFLY PT, R132, R17, 0x1, 0x1f ;  /* 0x0c201f0011847f89 */ /* 0x008e6200000e0000 */
[----:B--2---:R-:W-:Y:S07]  /*19f70*/  FMNMX.FTZ R4, R6, R3, !PT ;  /* 0x0000000306047209 */ /* 0x004fee0007810000 */
[----:B------:R-:W2:Y:S01]  /*19f80*/  SHFL.BFLY PT, R3, R4, 0x1, 0x1f ;  /* 0x0c201f0004037f89 */ /* 0x000ea200000e0000 */
[----:B-1----:R-:W-:Y:S04]  /*19f90*/  FMNMX.FTZ R132, R17, R132, !PT ;  /* 0x0000008411847209 */ /* 0x002fe80007810000 */
[----:B------:R-:W-:Y:S01]  /*19fa0*/  FSETP.NEU.FTZ.AND P1, PT, R132, -INF , PT ;  /* 0xff8000008400780b */ /* 0x000fe20003f3d000 */
[----:B----4-:R-:W-:Y:S05]  /*19fb0*/  FMUL.FTZ R150, R133, R132 ;  /* 0x0000008485967220 */ /* 0x010fea0000410000 */
[----:B------:R-:W-:Y:S02]  /*19fc0*/  FSEL R150, R150, RZ, P1 ;  /* 0x000000ff96967208 */ /* 0x000fe40000800000 */
[----:B--2---:R-:W-:Y:S03]  /*19fd0*/  FMNMX.FTZ R3, R4, R3, !PT ;  /* 0x0000000304037209 */ /* 0x004fe60007810000 */
[--C-:B------:R-:W-:Y:S01]  /*19fe0*/  FFMA.FTZ R164, R5, R133, -R150.reuse ;  /* 0x0000008505a47223 */ /* 0x100fe20000010896 */
[----:B------:R-:W-:Y:S01]  /*19ff0*/  FSEL R5, R132, RZ, P1 ;  /* 0x000000ff84057208 */ /* 0x000fe20000800000 */
[----:B------:R-:W-:Y:S01]  /*1a000*/  FMUL.FTZ R144, R133, R3 ;  /* 0x0000000385907220 */ /* 0x000fe20000410000 */
[----:B------:R-:W-:Y:S01]  /*1a010*/  FSETP.NEU.FTZ.AND P0, PT, R3, -INF , PT ;  /* 0xff8000000300780b */ /* 0x000fe20003f1d000 */
[-C--:B------:R-:W-:Y:S02]  /*1a020*/  FFMA.FTZ R165, R139, R133.reuse, -R150 ;  /* 0x000000858ba57223 */ /* 0x080fe40000010896 */
[----:B------:R-:W-:Y:S01]  /*1a030*/  FADD.FTZ R4, -R5, R2 ;  /* 0x0000000205047221 */ /* 0x000fe20000010100 */
[----:B------:R-:W-:Y:S01]  /*1a040*/  FSEL R5, R3, RZ, P0 ;  /* 0x000000ff03057208 */ /* 0x000fe20000000000 */
[-C--:B------:R-:W-:Y:S01]  /*1a050*/  FFMA.FTZ R171, R8, R133.reuse, -R150 ;  /* 0x0000008508ab7223 */ /* 0x080fe20000010896 */
[----:B------:R-:W-:Y:S01]  /*1a060*/  FSEL R144, R144, RZ, P0 ;  /* 0x000000ff90907208 */ /* 0x000fe20000000000 */
[----:B------:R-:W-:Y:S01]  /*1a070*/  FMUL.FTZ R2, R133, R4 ;  /* 0x0000000485027220 */ /* 0x000fe20000410000 */
[----:B------:R-:W-:Y:S01]  /*1a080*/  MUFU.EX2 R165, R165 ;  /* 0x000000a500a57308 */ /* 0x000fe20000000800 */
[----:B------:R-:W-:Y:S01]  /*1a090*/  FADD.FTZ R4, -R5, R0 ;  /* 0x0000000005047221 */ /* 0x000fe20000010100 */
[----:B------:R-:W-:Y:S01]  /*1a0a0*/  ISETP.GT.AND P0, PT, R215, R198, PT ;  /* 0x000000c6d700720c */ /* 0x000fe20003f04270 */
[-C--:B------:R-:W-:Y:S02]  /*1a0b0*/  FFMA.FTZ R170, R9, R133.reuse, -R150 ;  /* 0x0000008509aa7223 */ /* 0x080fe40000010896 */
[-CC-:B------:R-:W-:Y:S02]  /*1a0c0*/  FFMA.FTZ R169, R137, R133.reuse, -R144.reuse ;  /* 0x0000008589a97223 */ /* 0x180fe40000010890 */
[-CC-:B------:R-:W-:Y:S02]  /*1a0d0*/  FFMA.FTZ R168, R7, R133.reuse, -R144.reuse ;  /* 0x0000008507a87223 */ /* 0x180fe40000010890 */
[-CC-:B------:R-:W-:Y:S01]  /*1a0e0*/  FFMA.FTZ R167, R10, R133.reuse, -R144.reuse ;  /* 0x000000850aa77223 */ /* 0x180fe20000010890 */
[----:B------:R-:W1:Y:S01]  /*1a0f0*/  MUFU.EX2 R2, R2 ;  /* 0x0000000200027308 */ /* 0x000e620000000800 */
[-C--:B------:R-:W-:Y:S02]  /*1a100*/  FFMA.FTZ R166, R11, R133.reuse, -R144 ;  /* 0x000000850ba67223 */ /* 0x080fe40000010890 */
[----:B------:R-:W-:Y:S02]  /*1a110*/  FMUL.FTZ R0, R133, R4 ;  /* 0x0000000485007220 */ /* 0x000fe40000410000 */
[-CC-:B------:R-:W-:Y:S02]  /*1a120*/  FFMA.FTZ R173, R163, R133.reuse, -R150.reuse ;  /* 0x00000085a3ad7223 */ /* 0x180fe40000010896 */
[-CC-:B------:R-:W-:Y:S02]  /*1a130*/  FFMA.FTZ R174, R162, R133.reuse, -R150.reuse ;  /* 0x00000085a2ae7223 */ /* 0x180fe40000010896 */
[-C--:B------:R-:W-:Y:S01]  /*1a140*/  FFMA.FTZ R175, R161, R133.reuse, -R150 ;  /* 0x00000085a1af7223 */ /* 0x080fe20000010896 */
[----:B------:R-:W2:Y:S01]  /*1a150*/  MUFU.EX2 R0, R0 ;  /* 0x0000000000007308 */ /* 0x000ea20000000800 */
[-CC-:B------:R-:W-:Y:S02]  /*1a160*/  FFMA.FTZ R201, R143, R133.reuse, -R144.reuse ;  /* 0x000000858fc97223 */ /* 0x180fe40000010890 */
[-CC-:B------:R-:W-:Y:S02]  /*1a170*/  FFMA.FTZ R222, R142, R133.reuse, -R144.reuse ;  /* 0x000000858ede7223 */ /* 0x180fe40000010890 */
[-CC-:B------:R-:W-:Y:S02]  /*1a180*/  FFMA.FTZ R224, R141, R133.reuse, -R144.reuse ;  /* 0x000000858de07223 */ /* 0x180fe40000010890 */
[-C--:B------:R-:W-:Y:S02]  /*1a190*/  FFMA.FTZ R225, R140, R133.reuse, -R144 ;  /* 0x000000858ce17223 */ /* 0x080fe40000010890 */
[----:B------:R-:W-:Y:S01]  /*1a1a0*/  LDSM.16.MT88.4 R140, [R195+0xe800] ;  /* 0x00e80000c38c783b */ /* 0x000fe20000004200 */
[----:B------:R-:W3:Y:S01]  /*1a1b0*/  MUFU.EX2 R164, R164 ;  /* 0x000000a400a47308 */ /* 0x000ee20000000800 */
[-CC-:B------:R-:W-:Y:S02]  /*1a1c0*/  FFMA.FTZ R226, R160, R133.reuse, -R150.reuse ;  /* 0x00000085a0e27223 */ /* 0x180fe40000010896 */
[--C-:B------:R-:W-:Y:S02]  /*1a1d0*/  FFMA.FTZ R227, R159, R133, -R150.reuse ;  /* 0x000000859fe37223 */ /* 0x100fe40000010896 */
[C---:B-1----:R-:W-:Y:S02]  /*1a1e0*/  FMUL.FTZ R4, R2.reuse, R128 ;  /* 0x0000008002047220 */ /* 0x042fe40000410000 */
        /* <DEDUP_REMOVED lines=30> */
[-CC-:B------:R-:W-:Y:S02]  /*1a3d0*/  FFMA.FTZ R228, R158, R133.reuse, -R150.reuse ;  /* 0x000000859ee47223 */ /* 0x180fe40000010896 */
[----:B------:R-:W-:Y:S01]  /*1a3e0*/  MUFU.EX2 R167, R167 ;  /* 0x000000a700a77308 */ /* 0x000fe20000000800 */
[-C--:B------:R-:W-:Y:S02]  /*1a3f0*/  FFMA.FTZ R229, R157, R133.reuse, -R150 ;  /* 0x000000859de57223 */ /* 0x080fe40000010896 */
[-CC-:B------:R-:W-:Y:S02]  /*1a400*/  FFMA.FTZ R230, R156, R133.reuse, -R144.reuse ;  /* 0x000000859ce67223 */ /* 0x180fe40000010890 */
[----:B------:R-:W-:Y:S01]  /*1a410*/  LDSM.16.MT88.4 R124, [R197+0xe800] ;  /* 0x00e80000c57c783b */ /* 0x000fe20000004200 */
[-CC-:B------:R-:W-:Y:S02]  /*1a420*/  FFMA.FTZ R231, R155, R133.reuse, -R144.reuse ;  /* 0x000000859be77223 */ /* 0x180fe40000010890 */
[-CC-:B------:R-:W-:Y:S02]  /*1a430*/  FFMA.FTZ R232, R154, R133.reuse, -R144.reuse ;  /* 0x000000859ae87223 */ /* 0x180fe40000010890 */
[----:B------:R-:W1:Y:S01]  /*1a440*/  MUFU.EX2 R166, R166 ;  /* 0x000000a600a67308 */ /* 0x000e620000000800 */
[----:B------:R-:W-:Y:S02]  /*1a450*/  FFMA.FTZ R233, R153, R133, -R144 ;  /* 0x0000008599e97223 */ /* 0x000fe40000010890 */
[----:B------:R-:W-:Y:S01]  /*1a460*/  LDSM.16.MT88.4 R156, [R194+0xf800] ;  /* 0x00f80000c29c783b */ /* 0x000fe20000004200 */
[----:B--2---:R-:W-:Y:S01]  /*1a470*/  F2FP.BF16.PACK_AB R137, R168, R169 ;  /* 0x000000a9a889723e */ /* 0x004fe200000010ff */
[-CC-:B------:R-:W-:Y:S02]  /*1a480*/  FFMA.FTZ R234, R152, R133.reuse, -R150.reuse ;  /* 0x0000008598ea7223 */ /* 0x180fe40000010896 */
[-CC-:B------:R-:W-:Y:S02]  /*1a490*/  FFMA.FTZ R235, R151, R133.reuse, -R150.reuse ;  /* 0x0000008597eb7223 */ /* 0x180fe40000010896 */
[-C--:B------:R-:W-:Y:S01]  /*1a4a0*/  FFMA.FTZ R236, R149, R133.reuse, -R150 ;  /* 0x0000008595ec7223 */ /* 0x080fe20000010896 */
[----:B------:R-:W-:Y:S01]  /*1a4b0*/  MUFU.EX2 R173, R173 ;  /* 0x000000ad00ad7308 */ /* 0x000fe20000000800 */
[----:B------:R-:W-:Y:S01]  /*1a4c0*/  LDSM.16.MT88.4 R152, [R195+0xf800] ;  /* 0x00f80000c398783b */ /* 0x000fe20000004200 */
[-CC-:B------:R-:W-:Y:S02]  /*1a4d0*/  FFMA.FTZ R238, R147, R133.reuse, -R144.reuse ;  /* 0x0000008593ee7223 */ /* 0x180fe40000010890 */
[-CC-:B------:R-:W-:Y:S02]  /*1a4e0*/  FFMA.FTZ R239, R146, R133.reuse, -R144.reuse ;  /* 0x0000008592ef7223 */ /* 0x180fe40000010890 */
[-CC-:B------:R-:W-:Y:S02]  /*1a4f0*/  FFMA.FTZ R240, R145, R133.reuse, -R144.reuse ;  /* 0x0000008591f07223 */ /* 0x180fe40000010890 */
[----:B------:R-:W-:Y:S02]  /*1a500*/  FFMA.FTZ R144, R134, R133, -R144 ;  /* 0x0000008586907223 */ /* 0x000fe40000010890 */
[C---:B------:R-:W-:Y:S01]  /*1a510*/  FMUL.FTZ R36, R2.reuse, R36 ;  /* 0x0000002402247220 */ /* 0x040fe20000410000 */
[----:B------:R-:W-:Y:S01]  /*1a520*/  MUFU.EX2 R174, R174 ;  /* 0x000000ae00ae7308 */ /* 0x000fe20000000800 */
[----:B------:R-:W-:Y:S01]  /*1a530*/  FMUL.FTZ R37, R2, R37 ;  /* 0x0000002502257220 */ /* 0x000fe20000410000 */
[----:B-1----:R-:W-:Y:S01]  /*1a540*/  F2FP.BF16.PACK_AB R139, R166, R167 ;  /* 0x000000a7a68b723e */ /* 0x002fe200000010ff */
[C---:B------:R-:W-:Y:S02]  /*1a550*/  FMUL.FTZ R38, R0.reuse, R38 ;  /* 0x0000002600267220 */ /* 0x040fe40000410000 */
[----:B------:R-:W-:Y:S02]  /*1a560*/  FMUL.FTZ R39, R0, R39 ;  /* 0x0000002700277220 */ /* 0x000fe40000410000 */
[C---:B------:R-:W-:Y:S02]  /*1a570*/  FMUL.FTZ R40, R2.reuse, R40 ;  /* 0x0000002802287220 */ /* 0x040fe40000410000 */
[C---:B------:R-:W-:Y:S01]  /*1a580*/  HMMA.16816.F32.BF16 R4, R136.reuse, R12, R4 ;  /* 0x0000000c8804723c */ /* 0x040fe20000041804 */
[----:B------:R-:W-:Y:S04]  /*1a590*/  MUFU.EX2 R175, R175 ;  /* 0x000000af00af7308 */ /* 0x000fe80000000800 */
        /* <DEDUP_REMOVED lines=9> */
[----:B------:R-:W1:Y:S01]  /*1a630*/  LDSM.16.MT88.4 R120, [R194+0xc000] ;  /* 0x00c00000c278783b */ /* 0x000e620000004200 */
[----:B------:R-:W-:Y:S02]  /*1a640*/  FMUL.FTZ R43, R0, R43 ;  /* 0x0000002b002b7220 */ /* 0x000fe40000410000 */
[C---:B------:R-:W-:Y:S02]  /*1a650*/  FMUL.FTZ R44, R2.reuse, R44 ;  /* 0x0000002c022c7220 */ /* 0x040fe40000410000 */
[C---:B------:R-:W-:Y:S03]  /*1a660*/  HMMA.16816.F32.BF16 R12, R136.reuse, R20, R12 ;  /* 0x00000014880c723c */ /* 0x040fe6000004180c */
[----:B------:R-:W-:Y:S01]  /*1a670*/  FMUL.FTZ R45, R2, R45 ;  /* 0x0000002d022d7220 */ /* 0x000fe20000410000 */
[----:B------:R-:W-:Y:S01]  /*1a680*/  MUFU.EX2 R224, R224 ;  /* 0x000000e000e07308 */ /* 0x000fe20000000800 */
        /* <DEDUP_REMOVED lines=8> */
[----:B------:R-:W2:Y:S01]  /*1a710*/  LDSM.16.MT88.4 R112, [R197+0xe000] ;  /* 0x00e00000c570783b */ /* 0x000ea20000004200 */
        /* <DEDUP_REMOVED lines=14> */
[----:B------:R-:W3:Y:S01]  /*1a800*/  LDSM.16.MT88.4 R104, [R196+0xe000] ;  /* 0x00e00000c468783b */ /* 0x000ee20000004200 */
[----:B------:R-:W-:Y:S02]  /*1a810*/  FMUL.FTZ R53, R2, R53 ;  /* 0x0000003502357220 */ /* 0x000fe40000410000 */
[C---:B------:R-:W-:Y:S02]  /*1a820*/  FMUL.FTZ R54, R0.reuse, R54 ;  /* 0x0000003600367220 */ /* 0x040fe40000410000 */
[C---:B-1----:R-:W-:Y:S02]  /*1a830*/  HMMA.16816.F32.BF16 R28, R136.reuse, R120, R28 ;  /* 0x00000078881c723c */ /* 0x042fe4000004181c */
        /* <DEDUP_REMOVED lines=9> */
[C---:B--2---:R-:W-:Y:S04]  /*1a8d0*/  HMMA.16816.F32.BF16 R36, R136.reuse, R112, R36 ;  /* 0x000000708824723c */ /* 0x044fe80000041824 */
        /* <DEDUP_REMOVED lines=9> */
[C---:B---3--:R-:W-:Y:S03]  /*1a970*/  HMMA.16816.F32.BF16 R44, R136.reuse, R104, R44 ;  /* 0x00000068882c723c */ /* 0x048fe6000004182c */
        /* <DEDUP_REMOVED lines=16> */
[----:B------:R-:W-:Y:S01]  /*1aa80*/  MUFU.EX2 R235, R235 ;  /* 0x000000eb00eb7308 */ /* 0x000fe20000000800 */
        /* <DEDUP_REMOVED lines=11> */
[----:B------:R-:W-:Y:S01]  /*1ab40*/  MUFU.EX2 R238, R238 ;  /* 0x000000ee00ee7308 */ /* 0x000fe20000000800 */
[-CC-:B------:R-:W-:Y:S02]  /*1ab50*/  FFMA.FTZ R172, R172, R133.reuse, -R150.reuse ;  /* 0x00000085acac7223 */ /* 0x180fe40000010896 */
[----:B------:R-:W-:Y:S01]  /*1ab60*/  FFMA.FTZ R150, R148, R133, -R150 ;  /* 0x0000008594967223 */ /* 0x000fe20000010896 */
[C---:B------:R-:W-:Y:S01]  /*1ab70*/  HMMA.16816.F32.BF16 R72, R136.reuse, R106, R72 ;  /* 0x0000006a8848723c */ /* 0x040fe20000041848 */
[----:B------:R-:W1:Y:S03]  /*1ab80*/  LDSM.16.MT88.4 R104, [R194+0x10000] ;  /* 0x01000000c268783b */ /* 0x000e660000004200 */
[C---:B------:R-:W-:Y:S02]  /*1ab90*/  FMUL.FTZ R76, R2.reuse, R76 ;  /* 0x0000004c024c7220 */ /* 0x040fe40000410000 */
[----:B------:R-:W-:Y:S01]  /*1aba0*/  FMUL.FTZ R77, R2, R77 ;  /* 0x0000004d024d7220 */ /* 0x000fe20000410000 */
[----:B------:R-:W4:Y:S01]  /*1abb0*/  MUFU.EX2 R172, R172 ;  /* 0x000000ac00ac7308 */ /* 0x000f220000000800 */
[C---:B------:R-:W-:Y:S04]  /*1abc0*/  FMUL.FTZ R78, R0.reuse, R78 ;  /* 0x0000004e004e7220 */ /* 0x040fe80000410000 */
[----:B------:R-:W-:Y:S02]  /*1abd0*/  FMUL.FTZ R79, R0, R79 ;  /* 0x0000004f004f7220 */ /* 0x000fe40000410000 */
[C---:B------:R-:W-:Y:S02]  /*1abe0*/  FMUL.FTZ R88, R2.reuse, R88 ;  /* 0x0000005802587220 */ /* 0x040fe40000410000 */
[----:B------:R-:W-:Y:S01]  /*1abf0*/  FMUL.FTZ R89, R2, R89 ;  /* 0x0000005902597220 */ /* 0x000fe20000410000 */
[----:B------:R5:W1:Y:S01]  /*1ac00*/  MUFU.EX2 R237, R150 ;  /* 0x0000009600ed7308 */ /* 0x000a620000000800 */
[----:B------:R-:W-:Y:S01]  /*1ac10*/  FMUL.FTZ R90, R0, R90 ;  /* 0x0000005a005a7220 */ /* 0x000fe20000410000 */
[C---:B--2---:R-:W-:Y:S03]  /*1ac20*/  HMMA.16816.F32.BF16 R76, R136.reuse, R100, R76 ;  /* 0x00000064884c723c */ /* 0x044fe6000004184c */
[C---:B------:R-:W-:Y:S02]  /*1ac30*/  FMUL.FTZ R80, R2.reuse, R80 ;  /* 0x0000005002507220 */ /* 0x040fe40000410000 */
[----:B------:R-:W-:Y:S02]  /*1ac40*/  FMUL.FTZ R81, R2, R81 ;  /* 0x0000005102517220 */ /* 0x000fe40000410000 */
[C---:B------:R-:W-:Y:S01]  /*1ac50*/  FMUL.FTZ R82, R0.reuse, R82 ;  /* 0x0000005200527220 */ /* 0x040fe20000410000 */
[----:B------:R2:W-:Y:S01]  /*1ac60*/  MUFU.EX2 R133, R144 ;  /* 0x0000009000857308 */ /* 0x0005e20000000800 */
[C---:B------:R-:W-:Y:S03]  /*1ac70*/  FMUL.FTZ R83, R0.reuse, R83 ;  /* 0x0000005300537220 */ /* 0x040fe60000410000 */
[----:B------:R-:W-:Y:S01]  /*1ac80*/  FMUL.FTZ R91, R0, R91 ;  /* 0x0000005b005b7220 */ /* 0x000fe20000410000 */
[----:B----4-:R-:W-:Y:S01]  /*1ac90*/  F2FP.BF16.PACK_AB R100, R173, R172 ;  /* 0x000000acad64723e */ /* 0x010fe200000010ff */
[----:B------:R-:W-:Y:S01]  /*1aca0*/  FMUL.FTZ R92, R2, R92 ;  /* 0x0000005c025c7220 */ /* 0x000fe20000410000 */
[----:B------:R-:W-:Y:S01]  /*1acb0*/  F2FP.BF16.PACK_AB R101, R222, R201 ;  /* 0x000000c9de65723e */ /* 0x000fe200000010ff */
[C---:B------:R-:W-:Y:S02]  /*1acc0*/  HMMA.16816.F32.BF16 R80, R136.reuse, R102, R80 ;  /* 0x000000668850723c */ /* 0x040fe40000041850 */
[----:B------:R-:W4:Y:S01]  /*1acd0*/  MUFU.EX2 R239, R239 ;  /* 0x000000ef00ef7308 */ /* 0x000f220000000800 */
[----:B------:R-:W-:Y:S02]  /*1ace0*/  FMUL.FTZ R93, R2, R93 ;  /* 0x0000005d025d7220 */ /* 0x000fe40000410000 */
[C---:B------:R-:W-:Y:S01]  /*1acf0*/  FMUL.FTZ R94, R0.reuse, R94 ;  /* 0x0000005e005e7220 */ /* 0x040fe20000410000 */
[----:B-----5:R-:W-:Y:S01]  /*1ad00*/  LDSM.16.MT88.4 R148, [R196+0xf800] ;  /* 0x00f80000c494783b */ /* 0x020fe20000004200 */
[----:B------:R-:W-:Y:S01]  /*1ad10*/  FMUL.FTZ R95, R0, R95 ;  /* 0x0000005f005f7220 */ /* 0x000fe20000410000 */
[C---:B---3--:R-:W-:Y:S04]  /*1ad20*/  HMMA.16816.F32.BF16 R84, R136.reuse, R108, R84 ;  /* 0x0000006c8854723c */ /* 0x048fe80000041854 */
[C---:B------:R-:W-:Y:S01]  /*1ad30*/  FMUL.FTZ R96, R2.reuse, R96 ;  /* 0x0000006002607220 */ /* 0x040fe20000410000 */
[----:B------:R-:W-:Y:S01]  /*1ad40*/  F2FP.BF16.PACK_AB R102, R175, R174 ;  /* 0x000000aeaf66723e */ /* 0x000fe200000010ff */
[----:B------:R-:W-:Y:S01]  /*1ad50*/  FMUL.FTZ R97, R2, R97 ;  /* 0x0000006102617220 */ /* 0x000fe20000410000 */
[----:B------:R-:W-:Y:S01]  /*1ad60*/  F2FP.BF16.PACK_AB R103, R225, R224 ;  /* 0x000000e0e167723e */ /* 0x000fe200000010ff */
[C---:B------:R-:W-:Y:S01]  /*1ad70*/  HMMA.16816.F32.BF16 R88, R136.reuse, R110, R88 ;  /* 0x0000006e8858723c */ /* 0x040fe20000041858 */
[----:B------:R-:W3:Y:S01]  /*1ad80*/  LDSM.16.MT88.4 R108, [R196+0xc800] ;  /* 0x00c80000c46c783b */ /* 0x000ee20000004200 */
[----:B------:R-:W5:Y:S02]  /*1ad90*/  MUFU.EX2 R240, R240 ;  /* 0x000000f000f07308 */ /* 0x000f640000000800 */
[C---:B------:R-:W-:Y:S02]  /*1ada0*/  FMUL.FTZ R98, R0.reuse, R98 ;  /* 0x0000006200627220 */ /* 0x040fe40000410000 */
[----:B------:R-:W-:Y:S02]  /*1adb0*/  FMUL.FTZ R99, R0, R99 ;  /* 0x0000006300637220 */ /* 0x000fe40000410000 */
[C---:B-1----:R-:W-:Y:S01]  /*1adc0*/  HMMA.16816.F32.BF16 R92, R136.reuse, R104, R92 ;  /* 0x00000068885c723c */ /* 0x042fe2000004185c */
[----:B--2---:R-:W-:Y:S03]  /*1add0*/  LDSM.16.MT88.4 R144, [R197+0xf800] ;  /* 0x00f80000c590783b */ /* 0x004fe60000004200 */
        /* <DEDUP_REMOVED lines=9> */
[----:B------:R-:W-:Y:S01]  /*1ae70*/  FADD.FTZ R167, R167, R168 ;  /* 0x000000a8a7a77221 */ /* 0x000fe20000010000 */
[----:B----4-:R-:W-:Y:S01]  /*1ae80*/  F2FP.BF16.PACK_AB R137, R239, R238 ;  /* 0x000000eeef89723e */ /* 0x010fe200000010ff */
[C---:B------:R-:W-:Y:S01]  /*1ae90*/  HMMA.16816.F32.BF16 R8, R100.reuse, R114, R8 ;  /* 0x000000726408723c */ /* 0x040fe20000041808 */
[----:B------:R-:W-:Y:S03]  /*1aea0*/  LDSM.16.MT88.4 R112, [R196+0x10800] ;  /* 0x01080000c470783b */ /* 0x000fe60000004200 */
[----:B-----5:R-:W-:Y:S01]  /*1aeb0*/  F2FP.BF16.PACK_AB R139, R133, R240 ;  /* 0x000000f0858b723e */ /* 0x020fe200000010ff */
[----:B------:R-:W-:Y:S02]  /*1aec0*/  FADD.FTZ R166, R166, R167 ;  /* 0x000000a7a6a67221 */ /* 0x000fe40000010000 */
[----:B------:R-:W-:Y:S01]  /*1aed0*/  IMAD.MOV.U32 R0, RZ, RZ, R3 ;  /* 0x000000ffff007224 */ /* 0x000fe200078e0003 */
[C---:B---3--:R-:W-:Y:S04]  /*1aee0*/  HMMA.16816.F32.BF16 R12, R100.reuse, R108, R12 ;  /* 0x0000006c640c723c */ /* 0x048fe8000004180c */
        /* <DEDUP_REMOVED lines=123> */
.L_x_7000:
        /* <DEDUP_REMOVED lines=11> */
.L_x_7014:
[----:B--23--:R-:W-:Y:S01]  /*1b750*/  FADD.FTZ R219, R10, R219 ;  /* 0x000000db0adb7221 */ /* 0x00cfe20000010000 */
[----:B------:R-:W-:Y:S05]  /*1b760*/  BRA.DIV ~URZ, `(.L_x_7011) ;  /* 0x000015127f007947 */ /* 0x000fea000b800000 */
[----:B------:R-:W2:Y:S04]  /*1b770*/  SHFL.BFLY PT, R6, R217, 0x2, 0x1f ;  /* 0x0c401f00d9067f89 */ /* 0x000ea800000e0000 */
[----:B------:R-:W3:Y:S01]  /*1b780*/  SHFL.BFLY PT, R2, R219, 0x1, 0x1f ;  /* 0x0c201f00db027f89 */ /* 0x000ee200000e0000 */
[----:B--2---:R-:W-:Y:S02]  /*1b790*/  FADD.FTZ R11, R6, R217 ;  /* 0x000000d9060b7221 */ /* 0x004fe40000010000 */
[----:B---3--:R-:W-:-:S03]  /*1b7a0*/  FADD.FTZ R2, R219, R2 ;  /* 0x00000002db027221 */ /* 0x008fc60000010000 */
[----:B------:R2:W3:Y:S04]  /*1b7b0*/  SHFL.BFLY PT, R10, R11, 0x1, 0x1f ;  /* 0x0c201f000b0a7f89 */ /* 0x0004e800000e0000 */
.L_x_7015:
        /* <DEDUP_REMOVED lines=11> */
[CC--:B--2---:R-:W-:Y:S02]  /*1b870*/  LEA.HI R11, R10.reuse, R9.reuse, RZ, 0x2 ;  /* 0x000000090a0b7211 */ /* 0x0c4fe400078f10ff */
[----:B------:R-:W-:Y:S02]  /*1b880*/  LEA.HI R10, R10, R9, RZ, 0x5 ;  /* 0x000000090a0a7211 */ /* 0x000fe400078f28ff */
[--C-:B------:R-:W-:Y:S02]  /*1b890*/  SHF.R.S32.HI R12, RZ, 0x2, R11.reuse ;  /* 0x00000002ff0c7819 */ /* 0x100fe4000001140b */
[----:B------:R-:W-:Y:S01]  /*1b8a0*/  SHF.R.S32.HI R13, RZ, 0x1f, R11 ;  /* 0x0000001fff0d7819 */ /* 0x000fe2000001140b */
[C---:B---3--:R-:W-:Y:S01]  /*1b8b0*/  FMUL.FTZ R128, R8.reuse, R128 ;  /* 0x0000008008807220 */ /* 0x048fe20000410000 */
[----:B------:R-:W-:Y:S01]  /*1b8c0*/  LOP3.LUT R16, R11, 0x1ffffffc, RZ, 0xc0, !PT ;  /* 0x1ffffffc0b107812 */ /* 0x000fe200078ec0ff */
[C---:B------:R-:W-:Y:S01]  /*1b8d0*/  FMUL.FTZ R129, R8.reuse, R129 ;  /* 0x0000008108817220 */ /* 0x040fe20000410000 */
[----:B------:R-:W-:Y:S01]  /*1b8e0*/  LEA.HI R13, R13, R12, RZ, 0x3 ;  /* 0x0000000c0d0d7211 */ /* 0x000fe200078f18ff */
[C---:B------:R-:W-:Y:S01]  /*1b8f0*/  FMUL.FTZ R124, R8.reuse, R124 ;  /* 0x0000007c087c7220 */ /* 0x040fe20000410000 */
[----:B------:R-:W-:Y:S01]  /*1b900*/  SHF.R.S32.HI R11, RZ, 0x5, R10 ;  /* 0x00000005ff0b7819 */ /* 0x000fe2000001140a */
[C---:B------:R-:W-:Y:S01]  /*1b910*/  FMUL.FTZ R125, R8.reuse, R125 ;  /* 0x0000007d087d7220 */ /* 0x040fe20000410000 */
[----:B------:R-:W-:Y:S01]  /*1b920*/  LOP3.LUT R13, R13, 0xfffffff8, RZ, 0xc0, !PT ;  /* 0xfffffff80d0d7812 */ /* 0x000fe200078ec0ff */
[----:B------:R-:W-:Y:S01]  /*1b930*/  FMUL.FTZ R120, R8, R120 ;  /* 0x0000007808787220 */ /* 0x000fe20000410000 */
[----:B------:R-:W-:Y:S01]  /*1b940*/  IADD3 R16, -R16, R9, RZ ;  /* 0x0000000910107210 */ /* 0x000fe20007ffe1ff */
[----:B------:R-:W-:Y:S01]  /*1b950*/  FMUL.FTZ R121, R8, R121 ;  /* 0x0000007908797220 */ /* 0x000fe20000410000 */
[----:B------:R-:W-:Y:S01]  /*1b960*/  IADD3 R12, R12, -R13, RZ ;  /* 0x8000000d0c0c7210 */ /* 0x000fe20007ffe0ff */
[C---:B------:R-:W-:Y:S01]  /*1b970*/  FMUL.FTZ R116, R8.reuse, R116 ;  /* 0x0000007408747220 */ /* 0x040fe20000410000 */
[----:B------:R-:W-:Y:S01]  /*1b980*/  LEA R13, R11, R16, 0x9 ;  /* 0x000000100b0d7211 */ /* 0x000fe200078e48ff */
[----:B------:R-:W-:Y:S01]  /*1b990*/  FMUL.FTZ R117, R8, R117 ;  /* 0x0000007508757220 */ /* 0x000fe20000410000 */
[----:B------:R-:W-:Y:S01]  /*1b9a0*/  SHF.L.U32 R14, R12, 0x6, RZ ;  /* 0x000000060c0e7819 */ /* 0x000fe200000006ff */
[----:B------:R-:W-:Y:S01]  /*1b9b0*/  FMUL.FTZ R112, R8, R112 ;  /* 0x0000007008707220 */ /* 0x000fe20000410000 */
[----:B------:R-:W-:Y:S01]  /*1b9c0*/  LOP3.LUT R15, R12, 0x1, RZ, 0xc0, !PT ;  /* 0x000000010c0f7812 */ /* 0x000fe200078ec0ff */
[----:B------:R-:W-:Y:S01]  /*1b9d0*/  FMUL.FTZ R113, R8, R113 ;  /* 0x0000007108717220 */ /* 0x000fe20000410000 */
[----:B------:R-:W-:Y:S01]  /*1b9e0*/  LOP3.LUT R14, R14, 0x1c0, RZ, 0xc0, !PT ;  /* 0x000001c00e0e7812 */ /* 0x000fe200078ec0ff */
[C---:B------:R-:W-:Y:S01]  /*1b9f0*/  FMUL.FTZ R108, R8.reuse, R108 ;  /* 0x0000006c086c7220 */ /* 0x040fe20000410000 */
[----:B------:R-:W-:Y:S01]  /*1ba00*/  ISETP.NE.U32.AND P0, PT, R15, 0x1, PT ;  /* 0x000000010f00780c */ /* 0x000fe20003f05070 */
[----:B------:R-:W-:Y:S01]  /*1ba10*/  FMUL.FTZ R109, R8, R109 ;  /* 0x0000006d086d7220 */ /* 0x000fe20000410000 */
[----:B------:R-:W-:Y:S01]  /*1ba20*/  LEA.HI R14, R14, R14, RZ, 0x1d ;  /* 0x0000000e0e0e7211 */ /* 0x000fe200078fe8ff */
[----:B------:R-:W-:Y:S01]  /*1ba30*/  FMUL.FTZ R104, R8, R104 ;  /* 0x0000006808687220 */ /* 0x000fe20000410000 */
[----:B------:R-:W-:Y:S01]  /*1ba40*/  R2P PR, R12, 0x6 ;  /* 0x000000060c007804 */ /* 0x000fe20000000000 */
[C---:B------:R-:W-:Y:S01]  /*1ba50*/  FMUL.FTZ R105, R8.reuse, R105 ;  /* 0x0000006908697220 */ /* 0x040fe20000410000 */
[----:B------:R-:W-:Y:S01]  /*1ba60*/  LEA R13, R13, R14, 0x1 ;  /* 0x0000000e0d0d7211 */ /* 0x000fe200078e08ff */
[----:B------:R-:W-:-:S02]  /*1ba70*/  FMUL.FTZ R100, R8, R100 ;  /* 0x0000006408647220 */ /* 0x000fc40000410000 */
[C---:B------:R-:W-:Y:S01]  /*1ba80*/  FMUL.FTZ R101, R8.reuse, R101 ;  /* 0x0000006508657220 */ /* 0x040fe20000410000 */
[----:B------:R-:W-:Y:S01]  /*1ba90*/  SHF.L.U32 R12, R13, 0x2, RZ ;  /* 0x000000020d0c7819 */ /* 0x000fe200000006ff */
[C---:B------:R-:W-:Y:S01]  /*1baa0*/  FMUL.FTZ R36, R8.reuse, R36 ;  /* 0x0000002408247220 */ /* 0x040fe20000410000 */
[----:B------:R-:W-:Y:S01]  /*1bab0*/  STS.64 [R13.X4], R128 ;  /* 0x000000800d007388 */ /* 0x000fe20000004a00 */
[----:B------:R-:W-:Y:S01]  /*1bac0*/  FMUL.FTZ R37, R8, R37 ;  /* 0x0000002508257220 */ /* 0x000fe20000410000 */
[----:B------:R-:W-:Y:S01]  /*1bad0*/  IADD3 R14, R12, -0x20, RZ ;  /* 0xffffffe00c0e7810 */ /* 0x000fe20007ffe0ff */
[----:B------:R-:W-:Y:S01]  /*1bae0*/  FMUL.FTZ R40, R8, R40 ;  /* 0x0000002808287220 */ /* 0x000fe20000410000 */
[----:B------:R-:W-:Y:S01]  /*1baf0*/  @P0 IADD3 R14, R12, 0x20, RZ ;  /* 0x000000200c0e0810 */ /* 0x000fe20007ffe0ff */
        /* <DEDUP_REMOVED lines=30> */
[C---:B----4-:R-:W-:Y:S02]  /*1bce0*/  FMUL.FTZ R131, R7.reuse, R131 ;  /* 0x0000008307837220 */ /* 0x050fe40000410000 */
[C---:B------:R-:W-:Y:S02]  /*1bcf0*/  FMUL.FTZ R130, R7.reuse, R130 ;  /* 0x0000008207827220 */ /* 0x040fe40000410000 */
[----:B------:R-:W-:-:S02]  /*1bd00*/  FMUL.FTZ R127, R7, R127 ;  /* 0x0000007f077f7220 */ /* 0x000fc40000410000 */
        /* <DEDUP_REMOVED lines=48> */
[----:B------:R-:W-:Y:S02]  /*1c010*/  SEL R7, R8, 0xffffffc0, !P1 ;  /* 0xffffffc008077807 */ /* 0x000fe40004800000 */
[----:B------:R-:W-:Y:S02]  /*1c020*/  MOV R8, 0x80 ;  /* 0x0000008000087802 */ /* 0x000fe40000000f00 */
[----:B------:R-:W-:Y:S02]  /*1c030*/  IADD3 R15, R12, R7, RZ ;  /* 0x000000070c0f7210 */ /* 0x000fe40007ffe0ff */
[----:B------:R-:W-:-:S02]  /*1c040*/  SEL R17, R8, 0xffffff80, !P2 ;  /* 0xffffff8008117807 */ /* 0x000fc40005000000 */
[-C--:B------:R-:W-:Y:S01]  /*1c050*/  IADD3 R8, R7, R14.reuse, RZ ;  /* 0x0000000e07087210 */ /* 0x080fe20007ffe0ff */
[----:B------:R-:W-:Y:S01]  /*1c060*/  STS.64 [R15], R120 ;  /* 0x000000780f007388 */ /* 0x000fe20000000a00 */
[-C--:B------:R-:W-:Y:S02]  /*1c070*/  IADD3 R16, R12, R17.reuse, RZ ;  /* 0x000000110c107210 */ /* 0x080fe40007ffe0ff */
[----:B------:R-:W-:Y:S01]  /*1c080*/  IADD3 R18, R17, R14, RZ ;  /* 0x0000000e11127210 */ /* 0x000fe20007ffe0ff */
[----:B------:R-:W-:Y:S01]  /*1c090*/  STS.64 [R15+0x800], R122 ;  /* 0x0008007a0f007388 */ /* 0x000fe20000000a00 */
[-C--:B------:R-:W-:Y:S02]  /*1c0a0*/  IADD3 R19, R15, R17.reuse, RZ ;  /* 0x000000110f137210 */ /* 0x080fe40007ffe0ff */
[----:B------:R-:W-:Y:S01]  /*1c0b0*/  IADD3 R17, R8, R17, RZ ;  /* 0x0000001108117210 */ /* 0x000fe20007ffe0ff */
        /* <DEDUP_REMOVED lines=42> */
[----:B--2---:R4:W2:Y:S04]  /*1c360*/  LD.E.64 R12, [R4.64+0xb0] ;  /* 0x0000b004040c7980 */ /* 0x0048a8000c101b00 */
[----:B---3--:R3:W2:Y:S04]  /*1c370*/  LD.E R8, [R4.64+0x60] ;  /* 0x0000600404087980 */ /* 0x0086a8000c101900 */
[----:B------:R-:W1:Y:S04]  /*1c380*/  S2R R113, SR_TID.X ;  /* 0x0000000000717919 */ /* 0x000e680000002100 */
[----:B------:R3:W5:Y:S04]  /*1c390*/  LD.E R7, [R4.64+0xcc] ;  /* 0x0000cc0404077980 */ /* 0x000768000c101900 */
[----:B------:R3:W5:Y:S04]  /*1c3a0*/  LD.E.64 R116, [R4.64+0x78] ;  /* 0x0000780404747980 */ /* 0x000768000c101b00 */
[----:B------:R3:W5:Y:S01]  /*1c3b0*/  LD.E.64 R118, [R4.64+0xa8] ;  /* 0x0000a80404767980 */ /* 0x000762000c101b00 */
[----:B------:R-:W-:Y:S01]  /*1c3c0*/  LOP3.LUT R10, R10, 0xffffffe0, RZ, 0xc0, !PT ;  /* 0xffffffe00a0a7812 */ /* 0x000fe200078ec0ff */
[----:B------:R-:W-:Y:S01]  /*1c3d0*/  @P4 MUFU.LG2 R2, R2 ;  /* 0x0000000200024308 */ /* 0x000fe20000000c00 */
[----:B------:R-:W-:Y:S02]  /*1c3e0*/  BSSY B0, `(.L_x_7012) ;  /* 0x000004e000007945 */ /* 0x000fe40003800000 */
[----:B------:R-:W-:-:S02]  /*1c3f0*/  IADD3 R10, -R10, R9, RZ ;  /* 0x000000090a0a7210 */ /* 0x000fc40007ffe1ff */
[----:B------:R-:W-:Y:S01]  /*1c400*/  MOV R9, 0xff800000 ;  /* 0xff80000000097802 */ /* 0x000fe20000000f00 */
[----:B------:R-:W-:Y:S01]  /*1c410*/  BAR.SYNC.DEFER_BLOCKING 0x0 ;  /* 0x0000000000007b1d */ /* 0x000fe20000010000 */
[----:B------:R-:W-:Y:S02]  /*1c420*/  LOP3.LUT P0, RZ, R10, 0x3, RZ, 0xc0, !PT ;  /* 0x000000030aff7812 */ /* 0x000fe4000780c0ff */
[----:B------:R-:W-:Y:S02]  /*1c430*/  MOV R10, 0xff800000 ;  /* 0xff800000000a7802 */ /* 0x000fe40000000f00 */
[----:B-1----:R-:W-:Y:S01]  /*1c440*/  SHF.R.S32.HI R112, RZ, 0x1f, R113 ;  /* 0x0000001fff707819 */ /* 0x002fe20000011471 */
[----:B------:R-:W1:Y:S03]  /*1c450*/  @P3 MUFU.LG2 R6, R6 ;  /* 0x0000000600063308 */ /* 0x000e660000000c00 */
[----:B------:R-:W-:-:S04]  /*1c460*/  LEA.HI R15, R112, R113, RZ, 0x4 ;  /* 0x00000071700f7211 */ /* 0x000fc800078f20ff */
[----:B------:R-:W-:Y:S02]  /*1c470*/  LOP3.LUT R14, R15, 0xfffffff0, RZ, 0xc0, !PT ;  /* 0xfffffff00f0e7812 */ /* 0x000fe400078ec0ff */
[----:B------:R-:W-:Y:S02]  /*1c480*/  SHF.R.S32.HI R15, RZ, 0x4, R15 ;  /* 0x00000004ff0f7819 */ /* 0x000fe4000001140f */
[----:B------:R-:W-:Y:S02]  /*1c490*/  IADD3 R14, -R14, R113, RZ ;  /* 0x000000710e0e7210 */ /* 0x000fe40007ffe1ff */
[----:B----4-:R-:W-:Y:S02]  /*1c4a0*/  SHF.L.U32 R18, R15, 0x6, RZ ;  /* 0x000000060f127819 */ /* 0x010fe400000006ff */
[----:B------:R-:W-:Y:S01]  /*1c4b0*/  LEA.HI R16, R14, R14, RZ, 0x1 ;  /* 0x0000000e0e107211 */ /* 0x000fe200078f08ff */
[----:B-1----:R-:W-:Y:S01]  /*1c4c0*/  @P3 FMUL.FTZ R6, R6, 0.69314718246459960938 ;  /* 0x3f31721806063820 */ /* 0x002fe20000410000 */
[----:B------:R-:W-:-:S02]  /*1c4d0*/  LOP3.LUT R18, R18, 0x1c0, RZ, 0xc0, !PT ;  /* 0x000001c012127812 */ /* 0x000fc400078ec0ff */
[----:B------:R-:W-:Y:S01]  /*1c4e0*/  SHF.L.U32 R17, R16, 0x2, RZ ;  /* 0x0000000210117819 */ /* 0x000fe200000006ff */
[----:B-----5:R-:W-:Y:S01]  /*1c4f0*/  @P3 FFMA.FTZ R10, R3, R0, R6 ;  /* 0x00000000030a3223 */ /* 0x020fe20000010006 */
[----:B---3--:R-:W-:Y:S02]  /*1c500*/  SHF.R.U32.HI R4, RZ, 0x3, R18 ;  /* 0x00000003ff047819 */ /* 0x008fe40000011612 */
[----:B------:R-:W-:Y:S02]  /*1c510*/  LOP3.LUT R17, R18, 0x38, R17, 0xf8, !PT ;  /* 0x0000003812117812 */ /* 0x000fe400078ef811 */
[----:B------:R-:W-:Y:S02]  /*1c520*/  LOP3.LUT R5, R16, 0xffffffe, RZ, 0xc0, !PT ;  /* 0x0ffffffe10057812 */ /* 0x000fe400078ec0ff */
[----:B------:R-:W-:Y:S02]  /*1c530*/  LOP3.LUT R4, R17, R4, RZ, 0x3c, !PT ;  /* 0x0000000411047212 */ /* 0x000fe400078e3cff */
[----:B------:R-:W-:-:S04]  /*1c540*/  IADD3 R5, R14, -R5, RZ ;  /* 0x800000050e057210 */ /* 0x000fc80007ffe0ff */
[----:B------:R-:W-:Y:S02]  /*1c550*/  LEA R114, R5, R4, 0x2 ;  /* 0x0000000405727211 */ /* 0x000fe400078e10ff */
[----:B------:R-:W-:Y:S02]  /*1c560*/  LEA.HI R4, R112, R113, RZ, 0x5 ;  /* 0x0000007170047211 */ /* 0x000fe400078f28ff */
[----:B------:R-:W-:Y:S01]  /*1c570*/  SHF.R.S32.HI R112, RZ, 0x1f, R11 ;  /* 0x0000001fff707819 */ /* 0x000fe2000001140b */
[----:B------:R1:W3:Y:S01]  /*1c580*/  LDS.128 R108, [R114.X4] ;  /* 0x00000000726c7984 */ /* 0x0002e20000004c00 */
[----:B------:R-:W-:Y:S02]  /*1c590*/  LOP3.LUT R4, R4, 0xffffffe0, RZ, 0xc0, !PT ;  /* 0xffffffe004047812 */ /* 0x000fe400078ec0ff */
[----:B------:R-:W-:Y:S01]  /*1c5a0*/  LEA.HI R112, R112, R11, RZ, 0x2 ;  /* 0x0000000b70707211 */ /* 0x000fe200078f10ff */
[----:B------:R1:W4:Y:S01]  /*1c5b0*/  LDS.128 R104, [R114.X4+0x800] ;  /* 0x0008000072687984 */ /* 0x0003220000004c00 */
[----:B------:R-:W-:-:S02]  /*1c5c0*/  IADD3 R4, -R4, R113, RZ ;  /* 0x0000007104047210 */ /* 0x000fc40007ffe1ff */
[----:B------:R-:W-:Y:S01]  /*1c5d0*/  LOP3.LUT R112, R112, 0xffffffc, RZ, 0xc0, !PT ;  /* 0x0ffffffc70707812 */ /* 0x000fe200078ec0ff */
[----:B------:R1:W1:Y:S01]  /*1c5e0*/  LDS.128 R100, [R114.X4+0x1000] ;  /* 0x0010000072647984 */ /* 0x0002620000004c00 */
[----:B------:R-:W-:Y:S02]  /*1c5f0*/  SHF.R.S32.HI R5, RZ, 0x1f, R4 ;  /* 0x0000001fff057819 */ /* 0x000fe40000011404 */
[----:B------:R-:W-:Y:S01]  /*1c600*/  IADD3 R112, R11, -R112, RZ ;  /* 0x800000700b707210 */ /* 0x000fe20007ffe0ff */
[----:B------:R1:W1:Y:S01]  /*1c610*/  LDS.128 R96, [R114.X4+0x1800] ;  /* 0x0018000072607984 */ /* 0x0002620000004c00 */
[----:B------:R-:W-:Y:S01]  /*1c620*/  LEA.HI R5, R5, R4, RZ, 0x2 ;  /* 0x0000000405057211 */ /* 0x000fe200078f10ff */
[----:B------:R-:W-:Y:S01]  /*1c630*/  @P4 FMUL.FTZ R11, R2, 0.69314718246459960938 ;  /* 0x3f317218020b4820 */ /* 0x000fe20000410000 */
[----:B------:R-:W-:Y:S01]  /*1c640*/  SHF.L.U32 R4, R205, 0x6, RZ ;  /* 0x00000006cd047819 */ /* 0x000fe200000006ff */
[----:B------:R1:W1:Y:S01]  /*1c650*/  LDS.128 R92, [R114.X4+0x2000] ;  /* 0x00200000725c7984 */ /* 0x0002620000004c00 */
[----:B------:R-:W-:Y:S01]  /*1c660*/  SHF.R.S32.HI R5, RZ, 0x2, R5 ;  /* 0x00000002ff057819 */ /* 0x000fe20000011405 */
[----:B------:R-:W-:-:S02]  /*1c670*/  @P4 FFMA.FTZ R9, R132, R0, R11 ;  /* 0x0000000084094223 */ /* 0x000fc4000001000b */
[----:B------:R1:W1:Y:S01]  /*1c680*/  LDS.128 R88, [R114.X4+0x2800] ;  /* 0x0028000072587984 */ /* 0x0002620000004c00 */
[----:B------:R-:W-:-:S03]  /*1c690*/  LEA R5, R112, R5, 0x4 ;  /* 0x0000000570057211 */ /* 0x000fc600078e20ff */
[----:B------:R1:W1:Y:S04]  /*1c6a0*/  LDS.128 R84, [R114.X4+0x3000] ;  /* 0x0030000072547984 */ /* 0x0002680000004c00 */
        /* <DEDUP_REMOVED lines=16> */
[----:B------:R1:W1:Y:S01]  /*1c7b0*/  LDS.128 R16, [R114.X4+0xb800] ;  /* 0x00b8000072107984 */ /* 0x0002620000004c00 */
[----:B--2---:R-:W-:-:S04]  /*1c7c0*/  IMAD R12, R12, UR8, R209 ;  /* 0x000000080c0c7c24 */ /* 0x004fc8000f8e02d1 */
[----:B------:R-:W-:-:S04]  /*1c7d0*/  IMAD R8, R12, R8, R207 ;  /* 0x000000080c087224 */ /* 0x000fc800078e02cf */
[----:B------:R-:W-:Y:S01]  /*1c7e0*/  IMAD R8, R13, R8, R4 ;  /* 0x000000080d087224 */ /* 0x000fe200078e0204 */
[----:B------:R-:W-:Y:S05]  /*1c7f0*/  @P0 BRA `(.L_x_7013) ;  /* 0x000000c000000947 */ /* 0x000fea0003800000 */
[----:B-1-34-:R-:W-:Y:S01]  /*1c800*/  IMAD R0, R205, -0x40, R206 ;  /* 0xffffffc0cd007824 */ /* 0x01afe200078e02ce */
        /* <DEDUP_REMOVED lines=11> */
.L_x_7013:
[----:B-1-34-:R-:W-:Y:S05]  /*1c8c0*/  BSYNC B0 ;  /* 0x0000000000007941 */ /* 0x01afea0003800000 */
.L_x_7012:
[----:B------:R-:W-:Y:S01]  /*1c8d0*/  IMAD.SHL.U32 R4, R14, 0x4, RZ ;  /* 0x000000040e047824 */ /* 0x000fe200078e00ff */
[----:B------:R-:W-:Y:S01]  /*1c8e0*/  IADD3 R3, R15, 0x8, RZ ;  /* 0x000000080f037810 */ /* 0x000fe20007ffe0ff */
[----:B------:R-:W-:Y:S01]  /*1c8f0*/  IMAD R206, R205, -0x40, R206 ;  /* 0xffffffc0cdce7824 */ /* 0x000fe200078e02ce */
[----:B------:R-:W-:Y:S01]  /*1c900*/  ULDC.64 UR4, c[0x0][0x118] ;  /* 0x0000460000047ab9 */ /* 0x000fe20000000a00 */
[----:B------:R-:W-:Y:S01]  /*1c910*/  IMAD R7, R8, R7, RZ ;  /* 0x0000000708077224 */ /* 0x000fe200078e02ff */
[----:B------:R-:W-:Y:S01]  /*1c920*/  SHF.R.S32.HI R5, RZ, 0x1f, R4 ;  /* 0x0000001fff057819 */ /* 0x000fe20000011404 */
[----:B------:R-:W-:Y:S01]  /*1c930*/  IMAD.MOV.U32 R205, RZ, RZ, 0x0 ;  /* 0x00000000ffcd7424 */ /* 0x000fe200078e00ff */
[----:B------:R-:W-:-:S02]  /*1c940*/  ISETP.GE.AND P5, PT, R3, R206, PT ;  /* 0x000000ce0300720c */ /* 0x000fc40003fa6270 */
[C---:B------:R-:W-:Y:S01]  /*1c950*/  IADD3 R3, R15.reuse, 0x18, RZ ;  /* 0x000000180f037810 */ /* 0x040fe20007ffe0ff */
[C---:B------:R-:W-:Y:S01]  /*1c960*/  IMAD.WIDE R10, R15.reuse, 0xc0, R4 ;  /* 0x000000c00f0a7825 */ /* 0x040fe200078e0204 */
[----:B------:R-:W-:Y:S02]  /*1c970*/  IADD3 R5, R15, 0x10, RZ ;  /* 0x000000100f057810 */ /* 0x000fe40007ffe0ff */
[----:B------:R-:W-:Y:S02]  /*1c980*/  ISETP.GE.AND P3, PT, R3, R206, PT ;  /* 0x000000ce0300720c */ /* 0x000fe40003f66270 */
[----:B------:R-:W-:Y:S02]  /*1c990*/  IADD3 R9, P0, R10, R7, RZ ;  /* 0x000000070a097210 */ /* 0x000fe40007f1e0ff */
[----:B------:R-:W-:Y:S02]  /*1c9a0*/  IADD3 R3, R15, 0x30, RZ ;  /* 0x000000300f037810 */ /* 0x000fe40007ffe0ff */
[----:B------:R-:W-:-:S02]  /*1c9b0*/  LEA.HI.X.SX32 R0, R7, R11, 0x1, P0 ;  /* 0x0000000b07007211 */ /* 0x000fc400000f0eff */
[----:B------:R-:W-:Y:S02]  /*1c9c0*/  LEA R8, P0, R9, R116, 0x2 ;  /* 0x0000007409087211 */ /* 0x000fe400078010ff */
[-C--:B------:R-:W-:Y:S02]  /*1c9d0*/  ISETP.GE.AND P4, PT, R5, R206.reuse, PT ;  /* 0x000000ce0500720c */ /* 0x080fe40003f86270 */
[----:B------:R-:W-:Y:S02]  /*1c9e0*/  LEA.HI.X R9, R9, R117, R0, 0x2, P0 ;  /* 0x0000007509097211 */ /* 0x000fe400000f1400 */
[-C--:B------:R-:W-:Y:S02]  /*1c9f0*/  ISETP.GE.AND P0, PT, R3, R206.reuse, PT ;  /* 0x000000ce0300720c */ /* 0x080fe40003f06270 */
[C---:B------:R-:W-:Y:S01]  /*1ca00*/  ISETP.GE.AND P6, PT, R15.reuse, R206, PT ;  /* 0x000000ce0f00720c */ /* 0x040fe20003fc6270 */
[----:B------:R1:W-:Y:S01]  /*1ca10*/  @!P5 ST.E.128 [R8.64+0x1800], R104 ;  /* 0x001800680800d985 */ /* 0x0003e2000c101d04 */
[----:B------:R-:W-:-:S02]  /*1ca20*/  IADD3 R7, R15, 0x20, RZ ;  /* 0x000000200f077810 */ /* 0x000fc40007ffe0ff */
[C---:B------:R-:W-:Y:S01]  /*1ca30*/  IADD3 R5, R15.reuse, 0x28, RZ ;  /* 0x000000280f057810 */ /* 0x040fe20007ffe0ff */
[----:B------:R1:W-:Y:S01]  /*1ca40*/  @!P5 ST.E.128 [R8.64+0x1900], R72 ;  /* 0x001900480800d985 */ /* 0x0003e2000c101d04 */
[----:B------:R-:W-:Y:S02]  /*1ca50*/  IADD3 R15, R15, 0x38, RZ ;  /* 0x000000380f0f7810 */ /* 0x000fe40007ffe0ff */
[-C--:B------:R-:W-:Y:S01]  /*1ca60*/  ISETP.GE.AND P2, PT, R7, R206.reuse, PT ;  /* 0x000000ce0700720c */ /* 0x080fe20003f46270 */
[----:B------:R1:W-:Y:S01]  /*1ca70*/  @!P5 ST.E.128 [R8.64+0x1a00], R40 ;  /* 0x001a00280800d985 */ /* 0x0003e2000c101d04 */
[----:B------:R-:W-:-:S03]  /*1ca80*/  ISETP.GE.AND P1, PT, R5, R206, PT ;  /* 0x000000ce0500720c */ /* 0x000fc60003f26270 */
[----:B------:R1:W-:Y:S04]  /*1ca90*/  @!P0 ST.E.128 [R8.64+0x9000], R84 ;  /* 0x0090005408008985 */ /* 0x0003e8000c101d04 */
[----:B------:R1:W-:Y:S04]  /*1caa0*/  @!P0 ST.E.128 [R8.64+0x9100], R52 ;  /* 0x0091003408008985 */ /* 0x0003e8000c101d04 */
[----:B------:R1:W-:Y:S01]  /*1cab0*/  @!P0 ST.E.128 [R8.64+0x9200], R20 ;  /* 0x0092001408008985 */ /* 0x0003e2000c101d04 */
[----:B------:R-:W-:-:S03]  /*1cac0*/  ISETP.GE.AND P0, PT, R15, R206, PT ;  /* 0x000000ce0f00720c */ /* 0x000fc60003f06270 */
[----:B------:R1:W-:Y:S04]  /*1cad0*/  @!P6 ST.E.128 [R8.64+0x100], R76 ;  /* 0x0001004c0800e985 */ /* 0x0003e8000c101d04 */
        /* <DEDUP_REMOVED lines=13> */
[----:B------:R1:W-:Y:S04]  /*1cbb0*/  @!P6 ST.E.64 [R8.64], R108 ;  /* 0x0000006c0800e985 */ /* 0x0003e8000c101b04 */
[----:B------:R1:W-:Y:S01]  /*1cbc0*/  @!P6 ST.E.64 [R8.64+0x8], R110 ;  /* 0x0000086e0800e985 */ /* 0x0003e2000c101b04 */
[----:B------:R-:W-:Y:S05]  /*1cbd0*/  @P0 RET.REL.NODEC R204 `(_ZN5flash24flash_fwd_splitkv_kernelI23Flash_fwd_kernel_traitsILi192ELi64ELi64ELi4ELb0ELb0EN7cutlass10bfloat16_tE19Flash_kernel_traitsILi192ELi64ELi64ELi4ES3_EELb0ELb1ELb0ELb0ELb1ELb0ELb1ELb1EEEvNS_16Flash_fwd_paramsE) ;  /* 0xfffe3420cc000950 */ /* 0x000fea0003c3ffff */
[----:B------:R-:W-:Y:S01]  /*1cbe0*/  MOV R205, 0x0 ;  /* 0x0000000000cd7802 */ /* 0x000fe20000000f00 */
[----:B------:R-:W-:-:S02]  /*1cbf0*/  ULDC.64 UR4, c[0x0][0x118] ;  /* 0x0000460000047ab9 */ /* 0x000fc40000000a00 */
[----:B------:R2:W-:Y:S04]  /*1cc00*/  ST.E.128 [R8.64+0xa800], R80 ;  /* 0x00a8005008007985 */ /* 0x0005e8000c101d04 */
[----:B------:R2:W-:Y:S04]  /*1cc10*/  ST.E.128 [R8.64+0xa900], R48 ;  /* 0x00a9003008007985 */ /* 0x0005e8000c101d04 */
[----:B------:R2:W-:Y:S01]  /*1cc20*/  ST.E.128 [R8.64+0xaa00], R16 ;  /* 0x00aa001008007985 */ /* 0x0005e2000c101d04 */
[----:B------:R-:W-:Y:S05]  /*1cc30*/  RET.REL.NODEC R204 `(_ZN5flash24flash_fwd_splitkv_kernelI23Flash_fwd_kernel_traitsILi192ELi64ELi64ELi4ELb0ELb0EN7cutlass10bfloat16_tE19Flash_kernel_traitsILi192ELi64ELi64ELi4ES3_EELb0ELb1ELb0ELb0ELb1ELb0ELb1ELb1EEEvNS_16Flash_fwd_paramsE) ;  /* 0xfffe33c0cc007950 */ /* 0x000fea0003c3ffff */
.L_x_7010:
[----:B------:R-:W-:Y:S02]  /*1cc40*/  MOV R9, 0x2 ;  /* 0x0000000200097802 */ /* 0x000fe40000000f00 */
[----:B------:R-:W-:-:S02]  /*1cc50*/  MOV R8, 0x1cc70 ;  /* 0x0001cc7000087802 */ /* 0x000fc40000000f00 */
[----:B-1---5:R-:W-:Y:S05]  /*1cc60*/  CALL.REL.NOINC `($__internal_30_$__cuda_sm70_shflsync_bfly_p) ;  /* 0x000000f000007944 */ /* 0x022fea0003c00000 */
[----:B-12---:R-:W-:Y:S05]  /*1cc70*/  BRA `(.L_x_7014) ;  /* 0xffffead000007947 */ /* 0x006fea000383ffff */
.L_x_7011:
[----:B------:R-:W-:Y:S02]  /*1cc80*/  MOV R9, 0x1 ;  /* 0x0000000100097802 */ /* 0x000fe40000000f00 */
[----:B------:R-:W-:-:S02]  /*1cc90*/  MOV R8, 0x1ccb0 ;  /* 0x0001ccb000087802 */ /* 0x000fc40000000f00 */
[----:B-1---5:R-:W-:Y:S05]  /*1cca0*/  CALL.REL.NOINC `($__internal_30_$__cuda_sm70_shflsync_bfly_p) ;  /* 0x000000b000007944 */ /* 0x022fea0003c00000 */
[----:B--2---:R-:W-:Y:S01]  /*1ccb0*/  FADD.FTZ R2, R219, R10 ;  /* 0x0000000adb027221 */ /* 0x004fe20000010000 */
[----:B-1----:R-:W-:-:S02]  /*1ccc0*/  MOV R219, R217 ;  /* 0x000000d900db7202 */ /* 0x002fc40000000f00 */
[----:B------:R-:W-:Y:S02]  /*1ccd0*/  MOV R9, 0x2 ;  /* 0x0000000200097802 */ /* 0x000fe40000000f00 */
[----:B------:R-:W-:Y:S02]  /*1cce0*/  MOV R8, 0x1cd00 ;  /* 0x0001cd0000087802 */ /* 0x000fe40000000f00 */
[----:B------:R-:W-:Y:S05]  /*1ccf0*/  CALL.REL.NOINC `($__internal_30_$__cuda_sm70_shflsync_bfly_p) ;  /* 0x0000006000007944 */ /* 0x000fea0003c00000 */
[----:B--2---:R-:W-:Y:S01]  /*1cd00*/  FADD.FTZ R11, R217, R10 ;  /* 0x0000000ad90b7221 */ /* 0x004fe20000010000 */
[----:B-1----:R-:W-:Y:S02]  /*1cd10*/  MOV R9, 0x1 ;  /* 0x0000000100097802 */ /* 0x002fe40000000f00 */
[----:B------:R-:W-:Y:S02]  /*1cd20*/  MOV R8, 0x1cd50 ;  /* 0x0001cd5000087802 */ /* 0x000fe40000000f00 */
[----:B------:R-:W-:Y:S02]  /*1cd30*/  MOV R219, R11 ;  /* 0x0000000b00db7202 */ /* 0x000fe40000000f00 */
[----:B------:R-:W-:Y:S05]  /*1cd40*/  CALL.REL.NOINC `($__internal_30_$__cuda_sm70_shflsync_bfly_p) ;  /* 0x0000001000007944 */ /* 0x000fea0003c00000 */
[----:B-12---:R-:W-:Y:S05]  /*1cd50*/  BRA `(.L_x_7015) ;  /* 0xffffea6000007947 */ /* 0x006fea000383ffff */
        .weak           $__internal_30_$__cuda_sm70_shflsync_bfly_p
        .type           $__internal_30_$__cuda_sm70_shflsync_bfly_p,@function
        .size           $__internal_30_$__cuda_sm70_shflsync_bfly_p,(.L_x_7815 - $__internal_30_$__cuda_sm70_shflsync_bfly_p)
$__internal_30_$__cuda_sm70_shflsync_bfly_p:
[----:B------:R-:W-:Y:S01]  /*1cd60*/  MOV R12, R8 ;  /* 0x00000008000c7202 */ /* 0x000fe20000000f00 */
[----:B------:R-:W-:Y:S04]  /*1cd70*/  WARPSYNC R6 ;  /* 0x0000000600007348 */ /* 0x000fe80003800000 */
[----:B------:R-:W-:Y:S01]  /*1cd80*/  MOV R13, 0x0 ;  /* 0x00000000000d7802 */ /* 0x000fe20000000f00 */
[----:B------:R1:W2:Y:S03]  /*1cd90*/  SHFL.BFLY PT, R10, R219, R9, R7 ;  /* 0x0c000009db0a7389 */ /* 0x0002a600000e0007 */
[----:B------:R-:W-:Y:S05]  /*1cda0*/  RET.REL.NODEC R12 `(_ZN5flash24flash_fwd_splitkv_kernelI23Flash_fwd_kernel_traitsILi192ELi64ELi64ELi4ELb0ELb0EN7cutlass10bfloat16_tE19Flash_kernel_traitsILi192ELi64ELi64ELi4ES3_EELb0ELb1ELb0ELb0ELb1ELb0ELb1ELb1EEEvNS_16Flash_fwd_paramsE) ;  /* 0xfffe32500c007950 */ /* 0x000fea0003c3ffff */
.L_x_7016:
        /* <DEDUP_REMOVED lines=13> */
.L_x_7815:


//--------------------- .text._ZN5flash24flash_fwd_splitkv_kernelI23Flash_fwd_kernel_traitsILi192ELi64ELi64ELi4ELb0ELb0EN7cutlass10bfloat16_tE19Flash_kernel_traitsILi192ELi64ELi64ELi4ES3_EELb0ELb1ELb0ELb0ELb1ELb1ELb1ELb1EEEvNS_16Flash_fwd_paramsE --------------------------
	.section	.text._ZN5flash24flash_fwd_splitkv_kernelI23Flash_fwd_kernel_traitsILi192ELi64ELi64ELi4ELb0ELb0EN7cutlass10bfloat16_tE19Flash_kernel_traitsILi192ELi64ELi64ELi4ES3_EELb0ELb1ELb0ELb0ELb1ELb1ELb1ELb1EEEvNS_16Flash_fwd_paramsE,"ax",@progbits
	.sectioninfo	@"SHI_REGISTERS=244"
	.align	128
        .global         _ZN5flash24flash_fwd_splitkv_kernelI23Flash_fwd_kernel_traitsILi192ELi64ELi64ELi4ELb0ELb0EN7cutlass10bfloat16_tE19Flash_kernel_traitsILi192ELi64ELi64ELi4ES3_EELb0ELb1ELb0ELb0ELb1ELb1ELb1ELb1EEEvNS_16Flash_fwd_paramsE
        .type           _ZN5flash24flash_fwd_splitkv_kernelI23Flash_fwd_kernel_traitsILi192ELi64ELi64ELi4ELb0ELb0EN7cutlass10bfloat16_tE19Flash_kernel_traitsILi192ELi64ELi64ELi4ES3_EELb0ELb1ELb0ELb0ELb1ELb1ELb1ELb1EEEvNS_16Flash_fwd_paramsE,@function
        .size           _ZN5flash24flash_fwd_splitkv_kernelI23Flash_fwd_kernel_traitsILi192ELi64ELi64ELi4ELb0ELb0EN7cutlass10bfloat16_tE19Flash_kernel_traitsILi192ELi64ELi64ELi4ES3_EELb0ELb1ELb0ELb0ELb1ELb1ELb1ELb1EEEvNS_16Flash_fwd_paramsE,(.L_x_7817 - _ZN5flash24flash_fwd_splitkv_kernelI23Flash_fwd_kernel_traitsILi192ELi64ELi64ELi4ELb0ELb0EN7cutlass10bfloat16_tE19Flash_kernel_traitsILi192ELi64ELi64ELi4ES3_EELb0ELb1ELb0ELb0ELb1ELb1ELb1ELb1EEEvNS_16Flash_fwd_paramsE)
        .other          _ZN5flash24flash_fwd_splitkv_kernelI23Flash_fwd_kernel_traitsILi192ELi64ELi64ELi4ELb0ELb0EN7cutlass10bfloat16_tE19Flash_kernel_traitsILi192ELi64ELi64ELi4ES3_EELb0ELb1ELb0ELb0ELb1ELb1ELb1ELb1EEEvNS_16Flash_fwd_paramsE,@"STO_CUDA_ENTRY STV_DEFAULT"
_ZN5flash24flash_fwd_splitkv_kernelI23Flash_fwd_kernel_traitsILi192ELi64ELi64ELi4ELb0ELb0EN7cutlass10bfloat16_tE19Flash_kernel_traitsILi192ELi64ELi64ELi4ES3_EELb0ELb1ELb0ELb0ELb1ELb1ELb1ELb1EEEvNS_16Flash_fwd_paramsE:
.text._ZN5flash24flash_fwd_splitkv_kernelI23Flash_fwd_kernel_traitsILi192ELi64ELi64ELi4ELb0ELb0EN7cutlass10bfloat16_tE19Flash_kernel_traitsILi192ELi64ELi64ELi4ES3_EELb0ELb1ELb0ELb0ELb1ELb1ELb1ELb1EEEvNS_16Flash_fwd_paramsE:
        /* <DEDUP_REMOVED lines=29> */
[----:B---34-:R-:W-:Y:S05]  /*01d0*/  CALL.REL.NOINC `($_ZN5flash24flash_fwd_splitkv_kernelI23Flash_fwd_kernel_traitsILi192ELi64ELi64ELi4ELb0ELb0EN7cutlass10bfloat16_tE19Flash_kernel_traitsILi192ELi64ELi64ELi4ES3_EELb0ELb1ELb0ELb0ELb1ELb1ELb1ELb1EEEvNS_16Flash_fwd_paramsE$_ZN5flash30compute_attn_1rowblock_splitkvI23Flash_fwd_kernel_traitsILi192ELi64ELi64ELi4ELb0ELb0EN7cutlass10bfloat16_tE19Flash_kernel_traitsILi192ELi64ELi64ELi4ES3_EELb0ELb1ELb0ELb0ELb1ELb1ELb1ELb1ENS_16Flash_fwd_paramsEEEvRKT8_iiiii) ;  /* 0x0000002000007944 */ /* 0x018fea0003c00000 */
[----:B------:R-:W-:Y:S05]  /*01e0*/  BSYNC B3 ;  /* 0x0000000000037941 */ /* 0x000fea0003800000 */
.L_x_7017:
[----:B------:R-:W-:Y:S05]  /*01f0*/  EXIT ;  /* 0x000000000000794d */ /* 0x000fea0003800000 */
        .type           $_ZN5flash24flash_fwd_splitkv_kernelI23Flash_fwd_kernel_traitsILi192ELi64ELi64ELi4ELb0ELb0EN7cutlass10bfloat16_tE19Flash_kernel_traitsILi192ELi64ELi64ELi4ES3_EELb0ELb1ELb0ELb0ELb1ELb1ELb1ELb1EEEvNS_16Flash_fwd_paramsE$_ZN5flash30compute_attn_1rowblock_splitkvI23Flash_fwd_kernel_traitsILi192ELi64ELi64ELi4ELb0ELb0EN7cutlass10bfloat16_tE19Flash_kernel_traitsILi192ELi64ELi64ELi4ES3_EELb0ELb1ELb0ELb0ELb1ELb1ELb1ELb1ENS_16Flash_fwd_paramsEEEvRKT8_iiiii,@function
        .size           $_ZN5flash24flash_fwd_splitkv_kernelI23Flash_fwd_kernel_traitsILi192ELi64ELi64ELi4ELb0ELb0EN7cutlass10bfloat16_tE19Flash_kernel_traitsILi192ELi64ELi64ELi4ES3_EELb0ELb1ELb0ELb0ELb1ELb1ELb1ELb1EEEvNS_16Flash_fwd_paramsE$_ZN5flash30compute_attn_1rowblock_splitkvI23Flash_fwd_kernel_traitsILi192ELi64ELi64ELi4ELb0ELb0EN7cutlass10bfloat16_tE19Flash_kernel_traitsILi192ELi64ELi64ELi4ES3_EELb0ELb1ELb0ELb0ELb1ELb1ELb1ELb1ENS_16Flash_fwd_paramsEEEvRKT8_iiiii,($__internal_31_$__cuda_sm70_shflsync_bfly_p - $_ZN5flash24flash_fwd_splitkv_kernelI23Flash_fwd_kernel_traitsILi192ELi64ELi64ELi4ELb0ELb0EN7cutlass10bfloat16_tE19Flash_kernel_traitsILi192ELi64ELi64ELi4ES3_EELb0ELb1ELb0ELb0ELb1ELb1ELb1ELb1EEEvNS_16Flash_fwd_paramsE$_ZN5flash30compute_attn_1rowblock_splitkvI23Flash_fwd_kernel_traitsILi192ELi64ELi64ELi4ELb0ELb0EN7cutlass10bfloat16_tE19Flash_kernel_traitsILi192ELi64ELi64ELi4ES3_EELb0ELb1ELb0ELb0ELb1ELb1ELb1ELb1ENS_16Flash_fwd_paramsEEEvRKT8_iiiii)
$_ZN5flash24flash_fwd_splitkv_kernelI23Flash_fwd_kernel_traitsILi192ELi64ELi64ELi4ELb0ELb0EN7cutlass10bfloat16_tE19Flash_kernel_traitsILi192ELi64ELi64ELi4ES3_EELb0ELb1ELb0ELb0ELb1ELb1ELb1ELb1EEEvNS_16Flash_fwd_paramsE$_ZN5flash30compute_attn_1rowblock_splitkvI23Flash_fwd_kernel_traitsILi192ELi64ELi64ELi4ELb0ELb0EN7cutlass10bfloat16_tE19Flash_kernel_traitsILi192ELi64ELi64ELi4ES3_EELb0ELb1ELb0ELb0ELb1ELb1ELb1ELb1ENS_16Flash_fwd_paramsEEEvRKT8_iiiii:
        /* <DEDUP_REMOVED lines=20> */
.L_x_7019:
[----:B------:R-:W-:Y:S05]  /*0340*/  BSYNC B0 ;  /* 0x0000000000007941 */ /* 0x000fea0003800000 */
.L_x_7018:
        /* <DEDUP_REMOVED lines=17> */
.L_x_7021:
[----:B------:R4:W5:Y:S02]  /*0460*/  LD.E R0, [R22.64+0xb8] ;  /* 0x0000b80616007980 */ /* 0x000964000c101900 */
.L_x_7022:
[----:B------:R-:W-:Y:S05]  /*0470*/  BSYNC B0 ;  /* 0x0000000000007941 */ /* 0x000fea0003800000 */
.L_x_7020:
        /* <DEDUP_REMOVED lines=10> */
.L_x_7024:
[----:B------:R-:W2:Y:S01]  /*0520*/  LD.E.64 R2, [R22.64+0x108] ;  /* 0x0001080616027980 */ /* 0x000ea2000c101b00 */
[----:B------:R-:W-:Y:S01]  /*0530*/  BSSY B0, `(.L_x_7026) ;  /* 0x0000006000007945 */ /* 0x000fe20003800000 */
[----:B------:R-:W-:Y:S01]  /*0540*/  IMAD.MOV.U32 R0, RZ, RZ, RZ ;  /* 0x000000ffff007224 */ /* 0x000fe200078e00ff */
[----:B--2---:R-:W-:-:S04]  /*0550*/  ISETP.NE.U32.AND P0, PT, R2, RZ, PT ;  /* 0x000000ff0200720c */ /* 0x004fc80003f05070 */
[----:B------:R-:W-:-:S13]  /*0560*/  ISETP.NE.AND.EX P0, PT, R3, RZ, PT, P0 ;  /* 0x000000ff0300720c */ /* 0x000fda0003f05300 */
[----:B------:R-:W-:Y:S05]  /*0570*/  @!P0 BRA `(.L_x_7027) ;  /* 0x0000001000008947 */ /* 0x000fea0003800000 */
[----:B------:R1:W5:Y:S02]  /*0580*/  LD.E R0, [R22.64+0xbc] ;  /* 0x0000bc0616007980 */ /* 0x000364000c101900 */
.L_x_7027:
[----:B------:R-:W-:Y:S05]  /*0590*/  BSYNC B0 ;  /* 0x0000000000007941 */ /* 0x000fea0003800000 */
.L_x_7026:
[----:B-----5:R-:W-:Y:S02]  /*05a0*/  IADD3 R59, R75, R0, RZ ;  /* 0x000000004b3b7210 */ /* 0x020fe40007ffe0ff */
.L_x_7025:
[----:B------:R-:W-:Y:S05]  /*05b0*/  BSYNC B1 ;  /* 0x0000000000017941 */ /* 0x000fea0003800000 */
.L_x_7023:
[----:B------:R-:W-:Y:S01]  /*05c0*/  IMAD.SHL.U32 R67, R213, 0x40, RZ ;  /* 0x00000040d5437824 */ /* 0x000fe200078e00ff */
[----:B------:R-:W-:Y:S01]  /*05d0*/  MOV R2, R212 ;  /* 0x000000d400027202 */ /* 0x000fe20000000f00 */
[----:B------:R-:W-:-:S03]  /*05e0*/  IMAD.MOV.U32 R3, RZ, RZ, 0x0 ;  /* 0x00000000ff037424 */ /* 0x000fc600078e00ff */
[----:B------:R-:W-:-:S13]  /*05f0*/  ISETP.GT.AND P0, PT, R214, R67, PT ;  /* 0x00000043d600720c */ /* 0x000fda0003f04270 */
[----:B------:R-:W-:Y:S05]  /*0600*/  @!P0 RET.REL.NODEC R2 `(_ZN5flash24flash_fwd_splitkv_kernelI23Flash_fwd_kernel_traitsILi192ELi64ELi64ELi4ELb0ELb0EN7cutlass10bfloat16_tE19Flash_kernel_traitsILi192ELi64ELi64ELi4ES3_EELb0ELb1ELb0ELb0ELb1ELb1ELb1ELb1EEEvNS_16Flash_fwd_paramsE) ;  /* 0xfffff9f002008950 */ /* 0x000fea0003c3ffff */
        /* <DEDUP_REMOVED lines=144> */
[----:B------:R-:W-:Y:S05]  /*0f10*/  @P6 RET.REL.NODEC R212 `(_ZN5flash24flash_fwd_splitkv_kernelI23Flash_fwd_kernel_traitsILi192ELi64ELi64ELi4ELb0ELb0EN7cutlass10bfloat16_tE19Flash_kernel_traitsILi192ELi64ELi64ELi4ES3_EELb0ELb1ELb0ELb0ELb1ELb1ELb1ELb1EEEvNS_16Flash_fwd_paramsE) ;  /* 0xfffff0e0d4006950 */ /* 0x000fea0003c3ffff */
[----:B-1----:R-:W-:Y:S02]  /*0f20*/  MOV R3, 0xff800000 ;  /* 0xff80000000037802 */ /* 0x002fe40000000f00 */
[----:B------:R-:W-:-:S03]  /*0f30*/  MOV R213, 0x0 ;  /* 0x0000000000d57802 */ /* 0x000fc60000000f00 */
[----:B------:R1:W-:Y:S01]  /*0f40*/  ST.E [R6.64+0xe0], R3 ;  /* 0x0000e00306007985 */ /* 0x0003e2000c101906 */
[----:B------:R-:W-:Y:S05]  /*0f50*/  RET.REL.NODEC R212 `(_ZN5flash24flash_fwd_splitkv_kernelI23Flash_fwd_kernel_traitsILi192ELi64ELi64ELi4ELb0ELb0EN7cutlass10bfloat16_tE19Flash_kernel_traitsILi192ELi64ELi64ELi4ES3_EELb0ELb1ELb0ELb0ELb1ELb1ELb1ELb1EEEvNS_16Flash_fwd_paramsE) ;  /* 0xfffff0a0d4007950 */ /* 0x000fea0003c3ffff */
.L_x_7028:
        /* <DEDUP_REMOVED lines=105> */
.L_x_7030:
        /* <DEDUP_REMOVED lines=79> */
.L_x_7031:
[----:B-1----:R-:W-:Y:S05]  /*1ae0*/  BSYNC B0 ;  /* 0x0000000000007941 */ /* 0x002fea0003800000 */
.L_x_7029:
        /* <DEDUP_REMOVED lines=244> */
.L_x_7080:
        /* <DEDUP_REMOVED lines=11> */
[----:B------:R-:W-:Y:S01]  /*2ae0*/  @P0 IADD3 R26, P1, R116, R112, RZ ;  /* 0x00000070741a0210 */ /* 0x000fe20007f3e0ff */
        /* <DEDUP_REMOVED lines=189> */
.L_x_7037:
[----:B------:R-:W-:Y:S05]  /*36c0*/  BSYNC B0 ;  /* 0x0000000000007941 */ /* 0x000fea0003800000 */
.L_x_7036:
        /* <DEDUP_REMOVED lines=158> */
.L_x_7039:
[----:B------:R-:W-:Y:S05]  /*40b0*/  BSYNC B0 ;  /* 0x0000000000007941 */ /* 0x000fea0003800000 */
.L_x_7038:
        /* <DEDUP_REMOVED lines=158> */
.L_x_7041:
[----:B------:R-:W-:Y:S05]  /*4aa0*/  BSYNC B0 ;  /* 0x0000000000007941 */ /* 0x000fea0003800000 */
.L_x_7040:
        /* <DEDUP_REMOVED lines=161> */
.L_x_7043:
[----:B------:R-:W-:Y:S05]  /*54c0*/  BSYNC B0 ;  /* 0x0000000000007941 */ /* 0x000fea0003800000 */
.L_x_7042:
[----:B------:R-:W2:Y:S02]  /*54d0*/  LD.E R3, [R22.64+0xd0] ;  /* 0x0000d00616037980 */ /* 0x000ea4000c101900 */
[----:B--2---:R-:W-:Y:S05]  /*54e0*/  IMAD.U32 R3, R3, -0x20, RZ ;  /* 0xffffffe003037824 */ /* 0x004fea00078e00ff */
[C---:B------:R-:W-:Y:S02]  /*54f0*/  LEA R20, P1, R3.reuse, R20, 0x1 ;  /* 0x0000001403147211 */ /* 0x040fe400078208ff */
[C---:B------:R-:W-:Y:S02]  /*5500*/  LEA R56, P0, R3.reuse, R56, 0x1 ;  /* 0x0000003803387211 */ /* 0x040fe400078008ff */
[C---:B------:R-:W-:Y:S02]  /*5510*/  LEA.HI.X.SX32 R21, R3.reuse, R21, 0x1, P1 ;  /* 0x0000001503157211 */ /* 0x040fe400008f0eff */
[----:B------:R-:W-:Y:S01]  /*5520*/  LEA.HI.X.SX32 R57, R3, R57, 0x1, P0 ;  /* 0x0000003903397211 */ /* 0x000fe200000f0eff */
[----:B------:R-:W-:-:S05]  /*5530*/  BRA `(.L_x_7044) ;  /* 0x0000488000007947 */ /* 0x000fca0003800000 */
.L_x_7035:
        /* <DEDUP_REMOVED lines=85> */
.L_x_7048:
[----:B------:R-:W-:Y:S05]  /*5a90*/  BSYNC B0 ;  /* 0x0000000000007941 */ /* 0x000fea0003800000 */
.L_x_7047:
        /* <DEDUP_REMOVED lines=83> */
.L_x_7050:
[----:B------:R-:W-:Y:S05]  /*5fd0*/  BSYNC B0 ;  /* 0x0000000000007941 */ /* 0x000fea0003800000 */
.L_x_7049:
        /* <DEDUP_REMOVED lines=83> */
.L_x_7052:
[----:B------:R-:W-:Y:S05]  /*6510*/  BSYNC B0 ;  /* 0x0000000000007941 */ /* 0x000fea0003800000 */
.L_x_7051:
[----:B-----5:R4:W-:Y:S02]  /*6520*/  ST.E.128 [R124.64+0x100], R44 ;  /* 0x0001002c7c007985 */ /* 0x0209e4000c101d06 */
.L_x_7046:
[----:B------:R-:W-:Y:S05]  /*6530*/  BSYNC B1 ;  /* 0x0000000000017941 */ /* 0x000fea0003800000 */
.L_x_7045:
        /* <DEDUP_REMOVED lines=93> */
.L_x_7056:
[----:B------:R-:W-:Y:S05]  /*6b10*/  BSYNC B0 ;  /* 0x0000000000007941 */ /* 0x000fea0003800000 */
.L_x_7055:
        /* <DEDUP_REMOVED lines=91> */
.L_x_7058:
[----:B------:R-:W-:Y:S05]  /*70d0*/  BSYNC B0 ;  /* 0x0000000000007941 */ /* 0x000fea0003800000 */
.L_x_7057:
        /* <DEDUP_REMOVED lines=91> */
.L_x_7060:
[----:B------:R-:W-:Y:S05]  /*7690*/  BSYNC B0 ;  /* 0x0000000000007941 */ /* 0x000fea0003800000 */
.L_x_7059:
[C---:B--2---:R-:W-:Y:S04]  /*76a0*/  LEA R2, P0, R88.reuse, R124, 0x1 ;  /* 0x0000007c58027211 */ /* 0x044fe800078008ff */
[----:B------:R-:W-:Y:S05]  /*76b0*/  LEA.HI.X R3, R88, R125, R89, 0x1, P0 ;  /* 0x0000007d58037211 */ /* 0x000fea00000f0c59 */
[----:B-----5:R2:W-:Y:S04]  /*76c0*/  ST.E.128 [R2.64], R48 ;  /* 0x0000003002007985 */ /* 0x0205e8000c101d06 */
.L_x_7054:
[----:B------:R-:W-:Y:S05]  /*76d0*/  BSYNC B1 ;  /* 0x0000000000017941 */ /* 0x000fea0003800000 */
.L_x_7053:
        /* <DEDUP_REMOVED lines=93> */
.L_x_7064:
[----:B------:R-:W-:Y:S05]  /*7cb0*/  BSYNC B0 ;  /* 0x0000000000007941 */ /* 0x000fea0003800000 */
.L_x_7063:
        /* <DEDUP_REMOVED lines=91> */
.L_x_7066:
[----:B------:R-:W-:Y:S05]  /*8270*/  BSYNC B0 ;  /* 0x0000000000007941 */ /* 0x000fea0003800000 */
.L_x_7065:
        /* <DEDUP_REMOVED lines=92> */
.L_x_7068:
[----:B------:R-:W-:Y:S05]  /*8840*/  BSYNC B0 ;  /* 0x0000000000007941 */ /* 0x000fea0003800000 */
.L_x_7067:
[C---:B---3--:R-:W-:Y:S04]  /*8850*/  LEA R2, P0, R84.reuse, R124, 0x1 ;  /* 0x0000007c54027211 */ /* 0x048fe800078008ff */
[----:B------:R-:W-:Y:S05]  /*8860*/  LEA.HI.X R3, R84, R125, R85, 0x1, P0 ;  /* 0x0000007d54037211 */ /* 0x000fea00000f0c55 */
[----:B-----5:R3:W-:Y:S04]  /*8870*/  ST.E.128 [R2.64], R8 ;  /* 0x0000000802007985 */ /* 0x0207e8000c101d06 */
.L_x_7062:
[----:B------:R-:W-:Y:S05]  /*8880*/  BSYNC B1 ;  /* 0x0000000000017941 */ /* 0x000fea0003800000 */
.L_x_7061:
        /* <DEDUP_REMOVED lines=95> */
.L_x_7072:
[----:B------:R-:W-:Y:S05]  /*8e80*/  BSYNC B0 ;  /* 0x0000000000007941 */ /* 0x000fea0003800000 */
.L_x_7071:
        /* <DEDUP_REMOVED lines=92> */
.L_x_7074:
[----:B------:R-:W-:Y:S05]  /*9450*/  BSYNC B0 ;  /* 0x0000000000007941 */ /* 0x000fea0003800000 */
.L_x_7073:
        /* <DEDUP_REMOVED lines=92> */
.L_x_7076:
[----:B------:R-:W-:Y:S05]  /*9a20*/  BSYNC B0 ;  /* 0x0000000000007941 */ /* 0x000fea0003800000 */
.L_x_7075:
[C---:B--2---:R-:W-:Y:S04]  /*9a30*/  LEA R2, P0, R81.reuse, R124, 0x1 ;  /* 0x0000007c51027211 */ /* 0x044fe800078008ff */
[----:B------:R-:W-:Y:S05]  /*9a40*/  LEA.HI.X R3, R81, R125, R80, 0x1, P0 ;  /* 0x0000007d51037211 */ /* 0x000fea00000f0c50 */
[----:B-----5:R2:W-:Y:S04]  /*9a50*/  ST.E.128 [R2.64], R8 ;  /* 0x0000000802007985 */ /* 0x0205e8000c101d06 */
.L_x_7070:
[----:B------:R-:W-:Y:S05]  /*9a60*/  BSYNC B1 ;  /* 0x0000000000017941 */ /* 0x000fea0003800000 */
.L_x_7069:
[----:B--23--:R-:W2:Y:S02]  /*9a70*/  LD.E R3, [R22.64+0xd0] ;  /* 0x0000d00616037980 */ /* 0x00cea4000c101900 */
[----:B--2---:R-:W-:Y:S05]  /*9a80*/  IMAD.U32 R3, R3, -0x20, RZ ;  /* 0xffffffe003037824 */ /* 0x004fea00078e00ff */
[C---:B------:R-:W-:Y:S02]  /*9a90*/  LEA R122, P1, R3.reuse, R122, 0x1 ;  /* 0x0000007a037a7211 */ /* 0x040fe400078208ff */
[C---:B------:R-:W-:Y:S02]  /*9aa0*/  LEA R120, P0, R3.reuse, R120, 0x1 ;  /* 0x0000007803787211 */ /* 0x040fe400078008ff */
[C---:B------:R-:W-:Y:S02]  /*9ab0*/  LEA.HI.X.SX32 R123, R3.reuse, R123, 0x1, P1 ;  /* 0x0000007b037b7211 */ /* 0x040fe400008f0eff */
[----:B------:R-:W-:Y:S01]  /*9ac0*/  LEA.HI.X.SX32 R121, R3, R121, 0x1, P0 ;  /* 0x0000007903797211 */ /* 0x000fe200000f0eff */
[----:B------:R-:W-:-:S05]  /*9ad0*/  BRA `(.L_x_7044) ;  /* 0x000002e000007947 */ /* 0x000fca0003800000 */
.L_x_7034:
        /* <DEDUP_REMOVED lines=46> */
.L_x_7044:
[----:B------:R-:W-:Y:S05]  /*9dc0*/  BSYNC B2 ;  /* 0x0000000000027941 */ /* 0x000fea0003800000 */
.L_x_7033:
        /* <DEDUP_REMOVED lines=88> */
.L_x_7078:
        /* <DEDUP_REMOVED lines=10> */
.L_x_7079:
[----:B------:R-:W-:Y:S05]  /*a3f0*/  BSYNC B0 ;  /* 0x0000000000007941 */ /* 0x000fea0003800000 */
.L_x_7077:
[----:B------:R-:W-:Y:S04]  /*a400*/  IADD3 R13, R13, -0x1, RZ ;  /* 0xffffffff0d0d7810 */ /* 0x000fe80007ffe0ff */
[----:B------:R-:W-:Y:S11]  /*a410*/  ISETP.GT.AND P0, PT, R13, R94, PT ;  /* 0x0000005e0d00720c */ /* 0x000ff60003f04270 */
[----:B------:R-:W-:Y:S02]  /*a420*/  @!UPT UIADD3 URZ, URZ, URZ, URZ ;  /* 0x0000003f3f3ff290 */ /* 0x000fe4000fffe03f */
[----:B------:R-:W-:-:S05]  /*a430*/  @P0 BRA `(.L_x_7080) ;  /* 0xffff85f000000947 */ /* 0x000fca000383ffff */
.L_x_7032:
        /* <DEDUP_REMOVED lines=103> */
.L_x_7087:
[----:B------:R-:W-:Y:S05]  /*aab0*/  BSYNC B0 ;  /* 0x0000000000007941 */ /* 0x000fea0003800000 */
.L_x_7086:
        /* <DEDUP_REMOVED lines=44> */
.L_x_7089:
[----:B------:R-:W-:Y:S05]  /*ad80*/  BSYNC B0 ;  /* 0x0000000000007941 */ /* 0x000fea0003800000 */
.L_x_7088:
        /* <DEDUP_REMOVED lines=45> */
.L_x_7091:
[----:B------:R-:W-:Y:S05]  /*b060*/  BSYNC B0 ;  /* 0x0000000000007941 */ /* 0x000fea0003800000 */
.L_x_7090:
[----:B-----5:R2:W-:Y:S02]  /*b070*/  STS.128 [R221+0x4000], R8 ;  /* 0x00400008dd007388 */ /* 0x0205e40000000c00 */
.L_x_7085:
[----:B------:R-:W-:Y:S05]  /*b080*/  BSYNC B1 ;  /* 0x0000000000017941 */ /* 0x000fea0003800000 */
.L_x_7084:
        /* <DEDUP_REMOVED lines=56> */
.L_x_7095:
[----:B------:R-:W-:Y:S05]  /*b410*/  BSYNC B0 ;  /* 0x0000000000007941 */ /* 0x000fea0003800000 */
.L_x_7094:
        /* <DEDUP_REMOVED lines=44> */
.L_x_7097:
[----:B------:R-:W-:Y:S05]  /*b6e0*/  BSYNC B0 ;  /* 0x0000000000007941 */ /* 0x000fea0003800000 */
.L_x_7096:
        /* <DEDUP_REMOVED lines=44> */
.L_x_7099:
[----:B------:R-:W-:Y:S05]  /*b9b0*/  BSYNC B0 ;  /* 0x0000000000007941 */ /* 0x000fea0003800000 */
.L_x_7098:
[----:B-----5:R1:W-:Y:S02]  /*b9c0*/  STS.128 [R221+0x4800], R44 ;  /* 0x0048002cdd007388 */ /* 0x0203e40000000c00 */
.L_x_7093:
[----:B------:R-:W-:Y:S05]  /*b9d0*/  BSYNC B1 ;  /* 0x0000000000017941 */ /* 0x000fea0003800000 */
.L_x_7092:
        /* <DEDUP_REMOVED lines=56> */
.L_x_7103:
[----:B---3--:R-:W-:Y:S05]  /*bd60*/  BSYNC B0 ;  /* 0x0000000000007941 */ /* 0x008fea0003800000 */
.L_x_7102:
        /* <DEDUP_REMOVED lines=45> */
.L_x_7105:
[----:B------:R-:W-:Y:S05]  /*c040*/  BSYNC B0 ;  /* 0x0000000000007941 */ /* 0x000fea0003800000 */
.L_x_7104:
        /* <DEDUP_REMOVED lines=44> */
.L_x_7107:
[----:B------:R-:W-:Y:S05]  /*c310*/  BSYNC B0 ;  /* 0x0000000000007941 */ /* 0x000fea0003800000 */
.L_x_7106:
[----:B-----5:R3:W-:Y:S02]  /*c320*/  STS.128 [R221+0x5000], R24 ;  /* 0x00500018dd007388 */ /* 0x0207e40000000c00 */
.L_x_7101:
[----:B------:R-:W-:Y:S05]  /*c330*/  BSYNC B1 ;  /* 0x0000000000017941 */ /* 0x000fea0003800000 */
.L_x_7100:
        /* <DEDUP_REMOVED lines=56> */
.L_x_7110:
[----:B--2---:R-:W-:Y:S05]  /*c6c0*/  BSYNC B0 ;  /* 0x0000000000007941 */ /* 0x004fea0003800000 */
.L_x_7109:
        /* <DEDUP_REMOVED lines=45> */
.L_x_7112:
[----:B------:R-:W-:Y:S05]  /*c9a0*/  BSYNC B0 ;  /* 0x0000000000007941 */ /* 0x000fea0003800000 */
.L_x_7111:
        /* <DEDUP_REMOVED lines=44> */
.L_x_7114:
[----:B------:R-:W-:Y:S05]  /*cc70*/  BSYNC B0 ;  /* 0x0000000000007941 */ /* 0x000fea0003800000 */
.L_x_7113:
[----:B-----5:R2:W-:Y:S01]  /*cc80*/  STS.128 [R221+0x5800], R36 ;  /* 0x00580024dd007388 */ /* 0x0205e20000000c00 */
[----:B------:R-:W-:Y:S05]  /*cc90*/  BRA `(.L_x_7108) ;  /* 0x000045f000007947 */ /* 0x000fea0003800000 */
.L_x_7083:
        /* <DEDUP_REMOVED lines=85> */
.L_x_7118:
[----:B------:R-:W-:Y:S05]  /*d1f0*/  BSYNC B0 ;  /* 0x0000000000007941 */ /* 0x000fea0003800000 */
.L_x_7117:
        /* <DEDUP_REMOVED lines=85> */
.L_x_7120:
[----:B------:R-:W-:Y:S05]  /*d750*/  BSYNC B0 ;  /* 0x0000000000007941 */ /* 0x000fea0003800000 */
.L_x_7119:
        /* <DEDUP_REMOVED lines=85> */
.L_x_7122:
[----:B------:R-:W-:Y:S05]  /*dcb0*/  BSYNC B0 ;  /* 0x0000000000007941 */ /* 0x000fea0003800000 */
.L_x_7121:
[----:B-----5:R2:W-:Y:S02]  /*dcc0*/  STS.128 [R221+0x4000], R24 ;  /* 0x00400018dd007388 */ /* 0x0205e40000000c00 */
.L_x_7116:
[----:B------:R-:W-:Y:S05]  /*dcd0*/  BSYNC B1 ;  /* 0x0000000000017941 */ /* 0x000fea0003800000 */
.L_x_7115:
        /* <DEDUP_REMOVED lines=90> */
.L_x_7126:
[----:B------:R-:W-:Y:S05]  /*e280*/  BSYNC B0 ;  /* 0x0000000000007941 */ /* 0x000fea0003800000 */
.L_x_7125:
        /* <DEDUP_REMOVED lines=88> */
.L_x_7128:
[----:B------:R-:W-:Y:S05]  /*e810*/  BSYNC B0 ;  /* 0x0000000000007941 */ /* 0x000fea0003800000 */
.L_x_7127:
        /* <DEDUP_REMOVED lines=88> */
.L_x_7130:
[----:B------:R-:W-:Y:S05]  /*eda0*/  BSYNC B0 ;  /* 0x0000000000007941 */ /* 0x000fea0003800000 */
.L_x_7129:
[----:B-----5:R1:W-:Y:S02]  /*edb0*/  STS.128 [R221+0x4800], R4 ;  /* 0x00480004dd007388 */ /* 0x0203e40000000c00 */
.L_x_7124:
[----:B------:R-:W-:Y:S05]  /*edc0*/  BSYNC B1 ;  /* 0x0000000000017941 */ /* 0x000fea0003800000 */
.L_x_7123:
        /* <DEDUP_REMOVED lines=91> */
.L_x_7134:
[----:B------:R-:W-:Y:S05]  /*f380*/  BSYNC B0 ;  /* 0x0000000000007941 */ /* 0x000fea0003800000 */
.L_x_7133:
        /* <DEDUP_REMOVED lines=88> */
.L_x_7136:
[----:B------:R-:W-:Y:S05]  /*f910*/  BSYNC B0 ;  /* 0x0000000000007941 */ /* 0x000fea0003800000 */
.L_x_7135:
        /* <DEDUP_REMOVED lines=89> */
.L_x_7138:
[----:B------:R-:W-:Y:S05]  /*feb0*/  BSYNC B0 ;  /* 0x0000000000007941 */ /* 0x000fea0003800000 */
.L_x_7137:
[----:B-----5:R2:W-:Y:S02]  /*fec0*/  STS.128 [R221+0x5000], R8 ;  /* 0x00500008dd007388 */ /* 0x0205e40000000c00 */
.L_x_7132:
[----:B------:R-:W-:Y:S05]  /*fed0*/  BSYNC B1 ;  /* 0x0000000000017941 */ /* 0x000fea0003800000 */
.L_x_7131:
        /* <DEDUP_REMOVED lines=90> */
.L_x_7140:
[----:B------:R-:W-:Y:S05]  /*10480*/  BSYNC B0 ;  /* 0x0000000000007941 */ /* 0x000fea0003800000 */
.L_x_7139:
        /* <DEDUP_REMOVED lines=89> */
.L_x_7142:
[----:B------:R-:W-:Y:S05]  /*10a20*/  BSYNC B0 ;  /* 0x0000000000007941 */ /* 0x000fea0003800000 */
.L_x_7141:
        /* <DEDUP_REMOVED lines=91> */
.L_x_7144:
[----:B------:R-:W-:Y:S05]  /*10fe0*/  BSYNC B0 ;  /* 0x0000000000007941 */ /* 0x000fea0003800000 */
.L_x_7143:
[----:B-----5:R2:W-:Y:S01]  /*10ff0*/  STS.128 [R221+0x5800], R4 ;  /* 0x00580004dd007388 */ /* 0x0205e20000000c00 */
[----:B------:R-:W-:Y:S05]  /*11000*/  BRA `(.L_x_7108) ;  /* 0x0000028000007947 */ /* 0x000fea0003800000 */
.L_x_7082:
        /* <DEDUP_REMOVED lines=40> */
.L_x_7108:
[----:B------:R-:W-:Y:S05]  /*11290*/  BSYNC B2 ;  /* 0x0000000000027941 */ /* 0x000fea0003800000 */
.L_x_7081:
[----:B------:R-:W-:Y:S02]  /*112a0*/  IADD3 R223, R133, -0x1, RZ ;  /* 0xffffffff85df7810 */ /* 0x000fe40007ffe0ff */
[----:B-12---:R-:W-:-:S03]  /*112b0*/  LEA.HI R5, R70, R70, RZ, 0x1 ;  /* 0x0000004646057211 */ /* 0x006fc600078f08ff */
[----:B------:R-:W-:Y:S01]  /*112c0*/  IMAD.SHL.U32 R20, R223, 0x40, RZ ;  /* 0x00000040df147824 */ /* 0x000fe200078e00ff */
[----:B------:R-:W-:-:S03]  /*112d0*/  LOP3.LUT R5, R5, 0xfffffffe, RZ, 0xc0, !PT ;  /* 0xfffffffe05057812 */ /* 0x000fc600078ec0ff */
[----:B------:R-:W-:Y:S02]  /*112e0*/  IMAD.IADD R3, R59, 0x1, -R20 ;  /* 0x000000013b037824 */ /* 0x000fe400078e0a14 */
[----:B------:R-:W-:Y:S02]  /*112f0*/  IMAD.IADD R70, R70, 0x1, -R5 ;  /* 0x0000000146467824 */ /* 0x000fe400078e0a05 */
[----:B------:R-:W-:Y:S01]  /*11300*/  IMAD.SHL.U32 R5, R66, 0x40, RZ ;  /* 0x0000004042057824 */ /* 0x000fe200078e00ff */
[-C--:B------:R-:W-:Y:S02]  /*11310*/  ISETP.GE.AND P0, PT, R0, R3.reuse, PT ;  /* 0x000000030000720c */ /* 0x080fe40003f06270 */
[-C--:B------:R-:W-:Y:S02]  /*11320*/  ISETP.GE.AND P1, PT, R156, R3.reuse, PT ;  /* 0x000000039c00720c */ /* 0x080fe40003f26270 */
[-C--:B------:R-:W-:Y:S02]  /*11330*/  ISETP.GE.AND P5, PT, R2, R3.reuse, PT ;  /* 0x000000030200720c */ /* 0x080fe40003fa6270 */
[----:B------:R-:W-:-:S02]  /*11340*/  ISETP.GE.AND P3, PT, R0, R3, PT ;  /* 0x000000030000720c */ /* 0x000fc40003f66270 */
[----:B------:R-:W-:Y:S02]  /*11350*/  SHF.R.S32.HI R0, RZ, 0x1f, R73 ;  /* 0x0000001fff007819 */ /* 0x000fe40000011449 */
[----:B------:R-:W-:Y:S01]  /*11360*/  ISETP.GE.AND P2, PT, R2, R3, PT ;  /* 0x000000030200720c */ /* 0x000fe20003f46270 */
[----:B------:R-:W-:Y:S01]  /*11370*/  IMAD.SHL.U32 R2, R156, 0x8, RZ ;  /* 0x000000089c027824 */ /* 0x000fe200078e00ff */
[----:B------:R-:W-:Y:S02]  /*11380*/  LEA.HI R0, R0, R73, RZ, 0x3 ;  /* 0x0000004900007211 */ /* 0x000fe400078f18ff */
[C---:B---3--:R-:W-:Y:S01]  /*11390*/  @!P0 LEA R12, P4, R71.reuse, R208, 0x1 ;  /* 0x000000d0470c8211 */ /* 0x048fe200078808ff */
[----:B------:R-:W-:Y:S01]  /*113a0*/  @!P1 IMAD.MOV.U32 R209, RZ, RZ, R207 ;  /* 0x000000ffffd19224 */ /* 0x000fe200078e00cf */
[C---:B------:R-:W-:Y:S01]  /*113b0*/  LOP3.LUT R4, R0.reuse, 0xfffffff8, RZ, 0xc0, !PT ;  /* 0xfffffff800047812 */ /* 0x040fe200078ec0ff */
[----:B------:R-:W-:Y:S01]  /*113c0*/  IMAD.SHL.U32 R93, R0, 0x40, RZ ;  /* 0x00000040005d7824 */ /* 0x000fe200078e00ff */
[----:B------:R-:W-:-:S02]  /*113d0*/  @!P0 LEA.HI.X R13, R71, R207, R72, 0x1, P4 ;  /* 0x000000cf470d8211 */ /* 0x000fc400020f0c48 */
[CC--:B------:R-:W-:Y:S01]  /*113e0*/  ISETP.GE.AND P4, PT, R16.reuse, R3.reuse, PT ;  /* 0x000000031000720c */ /* 0x0c0fe20003f86270 */
[----:B------:R-:W-:Y:S01]  /*113f0*/  @!PT LDS RZ, [RZ] ;  /* 0x00000000fffff984 */ /* 0x000fe20000000800 */
[----:B------:R-:W-:Y:S01]  /*11400*/  @!PT LDS RZ, [RZ] ;  /* 0x00000000fffff984 */ /* 0x000fe20000000800 */
[----:B------:R-:W-:Y:S01]  /*11410*/  @!PT LDS RZ, [RZ] ;  /* 0x00000000fffff984 */ /* 0x000fe20000000800 */
[----:B------:R1:W-:Y:S01]  /*11420*/  @!P1 LDGSTS.E.BYPASS.LTC128B.128 [R221+0x6000], [R208.64] ;  /* 0x06000000d0dd9fae */ /* 0x0003e2000b901d46 */
[----:B------:R-:W-:Y:S01]  /*11430*/  LOP3.LUT R5, R5, 0x1c0, RZ, 0xc0, !PT ;  /* 0x000001c005057812 */ /* 0x000fe200078ec0ff */
[----:B------:R-:W-:Y:S01]  /*11440*/  IMAD.IADD R73, R73, 0x1, -R4 ;  /* 0x0000000149497824 */ /* 0x000fe200078e0a04 */
[----:B------:R-:W-:Y:S01]  /*11450*/  LOP3.LUT R93, R93, 0xfffffe00, RZ, 0xc0, !PT ;  /* 0xfffffe005d5d7812 */ /* 0x000fe200078ec0ff */
[----:B------:R1:W-:Y:S01]  /*11460*/  @!P1 LDGSTS.E.BYPASS.LTC128B.128 [R221+0x8000], [R208.64+0x80] ;  /* 0x08000080d0dd9fae */ /* 0x0003e2000b901d46 */
[----:B------:R-:W-:Y:S02]  /*11470*/  LOP3.LUT R2, R5, 0x8, R2, 0xf8, !PT ;  /* 0x0000000805027812 */ /* 0x000fe400078ef802 */
[----:B------:R-:W-:Y:S01]  /*11480*/  SHF.R.U32.HI R5, RZ, 0x3, R5 ;  /* 0x00000003ff057819 */ /* 0x000fe20000011605 */
[----:B------:R1:W-:Y:S01]  /*11490*/  @!P1 LDGSTS.E.BYPASS.LTC128B.128 [R221+0xa000], [R208.64+0x100] ;  /* 0x0a000100d0dd9fae */ /* 0x0003e2000b901d46 */
[----:B------:R-:W-:-:S02]  /*114a0*/  ISETP.GE.AND P1, PT, R16, R3, PT ;  /* 0x000000031000720c */ /* 0x000fc40003f26270 */
[----:B------:R-:W-:Y:S01]  /*114b0*/  LOP3.LUT R5, R2, R5, RZ, 0x3c, !PT ;  /* 0x0000000502057212 */ /* 0x000fe200078e3cff */
[----:B------:R2:W-:Y:S01]  /*114c0*/  @!P0 LDGSTS.E.BYPASS.LTC128B.128 [R221+0x6800], [R12.64] ;  /* 0x068000000cdd8fae */ /* 0x0005e2000b901d46 */
[----:B------:R-:W-:Y:S02]  /*114d0*/  @!P4 IMAD R6, R137, 0x60, RZ ;  /* 0x000000608906c824 */ /* 0x000fe400078e02ff */
[----:B------:R-:W-:Y:S01]  /*114e0*/  IMAD.SHL.U32 R2, R70, 0x8, RZ ;  /* 0x0000000846027824 */ /* 0x000fe200078e00ff */
[----:B------:R2:W-:Y:S01]  /*114f0*/  @!P0 LDGSTS.E.BYPASS.LTC128B.128 [R221+0x8800], [R12.64+0x80] ;  /* 0x088000800cdd8fae */ /* 0x0005e2000b901d46 */
[----:B------:R-:W-:Y:S02]  /*11500*/  IMAD R201, R64, 0x400, R93 ;  /* 0x0000040040c97824 */ /* 0x000fe400078e025d */
[----:B------:R-:W-:Y:S01]  /*11510*/  IMAD R200, R70, 0x200, R5 ;  /* 0x0000020046c87824 */ /* 0x000fe200078e0205 */
[----:B------:R2:W-:Y:S01]  /*11520*/  @!P0 LDGSTS.E.BYPASS.LTC128B.128 [R221+0xa800], [R12.64+0x100] ;  /* 0x0a8001000cdd8fae */ /* 0x0005e2000b901d46 */
[----:B------:R-:W-:Y:S01]  /*11530*/  @!P5 LEA R10, P0, R136, R208, 0x6 ;  /* 0x000000d0880ad211 */ /* 0x000fe200078030ff */
[----:B------:R-:W-:-:S03]  /*11540*/  @!P1 IMAD R4, R139, 0x60, RZ ;  /* 0x000000608b049824 */ /* 0x000fc600078e02ff */
[----:B------:R-:W-:Y:S02]  /*11550*/  @!P5 LEA.HI.X R11, R136, R207, R137, 0x6, P0 ;  /* 0x000000cf880bd211 */ /* 0x000fe400000f3489 */
[----:B------:R-:W-:Y:S01]  /*11560*/  ISETP.GE.AND P0, PT, R156, R3, PT ;  /* 0x000000039c00720c */ /* 0x000fe20003f06270 */
[----:B------:R-:W-:Y:S02]  /*11570*/  IMAD.SHL.U32 R3, R73, 0x40, RZ ;  /* 0x0000004049037824 */ /* 0x000fe400078e00ff */
[----:B------:R3:W-:Y:S03]  /*11580*/  @!P5 LDGSTS.E.BYPASS.LTC128B.128 [R221+0x7000], [R10.64] ;  /* 0x070000000adddfae */ /* 0x0007e6000b901d46 */
[----:B------:R-:W-:Y:S01]  /*11590*/  LOP3.LUT R3, R3, 0x1c0, RZ, 0xc0, !PT ;  /* 0x000001c003037812 */ /* 0x000fe200078ec0ff */
[----:B------:R3:W-:Y:S01]  /*115a0*/  @!P5 LDGSTS.E.BYPASS.LTC128B.128 [R221+0x9000], [R10.64+0x80] ;  /* 0x090000800adddfae */ /* 0x0007e2000b901d46 */
[----:B-1----:R-:W-:-:S02]  /*115b0*/  @!P4 IMAD.MOV.U32 R209, RZ, RZ, R207 ;  /* 0x000000ffffd1c224 */ /* 0x002fc400078e00cf */
[----:B------:R-:W-:Y:S01]  /*115c0*/  LOP3.LUT R2, R3, 0x8, R2, 0xf8, !PT ;  /* 0x0000000803027812 */ /* 0x000fe200078ef802 */
[----:B------:R3:W-:Y:S01]  /*115d0*/  @!P5 LDGSTS.E.BYPASS.LTC128B.128 [R221+0xb000], [R10.64+0x100] ;  /* 0x0b0001000adddfae */ /* 0x0007e2000b901d46 */
[----:B------:R-:W-:Y:S01]  /*115e0*/  @!P4 IMAD.WIDE.U32 R8, R136, 0x60, R208 ;  /* 0x000000608808c825 */ /* 0x000fe200078e00d0 */
[----:B------:R-:W-:-:S04]  /*115f0*/  SHF.R.U32.HI R3, RZ, 0x3, R3 ;  /* 0x00000003ff037819 */ /* 0x000fc80000011603 */
[----:B------:R-:W-:Y:S01]  /*11600*/  LOP3.LUT R92, R2, R3, RZ, 0x3c, !PT ;  /* 0x00000003025c7212 */ /* 0x000fe200078e3cff */
[----:B--2---:R-:W-:Y:S02]  /*11610*/  @!P4 IMAD.IADD R13, R6, 0x1, R9 ;  /* 0x00000001060dc824 */ /* 0x004fe400078e0209 */
[----:B------:R-:W-:Y:S02]  /*11620*/  @!P4 IMAD.MOV.U32 R12, RZ, RZ, R8 ;  /* 0x000000ffff0cc224 */ /* 0x000fe400078e0008 */
[----:B------:R-:W-:-:S03]  /*11630*/  @!P1 IMAD.WIDE.U32 R8, R138, 0x60, R210 ;  /* 0x000000608a089825 */ /* 0x000fc600078e00d2 */
[----:B------:R1:W-:Y:S01]  /*11640*/  @!P4 LDGSTS.E.BYPASS.LTC128B.128 [R221+0x7800], [R12.64] ;  /* 0x078000000cddcfae */ /* 0x0003e2000b901d46 */
[----:B------:R-:W-:Y:S02]  /*11650*/  @!P1 IMAD.IADD R5, R4, 0x1, R9 ;  /* 0x0000000104059824 */ /* 0x000fe400078e0209 */
[----:B------:R-:W-:Y:S01]  /*11660*/  IMAD.IADD R201, R92, 0x1, R201 ;  /* 0x000000015cc97824 */ /* 0x000fe200078e02c9 */
[----:B------:R1:W-:Y:S01]  /*11670*/  @!P4 LDGSTS.E.BYPASS.LTC128B.128 [R221+0x9800], [R12.64+0x80] ;  /* 0x098000800cddcfae */ /* 0x0003e2000b901d46 */
[----:B------:R-:W-:-:S03]  /*11680*/  @!P1 IMAD.MOV.U32 R4, RZ, RZ, R8 ;  /* 0x000000ffff049224 */ /* 0x000fc600078e0008 */
[----:B------:R1:W-:Y:S01]  /*11690*/  @!P4 LDGSTS.E.BYPASS.LTC128B.128 [R221+0xb800], [R12.64+0x100] ;  /* 0x0b8001000cddcfae */ /* 0x0003e2000b901d46 */
[----:B------:R-:W-:-:S03]  /*116a0*/  @!P3 LEA R6, P4, R68, R210, 0x1 ;  /* 0x000000d24406b211 */ /* 0x000fc600078808ff */
[----:B------:R-:W0:Y:S01]  /*116b0*/  LDGDEPBAR ;  /* 0x00000000000079af */ /* 0x000e220000000000 */
[-C--:B------:R-:W-:Y:S02]  /*116c0*/  @!P3 LEA.HI.X R7, R68, R211.reuse, R69, 0x1, P4 ;  /* 0x000000d34407b211 */ /* 0x080fe400020f0c45 */
[C---:B------:R-:W-:Y:S01]  /*116d0*/  @!P2 LEA R2, P4, R138.reuse, R210, 0x6 ;  /* 0x000000d28a02a211 */ /* 0x040fe200078830ff */
[----:B------:R-:W2:Y:S04]  /*116e0*/  LD.E R57, [R22.64+0x184] ;  /* 0x0001840616397980 */ /* 0x000ea8000c101900 */
[----:B------:R-:W5:Y:S01]  /*116f0*/  LD.E R56, [R22.64+0x188] ;  /* 0x0001880616387980 */ /* 0x000f62000c101900 */
[----:B------:R-:W-:Y:S01]  /*11700*/  @!P2 LEA.HI.X R3, R138, R211, R139, 0x6, P4 ;  /* 0x000000d38a03a211 */ /* 0x000fe200020f348b */
[----:B------:R-:W-:-:S02]  /*11710*/  IMAD.SHL.U32 R200, R200, 0x2, RZ ;  /* 0x00000002c8c87824 */ /* 0x000fc400078e00ff */
[----:B------:R-:W-:Y:S02]  /*11720*/  IMAD.SHL.U32 R201, R201, 0x2, RZ ;  /* 0x00000002c9c97824 */ /* 0x000fe400078e00ff */
[----:B------:R-:W-:Y:S01]  /*11730*/  IMAD.MOV.U32 R0, RZ, RZ, 0x20 ;  /* 0x00000020ff007424 */ /* 0x000fe200078e00ff */
[----:B------:R-:W-:Y:S01]  /*11740*/  IADD3 R198, R200, 0x6020, RZ ;  /* 0x00006020c8c67810 */ /* 0x000fe20007ffe0ff */
        /* <DEDUP_REMOVED lines=39> */
[----:B-1----:R-:W-:-:S02]  /*119c0*/  IMAD.MOV.U32 R2, RZ, RZ, 0x10 ;  /* 0x00000010ff027424 */ /* 0x002fc400078e00ff */
[----:B------:R-:W-:Y:S01]  /*119d0*/  LDSM.16.M88.4 R16, [R201] ;  /* 0x00000000c910783b */ /* 0x000fe20000000200 */
[----:B------:R-:W-:Y:S02]  /*119e0*/  IADD3 R3, R200, 0x6000, RZ ;  /* 0x00006000c8037810 */ /* 0x000fe40007ffe0ff */
[----:B------:R-:W-:Y:S01]  /*119f0*/  SEL R0, R0, 0xffffffe0, !P2 ;  /* 0xffffffe000007807 */ /* 0x000fe20005000000 */
[----:B------:R-:W1:Y:S01]  /*11a00*/  LDSM.16.M88.4 R24, [R200+0x6000] ;  /* 0x00600000c818783b */ /* 0x000e620000000200 */
[----:B------:R-:W-:Y:S02]  /*11a10*/  SEL R2, R2, 0xfffffff0, !P1 ;  /* 0xfffffff002027807 */ /* 0x000fe40004800000 */
[----:B------:R-:W-:Y:S01]  /*11a20*/  R2P PR, R66, 0x6 ;  /* 0x0000000642007804 */ /* 0x000fe20000000000 */
[----:B------:R-:W4:Y:S01]  /*11a30*/  LDSM.16.M88.4 R60, [R200+0x6800] ;  /* 0x00680000c83c783b */ /* 0x000f220000000200 */
[--C-:B------:R-:W-:Y:S02]  /*11a40*/  IMAD R197, R0, 0x2, R201.reuse ;  /* 0x0000000200c57824 */ /* 0x100fe400078e02c9 */
[----:B------:R-:W-:Y:S01]  /*11a50*/  IMAD R199, R2, 0x2, R201 ;  /* 0x0000000202c77824 */ /* 0x000fe200078e02c9 */
[----:B------:R-:W4:Y:S04]  /*11a60*/  LDSM.16.M88.4 R48, [R200+0x7000] ;  /* 0x00700000c830783b */ /* 0x000f280000000200 */
[----:B------:R-:W4:Y:S04]  /*11a70*/  LDSM.16.M88.4 R40, [R200+0x7800] ;  /* 0x00780000c828783b */ /* 0x000f280000000200 */
[----:B------:R-:W-:Y:S01]  /*11a80*/  @P1 IADD3 R198, R3, -0x20, RZ ;  /* 0xffffffe003c61810 */ /* 0x000fe20007ffe0ff */
[----:B------:R-:W-:Y:S01]  /*11a90*/  LDSM.16.M88.4 R32, [R199] ;  /* 0x00000000c720783b */ /* 0x000fe20000000200 */
[----:B------:R-:W-:-:S03]  /*11aa0*/  IMAD.MOV.U32 R3, RZ, RZ, 0x40 ;  /* 0x00000040ff037424 */ /* 0x000fc600078e00ff */
[----:B----4-:R-:W4:Y:S02]  /*11ab0*/  LDSM.16.M88.4 R28, [R198] ;  /* 0x00000000c61c783b */ /* 0x010f240000000200 */
[----:B------:R-:W-:Y:S02]  /*11ac0*/  SEL R3, R3, 0xffffffc0, !P2 ;  /* 0xffffffc003037807 */ /* 0x000fe40005000000 */
[----:B------:R-:W4:Y:S03]  /*11ad0*/  LDSM.16.M88.4 R12, [R198+0x800] ;  /* 0x00080000c60c783b */ /* 0x000f260000000200 */
[----:B------:R-:W-:Y:S01]  /*11ae0*/  IMAD.IADD R195, R200, 0x1, R3 ;  /* 0x00000001c8c37824 */ /* 0x000fe200078e0203 */
[----:B------:R-:W2:Y:S04]  /*11af0*/  LD.E R21, [R22.64+0x18c] ;  /* 0x00018c0616157980 */ /* 0x000ea8000c101900 */
[----:B---3--:R-:W3:Y:S04]  /*11b00*/  LDSM.16.M88.4 R8, [R198+0x1000] ;  /* 0x00100000c608783b */ /* 0x008ee80000000200 */
[----:B------:R-:W3:Y:S01]  /*11b10*/  LDSM.16.M88.4 R36, [R198+0x1800] ;  /* 0x00180000c624783b */ /* 0x000ee20000000200 */
[C---:B-1----:R-:W-:Y:S03]  /*11b20*/  HMMA.16816.F32.BF16 R4, R16.reuse, R24, RZ ;  /* 0x000000181004723c */ /* 0x042fe600000418ff */
[----:B------:R-:W-:Y:S04]  /*11b30*/  LDSM.16.M88.4 R76, [R195+0x6000] ;  /* 0x00600000c34c783b */ /* 0x000fe80000000200 */
[----:B------:R-:W-:Y:S01]  /*11b40*/  LDSM.16.M88.4 R72, [R195+0x6800] ;  /* 0x00680000c348783b */ /* 0x000fe20000000200 */
[----:B------:R-:W-:Y:S01]  /*11b50*/  HMMA.16816.F32.BF16 R68, R16, R60, RZ ;  /* 0x0000003c1044723c */ /* 0x000fe200000418ff */
[----:B------:R-:W-:-:S02]  /*11b60*/  IMAD.SHL.U32 R134, R58, 0x2, RZ ;  /* 0x000000023a867824 */ /* 0x000fc400078e00ff */
[----:B------:R-:W-:Y:S04]  /*11b70*/  LDSM.16.M88.4 R88, [R195+0xa000] ;  /* 0x00a00000c358783b */ /* 0x000fe80000000200 */
[----:B------:R-:W0:Y:S01]  /*11b80*/  LDGDEPBAR ;  /* 0x00000000000079af */ /* 0x000e220000000000 */
[C---:B------:R-:W-:Y:S08]  /*11b90*/  HMMA.16816.F32.BF16 R24, R16.reuse, R26, RZ ;  /* 0x0000001a1018723c */ /* 0x040ff000000418ff */
[C---:B------:R-:W-:Y:S08]  /*11ba0*/  HMMA.16816.F32.BF16 R60, R16.reuse, R62, RZ ;  /* 0x0000003e103c723c */ /* 0x040ff000000418ff */
[C---:B------:R-:W-:Y:S08]  /*11bb0*/  HMMA.16816.F32.BF16 R52, R16.reuse, R48, RZ ;  /* 0x000000301034723c */ /* 0x040ff000000418ff */
[C---:B------:R-:W-:Y:S08]  /*11bc0*/  HMMA.16816.F32.BF16 R48, R16.reuse, R50, RZ ;  /* 0x000000321030723c */ /* 0x040ff000000418ff */
[C---:B------:R-:W-:Y:S08]  /*11bd0*/  HMMA.16816.F32.BF16 R44, R16.reuse, R40, RZ ;  /* 0x00000028102c723c */ /* 0x040ff000000418ff */
[----:B------:R-:W-:Y:S01]  /*11be0*/  HMMA.16816.F32.BF16 R16, R16, R42, RZ ;  /* 0x0000002a1010723c */ /* 0x000fe200000418ff */
[----:B------:R-:W1:Y:S07]  /*11bf0*/  LDSM.16.M88.4 R40, [R197] ;  /* 0x00000000c528783b */ /* 0x000e6e0000000200 */
[C---:B----4-:R-:W-:Y:S08]  /*11c00*/  HMMA.16816.F32.BF16 R4, R32.reuse, R28, R4 ;  /* 0x0000001c2004723c */ /* 0x050ff00000041804 */
[C---:B------:R-:W-:Y:S01]  /*11c10*/  HMMA.16816.F32.BF16 R24, R32.reuse, R30, R24 ;  /* 0x0000001e2018723c */ /* 0x040fe20000041818 */
[----:B------:R-:W-:Y:S07]  /*11c20*/  LDSM.16.M88.4 R28, [R195+0x7800] ;  /* 0x00780000c31c783b */ /* 0x000fee0000000200 */
[C---:B------:R-:W-:Y:S08]  /*11c30*/  HMMA.16816.F32.BF16 R68, R32.reuse, R12, R68 ;  /* 0x0000000c2044723c */ /* 0x040ff00000041844 */
[----:B------:R-:W-:Y:S01]  /*11c40*/  HMMA.16816.F32.BF16 R60, R32, R14, R60 ;  /* 0x0000000e203c723c */ /* 0x000fe2000004183c */
[----:B------:R-:W4:Y:S01]  /*11c50*/  LDSM.16.M88.4 R12, [R195+0x7000] ;  /* 0x00700000c30c783b */ /* 0x000f220000000200 */
[----:B------:R-:W-:-:S02]  /*11c60*/  IMAD R196, R0, 0x2, R199 ;  /* 0x0000000200c47824 */ /* 0x000fc400078e02c7 */
[----:B------:R-:W-:-:S04]  /*11c70*/  IMAD.IADD R191, R3, 0x1, R198 ;  /* 0x0000000103bf7824 */ /* 0x000fc800078e02c6 */
[C---:B---3--:R-:W-:Y:S01]  /*11c80*/  HMMA.16816.F32.BF16 R52, R32.reuse, R8, R52 ;  /* 0x000000082034723c */ /* 0x048fe20000041834 */
[----:B------:R-:W-:Y:S04]  /*11c90*/  LDSM.16.M88.4 R84, [R191] ;  /* 0x00000000bf54783b */ /* 0x000fe80000000200 */
[----:B------:R-:W-:Y:S03]  /*11ca0*/  LDSM.16.M88.4 R80, [R191+0x1800] ;  /* 0x00180000bf50783b */ /* 0x000fe60000000200 */
[C---:B------:R-:W-:Y:S01]  /*11cb0*/  HMMA.16816.F32.BF16 R48, R32.reuse, R10, R48 ;  /* 0x0000000a2030723c */ /* 0x040fe20000041830 */
[----:B------:R-:W3:Y:S07]  /*11cc0*/  LDSM.16.M88.4 R8, [R196] ;  /* 0x00000000c408783b */ /* 0x000eee0000000200 */
[C---:B------:R-:W-:Y:S08]  /*11cd0*/  HMMA.16816.F32.BF16 R44, R32.reuse, R36, R44 ;  /* 0x00000024202c723c */ /* 0x040ff0000004182c */
[----:B------:R-:W-:Y:S01]  /*11ce0*/  HMMA.16816.F32.BF16 R16, R32, R38, R16 ;  /* 0x000000262010723c */ /* 0x000fe20000041810 */
[----:B------:R-:W3:Y:S04]  /*11cf0*/  LDSM.16.M88.4 R36, [R191+0x800] ;  /* 0x00080000bf24783b */ /* 0x000ee80000000200 */
[----:B------:R-:W3:Y:S03]  /*11d00*/  LDSM.16.M88.4 R32, [R191+0x1000] ;  /* 0x00100000bf20783b */ /* 0x000ee60000000200 */
        /* <DEDUP_REMOVED lines=19> */
[C---:B------:R-:W-:Y:S08]  /*11e40*/  HMMA.16816.F32.BF16 R52, R8.reuse, R32, R52 ;  /* 0x000000200834723c */ /* 0x040ff00000041834 */
[C---:B------:R-:W-:Y:S01]  /*11e50*/  HMMA.16816.F32.BF16 R48, R8.reuse, R34, R48 ;  /* 0x000000220830723c */ /* 0x040fe20000041830 */
[----:B------:R-:W3:Y:S07]  /*11e60*/  LDSM.16.M88.4 R32, [R199+0x2000] ;  /* 0x00200000c720783b */ /* 0x000eee0000000200 */
[C---:B------:R-:W-:Y:S08]  /*11e70*/  HMMA.16816.F32.BF16 R44, R8.reuse, R80, R44 ;  /* 0x00000050082c723c */ /* 0x040ff0000004182c */
[----:B------:R-:W-:Y:S01]  /*11e80*/  HMMA.16816.F32.BF16 R40, R8, R82, R40 ;  /* 0x000000520828723c */ /* 0x000fe20000041828 */
[----:B------:R-:W2:Y:S04]  /*11e90*/  LDSM.16.M88.4 R8, [R198+0x2800] ;  /* 0x00280000c608783b */ /* 0x000ea80000000200 */
        /* <DEDUP_REMOVED lines=9> */
[----:B------:R-:W-:Y:S07]  /*11f30*/  LDSM.16.M88.4 R28, [R197+0x2000] ;  /* 0x00200000c51c783b */ /* 0x000fee0000000200 */
[C---:B------:R-:W-:Y:S08]  /*11f40*/  HMMA.16816.F32.BF16 R44, R12.reuse, R16, R44 ;  /* 0x000000100c2c723c */ /* 0x040ff0000004182c */
[----:B------:R-:W-:Y:S01]  /*11f50*/  HMMA.16816.F32.BF16 R40, R12, R18, R40 ;  /* 0x000000120c28723c */ /* 0x000fe20000041828 */
[----:B------:R-:W1:Y:S04]  /*11f60*/  LDSM.16.M88.4 R16, [R195+0x8000] ;  /* 0x00800000c310783b */ /* 0x000e680000000200 */
[----:B------:R-:W4:Y:S03]  /*11f70*/  LDSM.16.M88.4 R12, [R195+0x8800] ;  /* 0x00880000c30c783b */ /* 0x000f260000000200 */
[C---:B---3--:R-:W-:Y:S08]  /*11f80*/  HMMA.16816.F32.BF16 R4, R32.reuse, R36, R4 ;  /* 0x000000242004723c */ /* 0x048ff00000041804 */
[C---:B------:R-:W-:Y:S01]  /*11f90*/  HMMA.16816.F32.BF16 R24, R32.reuse, R38, R24 ;  /* 0x000000262018723c */ /* 0x040fe20000041818 */
[----:B------:R-:W-:Y:S07]  /*11fa0*/  LDSM.16.M88.4 R36, [R195+0x9800] ;  /* 0x00980000c324783b */ /* 0x000fee0000000200 */
[C---:B--2---:R-:W-:Y:S08]  /*11fb0*/  HMMA.16816.F32.BF16 R68, R32.reuse, R8, R68 ;  /* 0x000000082044723c */ /* 0x044ff00000041844 */
        /* <DEDUP_REMOVED lines=24> */
[----:B------:R-:W2:Y:S03]  /*12140*/  LDSM.16.M88.4 R28, [R198+0x4000] ;  /* 0x00400000c61c783b */ /* 0x000ea60000000200 */
[C---:B-1----:R-:W-:Y:S08]  /*12150*/  HMMA.16816.F32.BF16 R4, R84.reuse, R32, R4 ;  /* 0x000000205404723c */ /* 0x042ff00000041804 */
[----:B------:R-:W-:Y:S01]  /*12160*/  HMMA.16816.F32.BF16 R24, R84, R34, R24 ;  /* 0x000000225418723c */ /* 0x000fe20000041818 */
[----:B------:R-:W-:Y:S07]  /*12170*/  LDSM.16.M88.4 R32, [R198+0x4800] ;  /* 0x00480000c620783b */ /* 0x000fee0000000200 */
[C---:B---3--:R-:W-:Y:S08]  /*12180*/  HMMA.16816.F32.BF16 R52, R8.reuse, R12, R52 ;  /* 0x0000000c0834723c */ /* 0x048ff00000041834 */
[C---:B------:R-:W-:Y:S01]  /*12190*/  HMMA.16816.F32.BF16 R48, R8.reuse, R14, R48 ;  /* 0x0000000e0830723c */ /* 0x040fe20000041830 */
[----:B------:R-:W1:Y:S07]  /*121a0*/  LDSM.16.M88.4 R12, [R197+0x4000] ;  /* 0x00400000c50c783b */ /* 0x000e6e0000000200 */
[C---:B------:R-:W-:Y:S08]  /*121b0*/  HMMA.16816.F32.BF16 R68, R8.reuse, R72, R68 ;  /* 0x000000480844723c */ /* 0x040ff00000041844 */
        /* <DEDUP_REMOVED lines=10> */
[----:B------:R-:W-:Y:S08]  /*12260*/  HMMA.16816.F32.BF16 R24, R12, R90, R24 ;  /* 0x0000005a0c18723c */ /* 0x000ff00000041818 */
[C---:B------:R-:W-:Y:S08]  /*12270*/  HMMA.16816.F32.BF16 R52, R84.reuse, R76, R52 ;  /* 0x0000004c5434723c */ /* 0x040ff00000041834 */
[C---:B------:R-:W-:Y:S01]  /*12280*/  HMMA.16816.F32.BF16 R76, R84.reuse, R78, R48 ;  /* 0x0000004e544c723c */ /* 0x040fe20000041830 */
[----:B------:R-:W-:Y:S07]  /*12290*/  LDSM.16.M88.4 R48, [R195+0xa800] ;  /* 0x00a80000c330783b */ /* 0x000fee0000000200 */
[C---:B---3--:R-:W-:Y:S08]  /*122a0*/  HMMA.16816.F32.BF16 R44, R84.reuse, R72, R44 ;  /* 0x00000048542c723c */ /* 0x048ff0000004182c */
[----:B------:R-:W-:Y:S01]  /*122b0*/  HMMA.16816.F32.BF16 R40, R84, R74, R40 ;  /* 0x0000004a5428723c */ /* 0x000fe20000041828 */
[----:B------:R-:W1:Y:S07]  /*122c0*/  LDSM.16.M88.4 R72, [R198+0x5800] ;  /* 0x00580000c648783b */ /* 0x000e6e0000000200 */
[C---:B--2---:R-:W-:Y:S08]  /*122d0*/  HMMA.16816.F32.BF16 R4, R8.reuse, R16, R4 ;  /* 0x000000100804723c */ /* 0x044ff00000041804 */
[----:B------:R-:W-:Y:S01]  /*122e0*/  HMMA.16816.F32.BF16 R24, R8, R18, R24 ;  /* 0x000000120818723c */ /* 0x000fe20000041818 */
[----:B------:R-:W2:Y:S07]  /*122f0*/  LDSM.16.M88.4 R16, [R195+0xb000] ;  /* 0x00b00000c310783b */ /* 0x000eae0000000200 */
[----:B------:R-:W-:Y:S08]  /*12300*/  HMMA.16816.F32.BF16 R68, R84, R80, R68 ;  /* 0x000000505444723c */ /* 0x000ff00000041844 */
[C---:B------:R-:W-:Y:S08]  /*12310*/  HMMA.16816.F32.BF16 R52, R36.reuse, R28, R52 ;  /* 0x0000001c2434723c */ /* 0x040ff00000041834 */
[----:B------:R-:W-:Y:S01]  /*12320*/  HMMA.16816.F32.BF16 R76, R36, R30, R76 ;  /* 0x0000001e244c723c */ /* 0x000fe2000004184c */
[----:B------:R-:W3:Y:S07]  /*12330*/  LDSM.16.M88.4 R28, [R195+0xb800] ;  /* 0x00b80000c31c783b */ /* 0x000eee0000000200 */
[----:B------:R-:W-:Y:S01]  /*12340*/  HMMA.16816.F32.BF16 R60, R84, R82, R60 ;  /* 0x00000052543c723c */ /* 0x000fe2000004183c */
[----:B------:R-:W-:Y:S01]  /*12350*/  FMUL.FTZ R3, R4, R21 ;  /* 0x0000001504037220 */ /* 0x000fe20000410000 */
[----:B------:R-:W-:-:S04]  /*12360*/  SHF.R.S32.HI R4, RZ, 0x1f, R65 ;  /* 0x0000001fff047819 */ /* 0x000fc80000011441 */
[----:B------:R-:W-:Y:S02]  /*12370*/  LEA.HI R65, R4, R65, RZ, 0x2 ;  /* 0x0000004104417211 */ /* 0x000fe400078f10ff */
[----:B-1----:R-:W-:Y:S02]  /*12380*/  HMMA.16816.F32.BF16 R44, R36, R72, R44 ;  /* 0x00000048242c723c */ /* 0x002fe4000004182c */
[----:B------:R-:W-:-:S06]  /*12390*/  SHF.R.S32.HI R65, RZ, 0x2, R65 ;  /* 0x00000002ff417819 */ /* 0x000fcc0000011441 */
[----:B------:R-:W-:Y:S01]  /*123a0*/  HMMA.16816.F32.BF16 R68, R36, R32, R68 ;  /* 0x000000202444723c */ /* 0x000fe20000041844 */
[----:B------:R-:W-:-:S07]  /*123b0*/  IMAD R64, R64, 0x10, R65 ;  /* 0x0000001040407824 */ /* 0x000fce00078e0241 */
[----:B------:R-:W-:Y:S01]  /*123c0*/  HMMA.16816.F32.BF16 R60, R36, R34, R60 ;  /* 0x00000022243c723c */ /* 0x000fe2000004183c */
[----:B------:R-:W1:Y:S01]  /*123d0*/  LDSM.16.M88.4 R32, [R191+0x4800] ;  /* 0x00480000bf20783b */ /* 0x000e620000000200 */
[----:B------:R-:W-:-:S06]  /*123e0*/  IMAD.IADD R67, R67, 0x1, R64 ;  /* 0x0000000143437824 */ /* 0x000fcc00078e0240 */
[----:B--2---:R-:W-:Y:S01]  /*123f0*/  HMMA.16816.F32.BF16 R52, R12, R16, R52 ;  /* 0x000000100c34723c */ /* 0x004fe20000041834 */
[----:B------:R-:W-:-:S06]  /*12400*/  IADD3 R220, -R57, R59, -R214 ;  /* 0x0000003b39dc7210 */ /* 0x000fcc0007ffe9d6 */
[----:B------:R-:W-:Y:S02]  /*12410*/  IADD3 R17, R59, 0x1, -R214 ;  /* 0x000000013b117810 */ /* 0x000fe40007ffe8d6 */
[----:B------:R-:W-:-:S03]  /*12420*/  LOP3.LUT R134, R134, 0x6, RZ, 0xc0, !PT ;  /* 0x0000000686867812 */ /* 0x000fc600078ec0ff */
[----:B-----5:R-:W-:Y:S01]  /*12430*/  IMAD.IADD R56, R56, 0x1, R17 ;  /* 0x0000000138387824 */ /* 0x020fe200078e0211 */
[C---:B------:R-:W-:Y:S01]  /*12440*/  IADD3 R17, R67.reuse, 0x8, RZ ;  /* 0x0000000843117810 */ /* 0x040fe20007ffe0ff */
[----:B---3--:R-:W-:Y:S01]  /*12450*/  HMMA.16816.F32.BF16 R44, R12, R28, R44 ;  /* 0x0000001c0c2c723c */ /* 0x008fe2000004182c */
[----:B------:R-:W-:-:S03]  /*12460*/  IMAD.IADD R224, R67, 0x1, R220 ;  /* 0x0000000143e07824 */ /* 0x000fc600078e02dc */
[----:B------:R-:W-:-:S03]  /*12470*/  IMAD.IADD R220, R220, 0x1, R17 ;  /* 0x00000001dcdc7824 */ /* 0x000fc600078e0211 */
[----:B------:R-:W-:Y:S01]  /*12480*/  IMAD.IADD R29, R20, 0x1, R134 ;  /* 0x00000001141d7824 */ /* 0x000fe200078e0286 */
[----:B------:R-:W-:Y:S01]  /*12490*/  HMMA.16816.F32.BF16 R40, R36, R74, R40 ;  /* 0x0000004a2428723c */ /* 0x000fe20000041828 */
[----:B------:R-:W-:Y:S01]  /*124a0*/  IMAD.IADD R222, R67, 0x1, R56 ;  /* 0x0000000143de7824 */ /* 0x000fe200078e0238 */
[----:B------:R-:W2:Y:S01]  /*124b0*/  LDSM.16.M88.4 R36, [R191+0x5000] ;  /* 0x00500000bf24783b */ /* 0x000ea20000000200 */
[----:B------:R-:W-:Y:S01]  /*124c0*/  IMAD.IADD R216, R56, 0x1, R17 ;  /* 0x0000000138d87824 */ /* 0x000fe200078e0211 */
[----:B------:R-:W-:Y:S02]  /*124d0*/  IADD3 R17, R29, 0x1, RZ ;  /* 0x000000011d117810 */ /* 0x000fe40007ffe0ff */
[----:B------:R-:W-:Y:S02]  /*124e0*/  IMNMX R224, RZ, R224, !PT ;  /* 0x000000e0ffe07217 */ /* 0x000fe40007800200 */
[----:B------:R-:W-:Y:S01]  /*124f0*/  HMMA.16816.F32.BF16 R76, R12, R18, R76 ;  /* 0x000000120c4c723c */ /* 0x000fe2000004184c */
[----:B------:R-:W-:-:S02]  /*12500*/  IMNMX R220, RZ, R220, !PT ;  /* 0x000000dcffdc7217 */ /* 0x000fc40007800200 */
[----:B------:R-:W-:-:S04]  /*12510*/  IMNMX R222, R222, R59, PT ;  /* 0x0000003bdede7217 */ /* 0x000fc80003800200 */
[----:B------:R-:W-:Y:S01]  /*12520*/  IADD3 R19, R29, 0x8, RZ ;  /* 0x000000081d137810 */ /* 0x000fe20007ffe0ff */
[C---:B------:R-:W-:Y:S01]  /*12530*/  HMMA.16816.F32.BF16 R68, R12.reuse, R48, R68 ;  /* 0x000000300c44723c */ /* 0x040fe20000041844 */
[----:B------:R-:W-:Y:S02]  /*12540*/  IMNMX R216, R216, R59, PT ;  /* 0x0000003bd8d87217 */ /* 0x000fe40003800200 */
[C---:B------:R-:W-:Y:S02]  /*12550*/  ISETP.GE.AND P4, PT, R17.reuse, R224, PT ;  /* 0x000000e01100720c */ /* 0x040fe40003f86270 */
[----:B------:R-:W-:Y:S02]  /*12560*/  ISETP.GE.AND P1, PT, R17, R220, PT ;  /* 0x000000dc1100720c */ /* 0x000fe40003f26270 */
[C---:B------:R-:W-:Y:S01]  /*12570*/  ISETP.GE.AND P0, PT, R19.reuse, R224, PT ;  /* 0x000000e01300720c */ /* 0x040fe20003f06270 */
[----:B------:R-:W-:Y:S01]  /*12580*/  HMMA.16816.F32.BF16 R60, R12, R50, R60 ;  /* 0x000000320c3c723c */ /* 0x000fe2000004183c */
[----:B------:R-:W-:-:S02]  /*12590*/  ISETP.GE.AND P6, PT, R19, R220, PT ;  /* 0x000000dc1300720c */ /* 0x000fc40003fc6270 */
[C---:B------:R-:W-:Y:S02]  /*125a0*/  ISETP.GE.OR P4, PT, R17.reuse, R222, !P4 ;  /* 0x000000de1100720c */ /* 0x040fe40006786670 */
[----:B------:R-:W-:Y:S02]  /*125b0*/  ISETP.GE.OR P1, PT, R17, R216, !P1 ;  /* 0x000000d81100720c */ /* 0x000fe40004f26670 */
[C---:B------:R-:W-:Y:S02]  /*125c0*/  ISETP.GE.OR P0, PT, R19.reuse, R222, !P0 ;  /* 0x000000de1300720c */ /* 0x040fe40004706670 */
[----:B------:R-:W-:Y:S02]  /*125d0*/  ISETP.GE.OR P6, PT, R19, R216, !P6 ;  /* 0x000000d81300720c */ /* 0x000fe400077c6670 */
[----:B------:R-:W3:Y:S05]  /*125e0*/  LDSM.16.M88.4 R16, [R191+0x5800] ;  /* 0x00580000bf10783b */ /* 0x000eea0000000200 */
[----:B-1----:R-:W-:Y:S01]  /*125f0*/  HMMA.16816.F32.BF16 R68, R8, R32, R68 ;  /* 0x000000200844723c */ /* 0x002fe20000041844 */
[----:B------:R-:W-:-:S02]  /*12600*/  FMUL.FTZ R5, R5, R21 ;  /* 0x0000001505057220 */ /* 0x000fc40000410000 */
[-C--:B------:R-:W-:Y:S02]  /*12610*/  FMUL.FTZ R6, R6, R21.reuse ;  /* 0x0000001506067220 */ /* 0x080fe40000410000 */
[----:B------:R-:W-:-:S03]  /*12620*/  FMUL.FTZ R7, R7, R21 ;  /* 0x0000001507077220 */ /* 0x000fc60000410000 */
[C---:B--2---:R-:W-:Y:S08]  /*12630*/  HMMA.16816.F32.BF16 R52, R8.reuse, R36, R52 ;  /* 0x000000240834723c */ /* 0x044ff00000041834 */
[----:B------:R-:W-:Y:S01]  /*12640*/  HMMA.16816.F32.BF16 R60, R8, R34, R60 ;  /* 0x00000022083c723c */ /* 0x000fe2000004183c */
[-C--:B------:R-:W-:Y:S01]  /*12650*/  FMUL.FTZ R24, R24, R21.reuse ;  /* 0x0000001518187220 */ /* 0x080fe20000410000 */
[----:B------:R-:W1:Y:S01]  /*12660*/  MUFU.TANH R5, R5 ;  /* 0x0000000500057308 */ /* 0x000e620000002400 */
[----:B------:R-:W-:-:S02]  /*12670*/  FMUL.FTZ R25, R25, R21 ;  /* 0x0000001519197220 */ /* 0x000fc40000410000 */
[----:B------:R-:W-:-:S03]  /*12680*/  FMUL.FTZ R26, R26, R21 ;  /* 0x000000151a1a7220 */ /* 0x000fc60000410000 */
[----:B------:R-:W-:Y:S02]  /*12690*/  HMMA.16816.F32.BF16 R40, R12, R30, R40 ;  /* 0x0000001e0c28723c */ /* 0x000fe40000041828 */
[----:B------:R-:W-:Y:S01]  /*126a0*/  MUFU.TANH R3, R3 ;  /* 0x0000000300037308 */ /* 0x000fe20000002400 */
[-C--:B------:R-:W-:Y:S02]  /*126b0*/  FMUL.FTZ R33, R68, R21.reuse ;  /* 0x0000001544217220 */ /* 0x080fe40000410000 */
[----:B------:R-:W-:Y:S01]  /*126c0*/  FMUL.FTZ R27, R27, R21 ;  /* 0x000000151b1b7220 */ /* 0x000fe20000410000 */
[----:B------:R-:W-:Y:S01]  /*126d0*/  IADD3 R51, R29, 0x9, RZ ;  /* 0x000000091d337810 */ /* 0x000fe20007ffe0ff */
[----:B------:R-:W-:-:S04]  /*126e0*/  DEPBAR.LE SB0, 0x0 ;  /* 0x000080000000791a */ /* 0x000fc80000000000 */
[----:B------:R-:W2:Y:S01]  /*126f0*/  MUFU.TANH R6, R6 ;  /* 0x0000000600067308 */ /* 0x000ea20000002400 */
[----:B---3--:R-:W-:Y:S01]  /*12700*/  HMMA.16816.F32.BF16 R44, R8, R16, R44 ;  /* 0x00000010082c723c */ /* 0x008fe2000004182c */
[----:B------:R-:W-:-:S06]  /*12710*/  FMUL.FTZ R34, R69, R21 ;  /* 0x0000001545227220 */ /* 0x000fcc0000410000 */
[----:B------:R-:W3:Y:S01]  /*12720*/  MUFU.TANH R7, R7 ;  /* 0x0000000700077308 */ /* 0x000ee20000002400 */
[-C--:B------:R-:W-:Y:S01]  /*12730*/  FMUL.FTZ R48, R70, R21.reuse ;  /* 0x0000001546307220 */ /* 0x080fe20000410000 */
[----:B------:R-:W-:Y:S01]  /*12740*/  ISETP.GE.AND P2, PT, R29, R220, PT ;  /* 0x000000dc1d00720c */ /* 0x000fe20003f46270 */
[----:B------:R-:W-:-:S05]  /*12750*/  FMUL.FTZ R37, R60, R21 ;  /* 0x000000153c257220 */ /* 0x000fca0000410000 */
[----:B------:R-:W4:Y:S01]  /*12760*/  MUFU.TANH R24, R24 ;  /* 0x0000001800187308 */ /* 0x000f220000002400 */
[----:B------:R-:W-:Y:S01]  /*12770*/  HMMA.16816.F32.BF16 R76, R8, R38, R76 ;  /* 0x00000026084c723c */ /* 0x000fe2000004184c */
[----:B------:R-:W-:-:S06]  /*12780*/  ISETP.GE.AND P5, PT, R29, R224, PT ;  /* 0x000000e01d00720c */ /* 0x000fcc0003fa6270 */
[----:B------:R-:W-:Y:S08]  /*12790*/  MUFU.TANH R25, R25 ;  /* 0x0000001900197308 */ /* 0x000ff00000002400 */
[----:B------:R-:W5:Y:S01]  /*127a0*/  MUFU.TANH R26, R26 ;  /* 0x0000001a001a7308 */ /* 0x000f620000002400 */
[----:B------:R-:W-:Y:S01]  /*127b0*/  ISETP.GE.AND P3, PT, R51, R224, PT ;  /* 0x000000e03300720c */ /* 0x000fe20003f66270 */
[----:B------:R-:W-:Y:S01]  /*127c0*/  FMUL.FTZ R35, R71, R21 ;  /* 0x0000001547237220 */ /* 0x000fe20000410000 */
[----:B------:R-:W-:-:S05]  /*127d0*/  ISETP.GE.OR P2, PT, R29, R216, !P2 ;  /* 0x000000d81d00720c */ /* 0x000fca0005746670 */
[----:B------:R-:W3:Y:S01]  /*127e0*/  MUFU.TANH R33, R33 ;  /* 0x0000002100217308 */ /* 0x000ee20000002400 */
[----:B------:R-:W-:Y:S01]  /*127f0*/  IADD3 R49, R29, 0x10, RZ ;  /* 0x000000101d317810 */ /* 0x000fe20007ffe0ff */
[----:B------:R-:W-:Y:S01]  /*12800*/  FMUL.FTZ R36, R61, R21 ;  /* 0x000000153d247220 */ /* 0x000fe20000410000 */
[----:B------:R-:W-:Y:S02]  /*12810*/  ISETP.GE.OR P5, PT, R29, R222, !P5 ;  /* 0x000000de1d00720c */ /* 0x000fe40006fa6670 */
[----:B-1----:R-:W-:-:S03]  /*12820*/  FSEL R32, R5, -INF , !P4 ;  /* 0xff80000005207808 */ /* 0x002fc60006000000 */
[----:B------:R-:W1:Y:S01]  /*12830*/  MUFU.TANH R27, R27 ;  /* 0x0000001b001b7308 */ /* 0x000e620000002400 */
[----:B------:R-:W-:Y:S01]  /*12840*/  IADD3 R5, R29, 0x11, RZ ;  /* 0x000000111d057810 */ /* 0x000fe20007ffe0ff */
[----:B------:R-:W-:Y:S01]  /*12850*/  FMUL.FTZ R62, R62, R21 ;  /* 0x000000153e3e7220 */ /* 0x000fe20000410000 */
[----:B--2---:R-:W-:Y:S02]  /*12860*/  FSEL R28, R6, -INF , !P2 ;  /* 0xff800000061c7808 */ /* 0x004fe40005000000 */
[----:B------:R-:W-:-:S03]  /*12870*/  ISETP.GE.OR P3, PT, R51, R222, !P3 ;  /* 0x000000de3300720c */ /* 0x000fc60005f66670 */
[----:B------:R-:W-:Y:S01]  /*12880*/  MUFU.TANH R34, R34 ;  /* 0x0000002200227308 */ /* 0x000fe20000002400 */
[----:B------:R-:W-:Y:S01]  /*12890*/  ISETP.GE.AND P2, PT, R49, R224, PT ;  /* 0x000000e03100720c */ /* 0x000fe20003f46270 */
[----:B------:R-:W-:Y:S01]  /*128a0*/  FMUL.FTZ R55, R55, R21 ;  /* 0x0000001537377220 */ /* 0x000fe20000410000 */
[----:B------:R-:W-:-:S05]  /*128b0*/  IADD3 R13, R29, 0x18, RZ ;  /* 0x000000181d0d7810 */ /* 0x000fca0007ffe0ff */
[----:B------:R-:W2:Y:S01]  /*128c0*/  MUFU.TANH R48, R48 ;  /* 0x0000003000307308 */ /* 0x000ea20000002400 */
[----:B------:R-:W-:Y:S01]  /*128d0*/  FSEL R3, R3, -INF , !P5 ;  /* 0xff80000003037808 */ /* 0x000fe20006800000 */
[----:B------:R-:W-:Y:S01]  /*128e0*/  HMMA.16816.F32.BF16 R40, R8, R18, R40 ;  /* 0x000000120828723c */ /* 0x000fe20000041828 */
[----:B---3--:R-:W-:-:S05]  /*128f0*/  FSEL R31, R7, -INF , !P1 ;  /* 0xff800000071f7808 */ /* 0x008fca0004800000 */
[----:B------:R-:W3:Y:S01]  /*12900*/  MUFU.TANH R37, R37 ;  /* 0x0000002500257308 */ /* 0x000ee20000002400 */
[----:B----4-:R-:W-:Y:S02]  /*12910*/  FSEL R24, R24, -INF , !P0 ;  /* 0xff80000018187808 */ /* 0x010fe40004000000 */
[----:B------:R-:W-:Y:S02]  /*12920*/  ISETP.GE.AND P5, PT, R51, R220, PT ;  /* 0x000000dc3300720c */ /* 0x000fe40003fa6270 */
[C---:B------:R-:W-:Y:S02]  /*12930*/  ISETP.GE.AND P1, PT, R5.reuse, R224, PT ;  /* 0x000000e00500720c */ /* 0x040fe40003f26270 */
[----:B------:R-:W-:Y:S01]  /*12940*/  ISETP.GE.AND P0, PT, R5, R220, PT ;  /* 0x000000dc0500720c */ /* 0x000fe20003f06270 */
[----:B------:R-:W4:Y:S01]  /*12950*/  MUFU.TANH R35, R35 ;  /* 0x0000002300237308 */ /* 0x000f220000002400 */
[----:B-----5:R-:W-:Y:S02]  /*12960*/  FSEL R26, R26, -INF , !P6 ;  /* 0xff8000001a1a7808 */ /* 0x020fe40007000000 */
[----:B------:R-:W-:-:S02]  /*12970*/  FSEL R25, R25, -INF , !P3 ;  /* 0xff80000019197808 */ /* 0x000fc40005800000 */
[C---:B------:R-:W-:Y:S02]  /*12980*/  ISETP.GE.AND P4, PT, R49.reuse, R220, PT ;  /* 0x000000dc3100720c */ /* 0x040fe40003f86270 */
[----:B------:R-:W-:Y:S01]  /*12990*/  ISETP.GE.OR P2, PT, R49, R222, !P2 ;  /* 0x000000de3100720c */ /* 0x000fe20005746670 */
[----:B------:R-:W-:Y:S01]  /*129a0*/  MUFU.TANH R36, R36 ;  /* 0x0000002400247308 */ /* 0x000fe20000002400 */
[C---:B------:R-:W-:Y:S02]  /*129b0*/  ISETP.GE.AND P6, PT, R13.reuse, R224, PT ;  /* 0x000000e00d00720c */ /* 0x040fe40003fc6270 */
[----:B------:R-:W-:Y:S01]  /*129c0*/  ISETP.GE.AND P3, PT, R13, R220, PT ;  /* 0x000000dc0d00720c */ /* 0x000fe20003f66270 */
[----:B------:R-:W-:Y:S01]  /*129d0*/  FMUL.FTZ R38, R63, R21 ;  /* 0x000000153f267220 */ /* 0x000fe20000410000 */
[----:B------:R-:W-:-:S03]  /*129e0*/  ISETP.GE.OR P5, PT, R51, R216, !P5 ;  /* 0x000000d83300720c */ /* 0x000fc60006fa6670 */
[----:B------:R-:W5:Y:S01]  /*129f0*/  MUFU.TANH R39, R62 ;  /* 0x0000003e00277308 */ /* 0x000f620000002400 */
[----:B------:R-:W-:Y:S01]  /*12a00*/  ISETP.GE.OR P1, PT, R5, R222, !P1 ;  /* 0x000000de0500720c */ /* 0x000fe20004f26670 */
[-C--:B------:R-:W-:Y:S01]  /*12a10*/  FMUL.FTZ R53, R53, R21.reuse ;  /* 0x0000001535357220 */ /* 0x080fe20000410000 */
[----:B------:R-:W-:Y:S01]  /*12a20*/  ISETP.GE.OR P0, PT, R5, R216, !P0 ;  /* 0x000000d80500720c */ /* 0x000fe20004706670 */
[----:B------:R-:W-:Y:S01]  /*12a30*/  FMUL.FTZ R54, R54, R21 ;  /* 0x0000001536367220 */ /* 0x000fe20000410000 */
[----:B------:R-:W-:-:S03]  /*12a40*/  IADD3 R5, R29, 0x19, RZ ;  /* 0x000000191d057810 */ /* 0x000fc60007ffe0ff */
[----:B------:R-:W2:Y:S01]  /*12a50*/  MUFU.TANH R171, R55 ;  /* 0x0000003700ab7308 */ /* 0x000ea20000002400 */
[-C--:B------:R-:W-:Y:S01]  /*12a60*/  FMUL.FTZ R52, R52, R21.reuse ;  /* 0x0000001534347220 */ /* 0x080fe20000410000 */
[----:B------:R-:W-:Y:S02]  /*12a70*/  ISETP.GE.OR P4, PT, R49, R216, !P4 ;  /* 0x000000d83100720c */ /* 0x000fe40006786670 */
[C---:B------:R-:W-:Y:S02]  /*12a80*/  ISETP.GE.OR P6, PT, R13.reuse, R222, !P6 ;  /* 0x000000de0d00720c */ /* 0x040fe400077c6670 */
[----:B------:R-:W-:Y:S02]  /*12a90*/  ISETP.GE.OR P3, PT, R13, R216, !P3 ;  /* 0x000000d80d00720c */ /* 0x000fe40005f66670 */
[----:B------:R-:W-:Y:S01]  /*12aa0*/  FSEL R15, R33, -INF , !P2 ;  /* 0xff800000210f7808 */ /* 0x000fe20005000000 */
[----:B------:R-:W-:Y:S01]  /*12ab0*/  FMUL.FTZ R45, R45, R21 ;  /* 0x000000152d2d7220 */ /* 0x000fe20000410000 */
[----:B------:R-:W-:-:S02]  /*12ac0*/  IADD3 R13, R29, 0x20, RZ ;  /* 0x000000201d0d7810 */ /* 0x000fc40007ffe0ff */
[----:B------:R-:W-:Y:S01]  /*12ad0*/  IADD3 R33, R29, 0x21, RZ ;  /* 0x000000211d217810 */ /* 0x000fe20007ffe0ff */
[----:B------:R-:W-:Y:S01]  /*12ae0*/  MUFU.TANH R165, R53 ;  /* 0x0000003500a57308 */ /* 0x000fe20000002400 */
[----:B-1----:R-:W-:Y:S02]  /*12af0*/  FSEL R27, R27, -INF , !P5 ;  /* 0xff8000001b1b7808 */ /* 0x002fe40006800000 */
[----:B------:R-:W-:Y:S02]  /*12b00*/  ISETP.GE.AND P5, PT, R5, R224, PT ;  /* 0x000000e00500720c */ /* 0x000fe40003fa6270 */
[----:B--2---:R-:W-:Y:S02]  /*12b10*/  FSEL R14, R48, -INF , !P4 ;  /* 0xff800000300e7808 */ /* 0x004fe40006000000 */
[----:B------:R-:W-:Y:S01]  /*12b20*/  FSEL R7, R34, -INF , !P1 ;  /* 0xff80000022077808 */ /* 0x000fe20004800000 */
[----:B------:R-:W1:Y:S01]  /*12b30*/  MUFU.TANH R168, R54 ;  /* 0x0000003600a87308 */ /* 0x000e620000002400 */
[----:B---3--:R-:W-:-:S02]  /*12b40*/  FSEL R6, R37, -INF , !P6 ;  /* 0xff80000025067808 */ /* 0x008fc40007000000 */
[C---:B------:R-:W-:Y:S02]  /*12b50*/  ISETP.GE.AND P4, PT, R13.reuse, R224, PT ;  /* 0x000000e00d00720c */ /* 0x040fe40003f86270 */
[-C--:B------:R-:W-:Y:S02]  /*12b60*/  ISETP.GE.AND P1, PT, R13, R220.reuse, PT ;  /* 0x000000dc0d00720c */ /* 0x080fe40003f26270 */
[-C--:B------:R-:W-:Y:S01]  /*12b70*/  ISETP.GE.AND P6, PT, R33, R220.reuse, PT ;  /* 0x000000dc2100720c */ /* 0x080fe20003fc6270 */
[----:B------:R-:W2:Y:S01]  /*12b80*/  MUFU.TANH R38, R38 ;  /* 0x0000002600267308 */ /* 0x000ea20000002400 */
[C---:B------:R-:W-:Y:S02]  /*12b90*/  ISETP.GE.AND P2, PT, R5.reuse, R220, PT ;  /* 0x000000dc0500720c */ /* 0x040fe40003f46270 */
[----:B------:R-:W-:-:S05]  /*12ba0*/  ISETP.GE.OR P5, PT, R5, R222, !P5 ;  /* 0x000000de0500720c */ /* 0x000fca0006fa6670 */
[----:B------:R-:W3:Y:S01]  /*12bb0*/  MUFU.TANH R160, R52 ;  /* 0x0000003400a07308 */ /* 0x000ee20000002400 */
[----:B------:R-:W-:Y:S01]  /*12bc0*/  IADD3 R17, R29, 0x28, RZ ;  /* 0x000000281d117810 */ /* 0x000fe20007ffe0ff */
[-C--:B------:R-:W-:Y:S01]  /*12bd0*/  FMUL.FTZ R76, R76, R21.reuse ;  /* 0x000000154c4c7220 */ /* 0x080fe20000410000 */
[----:B------:R-:W-:Y:S01]  /*12be0*/  ISETP.GE.OR P4, PT, R13, R222, !P4 ;  /* 0x000000de0d00720c */ /* 0x000fe20006786670 */
[----:B------:R-:W-:Y:S01]  /*12bf0*/  FMUL.FTZ R77, R77, R21 ;  /* 0x000000154d4d7220 */ /* 0x000fe20000410000 */
[----:B------:R-:W-:-:S03]  /*12c00*/  ISETP.GE.OR P1, PT, R13, R216, !P1 ;  /* 0x000000d80d00720c */ /* 0x000fc60004f26670 */
[----:B------:R-:W1:Y:S01]  /*12c10*/  MUFU.TANH R174, R45 ;  /* 0x0000002d00ae7308 */ /* 0x000e620000002400 */
[-C--:B------:R-:W-:Y:S01]  /*12c20*/  FMUL.FTZ R78, R78, R21.reuse ;  /* 0x000000154e4e7220 */ /* 0x080fe20000410000 */
[-C--:B------:R-:W-:Y:S01]  /*12c30*/  ISETP.GE.OR P6, PT, R33, R216.reuse, !P6 ;  /* 0x000000d82100720c */ /* 0x080fe200077c6670 */
[-C--:B------:R-:W-:Y:S01]  /*12c40*/  FMUL.FTZ R79, R79, R21.reuse ;  /* 0x000000154f4f7220 */ /* 0x080fe20000410000 */
[----:B------:R-:W-:Y:S01]  /*12c50*/  ISETP.GE.OR P2, PT, R5, R216, !P2 ;  /* 0x000000d80500720c */ /* 0x000fe20005746670 */
[----:B------:R-:W-:Y:S01]  /*12c60*/  FMUL.FTZ R44, R44, R21 ;  /* 0x000000152c2c7220 */ /* 0x000fe20000410000 */
[----:B----4-:R-:W-:Y:S02]  /*12c70*/  FSEL R13, R35, -INF , !P0 ;  /* 0xff800000230d7808 */ /* 0x010fe40004000000 */
[----:B------:R-:W-:Y:S02]  /*12c80*/  IADD3 R11, R29, 0x31, RZ ;  /* 0x000000311d0b7810 */ /* 0x000fe40007ffe0ff */
[----:B------:R-:W-:-:S02]  /*12c90*/  ISETP.GE.AND P0, PT, R33, R224, PT ;  /* 0x000000e02100720c */ /* 0x000fc40003f06270 */
[----:B-----5:R-:W-:Y:S02]  /*12ca0*/  FSEL R12, R39, -INF , !P3 ;  /* 0xff800000270c7808 */ /* 0x020fe40005800000 */
[----:B------:R-:W-:Y:S01]  /*12cb0*/  FSEL R5, R36, -INF , !P5 ;  /* 0xff80000024057808 */ /* 0x000fe20006800000 */
[----:B------:R-:W4:Y:S01]  /*12cc0*/  MUFU.TANH R162, R76 ;  /* 0x0000004c00a27308 */ /* 0x000f220000002400 */
[C---:B------:R-:W-:Y:S01]  /*12cd0*/  ISETP.GE.AND P3, PT, R17.reuse, R224, PT ;  /* 0x000000e01100720c */ /* 0x040fe20003f66270 */
[----:B------:R-:W-:Y:S01]  /*12ce0*/  FMUL.FTZ R46, R46, R21 ;  /* 0x000000152e2e7220 */ /* 0x000fe20000410000 */
[----:B------:R-:W-:Y:S02]  /*12cf0*/  ISETP.GE.AND P5, PT, R17, R220, PT ;  /* 0x000000dc1100720c */ /* 0x000fe40003fa6270 */
[----:B------:R-:W-:Y:S02]  /*12d00*/  FSEL R171, R171, -INF , !P6 ;  /* 0xff800000abab7808 */ /* 0x000fe40007000000 */
[----:B------:R-:W-:Y:S01]  /*12d10*/  ISETP.GE.AND P6, PT, R11, R224, PT ;  /* 0x000000e00b00720c */ /* 0x000fe20003fc6270 */
[----:B------:R-:W-:Y:S01]  /*12d20*/  MUFU.TANH R167, R77 ;  /* 0x0000004d00a77308 */ /* 0x000fe20000002400 */
[----:B------:R-:W-:-:S02]  /*12d30*/  ISETP.GE.OR P0, PT, R33, R222, !P0 ;  /* 0x000000de2100720c */ /* 0x000fc40004706670 */
[C---:B------:R-:W-:Y:S02]  /*12d40*/  ISETP.GE.OR P3, PT, R17.reuse, R222, !P3 ;  /* 0x000000de1100720c */ /* 0x040fe40005f66670 */
[----:B------:R-:W-:-:S03]  /*12d50*/  ISETP.GE.OR P5, PT, R17, R216, !P5 ;  /* 0x000000d81100720c */ /* 0x000fc60006fa6670 */
[----:B------:R-:W5:Y:S01]  /*12d60*/  MUFU.TANH R170, R78 ;  /* 0x0000004e00aa7308 */ /* 0x000f620000002400 */
[----:B------:R-:W-:Y:S01]  /*12d70*/  IADD3 R9, R29, 0x30, RZ ;  /* 0x000000301d097810 */ /* 0x000fe20007ffe0ff */
[----:B------:R-:W-:Y:S01]  /*12d80*/  FMUL.FTZ R47, R47, R21 ;  /* 0x000000152f2f7220 */ /* 0x000fe20000410000 */
[----:B------:R-:W-:-:S05]  /*12d90*/  IADD3 R17, R29, 0x29, RZ ;  /* 0x000000291d117810 */ /* 0x000fca0007ffe0ff */
[----:B------:R-:W2:Y:S01]  /*12da0*/  MUFU.TANH R175, R79 ;  /* 0x0000004f00af7308 */ /* 0x000ea20000002400 */
[----:B------:R-:W-:Y:S01]  /*12db0*/  ISETP.GE.OR P6, PT, R11, R222, !P6 ;  /* 0x000000de0b00720c */ /* 0x000fe200077c6670 */
[----:B------:R-:W-:-:S06]  /*12dc0*/  FMUL.FTZ R40, R40, R21 ;  /* 0x0000001528287220 */ /* 0x000fcc0000410000 */
[----:B------:R-:W4:Y:S01]  /*12dd0*/  MUFU.TANH R176, R44 ;  /* 0x0000002c00b07308 */ /* 0x000f220000002400 */
[-C--:B------:R-:W-:Y:S01]  /*12de0*/  FMUL.FTZ R41, R41, R21.reuse ;  /* 0x0000001529297220 */ /* 0x080fe20000410000 */
[----:B-1----:R-:W-:Y:S01]  /*12df0*/  FSEL R168, R168, -INF , !P1 ;  /* 0xff800000a8a87808 */ /* 0x002fe20004800000 */
[-C--:B------:R-:W-:Y:S01]  /*12e00*/  FMUL.FTZ R42, R42, R21.reuse ;  /* 0x000000152a2a7220 */ /* 0x080fe20000410000 */
[----:B------:R-:W-:Y:S01]  /*12e10*/  FSEL R165, R165, -INF , !P0 ;  /* 0xff800000a5a57808 */ /* 0x000fe20004000000 */
[----:B------:R-:W-:-:S03]  /*12e20*/  FMUL.FTZ R43, R43, R21 ;  /* 0x000000152b2b7220 */ /* 0x000fc60000410000 */
[----:B------:R-:W1:Y:S01]  /*12e30*/  MUFU.TANH R146, R46 ;  /* 0x0000002e00927308 */ /* 0x000e620000002400 */
[----:B--2---:R-:W-:Y:S02]  /*12e40*/  FSEL R8, R38, -INF , !P2 ;  /* 0xff80000026087808 */ /* 0x004fe40005000000 */
[----:B---3--:R-:W-:Y:S02]  /*12e50*/  FSEL R160, R160, -INF , !P4 ;  /* 0xff800000a0a07808 */ /* 0x008fe40006000000 */
[C---:B------:R-:W-:Y:S02]  /*12e60*/  ISETP.GE.AND P1, PT, R9.reuse, R224, PT ;  /* 0x000000e00900720c */ /* 0x040fe40003f26270 */
[----:B------:R-:W-:Y:S01]  /*12e70*/  ISETP.GE.AND P0, PT, R9, R220, PT ;  /* 0x000000dc0900720c */ /* 0x000fe20003f06270 */
[----:B------:R-:W2:Y:S01]  /*12e80*/  MUFU.TANH R145, R47 ;  /* 0x0000002f00917308 */ /* 0x000ea20000002400 */
[C---:B------:R-:W-:Y:S02]  /*12e90*/  ISETP.GE.AND P2, PT, R17.reuse, R224, PT ;  /* 0x000000e01100720c */ /* 0x040fe40003f46270 */
[----:B------:R-:W-:-:S02]  /*12ea0*/  ISETP.GE.AND P4, PT, R17, R220, PT ;  /* 0x000000dc1100720c */ /* 0x000fc40003f86270 */
[----:B------:R-:W-:Y:S02]  /*12eb0*/  FSEL R174, R174, -INF , !P6 ;  /* 0xff800000aeae7808 */ /* 0x000fe40007000000 */
[----:B------:R-:W-:Y:S01]  /*12ec0*/  ISETP.GT.AND P6, PT, R223, R206, PT ;  /* 0x000000cedf00720c */ /* 0x000fe20003fc4270 */
[----:B------:R-:W3:Y:S01]  /*12ed0*/  MUFU.TANH R172, R40 ;  /* 0x0000002800ac7308 */ /* 0x000ee20000002400 */
        /* <DEDUP_REMOVED lines=9> */
[----:B----4-:R-:W-:Y:S02]  /*12f70*/  FSEL R162, R162, -INF , !P3 ;  /* 0xff800000a2a27808 */ /* 0x010fe40005800000 */
[----:B-----5:R-:W-:Y:S02]  /*12f80*/  FSEL R170, R170, -INF , !P5 ;  /* 0xff800000aaaa7808 */ /* 0x020fe40006800000 */
[----:B------:R-:W-:Y:S02]  /*12f90*/  FSEL R167, R167, -INF , !P2 ;  /* 0xff800000a7a77808 */ /* 0x000fe40005000000 */
[----:B------:R-:W-:Y:S02]  /*12fa0*/  FSEL R175, R175, -INF , !P4 ;  /* 0xff800000afaf7808 */ /* 0x000fe40006000000 */
[----:B------:R-:W-:Y:S02]  /*12fb0*/  FSEL R176, R176, -INF , !P1 ;  /* 0xff800000b0b07808 */ /* 0x000fe40004800000 */
[----:B------:R-:W-:-:S02]  /*12fc0*/  ISETP.GE.AND P3, PT, R11, R220, PT ;  /* 0x000000dc0b00720c */ /* 0x000fc40003f66270 */
[C---:B------:R-:W-:Y:S02]  /*12fd0*/  ISETP.GE.AND P5, PT, R9.reuse, R224, PT ;  /* 0x000000e00900720c */ /* 0x040fe40003fa6270 */
[----:B------:R-:W-:Y:S02]  /*12fe0*/  ISETP.GE.AND P2, PT, R9, R220, PT ;  /* 0x000000dc0900720c */ /* 0x000fe40003f46270 */
[C---:B------:R-:W-:Y:S02]  /*12ff0*/  ISETP.GE.AND P4, PT, R29.reuse, R224, PT ;  /* 0x000000e01d00720c */ /* 0x040fe40003f86270 */
[----:B------:R-:W-:Y:S02]  /*13000*/  ISETP.GE.AND P1, PT, R29, R220, PT ;  /* 0x000000dc1d00720c */ /* 0x000fe40003f26270 */
[----:B-1----:R-:W-:Y:S01]  /*13010*/  FSEL R146, R146, -INF , !P0 ;  /* 0xff80000092927808 */ /* 0x002fe20004000000 */
        /* <DEDUP_REMOVED lines=20> */
[----:B--2---:R-:W-:Y:S02]  /*13160*/  FSEL R145, R145, -INF , !P3 ;  /* 0xff80000091917808 */ /* 0x004fe40005800000 */
[----:B---3--:R-:W-:Y:S02]  /*13170*/  FSEL R172, R172, -INF , !P5 ;  /* 0xff800000acac7808 */ /* 0x008fe40006800000 */
        /* <DEDUP_REMOVED lines=67> */
.L_x_7148:
[----:B------:R-:W2:Y:S02]  /*135b0*/  LD.E R11, [R22.64+0x38] ;  /* 0x00003806160b7980 */ /* 0x000ea4000c101900 */
[----:B--2---:R-:W-:-:S04]  /*135c0*/  LEA R11, -R11, RZ, 0x6 ;  /* 0x000000ff0b0b7211 */ /* 0x004fc800078e31ff */
[----:B------:R-:W-:Y:S02]  /*135d0*/  SHF.R.S32.HI R16, RZ, 0x1f, R11 ;  /* 0x0000001fff107819 */ /* 0x000fe4000001140b */
.L_x_7149:
[----:B------:R-:W-:Y:S05]  /*135e0*/  BSYNC B0 ;  /* 0x0000000000007941 */ /* 0x000fea0003800000 */
.L_x_7147:
        /* <DEDUP_REMOVED lines=27> */
.L_x_7146:
[----:B------:R-:W-:Y:S05]  /*137a0*/  BSYNC B1 ;  /* 0x0000000000017941 */ /* 0x000fea0003800000 */
.L_x_7145:
        /* <DEDUP_REMOVED lines=48> */
[----:B------:R-:W-:-:S05]  /*13ab0*/  FMNMX.FTZ R17, R164, R17, !PT ;  /* 0x00000011a4117209 */ /* 0x000fca0007810000 */
[----:B------:R-:W2:Y:S01]  /*13ac0*/  SHFL.BFLY PT, R10, R17, 0x2, 0x1f ;  /* 0x0c401f00110a7f89 */ /* 0x000ea200000e0000 */
[----:B-1----:R-:W-:-:S05]  /*13ad0*/  FMNMX.FTZ R11, R16, R11, !PT ;  /* 0x0000000b100b7209 */ /* 0x002fca0007810000 */
[----:B------:R-:W1:Y:S01]  /*13ae0*/  SHFL.BFLY PT, R132, R11, 0x1, 0x1f ;  /* 0x0c201f000b847f89 */ /* 0x000e6200000e0000 */
[----:B--2---:R-:W-:-:S03]  /*13af0*/  FMNMX.FTZ R10, R17, R10, !PT ;  /* 0x0000000a110a7209 */ /* 0x004fc60007810000 */
[----:B------:R-:W-:Y:S04]  /*13b00*/  LDSM.16.MT88.4 R16, [R203+0xe800] ;  /* 0x00e80000cb10783b */ /* 0x000fe80000004200 */
[----:B------:R-:W2:Y:S01]  /*13b10*/  SHFL.BFLY PT, R9, R10, 0x1, 0x1f ;  /* 0x0c201f000a097f89 */ /* 0x000ea200000e0000 */
[----:B-1----:R-:W-:-:S04]  /*13b20*/  FMNMX.FTZ R132, R11, R132, !PT ;  /* 0x000000840b847209 */ /* 0x002fc80007810000 */
[----:B------:R-:W-:Y:S01]  /*13b30*/  FSETP.NEU.FTZ.AND P1, PT, R132, -INF , PT ;  /* 0xff8000008400780b */ /* 0x000fe20003f3d000 */
[----:B---3--:R-:W-:-:S05]  /*13b40*/  FMUL.FTZ R173, R166, R132 ;  /* 0x00000084a6ad7220 */ /* 0x008fca0000410000 */
[----:B------:R-:W-:-:S05]  /*13b50*/  FSEL R173, R173, RZ, P1 ;  /* 0x000000ffadad7208 */ /* 0x000fca0000800000 */
[-CC-:B------:R-:W-:Y:S01]  /*13b60*/  FFMA.FTZ R159, R3, R166.reuse, -R173.reuse ;  /* 0x000000a6039f7223 */ /* 0x180fe200000108ad */
[----:B--2---:R-:W-:Y:S01]  /*13b70*/  FMNMX.FTZ R3, R10, R9, !PT ;  /* 0x000000090a037209 */ /* 0x004fe20007810000 */
[-CC-:B------:R-:W-:Y:S02]  /*13b80*/  FFMA.FTZ R156, R32, R166.reuse, -R173.reuse ;  /* 0x000000a6209c7223 */ /* 0x180fe400000108ad */
[-CC-:B------:R-:W-:Y:S01]  /*13b90*/  FFMA.FTZ R154, R24, R166.reuse, -R173.reuse ;  /* 0x000000a6189a7223 */ /* 0x180fe200000108ad */
[----:B------:R-:W-:Y:S01]  /*13ba0*/  FSETP.NEU.FTZ.AND P1, PT, R3, -INF , PT ;  /* 0xff8000000300780b */ /* 0x000fe20003f3d000 */
[----:B------:R-:W-:Y:S01]  /*13bb0*/  FMUL.FTZ R169, R166, R3 ;  /* 0x00000003a6a97220 */ /* 0x000fe20000410000 */
[----:B------:R-:W-:Y:S01]  /*13bc0*/  MUFU.EX2 R159, R159 ;  /* 0x0000009f009f7308 */ /* 0x000fe20000000800 */
[-CC-:B------:R-:W-:Y:S01]  /*13bd0*/  FFMA.FTZ R151, R25, R166.reuse, -R173.reuse ;  /* 0x000000a619977223 */ /* 0x180fe200000108ad */
[----:B------:R-:W-:Y:S01]  /*13be0*/  LDSM.16.MT88.4 R32, [R203+0xc800] ;  /* 0x00c80000cb20783b */ /* 0x000fe20000004200 */
[-CC-:B------:R-:W-:Y:S01]  /*13bf0*/  FFMA.FTZ R150, R7, R166.reuse, -R173.reuse ;  /* 0x000000a607967223 */ /* 0x180fe200000108ad */
[----:B------:R-:W-:Y:S01]  /*13c00*/  FSEL R169, R169, RZ, P1 ;  /* 0x000000ffa9a97208 */ /* 0x000fe20000800000 */
[----:B------:R-:W-:-:S02]  /*13c10*/  FFMA.FTZ R149, R6, R166, -R173 ;  /* 0x000000a606957223 */ /* 0x000fc400000108ad */
[-C--:B------:R-:W-:Y:S01]  /*13c20*/  FFMA.FTZ R2, R5, R166.reuse, -R173 ;  /* 0x000000a605027223 */ /* 0x080fe200000108ad */
[----:B------:R-:W1:Y:S01]  /*13c30*/  MUFU.EX2 R156, R156 ;  /* 0x0000009c009c7308 */ /* 0x000e620000000800 */
[-CC-:B------:R-:W-:Y:S01]  /*13c40*/  FFMA.FTZ R158, R28, R166.reuse, -R169.reuse ;  /* 0x000000a61c9e7223 */ /* 0x180fe200000108a9 */
[----:B------:R-:W2:Y:S01]  /*13c50*/  LDSM.16.MT88.4 R4, [R202+0x10000] ;  /* 0x01000000ca04783b */ /* 0x000ea20000004200 */
[-CC-:B------:R-:W-:Y:S02]  /*13c60*/  FFMA.FTZ R161, R31, R166.reuse, -R169.reuse ;  /* 0x000000a61fa17223 */ /* 0x180fe400000108a9 */
[-CC-:B------:R-:W-:Y:S01]  /*13c70*/  FFMA.FTZ R163, R26, R166.reuse, -R169.reuse ;  /* 0x000000a61aa37223 */ /* 0x180fe200000108a9 */
[----:B------:R-:W-:Y:S01]  /*13c80*/  LDSM.16.MT88.4 R28, [R202+0xc800] ;  /* 0x00c80000ca1c783b */ /* 0x000fe20000004200 */
[-CC-:B------:R-:W-:Y:S01]  /*13c90*/  FFMA.FTZ R152, R27, R166.reuse, -R169.reuse ;  /* 0x000000a61b987223 */ /* 0x180fe200000108a9 */
[----:B------:R-:W-:Y:S01]  /*13ca0*/  MUFU.EX2 R154, R154 ;  /* 0x0000009a009a7308 */ /* 0x000fe20000000800 */
[-C--:B------:R-:W-:Y:S01]  /*13cb0*/  FFMA.FTZ R0, R8, R166.reuse, -R169 ;  /* 0x000000a608007223 */ /* 0x080fe200000108a9 */
[----:B------:R-:W-:Y:S01]  /*13cc0*/  LDSM.16.MT88.4 R24, [R204+0xe800] ;  /* 0x00e80000cc18783b */ /* 0x000fe20000004200 */
[----:B------:R-:W-:-:S02]  /*13cd0*/  FFMA.FTZ R157, R15, R166, -R173 ;  /* 0x000000a60f9d7223 */ /* 0x000fc400000108ad */
[-CC-:B------:R-:W-:Y:S01]  /*13ce0*/  FFMA.FTZ R155, R14, R166.reuse, -R169.reuse ;  /* 0x000000a60e9b7223 */ /* 0x180fe200000108a9 */
[----:B------:R-:W3:Y:S01]  /*13cf0*/  LDSM.16.MT88.4 R8, [R205+0xe800] ;  /* 0x00e80000cd08783b */ /* 0x000ee20000004200 */
[-CC-:B------:R-:W-:Y:S01]  /*13d00*/  FFMA.FTZ R148, R13, R166.reuse, -R169.reuse ;  /* 0x000000a60d947223 */ /* 0x180fe200000108a9 */
[----:B------:R-:W4:Y:S01]  /*13d10*/  MUFU.EX2 R151, R151 ;  /* 0x0000009700977308 */ /* 0x000f220000000800 */
[----:B-1----:R-:W-:Y:S01]  /*13d20*/  F2FP.BF16.PACK_AB R96, R156, R159 ;  /* 0x0000009f9c60723e */ /* 0x002fe200000010ff */
[-C--:B------:R-:W-:Y:S02]  /*13d30*/  FFMA.FTZ R153, R12, R166.reuse, -R169 ;  /* 0x000000a60c997223 */ /* 0x080fe400000108a9 */
[----:B------:R-:W1:Y:S01]  /*13d40*/  LDSM.16.MT88.4 R12, [R202+0xe800] ;  /* 0x00e80000ca0c783b */ /* 0x000e620000004200 */
[-CC-:B------:R-:W-:Y:S02]  /*13d50*/  FFMA.FTZ R160, R160, R166.reuse, -R173.reuse ;  /* 0x000000a6a0a07223 */ /* 0x180fe400000108ad */
[-CC-:B------:R-:W-:Y:S01]  /*13d60*/  FFMA.FTZ R165, R165, R166.reuse, -R173.reuse ;  /* 0x000000a6a5a57223 */ /* 0x180fe200000108ad */
[----:B------:R-:W-:Y:S01]  /*13d70*/  MUFU.EX2 R158, R158 ;  /* 0x0000009e009e7308 */ /* 0x000fe20000000800 */
[----:B------:R-:W-:-:S02]  /*13d80*/  FFMA.FTZ R162, R162, R166, -R173 ;  /* 0x000000a6a2a27223 */ /* 0x000fc400000108ad */
[-C--:B------:R-:W-:Y:S02]  /*13d90*/  FFMA.FTZ R167, R167, R166.reuse, -R173 ;  /* 0x000000a6a7a77223 */ /* 0x080fe400000108ad */
[-CC-:B------:R-:W-:Y:S02]  /*13da0*/  FFMA.FTZ R168, R168, R166.reuse, -R169.reuse ;  /* 0x000000a6a8a87223 */ /* 0x180fe400000108a9 */
[--C-:B------:R-:W-:Y:S01]  /*13db0*/  FFMA.FTZ R171, R171, R166, -R169.reuse ;  /* 0x000000a6abab7223 */ /* 0x100fe200000108a9 */
        /* <DEDUP_REMOVED lines=69> */
[C---:B--2---:R-:W-:Y:S07]  /*14210*/  HMMA.16816.F32.BF16 R92, R96.reuse, R4, RZ ;  /* 0x00000004605c723c */ /* 0x044fee00000418ff */
        /* <DEDUP_REMOVED lines=210> */
.L_x_7152:
[----:B------:R-:W-:Y:S02]  /*14f40*/  ULDC.64 UR4, c[0x0][0x118] ;  /* 0x0000460000047ab9 */ /* 0x000fe40000000a00 */
[----:B------:R-:W2:Y:S02]  /*14f50*/  LD.E R4, [R240.64+0x40] ;  /* 0x00004004f0047980 */ /* 0x000ea4000c101900 */
[----:B--2---:R-:W-:-:S04]  /*14f60*/  LEA R4, -R4, RZ, 0x6 ;  /* 0x000000ff04047211 */ /* 0x004fc800078e31ff */
[----:B------:R-:W-:Y:S02]  /*14f70*/  SHF.R.S32.HI R2, RZ, 0x1f, R4 ;  /* 0x0000001fff027819 */ /* 0x000fe40000011404 */
.L_x_7153:
[----:B------:R-:W-:Y:S05]  /*14f80*/  BSYNC B0 ;  /* 0x0000000000007941 */ /* 0x000fea0003800000 */
.L_x_7151:
        /* <DEDUP_REMOVED lines=30> */
[----:B------:R-:W5:Y:S01]  /*15170*/  LD.E R0, [R240.64+0x18c] ;  /* 0x00018c04f0007980 */ /* 0x000f62000c101900 */
[----:B------:R-:W-:Y:S03]  /*15180*/  BSSY B1, `(.L_x_7154) ;  /* 0x00001ae000017945 */ /* 0x000fe60003800000 */
[----:B------:R-:W1:Y:S04]  /*15190*/  LDSM.16.M88.4 R140, [R200+0x6800] ;  /* 0x00680000c88c783b */ /* 0x000e680000000200 */
[----:B------:R-:W1:Y:S04]  /*151a0*/  LDSM.16.M88.4 R156, [R200+0x7000] ;  /* 0x00700000c89c783b */ /* 0x000e680000000200 */
[----:B--2---:R-:W2:Y:S04]  /*151b0*/  LDSM.16.M88.4 R8, [R200+0x7800] ;  /* 0x00780000c808783b */ /* 0x004ea80000000200 */
[----:B------:R-:W-:Y:S04]  /*151c0*/  LDSM.16.M88.4 R168, [R197] ;  /* 0x00000000c5a8783b */ /* 0x000fe80000000200 */
[----:B------:R-:W2:Y:S04]  /*151d0*/  LDSM.16.M88.4 R172, [R195+0x6000] ;  /* 0x00600000c3ac783b */ /* 0x000ea80000000200 */
[----:B------:R-:W2:Y:S01]  /*151e0*/  LDSM.16.M88.4 R164, [R194] ;  /* 0x00000000c2a4783b */ /* 0x000ea20000000200 */
[C---:B----4-:R-:W-:Y:S03]  /*151f0*/  HMMA.16816.F32.BF16 R16, R176.reuse, R12, RZ ;  /* 0x0000000cb010723c */ /* 0x050fe600000418ff */
[----:B------:R-:W4:Y:S04]  /*15200*/  LDSM.16.M88.4 R32, [R193] ;  /* 0x00000000c120783b */ /* 0x000f280000000200 */
[----:B---3--:R-:W3:Y:S01]  /*15210*/  LDSM.16.M88.4 R24, [R192] ;  /* 0x00000000c018783b */ /* 0x008ee20000000200 */
[C---:B------:R-:W-:Y:S03]  /*15220*/  HMMA.16816.F32.BF16 R12, R176.reuse, R14, RZ ;  /* 0x0000000eb00c723c */ /* 0x040fe600000418ff */
[----:B------:R-:W-:Y:S04]  /*15230*/  LDSM.16.M88.4 R148, [R196] ;  /* 0x00000000c494783b */ /* 0x000fe80000000200 */
[----:B------:R-:W2:Y:S01]  /*15240*/  LDSM.16.M88.4 R152, [R191] ;  /* 0x00000000bf98783b */ /* 0x000ea20000000200 */
[----:B-1----:R-:W-:Y:S03]  /*15250*/  HMMA.16816.F32.BF16 R144, R176, R140, RZ ;  /* 0x0000008cb090723c */ /* 0x002fe600000418ff */
[----:B------:R-:W1:Y:S04]  /*15260*/  LDSM.16.M88.4 R28, [R195+0x6800] ;  /* 0x00680000c31c783b */ /* 0x000e680000000200 */
[----:B------:R-:W-:Y:S01]  /*15270*/  LDSM.16.M88.4 R236, [R200+0x8000] ;  /* 0x00800000c8ec783b */ /* 0x000fe20000000200 */
[C---:B------:R-:W-:Y:S03]  /*15280*/  HMMA.16816.F32.BF16 R16, R4.reuse, R20, R16 ;  /* 0x000000140410723c */ /* 0x040fe60000041810 */
[----:B------:R-:W-:Y:S04]  /*15290*/  LDSM.16.M88.4 R232, [R197+0x2000] ;  /* 0x00200000c5e8783b */ /* 0x000fe80000000200 */
[----:B------:R-:W-:Y:S01]  /*152a0*/  LDSM.16.M88.4 R228, [R195+0x8000] ;  /* 0x00800000c3e4783b */ /* 0x000fe20000000200 */
[----:B------:R-:W-:Y:S03]  /*152b0*/  HMMA.16816.F32.BF16 R12, R4, R22, R12 ;  /* 0x00000016040c723c */ /* 0x000fe6000004180c */
[----:B------:R-:W1:Y:S04]  /*152c0*/  LDSM.16.M88.4 R20, [R195+0x7000] ;  /* 0x00700000c314783b */ /* 0x000e680000000200 */
[----:B------:R-:W0:Y:S01]  /*152d0*/  LDGDEPBAR ;  /* 0x00000000000079af */ /* 0x000e220000000000 */
[C---:B------:R-:W-:Y:S08]  /*152e0*/  HMMA.16816.F32.BF16 R140, R176.reuse, R142, RZ ;  /* 0x0000008eb08c723c */ /* 0x040ff000000418ff */
[C---:B------:R-:W-:Y:S08]  /*152f0*/  HMMA.16816.F32.BF16 R160, R176.reuse, R156, RZ ;  /* 0x0000009cb0a0723c */ /* 0x040ff000000418ff */
[C---:B------:R-:W-:Y:S08]  /*15300*/  HMMA.16816.F32.BF16 R156, R176.reuse, R158, RZ ;  /* 0x0000009eb09c723c */ /* 0x040ff000000418ff */
[C---:B--2---:R-:W-:Y:S08]  /*15310*/  HMMA.16816.F32.BF16 R180, R176.reuse, R8, RZ ;  /* 0x00000008b0b4723c */ /* 0x044ff000000418ff */
[----:B------:R-:W-:Y:S01]  /*15320*/  HMMA.16816.F32.BF16 R176, R176, R10, RZ ;  /* 0x0000000ab0b0723c */ /* 0x000fe200000418ff */
[----:B------:R-:W2:Y:S07]  /*15330*/  LDSM.16.M88.4 R8, [R201+0x2000] ;  /* 0x00200000c908783b */ /* 0x000eae0000000200 */
[----:B------:R-:W-:Y:S08]  /*15340*/  HMMA.16816.F32.BF16 R16, R168, R172, R16 ;  /* 0x000000aca810723c */ /* 0x000ff00000041810 */
[----:B------:R-:W-:Y:S08]  /*15350*/  HMMA.16816.F32.BF16 R144, R4, R164, R144 ;  /* 0x000000a40490723c */ /* 0x000ff00000041890 */
[----:B------:R-:W-:Y:S01]  /*15360*/  HMMA.16816.F32.BF16 R12, R168, R174, R12 ;  /* 0x000000aea80c723c */ /* 0x000fe2000004180c */
[----:B------:R-:W-:Y:S07]  /*15370*/  LDSM.16.M88.4 R172, [R195+0x7800] ;  /* 0x00780000c3ac783b */ /* 0x000fee0000000200 */
[C---:B------:R-:W-:Y:S01]  /*15380*/  HMMA.16816.F32.BF16 R140, R4.reuse, R166, R140 ;  /* 0x000000a6048c723c */ /* 0x040fe2000004188c */
[----:B------:R-:W-:Y:S07]  /*15390*/  LDSM.16.M88.4 R164, [R190] ;  /* 0x00000000bea4783b */ /* 0x000fee0000000200 */
[C---:B----4-:R-:W-:Y:S08]  /*153a0*/  HMMA.16816.F32.BF16 R160, R4.reuse, R32, R160 ;  /* 0x0000002004a0723c */ /* 0x050ff000000418a0 */
[C---:B------:R-:W-:Y:S01]  /*153b0*/  HMMA.16816.F32.BF16 R156, R4.reuse, R34, R156 ;  /* 0x00000022049c723c */ /* 0x040fe2000004189c */
[----:B------:R-:W4:Y:S07]  /*153c0*/  LDSM.16.M88.4 R32, [R191+0x800] ;  /* 0x00080000bf20783b */ /* 0x000f2e0000000200 */
[C---:B---3--:R-:W-:Y:S08]  /*153d0*/  HMMA.16816.F32.BF16 R180, R4.reuse, R24, R180 ;  /* 0x0000001804b4723c */ /* 0x048ff000000418b4 */
[----:B------:R-:W-:Y:S01]  /*153e0*/  HMMA.16816.F32.BF16 R176, R4, R26, R176 ;  /* 0x0000001a04b0723c */ /* 0x000fe200000418b0 */
[----:B------:R-:W3:Y:S04]  /*153f0*/  LDSM.16.M88.4 R4, [R191+0x1000] ;  /* 0x00100000bf04783b */ /* 0x000ee80000000200 */
[----:B------:R-:W2:Y:S03]  /*15400*/  LDSM.16.M88.4 R24, [R199+0x2000] ;  /* 0x00200000c718783b */ /* 0x000ea60000000200 */
[----:B------:R-:W-:Y:S08]  /*15410*/  HMMA.16816.F32.BF16 R16, R148, R152, R16 ;  /* 0x000000989410723c */ /* 0x000ff00000041810 */
[----:B-1----:R-:W-:Y:S08]  /*15420*/  HMMA.16816.F32.BF16 R144, R168, R28, R144 ;  /* 0x0000001ca890723c */ /* 0x002ff00000041890 */
[----:B------:R-:W-:Y:S01]  /*15430*/  HMMA.16816.F32.BF16 R12, R148, R154, R12 ;  /* 0x0000009a940c723c */ /* 0x000fe2000004180c */
[----:B------:R-:W-:Y:S07]  /*15440*/  LDSM.16.M88.4 R152, [R191+0x1800] ;  /* 0x00180000bf98783b */ /* 0x000fee0000000200 */
[C---:B------:R-:W-:Y:S01]  /*15450*/  HMMA.16816.F32.BF16 R140, R168.reuse, R30, R140 ;  /* 0x0000001ea88c723c */ /* 0x040fe2000004188c */
[----:B------:R-:W1:Y:S07]  /*15460*/  LDSM.16.M88.4 R28, [R200+0x8800] ;  /* 0x00880000c81c783b */ /* 0x000e6e0000000200 */
[C---:B------:R-:W-:Y:S08]  /*15470*/  HMMA.16816.F32.BF16 R160, R168.reuse, R20, R160 ;  /* 0x00000014a8a0723c */ /* 0x040ff000000418a0 */
[----:B------:R-:W-:Y:S01]  /*15480*/  HMMA.16816.F32.BF16 R156, R168, R22, R156 ;  /* 0x00000016a89c723c */ /* 0x000fe2000004189c */
[----:B------:R-:W1:Y:S07]  /*15490*/  LDSM.16.M88.4 R20, [R200+0x9000] ;  /* 0x00900000c814783b */ /* 0x000e6e0000000200 */
[----:B--2---:R-:W-:Y:S08]  /*154a0*/  HMMA.16816.F32.BF16 R16, R8, R236, R16 ;  /* 0x000000ec0810723c */ /* 0x004ff00000041810 */
[----:B----4-:R-:W-:Y:S08]  /*154b0*/  HMMA.16816.F32.BF16 R144, R148, R32, R144 ;  /* 0x000000209490723c */ /* 0x010ff00000041890 */
[----:B------:R-:W-:Y:S01]  /*154c0*/  HMMA.16816.F32.BF16 R12, R8, R238, R12 ;  /* 0x000000ee080c723c */ /* 0x000fe2000004180c */
[----:B------:R-:W-:Y:S07]  /*154d0*/  LDSM.16.M88.4 R236, [R186] ;  /* 0x00000000baec783b */ /* 0x000fee0000000200 */
        /* <DEDUP_REMOVED lines=8> */
[----:B------:R-:W2:Y:S07]  /*15560*/  LDSM.16.M88.4 R4, [R189] ;  /* 0x00000000bd04783b */ /* 0x000eae0000000200 */
[----:B------:R-:W-:Y:S08]  /*15570*/  HMMA.16816.F32.BF16 R16, R24, R164, R16 ;  /* 0x000000a41810723c */ /* 0x000ff00000041810 */
[----:B-1----:R-:W-:Y:S08]  /*15580*/  HMMA.16816.F32.BF16 R144, R8, R28, R144 ;  /* 0x0000001c0890723c */ /* 0x002ff00000041890 */
[----:B------:R-:W-:Y:S01]  /*15590*/  HMMA.16816.F32.BF16 R12, R24, R166, R12 ;  /* 0x000000a6180c723c */ /* 0x000fe2000004180c */
[----:B------:R-:W-:Y:S07]  /*155a0*/  LDSM.16.M88.4 R164, [R188] ;  /* 0x00000000bca4783b */ /* 0x000fee0000000200 */
[----:B------:R-:W-:Y:S01]  /*155b0*/  HMMA.16816.F32.BF16 R140, R8, R30, R140 ;  /* 0x0000001e088c723c */ /* 0x000fe2000004188c */
[----:B------:R-:W-:Y:S07]  /*155c0*/  LDSM.16.M88.4 R28, [R200+0xa000] ;  /* 0x00a00000c81c783b */ /* 0x000fee0000000200 */
[C---:B------:R-:W-:Y:S08]  /*155d0*/  HMMA.16816.F32.BF16 R180, R148.reuse, R152, R180 ;  /* 0x0000009894b4723c */ /* 0x040ff000000418b4 */
[----:B------:R-:W-:Y:S01]  /*155e0*/  HMMA.16816.F32.BF16 R176, R148, R154, R176 ;  /* 0x0000009a94b0723c */ /* 0x000fe200000418b0 */
[----:B------:R-:W-:Y:S04]  /*155f0*/  LDSM.16.M88.4 R148, [R187] ;  /* 0x00000000bb94783b */ /* 0x000fe80000000200 */
[----:B------:R-:W-:Y:S03]  /*15600*/  LDSM.16.M88.4 R152, [R201+0x4000] ;  /* 0x00400000c998783b */ /* 0x000fe60000000200 */
[C---:B------:R-:W-:Y:S08]  /*15610*/  HMMA.16816.F32.BF16 R160, R8.reuse, R20, R160 ;  /* 0x0000001408a0723c */ /* 0x040ff000000418a0 */
[----:B------:R-:W-:Y:S01]  /*15620*/  HMMA.16816.F32.BF16 R156, R8, R22, R156 ;  /* 0x00000016089c723c */ /* 0x000fe2000004189c */
[----:B------:R-:W1:Y:S07]  /*15630*/  LDSM.16.M88.4 R20, [R195+0x8800] ;  /* 0x00880000c314783b */ /* 0x000e6e0000000200 */
[----:B------:R-:W-:Y:S08]  /*15640*/  HMMA.16816.F32.BF16 R16, R232, R228, R16 ;  /* 0x000000e4e810723c */ /* 0x000ff00000041810 */
[----:B--2---:R-:W-:Y:S08]  /*15650*/  HMMA.16816.F32.BF16 R144, R24, R4, R144 ;  /* 0x000000041890723c */ /* 0x004ff00000041890 */
[----:B------:R-:W-:Y:S01]  /*15660*/  HMMA.16816.F32.BF16 R12, R232, R230, R12 ;  /* 0x000000e6e80c723c */ /* 0x000fe2000004180c */
[----:B------:R-:W-:Y:S07]  /*15670*/  LDSM.16.M88.4 R228, [R195+0x9800] ;  /* 0x00980000c3e4783b */ /* 0x000fee0000000200 */
[----:B------:R-:W-:Y:S01]  /*15680*/  HMMA.16816.F32.BF16 R140, R24, R6, R140 ;  /* 0x00000006188c723c */ /* 0x000fe2000004188c */
[----:B------:R-:W2:Y:S07]  /*15690*/  LDSM.16.M88.4 R4, [R191+0x2800] ;  /* 0x00280000bf04783b */ /* 0x000eae0000000200 */
[C---:B------:R-:W-:Y:S08]  /*156a0*/  HMMA.16816.F32.BF16 R180, R8.reuse, R32, R180 ;  /* 0x0000002008b4723c */ /* 0x040ff000000418b4 */
[----:B------:R-:W-:Y:S01]  /*156b0*/  HMMA.16816.F32.BF16 R176, R8, R34, R176 ;  /* 0x0000002208b0723c */ /* 0x000fe200000418b0 */
[----:B------:R-:W3:Y:S04]  /*156c0*/  LDSM.16.M88.4 R8, [R195+0x9000] ;  /* 0x00900000c308783b */ /* 0x000ee80000000200 */
[----:B------:R-:W4:Y:S03]  /*156d0*/  LDSM.16.M88.4 R32, [R199+0x4000] ;  /* 0x00400000c720783b */ /* 0x000f260000000200 */
[----:B------:R-:W-:Y:S08]  /*156e0*/  HMMA.16816.F32.BF16 R16, R172, R168, R16 ;  /* 0x000000a8ac10723c */ /* 0x000ff00000041810 */
[----:B-1----:R-:W-:Y:S08]  /*156f0*/  HMMA.16816.F32.BF16 R144, R232, R20, R144 ;  /* 0x00000014e890723c */ /* 0x002ff00000041890 */
[----:B------:R-:W-:Y:S01]  /*15700*/  HMMA.16816.F32.BF16 R12, R172, R170, R12 ;  /* 0x000000aaac0c723c */ /* 0x000fe2000004180c */
[----:B------:R-:W-:Y:S07]  /*15710*/  LDSM.16.M88.4 R168, [R191+0x3000] ;  /* 0x00300000bfa8783b */ /* 0x000fee0000000200 */
[----:B------:R-:W-:Y:S01]  /*15720*/  HMMA.16816.F32.BF16 R140, R232, R22, R140 ;  /* 0x00000016e88c723c */ /* 0x000fe2000004188c */
[----:B------:R-:W-:Y:S07]  /*15730*/  LDSM.16.M88.4 R20, [R195+0xa000] ;  /* 0x00a00000c314783b */ /* 0x000fee0000000200 */
[C---:B------:R-:W-:Y:S08]  /*15740*/  HMMA.16816.F32.BF16 R180, R24.reuse, R148, R180 ;  /* 0x0000009418b4723c */ /* 0x040ff000000418b4 */
[C---:B------:R-:W-:Y:S01]  /*15750*/  HMMA.16816.F32.BF16 R176, R24.reuse, R150, R176 ;  /* 0x0000009618b0723c */ /* 0x040fe200000418b0 */
[----:B------:R-:W1:Y:S07]  /*15760*/  LDSM.16.M88.4 R148, [R200+0xa800] ;  /* 0x00a80000c894783b */ /* 0x000e6e0000000200 */
[----:B------:R-:W-:Y:S08]  /*15770*/  HMMA.16816.F32.BF16 R160, R24, R164, R160 ;  /* 0x000000a418a0723c */ /* 0x000ff000000418a0 */
[----:B------:R-:W-:Y:S08]  /*15780*/  HMMA.16816.F32.BF16 R16, R152, R28, R16 ;  /* 0x0000001c9810723c */ /* 0x000ff00000041810 */
[----:B------:R-:W-:Y:S01]  /*15790*/  HMMA.16816.F32.BF16 R156, R24, R166, R156 ;  /* 0x000000a6189c723c */ /* 0x000fe2000004189c */
[----:B------:R-:W1:Y:S04]  /*157a0*/  LDSM.16.M88.4 R24, [R197+0x4000] ;  /* 0x00400000c518783b */ /* 0x000e680000000200 */
[----:B------:R-:W-:Y:S03]  /*157b0*/  LDSM.16.M88.4 R164, [R191+0x3800] ;  /* 0x00380000bfa4783b */ /* 0x000fe60000000200 */
[----:B--2---:R-:W-:Y:S08]  /*157c0*/  HMMA.16816.F32.BF16 R144, R172, R4, R144 ;  /* 0x00000004ac90723c */ /* 0x004ff00000041890 */
[----:B------:R-:W-:Y:S01]  /*157d0*/  HMMA.16816.F32.BF16 R12, R152, R30, R12 ;  /* 0x0000001e980c723c */ /* 0x000fe2000004180c */
[----:B------:R-:W2:Y:S07]  /*157e0*/  LDSM.16.M88.4 R28, [R185] ;  /* 0x00000000b91c783b */ /* 0x000eae0000000200 */
[----:B------:R-:W-:Y:S01]  /*157f0*/  HMMA.16816.F32.BF16 R140, R172, R6, R140 ;  /* 0x00000006ac8c723c */ /* 0x000fe2000004188c */
[----:B------:R-:W-:Y:S07]  /*15800*/  LDSM.16.M88.4 R4, [R191+0x4000] ;  /* 0x00400000bf04783b */ /* 0x000fee0000000200 */
[----:B---3--:R-:W-:Y:S08]  /*15810*/  HMMA.16816.F32.BF16 R160, R232, R8, R160 ;  /* 0x00000008e8a0723c */ /* 0x008ff000000418a0 */
[----:B----4-:R-:W-:Y:S08]  /*15820*/  HMMA.16816.F32.BF16 R16, R32, R236, R16 ;  /* 0x000000ec2010723c */ /* 0x010ff00000041810 */
[----:B------:R-:W-:Y:S01]  /*15830*/  HMMA.16816.F32.BF16 R156, R232, R10, R156 ;  /* 0x0000000ae89c723c */ /* 0x000fe2000004189c */
[----:B------:R-:W-:Y:S07]  /*15840*/  LDSM.16.M88.4 R8, [R196+0x4000] ;  /* 0x00400000c408783b */ /* 0x000fee0000000200 */
[----:B-1----:R-:W-:Y:S08]  /*15850*/  HMMA.16816.F32.BF16 R144, R152, R148, R144 ;  /* 0x000000949890723c */ /* 0x002ff00000041890 */
[----:B------:R-:W-:Y:S08]  /*15860*/  HMMA.16816.F32.BF16 R12, R32, R238, R12 ;  /* 0x000000ee200c723c */ /* 0x000ff0000004180c */
[C---:B------:R-:W-:Y:S08]  /*15870*/  HMMA.16816.F32.BF16 R180, R232.reuse, R228, R180 ;  /* 0x000000e4e8b4723c */ /* 0x040ff000000418b4 */
[----:B------:R-:W-:Y:S01]  /*15880*/  HMMA.16816.F32.BF16 R176, R232, R230, R176 ;  /* 0x000000e6e8b0723c */ /* 0x000fe200000418b0 */
[----:B------:R-:W1:Y:S07]  /*15890*/  LDSM.16.M88.4 R228, [R200+0xb000] ;  /* 0x00b00000c8e4783b */ /* 0x000e6e0000000200 */
[----:B------:R-:W-:Y:S01]  /*158a0*/  HMMA.16816.F32.BF16 R148, R152, R150, R140 ;  /* 0x000000969894723c */ /* 0x000fe2000004188c */
[----:B------:R-:W3:Y:S07]  /*158b0*/  LDSM.16.M88.4 R140, [R195+0xa800] ;  /* 0x00a80000c38c783b */ /* 0x000eee0000000200 */
[----:B------:R-:W-:Y:S08]  /*158c0*/  HMMA.16816.F32.BF16 R160, R172, R168, R160 ;  /* 0x000000a8aca0723c */ /* 0x000ff000000418a0 */
[----:B------:R-:W-:Y:S08]  /*158d0*/  HMMA.16816.F32.BF16 R16, R24, R20, R16 ;  /* 0x000000141810723c */ /* 0x000ff00000041810 */
[----:B------:R-:W-:Y:S08]  /*158e0*/  HMMA.16816.F32.BF16 R156, R172, R170, R156 ;  /* 0x000000aaac9c723c */ /* 0x000ff0000004189c */
[----:B------:R-:W-:Y:S01]  /*158f0*/  HMMA.16816.F32.BF16 R12, R24, R22, R12 ;  /* 0x00000016180c723c */ /* 0x000fe2000004180c */
[----:B------:R-:W4:Y:S07]  /*15900*/  LDSM.16.M88.4 R20, [R184] ;  /* 0x00000000b814783b */ /* 0x000f2e0000000200 */
[C---:B--2---:R-:W-:Y:S08]  /*15910*/  HMMA.16816.F32.BF16 R144, R32.reuse, R28, R144 ;  /* 0x0000001c2090723c */ /* 0x044ff00000041890 */
[----:B------:R-:W-:Y:S01]  /*15920*/  HMMA.16816.F32.BF16 R148, R32, R30, R148 ;  /* 0x0000001e2094723c */ /* 0x000fe20000041894 */
[----:B------:R-:W-:Y:S07]  /*15930*/  LDSM.16.M88.4 R28, [R191+0x4800] ;  /* 0x00480000bf1c783b */ /* 0x000fee0000000200 */
[----:B-1----:R-:W-:Y:S08]  /*15940*/  HMMA.16816.F32.BF16 R160, R152, R228, R160 ;  /* 0x000000e498a0723c */ /* 0x002ff000000418a0 */
[----:B------:R-:W-:Y:S08]  /*15950*/  HMMA.16816.F32.BF16 R16, R8, R4, R16 ;  /* 0x000000040810723c */ /* 0x000ff00000041810 */
[----:B------:R-:W-:Y:S08]  /*15960*/  HMMA.16816.F32.BF16 R156, R152, R230, R156 ;  /* 0x000000e6989c723c */ /* 0x000ff0000004189c */
[C---:B---3--:R-:W-:Y:S08]  /*15970*/  HMMA.16816.F32.BF16 R144, R24.reuse, R140, R144 ;  /* 0x0000008c1890723c */ /* 0x048ff00000041890 */
[----:B------:R-:W-:Y:S01]  /*15980*/  HMMA.16816.F32.BF16 R148, R24, R142, R148 ;  /* 0x0000008e1894723c */ /* 0x000fe20000041894 */
[----:B------:R-:W1:Y:S01]  /*15990*/  LDSM.16.M88.4 R140, [R195+0xb000] ;  /* 0x00b00000c38c783b */ /* 0x000e620000000200 */
[----:B-----5:R-:W-:-:S02]  /*159a0*/  FMUL.FTZ R17, R17, R0 ;  /* 0x0000000011117220 */ /* 0x020fc40000410000 */
[-C--:B------:R-:W-:Y:S02]  /*159b0*/  FMUL.FTZ R2, R16, R0.reuse ;  /* 0x0000000010027220 */ /* 0x080fe40000410000 */
[----:B------:R2:W3:Y:S02]  /*159c0*/  MUFU.TANH R133, R17 ;  /* 0x0000001100857308 */ /* 0x0004e40000002400 */
[----:B------:R-:W-:Y:S01]  /*159d0*/  HMMA.16816.F32.BF16 R12, R8, R6, R12 ;  /* 0x00000006080c723c */ /* 0x000fe2000004180c */
[----:B------:R-:W5:Y:S05]  /*159e0*/  LDSM.16.M88.4 R4, [R200+0xb800] ;  /* 0x00b80000c804783b */ /* 0x000f6a0000000200 */
[----:B------:R-:W-:Y:S02]  /*159f0*/  MUFU.TANH R2, R2 ;  /* 0x0000000200027308 */ /* 0x000fe40000002400 */
[C---:B----4-:R-:W-:Y:S07]  /*15a00*/  HMMA.16816.F32.BF16 R160, R32.reuse, R20, R160 ;  /* 0x0000001420a0723c */ /* 0x050fee00000418a0 */
[-C--:B------:R-:W-:Y:S01]  /*15a10*/  FMUL.FTZ R21, R18, R0.reuse ;  /* 0x0000000012157220 */ /* 0x080fe20000410000 */
[----:B------:R-:W-:Y:S05]  /*15a20*/  HMMA.16816.F32.BF16 R156, R32, R22, R156 ;  /* 0x00000016209c723c */ /* 0x000fea000004189c */
[----:B------:R-:W-:Y:S02]  /*15a30*/  MUFU.TANH R21, R21 ;  /* 0x0000001500157308 */ /* 0x000fe40000002400 */
[-C--:B------:R-:W-:Y:S01]  /*15a40*/  FMUL.FTZ R22, R19, R0.reuse ;  /* 0x0000000013167220 */ /* 0x080fe20000410000 */
[----:B------:R-:W-:Y:S01]  /*15a50*/  HMMA.16816.F32.BF16 R180, R172, R164, R180 ;  /* 0x000000a4acb4723c */ /* 0x000fe200000418b4 */
[----:B--2---:R-:W2:Y:S01]  /*15a60*/  LDSM.16.M88.4 R16, [R191+0x5000] ;  /* 0x00500000bf10783b */ /* 0x004ea20000000200 */
[----:B------:R-:W-:-:S02]  /*15a70*/  FMUL.FTZ R13, R13, R0 ;  /* 0x000000000d0d7220 */ /* 0x000fc40000410000 */
[-C--:B------:R-:W-:Y:S01]  /*15a80*/  FMUL.FTZ R12, R12, R0.reuse ;  /* 0x000000000c0c7220 */ /* 0x080fe20000410000 */
[----:B------:R-:W-:Y:S01]  /*15a90*/  MUFU.TANH R22, R22 ;  /* 0x0000001600167308 */ /* 0x000fe20000002400 */
[-C--:B------:R-:W-:Y:S02]  /*15aa0*/  FMUL.FTZ R14, R14, R0.reuse ;  /* 0x000000000e0e7220 */ /* 0x080fe40000410000 */
[----:B------:R-:W-:Y:S01]  /*15ab0*/  HMMA.16816.F32.BF16 R176, R172, R166, R176 ;  /* 0x000000a6acb0723c */ /* 0x000fe200000418b0 */
[----:B------:R-:W4:Y:S01]  /*15ac0*/  LDSM.16.M88.4 R164, [R135] ;  /* 0x0000000087a4783b */ /* 0x000f220000000200 */
[----:B------:R-:W-:-:S03]  /*15ad0*/  FMUL.FTZ R15, R15, R0 ;  /* 0x000000000f0f7220 */ /* 0x000fc60000410000 */
[----:B------:R2:W-:Y:S03]  /*15ae0*/  MUFU.TANH R20, R13 ;  /* 0x0000000d00147308 */ /* 0x0005e60000002400 */
[----:B-1----:R-:W-:Y:S05]  /*15af0*/  HMMA.16816.F32.BF16 R160, R24, R140, R160 ;  /* 0x0000008c18a0723c */ /* 0x002fea00000418a0 */
[----:B------:R-:W1:Y:S03]  /*15b00*/  MUFU.TANH R168, R12 ;  /* 0x0000000c00a87308 */ /* 0x000e660000002400 */
[C---:B-----5:R-:W-:Y:S05]  /*15b10*/  HMMA.16816.F32.BF16 R180, R152.reuse, R4, R180 ;  /* 0x0000000498b4723c */ /* 0x060fea00000418b4 */
[----:B------:R-:W5:Y:S03]  /*15b20*/  MUFU.TANH R23, R14 ;  /* 0x0000000e00177308 */ /* 0x000f660000002400 */
[----:B------:R-:W-:Y:S01]  /*15b30*/  HMMA.16816.F32.BF16 R176, R152, R6, R176 ;  /* 0x0000000698b0723c */ /* 0x000fe200000418b0 */
[----:B------:R-:W1:Y:S07]  /*15b40*/  LDSM.16.M88.4 R4, [R195+0xb800] ;  /* 0x00b80000c304783b */ /* 0x000e6e0000000200 */
[C---:B------:R-:W-:Y:S01]  /*15b50*/  HMMA.16816.F32.BF16 R144, R8.reuse, R28, R144 ;  /* 0x0000001c0890723c */ /* 0x040fe20000041890 */
[----:B------:R3:W-:Y:S07]  /*15b60*/  MUFU.TANH R28, R15 ;  /* 0x0000000f001c7308 */ /* 0x0007ee0000002400 */
[----:B--2---:R-:W-:Y:S07]  /*15b70*/  HMMA.16816.F32.BF16 R160, R8, R16, R160 ;  /* 0x0000001008a0723c */ /* 0x004fee00000418a0 */
[----:B------:R-:W-:Y:S01]  /*15b80*/  IMAD R17, R223, 0x40, R134 ;  /* 0x00000040df117824 */ /* 0x000fe200078e0286 */
[----:B----4-:R-:W-:Y:S04]  /*15b90*/  HMMA.16816.F32.BF16 R180, R32, R164, R180 ;  /* 0x000000a420b4723c */ /* 0x010fe800000418b4 */
[----:B------:R-:W-:-:S02]  /*15ba0*/  IADD3 R13, R17, 0x1, RZ ;  /* 0x00000001110d7810 */ /* 0x000fc40007ffe0ff */
[----:B------:R-:W-:Y:S02]  /*15bb0*/  IADD3 R141, R17, 0x8, RZ ;  /* 0x00000008118d7810 */ /* 0x000fe40007ffe0ff */
[C---:B------:R-:W-:Y:S01]  /*15bc0*/  ISETP.GE.AND P5, PT, R13.reuse, R224, PT ;  /* 0x000000e00d00720c */ /* 0x040fe20003fa6270 */
[----:B------:R-:W-:Y:S01]  /*15bd0*/  HMMA.16816.F32.BF16 R176, R32, R166, R176 ;  /* 0x000000a620b0723c */ /* 0x000fe200000418b0 */
[C---:B------:R-:W-:Y:S01]  /*15be0*/  ISETP.GE.AND P3, PT, R13.reuse, R220, PT ;  /* 0x000000dc0d00720c */ /* 0x040fe20003f66270 */
[----:B------:R-:W-:Y:S01]  /*15bf0*/  FMUL.FTZ R29, R144, R0 ;  /* 0x00000000901d7220 */ /* 0x000fe20000410000 */
[----:B------:R-:W-:Y:S01]  /*15c00*/  ISETP.GE.OR P5, PT, R13, R222, !P5 ;  /* 0x000000de0d00720c */ /* 0x000fe20006fa6670 */
[----:B------:R-:W-:Y:S01]  /*15c10*/  FMUL.FTZ R16, R147, R0 ;  /* 0x0000000093107220 */ /* 0x000fe20000410000 */
[----:B------:R-:W-:Y:S02]  /*15c20*/  ISETP.GE.OR P3, PT, R13, R216, !P3 ;  /* 0x000000d80d00720c */ /* 0x000fe40005f66670 */
[----:B---3--:R-:W2:Y:S01]  /*15c30*/  LDSM.16.M88.4 R12, [R191+0x5800] ;  /* 0x00580000bf0c783b */ /* 0x008ea20000000200 */
[----:B------:R-:W-:Y:S01]  /*15c40*/  HMMA.16816.F32.BF16 R156, R24, R142, R156 ;  /* 0x0000008e189c723c */ /* 0x000fe2000004189c */
[----:B------:R-:W-:Y:S01]  /*15c50*/  FSEL R133, R133, -INF , !P5 ;  /* 0xff80000085857808 */ /* 0x000fe20006800000 */
[----:B------:R-:W3:Y:S01]  /*15c60*/  MUFU.TANH R29, R29 ;  /* 0x0000001d001d7308 */ /* 0x000ee20000002400 */
[----:B------:R-:W-:Y:S01]  /*15c70*/  ISETP.GE.AND P1, PT, R141, R224, PT ;  /* 0x000000e08d00720c */ /* 0x000fe20003f26270 */
[----:B------:R-:W-:Y:S01]  /*15c80*/  FMUL.FTZ R32, R146, R0 ;  /* 0x0000000092207220 */ /* 0x000fe20000410000 */
[----:B------:R-:W-:Y:S01]  /*15c90*/  ISETP.GE.AND P5, PT, R17, R220, PT ;  /* 0x000000dc1100720c */ /* 0x000fe20003fa6270 */
[----:B------:R-:W-:Y:S01]  /*15ca0*/  FMUL.FTZ R161, R161, R0 ;  /* 0x00000000a1a17220 */ /* 0x000fe20000410000 */
[----:B------:R-:W-:Y:S01]  /*15cb0*/  ISETP.GE.AND P4, PT, R17, R224, PT ;  /* 0x000000e01100720c */ /* 0x000fe20003f86270 */
[----:B------:R-:W-:Y:S01]  /*15cc0*/  HMMA.16816.F32.BF16 R148, R8, R30, R148 ;  /* 0x0000001e0894723c */ /* 0x000fe20000041894 */
[----:B------:R-:W-:Y:S01]  /*15cd0*/  ISETP.GE.OR P1, PT, R141, R222, !P1 ;  /* 0x000000de8d00720c */ /* 0x000fe20004f26670 */
[----:B------:R-:W-:Y:S01]  /*15ce0*/  MUFU.TANH R32, R32 ;  /* 0x0000002000207308 */ /* 0x000fe20000002400 */
[C---:B------:R-:W-:Y:S01]  /*15cf0*/  ISETP.GE.OR P5, PT, R17.reuse, R216, !P5 ;  /* 0x000000d81100720c */ /* 0x040fe20006fa6670 */
[----:B------:R-:W-:Y:S01]  /*15d00*/  FMUL.FTZ R162, R162, R0 ;  /* 0x00000000a2a27220 */ /* 0x000fe20000410000 */
[----:B------:R-:W-:Y:S01]  /*15d10*/  ISETP.GE.OR P4, PT, R17, R222, !P4 ;  /* 0x000000de1100720c */ /* 0x000fe20006786670 */
[-C--:B------:R-:W-:Y:S01]  /*15d20*/  FMUL.FTZ R163, R163, R0.reuse ;  /* 0x00000000a3a37220 */ /* 0x080fe20000410000 */
[----:B------:R-:W-:Y:S01]  /*15d30*/  IADD3 R35, R17, 0x9, RZ ;  /* 0x0000000911237810 */ /* 0x000fe20007ffe0ff */
[----:B-1----:R-:W-:Y:S01]  /*15d40*/  HMMA.16816.F32.BF16 R180, R24, R4, R180 ;  /* 0x0000000418b4723c */ /* 0x002fe200000418b4 */
[----:B------:R-:W-:Y:S01]  /*15d50*/  FMUL.FTZ R30, R145, R0 ;  /* 0x00000000911e7220 */ /* 0x000fe20000410000 */
[----:B------:R-:W-:Y:S01]  /*15d60*/  FSEL R168, R168, -INF , !P1 ;  /* 0xff800000a8a87808 */ /* 0x000fe20004800000 */
[----:B------:R-:W-:Y:S01]  /*15d70*/  MUFU.TANH R16, R16 ;  /* 0x0000001000107308 */ /* 0x000fe20000002400 */
[----:B------:R-:W-:Y:S01]  /*15d80*/  ISETP.GE.AND P6, PT, R141, R220, PT ;  /* 0x000000dc8d00720c */ /* 0x000fe20003fc6270 */
[----:B------:R-:W-:-:S04]  /*15d90*/  DEPBAR.LE SB0, 0x0 ;  /* 0x000080000000791a */ /* 0x000fc80000000000 */
[----:B------:R-:W-:Y:S01]  /*15da0*/  HMMA.16816.F32.BF16 R176, R24, R6, R176 ;  /* 0x0000000618b0723c */ /* 0x000fe200000418b0 */
[----:B------:R-:W-:Y:S01]  /*15db0*/  FSEL R4, R21, -INF , !P5 ;  /* 0xff80000015047808 */ /* 0x000fe20006800000 */
[----:B------:R-:W1:Y:S01]  /*15dc0*/  MUFU.TANH R30, R30 ;  /* 0x0000001e001e7308 */ /* 0x000e620000002400 */
[----:B------:R-:W-:Y:S02]  /*15dd0*/  FSEL R5, R2, -INF , !P4 ;  /* 0xff80000002057808 */ /* 0x000fe40006000000 */
[----:B------:R-:W-:Y:S02]  /*15de0*/  FSEL R2, R22, -INF , !P3 ;  /* 0xff80000016027808 */ /* 0x000fe40005800000 */
[-C--:B------:R-:W-:Y:S01]  /*15df0*/  FMUL.FTZ R31, R148, R0.reuse ;  /* 0x00000000941f7220 */ /* 0x080fe20000410000 */
[C---:B------:R-:W-:Y:S01]  /*15e00*/  HMMA.16816.F32.BF16 R156, R8.reuse, R18, R156 ;  /* 0x00000012089c723c */ /* 0x040fe2000004189c */
[----:B------:R-:W-:Y:S01]  /*15e10*/  IADD3 R25, R17, 0x10, RZ ;  /* 0x0000001011197810 */ /* 0x000fe20007ffe0ff */
[-C--:B------:R-:W-:Y:S01]  /*15e20*/  FMUL.FTZ R33, R151, R0.reuse ;  /* 0x0000000097217220 */ /* 0x080fe20000410000 */
[----:B------:R-:W-:Y:S01]  /*15e30*/  IADD3 R7, R17, 0x11, RZ ;  /* 0x0000001111077810 */ /* 0x000fe20007ffe0ff */
[----:B------:R-:W-:Y:S01]  /*15e40*/  FMUL.FTZ R140, R149, R0 ;  /* 0x00000000958c7220 */ /* 0x000fe20000410000 */
[-C--:B------:R-:W-:Y:S01]  /*15e50*/  ISETP.GE.AND P1, PT, R25, R224.reuse, PT ;  /* 0x000000e01900720c */ /* 0x080fe20003f26270 */
[----:B------:R-:W4:Y:S01]  /*15e60*/  MUFU.TANH R31, R31 ;  /* 0x0000001f001f7308 */ /* 0x000f220000002400 */
[-C--:B------:R-:W-:Y:S01]  /*15e70*/  ISETP.GE.AND P5, PT, R7, R224.reuse, PT ;  /* 0x000000e00700720c */ /* 0x080fe20003fa6270 */
[C---:B--2---:R-:W-:Y:S01]  /*15e80*/  HMMA.16816.F32.BF16 R180, R8.reuse, R12, R180 ;  /* 0x0000000c08b4723c */ /* 0x044fe200000418b4 */
[C---:B------:R-:W-:Y:S01]  /*15e90*/  ISETP.GE.AND P2, PT, R35.reuse, R224, PT ;  /* 0x000000e02300720c */ /* 0x040fe20003f46270 */
[----:B------:R-:W-:Y:S01]  /*15ea0*/  FMUL.FTZ R18, R150, R0 ;  /* 0x0000000096127220 */ /* 0x000fe20000410000 */
[----:B------:R-:W-:Y:S01]  /*15eb0*/  ISETP.GE.AND P4, PT, R35, R220, PT ;  /* 0x000000dc2300720c */ /* 0x000fe20003f86270 */
[----:B------:R-:W-:Y:S01]  /*15ec0*/  FMUL.FTZ R19, R160, R0 ;  /* 0x00000000a0137220 */ /* 0x000fe20000410000 */
[----:B------:R-:W-:Y:S01]  /*15ed0*/  ISETP.GE.AND P3, PT, R7, R220, PT ;  /* 0x000000dc0700720c */ /* 0x000fe20003f66270 */
[----:B------:R-:W-:Y:S01]  /*15ee0*/  MUFU.TANH R33, R33 ;  /* 0x0000002100217308 */ /* 0x000fe20000002400 */
[----:B------:R-:W-:Y:S01]  /*15ef0*/  ISETP.GE.OR P6, PT, R141, R216, !P6 ;  /* 0x000000d88d00720c */ /* 0x000fe200077c6670 */
[----:B------:R-:W-:Y:S01]  /*15f00*/  HMMA.16816.F32.BF16 R176, R8, R14, R176 ;  /* 0x0000000e08b0723c */ /* 0x000fe200000418b0 */
[----:B------:R-:W-:-:S02]  /*15f10*/  ISETP.GE.OR P1, PT, R25, R222, !P1 ;  /* 0x000000de1900720c */ /* 0x000fc40004f26670 */
[----:B------:R-:W-:Y:S02]  /*15f20*/  ISETP.GE.OR P5, PT, R7, R222, !P5 ;  /* 0x000000de0700720c */ /* 0x000fe40006fa6670 */
[C---:B------:R-:W-:Y:S01]  /*15f30*/  IADD3 R21, R17.reuse, 0x18, RZ ;  /* 0x0000001811157810 */ /* 0x040fe20007ffe0ff */
[----:B------:R-:W2:Y:S01]  /*15f40*/  MUFU.TANH R18, R18 ;  /* 0x0000001200127308 */ /* 0x000ea20000002400 */
[----:B------:R-:W-:Y:S01]  /*15f50*/  IADD3 R13, R17, 0x19, RZ ;  /* 0x00000019110d7810 */ /* 0x000fe20007ffe0ff */
[----:B------:R-:W-:Y:S01]  /*15f60*/  FMUL.FTZ R157, R157, R0 ;  /* 0x000000009d9d7220 */ /* 0x000fe20000410000 */
[C---:B------:R-:W-:Y:S01]  /*15f70*/  ISETP.GE.OR P2, PT, R35.reuse, R222, !P2 ;  /* 0x000000de2300720c */ /* 0x040fe20005746670 */
[----:B------:R-:W-:Y:S01]  /*15f80*/  FMUL.FTZ R156, R156, R0 ;  /* 0x000000009c9c7220 */ /* 0x000fe20000410000 */
[----:B------:R-:W-:Y:S01]  /*15f90*/  ISETP.GE.OR P4, PT, R35, R216, !P4 ;  /* 0x000000d82300720c */ /* 0x000fe20006786670 */
[----:B------:R-:W-:Y:S01]  /*15fa0*/  FMUL.FTZ R159, R159, R0 ;  /* 0x000000009f9f7220 */ /* 0x000fe20000410000 */
[----:B------:R-:W-:Y:S01]  /*15fb0*/  ISETP.GE.OR P3, PT, R7, R216, !P3 ;  /* 0x000000d80700720c */ /* 0x000fe20005f66670 */
[----:B------:R-:W2:Y:S01]  /*15fc0*/  MUFU.TANH R19, R19 ;  /* 0x0000001300137308 */ /* 0x000ea20000002400 */
[----:B-----5:R-:W-:Y:S01]  /*15fd0*/  FSEL R7, R23, -INF , !P6 ;  /* 0xff80000017077808 */ /* 0x020fe20007000000 */
[-C--:B------:R-:W-:Y:S01]  /*15fe0*/  FMUL.FTZ R146, R182, R0.reuse ;  /* 0x00000000b6927220 */ /* 0x080fe20000410000 */
[----:B---3--:R-:W-:Y:S01]  /*15ff0*/  FSEL R27, R29, -INF , !P1 ;  /* 0xff8000001d1b7808 */ /* 0x008fe20004800000 */
[-C--:B------:R-:W-:Y:S01]  /*16000*/  FMUL.FTZ R160, R180, R0.reuse ;  /* 0x00000000b4a07220 */ /* 0x080fe20000410000 */
[----:B-1----:R-:W-:Y:S01]  /*16010*/  FSEL R26, R30, -INF , !P5 ;  /* 0xff8000001e1a7808 */ /* 0x002fe20006800000 */
[----:B------:R-:W-:Y:S01]  /*16020*/  FMUL.FTZ R158, R158, R0 ;  /* 0x000000009e9e7220 */ /* 0x000fe20000410000 */
[-C--:B------:R-:W-:Y:S01]  /*16030*/  ISETP.GE.AND P6, PT, R21, R224.reuse, PT ;  /* 0x000000e01500720c */ /* 0x080fe20003fc6270 */
[----:B------:R-:W1:Y:S01]  /*16040*/  MUFU.TANH R140, R140 ;  /* 0x0000008c008c7308 */ /* 0x000e620000002400 */
[----:B------:R-:W-:Y:S01]  /*16050*/  ISETP.GE.AND P1, PT, R13, R224, PT ;  /* 0x000000e00d00720c */ /* 0x000fe20003f26270 */
[----:B------:R-:W-:Y:S01]  /*16060*/  FMUL.FTZ R145, R183, R0 ;  /* 0x00000000b7917220 */ /* 0x000fe20000410000 */
[----:B------:R-:W-:Y:S01]  /*16070*/  ISETP.GE.AND P5, PT, R13, R220, PT ;  /* 0x000000dc0d00720c */ /* 0x000fe20003fa6270 */
[-C--:B------:R-:W-:Y:S01]  /*16080*/  FMUL.FTZ R147, R177, R0.reuse ;  /* 0x00000000b1937220 */ /* 0x080fe20000410000 */
[----:B------:R-:W-:Y:S01]  /*16090*/  FSEL R6, R20, -INF , !P2 ;  /* 0xff80000014067808 */ /* 0x000fe20005000000 */
[----:B------:R-:W-:Y:S01]  /*160a0*/  FMUL.FTZ R144, R178, R0 ;  /* 0x00000000b2907220 */ /* 0x000fe20000410000 */
[----:B------:R-:W-:Y:S01]  /*160b0*/  FSEL R28, R28, -INF , !P4 ;  /* 0xff8000001c1c7808 */ /* 0x000fe20006000000 */
[----:B------:R-:W3:Y:S01]  /*160c0*/  MUFU.TANH R175, R161 ;  /* 0x000000a100af7308 */ /* 0x000ee20000002400 */
[----:B------:R-:W-:Y:S01]  /*160d0*/  ISETP.GE.AND P2, PT, R25, R220, PT ;  /* 0x000000dc1900720c */ /* 0x000fe20003f46270 */
[----:B------:R-:W-:Y:S01]  /*160e0*/  FMUL.FTZ R154, R179, R0 ;  /* 0x00000000b39a7220 */ /* 0x000fe20000410000 */
[----:B------:R-:W-:-:S02]  /*160f0*/  ISETP.GE.AND P4, PT, R21, R220, PT ;  /* 0x000000dc1500720c */ /* 0x000fc40003f86270 */
[-C--:B------:R-:W-:Y:S02]  /*16100*/  ISETP.GE.OR P6, PT, R21, R222.reuse, !P6 ;  /* 0x000000de1500720c */ /* 0x080fe400077c6670 */
[C---:B------:R-:W-:Y:S01]  /*16110*/  ISETP.GE.OR P1, PT, R13.reuse, R222, !P1 ;  /* 0x000000de0d00720c */ /* 0x040fe20004f26670 */
[----:B------:R-:W5:Y:S01]  /*16120*/  MUFU.TANH R173, R157 ;  /* 0x0000009d00ad7308 */ /* 0x000f620000002400 */
[-C--:B------:R-:W-:Y:S02]  /*16130*/  ISETP.GE.OR P5, PT, R13, R216.reuse, !P5 ;  /* 0x000000d80d00720c */ /* 0x080fe40006fa6670 */
[----:B------:R-:W-:Y:S02]  /*16140*/  IADD3 R13, R17, 0x20, RZ ;  /* 0x00000020110d7810 */ /* 0x000fe40007ffe0ff */
[-C--:B------:R-:W-:Y:S02]  /*16150*/  ISETP.GE.OR P2, PT, R25, R216.reuse, !P2 ;  /* 0x000000d81900720c */ /* 0x080fe40005746670 */
[----:B------:R-:W-:Y:S01]  /*16160*/  ISETP.GE.OR P4, PT, R21, R216, !P4 ;  /* 0x000000d81500720c */ /* 0x000fe20006786670 */
[----:B------:R-:W1:Y:S01]  /*16170*/  MUFU.TANH R172, R162 ;  /* 0x000000a200ac7308 */ /* 0x000e620000002400 */
[----:B------:R-:W-:-:S02]  /*16180*/  IADD3 R21, R17, 0x21, RZ ;  /* 0x0000002111157810 */ /* 0x000fc40007ffe0ff */
[----:B----4-:R-:W-:Y:S02]  /*16190*/  FSEL R25, R31, -INF , !P6 ;  /* 0xff8000001f197808 */ /* 0x010fe40007000000 */
[-C--:B------:R-:W-:Y:S02]  /*161a0*/  ISETP.GE.AND P6, PT, R13, R224.reuse, PT ;  /* 0x000000e00d00720c */ /* 0x080fe40003fc6270 */
[----:B------:R-:W-:Y:S01]  /*161b0*/  FSEL R23, R32, -INF , !P2 ;  /* 0xff80000020177808 */ /* 0x000fe20005000000 */
[----:B------:R-:W4:Y:S01]  /*161c0*/  MUFU.TANH R171, R163 ;  /* 0x000000a300ab7308 */ /* 0x000f220000002400 */
[----:B------:R-:W-:Y:S02]  /*161d0*/  FSEL R22, R16, -INF , !P3 ;  /* 0xff80000010167808 */ /* 0x000fe40005800000 */
[C---:B------:R-:W-:Y:S02]  /*161e0*/  ISETP.GE.AND P2, PT, R21.reuse, R224, PT ;  /* 0x000000e01500720c */ /* 0x040fe40003f46270 */
[----:B------:R-:W-:-:S02]  /*161f0*/  ISETP.GE.AND P3, PT, R21, R220, PT ;  /* 0x000000dc1500720c */ /* 0x000fc40003f66270 */
[-C--:B------:R-:W-:Y:S01]  /*16200*/  ISETP.GE.OR P6, PT, R13, R222.reuse, !P6 ;  /* 0x000000de0d00720c */ /* 0x080fe200077c6670 */
[----:B------:R-:W1:Y:S01]  /*16210*/  MUFU.TANH R174, R156 ;  /* 0x0000009c00ae7308 */ /* 0x000e620000002400 */
[C---:B------:R-:W-:Y:S02]  /*16220*/  IADD3 R11, R17.reuse, 0x28, RZ ;  /* 0x00000028110b7810 */ /* 0x040fe40007ffe0ff */
[----:B------:R-:W-:Y:S02]  /*16230*/  IADD3 R9, R17, 0x29, RZ ;  /* 0x0000002911097810 */ /* 0x000fe40007ffe0ff */
[C---:B------:R-:W-:Y:S02]  /*16240*/  ISETP.GE.OR P2, PT, R21.reuse, R222, !P2 ;  /* 0x000000de1500720c */ /* 0x040fe40005746670 */
[----:B------:R-:W-:Y:S01]  /*16250*/  ISETP.GE.OR P3, PT, R21, R216, !P3 ;  /* 0x000000d81500720c */ /* 0x000fe20005f66670 */
[----:B------:R1:W-:Y:S01]  /*16260*/  MUFU.TANH R169, R159 ;  /* 0x0000009f00a97308 */ /* 0x0003e20000002400 */
[----:B--2---:R-:W-:-:S02]  /*16270*/  FSEL R21, R18, -INF , !P4 ;  /* 0xff80000012157808 */ /* 0x004fc40006000000 */
[----:B------:R-:W-:Y:S02]  /*16280*/  FSEL R20, R33, -INF , !P5 ;  /* 0xff80000021147808 */ /* 0x000fe40006800000 */
[----:B------:R-:W-:Y:S02]  /*16290*/  FSEL R180, R19, -INF , !P6 ;  /* 0xff80000013b47808 */ /* 0x000fe40007000000 */
[C---:B------:R-:W-:Y:S01]  /*162a0*/  ISETP.GE.AND P4, PT, R11.reuse, R224, PT ;  /* 0x000000e00b00720c */ /* 0x040fe20003f86270 */
[----:B------:R-:W2:Y:S01]  /*162b0*/  MUFU.TANH R146, R146 ;  /* 0x0000009200927308 */ /* 0x000ea20000002400 */
[----:B------:R-:W-:Y:S02]  /*162c0*/  ISETP.GE.AND P5, PT, R11, R220, PT ;  /* 0x000000dc0b00720c */ /* 0x000fe40003fa6270 */
[----:B------:R-:W-:Y:S02]  /*162d0*/  ISETP.GE.AND P6, PT, R9, R224, PT ;  /* 0x000000e00900720c */ /* 0x000fe40003fc6270 */
[----:B------:R-:W-:-:S02]  /*162e0*/  ISETP.GE.OR P4, PT, R11, R222, !P4 ;  /* 0x000000de0b00720c */ /* 0x000fc40006786670 */
[----:B------:R-:W-:Y:S01]  /*162f0*/  ISETP.GE.OR P5, PT, R11, R216, !P5 ;  /* 0x000000d80b00720c */ /* 0x000fe20006fa6670 */
[----:B-1----:R-:W-:Y:S01]  /*16300*/  FMUL.FTZ R159, R181, R0 ;  /* 0x00000000b59f7220 */ /* 0x002fe20000410000 */
[----:B------:R-:W-:Y:S01]  /*16310*/  ISETP.GE.OR P6, PT, R9, R222, !P6 ;  /* 0x000000de0900720c */ /* 0x000fe200077c6670 */
[----:B------:R1:W1:Y:S01]  /*16320*/  MUFU.TANH R170, R158 ;  /* 0x0000009e00aa7308 */ /* 0x0002620000002400 */
[----:B------:R-:W-:Y:S02]  /*16330*/  FSEL R24, R140, -INF , !P1 ;  /* 0xff8000008c187808 */ /* 0x000fe40004800000 */
[----:B---3--:R-:W-:Y:S02]  /*16340*/  FSEL R175, R175, -INF , !P2 ;  /* 0xff800000afaf7808 */ /* 0x008fe40005000000 */
[----:B------:R-:W-:Y:S02]  /*16350*/  IADD3 R11, R17, 0x30, RZ ;  /* 0x00000030110b7810 */ /* 0x000fe40007ffe0ff */
[-C--:B------:R-:W-:Y:S01]  /*16360*/  ISETP.GE.AND P1, PT, R13, R220.reuse, PT ;  /* 0x000000dc0d00720c */ /* 0x080fe20003f26270 */
[----:B------:R-:W3:Y:S01]  /*16370*/  MUFU.TANH R160, R160 ;  /* 0x000000a000a07308 */ /* 0x000ee20000002400 */
[----:B------:R-:W-:-:S02]  /*16380*/  ISETP.GE.AND P2, PT, R9, R220, PT ;  /* 0x000000dc0900720c */ /* 0x000fc40003f46270 */
[----:B-----5:R-:W-:Y:S02]  /*16390*/  FSEL R173, R173, -INF , !P6 ;  /* 0xff800000adad7808 */ /* 0x020fe40007000000 */
[----:B------:R-:W-:Y:S02]  /*163a0*/  ISETP.GE.AND P6, PT, R11, R220, PT ;  /* 0x000000dc0b00720c */ /* 0x000fe40003fc6270 */
[-C--:B------:R-:W-:Y:S01]  /*163b0*/  ISETP.GE.OR P1, PT, R13, R216.reuse, !P1 ;  /* 0x000000d80d00720c */ /* 0x080fe20004f26670 */
[----:B------:R-:W5:Y:S01]  /*163c0*/  MUFU.TANH R159, R159 ;  /* 0x0000009f009f7308 */ /* 0x000f620000002400 */
[----:B------:R-:W-:Y:S01]  /*163d0*/  ISETP.GE.OR P2, PT, R9, R216, !P2 ;  /* 0x000000d80900720c */ /* 0x000fe20005746670 */
[----:B-1----:R-:W-:Y:S01]  /*163e0*/  FMUL.FTZ R158, R176, R0 ;  /* 0x00000000b09e7220 */ /* 0x002fe20000410000 */
[----:B------:R-:W-:Y:S02]  /*163f0*/  IADD3 R9, R17, 0x31, RZ ;  /* 0x0000003111097810 */ /* 0x000fe40007ffe0ff */
[----:B------:R-:W-:-:S02]  /*16400*/  ISETP.GE.OR P6, PT, R11, R216, !P6 ;  /* 0x000000d80b00720c */ /* 0x000fc400077c6670 */
[----:B------:R-:W-:Y:S01]  /*16410*/  FSEL R172, R172, -INF , !P1 ;  /* 0xff800000acac7808 */ /* 0x000fe20004800000 */
[----:B------:R-:W1:Y:S01]  /*16420*/  MUFU.TANH R145, R145 ;  /* 0x0000009100917308 */ /* 0x000e620000002400 */
[----:B----4-:R-:W-:Y:S02]  /*16430*/  FSEL R171, R171, -INF , !P3 ;  /* 0xff800000abab7808 */ /* 0x010fe40005800000 */
[----:B------:R-:W-:Y:S02]  /*16440*/  FSEL R174, R174, -INF , !P4 ;  /* 0xff800000aeae7808 */ /* 0x000fe40006000000 */
[C---:B------:R-:W-:Y:S02]  /*16450*/  ISETP.GE.AND P1, PT, R9.reuse, R224, PT ;  /* 0x000000e00900720c */ /* 0x040fe40003f26270 */
[----:B------:R-:W-:Y:S01]  /*16460*/  ISETP.GE.AND P3, PT, R9, R220, PT ;  /* 0x000000dc0900720c */ /* 0x000fe20003f66270 */
[----:B------:R-:W4:Y:S01]  /*16470*/  MUFU.TANH R158, R158 ;  /* 0x0000009e009e7308 */ /* 0x000f220000002400 */
[----:B------:R-:W-:-:S02]  /*16480*/  ISETP.GE.AND P4, PT, R11, R224, PT ;  /* 0x000000e00b00720c */ /* 0x000fc40003f86270 */
[----:B--2---:R-:W-:Y:S02]  /*16490*/  FSEL R146, R146, -INF , !P6 ;  /* 0xff80000092927808 */ /* 0x004fe40007000000 */
[----:B------:R-:W-:Y:S02]  /*164a0*/  ISETP.GT.AND P6, PT, R223, R206, PT ;  /* 0x000000cedf00720c */ /* 0x000fe40003fc4270 */
[C---:B------:R-:W-:Y:S01]  /*164b0*/  ISETP.GE.OR P1, PT, R9.reuse, R222, !P1 ;  /* 0x000000de0900720c */ /* 0x040fe20004f26670 */
[----:B------:R-:W-:Y:S01]  /*164c0*/  MUFU.TANH R147, R147 ;  /* 0x0000009300937308 */ /* 0x000fe20000002400 */
[----:B------:R-:W-:Y:S01]  /*164d0*/  BAR.SYNC.DEFER_BLOCKING 0x0 ;  /* 0x0000000000007b1d */ /* 0x000fe20000010000 */
[----:B------:R-:W-:Y:S02]  /*164e0*/  ISETP.GE.OR P3, PT, R9, R216, !P3 ;  /* 0x000000d80900720c */ /* 0x000fe40005f66670 */
[----:B------:R-:W-:Y:S02]  /*164f0*/  ISETP.GE.OR P4, PT, R11, R222, !P4 ;  /* 0x000000de0b00720c */ /* 0x000fe40006786670 */
[----:B------:R-:W-:-:S02]  /*16500*/  IADD3 R9, R17, 0x38, RZ ;  /* 0x0000003811097810 */ /* 0x000fc40007ffe0ff */
[----:B------:R-:W2:Y:S01]  /*16510*/  MUFU.TANH R144, R144 ;  /* 0x0000009000907308 */ /* 0x000ea20000002400 */
[----:B------:R-:W-:Y:S02]  /*16520*/  IADD3 R17, R17, 0x39, RZ ;  /* 0x0000003911117810 */ /* 0x000fe40007ffe0ff */
[----:B------:R-:W-:Y:S02]  /*16530*/  FSEL R170, R170, -INF , !P5 ;  /* 0xff800000aaaa7808 */ /* 0x000fe40006800000 */
[----:B------:R-:W-:Y:S02]  /*16540*/  FSEL R169, R169, -INF , !P2 ;  /* 0xff800000a9a97808 */ /* 0x000fe40005000000 */
[----:B---3--:R-:W-:Y:S01]  /*16550*/  FSEL R160, R160, -INF , !P4 ;  /* 0xff800000a0a07808 */ /* 0x008fe20006000000 */
[----:B------:R-:W3:Y:S01]  /*16560*/  MUFU.TANH R154, R154 ;  /* 0x0000009a009a7308 */ /* 0x000ee20000002400 */
[----:B-----5:R-:W-:Y:S02]  /*16570*/  FSEL R159, R159, -INF , !P1 ;  /* 0xff8000009f9f7808 */ /* 0x020fe40004800000 */
        /* <DEDUP_REMOVED lines=8> */
[----:B-1----:R-:W-:Y:S02]  /*16600*/  FSEL R145, R145, -INF , !P3 ;  /* 0xff80000091917808 */ /* 0x002fe40005800000 */
[----:B----4-:R-:W-:Y:S02]  /*16610*/  FSEL R158, R158, -INF , !P5 ;  /* 0xff8000009e9e7808 */ /* 0x010fe40006800000 */
[----:B--2---:R-:W-:Y:S02]  /*16620*/  FSEL R144, R144, -INF , !P2 ;  /* 0xff80000090907808 */ /* 0x004fe40005000000 */
[----:B------:R-:W-:Y:S02]  /*16630*/  FSEL R147, R147, -INF , !P4 ;  /* 0xff80000093937808 */ /* 0x000fe40006000000 */
[----:B---3--:R-:W-:Y:S01]  /*16640*/  FSEL R154, R154, -INF , !P1 ;  /* 0xff8000009a9a7808 */ /* 0x008fe20004800000 */
        /* <DEDUP_REMOVED lines=38> */
[----:B------:R-:W-:-:S07]  /*168b0*/  ISETP.NE.AND P1, PT, R15, RZ, PT ;  /* 0x000000ff0f00720c */ /* 0x000fce0003f25270 */
        /* <DEDUP_REMOVED lines=8> */
[----:B------:R-:W-:Y:S01]  /*16940*/  IMAD.WIDE R18, R8, 0x4, R218 ;  /* 0x0000000408127825 */ /* 0x000fe200078e02da */
        /* <DEDUP_REMOVED lines=16> */
.L_x_7157:
[----:B------:R-:W-:Y:S02]  /*16a50*/  ULDC.64 UR4, c[0x0][0x118] ;  /* 0x0000460000047ab9 */ /* 0x000fe40000000a00 */
[----:B------:R-:W2:Y:S02]  /*16a60*/  LD.E R10, [R240.64+0x38] ;  /* 0x00003804f00a7980 */ /* 0x000ea4000c101900 */
[----:B--2---:R-:W-:-:S04]  /*16a70*/  LEA R10, -R10, RZ, 0x6 ;  /* 0x000000ff0a0a7211 */ /* 0x004fc800078e31ff */
[----:B------:R-:W-:Y:S02]  /*16a80*/  SHF.R.S32.HI R8, RZ, 0x1f, R10 ;  /* 0x0000001fff087819 */ /* 0x000fe4000001140a */
.L_x_7158:
[----:B------:R-:W-:Y:S05]  /*16a90*/  BSYNC B0 ;  /* 0x0000000000007941 */ /* 0x000fea0003800000 */
.L_x_7156:
        /* <DEDUP_REMOVED lines=28> */
.L_x_7155:
[----:B------:R-:W-:Y:S05]  /*16c60*/  BSYNC B1 ;  /* 0x0000000000017941 */ /* 0x000fea0003800000 */
.L_x_7154:
[----:B------:R-:W-:Y:S01]  /*16c70*/  ULDC.64 UR4, c[0x0][0x118] ;  /* 0x0000460000047ab9 */ /* 0x000fe20000000a00 */
[----:B------:R-:W-:Y:S01]  /*16c80*/  FMNMX.FTZ R0, R132, R5, !PT ;  /* 0x0000000584007209 */ /* 0x000fe20007810000 */
[----:B------:R-:W2:Y:S03]  /*16c90*/  LD.E R156, [R240.64+0xdc] ;  /* 0x0000dc04f09c7980 */ /* 0x000ea6000c101900 */
[----:B-1----:R-:W-:Y:S01]  /*16ca0*/  FMNMX.FTZ R9, R133, R0, !PT ;  /* 0x0000000085097209 */ /* 0x002fe20007810000 */
[----:B------:R-:W-:Y:S03]  /*16cb0*/  LDSM.16.MT88.4 R12, [R204+0xc000] ;  /* 0x00c00000cc0c783b */ /* 0x000fe60000004200 */
[----:B------:R-:W-:Y:S01]  /*16cc0*/  FMNMX.FTZ R9, R168, R9, !PT ;  /* 0x00000009a8097209 */ /* 0x000fe20007810000 */
[----:B------:R-:W-:Y:S03]  /*16cd0*/  LDSM.16.MT88.4 R16, [R205+0xc000] ;  /* 0x00c00000cd10783b */ /* 0x000fe60000004200 */
[----:B------:R-:W-:Y:S01]  /*16ce0*/  FMNMX.FTZ R0, R6, R9, !PT ;  /* 0x0000000906007209 */ /* 0x000fe20007810000 */
        /* <DEDUP_REMOVED lines=44> */
[-CC-:B------:R-:W-:Y:S01]  /*16fb0*/  FFMA.FTZ R150, R5, R156.reuse, -R157.reuse ;  /* 0x0000009c05967223 */ /* 0x180fe2000001089d */
[----:B------:R-:W-:Y:S01]  /*16fc0*/  FSEL R5, R152, RZ, P1 ;  /* 0x000000ff98057208 */ /* 0x000fe20000800000 */
[-C--:B------:R-:W-:Y:S02]  /*16fd0*/  FFMA.FTZ R148, R133, R156.reuse, -R157 ;  /* 0x0000009c85947223 */ /* 0x080fe4000001089d */
[-C--:B------:R-:W-:Y:S01]  /*16fe0*/  FFMA.FTZ R133, R4, R156.reuse, -R155 ;  /* 0x0000009c04857223 */ /* 0x080fe2000001089b */
[----:B------:R-:W-:Y:S01]  /*16ff0*/  FSEL R4, R151, RZ, P0 ;  /* 0x000000ff97047208 */ /* 0x000fe20000000000 */
[----:B------:R-:W-:Y:S01]  /*17000*/  FADD.FTZ R5, R132, -R5 ;  /* 0x8000000584057221 */ /* 0x000fe20000010000 */
[----:B------:R-:W-:Y:S01]  /*17010*/  MUFU.EX2 R150, R150 ;  /* 0x0000009600967308 */ /* 0x000fe20000000800 */
[----:B------:R-:W-:Y:S02]  /*17020*/  FFMA.FTZ R149, R168, R156, -R157 ;  /* 0x0000009ca8957223 */ /* 0x000fe4000001089d */
[----:B------:R-:W-:-:S02]  /*17030*/  FMUL.FTZ R8, R156, R5 ;  /* 0x000000059c087220 */ /* 0x000fc40000410000 */
[----:B------:R-:W-:Y:S02]  /*17040*/  FADD.FTZ R5, R3, -R4 ;  /* 0x8000000403057221 */ /* 0x000fe40000010000 */
[-C--:B------:R-:W-:Y:S01]  /*17050*/  FFMA.FTZ R134, R6, R156.reuse, -R157 ;  /* 0x0000009c06867223 */ /* 0x080fe2000001089d */
        /* <DEDUP_REMOVED lines=348> */
.L_x_7150:
[----:B------:R-:W-:Y:S05]  /*18620*/  @!P6 BRA `(.L_x_7159) ;  /* 0x00003c500000e947 */ /* 0x000fea0003800000 */
[C---:B------:R-:W-:Y:S01]  /*18630*/  SHF.L.U64.HI R226, R138.reuse, 0x5, R139 ;  /* 0x000000058ae27819 */ /* 0x040fe2000001028b */
[----:B------:R-:W-:Y:S01]  /*18640*/  IMAD.SHL.U32 R229, R138, 0x20, RZ ;  /* 0x000000208ae57824 */ /* 0x000fe200078e00ff */
[C---:B------:R-:W-:Y:S01]  /*18650*/  SHF.L.U64.HI R228, R136.reuse, 0x5, R137 ;  /* 0x0000000588e47819 */ /* 0x040fe20000010289 */
[----:B------:R-:W-:Y:S01]  /*18660*/  IMAD.SHL.U32 R231, R136, 0x20, RZ ;  /* 0x0000002088e77824 */ /* 0x000fe200078e00ff */
[----:B------:R-:W-:Y:S01]  /*18670*/  MOV R0, R3 ;  /* 0x0000000300007202 */ /* 0x000fe20000000f00 */
[----:B------:R-:W-:-:S02]  /*18680*/  IMAD.MOV.U32 R2, RZ, RZ, R132 ;  /* 0x000000ffff027224 */ /* 0x000fc400078e0084 */
.L_x_7168:
        /* <DEDUP_REMOVED lines=76> */
.L_x_7161:
[----:B------:R-:W-:Y:S02]  /*18b50*/  ULDC.64 UR4, c[0x0][0x118] ;  /* 0x0000460000047ab9 */ /* 0x000fe40000000a00 */
[----:B------:R-:W2:Y:S02]  /*18b60*/  LD.E R10, [R132.64+0x40] ;  /* 0x00004004840a7980 */ /* 0x000ea4000c101900 */
[----:B--2---:R-:W-:Y:S04]  /*18b70*/  LEA R10, -R10, RZ, 0x6 ;  /* 0x000000ff0a0a7211 */ /* 0x004fe800078e31ff */
[----:B------:R-:W-:Y:S02]  /*18b80*/  SHF.R.S32.HI R5, RZ, 0x1f, R10 ;  /* 0x0000001fff057819 */ /* 0x000fe4000001140a */
.L_x_7162:
[----:B------:R-:W-:Y:S05]  /*18b90*/  BSYNC B0 ;  /* 0x0000000000007941 */ /* 0x000fea0003800000 */
.L_x_7160:
        /* <DEDUP_REMOVED lines=319> */
.L_x_7166:
[----:B------:R-:W-:Y:S02]  /*19f90*/  ULDC.64 UR4, c[0x0][0x118] ;  /* 0x0000460000047ab9 */ /* 0x000fe40000000a00 */
[----:B------:R-:W2:Y:S02]  /*19fa0*/  LD.E R14, [R132.64+0x38] ;  /* 0x00003804840e7980 */ /* 0x000ea4000c101900 */
[----:B--2---:R-:W-:Y:S04]  /*19fb0*/  LEA R14, -R14, RZ, 0x6 ;  /* 0x000000ff0e0e7211 */ /* 0x004fe800078e31ff */
[----:B------:R-:W-:Y:S02]  /*19fc0*/  SHF.R.S32.HI R9, RZ, 0x1f, R14 ;  /* 0x0000001fff097819 */ /* 0x000fe4000001140e */
.L_x_7167:
[----:B------:R-:W-:Y:S05]  /*19fd0*/  BSYNC B0 ;  /* 0x0000000000007941 */ /* 0x000fea0003800000 */
.L_x_7165:
        /* <DEDUP_REMOVED lines=26> */
.L_x_7164:
[----:B--234-:R-:W-:Y:S05]  /*1a180*/  BSYNC B1 ;  /* 0x0000000000017941 */ /* 0x01cfea0003800000 */
.L_x_7163:
[----:B------:R-:W-:Y:S01]  /*1a190*/  ULDC.64 UR4, c[0x0][0x118] ;  /* 0x0000460000047ab9 */ /* 0x000fe20000000a00 */
[----:B------:R-:W2:Y:S08]  /*1a1a0*/  S2R R6, SR_TID.X ;  /* 0x0000000000067919 */ /* 0x000eb00000002100 */
[----:B------:R3:W4:Y:S04]  /*1a1b0*/  LD.E R133, [R132.64+0xdc] ;  /* 0x0000dc0484857980 */ /* 0x000728000c101900 */
[----:B-1----:R-:W-:Y:S01]  /*1a1c0*/  LDSM.16.MT88.4 R28, [R203+0xc000] ;  /* 0x00c00000cb1c783b */ /* 0x002fe20000004200 */
[----:B--2---:R-:W-:Y:S05]  /*1a1d0*/  IMAD.SHL.U32 R6, R6, 0x2, RZ ;  /* 0x0000000206067824 */ /* 0x004fea00078e00ff */
[----:B------:R-:W-:Y:S05]  /*1a1e0*/  LOP3.LUT R6, R6, 0x6, RZ, 0xc0, !PT ;  /* 0x0000000606067812 */ /* 0x000fea00078ec0ff */
[----:B------:R-:W-:Y:S05]  /*1a1f0*/  IMAD R15, R223, 0x40, R6 ;  /* 0x00000040df0f7824 */ /* 0x000fea00078e0206 */
[C---:B------:R-:W-:Y:S02]  /*1a200*/  IADD3 R9, R15.reuse, 0x1, RZ ;  /* 0x000000010f097810 */ /* 0x040fe40007ffe0ff */
[C---:B------:R-:W-:Y:S02]  /*1a210*/  IADD3 R7, R15.reuse, 0x8, RZ ;  /* 0x000000080f077810 */ /* 0x040fe40007ffe0ff */
[----:B------:R-:W-:Y:S02]  /*1a220*/  ISETP.GE.AND P6, PT, R15, R220, PT ;  /* 0x000000dc0f00720c */ /* 0x000fe40003fc6270 */
[----:B------:R-:W-:Y:S02]  /*1a230*/  ISETP.GE.AND P1, PT, R9, R224, PT ;  /* 0x000000e00900720c */ /* 0x000fe40003f26270 */
[C---:B------:R-:W-:Y:S02]  /*1a240*/  IADD3 R17, R15.reuse, 0x10, RZ ;  /* 0x000000100f117810 */ /* 0x040fe40007ffe0ff */
[----:B------:R-:W-:Y:S02]  /*1a250*/  ISETP.GE.OR P6, PT, R15, R216, !P6 ;  /* 0x000000d80f00720c */ /* 0x000fe400077c6670 */
[C---:B------:R-:W-:Y:S02]  /*1a260*/  ISETP.GE.AND P4, PT, R7.reuse, R224, PT ;  /* 0x000000e00700720c */ /* 0x040fe40003f86270 */
[----:B------:R-:W-:Y:S02]  /*1a270*/  ISETP.GE.AND P3, PT, R7, R220, PT ;  /* 0x000000dc0700720c */ /* 0x000fe40003f66270 */
[----:B------:R-:W-:Y:S02]  /*1a280*/  ISETP.GE.OR P1, PT, R9, R222, !P1 ;  /* 0x000000de0900720c */ /* 0x000fe40004f26670 */
[----:B------:R-:W-:Y:S02]  /*1a290*/  ISETP.GE.AND P2, PT, R15, R224, PT ;  /* 0x000000e00f00720c */ /* 0x000fe40003f46270 */
[----:B------:R-:W-:Y:S02]  /*1a2a0*/  FSEL R11, R141, -INF , !P1 ;  /* 0xff8000008d0b7808 */ /* 0x000fe40004800000 */
[C---:B------:R-:W-:Y:S02]  /*1a2b0*/  ISETP.GE.OR P4, PT, R7.reuse, R222, !P4 ;  /* 0x000000de0700720c */ /* 0x040fe40006786670 */
[----:B------:R-:W-:Y:S02]  /*1a2c0*/  ISETP.GE.OR P3, PT, R7, R216, !P3 ;  /* 0x000000d80700720c */ /* 0x000fe40005f66670 */
[----:B------:R-:W-:Y:S02]  /*1a2d0*/  FSEL R7, R142, -INF , !P6 ;  /* 0xff8000008e077808 */ /* 0x000fe40007000000 */
[C---:B------:R-:W-:Y:S02]  /*1a2e0*/  ISETP.GE.AND P6, PT, R17.reuse, R224, PT ;  /* 0x000000e01100720c */ /* 0x040fe40003fc6270 */
[----:B------:R-:W-:Y:S02]  /*1a2f0*/  ISETP.GE.AND P1, PT, R17, R220, PT ;  /* 0x000000dc1100720c */ /* 0x000fe40003f26270 */
[C---:B------:R-:W-:Y:S02]  /*1a300*/  IADD3 R19, R15.reuse, 0x9, RZ ;  /* 0x000000090f137810 */ /* 0x040fe40007ffe0ff */
[----:B------:R-:W-:Y:S02]  /*1a310*/  ISETP.GE.OR P2, PT, R15, R222, !P2 ;  /* 0x000000de0f00720c */ /* 0x000fe40005746670 */
[----:B------:R-:W-:Y:S02]  /*1a320*/  ISETP.GE.OR P1, PT, R17, R216, !P1 ;  /* 0x000000d81100720c */ /* 0x000fe40004f26670 */
[----:B------:R-:W-:Y:S02]  /*1a330*/  ISETP.GE.AND P5, PT, R9, R220, PT ;  /* 0x000000dc0900720c */ /* 0x000fe40003fa6270 */
[----:B------:R-:W-:Y:S02]  /*1a340*/  ISETP.GE.OR P6, PT, R17, R222, !P6 ;  /* 0x000000de1100720c */ /* 0x000fe400077c6670 */
[----:B------:R-:W-:Y:S02]  /*1a350*/  IADD3 R17, R15, 0x18, RZ ;  /* 0x000000180f117810 */ /* 0x000fe40007ffe0ff */
[----:B------:R-:W-:Y:S02]  /*1a360*/  ISETP.GE.OR P5, PT, R9, R216, !P5 ;  /* 0x000000d80900720c */ /* 0x000fe40006fa6670 */
[----:B------:R-:W-:Y:S02]  /*1a370*/  FSEL R9, R140, -INF , !P2 ;  /* 0xff8000008c097808 */ /* 0x000fe40005000000 */
[C---:B------:R-:W-:Y:S02]  /*1a380*/  ISETP.GE.AND P0, PT, R19.reuse, R224, PT ;  /* 0x000000e01300720c */ /* 0x040fe40003f06270 */
[----:B------:R-:W-:Y:S02]  /*1a390*/  ISETP.GE.AND P2, PT, R19, R220, PT ;  /* 0x000000dc1300720c */ /* 0x000fe40003f46270 */
[----:B------:R-:W-:Y:S02]  /*1a3a0*/  FSEL R172, R172, -INF , !P6 ;  /* 0xff800000acac7808 */ /* 0x000fe40007000000 */
[----:B------:R-:W-:Y:S02]  /*1a3b0*/  ISETP.GE.AND P6, PT, R17, R224, PT ;  /* 0x000000e01100720c */ /* 0x000fe40003fc6270 */
[----:B------:R-:W-:Y:S02]  /*1a3c0*/  IADD3 R21, R15, 0x20, RZ ;  /* 0x000000200f157810 */ /* 0x000fe40007ffe0ff */
[-C--:B------:R-:W-:Y:S02]  /*1a3d0*/  ISETP.GE.OR P6, PT, R17, R222.reuse, !P6 ;  /* 0x000000de1100720c */ /* 0x080fe400077c6670 */
[C---:B------:R-:W-:Y:S02]  /*1a3e0*/  ISETP.GE.OR P0, PT, R19.reuse, R222, !P0 ;  /* 0x000000de1300720c */ /* 0x040fe40004706670 */
[----:B------:R-:W-:Y:S02]  /*1a3f0*/  ISETP.GE.OR P2, PT, R19, R216, !P2 ;  /* 0x000000d81300720c */ /* 0x000fe40005746670 */
[----:B------:R-:W-:Y:S02]  /*1a400*/  IADD3 R19, R15, 0x11, RZ ;  /* 0x000000110f137810 */ /* 0x000fe40007ffe0ff */
[----:B------:R-:W-:Y:S02]  /*1a410*/  FSEL R162, R162, -INF , !P6 ;  /* 0xff800000a2a27808 */ /* 0x000fe40007000000 */
[----:B------:R-:W-:Y:S02]  /*1a420*/  FSEL R8, R143, -INF , !P4 ;  /* 0xff8000008f087808 */ /* 0x000fe40006000000 */
[----:B------:R-:W-:Y:S02]  /*1a430*/  FMNMX.FTZ R6, R9, R2, !PT ;  /* 0x0000000209067209 */ /* 0x000fe40007810000 */
[-C--:B------:R-:W-:Y:S02]  /*1a440*/  ISETP.GE.AND P4, PT, R19, R224.reuse, PT ;  /* 0x000000e01300720c */ /* 0x080fe40003f86270 */
[----:B------:R-:W-:Y:S02]  /*1a450*/  ISETP.GE.AND P6, PT, R21, R224, PT ;  /* 0x000000e01500720c */ /* 0x000fe40003fc6270 */
[----:B------:R-:W-:Y:S02]  /*1a460*/  FSEL R137, R137, -INF , !P3 ;  /* 0xff80000089897808 */ /* 0x000fe40005800000 */
[----:B------:R-:W-:Y:S02]  /*1a470*/  ISETP.GE.AND P3, PT, R21, R220, PT ;  /* 0x000000dc1500720c */ /* 0x000fe40003f66270 */
[-C--:B------:R-:W-:Y:S02]  /*1a480*/  ISETP.GE.OR P4, PT, R19, R222.reuse, !P4 ;  /* 0x000000de1300720c */ /* 0x080fe40006786670 */
[----:B------:R-:W-:Y:S02]  /*1a490*/  IADD3 R23, R15, 0x19, RZ ;  /* 0x000000190f177810 */ /* 0x000fe40007ffe0ff */
[C---:B------:R-:W-:Y:S02]  /*1a4a0*/  ISETP.GE.OR P6, PT, R21.reuse, R222, !P6 ;  /* 0x000000de1500720c */ /* 0x040fe400077c6670 */
[----:B------:R-:W-:Y:S02]  /*1a4b0*/  ISETP.GE.OR P3, PT, R21, R216, !P3 ;  /* 0x000000d81500720c */ /* 0x000fe40005f66670 */
[----:B------:R-:W-:Y:S02]  /*1a4c0*/  FMNMX.FTZ R21, R11, R6, !PT ;  /* 0x000000060b157209 */ /* 0x000fe40007810000 */
[----:B------:R-:W-:Y:S02]  /*1a4d0*/  FSEL R163, R163, -INF , !P4 ;  /* 0xff800000a3a37808 */ /* 0x000fe40006000000 */
[C---:B------:R-:W-:Y:S02]  /*1a4e0*/  ISETP.GE.AND P4, PT, R23.reuse, R224, PT ;  /* 0x000000e01700720c */ /* 0x040fe40003f86270 */
[----:B------:R-:W-:Y:S02]  /*1a4f0*/  FMNMX.FTZ R21, R8, R21, !PT ;  /* 0x0000001508157209 */ /* 0x000fe40007810000 */
[----:B------:R-:W-:Y:S02]  /*1a500*/  FSEL R144, R144, -INF , !P0 ;  /* 0xff80000090907808 */ /* 0x000fe40004000000 */
[----:B------:R-:W-:Y:S02]  /*1a510*/  ISETP.GE.OR P4, PT, R23, R222, !P4 ;  /* 0x000000de1700720c */ /* 0x000fe40006786670 */
[----:B------:R-:W-:Y:S02]  /*1a520*/  ISETP.GE.AND P0, PT, R19, R220, PT ;  /* 0x000000dc1300720c */ /* 0x000fe40003f06270 */
[----:B------:R-:W-:Y:S02]  /*1a530*/  FMNMX.FTZ R21, R144, R21, !PT ;  /* 0x0000001590157209 */ /* 0x000fe40007810000 */
[----:B------:R-:W-:Y:S02]  /*1a540*/  FSEL R161, R161, -INF , !P4 ;  /* 0xff800000a1a17808 */ /* 0x000fe40006000000 */
[----:B------:R-:W-:Y:S02]  /*1a550*/  ISETP.GE.OR P0, PT, R19, R216, !P0 ;  /* 0x000000d81300720c */ /* 0x000fe40004706670 */
[----:B------:R-:W-:Y:S02]  /*1a560*/  IADD3 R19, R15, 0x21, RZ ;  /* 0x000000210f137810 */ /* 0x000fe40007ffe0ff */
[----:B------:R-:W-:Y:S02]  /*1a570*/  FSEL R10, R134, -INF , !P5 ;  /* 0xff800000860a7808 */ /* 0x000fe40006800000 */
[----:B------:R-:W-:Y:S02]  /*1a580*/  ISETP.GE.AND P4, PT, R23, R220, PT ;  /* 0x000000dc1700720c */ /* 0x000fe40003f86270 */
[----:B------:R-:W-:Y:S02]  /*1a590*/  FMNMX.FTZ R6, R172, R21, !PT ;  /* 0x00000015ac067209 */ /* 0x000fe40007810000 */
[----:B------:R-:W-:Y:S02]  /*1a5a0*/  FMNMX.FTZ R21, R7, R0, !PT ;  /* 0x0000000007157209 */ /* 0x000fe40007810000 */
[C---:B------:R-:W-:Y:S02]  /*1a5b0*/  ISETP.GE.AND P5, PT, R17.reuse, R220, PT ;  /* 0x000000dc1100720c */ /* 0x040fe40003fa6270 */
[----:B------:R-:W-:Y:S02]  /*1a5c0*/  FSEL R160, R160, -INF , !P6 ;  /* 0xff800000a0a07808 */ /* 0x000fe40007000000 */
[-C--:B------:R-:W-:Y:S02]  /*1a5d0*/  ISETP.GE.OR P5, PT, R17, R216.reuse, !P5 ;  /* 0x000000d81100720c */ /* 0x080fe40006fa6670 */
[----:B------:R-:W-:Y:S02]  /*1a5e0*/  ISETP.GE.OR P4, PT, R23, R216, !P4 ;  /* 0x000000d81700720c */ /* 0x000fe40006786670 */
[----:B------:R-:W-:Y:S02]  /*1a5f0*/  FMNMX.FTZ R23, R163, R6, !PT ;  /* 0x00000006a3177209 */ /* 0x000fe40007810000 */
[----:B------:R-:W-:Y:S02]  /*1a600*/  FMNMX.FTZ R6, R10, R21, !PT ;  /* 0x000000150a067209 */ /* 0x000fe40007810000 */
[----:B------:R-:W-:Y:S02]  /*1a610*/  ISETP.GE.AND P6, PT, R19, R224, PT ;  /* 0x000000e01300720c */ /* 0x000fe40003fc6270 */
[----:B------:R-:W-:Y:S02]  /*1a620*/  FSEL R142, R12, -INF , !P0 ;  /* 0xff8000000c8e7808 */ /* 0x000fe40004000000 */
[----:B------:R-:W-:Y:S02]  /*1a630*/  FMNMX.FTZ R12, R162, R23, !PT ;  /* 0x00000017a20c7209 */ /* 0x000fe40007810000 */
[----:B------:R-:W-:Y:S02]  /*1a640*/  FSEL R141, R5, -INF , !P5 ;  /* 0xff800000058d7808 */ /* 0x000fe40006800000 */
[----:B------:R-:W-:Y:S02]  /*1a650*/  ISETP.GE.OR P6, PT, R19, R222, !P6 ;  /* 0x000000de1300720c */ /* 0x000fe400077c6670 */
[----:B------:R-:W-:Y:S02]  /*1a660*/  IADD3 R17, R15, 0x28, RZ ;  /* 0x000000280f117810 */ /* 0x000fe40007ffe0ff */
[----:B------:R-:W-:Y:S02]  /*1a670*/  FMNMX.FTZ R5, R137, R6, !PT ;  /* 0x0000000689057209 */ /* 0x000fe40007810000 */
[----:B------:R-:W-:Y:S02]  /*1a680*/  FSEL R136, R136, -INF , !P2 ;  /* 0xff80000088887808 */ /* 0x000fe40005000000 */
[----:B------:R-:W-:Y:S02]  /*1a690*/  FSEL R159, R159, -INF , !P6 ;  /* 0xff8000009f9f7808 */ /* 0x000fe40007000000 */
[----:B------:R-:W-:Y:S02]  /*1a6a0*/  FSEL R143, R13, -INF , !P1 ;  /* 0xff8000000d8f7808 */ /* 0x000fe40004800000 */
[----:B------:R-:W-:Y:S02]  /*1a6b0*/  FMNMX.FTZ R21, R161, R12, !PT ;  /* 0x0000000ca1157209 */ /* 0x000fe40007810000 */
[----:B------:R-:W-:Y:S02]  /*1a6c0*/  FMNMX.FTZ R6, R136, R5, !PT ;  /* 0x0000000588067209 */ /* 0x000fe40007810000 */
[----:B------:R-:W-:Y:S02]  /*1a6d0*/  ISETP.GE.AND P2, PT, R19, R220, PT ;  /* 0x000000dc1300720c */ /* 0x000fe40003f46270 */
[----:B------:R-:W-:Y:S02]  /*1a6e0*/  ISETP.GE.AND P6, PT, R17, R224, PT ;  /* 0x000000e01100720c */ /* 0x000fe40003fc6270 */
[----:B------:R-:W-:Y:S02]  /*1a6f0*/  FMNMX.FTZ R12, R160, R21, !PT ;  /* 0x00000015a00c7209 */ /* 0x000fe40007810000 */
[----:B------:R-:W-:Y:S02]  /*1a700*/  FMNMX.FTZ R21, R143, R6, !PT ;  /* 0x000000068f157209 */ /* 0x000fe40007810000 */
[----:B------:R-:W-:Y:S02]  /*1a710*/  ISETP.GE.OR P2, PT, R19, R216, !P2 ;  /* 0x000000d81300720c */ /* 0x000fe40005746670 */
[----:B------:R-:W-:Y:S02]  /*1a720*/  IADD3 R19, R15, 0x29, RZ ;  /* 0x000000290f137810 */ /* 0x000fe40007ffe0ff */
[----:B------:R-:W-:Y:S02]  /*1a730*/  ISETP.GE.OR P6, PT, R17, R222, !P6 ;  /* 0x000000de1100720c */ /* 0x000fe400077c6670 */
[----:B------:R-:W-:Y:S02]  /*1a740*/  FMNMX.FTZ R5, R159, R12, !PT ;  /* 0x0000000c9f057209 */ /* 0x000fe40007810000 */
[----:B------:R-:W-:Y:S02]  /*1a750*/  FSEL R158, R158, -INF , !P6 ;  /* 0xff8000009e9e7808 */ /* 0x000fe40007000000 */
[----:B------:R-:W-:Y:S02]  /*1a760*/  FSEL R140, R4, -INF , !P4 ;  /* 0xff800000048c7808 */ /* 0x000fe40006000000 */
[----:B------:R-:W-:Y:S02]  /*1a770*/  FMNMX.FTZ R4, R142, R21, !PT ;  /* 0x000000158e047209 */ /* 0x000fe40007810000 */
[C---:B------:R-:W-:Y:S02]  /*1a780*/  ISETP.GE.AND P6, PT, R19.reuse, R224, PT ;  /* 0x000000e01300720c */ /* 0x040fe40003fc6270 */
[----:B------:R-:W-:Y:S02]  /*1a790*/  ISETP.GE.AND P0, PT, R19, R220, PT ;  /* 0x000000dc1300720c */ /* 0x000fe40003f06270 */
[----:B------:R-:W-:Y:S02]  /*1a7a0*/  FMNMX.FTZ R6, R158, R5, !PT ;  /* 0x000000059e067209 */ /* 0x000fe40007810000 */
[----:B------:R-:W-:Y:S02]  /*1a7b0*/  FMNMX.FTZ R5, R141, R4, !PT ;  /* 0x000000048d057209 */ /* 0x000fe40007810000 */
[C---:B------:R-:W-:Y:S02]  /*1a7c0*/  ISETP.GE.OR P6, PT, R19.reuse, R222, !P6 ;  /* 0x000000de1300720c */ /* 0x040fe400077c6670 */
[----:B------:R-:W-:Y:S02]  /*1a7d0*/  ISETP.GE.OR P0, PT, R19, R216, !P0 ;  /* 0x000000d81300720c */ /* 0x000fe40004706670 */
[----:B------:R-:W-:Y:S02]  /*1a7e0*/  IADD3 R19, R15, 0x30, RZ ;  /* 0x000000300f137810 */ /* 0x000fe40007ffe0ff */
[----:B------:R-:W-:Y:S02]  /*1a7f0*/  ISETP.GE.AND P1, PT, R17, R220, PT ;  /* 0x000000dc1100720c */ /* 0x000fe40003f26270 */
[----:B------:R-:W-:Y:S02]  /*1a800*/  FSEL R157, R157, -INF , !P6 ;  /* 0xff8000009d9d7808 */ /* 0x000fe40007000000 */
[----:B------:R-:W-:Y:S02]  /*1a810*/  FSEL R156, R156, -INF , !P3 ;  /* 0xff8000009c9c7808 */ /* 0x000fe40005800000 */
[----:B------:R-:W-:Y:S02]  /*1a820*/  FMNMX.FTZ R5, R140, R5, !PT ;  /* 0x000000058c057209 */ /* 0x000fe40007810000 */
[----:B------:R-:W-:Y:S02]  /*1a830*/  ISETP.GE.OR P1, PT, R17, R216, !P1 ;  /* 0x000000d81100720c */ /* 0x000fe40004f26670 */
        /* <DEDUP_REMOVED lines=11> */
[----:B------:R-:W-:Y:S02]  /*1a8f0*/  IADD3 R15, R15, 0x39, RZ ;  /* 0x000000390f0f7810 */ /* 0x000fe40007ffe0ff */
[----:B------:R-:W-:Y:S02]  /*1a900*/  FSEL R152, R152, -INF , !P6 ;  /* 0xff80000098987808 */ /* 0x000fe40007000000 */
[----:B------:R-:W-:Y:S02]  /*1a910*/  ISETP.GE.AND P6, PT, R13, R224, PT ;  /* 0x000000e00d00720c */ /* 0x000fe40003fc6270 */
[----:B------:R-:W-:Y:S02]  /*1a920*/  ISETP.GE.OR P5, PT, R17, R222, !P5 ;  /* 0x000000de1100720c */ /* 0x000fe40006fa6670 */
[----:B------:R-:W-:Y:S02]  /*1a930*/  FSEL R153, R153, -INF , !P0 ;  /* 0xff80000099997808 */ /* 0x000fe40004000000 */
[----:B------:R-:W-:Y:S02]  /*1a940*/  FMNMX.FTZ R6, R154, R5, !PT ;  /* 0x000000059a067209 */ /* 0x000fe40007810000 */
[----:B------:R-:W-:Y:S02]  /*1a950*/  ISETP.GE.OR P2, PT, R19, R216, !P2 ;  /* 0x000000d81300720c */ /* 0x000fe40005746670 */
[----:B------:R-:W-:Y:S02]  /*1a960*/  ISETP.GE.AND P1, PT, R17, R220, PT ;  /* 0x000000dc1100720c */ /* 0x000fe40003f26270 */
[----:B------:R-:W-:Y:S02]  /*1a970*/  ISETP.GE.AND P4, PT, R15, R224, PT ;  /* 0x000000e00f00720c */ /* 0x000fe40003f86270 */
[----:B------:R-:W-:Y:S02]  /*1a980*/  FSEL R151, R151, -INF , !P5 ;  /* 0xff80000097977808 */ /* 0x000fe40006800000 */
[----:B------:R-:W-:Y:S02]  /*1a990*/  FMNMX.FTZ R4, R152, R21, !PT ;  /* 0x0000001598047209 */ /* 0x000fe40007810000 */
[----:B------:R-:W-:Y:S02]  /*1a9a0*/  ISETP.GE.OR P6, PT, R13, R222, !P6 ;  /* 0x000000de0d00720c */ /* 0x000fe400077c6670 */
[----:B------:R-:W-:Y:S02]  /*1a9b0*/  FSEL R147, R147, -INF , !P2 ;  /* 0xff80000093937808 */ /* 0x000fe40005000000 */
[----:B------:R-:W-:Y:S02]  /*1a9c0*/  FMNMX.FTZ R6, R153, R6, !PT ;  /* 0x0000000699067209 */ /* 0x000fe40007810000 */
[----:B------:R-:W-:Y:S02]  /*1a9d0*/  ISETP.GE.AND P0, PT, R13, R220, PT ;  /* 0x000000dc0d00720c */ /* 0x000fe40003f06270 */
[----:B------:R-:W-:Y:S02]  /*1a9e0*/  ISETP.GE.OR P1, PT, R17, R216, !P1 ;  /* 0x000000d81100720c */ /* 0x000fe40004f26670 */
[----:B------:R-:W-:Y:S02]  /*1a9f0*/  ISETP.GE.OR P4, PT, R15, R222, !P4 ;  /* 0x000000de0f00720c */ /* 0x000fe40006786670 */
[----:B------:R-:W-:Y:S02]  /*1aa00*/  FSEL R149, R149, -INF , !P6 ;  /* 0xff80000095957808 */ /* 0x000fe40007000000 */
[----:B------:R-:W-:Y:S02]  /*1aa10*/  FMNMX.FTZ R4, R151, R4, !PT ;  /* 0x0000000497047209 */ /* 0x000fe40007810000 */
[----:B------:R-:W-:Y:S02]  /*1aa20*/  FSEL R146, R146, -INF , !P1 ;  /* 0xff80000092927808 */ /* 0x000fe40004800000 */
[----:B------:R-:W-:Y:S02]  /*1aa30*/  ISETP.GE.OR P2, PT, R13, R216, !P0 ;  /* 0x000000d80d00720c */ /* 0x000fe40004746670 */
[----:B------:R-:W-:Y:S02]  /*1aa40*/  ISETP.GE.AND P0, PT, R15, R220, PT ;  /* 0x000000dc0f00720c */ /* 0x000fe40003f06270 */
[----:B------:R-:W-:Y:S02]  /*1aa50*/  FMNMX.FTZ R13, R147, R6, !PT ;  /* 0x00000006930d7209 */ /* 0x000fe40007810000 */
[----:B------:R-:W-:Y:S02]  /*1aa60*/  FSEL R148, R148, -INF , !P4 ;  /* 0xff80000094947808 */ /* 0x000fe40006000000 */
[----:B------:R-:W-:Y:S02]  /*1aa70*/  FMNMX.FTZ R21, R149, R4, !PT ;  /* 0x0000000495157209 */ /* 0x000fe40007810000 */
[----:B------:R-:W-:Y:S02]  /*1aa80*/  ISETP.GE.OR P0, PT, R15, R216, !P0 ;  /* 0x000000d80f00720c */ /* 0x000fe40004706670 */
[----:B------:R-:W-:Y:S02]  /*1aa90*/  FSEL R145, R145, -INF , !P2 ;  /* 0xff80000091917808 */ /* 0x000fe40005000000 */
[----:B------:R-:W-:Y:S02]  /*1aaa0*/  FMNMX.FTZ R12, R146, R13, !PT ;  /* 0x0000000d920c7209 */ /* 0x000fe40007810000 */
[----:B------:R-:W-:Y:S02]  /*1aab0*/  FMNMX.FTZ R4, R148, R21, !PT ;  /* 0x0000001594047209 */ /* 0x000fe40007810000 */
[----:B------:R-:W-:Y:S01]  /*1aac0*/  FSEL R134, R3, -INF , !P0 ;  /* 0xff80000003867808 */ /* 0x000fe20004000000 */
[----:B------:R-:W-:Y:S01]  /*1aad0*/  LDSM.16.MT88.4 R20, [R204+0xc000] ;  /* 0x00c00000cc14783b */ /* 0x000fe20000004200 */
[----:B------:R-:W-:Y:S04]  /*1aae0*/  FMNMX.FTZ R3, R145, R12, !PT ;  /* 0x0000000c91037209 */ /* 0x000fe80007810000 */
        /* <DEDUP_REMOVED lines=377> */
.L_x_7159:
        /* <DEDUP_REMOVED lines=11> */
.L_x_7173:
[----:B--23--:R-:W-:Y:S01]  /*1c330*/  FADD.FTZ R227, R10, R227 ;  /* 0x000000e30ae37221 */ /* 0x00cfe20000010000 */
[----:B------:R-:W-:Y:S05]  /*1c340*/  BRA.DIV ~URZ, `(.L_x_7170) ;  /* 0x000015127f007947 */ /* 0x000fea000b800000 */
[----:B------:R-:W2:Y:S04]  /*1c350*/  SHFL.BFLY PT, R6, R225, 0x2, 0x1f ;  /* 0x0c401f00e1067f89 */ /* 0x000ea800000e0000 */
[----:B------:R-:W3:Y:S01]  /*1c360*/  SHFL.BFLY PT, R2, R227, 0x1, 0x1f ;  /* 0x0c201f00e3027f89 */ /* 0x000ee200000e0000 */
[----:B--2---:R-:W-:Y:S02]  /*1c370*/  FADD.FTZ R11, R6, R225 ;  /* 0x000000e1060b7221 */ /* 0x004fe40000010000 */
[----:B---3--:R-:W-:-:S03]  /*1c380*/  FADD.FTZ R2, R227, R2 ;  /* 0x00000002e3027221 */ /* 0x008fc60000010000 */
[----:B------:R2:W3:Y:S04]  /*1c390*/  SHFL.BFLY PT, R10, R11, 0x1, 0x1f ;  /* 0x0c201f000b0a7f89 */ /* 0x0004e800000e0000 */
.L_x_7174:
        /* <DEDUP_REMOVED lines=272> */
.L_x_7172:
[----:B-1-34-:R-:W-:Y:S05]  /*1d4a0*/  BSYNC B0 ;  /* 0x0000000000007941 */ /* 0x01afea0003800000 */
.L_x_7171:
        /* <DEDUP_REMOVED lines=48> */
[----:B------:R-:W-:Y:S05]  /*1d7b0*/  @P0 RET.REL.NODEC R212 `(_ZN5flash24flash_fwd_splitkv_kernelI23Flash_fwd_kernel_traitsILi192ELi64ELi64ELi4ELb0ELb0EN7cutlass10bfloat16_tE19Flash_kernel_traitsILi192ELi64ELi64ELi4ES3_EELb0ELb1ELb0ELb0ELb1ELb1ELb1ELb1EEEvNS_16Flash_fwd_paramsE) ;  /* 0xfffe2840d4000950 */ /* 0x000fea0003c3ffff */
[----:B------:R-:W-:Y:S01]  /*1d7c0*/  MOV R213, 0x0 ;  /* 0x0000000000d57802 */ /* 0x000fe20000000f00 */
[----:B------:R-:W-:-:S02]  /*1d7d0*/  ULDC.64 UR4, c[0x0][0x118] ;  /* 0x0000460000047ab9 */ /* 0x000fc40000000a00 */
[----:B------:R2:W-:Y:S04]  /*1d7e0*/  ST.E.128 [R8.64+0xa800], R80 ;  /* 0x00a8005008007985 */ /* 0x0005e8000c101d04 */
[----:B------:R2:W-:Y:S04]  /*1d7f0*/  ST.E.128 [R8.64+0xa900], R48 ;  /* 0x00a9003008007985 */ /* 0x0005e8000c101d04 */
[----:B------:R2:W-:Y:S01]  /*1d800*/  ST.E.128 [R8.64+0xaa00], R16 ;  /* 0x00aa001008007985 */ /* 0x0005e2000c101d04 */
[----:B------:R-:W-:Y:S05]  /*1d810*/  RET.REL.NODEC R212 `(_ZN5flash24flash_fwd_splitkv_kernelI23Flash_fwd_kernel_traitsILi192ELi64ELi64ELi4ELb0ELb0EN7cutlass10bfloat16_tE19Flash_kernel_traitsILi192ELi64ELi64ELi4ES3_EELb0ELb1ELb0ELb0ELb1ELb1ELb1ELb1EEEvNS_16Flash_fwd_paramsE) ;  /* 0xfffe27e0d4007950 */ /* 0x000fea0003c3ffff */
.L_x_7169:
[----:B------:R-:W-:Y:S02]  /*1d820*/  MOV R9, 0x2 ;  /* 0x0000000200097802 */ /* 0x000fe40000000f00 */
[----:B------:R-:W-:-:S02]  /*1d830*/  MOV R8, 0x1d850 ;  /* 0x0001d85000087802 */ /* 0x000fc40000000f00 */
[----:B-1---5:R-:W-:Y:S05]  /*1d840*/  CALL.REL.NOINC `($__internal_31_$__cuda_sm70_shflsync_bfly_p) ;  /* 0x000000f000007944 */ /* 0x022fea0003c00000 */
[----:B-12---:R-:W-:Y:S05]  /*1d850*/  BRA `(.L_x_7173) ;  /* 0xffffead000007947 */ /* 0x006fea000383ffff */
.L_x_7170:
[----:B------:R-:W-:Y:S02]  /*1d860*/  MOV R9, 0x1 ;  /* 0x0000000100097802 */ /* 0x000fe40000000f00 */
[----:B------:R-:W-:-:S02]  /*1d870*/  MOV R8, 0x1d890 ;  /* 0x0001d89000087802 */ /* 0x000fc40000000f00 */
[----:B-1---5:R-:W-:Y:S05]  /*1d880*/  CALL.REL.NOINC `($__internal_31_$__cuda_sm70_shflsync_bfly_p) ;  /* 0x000000b000007944 */ /* 0x022fea0003c00000 */
[----:B--2---:R-:W-:Y:S01]  /*1d890*/  FADD.FTZ R2, R227, R10 ;  /* 0x0000000ae3027221 */ /* 0x004fe20000010000 */
[----:B-1----:R-:W-:-:S02]  /*1d8a0*/  MOV R227, R225 ;  /* 0x000000e100e37202 */ /* 0x002fc40000000f00 */
[----:B------:R-:W-:Y:S02]  /*1d8b0*/  MOV R9, 0x2 ;  /* 0x0000000200097802 */ /* 0x000fe40000000f00 */
[----:B------:R-:W-:Y:S02]  /*1d8c0*/  MOV R8, 0x1d8e0 ;  /* 0x0001d8e000087802 */ /* 0x000fe40000000f00 */
[----:B------:R-:W-:Y:S05]  /*1d8d0*/  CALL.REL.NOINC `($__internal_31_$__cuda_sm70_shflsync_bfly_p) ;  /* 0x0000006000007944 */ /* 0x000fea0003c00000 */
[----:B--2---:R-:W-:Y:S01]  /*1d8e0*/  FADD.FTZ R11, R225, R10 ;  /* 0x0000000ae10b7221 */ /* 0x004fe20000010000 */
[----:B-1----:R-:W-:Y:S02]  /*1d8f0*/  MOV R9, 0x1 ;  /* 0x0000000100097802 */ /* 0x002fe40000000f00 */
[----:B------:R-:W-:Y:S02]  /*1d900*/  MOV R8, 0x1d930 ;  /* 0x0001d93000087802 */ /* 0x000fe40000000f00 */
[----:B------:R-:W-:Y:S02]  /*1d910*/  MOV R227, R11 ;  /* 0x0000000b00e37202 */ /* 0x000fe40000000f00 */
[----:B------:R-:W-:Y:S05]  /*1d920*/  CALL.REL.NOINC `($__internal_31_$__cuda_sm70_shflsync_bfly_p) ;  /* 0x0000001000007944 */ /* 0x000fea0003c00000 */
[----:B-12---:R-:W-:Y:S05]  /*1d930*/  BRA `(.L_x_7174) ;  /* 0xffffea6000007947 */ /* 0x006fea000383ffff */
        .weak           $__internal_31_$__cuda_sm70_shflsync_bfly_p
        .type           $__internal_31_$__cuda_sm70_shflsync_bfly_p,@function
        .size           $__internal_31_$__cuda_sm70_shflsync_bfly_p,(.L_x_7817 - $__internal_31_$__cuda_sm70_shflsync_bfly_p)
$__internal_31_$__cuda_sm70_shflsync_bfly_p:
[----:B------:R-:W-:Y:S01]  /*1d940*/  MOV R12, R8 ;  /* 0x00000008000c7202 */ /* 0x000fe20000000f00 */
[----:B------:R-:W-:Y:S04]  /*1d950*/  WARPSYNC R6 ;  /* 0x0000000600007348 */ /* 0x000fe80003800000 */
[----:B------:R-:W-:Y:S01]  /*1d960*/  MOV R13, 0x0 ;  /* 0x00000000000d7802 */ /* 0x000fe20000000f00 */
[----:B------:R1:W2:Y:S03]  /*1d970*/  SHFL.BFLY PT, R10, R227, R9, R7 ;  /* 0x0c000009e30a7389 */ /* 0x0002a600000e0007 */
[----:B------:R-:W-:Y:S05]  /*1d980*/  RET.REL.NODEC R12 `(_ZN5flash24flash_fwd_splitkv_kernelI23Flash_fwd_kernel_traitsILi192ELi64ELi64ELi4ELb0ELb0EN7cutlass10bfloat16_tE19Flash_kernel_traitsILi192ELi64ELi64ELi4ES3_EELb0ELb1ELb0ELb0ELb1ELb1ELb1ELb1EEEvNS_16Flash_fwd_paramsE) ;  /* 0xfffe26700c007950 */ /* 0x000fea0003c3ffff */
.L_x_7175:
        /* <DEDUP_REMOVED lines=15> */
.L_x_7817:


//--------------------- .text._ZN5flash24flash_fwd_splitkv_kernelI23Flash_fwd_kernel_traitsILi192ELi64ELi64ELi4ELb0ELb0EN7cutlass10bfloat16_tE19Flash_kernel_traitsILi192ELi64ELi64ELi4ES3_EELb0ELb1ELb1ELb0ELb0ELb0ELb1ELb1EEEvNS_16Flash_fwd_paramsE --------------------------
	.section	.text._ZN5flash24flash_fwd_splitkv_kernelI23Flash_fwd_kernel_traitsILi192ELi64ELi64ELi4ELb0ELb0EN7cutlass10bfloat16_tE19Flash_kernel_traitsILi192ELi64ELi64ELi4ES3_EELb0ELb1ELb1ELb0ELb0ELb0ELb1ELb1EEEvNS_16Flash_fwd_paramsE,"ax",@progbits
	.sectioninfo	@"SHI_REGISTERS=248"
	.align	128
        .global         _ZN5flash24flash_fwd_splitkv_kernelI23Flash_fwd_kernel_traitsILi192ELi64ELi64ELi4ELb0ELb0EN7cutlass10bfloat16_tE19Flash_kernel_traitsILi192ELi64ELi64ELi4ES3_EELb0ELb1ELb1ELb0ELb0ELb0ELb1ELb1EEEvNS_16Flash_fwd_paramsE
        .type           _ZN5flash24flash_fwd_splitkv_kernelI23Flash_fwd_kernel_traitsILi192ELi64ELi64ELi4ELb0ELb0EN7cutlass10bfloat16_tE19Flash_kernel_traitsILi192ELi64ELi64ELi4ES3_EELb0ELb1ELb1ELb0ELb0ELb0ELb1ELb1EEEvNS_16Flash_fwd_paramsE,@function
        .size           _ZN5flash24flash_fwd_splitkv_kernelI23Flash_fwd_kernel_traitsILi192ELi64ELi64ELi4ELb0ELb0EN7cutlass10bfloat16_tE19Flash_kernel_traitsILi192ELi64ELi64ELi4ES3_EELb0ELb1ELb1ELb0ELb0ELb0ELb1ELb1EEEvNS_16Flash_fwd_paramsE,(.L_x_7819 - _ZN5flash24flash_fwd_splitkv_kernelI23Flash_fwd_kernel_traitsILi192ELi64ELi64ELi4ELb0ELb0EN7cutlass10bfloat16_tE19Flash_kernel_traitsILi192ELi64ELi64ELi4ES3_EELb0ELb1ELb1ELb0ELb0ELb0ELb1ELb1EEEvNS_16Flash_fwd_paramsE)
        .other          _ZN5flash24flash_fwd_splitkv_kernelI23Flash_fwd_kernel_traitsILi192ELi64ELi64ELi4ELb0ELb0EN7cutlass10bfloat16_tE19Flash_kernel_traitsILi192ELi64ELi64ELi4ES3_EELb0ELb1ELb1ELb0ELb0ELb0ELb1ELb1EEEvNS_16Flash_fwd_paramsE,@"STO_CUDA_ENTRY STV_DEFAULT"
_ZN5flash24flash_fwd_splitkv_kernelI23Flash_fwd_kernel_traitsILi192ELi64ELi64ELi4ELb0ELb0EN7cutlass10bfloat16_tE19Flash_kernel_traitsILi192ELi64ELi64ELi4ES3_EELb0ELb1ELb1ELb0ELb0ELb0ELb1ELb1EEEvNS_16Flash_fwd_paramsE:
.text._ZN5flash24flash_fwd_splitkv_kernelI23Flash_fwd_kernel_traitsILi192ELi64ELi64ELi4ELb0ELb0EN7cutlass10bfloat16_tE19Flash_kernel_traitsILi192ELi64ELi64ELi4ES3_EELb0ELb1ELb1ELb0ELb0ELb0ELb1ELb1EEEvNS_16Flash_fwd_paramsE:
        /* <DEDUP_REMOVED lines=29> */
[----:B---34-:R-:W-:Y:S05]  /*01d0*/  CALL.REL.NOINC `($_ZN5flash24flash_fwd_splitkv_kernelI23Flash_fwd_kernel_traitsILi192ELi64ELi64ELi4ELb0ELb0EN7cutlass10bfloat16_tE19Flash_kernel_traitsILi192ELi64ELi64ELi4ES3_EELb0ELb1ELb1ELb0ELb0ELb0ELb1ELb1EEEvNS_16Flash_fwd_paramsE$_ZN5flash30compute_attn_1rowblock_splitkvI23Flash_fwd_kernel_traitsILi192ELi64ELi64ELi4ELb0ELb0EN7cutlass10bfloat16_tE19Flash_kernel_traitsILi192ELi64ELi64ELi4ES3_EELb0ELb1ELb1ELb0ELb0ELb0ELb1ELb1ENS_16Flash_fwd_paramsEEEvRKT8_iiiii) ;  /* 0x0000002000007944 */ /* 0x018fea0003c00000 */
[----:B------:R-:W-:Y:S05]  /*01e0*/  BSYNC B4 ;  /* 0x0000000000047941 */ /* 0x000fea0003800000 */
.L_x_7176:
[----:B------:R-:W-:Y:S05]  /*01f0*/  EXIT ;  /* 0x000000000000794d */ /* 0x000fea0003800000 */
        .type           $_ZN5flash24flash_fwd_splitkv_kernelI23Flash_fwd_kernel_traitsILi192ELi64ELi64ELi4ELb0ELb0EN7cutlass10bfloat16_tE19Flash_kernel_traitsILi192ELi64ELi64ELi4ES3_EELb0ELb1ELb1ELb0ELb0ELb0ELb1ELb1EEEvNS_16Flash_fwd_paramsE$_ZN5flash30compute_attn_1rowblock_splitkvI23Flash_fwd_kernel_traitsILi192ELi64ELi64ELi4ELb0ELb0EN7cutlass10bfloat16_tE19Flash_kernel_traitsILi192ELi64ELi64ELi4ES3_EELb0ELb1ELb1ELb0ELb0ELb0ELb1ELb1ENS_16Flash_fwd_paramsEEEvRKT8_iiiii,@function
        .size           $_ZN5flash24flash_fwd_splitkv_kernelI23Flash_fwd_kernel_traitsILi192ELi64ELi64ELi4ELb0ELb0EN7cutlass10bfloat16_tE19Flash_kernel_traitsILi192ELi64ELi64ELi4ES3_EELb0ELb1ELb1ELb0ELb0ELb0ELb1ELb1EEEvNS_16Flash_fwd_paramsE$_ZN5flash30compute_attn_1rowblock_splitkvI23Flash_fwd_kernel_traitsILi192ELi64ELi64ELi4ELb0ELb0EN7cutlass10bfloat16_tE19Flash_kernel_traitsILi192ELi64ELi64ELi4ES3_EELb0ELb1ELb1ELb0ELb0ELb0ELb1ELb1ENS_16Flash_fwd_paramsEEEvRKT8_iiiii,($__internal_32_$__cuda_sm70_shflsync_bfly_p - $_ZN5flash24flash_fwd_splitkv_kernelI23Flash_fwd_kernel_traitsILi192ELi64ELi64ELi4ELb0ELb0EN7cutlass10bfloat16_tE19Flash_kernel_traitsILi192ELi64ELi64ELi4ES3_EELb0ELb1ELb1ELb0ELb0ELb0ELb1ELb1EEEvNS_16Flash_fwd_paramsE$_ZN5flash30compute_attn_1rowblock_splitkvI23Flash_fwd_kernel_traitsILi192ELi64ELi64ELi4ELb0ELb0EN7cutlass10bfloat16_tE19Flash_kernel_traitsILi192ELi64ELi64ELi4ES3_EELb0ELb1ELb1ELb0ELb0ELb0ELb1ELb1ENS_16Flash_fwd_paramsEEEvRKT8_iiiii)
$_ZN5flash24flash_fwd_splitkv_kernelI23Flash_fwd_kernel_traitsILi192ELi64ELi64ELi4ELb0ELb0EN7cutlass10bfloat16_tE19Flash_kernel_traitsILi192ELi64ELi64ELi4ES3_EELb0ELb1ELb1ELb0ELb0ELb0ELb1ELb1EEEvNS_16Flash_fwd_paramsE$_ZN5flash30compute_attn_1rowblock_splitkvI23Flash_fwd_kernel_traitsILi192ELi64ELi64ELi4ELb0ELb0EN7cutlass10bfloat16_tE19Flash_kernel_traitsILi192ELi64ELi64ELi4ES3_EELb0ELb1ELb1ELb0ELb0ELb0ELb1ELb1ENS_16Flash_fwd_paramsEEEvRKT8_iiiii:
        /* <DEDUP_REMOVED lines=20> */
.L_x_7178:
[----:B------:R-:W-:Y:S05]  /*0340*/  BSYNC B0 ;  /* 0x0000000000007941 */ /* 0x000fea0003800000 */
.L_x_7177:
        /* <DEDUP_REMOVED lines=17> */
.L_x_7180:
[----:B-1----:R1:W5:Y:S02]  /*0460*/  LD.E R3, [R18.64+0xb8] ;  /* 0x0000b80612037980 */ /* 0x002364000c101900 */
.L_x_7181:
[----:B------:R-:W-:Y:S05]  /*0470*/  BSYNC B0 ;  /* 0x0000000000007941 */ /* 0x000fea0003800000 */
.L_x_7179:
        /* <DEDUP_REMOVED lines=10> */
.L_x_7183:
[----:B------:R-:W2:Y:S01]  /*0520*/  LD.E.64 R2, [R18.64+0x108] ;  /* 0x0001080612027980 */ /* 0x000ea2000c101b00 */
[----:B------:R-:W-:Y:S01]  /*0530*/  BSSY B0, `(.L_x_7185) ;  /* 0x0000006000007945 */ /* 0x000fe20003800000 */
[----:B------:R-:W-:Y:S01]  /*0540*/  IMAD.MOV.U32 R57, RZ, RZ, RZ ;  /* 0x000000ffff397224 */ /* 0x000fe200078e00ff */
[----:B--2---:R-:W-:-:S04]  /*0550*/  ISETP.NE.U32.AND P0, PT, R2, RZ, PT ;  /* 0x000000ff0200720c */ /* 0x004fc80003f05070 */
[----:B------:R-:W-:-:S13]  /*0560*/  ISETP.NE.AND.EX P0, PT, R3, RZ, PT, P0 ;  /* 0x000000ff0300720c */ /* 0x000fda0003f05300 */
[----:B------:R-:W-:Y:S05]  /*0570*/  @!P0 BRA `(.L_x_7186) ;  /* 0x0000001000008947 */ /* 0x000fea0003800000 */
[----:B------:R1:W5:Y:S02]  /*0580*/  LD.E R57, [R18.64+0xbc] ;  /* 0x0000bc0612397980 */ /* 0x000364000c101900 */
.L_x_7186:
[----:B------:R-:W-:Y:S05]  /*0590*/  BSYNC B0 ;  /* 0x0000000000007941 */ /* 0x000fea0003800000 */
.L_x_7185:
[----:B-----5:R-:W-:Y:S02]  /*05a0*/  IADD3 R57, R76, R57, RZ ;  /* 0x000000394c397210 */ /* 0x020fe40007ffe0ff */
.L_x_7184:
[----:B------:R-:W-:Y:S05]  /*05b0*/  BSYNC B1 ;  /* 0x0000000000017941 */ /* 0x000fea0003800000 */
.L_x_7182:
[----:B------:R-:W-:Y:S01]  /*05c0*/  IMAD.SHL.U32 R69, R205, 0x40, RZ ;  /* 0x00000040cd457824 */ /* 0x000fe200078e00ff */
[----:B------:R-:W-:Y:S01]  /*05d0*/  MOV R2, R206 ;  /* 0x000000ce00027202 */ /* 0x000fe20000000f00 */
[----:B------:R-:W-:-:S03]  /*05e0*/  IMAD.MOV.U32 R3, RZ, RZ, 0x0 ;  /* 0x00000000ff037424 */ /* 0x000fc600078e00ff */
[----:B------:R-:W-:-:S13]  /*05f0*/  ISETP.GT.AND P0, PT, R208, R69, PT ;  /* 0x00000045d000720c */ /* 0x000fda0003f04270 */
[----:B------:R-:W-:Y:S05]  /*0600*/  @!P0 RET.REL.NODEC R2 `(_ZN5flash24flash_fwd_splitkv_kernelI23Flash_fwd_kernel_traitsILi192ELi64ELi64ELi4ELb0ELb0EN7cutlass10bfloat16_tE19Flash_kernel_traitsILi192ELi64ELi64ELi4ES3_EELb0ELb1ELb1ELb0ELb0ELb0ELb1ELb1EEEvNS_16Flash_fwd_paramsE) ;  /* 0xfffff9f002008950 */ /* 0x000fea0003c3ffff */
[----:B------:R-:W2:Y:S04]  /*0610*/  LD.E R3, [R18.64+0xb8] ;  /* 0x0000b80612037980 */ /* 0x000ea8000c101900 */
[----:B------:R-:W4:Y:S04]  /*0620*/  LD.E R7, [R18.64+0x184] ;  /* 0x0001840612077980 */ /* 0x000f28000c101900 */
[----:B------:R-:W5:Y:S01]  /*0630*/  LD.E R0, [R18.64+0x188] ;  /* 0x0001880612007980 */ /* 0x000f62000c101900 */
[----:B------:R-:W-:-:S03]  /*0640*/  IABS R4, c[0x0][0x10] ;  /* 0x0000040000047a13 */ /* 0x000fc60000000000 */
[----:B------:R-:W1:Y:S01]  /*0650*/  S2R R73, SR_TID.X ;  /* 0x0000000000497919 */ /* 0x000e620000002100 */
[----:B------:R-:W3:Y:S08]  /*0660*/  I2F.RP R2, R4 ;  /* 0x0000000400027306 */ /* 0x000ef00000209400 */
[----:B---3--:R-:W3:Y:S02]  /*0670*/  MUFU.RCP R8, R2 ;  /* 0x0000000200087308 */ /* 0x008ee40000001000 */
[----:B---3--:R-:W-:-:S02]  /*0680*/  IADD3 R8, R8, 0xffffffe, RZ ;  /* 0x0ffffffe08087810 */ /* 0x008fc40007ffe0ff */
[----:B------:R-:W-:-:S04]  /*0690*/  IABS R2, c[0x0][0x10] ;  /* 0x0000040000027a13 */ /* 0x000fc80000000000 */
[----:B------:R-:W3:Y:S01]  /*06a0*/  F2I.FTZ.U32.TRUNC.NTZ R9, R8 ;  /* 0x0000000800097305 */ /* 0x000ee2000021f000 */
[----:B------:R-:W-:Y:S02]  /*06b0*/  IMAD.MOV R2, RZ, RZ, -R2 ;  /* 0x000000ffff027224 */ /* 0x000fe400078e0a02 */
[----:B---3--:R-:W-:Y:S02]  /*06c0*/  IMAD.MOV R5, RZ, RZ, -R9 ;  /* 0x000000ffff057224 */ /* 0x008fe400078e0a09 */
        /* <DEDUP_REMOVED lines=15> */
[----:B-----5:R-:W-:Y:S02]  /*07c0*/  IADD3 R5, R0, R5, R57 ;  /* 0x0000000500057210 */ /* 0x020fe40007ffe039 */
[----:B------:R-:W-:Y:S01]  /*07d0*/  ISETP.GT.U32.AND P2, PT, R4, R3, PT ;  /* 0x000000030400720c */ /* 0x000fe20003f44070 */
[----:B----4-:R-:W-:Y:S01]  /*07e0*/  IMAD.IADD R7, R2, 0x1, -R7 ;  /* 0x0000000102077824 */ /* 0x010fe200078e0a07 */
        /* <DEDUP_REMOVED lines=34> */
[----:B------:R-:W-:-:S04]  /*0a10*/  IMAD.IADD R73, R73, 0x1, -R6 ;  /* 0x0000000149497824 */ /* 0x000fc800078e0a06 */
[----:B------:R-:W-:Y:S02]  /*0a20*/  IMAD.SHL.U32 R6, R73, 0x4, RZ ;  /* 0x0000000449067824 */ /* 0x000fe400078e00ff */
[----:B--2---:R-:W-:-:S04]  /*0a30*/  IMAD R2, R2, UR8, R207 ;  /* 0x0000000802027c24 */ /* 0x004fc8000f8e02cf */
[----:B---3--:R-:W-:Y:S01]  /*0a40*/  IMAD R2, R2, R7, R210 ;  /* 0x0000000702027224 */ /* 0x008fe200078e02d2 */
[----:B------:R-:W-:-:S03]  /*0a50*/  SHF.R.S32.HI R7, RZ, 0x1f, R6 ;  /* 0x0000001fff077819 */ /* 0x000fc60000011406 */
[----:B------:R-:W-:Y:S01]  /*0a60*/  IMAD R3, R3, R2, R69 ;  /* 0x0000000203037224 */ /* 0x000fe200078e0245 */
[----:B------:R-:W-:Y:S01]  /*0a70*/  SHF.R.S32.HI R2, RZ, 0x4, R9 ;  /* 0x00000004ff027819 */ /* 0x000fe20000011409 */
[----:B------:R-:W-:Y:S02]  /*0a80*/  IMAD.IADD R69, R208, 0x1, -R69 ;  /* 0x00000001d0457824 */ /* 0x000fe400078e0a45 */
[----:B----4-:R-:W-:Y:S02]  /*0a90*/  IMAD R8, R3, R8, RZ ;  /* 0x0000000803087224 */ /* 0x010fe400078e02ff */
[C---:B------:R-:W-:Y:S01]  /*0aa0*/  IMAD.WIDE R12, R2.reuse, 0xc0, R6 ;  /* 0x000000c0020c7825 */ /* 0x040fe200078e0206 */
        /* <DEDUP_REMOVED lines=14> */
.L_x_7189:
[----:B-1----:R-:W-:Y:S05]  /*0b90*/  BSYNC B0 ;  /* 0x0000000000007941 */ /* 0x002fea0003800000 */
.L_x_7188:
        /* <DEDUP_REMOVED lines=10> */
.L_x_7191:
[----:B------:R-:W-:Y:S05]  /*0c40*/  BSYNC B0 ;  /* 0x0000000000007941 */ /* 0x000fea0003800000 */
.L_x_7190:
        /* <DEDUP_REMOVED lines=10> */
.L_x_7193:
[----:B------:R-:W-:Y:S05]  /*0cf0*/  BSYNC B0 ;  /* 0x0000000000007941 */ /* 0x000fea0003800000 */
.L_x_7192:
        /* <DEDUP_REMOVED lines=10> */
.L_x_7195:
[----:B------:R-:W-:Y:S05]  /*0da0*/  BSYNC B0 ;  /* 0x0000000000007941 */ /* 0x000fea0003800000 */
.L_x_7194:
        /* <DEDUP_REMOVED lines=10> */
.L_x_7197:
[----:B------:R-:W-:Y:S05]  /*0e50*/  BSYNC B0 ;  /* 0x0000000000007941 */ /* 0x000fea0003800000 */
.L_x_7196:
        /* <DEDUP_REMOVED lines=10> */
.L_x_7199:
[----:B------:R-:W-:Y:S05]  /*0f00*/  BSYNC B0 ;  /* 0x0000000000007941 */ /* 0x000fea0003800000 */
.L_x_7198:
        /* <DEDUP_REMOVED lines=10> */
.L_x_7201:
[----:B------:R-:W-:Y:S05]  /*0fb0*/  BSYNC B0 ;  /* 0x0000000000007941 */ /* 0x000fea0003800000 */
.L_x_7200:
        /* <DEDUP_REMOVED lines=10> */
.L_x_7203:
[----:B------:R-:W-:Y:S05]  /*1060*/  BSYNC B0 ;  /* 0x0000000000007941 */ /* 0x000fea0003800000 */
.L_x_7202:
        /* <DEDUP_REMOVED lines=29> */
[----:B------:R-:W-:Y:S05]  /*1240*/  @P6 RET.REL.NODEC R206 `(_ZN5flash24flash_fwd_splitkv_kernelI23Flash_fwd_kernel_traitsILi192ELi64ELi64ELi4ELb0ELb0EN7cutlass10bfloat16_tE19Flash_kernel_traitsILi192ELi64ELi64ELi4ES3_EELb0ELb1ELb1ELb0ELb0ELb0ELb1ELb1EEEvNS_16Flash_fwd_paramsE) ;  /* 0xffffedb0ce006950 */ /* 0x000fea0003c3ffff */
[----:B-1----:R-:W-:Y:S02]  /*1250*/  MOV R5, 0xff800000 ;  /* 0xff80000000057802 */ /* 0x002fe40000000f00 */
[----:B------:R-:W-:-:S03]  /*1260*/  MOV R207, 0x0 ;  /* 0x0000000000cf7802 */ /* 0x000fc60000000f00 */
[----:B------:R1:W-:Y:S01]  /*1270*/  ST.E [R2.64+0xe0], R5 ;  /* 0x0000e00502007985 */ /* 0x0003e2000c101906 */
[----:B------:R-:W-:Y:S05]  /*1280*/  RET.REL.NODEC R206 `(_ZN5flash24flash_fwd_splitkv_kernelI23Flash_fwd_kernel_traitsILi192ELi64ELi64ELi4ELb0ELb0EN7cutlass10bfloat16_tE19Flash_kernel_traitsILi192ELi64ELi64ELi4ES3_EELb0ELb1ELb1ELb0ELb0ELb0ELb1ELb1EEEvNS_16Flash_fwd_paramsE) ;  /* 0xffffed70ce007950 */ /* 0x000fea0003c3ffff */
.L_x_7187:
        /* <DEDUP_REMOVED lines=42> */
[----:B------:R-:W-:Y:S02]  /*1530*/  IMAD.HI.U32 R15, R9, R2, RZ ;  /* 0x00000002090f7227 */ /* 0x000fe400078e00ff */
[----:B-----5:R-:W2:Y:S02]  /*1540*/  LD.E.64 R8, [R18.64+0x28] ;  /* 0x0000280612087980 */ /* 0x020ea4000c101b00 */
        /* <DEDUP_REMOVED lines=31> */
[----:B------:R-:W-:Y:S01]  /*1740*/  LOP3.LUT R4, R210, R7, RZ, 0x3c, !PT ;  /* 0x00000007d2047212 */ /* 0x000fe200078e3cff */
[----:B------:R-:W-:Y:S01]  /*1750*/  IMAD R6, R6, R15, R5 ;  /* 0x0000000f06067224 */ /* 0x000fe200078e0205 */
[----:B------:R-:W-:Y:S02]  /*1760*/  @!P2 IADD3 R13, R13, 0x1, RZ ;  /* 0x000000010d0da810 */ /* 0x000fe40007ffe0ff */
[----:B------:R-:W-:Y:S02]  /*1770*/  ISETP.GE.AND P0, PT, R4, RZ, PT ;  /* 0x000000ff0400720c */ /* 0x000fe40003f06270 */
[----:B------:R-:W-:Y:S01]  /*1780*/  ISETP.NE.AND P2, PT, R7, RZ, PT ;  /* 0x000000ff0700720c */ /* 0x000fe20003f45270 */
[----:B------:R-:W-:-:S04]  /*1790*/  IMAD R4, R65, R6, RZ ;  /* 0x0000000641047224 */ /* 0x000fc800078e02ff */
[----:B------:R-:W-:-:S06]  /*17a0*/  @P3 IADD3 R13, R13, 0x1, RZ ;  /* 0x000000010d0d3810 */ /* 0x000fcc0007ffe0ff */
[----:B------:R-:W-:Y:S02]  /*17b0*/  @!P0 IMAD.MOV R13, RZ, RZ, -R13 ;  /* 0x000000ffff0d8224 */ /* 0x000fe400078e0a0d */
[----:B------:R-:W-:-:S04]  /*17c0*/  @!P2 LOP3.LUT R13, RZ, R7, RZ, 0x33, !PT ;  /* 0x00000007ff0da212 */ /* 0x000fc800078e33ff */
[----:B------:R-:W-:Y:S02]  /*17d0*/  SHF.R.S32.HI R12, RZ, 0x1f, R13 ;  /* 0x0000001fff0c7819 */ /* 0x000fe4000001140d */
[----:B--2---:R-:W-:Y:S01]  /*17e0*/  SHF.R.S32.HI R0, RZ, 0x1f, R2 ;  /* 0x0000001fff007819 */ /* 0x004fe20000011402 */
[-C--:B----4-:R-:W-:Y:S02]  /*17f0*/  IMAD R3, R23, R2.reuse, RZ ;  /* 0x0000000217037224 */ /* 0x090fe400078e02ff */
[----:B------:R-:W-:-:S04]  /*1800*/  IMAD.WIDE.U32 R14, R22, R2, RZ ;  /* 0x00000002160e7225 */ /* 0x000fc800078e00ff */
[----:B------:R-:W-:-:S05]  /*1810*/  IMAD R3, R22, R0, R3 ;  /* 0x0000000016037224 */ /* 0x000fca00078e0203 */
        /* <DEDUP_REMOVED lines=16> */
.L_x_7205:
        /* <DEDUP_REMOVED lines=24> */
[----:B---3--:R-:W-:-:S03]  /*1aa0*/  @!P4 IMAD R5, R65, R10, RZ ;  /* 0x0000000a4105c224 */ /* 0x008fc600078e02ff */
        /* <DEDUP_REMOVED lines=8> */
[-C--:B------:R-:W-:Y:S02]  /*1b30*/  @!P4 IMAD R4, R25, R8.reuse, RZ ;  /* 0x000000081904c224 */ /* 0x080fe400078e02ff */
        /* <DEDUP_REMOVED lines=15> */
[----:B----4-:R-:W-:Y:S01]  /*1c30*/  @!P4 IMAD R4, R67, R10, RZ ;  /* 0x0000000a4304c224 */ /* 0x010fe200078e02ff */
[----:B------:R-:W-:Y:S01]  /*1c40*/  @!P4 SHF.R.S32.HI R7, RZ, 0x1f, R10 ;  /* 0x0000001fff07c819 */ /* 0x000fe2000001140a */
[----:B------:R-:W-:-:S02]  /*1c50*/  IMAD R6, R3, R64, R6 ;  /* 0x0000004003067224 */ /* 0x000fc400078e0206 */
[----:B------:R-:W-:Y:S01]  /*1c60*/  IMAD.WIDE.U32 R12, R64, R5, R12 ;  /* 0x00000005400c7225 */ /* 0x000fe200078e000c */
[----:B------:R-:W-:-:S03]  /*1c70*/  @P3 IADD3 R2, R2, 0x1, RZ ;  /* 0x0000000102023810 */ /* 0x000fc60007ffe0ff */
[----:B------:R-:W-:Y:S01]  /*1c80*/  @!P4 IMAD R4, R7, R66, R4 ;  /* 0x000000420704c224 */ /* 0x000fe200078e0204 */
[----:B------:R-:W-:Y:S02]  /*1c90*/  IADD3 R7, R13, R6, RZ ;  /* 0x000000060d077210 */ /* 0x000fe40007ffe0ff */
[----:B------:R-:W-:Y:S01]  /*1ca0*/  MOV R13, R2 ;  /* 0x00000002000d7202 */ /* 0x000fe20000000f00 */
[----:B------:R-:W-:Y:S01]  /*1cb0*/  @!P4 IMAD.WIDE.U32 R24, R66, R10, RZ ;  /* 0x0000000a4218c225 */ /* 0x000fe200078e00ff */
[----:B------:R-:W-:Y:S02]  /*1cc0*/  @P4 IADD3 R10, R10, R15, RZ ;  /* 0x0000000f0a0a4210 */ /* 0x000fe40007ffe0ff */
[----:B------:R-:W-:Y:S01]  /*1cd0*/  @!P2 IADD3 R13, -R13, RZ, RZ ;  /* 0x000000ff0d0da210 */ /* 0x000fe20007ffe1ff */
[----:B------:R-:W-:Y:S01]  /*1ce0*/  @!P4 IMAD R0, R23, R8, RZ ;  /* 0x000000081700c224 */ /* 0x000fe200078e02ff */
[----:B------:R-:W-:Y:S02]  /*1cf0*/  @!P4 SHF.R.S32.HI R15, RZ, 0x1f, R8 ;  /* 0x0000001fff0fc819 */ /* 0x000fe40000011408 */
[----:B------:R-:W-:Y:S01]  /*1d00*/  @!P0 LOP3.LUT R13, RZ, R9, RZ, 0x33, !PT ;  /* 0x00000009ff0d8212 */ /* 0x000fe200078e33ff */
[----:B------:R-:W-:-:S02]  /*1d10*/  @!P4 IMAD.IADD R25, R25, 0x1, R4 ;  /* 0x000000011919c824 */ /* 0x000fc400078e0204 */
[----:B------:R-:W-:Y:S01]  /*1d20*/  IMAD.MOV.U32 R6, RZ, RZ, R12 ;  /* 0x000000ffff067224 */ /* 0x000fe200078e000c */
[----:B------:R-:W-:Y:S01]  /*1d30*/  SHF.R.S32.HI R12, RZ, 0x1f, R13 ;  /* 0x0000001fff0c7819 */ /* 0x000fe2000001140d */
[----:B------:R-:W-:Y:S02]  /*1d40*/  @!P4 IMAD R0, R22, R15, R0 ;  /* 0x0000000f1600c224 */ /* 0x000fe400078e0200 */
[----:B------:R-:W-:Y:S02]  /*1d50*/  IMAD R15, R17, R13, RZ ;  /* 0x0000000d110f7224 */ /* 0x000fe400078e02ff */
[-C--:B------:R-:W-:Y:S02]  /*1d60*/  @P4 IMAD R9, R67, R10.reuse, RZ ;  /* 0x0000000a43094224 */ /* 0x080fe400078e02ff */
[----:B------:R-:W-:-:S04]  /*1d70*/  @P4 IMAD.WIDE.U32 R28, R66, R10, RZ ;  /* 0x0000000a421c4225 */ /* 0x000fc800078e00ff */
        /* <DEDUP_REMOVED lines=10> */
.L_x_7206:
[----:B-1----:R-:W-:Y:S05]  /*1e20*/  BSYNC B0 ;  /* 0x0000000000007941 */ /* 0x002fea0003800000 */
.L_x_7204:
[----:B------:R-:W-:Y:S01]  /*1e30*/  ISETP.NE.AND P2, PT, R11, -0x1, PT ;  /* 0xffffffff0b00780c */ /* 0x000fe20003f45270 */
[----:B------:R-:W2:Y:S04]  /*1e40*/  LD.E.64 R174, [R18.64+0x30] ;  /* 0x0000300612ae7980 */ /* 0x000ea8000c101b00 */
[----:B------:R-:W3:Y:S04]  /*1e50*/  LD.E.64 R22, [R18.64+0x48] ;  /* 0x0000480612167980 */ /* 0x000ee8000c101b00 */
[----:B------:R-:W4:Y:S04]  /*1e60*/  LD.E R79, [R18.64+0xc0] ;  /* 0x0000c006124f7980 */ /* 0x000f28000c101900 */
        /* <DEDUP_REMOVED lines=14> */
[----:B------:R-:W-:Y:S02]  /*1f50*/  IADD3 R28, P0, R14, R2, RZ ;  /* 0x000000020e1c7210 */ /* 0x000fe40007f1e0ff */
[----:B------:R-:W-:Y:S01]  /*1f60*/  SHF.R.S32.HI R15, RZ, 0x1f, R14 ;  /* 0x0000001fff0f7819 */ /* 0x000fe2000001140e */
[----:B------:R-:W-:Y:S02]  /*1f70*/  IMAD R2, R3, R66, RZ ;  /* 0x0000004203027224 */ /* 0x000fe400078e02ff */
[----:B------:R-:W-:Y:S02]  /*1f80*/  IMAD.SHL.U32 R3, R158, 0x40, RZ ;  /* 0x000000409e037824 */ /* 0x000fe400078e00ff */
[----:B------:R-:W-:Y:S01]  /*1f90*/  IMAD.X R29, R15, 0x1, R9, P0 ;  /* 0x000000010f1d7824 */ /* 0x000fe200000e0609 */
[----:B------:R-:W-:Y:S02]  /*1fa0*/  SHF.R.S32.HI R9, RZ, 0x1f, R8 ;  /* 0x0000001fff097819 */ /* 0x000fe40000011408 */
[----:B------:R-:W-:-:S02]  /*1fb0*/  LOP3.LUT R3, R3, 0x1c0, RZ, 0xc0, !PT ;  /* 0x000001c003037812 */ /* 0x000fc400078ec0ff */
[----:B------:R-:W-:Y:S02]  /*1fc0*/  SHF.R.S32.HI R71, RZ, 0x4, R4 ;  /* 0x00000004ff477819 */ /* 0x000fe40000011404 */
[----:B------:R-:W-:Y:S02]  /*1fd0*/  LEA.HI R10, R9, R8, RZ, 0x3 ;  /* 0x00000008090a7211 */ /* 0x000fe400078f18ff */
[----:B-1----:R-:W-:Y:S02]  /*1fe0*/  LOP3.LUT R21, R3, 0x38, R14, 0xf8, !PT ;  /* 0x0000003803157812 */ /* 0x002fe400078ef80e */
[----:B------:R-:W-:Y:S02]  /*1ff0*/  SHF.R.U32.HI R154, RZ, 0x3, R3 ;  /* 0x00000003ff9a7819 */ /* 0x000fe40000011603 */
[----:B------:R-:W-:Y:S02]  /*2000*/  LEA.HI R3, R4, R71, RZ, 0x1 ;  /* 0x0000004704037211 */ /* 0x000fe400078f08ff */
[----:B------:R-:W-:Y:S01]  /*2010*/  LOP3.LUT R9, R10, 0xfffffff8, RZ, 0xc0, !PT ;  /* 0xfffffff80a097812 */ /* 0x000fe200078ec0ff */
[----:B------:R-:W-:-:S02]  /*2020*/  IMAD R2, R6, R67, R2 ;  /* 0x0000004306027224 */ /* 0x000fc400078e0202 */
[----:B------:R-:W-:Y:S01]  /*2030*/  IMAD.WIDE.U32 R28, R6, R66, R28 ;  /* 0x00000042061c7225 */ /* 0x000fe200078e001c */
[----:B------:R-:W-:Y:S02]  /*2040*/  LOP3.LUT R6, R3, 0xfffffffe, RZ, 0xc0, !PT ;  /* 0xfffffffe03067812 */ /* 0x000fe400078ec0ff */
[----:B------:R-:W-:Y:S01]  /*2050*/  LEA.HI R4, R68, R73, RZ, 0x6 ;  /* 0x0000004944047211 */ /* 0x000fe200078f30ff */
[----:B------:R-:W-:Y:S02]  /*2060*/  IMAD.IADD R8, R8, 0x1, -R9 ;  /* 0x0000000108087824 */ /* 0x000fe400078e0a09 */
[----:B------:R-:W-:Y:S01]  /*2070*/  IMAD.IADD R71, R71, 0x1, -R6 ;  /* 0x0000000147477824 */ /* 0x000fe200078e0a06 */
[----:B------:R-:W-:Y:S01]  /*2080*/  LOP3.LUT R154, R21, R154, RZ, 0x3c, !PT ;  /* 0x0000009a159a7212 */ /* 0x000fe200078e3cff */
[----:B------:R-:W-:Y:S02]  /*2090*/  IMAD.SHL.U32 R3, R4, 0x8, RZ ;  /* 0x0000000804037824 */ /* 0x000fe400078e00ff */
[----:B------:R-:W-:-:S02]  /*20a0*/  IMAD.SHL.U32 R6, R8, 0x40, RZ ;  /* 0x0000004008067824 */ /* 0x000fc400078e00ff */
[----:B------:R-:W-:Y:S01]  /*20b0*/  IMAD.SHL.U32 R9, R71, 0x8, RZ ;  /* 0x0000000847097824 */ /* 0x000fe200078e00ff */
[----:B------:R-:W-:Y:S01]  /*20c0*/  LOP3.LUT R154, R154, 0xfffffe00, R3, 0xf8, !PT ;  /* 0xfffffe009a9a7812 */ /* 0x000fe200078ef803 */
[----:B------:R-:W-:Y:S01]  /*20d0*/  IMAD R3, R27, R13, RZ ;  /* 0x0000000d1b037224 */ /* 0x000fe200078e02ff */
[----:B------:R-:W-:Y:S01]  /*20e0*/  LOP3.LUT R6, R6, 0x1c0, RZ, 0xc0, !PT ;  /* 0x000001c006067812 */ /* 0x000fe200078ec0ff */
[----:B------:R-:W-:Y:S01]  /*20f0*/  IMAD.IADD R29, R29, 0x1, R2 ;  /* 0x000000011d1d7824 */ /* 0x000fe200078e0202 */
[----:B------:R-:W-:Y:S01]  /*2100*/  SHF.R.S32.HI R72, RZ, 0x1f, R207 ;  /* 0x0000001fff487819 */ /* 0x000fe200000114cf */
[----:B------:R-:W-:Y:S01]  /*2110*/  IMAD R2, R12, R26, R3 ;  /* 0x0000001a0c027224 */ /* 0x000fe200078e0203 */
[----:B------:R-:W-:Y:S02]  /*2120*/  LOP3.LUT R9, R6, 0x8, R9, 0xf8, !PT ;  /* 0x0000000806097812 */ /* 0x000fe400078ef809 */
[----:B------:R-:W-:-:S04]  /*2130*/  SHF.R.U32.HI R6, RZ, 0x3, R6 ;  /* 0x00000003ff067819 */ /* 0x000fc80000011606 */
[----:B------:R-:W-:Y:S01]  /*2140*/  LOP3.LUT R9, R9, R6, RZ, 0x3c, !PT ;  /* 0x0000000609097212 */ /* 0x000fe200078e3cff */
[----:B------:R-:W-:Y:S01]  /*2150*/  IMAD.SHL.U32 R10, R10, 0x40, RZ ;  /* 0x000000400a0a7824 */ /* 0x000fe200078e00ff */
[----:B------:R-:W-:-:S04]  /*2160*/  SHF.R.S32.HI R163, RZ, 0x1f, R210 ;  /* 0x0000001fffa37819 */ /* 0x000fc800000114d2 */
[----:B------:R-:W-:Y:S01]  /*2170*/  LOP3.LUT R55, R9, 0xfffffe00, R10, 0xf8, !PT ;  /* 0xfffffe0009377812 */ /* 0x000fe200078ef80a */
[----:B------:R-:W-:-:S04]  /*2180*/  IMAD.WIDE.U32 R26, R13, R26, R28 ;  /* 0x0000001a0d1a7225 */ /* 0x000fc800078e001c */
[----:B------:R-:W-:Y:S01]  /*2190*/  IMAD.IADD R27, R27, 0x1, R2 ;  /* 0x000000011b1b7824 */ /* 0x000fe200078e0202 */
[--C-:B------:R-:W-:Y:S01]  /*21a0*/  SHF.R.S32.HI R159, RZ, 0x1f, R158.reuse ;  /* 0x0000001fff9f7819 */ /* 0x100fe2000001149e */
[----:B------:R-:W-:Y:S01]  /*21b0*/  IMAD R165, R67, R158, RZ ;  /* 0x0000009e43a57224 */ /* 0x000fe200078e02ff */
[C---:B------:R-:W-:Y:S02]  /*21c0*/  LOP3.LUT P5, RZ, R8.reuse, 0x4, RZ, 0xc0, !PT ;  /* 0x0000000408ff7812 */ /* 0x040fe400078ac0ff */
[----:B------:R-:W-:Y:S01]  /*21d0*/  LOP3.LUT P4, RZ, R8, 0x2, RZ, 0xc0, !PT ;  /* 0x0000000208ff7812 */ /* 0x000fe2000788c0ff */
[----:B------:R-:W-:Y:S02]  /*21e0*/  IMAD R165, R159, R66, R165 ;  /* 0x000000429fa57224 */ /* 0x000fe400078e02a5 */
[----:B------:R-:W-:-:S04]  /*21f0*/  IMAD.WIDE R170, R205, 0x40, R158 ;  /* 0x00000040cdaa7825 */ /* 0x000fc800078e029e */
[----:B------:R-:W-:Y:S01]  /*2200*/  IMAD R167, R65, R158, RZ ;  /* 0x0000009e41a77224 */ /* 0x000fe200078e02ff */
[----:B------:R-:W-:-:S03]  /*2210*/  LEA.HI R68, R68, R73, RZ, 0x5 ;  /* 0x0000004944447211 */ /* 0x000fc600078f28ff */
[----:B------:R-:W-:Y:S01]  /*2220*/  IMAD R167, R159, R64, R167 ;  /* 0x000000409fa77224 */ /* 0x000fe200078e02a7 */
[----:B------:R-:W-:Y:S01]  /*2230*/  LOP3.LUT R74, R68, 0xffffffe0, RZ, 0xc0, !PT ;  /* 0xffffffe0444a7812 */ /* 0x000fe200078ec0ff */
[----:B------:R-:W-:Y:S02]  /*2240*/  IMAD.MOV.U32 R56, RZ, RZ, 0x10 ;  /* 0x00000010ff387424 */ /* 0x000fe400078e00ff */
[----:B------:R-:W-:Y:S01]  /*2250*/  IMAD.MOV.U32 R54, RZ, RZ, 0x20 ;  /* 0x00000020ff367424 */ /* 0x000fe200078e00ff */
[C---:B------:R-:W-:Y:S01]  /*2260*/  SHF.L.U64.HI R201, R64.reuse, 0x4, R65 ;  /* 0x0000000440c97819 */ /* 0x040fe20000010241 */
[----:B------:R-:W-:Y:S01]  /*2270*/  IMAD.SHL.U32 R200, R64, 0x10, RZ ;  /* 0x0000001040c87824 */ /* 0x000fe200078e00ff */
[C---:B------:R-:W-:Y:S01]  /*2280*/  SHF.L.U64.HI R199, R66.reuse, 0x4, R67 ;  /* 0x0000000442c77819 */ /* 0x040fe20000010243 */
[----:B------:R-:W-:Y:S01]  /*2290*/  IMAD.SHL.U32 R198, R66, 0x10, RZ ;  /* 0x0000001042c67824 */ /* 0x000fe200078e00ff */
[----:B------:R-:W-:Y:S01]  /*22a0*/  SHF.R.S32.HI R68, RZ, 0x5, R68 ;  /* 0x00000005ff447819 */ /* 0x000fe20000011444 */
[----:B------:R-:W-:Y:S01]  /*22b0*/  IMAD.IADD R74, R73, 0x1, -R74 ;  /* 0x00000001494a7824 */ /* 0x000fe200078e0a4a */
[----:B------:R-:W-:Y:S01]  /*22c0*/  SEL R56, R56, 0xfffffff0, !P4 ;  /* 0xfffffff038387807 */ /* 0x000fe20006000000 */
[----:B------:R-:W-:Y:S01]  /*22d0*/  IMAD.SHL.U32 R77, R70, 0x4, RZ ;  /* 0x00000004464d7824 */ /* 0x000fe200078e00ff */
[----:B------:R-:W-:Y:S01]  /*22e0*/  SEL R54, R54, 0xffffffe0, !P5 ;  /* 0xffffffe036367807 */ /* 0x000fe20006800000 */
[----:B--2---:R-:W-:-:S02]  /*22f0*/  @P2 IMAD R4, R175, R11, RZ ;  /* 0x0000000baf042224 */ /* 0x004fc400078e02ff */
        /* <DEDUP_REMOVED lines=9> */
[----:B------:R-:W-:-:S04]  /*2390*/  IMAD R9, R23, R210, RZ ;  /* 0x000000d217097224 */ /* 0x000fc800078e02ff */
[----:B------:R-:W-:Y:S02]  /*23a0*/  IMAD.X R11, R15, 0x1, R3, P0 ;  /* 0x000000010f0b7824 */ /* 0x000fe400000e0603 */
[----:B------:R-:W-:Y:S02]  /*23b0*/  IMAD R2, R22, R163, R9 ;  /* 0x000000a316027224 */ /* 0x000fe400078e0209 */
[----:B------:R-:W-:Y:S01]  /*23c0*/  IMAD.WIDE.U32 R22, R210, R22, R10 ;  /* 0x00000016d2167225 */ /* 0x000fe200078e000a */
[----:B------:R-:W-:-:S04]  /*23d0*/  IADD3 R11, R14, 0x40, RZ ;  /* 0x000000400e0b7810 */ /* 0x000fc80007ffe0ff */
[-C--:B----4-:R-:W-:Y:S02]  /*23e0*/  ISETP.GE.AND P0, PT, R11, R79.reuse, PT ;  /* 0x0000004f0b00720c */ /* 0x090fe40003f06270 */
[----:B------:R-:W-:Y:S02]  /*23f0*/  ISETP.GE.AND P3, PT, R14, R79, PT ;  /* 0x0000004f0e00720c */ /* 0x000fe40003f66270 */
[----:B------:R-:W-:Y:S02]  /*2400*/  SEL R3, RZ, 0xffffffff, P0 ;  /* 0xffffffffff037807 */ /* 0x000fe40000000000 */
[----:B------:R-:W-:-:S03]  /*2410*/  SEL R4, RZ, 0x1, P3 ;  /* 0x00000001ff047807 */ /* 0x000fc60001800000 */
[----:B------:R-:W-:-:S05]  /*2420*/  IMAD.SHL.U32 R3, R3, 0x2, RZ ;  /* 0x0000000203037824 */ /* 0x000fca00078e00ff */
[----:B------:R-:W-:Y:S02]  /*2430*/  LOP3.LUT R4, R3, 0x2, R4, 0xe2, !PT ;  /* 0x0000000203047812 */ /* 0x000fe400078ee204 */
[----:B------:R-:W-:Y:S01]  /*2440*/  SHF.R.S32.HI R3, RZ, 0x1f, R76 ;  /* 0x0000001fff037819 */ /* 0x000fe2000001144c */
[----:B------:R-:W-:-:S03]  /*2450*/  IMAD.WIDE.U32 R8, R158, R66, R26 ;  /* 0x000000429e087225 */ /* 0x000fc600078e001a */
[----:B------:R-:W-:Y:S01]  /*2460*/  LEA.HI R3, R3, R76, RZ, 0x6 ;  /* 0x0000004c03037211 */ /* 0x000fe200078f30ff */
[----:B------:R-:W-:Y:S01]  /*2470*/  IMAD.IADD R165, R9, 0x1, R165 ;  /* 0x0000000109a57824 */ /* 0x000fe200078e02a5 */
[C---:B------:R-:W-:Y:S02]  /*2480*/  LEA R164, P0, R8.reuse, R16, 0x1 ;  /* 0x0000001008a47211 */ /* 0x040fe400078008ff */
[----:B------:R-:W-:Y:S02]  /*2490*/  SHF.R.S32.HI R3, RZ, 0x6, R3 ;  /* 0x00000006ff037819 */ /* 0x000fe40000011403 */
[----:B------:R-:W-:Y:S02]  /*24a0*/  LEA.HI.X R165, R8, R17, R165, 0x1, P0 ;  /* 0x0000001108a57211 */ /* 0x000fe400000f0ca5 */
[----:B------:R-:W-:Y:S02]  /*24b0*/  IMNMX R96, R202, R3, !PT ;  /* 0x00000003ca607217 */ /* 0x000fe40007800200 */
        /* <DEDUP_REMOVED lines=170> */
.L_x_7301:
        /* <DEDUP_REMOVED lines=18> */
.L_x_7209:
[----:B------:R-:W-:Y:S05]  /*3080*/  BSYNC B0 ;  /* 0x0000000000007941 */ /* 0x000fea0003800000 */
.L_x_7208:
        /* <DEDUP_REMOVED lines=18> */
.L_x_7211:
[----:B------:R-:W-:Y:S05]  /*31b0*/  BSYNC B0 ;  /* 0x0000000000007941 */ /* 0x000fea0003800000 */
.L_x_7210:
        /* <DEDUP_REMOVED lines=18> */
.L_x_7213:
[----:B------:R-:W-:Y:S05]  /*32e0*/  BSYNC B0 ;  /* 0x0000000000007941 */ /* 0x000fea0003800000 */
.L_x_7212:
        /* <DEDUP_REMOVED lines=18> */
.L_x_7215:
[----:B------:R-:W-:Y:S05]  /*3410*/  BSYNC B0 ;  /* 0x0000000000007941 */ /* 0x000fea0003800000 */
.L_x_7214:
        /* <DEDUP_REMOVED lines=65> */
.L_x_7222:
[----:B------:R-:W-:Y:S05]  /*3830*/  BSYNC B0 ;  /* 0x0000000000007941 */ /* 0x000fea0003800000 */
.L_x_7221:
        /* <DEDUP_REMOVED lines=50> */
.L_x_7224:
[----:B------:R-:W-:Y:S05]  /*3b60*/  BSYNC B0 ;  /* 0x0000000000007941 */ /* 0x000fea0003800000 */
.L_x_7223:
        /* <DEDUP_REMOVED lines=49> */
.L_x_7220:
[----:B------:R-:W-:Y:S05]  /*3e80*/  BSYNC B1 ;  /* 0x0000000000017941 */ /* 0x000fea0003800000 */
.L_x_7219:
        /* <DEDUP_REMOVED lines=63> */
.L_x_7228:
[----:B------:R-:W-:Y:S05]  /*4280*/  BSYNC B0 ;  /* 0x0000000000007941 */ /* 0x000fea0003800000 */
.L_x_7227:
        /* <DEDUP_REMOVED lines=53> */
.L_x_7230:
[----:B------:R-:W-:Y:S05]  /*45e0*/  BSYNC B0 ;  /* 0x0000000000007941 */ /* 0x000fea0003800000 */
.L_x_7229:
        /* <DEDUP_REMOVED lines=52> */
.L_x_7226:
[----:B------:R-:W-:Y:S05]  /*4930*/  BSYNC B1 ;  /* 0x0000000000017941 */ /* 0x000fea0003800000 */
.L_x_7225:
        /* <DEDUP_REMOVED lines=63> */
.L_x_7234:
[----:B------:R-:W-:Y:S05]  /*4d30*/  BSYNC B0 ;  /* 0x0000000000007941 */ /* 0x000fea0003800000 */
.L_x_7233:
        /* <DEDUP_REMOVED lines=53> */
.L_x_7236:
[----:B------:R-:W-:Y:S05]  /*5090*/  BSYNC B0 ;  /* 0x0000000000007941 */ /* 0x000fea0003800000 */
.L_x_7235:
        /* <DEDUP_REMOVED lines=52> */
.L_x_7232:
[----:B------:R-:W-:Y:S05]  /*53e0*/  BSYNC B1 ;  /* 0x0000000000017941 */ /* 0x000fea0003800000 */
.L_x_7231:
        /* <DEDUP_REMOVED lines=65> */
.L_x_7240:
[----:B------:R-:W-:Y:S05]  /*5800*/  BSYNC B0 ;  /* 0x0000000000007941 */ /* 0x000fea0003800000 */
.L_x_7239:
        /* <DEDUP_REMOVED lines=53> */
.L_x_7242:
[----:B------:R-:W-:Y:S05]  /*5b60*/  BSYNC B0 ;  /* 0x0000000000007941 */ /* 0x000fea0003800000 */
.L_x_7241:
        /* <DEDUP_REMOVED lines=52> */
.L_x_7238:
[----:B------:R-:W-:Y:S05]  /*5eb0*/  BSYNC B1 ;  /* 0x0000000000017941 */ /* 0x000fea0003800000 */
.L_x_7237:
[----:B------:R-:W2:Y:S02]  /*5ec0*/  LD.E R3, [R18.64+0xd0] ;  /* 0x0000d00612037980 */ /* 0x000ea4000c101900 */
[----:B--2---:R-:W-:Y:S05]  /*5ed0*/  IMAD.U32 R3, R3, -0x20, RZ ;  /* 0xffffffe003037824 */ /* 0x004fea00078e00ff */
[C---:B------:R-:W-:Y:S02]  /*5ee0*/  LEA R16, P1, R3.reuse, R16, 0x1 ;  /* 0x0000001003107211 */ /* 0x040fe400078208ff */
[C---:B------:R-:W-:Y:S02]  /*5ef0*/  LEA R58, P0, R3.reuse, R58, 0x1 ;  /* 0x0000003a033a7211 */ /* 0x040fe400078008ff */
[C---:B------:R-:W-:Y:S02]  /*5f00*/  LEA.HI.X.SX32 R17, R3.reuse, R17, 0x1, P1 ;  /* 0x0000001103117211 */ /* 0x040fe400008f0eff */
[----:B------:R-:W-:Y:S01]  /*5f10*/  LEA.HI.X.SX32 R59, R3, R59, 0x1, P0 ;  /* 0x0000003b033b7211 */ /* 0x000fe200000f0eff */
[----:B------:R-:W-:-:S05]  /*5f20*/  BRA `(.L_x_7243) ;  /* 0x00004ec000007947 */ /* 0x000fca0003800000 */
.L_x_7218:
        /* <DEDUP_REMOVED lines=89> */
.L_x_7249:
[----:B------:R-:W-:Y:S05]  /*64c0*/  BSYNC B0 ;  /* 0x0000000000007941 */ /* 0x000fea0003800000 */
.L_x_7248:
[----:B-----5:R2:W-:Y:S02]  /*64d0*/  ST.E.128 [R126.64], R48 ;  /* 0x000000307e007985 */ /* 0x0205e4000c101d06 */
.L_x_7247:
[----:B------:R-:W-:Y:S05]  /*64e0*/  BSYNC B1 ;  /* 0x0000000000017941 */ /* 0x000fea0003800000 */
.L_x_7246:
        /* <DEDUP_REMOVED lines=87> */
.L_x_7253:
[----:B------:R-:W-:Y:S05]  /*6a60*/  BSYNC B0 ;  /* 0x0000000000007941 */ /* 0x000fea0003800000 */
.L_x_7252:
[----:B-----5:R3:W-:Y:S02]  /*6a70*/  ST.E.128 [R126.64+0x80], R48 ;  /* 0x000080307e007985 */ /* 0x0207e4000c101d06 */
.L_x_7251:
[----:B------:R-:W-:Y:S05]  /*6a80*/  BSYNC B1 ;  /* 0x0000000000017941 */ /* 0x000fea0003800000 */
.L_x_7250:
        /* <DEDUP_REMOVED lines=86> */
.L_x_7255:
[----:B------:R-:W-:Y:S05]  /*6ff0*/  BSYNC B0 ;  /* 0x0000000000007941 */ /* 0x000fea0003800000 */
.L_x_7254:
[----:B-----5:R3:W-:Y:S02]  /*7000*/  ST.E.128 [R126.64+0x100], R48 ;  /* 0x000100307e007985 */ /* 0x0207e4000c101d06 */
.L_x_7245:
[----:B------:R-:W-:Y:S05]  /*7010*/  BSYNC B2 ;  /* 0x0000000000027941 */ /* 0x000fea0003800000 */
.L_x_7244:
        /* <DEDUP_REMOVED lines=97> */
.L_x_7261:
[----:B------:R-:W-:Y:S05]  /*7630*/  BSYNC B0 ;  /* 0x0000000000007941 */ /* 0x000fea0003800000 */
.L_x_7260:
[C---:B------:R-:W-:Y:S04]  /*7640*/  LEA R2, P0, R200.reuse, R126, 0x1 ;  /* 0x0000007ec8027211 */ /* 0x040fe800078008ff */
[----:B------:R-:W-:Y:S05]  /*7650*/  LEA.HI.X R3, R200, R127, R201, 0x1, P0 ;  /* 0x0000007fc8037211 */ /* 0x000fea00000f0cc9 */
[----:B-----5:R3:W-:Y:S04]  /*7660*/  ST.E.128 [R2.64], R48 ;  /* 0x0000003002007985 */ /* 0x0207e8000c101d06 */
.L_x_7259:
[----:B------:R-:W-:Y:S05]  /*7670*/  BSYNC B1 ;  /* 0x0000000000017941 */ /* 0x000fea0003800000 */
.L_x_7258:
        /* <DEDUP_REMOVED lines=92> */
.L_x_7265:
[----:B------:R-:W-:Y:S05]  /*7c40*/  BSYNC B0 ;  /* 0x0000000000007941 */ /* 0x000fea0003800000 */
.L_x_7264:
[C---:B------:R-:W-:Y:S04]  /*7c50*/  LEA R2, P0, R93.reuse, R126, 0x1 ;  /* 0x0000007e5d027211 */ /* 0x040fe800078008ff */
[----:B------:R-:W-:Y:S05]  /*7c60*/  LEA.HI.X R3, R93, R127, R92, 0x1, P0 ;  /* 0x0000007f5d037211 */ /* 0x000fea00000f0c5c */
[----:B-----5:R3:W-:Y:S04]  /*7c70*/  ST.E.128 [R2.64], R48 ;  /* 0x0000003002007985 */ /* 0x0207e8000c101d06 */
.L_x_7263:
[----:B------:R-:W-:Y:S05]  /*7c80*/  BSYNC B1 ;  /* 0x0000000000017941 */ /* 0x000fea0003800000 */
.L_x_7262:
        /* <DEDUP_REMOVED lines=91> */
.L_x_7267:
[----:B------:R-:W-:Y:S05]  /*8240*/  BSYNC B0 ;  /* 0x0000000000007941 */ /* 0x000fea0003800000 */
.L_x_7266:
[C---:B------:R-:W-:Y:S04]  /*8250*/  LEA R2, P0, R89.reuse, R126, 0x1 ;  /* 0x0000007e59027211 */ /* 0x040fe800078008ff */
[----:B------:R-:W-:Y:S05]  /*8260*/  LEA.HI.X R3, R89, R127, R88, 0x1, P0 ;  /* 0x0000007f59037211 */ /* 0x000fea00000f0c58 */
[----:B-----5:R3:W-:Y:S04]  /*8270*/  ST.E.128 [R2.64], R48 ;  /* 0x0000003002007985 */ /* 0x0207e8000c101d06 */
.L_x_7257:
[----:B------:R-:W-:Y:S05]  /*8280*/  BSYNC B2 ;  /* 0x0000000000027941 */ /* 0x000fea0003800000 */
.L_x_7256:
        /* <DEDUP_REMOVED lines=97> */
.L_x_7273:
[----:B------:R-:W-:Y:S05]  /*88a0*/  BSYNC B0 ;  /* 0x0000000000007941 */ /* 0x000fea0003800000 */
.L_x_7272:
[C---:B------:R-:W-:Y:S04]  /*88b0*/  LEA R2, P0, R94.reuse, R126, 0x1 ;  /* 0x0000007e5e027211 */ /* 0x040fe800078008ff */
[----:B------:R-:W-:Y:S05]  /*88c0*/  LEA.HI.X R3, R94, R127, R95, 0x1, P0 ;  /* 0x0000007f5e037211 */ /* 0x000fea00000f0c5f */
[----:B-----5:R3:W-:Y:S04]  /*88d0*/  ST.E.128 [R2.64], R48 ;  /* 0x0000003002007985 */ /* 0x0207e8000c101d06 */
.L_x_7271:
[----:B------:R-:W-:Y:S05]  /*88e0*/  BSYNC B1 ;  /* 0x0000000000017941 */ /* 0x000fea0003800000 */
.L_x_7270:
        /* <DEDUP_REMOVED lines=92> */
.L_x_7277:
[----:B------:R-:W-:Y:S05]  /*8eb0*/  BSYNC B0 ;  /* 0x0000000000007941 */ /* 0x000fea0003800000 */
.L_x_7276:
[C---:B------:R-:W-:Y:S04]  /*8ec0*/  LEA R2, P0, R91.reuse, R126, 0x1 ;  /* 0x0000007e5b027211 */ /* 0x040fe800078008ff */
[----:B------:R-:W-:Y:S05]  /*8ed0*/  LEA.HI.X R3, R91, R127, R90, 0x1, P0 ;  /* 0x0000007f5b037211 */ /* 0x000fea00000f0c5a */
[----:B-----5:R3:W-:Y:S04]  /*8ee0*/  ST.E.128 [R2.64], R48 ;  /* 0x0000003002007985 */ /* 0x0207e8000c101d06 */
.L_x_7275:
[----:B------:R-:W-:Y:S05]  /*8ef0*/  BSYNC B1 ;  /* 0x0000000000017941 */ /* 0x000fea0003800000 */
.L_x_7274:
        /* <DEDUP_REMOVED lines=91> */
.L_x_7279:
[----:B------:R-:W-:Y:S05]  /*94b0*/  BSYNC B0 ;  /* 0x0000000000007941 */ /* 0x000fea0003800000 */
.L_x_7278:
[C---:B------:R-:W-:Y:S04]  /*94c0*/  LEA R2, P0, R87.reuse, R126, 0x1 ;  /* 0x0000007e57027211 */ /* 0x040fe800078008ff */
[----:B------:R-:W-:Y:S05]  /*94d0*/  LEA.HI.X R3, R87, R127, R86, 0x1, P0 ;  /* 0x0000007f57037211 */ /* 0x000fea00000f0c56 */
[----:B-----5:R3:W-:Y:S04]  /*94e0*/  ST.E.128 [R2.64], R48 ;  /* 0x0000003002007985 */ /* 0x0207e8000c101d06 */
.L_x_7269:
[----:B------:R-:W-:Y:S05]  /*94f0*/  BSYNC B2 ;  /* 0x0000000000027941 */ /* 0x000fea0003800000 */
.L_x_7268:
        /* <DEDUP_REMOVED lines=98> */
.L_x_7285:
[----:B------:R-:W-:Y:S05]  /*9b20*/  BSYNC B0 ;  /* 0x0000000000007941 */ /* 0x000fea0003800000 */
.L_x_7284:
[----:B------:R-:W-:Y:S02]  /*9b30*/  IMAD R0, R65, 0x60, RZ ;  /* 0x0000006041007824 */ /* 0x000fe400078e02ff */
[----:B------:R-:W-:Y:S05]  /*9b40*/  IMAD.WIDE.U32 R2, R64, 0x60, R126 ;  /* 0x0000006040027825 */ /* 0x000fea00078e007e */
[----:B------:R-:W-:Y:S05]  /*9b50*/  IADD3 R3, R3, R0, RZ ;  /* 0x0000000003037210 */ /* 0x000fea0007ffe0ff */
[----:B-----5:R3:W-:Y:S02]  /*9b60*/  ST.E.128 [R2.64], R48 ;  /* 0x0000003002007985 */ /* 0x0207e4000c101d06 */
.L_x_7283:
[----:B------:R-:W-:Y:S05]  /*9b70*/  BSYNC B1 ;  /* 0x0000000000017941 */ /* 0x000fea0003800000 */
.L_x_7282:
        /* <DEDUP_REMOVED lines=92> */
.L_x_7289:
[----:B------:R-:W-:Y:S05]  /*a140*/  BSYNC B0 ;  /* 0x0000000000007941 */ /* 0x000fea0003800000 */
.L_x_7288:
[C---:B------:R-:W-:Y:S04]  /*a150*/  LEA R2, P0, R85.reuse, R126, 0x1 ;  /* 0x0000007e55027211 */ /* 0x040fe800078008ff */
[----:B------:R-:W-:Y:S05]  /*a160*/  LEA.HI.X R3, R85, R127, R84, 0x1, P0 ;  /* 0x0000007f55037211 */ /* 0x000fea00000f0c54 */
[----:B-----5:R3:W-:Y:S04]  /*a170*/  ST.E.128 [R2.64], R48 ;  /* 0x0000003002007985 */ /* 0x0207e8000c101d06 */
.L_x_7287:
[----:B------:R-:W-:Y:S05]  /*a180*/  BSYNC B1 ;  /* 0x0000000000017941 */ /* 0x000fea0003800000 */
.L_x_7286:
        /* <DEDUP_REMOVED lines=91> */
.L_x_7291:
[----:B------:R-:W-:Y:S05]  /*a740*/  BSYNC B0 ;  /* 0x0000000000007941 */ /* 0x000fea0003800000 */
.L_x_7290:
[C---:B------:R-:W-:Y:S04]  /*a750*/  LEA R2, P0, R83.reuse, R126, 0x1 ;  /* 0x0000007e53027211 */ /* 0x040fe800078008ff */
[----:B------:R-:W-:Y:S05]  /*a760*/  LEA.HI.X R3, R83, R127, R82, 0x1, P0 ;  /* 0x0000007f53037211 */ /* 0x000fea00000f0c52 */
[----:B-----5:R3:W-:Y:S04]  /*a770*/  ST.E.128 [R2.64], R48 ;  /* 0x0000003002007985 */ /* 0x0207e8000c101d06 */
.L_x_7281:
[----:B------:R-:W-:Y:S05]  /*a780*/  BSYNC B2 ;  /* 0x0000000000027941 */ /* 0x000fea0003800000 */
.L_x_7280:
[----:B---3--:R-:W3:Y:S02]  /*a790*/  LD.E R3, [R18.64+0xd0] ;  /* 0x0000d00612037980 */ /* 0x008ee4000c101900 */
[----:B---3--:R-:W-:Y:S05]  /*a7a0*/  IMAD.U32 R3, R3, -0x20, RZ ;  /* 0xffffffe003037824 */ /* 0x008fea00078e00ff */
[C---:B------:R-:W-:Y:S02]  /*a7b0*/  LEA R124, P1, R3.reuse, R124, 0x1 ;  /* 0x0000007c037c7211 */ /* 0x040fe400078208ff */
[C---:B------:R-:W-:Y:S02]  /*a7c0*/  LEA R122, P0, R3.reuse, R122, 0x1 ;  /* 0x0000007a037a7211 */ /* 0x040fe400078008ff */
[C---:B------:R-:W-:Y:S02]  /*a7d0*/  LEA.HI.X.SX32 R125, R3.reuse, R125, 0x1, P1 ;  /* 0x0000007d037d7211 */ /* 0x040fe400008f0eff */
[----:B------:R-:W-:Y:S01]  /*a7e0*/  LEA.HI.X.SX32 R123, R3, R123, 0x1, P0 ;  /* 0x0000007b037b7211 */ /* 0x000fe200000f0eff */
[----:B------:R-:W-:-:S05]  /*a7f0*/  BRA `(.L_x_7243) ;  /* 0x000005f000007947 */ /* 0x000fca0003800000 */
.L_x_7217:
        /* <DEDUP_REMOVED lines=11> */
.L_x_7293:
[----:B------:R-:W-:Y:S05]  /*a8b0*/  BSYNC B0 ;  /* 0x0000000000007941 */ /* 0x000fea0003800000 */
.L_x_7292:
        /* <DEDUP_REMOVED lines=27> */
.L_x_7295:
[----:B------:R-:W-:Y:S05]  /*aa70*/  BSYNC B0 ;  /* 0x0000000000007941 */ /* 0x000fea0003800000 */
.L_x_7294:
        /* <DEDUP_REMOVED lines=27> */
.L_x_7297:
[----:B------:R-:W-:Y:S05]  /*ac30*/  BSYNC B0 ;  /* 0x0000000000007941 */ /* 0x000fea0003800000 */
.L_x_7296:
        /* <DEDUP_REMOVED lines=27> */
.L_x_7243:
[----:B------:R-:W-:Y:S05]  /*adf0*/  BSYNC B3 ;  /* 0x0000000000037941 */ /* 0x000fea0003800000 */
.L_x_7216:
        /* <DEDUP_REMOVED lines=89> */
.L_x_7299:
        /* <DEDUP_REMOVED lines=8> */
.L_x_7300:
[----:B------:R-:W-:Y:S05]  /*b410*/  BSYNC B0 ;  /* 0x0000000000007941 */ /* 0x000fea0003800000 */
.L_x_7298:
[----:B------:R-:W-:Y:S04]  /*b420*/  IADD3 R9, R9, -0x1, RZ ;  /* 0xffffffff09097810 */ /* 0x000fe80007ffe0ff */
[----:B------:R-:W-:Y:S11]  /*b430*/  ISETP.GT.AND P0, PT, R9, R96, PT ;  /* 0x000000600900720c */ /* 0x000ff60003f04270 */
[----:B------:R-:W-:Y:S02]  /*b440*/  @!UPT UIADD3 URZ, URZ, URZ, URZ ;  /* 0x0000003f3f3ff290 */ /* 0x000fe4000fffe03f */
[----:B------:R-:W-:-:S05]  /*b450*/  @P0 BRA `(.L_x_7301) ;  /* 0xffff7b0000000947 */ /* 0x000fca000383ffff */
.L_x_7207:
        /* <DEDUP_REMOVED lines=108> */
.L_x_7310:
[----:B------:R-:W-:Y:S05]  /*bb20*/  BSYNC B0 ;  /* 0x0000000000007941 */ /* 0x000fea0003800000 */
.L_x_7309:
[----:B-----5:R3:W-:Y:S02]  /*bb30*/  STS.128 [R209], R20 ;  /* 0x00000014d1007388 */ /* 0x0207e40000000c00 */
.L_x_7308:
[----:B------:R-:W-:Y:S05]  /*bb40*/  BSYNC B1 ;  /* 0x0000000000017941 */ /* 0x000fea0003800000 */
.L_x_7307:
        /* <DEDUP_REMOVED lines=47> */
.L_x_7314:
[----:B------:R-:W-:Y:S05]  /*be40*/  BSYNC B0 ;  /* 0x0000000000007941 */ /* 0x000fea0003800000 */
.L_x_7313:
[----:B-----5:R1:W-:Y:S02]  /*be50*/  STS.128 [R209+0x2000], R20 ;  /* 0x00200014d1007388 */ /* 0x0203e40000000c00 */
.L_x_7312:
[----:B------:R-:W-:Y:S05]  /*be60*/  BSYNC B1 ;  /* 0x0000000000017941 */ /* 0x000fea0003800000 */
.L_x_7311:
        /* <DEDUP_REMOVED lines=46> */
.L_x_7316:
[----:B------:R-:W-:Y:S05]  /*c150*/  BSYNC B0 ;  /* 0x0000000000007941 */ /* 0x000fea0003800000 */
.L_x_7315:
[----:B-----5:R3:W-:Y:S02]  /*c160*/  STS.128 [R209+0x4000], R20 ;  /* 0x00400014d1007388 */ /* 0x0207e40000000c00 */
.L_x_7306:
[----:B------:R-:W-:Y:S05]  /*c170*/  BSYNC B2 ;  /* 0x0000000000027941 */ /* 0x000fea0003800000 */
.L_x_7305:
        /* <DEDUP_REMOVED lines=61> */
.L_x_7322:
[----:B------:R-:W-:Y:S05]  /*c550*/  BSYNC B0 ;  /* 0x0000000000007941 */ /* 0x000fea0003800000 */
.L_x_7321:
[----:B-----5:R3:W-:Y:S02]  /*c560*/  STS.128 [R209+0x800], R20 ;  /* 0x00080014d1007388 */ /* 0x0207e40000000c00 */
.L_x_7320:
[----:B------:R-:W-:Y:S05]  /*c570*/  BSYNC B1 ;  /* 0x0000000000017941 */ /* 0x000fea0003800000 */
.L_x_7319:
        /* <DEDUP_REMOVED lines=48> */
.L_x_7326:
[----:B------:R-:W-:Y:S05]  /*c880*/  BSYNC B0 ;  /* 0x0000000000007941 */ /* 0x000fea0003800000 */
.L_x_7325:
[----:B-----5:R3:W-:Y:S02]  /*c890*/  STS.128 [R209+0x2800], R20 ;  /* 0x00280014d1007388 */ /* 0x0207e40000000c00 */
.L_x_7324:
[----:B------:R-:W-:Y:S05]  /*c8a0*/  BSYNC B1 ;  /* 0x0000000000017941 */ /* 0x000fea0003800000 */
.L_x_7323:
        /* <DEDUP_REMOVED lines=45> */
.L_x_7328:
[----:B------:R-:W-:Y:S05]  /*cb80*/  BSYNC B0 ;  /* 0x0000000000007941 */ /* 0x000fea0003800000 */
.L_x_7327:
[----:B-----5:R1:W-:Y:S02]  /*cb90*/  STS.128 [R209+0x4800], R44 ;  /* 0x0048002cd1007388 */ /* 0x0203e40000000c00 */
.L_x_7318:
[----:B------:R-:W-:Y:S05]  /*cba0*/  BSYNC B2 ;  /* 0x0000000000027941 */ /* 0x000fea0003800000 */
.L_x_7317:
        /* <DEDUP_REMOVED lines=61> */
.L_x_7334:
[----:B------:R-:W-:Y:S05]  /*cf80*/  BSYNC B0 ;  /* 0x0000000000007941 */ /* 0x000fea0003800000 */
.L_x_7333:
[----:B-----5:R1:W-:Y:S02]  /*cf90*/  STS.128 [R209+0x1000], R20 ;  /* 0x00100014d1007388 */ /* 0x0203e40000000c00 */
.L_x_7332:
[----:B------:R-:W-:Y:S05]  /*cfa0*/  BSYNC B1 ;  /* 0x0000000000017941 */ /* 0x000fea0003800000 */
.L_x_7331:
        /* <DEDUP_REMOVED lines=47> */
.L_x_7338:
[----:B------:R-:W-:Y:S05]  /*d2a0*/  BSYNC B0 ;  /* 0x0000000000007941 */ /* 0x000fea0003800000 */
.L_x_7337:
[----:B-----5:R3:W-:Y:S02]  /*d2b0*/  STS.128 [R209+0x3000], R20 ;  /* 0x00300014d1007388 */ /* 0x0207e40000000c00 */
.L_x_7336:
[----:B------:R-:W-:Y:S05]  /*d2c0*/  BSYNC B1 ;  /* 0x0000000000017941 */ /* 0x000fea0003800000 */
.L_x_7335:
        /* <DEDUP_REMOVED lines=46> */
.L_x_7340:
[----:B------:R-:W-:Y:S05]  /*d5b0*/  BSYNC B0 ;  /* 0x0000000000007941 */ /* 0x000fea0003800000 */
.L_x_7339:
[----:B-----5:R3:W-:Y:S02]  /*d5c0*/  STS.128 [R209+0x5000], R20 ;  /* 0x00500014d1007388 */ /* 0x0207e40000000c00 */
.L_x_7330:
[----:B------:R-:W-:Y:S05]  /*d5d0*/  BSYNC B2 ;  /* 0x0000000000027941 */ /* 0x000fea0003800000 */
.L_x_7329:
        /* <DEDUP_REMOVED lines=59> */
.L_x_7345:
[----:B------:R-:W-:Y:S05]  /*d990*/  BSYNC B0 ;  /* 0x0000000000007941 */ /* 0x000fea0003800000 */
.L_x_7344:
[----:B-----5:R3:W-:Y:S02]  /*d9a0*/  STS.128 [R209+0x1800], R20 ;  /* 0x00180014d1007388 */ /* 0x0207e40000000c00 */
.L_x_7343:
[----:B------:R-:W-:Y:S05]  /*d9b0*/  BSYNC B1 ;  /* 0x0000000000017941 */ /* 0x000fea0003800000 */
.L_x_7342:
        /* <DEDUP_REMOVED lines=47> */
.L_x_7349:
[----:B------:R-:W-:Y:S05]  /*dcb0*/  BSYNC B0 ;  /* 0x0000000000007941 */ /* 0x000fea0003800000 */
.L_x_7348:
[----:B-----5:R3:W-:Y:S02]  /*dcc0*/  STS.128 [R209+0x3800], R20 ;  /* 0x00380014d1007388 */ /* 0x0207e40000000c00 */
.L_x_7347:
[----:B------:R-:W-:Y:S05]  /*dcd0*/  BSYNC B1 ;  /* 0x0000000000017941 */ /* 0x000fea0003800000 */
.L_x_7346:
        /* <DEDUP_REMOVED lines=45> */
.L_x_7351:
[----:B------:R-:W-:Y:S05]  /*dfb0*/  BSYNC B0 ;  /* 0x0000000000007941 */ /* 0x000fea0003800000 */
.L_x_7350:
[----:B-----5:R1:W-:Y:S01]  /*dfc0*/  STS.128 [R209+0x5800], R40 ;  /* 0x00580028d1007388 */ /* 0x0203e20000000c00 */
[----:B------:R-:W-:Y:S05]  /*dfd0*/  BRA `(.L_x_7341) ;  /* 0x00004dc000007947 */ /* 0x000fea0003800000 */
.L_x_7304:
        /* <DEDUP_REMOVED lines=89> */
.L_x_7357:
[----:B------:R-:W-:Y:S05]  /*e570*/  BSYNC B0 ;  /* 0x0000000000007941 */ /* 0x000fea0003800000 */
.L_x_7356:
[----:B-----5:R3:W-:Y:S02]  /*e580*/  STS.128 [R209], R32 ;  /* 0x00000020d1007388 */ /* 0x0207e40000000c00 */
.L_x_7355:
[----:B------:R-:W-:Y:S05]  /*e590*/  BSYNC B1 ;  /* 0x0000000000017941 */ /* 0x000fea0003800000 */
.L_x_7354:
        /* <DEDUP_REMOVED lines=87> */
.L_x_7361:
[----:B------:R-:W-:Y:S05]  /*eb10*/  BSYNC B0 ;  /* 0x0000000000007941 */ /* 0x000fea0003800000 */
.L_x_7360:
[----:B-----5:R1:W-:Y:S02]  /*eb20*/  STS.128 [R209+0x2000], R32 ;  /* 0x00200020d1007388 */ /* 0x0203e40000000c00 */
.L_x_7359:
[----:B------:R-:W-:Y:S05]  /*eb30*/  BSYNC B1 ;  /* 0x0000000000017941 */ /* 0x000fea0003800000 */
.L_x_7358:
        /* <DEDUP_REMOVED lines=86> */
.L_x_7363:
[----:B------:R-:W-:Y:S05]  /*f0a0*/  BSYNC B0 ;  /* 0x0000000000007941 */ /* 0x000fea0003800000 */
.L_x_7362:
[----:B-----5:R3:W-:Y:S02]  /*f0b0*/  STS.128 [R209+0x4000], R32 ;  /* 0x00400020d1007388 */ /* 0x0207e40000000c00 */
.L_x_7353:
[----:B------:R-:W-:Y:S05]  /*f0c0*/  BSYNC B2 ;  /* 0x0000000000027941 */ /* 0x000fea0003800000 */
.L_x_7352:
        /* <DEDUP_REMOVED lines=94> */
.L_x_7369:
[----:B------:R-:W-:Y:S05]  /*f6b0*/  BSYNC B0 ;  /* 0x0000000000007941 */ /* 0x000fea0003800000 */
.L_x_7368:
[----:B-----5:R3:W-:Y:S02]  /*f6c0*/  STS.128 [R209+0x800], R32 ;  /* 0x00080020d1007388 */ /* 0x0207e40000000c00 */
.L_x_7367:
[----:B------:R-:W-:Y:S05]  /*f6d0*/  BSYNC B1 ;  /* 0x0000000000017941 */ /* 0x000fea0003800000 */
.L_x_7366:
        /* <DEDUP_REMOVED lines=90> */
.L_x_7373:
[----:B------:R-:W-:Y:S05]  /*fc80*/  BSYNC B0 ;  /* 0x0000000000007941 */ /* 0x000fea0003800000 */
.L_x_7372:
[----:B-----5:R3:W-:Y:S02]  /*fc90*/  STS.128 [R209+0x2800], R32 ;  /* 0x00280020d1007388 */ /* 0x0207e40000000c00 */
.L_x_7371:
[----:B------:R-:W-:Y:S05]  /*fca0*/  BSYNC B1 ;  /* 0x0000000000017941 */ /* 0x000fea0003800000 */
.L_x_7370:
        /* <DEDUP_REMOVED lines=90> */
.L_x_7375:
[----:B------:R-:W-:Y:S05]  /*10250*/  BSYNC B0 ;  /* 0x0000000000007941 */ /* 0x000fea0003800000 */
.L_x_7374:
[----:B-----5:R1:W-:Y:S02]  /*10260*/  STS.128 [R209+0x4800], R20 ;  /* 0x00480014d1007388 */ /* 0x0203e40000000c00 */
.L_x_7365:
[----:B------:R-:W-:Y:S05]  /*10270*/  BSYNC B2 ;  /* 0x0000000000027941 */ /* 0x000fea0003800000 */
.L_x_7364:
        /* <DEDUP_REMOVED lines=95> */
.L_x_7381:
[----:B------:R-:W-:Y:S05]  /*10870*/  BSYNC B0 ;  /* 0x0000000000007941 */ /* 0x000fea0003800000 */
.L_x_7380:
[----:B-----5:R3:W-:Y:S02]  /*10880*/  STS.128 [R209+0x1000], R32 ;  /* 0x00100020d1007388 */ /* 0x0207e40000000c00 */
.L_x_7379:
[----:B------:R-:W-:Y:S05]  /*10890*/  BSYNC B1 ;  /* 0x0000000000017941 */ /* 0x000fea0003800000 */
.L_x_7378:
        /* <DEDUP_REMOVED lines=90> */
.L_x_7385:
[----:B------:R-:W-:Y:S05]  /*10e40*/  BSYNC B0 ;  /* 0x0000000000007941 */ /* 0x000fea0003800000 */
.L_x_7384:
[----:B-----5:R3:W-:Y:S02]  /*10e50*/  STS.128 [R209+0x3000], R32 ;  /* 0x00300020d1007388 */ /* 0x0207e40000000c00 */
.L_x_7383:
[----:B------:R-:W-:Y:S05]  /*10e60*/  BSYNC B1 ;  /* 0x0000000000017941 */ /* 0x000fea0003800000 */
.L_x_7382:
        /* <DEDUP_REMOVED lines=89> */
.L_x_7387:
[----:B------:R-:W-:Y:S05]  /*11400*/  BSYNC B0 ;  /* 0x0000000000007941 */ /* 0x000fea0003800000 */
.L_x_7386:
[----:B-----5:R3:W-:Y:S02]  /*11410*/  STS.128 [R209+0x5000], R32 ;  /* 0x00500020d1007388 */ /* 0x0207e40000000c00 */
.L_x_7377:
[----:B------:R-:W-:Y:S05]  /*11420*/  BSYNC B2 ;  /* 0x0000000000027941 */ /* 0x000fea0003800000 */
.L_x_7376:
        /* <DEDUP_REMOVED lines=94> */
.L_x_7391:
[----:B------:R-:W-:Y:S05]  /*11a10*/  BSYNC B0 ;  /* 0x0000000000007941 */ /* 0x000fea0003800000 */
.L_x_7390:
[----:B-----5:R1:W-:Y:S02]  /*11a20*/  STS.128 [R209+0x1800], R20 ;  /* 0x00180014d1007388 */ /* 0x0203e40000000c00 */
.L_x_7389:
[----:B------:R-:W-:Y:S05]  /*11a30*/  BSYNC B1 ;  /* 0x0000000000017941 */ /* 0x000fea0003800000 */
.L_x_7388:
        /* <DEDUP_REMOVED lines=92> */
.L_x_7395:
[----:B------:R-:W-:Y:S05]  /*12000*/  BSYNC B0 ;  /* 0x0000000000007941 */ /* 0x000fea0003800000 */
.L_x_7394:
[----:B-----5:R1:W-:Y:S02]  /*12010*/  STS.128 [R209+0x3800], R20 ;  /* 0x00380014d1007388 */ /* 0x0203e40000000c00 */
.L_x_7393:
[----:B------:R-:W-:Y:S05]  /*12020*/  BSYNC B1 ;  /* 0x0000000000017941 */ /* 0x000fea0003800000 */
.L_x_7392:
        /* <DEDUP_REMOVED lines=92> */
.L_x_7397:
[----:B------:R-:W-:Y:S05]  /*125f0*/  BSYNC B0 ;  /* 0x0000000000007941 */ /* 0x000fea0003800000 */
.L_x_7396:
[----:B-----5:R1:W-:Y:S01]  /*12600*/  STS.128 [R209+0x5800], R20 ;  /* 0x00580014d1007388 */ /* 0x0203e20000000c00 */
[----:B------:R-:W-:Y:S05]  /*12610*/  BRA `(.L_x_7341) ;  /* 0x0000078000007947 */ /* 0x000fea0003800000 */
.L_x_7303:
        /* <DEDUP_REMOVED lines=29> */
.L_x_7399:
[----:B------:R-:W-:Y:S05]  /*127f0*/  BSYNC B0 ;  /* 0x0000000000007941 */ /* 0x000fea0003800000 */
.L_x_7398:
        /* <DEDUP_REMOVED lines=29> */
.L_x_7401:
[----:B------:R-:W-:Y:S05]  /*129d0*/  BSYNC B0 ;  /* 0x0000000000007941 */ /* 0x000fea0003800000 */
.L_x_7400:
        /* <DEDUP_REMOVED lines=29> */
.L_x_7403:
[----:B------:R-:W-:Y:S05]  /*12bb0*/  BSYNC B0 ;  /* 0x0000000000007941 */ /* 0x000fea0003800000 */
.L_x_7402:
        /* <DEDUP_REMOVED lines=30> */
.L_x_7341:
[----:B------:R-:W-:Y:S05]  /*12da0*/  BSYNC B3 ;  /* 0x0000000000037941 */ /* 0x000fea0003800000 */
.L_x_7302:
        /* <DEDUP_REMOVED lines=32> */
.L_x_7406:
[----:B------:R2:W-:Y:S02]  /*12fb0*/  STS.128 [R209+0xa000], RZ ;  /* 0x00a000ffd1007388 */ /* 0x0005e40000000c00 */
.L_x_7405:
[----:B------:R-:W-:Y:S05]  /*12fc0*/  BSYNC B0 ;  /* 0x0000000000007941 */ /* 0x000fea0003800000 */
.L_x_7404:
        /* <DEDUP_REMOVED lines=31> */
.L_x_7409:
[----:B------:R1:W-:Y:S02]  /*131c0*/  STS.128 [R209+0xa800], RZ ;  /* 0x00a800ffd1007388 */ /* 0x0003e40000000c00 */
.L_x_7408:
[----:B------:R-:W-:Y:S05]  /*131d0*/  BSYNC B0 ;  /* 0x0000000000007941 */ /* 0x000fea0003800000 */
.L_x_7407:
        /* <DEDUP_REMOVED lines=33> */
.L_x_7412:
[----:B------:R1:W-:Y:S02]  /*133f0*/  STS.128 [R209+0xb000], RZ ;  /* 0x00b000ffd1007388 */ /* 0x0003e40000000c00 */
.L_x_7411:
[----:B------:R-:W-:Y:S05]  /*13400*/  BSYNC B0 ;  /* 0x0000000000007941 */ /* 0x000fea0003800000 */
.L_x_7410:
        /* <DEDUP_REMOVED lines=35> */
.L_x_7414:
[----:B------:R-:W-:Y:S05]  /*13640*/  BSYNC B0 ;  /* 0x0000000000007941 */ /* 0x000fea0003800000 */
.L_x_7413:
        /* <DEDUP_REMOVED lines=24> */
[----:B------:R-:W-:Y:S03]  /*137d0*/  BSSY B0, `(.L_x_7415) ;  /* 0x000001b000007945 */ /* 0x000fe60003800000 */
[----:B------:R-:W-:Y:S01]  /*137e0*/  SHF.R.S32.HI R53, RZ, 0x2, R53 ;  /* 0x00000002ff357819 */ /* 0x000fe20000011435 */
[----:B--2---:R-:W-:Y:S01]  /*137f0*/  FMUL.FTZ R215, R215, R0 ;  /* 0x00000000d7d77220 */ /* 0x004fe20000410000 */
[----:B------:R-:W-:Y:S01]  /*13800*/  LOP3.LUT R0, R73, 0x6, RZ, 0xc0, !PT ;  /* 0x0000000649007812 */ /* 0x000fe200078ec0ff */
        /* <DEDUP_REMOVED lines=22> */
.L_x_7417:
[----:B------:R2:W-:Y:S02]  /*13970*/  STS.128 [R209+0x10000], RZ ;  /* 0x010000ffd1007388 */ /* 0x0005e40000000c00 */
.L_x_7416:
[----:B-1----:R-:W-:Y:S05]  /*13980*/  BSYNC B0 ;  /* 0x0000000000007941 */ /* 0x002fea0003800000 */
.L_x_7415:
        /* <DEDUP_REMOVED lines=32> */
.L_x_7420:
[----:B------:R4:W-:Y:S02]  /*13b90*/  STS.128 [R209+0x10800], RZ ;  /* 0x010800ffd1007388 */ /* 0x0009e40000000c00 */
.L_x_7419:
[----:B------:R-:W-:Y:S05]  /*13ba0*/  BSYNC B0 ;  /* 0x0000000000007941 */ /* 0x000fea0003800000 */
.L_x_7418:
        /* <DEDUP_REMOVED lines=34> */
.L_x_7423:
[----:B------:R1:W-:Y:S02]  /*13dd0*/  STS.128 [R209+0x11000], RZ ;  /* 0x011000ffd1007388 */ /* 0x0003e40000000c00 */
.L_x_7422:
[----:B------:R-:W-:Y:S05]  /*13de0*/  BSYNC B0 ;  /* 0x0000000000007941 */ /* 0x000fea0003800000 */
.L_x_7421:
        /* <DEDUP_REMOVED lines=35> */
.L_x_7426:
[----:B------:R1:W-:Y:S02]  /*14020*/  STS.128 [R209+0x11800], RZ ;  /* 0x011800ffd1007388 */ /* 0x0003e40000000c00 */
.L_x_7425:
[----:B------:R-:W-:Y:S05]  /*14030*/  BSYNC B0 ;  /* 0x0000000000007941 */ /* 0x000fea0003800000 */
.L_x_7424:
        /* <DEDUP_REMOVED lines=18> */
[----:B------:R-:W-:Y:S01]  /*14160*/  IMAD.IADD R218, R57, 0x1, -R208 ;  /* 0x0000000139da7824 */ /* 0x000fe200078e0ad0 */
[----:B------:R-:W-:Y:S01]  /*14170*/  ISETP.NE.U32.AND P0, PT, R212, RZ, PT ;  /* 0x000000ffd400720c */ /* 0x000fe20003f05070 */
[----:B------:R-:W-:Y:S01]  /*14180*/  IMAD R192, R71, 0x200, R192 ;  /* 0x0000020047c07824 */ /* 0x000fe200078e02c0 */
[----:B------:R-:W-:Y:S01]  /*14190*/  LDSM.16.M88.4 R40, [R189] ;  /* 0x00000000bd28783b */ /* 0x000fe20000000200 */
[----:B------:R-:W-:Y:S01]  /*141a0*/  IMAD.IADD R221, R69, 0x1, R218 ;  /* 0x0000000145dd7824 */ /* 0x000fe200078e02da */
[----:B------:R-:W-:Y:S01]  /*141b0*/  BSSY B1, `(.L_x_7427) ;  /* 0x0000160000017945 */ /* 0x000fe20003800000 */
[----:B------:R-:W-:Y:S01]  /*141c0*/  IMAD.SHL.U32 R192, R192, 0x2, RZ ;  /* 0x00000002c0c07824 */ /* 0x000fe200078e00ff */
[----:B------:R-:W-:Y:S01]  /*141d0*/  LDSM.16.M88.4 R80, [R193+0x2000] ;  /* 0x00200000c150783b */ /* 0x000fe20000000200 */
[----:B-----5:R-:W-:Y:S01]  /*141e0*/  IMAD.IADD R220, R221, 0x1, -R16 ;  /* 0x00000001dddc7824 */ /* 0x020fe200078e0a10 */
[----:B------:R-:W-:-:S02]  /*141f0*/  ISETP.NE.AND.EX P0, PT, R213, RZ, PT, P0 ;  /* 0x000000ffd500720c */ /* 0x000fc40003f05300 */
[----:B------:R-:W1:Y:S01]  /*14200*/  LDSM.16.M88.4 R12, [R192+0x6000] ;  /* 0x00600000c00c783b */ /* 0x000e620000000200 */
[C---:B------:R-:W-:Y:S02]  /*14210*/  IADD3 R3, R192.reuse, 0x6000, RZ ;  /* 0x00006000c0037810 */ /* 0x040fe40007ffe0ff */
[----:B------:R-:W-:Y:S01]  /*14220*/  IADD3 R190, R192, 0x6020, RZ ;  /* 0x00006020c0be7810 */ /* 0x000fe20007ffe0ff */
[----:B------:R-:W2:Y:S01]  /*14230*/  LDSM.16.M88.4 R72, [R192+0x6800] ;  /* 0x00680000c048783b */ /* 0x000ea20000000200 */
[----:B------:R-:W-:Y:S01]  /*14240*/  @P1 IADD3 R190, R3, -0x20, RZ ;  /* 0xffffffe003be1810 */ /* 0x000fe20007ffe0ff */
[----:B------:R-:W-:Y:S01]  /*14250*/  IMAD.MOV.U32 R3, RZ, RZ, 0x40 ;  /* 0x00000040ff037424 */ /* 0x000fe200078e00ff */
[----:B------:R-:W-:Y:S01]  /*14260*/  IMNMX R220, RZ, R220, !PT ;  /* 0x000000dcffdc7217 */ /* 0x000fe20007800200 */
        /* <DEDUP_REMOVED lines=11> */
[----:B------:R-:W-:Y:S02]  /*14320*/  IADD3 R3, R69, 0x8, RZ ;  /* 0x0000000845037810 */ /* 0x000fe40007ffe0ff */
[C---:B------:R-:W-:Y:S01]  /*14330*/  IADD3 R181, R190.reuse, 0x2800, RZ ;  /* 0x00002800beb57810 */ /* 0x040fe20007ffe0ff */
[----:B------:R-:W1:Y:S01]  /*14340*/  LDSM.16.M88.4 R36, [R190+0x1000] ;  /* 0x00100000be24783b */ /* 0x000e620000000200 */
[----:B------:R-:W-:Y:S01]  /*14350*/  IADD3 R180, R190, 0x3000, RZ ;  /* 0x00003000beb47810 */ /* 0x000fe20007ffe0ff */
[----:B------:R-:W-:Y:S01]  /*14360*/  IMAD.IADD R218, R218, 0x1, R3 ;  /* 0x00000001dada7824 */ /* 0x000fe200078e0203 */
[C---:B------:R-:W-:Y:S01]  /*14370*/  IADD3 R179, R190.reuse, 0x3800, RZ ;  /* 0x00003800beb37810 */ /* 0x040fe20007ffe0ff */
[----:B------:R-:W1:Y:S01]  /*14380*/  LDSM.16.M88.4 R32, [R190+0x1800] ;  /* 0x00180000be20783b */ /* 0x000e620000000200 */
[----:B------:R-:W-:Y:S01]  /*14390*/  IADD3 R178, R190, 0x4000, RZ ;  /* 0x00004000beb27810 */ /* 0x000fe20007ffe0ff */
[----:B------:R-:W-:Y:S01]  /*143a0*/  IMAD.IADD R217, R218, 0x1, -R16 ;  /* 0x00000001dad97824 */ /* 0x000fe200078e0a10 */
[C---:B------:R-:W-:Y:S01]  /*143b0*/  IADD3 R177, R190.reuse, 0x4800, RZ ;  /* 0x00004800beb17810 */ /* 0x040fe20007ffe0ff */
[----:B------:R-:W-:Y:S01]  /*143c0*/  LDSM.16.M88.4 R84, [R187+0x7800] ;  /* 0x00780000bb54783b */ /* 0x000fe20000000200 */
[----:B------:R-:W-:-:S02]  /*143d0*/  IADD3 R176, R190, 0x5000, RZ ;  /* 0x00005000beb07810 */ /* 0x000fc40007ffe0ff */
[----:B------:R-:W-:Y:S01]  /*143e0*/  IMNMX R217, RZ, R217, !PT ;  /* 0x000000d9ffd97217 */ /* 0x000fe20007800200 */
[----:B------:R-:W-:Y:S01]  /*143f0*/  LDSM.16.M88.4 R88, [R187+0x8800] ;  /* 0x00880000bb58783b */ /* 0x000fe20000000200 */
[----:B------:R-:W-:Y:S01]  /*14400*/  IADD3 R135, R190, 0x5800, RZ ;  /* 0x00005800be877810 */ /* 0x000fe20007ffe0ff */
[C---:B------:R-:W-:Y:S02]  /*14410*/  HMMA.16816.F32.BF16 R20, R44.reuse, R12, RZ ;  /* 0x0000000c2c14723c */ /* 0x040fe400000418ff */
[----:B------:R-:W-:Y:S06]  /*14420*/  LDSM.16.M88.4 R92, [R193+0x4000] ;  /* 0x00400000c15c783b */ /* 0x000fec0000000200 */
        /* <DEDUP_REMOVED lines=133> */
[----:B------:R-:W-:Y:S01]  /*14c80*/  IADD3 R8, R57, 0x1, -R208 ;  /* 0x0000000139087810 */ /* 0x000fe20007ffe8d0 */
[----:B-1----:R-:W-:Y:S04]  /*14c90*/  HMMA.16816.F32.BF16 R20, R4, R32, R20 ;  /* 0x000000200414723c */ /* 0x002fe80000041814 */
[----:B------:R-:W-:-:S04]  /*14ca0*/  IMAD.IADD R8, R17, 0x1, R8 ;  /* 0x0000000111087824 */ /* 0x000fc800078e0208 */
        /* <DEDUP_REMOVED lines=76> */
.L_x_7430:
[----:B------:R-:W2:Y:S02]  /*15170*/  LD.E R5, [R18.64+0x38] ;  /* 0x0000380612057980 */ /* 0x000ea4000c101900 */
[----:B--2---:R-:W-:-:S04]  /*15180*/  LEA R5, -R5, RZ, 0x6 ;  /* 0x000000ff05057211 */ /* 0x004fc800078e31ff */
[----:B------:R-:W-:Y:S02]  /*15190*/  SHF.R.S32.HI R4, RZ, 0x1f, R5 ;  /* 0x0000001fff047819 */ /* 0x000fe40000011405 */
.L_x_7431:
[----:B------:R-:W-:Y:S05]  /*151a0*/  BSYNC B0 ;  /* 0x0000000000007941 */ /* 0x000fea0003800000 */
.L_x_7429:
        /* <DEDUP_REMOVED lines=96> */
.L_x_7428:
[----:B------:R-:W-:Y:S05]  /*157b0*/  BSYNC B1 ;  /* 0x0000000000017941 */ /* 0x000fea0003800000 */
.L_x_7427:
[----:B------:R2:W3:Y:S01]  /*157c0*/  LD.E R167, [R18.64+0xdc] ;  /* 0x0000dc0612a77980 */ /* 0x0004e2000c101900 */
[----:B-1----:R-:W-:-:S04]  /*157d0*/  IMAD.IADD R5, R2, 0x1, R0 ;  /* 0x0000000102057824 */ /* 0x002fc800078e0200 */
[----:B------:R-:W-:Y:S01]  /*157e0*/  IMAD.IADD R37, R221, 0x1, -R5 ;  /* 0x00000001dd257824 */ /* 0x000fe200078e0a05 */
[C---:B------:R-:W-:Y:S02]  /*157f0*/  IADD3 R17, R5.reuse, 0x29, RZ ;  /* 0x0000002905117810 */ /* 0x040fe40007ffe0ff */
[C---:B------:R-:W-:Y:S02]  /*15800*/  IADD3 R4, R5.reuse, 0x1, RZ ;  /* 0x0000000105047810 */ /* 0x040fe40007ffe0ff */
[----:B------:R-:W-:Y:S01]  /*15810*/  IADD3 R25, R5, 0x31, RZ ;  /* 0x0000003105197810 */ /* 0x000fe20007ffe0ff */
[----:B------:R-:W-:Y:S01]  /*15820*/  IMAD.IADD R3, R221, 0x1, -R17 ;  /* 0x00000001dd037824 */ /* 0x000fe200078e0a11 */
[----:B------:R-:W-:Y:S01]  /*15830*/  IADD3 R2, R5, 0x8, RZ ;  /* 0x0000000805027810 */ /* 0x000fe20007ffe0ff */
[----:B------:R-:W-:Y:S01]  /*15840*/  IMAD.IADD R36, R221, 0x1, -R4 ;  /* 0x00000001dd247824 */ /* 0x000fe200078e0a04 */
[----:B------:R-:W-:Y:S02]  /*15850*/  IADD3 R8, R5, 0x21, RZ ;  /* 0x0000002105087810 */ /* 0x000fe40007ffe0ff */
[----:B------:R-:W-:Y:S01]  /*15860*/  IABS R3, R3 ;  /* 0x0000000300037213 */ /* 0x000fe20000000000 */
[C---:B------:R-:W-:Y:S01]  /*15870*/  IMAD.IADD R39, R221.reuse, 0x1, -R25 ;  /* 0x00000001dd277824 */ /* 0x040fe200078e0a19 */
[----:B------:R-:W-:Y:S01]  /*15880*/  IABS R37, R37 ;  /* 0x0000002500257213 */ /* 0x000fe20000000000 */
[----:B------:R-:W-:Y:S01]  /*15890*/  IMAD.IADD R35, R221, 0x1, -R2 ;  /* 0x00000001dd237824 */ /* 0x000fe200078e0a02 */
[C---:B------:R-:W-:Y:S01]  /*158a0*/  IADD3 R11, R5.reuse, 0x10, RZ ;  /* 0x00000010050b7810 */ /* 0x040fe20007ffe0ff */
[----:B------:R1:W-:Y:S01]  /*158b0*/  I2F R40, R3 ;  /* 0x0000000300287306 */ /* 0x0003e20000201400 */
[----:B------:R-:W-:Y:S01]  /*158c0*/  IADD3 R7, R5, 0x11, RZ ;  /* 0x0000001105077810 */ /* 0x000fe20007ffe0ff */
[C---:B------:R-:W-:Y:S01]  /*158d0*/  IMAD.IADD R28, R221.reuse, 0x1, -R8 ;  /* 0x00000001dd1c7824 */ /* 0x040fe200078e0a08 */
[----:B------:R-:W-:Y:S01]  /*158e0*/  IABS R36, R36 ;  /* 0x0000002400247213 */ /* 0x000fe20000000000 */
[----:B------:R-:W-:Y:S01]  /*158f0*/  IMAD.IADD R33, R221, 0x1, -R11 ;  /* 0x00000001dd217824 */ /* 0x000fe200078e0a0b */
[----:B------:R-:W-:Y:S01]  /*15900*/  IADD3 R27, R5, 0x9, RZ ;  /* 0x00000009051b7810 */ /* 0x000fe20007ffe0ff */
[----:B------:R-:W-:Y:S01]  /*15910*/  IMAD.IADD R32, R221, 0x1, -R7 ;  /* 0x00000001dd207824 */ /* 0x000fe200078e0a07 */
[----:B------:R-:W-:Y:S01]  /*15920*/  IADD3 R24, R5, 0x28, RZ ;  /* 0x0000002805187810 */ /* 0x000fe20007ffe0ff */
[----:B------:R-:W4:Y:S01]  /*15930*/  I2F R37, R37 ;  /* 0x0000002500257306 */ /* 0x000f220000201400 */
[----:B--2---:R-:W-:Y:S01]  /*15940*/  IABS R19, R39 ;  /* 0x0000002700137213 */ /* 0x004fe20000000000 */
[----:B------:R-:W-:Y:S01]  /*15950*/  IMAD.IADD R34, R221, 0x1, -R27 ;  /* 0x00000001dd227824 */ /* 0x000fe200078e0a1b */
[----:B------:R-:W-:Y:S01]  /*15960*/  IADD3 R26, R5, 0x18, RZ ;  /* 0x00000018051a7810 */ /* 0x000fe20007ffe0ff */
[----:B------:R-:W-:Y:S01]  /*15970*/  IMAD.IADD R6, R221, 0x1, -R24 ;  /* 0x00000001dd067824 */ /* 0x000fe200078e0a18 */
[----:B------:R-:W-:-:S02]  /*15980*/  IABS R35, R35 ;  /* 0x0000002300237213 */ /* 0x000fc40000000000 */
[----:B------:R-:W-:Y:S01]  /*15990*/  IABS R28, R28 ;  /* 0x0000001c001c7213 */ /* 0x000fe20000000000 */
[----:B------:R-:W2:Y:S01]  /*159a0*/  I2F R36, R36 ;  /* 0x0000002400247306 */ /* 0x000ea20000201400 */
[----:B-1----:R-:W-:Y:S01]  /*159b0*/  IADD3 R3, R5, 0x38, RZ ;  /* 0x0000003805037810 */ /* 0x002fe20007ffe0ff */
[----:B------:R-:W-:Y:S01]  /*159c0*/  IMAD.IADD R31, R221, 0x1, -R26 ;  /* 0x00000001dd1f7824 */ /* 0x000fe200078e0a1a */
[----:B------:R-:W-:Y:S02]  /*159d0*/  IADD3 R9, R5, 0x20, RZ ;  /* 0x0000002005097810 */ /* 0x000fe40007ffe0ff */
[----:B------:R-:W-:Y:S01]  /*159e0*/  IABS R33, R33 ;  /* 0x0000002100217213 */ /* 0x000fe20000000000 */
[----:B------:R-:W-:Y:S01]  /*159f0*/  IMAD.IADD R39, R221, 0x1, -R3 ;  /* 0x00000001dd277824 */ /* 0x000fe200078e0a03 */
[----:B------:R-:W-:Y:S01]  /*15a00*/  IABS R32, R32 ;  /* 0x0000002000207213 */ /* 0x000fe20000000000 */
[----:B------:R-:W1:Y:S01]  /*15a10*/  I2F R35, R35 ;  /* 0x0000002300237306 */ /* 0x000e620000201400 */
[----:B------:R-:W-:Y:S01]  /*15a20*/  IADD3 R10, R5, 0x19, RZ ;  /* 0x00000019050a7810 */ /* 0x000fe20007ffe0ff */
[----:B------:R-:W-:Y:S01]  /*15a30*/  IMAD.IADD R29, R221, 0x1, -R9 ;  /* 0x00000001dd1d7824 */ /* 0x000fe200078e0a09 */
[----:B------:R-:W-:-:S02]  /*15a40*/  IABS R18, R39 ;  /* 0x0000002700127213 */ /* 0x000fc40000000000 */
[----:B------:R-:W-:Y:S01]  /*15a50*/  IABS R34, R34 ;  /* 0x0000002200227213 */ /* 0x000fe20000000000 */
[----:B------:R-:W-:Y:S01]  /*15a60*/  IMAD.IADD R30, R221, 0x1, -R10 ;  /* 0x00000001dd1e7824 */ /* 0x000fe200078e0a0a */
[----:B------:R-:W-:Y:S01]  /*15a70*/  IABS R6, R6 ;  /* 0x0000000600067213 */ /* 0x000fe20000000000 */
[----:B------:R-:W5:Y:S01]  /*15a80*/  I2F R28, R28 ;  /* 0x0000001c001c7306 */ /* 0x000f620000201400 */
[----:B------:R-:W-:Y:S02]  /*15a90*/  IABS R31, R31 ;  /* 0x0000001f001f7213 */ /* 0x000fe40000000000 */
[----:B------:R-:W-:Y:S02]  /*15aa0*/  IABS R29, R29 ;  /* 0x0000001d001d7213 */ /* 0x000fe40000000000 */
[-C--:B------:R-:W-:Y:S02]  /*15ab0*/  ISETP.GE.AND P1, PT, R5, R220.reuse, PT ;  /* 0x000000dc0500720c */ /* 0x080fe40003f26270 */
[----:B------:R-:W-:Y:S01]  /*15ac0*/  ISETP.GE.AND P4, PT, R4, R220, PT ;  /* 0x000000dc0400720c */ /* 0x000fe20003f86270 */
[----:B------:R-:W1:Y:S01]  /*15ad0*/  I2F R33, R33 ;  /* 0x0000002100217306 */ /* 0x000e620000201400 */
[----:B------:R-:W-:Y:S01]  /*15ae0*/  IABS R30, R30 ;  /* 0x0000001e001e7213 */ /* 0x000fe20000000000 */
[----:B----4-:R-:W-:Y:S01]  /*15af0*/  FFMA.FTZ R20, -R215, R37, R20 ;  /* 0x00000025d7147223 */ /* 0x010fe20000010114 */
[----:B------:R-:W-:-:S02]  /*15b00*/  ISETP.GE.AND P6, PT, R5, R217, PT ;  /* 0x000000d90500720c */ /* 0x000fc40003fc6270 */
[----:B------:R-:W-:-:S03]  /*15b10*/  IADD3 R16, R5, 0x30, RZ ;  /* 0x0000003005107810 */ /* 0x000fc60007ffe0ff */
[----:B------:R-:W4:Y:S01]  /*15b20*/  I2F R32, R32 ;  /* 0x0000002000207306 */ /* 0x000f220000201400 */
[----:B--2---:R-:W-:Y:S01]  /*15b30*/  FFMA.FTZ R36, -R215, R36, R21 ;  /* 0x00000024d7247223 */ /* 0x004fe20000010115 */
[----:B------:R-:W-:-:S06]  /*15b40*/  ISETP.GE.OR P1, PT, R5, R219, !P1 ;  /* 0x000000db0500720c */ /* 0x000fcc0004f26670 */
[----:B------:R-:W2:Y:S01]  /*15b50*/  I2F R18, R18 ;  /* 0x0000001200127306 */ /* 0x000ea20000201400 */
[----:B------:R-:W-:-:S07]  /*15b60*/  ISETP.GE.OR P4, PT, R4, R219, !P4 ;  /* 0x000000db0400720c */ /* 0x000fce0006786670 */
[----:B------:R-:W2:Y:S01]  /*15b70*/  I2F R34, R34 ;  /* 0x0000002200227306 */ /* 0x000ea20000201400 */
[----:B------:R-:W-:-:S07]  /*15b80*/  ISETP.GE.AND P3, PT, R2, R220, PT ;  /* 0x000000dc0200720c */ /* 0x000fce0003f66270 */
[----:B------:R-:W2:Y:S01]  /*15b90*/  I2F R6, R6 ;  /* 0x0000000600067306 */ /* 0x000ea20000201400 */
[----:B------:R-:W-:Y:S01]  /*15ba0*/  FSEL R21, R20, -INF , !P1 ;  /* 0xff80000014157808 */ /* 0x000fe20004800000 */
[----:B-1----:R-:W-:-:S06]  /*15bb0*/  FFMA.FTZ R12, -R215, R35, R12 ;  /* 0x00000023d70c7223 */ /* 0x002fcc000001010c */
[----:B------:R-:W1:Y:S01]  /*15bc0*/  I2F R31, R31 ;  /* 0x0000001f001f7306 */ /* 0x000e620000201400 */
[----:B------:R-:W-:Y:S01]  /*15bd0*/  FSEL R20, R36, -INF , !P4 ;  /* 0xff80000024147808 */ /* 0x000fe20006000000 */
[----:B-----5:R-:W-:Y:S01]  /*15be0*/  FFMA.FTZ R65, -R215, R28, R65 ;  /* 0x0000001cd7417223 */ /* 0x020fe20000010141 */
[----:B------:R-:W-:Y:S01]  /*15bf0*/  ISETP.GE.AND P1, PT, R11, R220, PT ;  /* 0x000000dc0b00720c */ /* 0x000fe20003f26270 */
[----:B------:R-:W-:-:S04]  /*15c00*/  IMAD.IADD R38, R221, 0x1, -R16 ;  /* 0x00000001dd267824 */ /* 0x000fc800078e0a10 */
[----:B------:R-:W5:Y:S01]  /*15c10*/  I2F R29, R29 ;  /* 0x0000001d001d7306 */ /* 0x000f620000201400 */
[----:B------:R-:W-:Y:S02]  /*15c20*/  ISETP.GE.AND P4, PT, R7, R220, PT ;  /* 0x000000dc0700720c */ /* 0x000fe40003f86270 */
[C---:B------:R-:W-:Y:S02]  /*15c30*/  IADD3 R28, R5.reuse, 0x39, RZ ;  /* 0x00000039051c7810 */ /* 0x040fe40007ffe0ff */
[----:B------:R-:W-:-:S03]  /*15c40*/  ISETP.GE.OR P6, PT, R5, R216, !P6 ;  /* 0x000000d80500720c */ /* 0x000fc600077c6670 */
[----:B------:R-:W1:Y:S01]  /*15c50*/  I2F R30, R30 ;  /* 0x0000001e001e7306 */ /* 0x000e620000201400 */
[----:B------:R-:W-:Y:S01]  /*15c60*/  ISETP.GE.OR P3, PT, R2, R219, !P3 ;  /* 0x000000db0200720c */ /* 0x000fe20005f66670 */
[----:B------:R-:W-:Y:S01]  /*15c70*/  IMAD.IADD R5, R218, 0x1, -R5 ;  /* 0x00000001da057824 */ /* 0x000fe200078e0a05 */
[----:B------:R-:W-:Y:S01]  /*15c80*/  ISETP.GE.AND P2, PT, R27, R220, PT ;  /* 0x000000dc1b00720c */ /* 0x000fe20003f46270 */
[----:B------:R-:W-:Y:S01]  /*15c90*/  FFMA.FTZ R33, -R215, R33, R76 ;  /* 0x00000021d7217223 */ /* 0x000fe2000001014c */
[-C--:B------:R-:W-:Y:S01]  /*15ca0*/  ISETP.GE.OR P1, PT, R11, R219.reuse, !P1 ;  /* 0x000000db0b00720c */ /* 0x080fe20004f26670 */
[----:B----4-:R-:W-:Y:S01]  /*15cb0*/  FFMA.FTZ R32, -R215, R32, R77 ;  /* 0x00000020d7207223 */ /* 0x010fe2000001014d */
[-C--:B------:R-:W-:Y:S01]  /*15cc0*/  ISETP.GE.OR P4, PT, R7, R219.reuse, !P4 ;  /* 0x000000db0700720c */ /* 0x080fe20006786670 */
[C---:B--2---:R-:W-:Y:S01]  /*15cd0*/  FFMA.FTZ R80, -R215.reuse, R18, R80 ;  /* 0x00000012d7507223 */ /* 0x044fe20000010150 */
[----:B------:R-:W-:Y:S01]  /*15ce0*/  FSEL R18, R12, -INF , !P3 ;  /* 0xff8000000c127808 */ /* 0x000fe20005800000 */
[----:B------:R2:W-:Y:S01]  /*15cf0*/  I2F R42, R19 ;  /* 0x00000013002a7306 */ /* 0x0005e20000201400 */
[C---:B------:R-:W-:Y:S01]  /*15d00*/  FFMA.FTZ R13, -R215.reuse, R34, R13 ;  /* 0x00000022d70d7223 */ /* 0x040fe2000001010d */
[----:B------:R-:W-:Y:S01]  /*15d10*/  ISETP.GE.AND P3, PT, R26, R220, PT ;  /* 0x000000dc1a00720c */ /* 0x000fe20003f66270 */
[----:B------:R-:W-:Y:S01]  /*15d20*/  FFMA.FTZ R60, -R215, R6, R60 ;  /* 0x00000006d73c7223 */ /* 0x000fe2000001013c */
[----:B------:R-:W-:-:S02]  /*15d30*/  ISETP.GE.OR P2, PT, R27, R219, !P2 ;  /* 0x000000db1b00720c */ /* 0x000fc40005746670 */
[----:B------:R-:W-:Y:S01]  /*15d40*/  IABS R12, R5 ;  /* 0x00000005000c7213 */ /* 0x000fe20000000000 */
[----:B-1----:R-:W-:Y:S01]  /*15d50*/  FFMA.FTZ R31, -R215, R31, R72 ;  /* 0x0000001fd71f7223 */ /* 0x002fe20000010148 */
[----:B------:R-:W-:Y:S02]  /*15d60*/  IABS R38, R38 ;  /* 0x0000002600267213 */ /* 0x000fe40000000000 */
[----:B------:R-:W-:Y:S02]  /*15d70*/  FSEL R6, R33, -INF , !P1 ;  /* 0xff80000021067808 */ /* 0x000fe40004800000 */
[----:B------:R-:W-:Y:S02]  /*15d80*/  FSEL R5, R32, -INF , !P4 ;  /* 0xff80000020057808 */ /* 0x000fe40006000000 */
[----:B------:R-:W-:Y:S01]  /*15d90*/  ISETP.GE.AND P1, PT, R9, R220, PT ;  /* 0x000000dc0900720c */ /* 0x000fe20003f26270 */
[----:B--2---:R-:W-:Y:S01]  /*15da0*/  IMAD.IADD R19, R221, 0x1, -R28 ;  /* 0x00000001dd137824 */ /* 0x004fe200078e0a1c */
[----:B------:R-:W-:-:S02]  /*15db0*/  ISETP.GE.AND P4, PT, R4, R217, PT ;  /* 0x000000d90400720c */ /* 0x000fc40003f86270 */
[----:B------:R-:W-:Y:S01]  /*15dc0*/  ISETP.GE.OR P3, PT, R26, R219, !P3 ;  /* 0x000000db1a00720c */ /* 0x000fe20005f66670 */
[----:B-----5:R-:W-:Y:S01]  /*15dd0*/  FFMA.FTZ R29, -R215, R29, R64 ;  /* 0x0000001dd71d7223 */ /* 0x020fe20000010140 */
[----:B------:R-:W-:Y:S02]  /*15de0*/  FSEL R13, R13, -INF , !P2 ;  /* 0xff8000000d0d7808 */ /* 0x000fe40005000000 */
[----:B------:R-:W-:Y:S02]  /*15df0*/  ISETP.GE.AND P2, PT, R10, R220, PT ;  /* 0x000000dc0a00720c */ /* 0x000fe40003f46270 */
[----:B------:R-:W-:Y:S01]  /*15e00*/  IABS R32, R19 ;  /* 0x0000001300207213 */ /* 0x000fe20000000000 */
[----:B------:R-:W-:Y:S01]  /*15e10*/  IMAD.IADD R19, R218, 0x1, -R4 ;  /* 0x00000001da137824 */ /* 0x000fe200078e0a04 */
[----:B------:R-:W-:Y:S01]  /*15e20*/  ISETP.GE.OR P4, PT, R4, R216, !P4 ;  /* 0x000000d80400720c */ /* 0x000fe20006786670 */
[----:B------:R-:W1:Y:S01]  /*15e30*/  I2F R38, R38 ;  /* 0x0000002600267306 */ /* 0x000e620000201400 */
[----:B------:R-:W-:Y:S01]  /*15e40*/  ISETP.GE.OR P1, PT, R9, R219, !P1 ;  /* 0x000000db0900720c */ /* 0x000fe20004f26670 */
[----:B------:R-:W-:Y:S01]  /*15e50*/  FFMA.FTZ R30, -R215, R30, R73 ;  /* 0x0000001ed71e7223 */ /* 0x000fe20000010149 */
[----:B------:R-:W-:-:S02]  /*15e60*/  FSEL R4, R31, -INF , !P3 ;  /* 0xff8000001f047808 */ /* 0x000fc40005800000 */
[----:B------:R-:W-:Y:S02]  /*15e70*/  ISETP.GE.AND P3, PT, R2, R217, PT ;  /* 0x000000d90200720c */ /* 0x000fe40003f66270 */
[----:B------:R-:W-:Y:S02]  /*15e80*/  ISETP.GE.OR P2, PT, R10, R219, !P2 ;  /* 0x000000db0a00720c */ /* 0x000fe40005746670 */
[----:B------:R-:W-:Y:S01]  /*15e90*/  FSEL R156, R29, -INF , !P1 ;  /* 0xff8000001d9c7808 */ /* 0x000fe20004800000 */
[----:B------:R-:W-:Y:S01]  /*15ea0*/  IMAD.IADD R33, R218, 0x1, -R2 ;  /* 0x00000001da217824 */ /* 0x000fe200078e0a02 */
[----:B------:R-:W-:Y:S02]  /*15eb0*/  ISETP.GE.AND P1, PT, R24, R220, PT ;  /* 0x000000dc1800720c */ /* 0x000fe40003f26270 */
[----:B------:R-:W-:Y:S02]  /*15ec0*/  ISETP.GE.OR P3, PT, R2, R216, !P3 ;  /* 0x000000d80200720c */ /* 0x000fe40005f66670 */
[----:B------:R-:W-:-:S02]  /*15ed0*/  FSEL R2, R30, -INF , !P2 ;  /* 0xff8000001e027808 */ /* 0x000fc40005000000 */
[-C--:B------:R-:W-:Y:S02]  /*15ee0*/  ISETP.GE.AND P2, PT, R8, R220.reuse, PT ;  /* 0x000000dc0800720c */ /* 0x080fe40003f46270 */
[----:B------:R-:W-:Y:S02]  /*15ef0*/  ISETP.GE.OR P1, PT, R24, R219, !P1 ;  /* 0x000000db1800720c */ /* 0x000fe40004f26670 */
[----:B------:R-:W-:Y:S01]  /*15f00*/  IABS R31, R19 ;  /* 0x00000013001f7213 */ /* 0x000fe20000000000 */
[----:B------:R-:W-:Y:S01]  /*15f10*/  IMAD.IADD R19, R218, 0x1, -R27 ;  /* 0x00000001da137824 */ /* 0x000fe200078e0a1b */
[----:B------:R-:W-:Y:S02]  /*15f20*/  ISETP.GE.OR P2, PT, R8, R219, !P2 ;  /* 0x000000db0800720c */ /* 0x000fe40005746670 */
[----:B------:R-:W-:Y:S01]  /*15f30*/  FSEL R158, R60, -INF , !P1 ;  /* 0xff8000003c9e7808 */ /* 0x000fe20004800000 */
[----:B------:R-:W2:Y:S01]  /*15f40*/  I2F R32, R32 ;  /* 0x0000002000207306 */ /* 0x000ea20000201400 */
[----:B------:R-:W-:Y:S01]  /*15f50*/  ISETP.GE.AND P1, PT, R16, R220, PT ;  /* 0x000000dc1000720c */ /* 0x000fe20003f26270 */
[----:B-1----:R-:W-:Y:S01]  /*15f60*/  FFMA.FTZ R38, -R215, R38, R48 ;  /* 0x00000026d7267223 */ /* 0x002fe20000010130 */
[----:B------:R-:W-:-:S02]  /*15f70*/  FSEL R161, R65, -INF , !P2 ;  /* 0xff80000041a17808 */ /* 0x000fc40005000000 */
[----:B------:R-:W-:Y:S02]  /*15f80*/  ISETP.GE.AND P2, PT, R17, R220, PT ;  /* 0x000000dc1100720c */ /* 0x000fe40003f46270 */
[----:B------:R-:W-:Y:S01]  /*15f90*/  IABS R19, R19 ;  /* 0x0000001300137213 */ /* 0x000fe20000000000 */
[----:B------:R-:W1:Y:S01]  /*15fa0*/  I2F R12, R12 ;  /* 0x0000000c000c7306 */ /* 0x000e620000201400 */
[-C--:B------:R-:W-:Y:S01]  /*15fb0*/  ISETP.GE.OR P1, PT, R16, R219.reuse, !P1 ;  /* 0x000000db1000720c */ /* 0x080fe20004f26670 */
[----:B------:R-:W-:Y:S01]  /*15fc0*/  FFMA.FTZ R40, -R215, R40, R61 ;  /* 0x00000028d7287223 */ /* 0x000fe2000001013d */
[----:B------:R-:W-:-:S05]  /*15fd0*/  ISETP.GE.OR P2, PT, R17, R219, !P2 ;  /* 0x000000db1100720c */ /* 0x000fca0005746670 */
[----:B------:R4:W-:Y:S01]  /*15fe0*/  I2F R30, R31 ;  /* 0x0000001f001e7306 */ /* 0x0009e20000201400 */
[----:B------:R-:W-:Y:S02]  /*15ff0*/  FSEL R174, R38, -INF , !P1 ;  /* 0xff80000026ae7808 */ /* 0x000fe40004800000 */
[----:B------:R-:W-:Y:S02]  /*16000*/  ISETP.GE.AND P1, PT, R3, R220, PT ;  /* 0x000000dc0300720c */ /* 0x000fe40003f26270 */
[----:B------:R-:W-:-:S03]  /*16010*/  FSEL R163, R40, -INF , !P2 ;  /* 0xff80000028a37808 */ /* 0x000fc60005000000 */
[----:B------:R5:W-:Y:S01]  /*16020*/  I2F R36, R19 ;  /* 0x0000001300247306 */ /* 0x000be20000201400 */
[----:B------:R-:W-:Y:S01]  /*16030*/  ISETP.GE.AND P2, PT, R25, R220, PT ;  /* 0x000000dc1900720c */ /* 0x000fe20003f46270 */
[----:B----4-:R-:W-:Y:S01]  /*16040*/  IMAD.IADD R31, R218, 0x1, -R11 ;  /* 0x00000001da1f7824 */ /* 0x010fe200078e0a0b */
[----:B------:R-:W-:-:S04]  /*16050*/  ISETP.GE.OR P1, PT, R3, R219, !P1 ;  /* 0x000000db0300720c */ /* 0x000fc80004f26670 */
[----:B------:R-:W-:Y:S01]  /*16060*/  IABS R31, R31 ;  /* 0x0000001f001f7213 */ /* 0x000fe20000000000 */
[----:B-----5:R-:W-:Y:S01]  /*16070*/  IMAD.IADD R19, R218, 0x1, -R26 ;  /* 0x00000001da137824 */ /* 0x020fe200078e0a1a */
[----:B------:R-:W-:Y:S01]  /*16080*/  IABS R33, R33 ;  /* 0x0000002100217213 */ /* 0x000fe20000000000 */
[----:B------:R-:W-:-:S03]  /*16090*/  FFMA.FTZ R42, -R215, R42, R49 ;  /* 0x0000002ad72a7223 */ /* 0x000fc60000010131 */
[----:B------:R-:W4:Y:S01]  /*160a0*/  I2F R31, R31 ;  /* 0x0000001f001f7306 */ /* 0x000f220000201400 */
[C---:B------:R-:W-:Y:S01]  /*160b0*/  IMAD.IADD R35, R218.reuse, 0x1, -R10 ;  /* 0x00000001da237824 */ /* 0x040fe200078e0a0a */
[----:B------:R-:W-:Y:S01]  /*160c0*/  IABS R19, R19 ;  /* 0x0000001300137213 */ /* 0x000fe20000000000 */
[----:B--2---:R-:W-:Y:S01]  /*160d0*/  FFMA.FTZ R81, -R215, R32, R81 ;  /* 0x00000020d7517223 */ /* 0x004fe20000010151 */
[----:B------:R-:W-:Y:S01]  /*160e0*/  ISETP.GE.OR P2, PT, R25, R219, !P2 ;  /* 0x000000db1900720c */ /* 0x000fe20005746670 */
[----:B------:R-:W-:Y:S01]  /*160f0*/  IMAD.IADD R32, R218, 0x1, -R9 ;  /* 0x00000001da207824 */ /* 0x000fe200078e0a09 */
[----:B------:R-:W-:Y:S02]  /*16100*/  FSEL R170, R80, -INF , !P1 ;  /* 0xff80000050aa7808 */ /* 0x000fe40004800000 */
[----:B------:R2:W5:Y:S01]  /*16110*/  I2F R29, R33 ;  /* 0x00000021001d7306 */ /* 0x0005620000201400 */
[----:B------:R-:W-:Y:S01]  /*16120*/  ISETP.GE.AND P1, PT, R28, R220, PT ;  /* 0x000000dc1c00720c */ /* 0x000fe20003f26270 */
[----:B-1----:R-:W-:Y:S01]  /*16130*/  FFMA.FTZ R12, -R215, R12, R22 ;  /* 0x0000000cd70c7223 */ /* 0x002fe20000010116 */
[----:B------:R-:W-:-:S02]  /*16140*/  FSEL R173, R42, -INF , !P2 ;  /* 0xff8000002aad7808 */ /* 0x000fc40005000000 */
[C---:B------:R-:W-:Y:S02]  /*16150*/  ISETP.GE.AND P2, PT, R27.reuse, R217, PT ;  /* 0x000000d91b00720c */ /* 0x040fe40003f46270 */
[----:B------:R-:W-:Y:S01]  /*16160*/  ISETP.GE.OR P1, PT, R28, R219, !P1 ;  /* 0x000000db1c00720c */ /* 0x000fe20004f26670 */
[----:B------:R-:W-:Y:S01]  /*16170*/  IMAD.IADD R34, R218, 0x1, -R7 ;  /* 0x00000001da227824 */ /* 0x000fe200078e0a07 */
[----:B------:R-:W-:Y:S01]  /*16180*/  IABS R22, R32 ;  /* 0x0000002000167213 */ /* 0x000fe20000000000 */
[----:B--2---:R-:W-:Y:S01]  /*16190*/  IMAD.MOV.U32 R33, RZ, RZ, R19 ;  /* 0x000000ffff217224 */ /* 0x004fe200078e0013 */
[----:B------:R-:W-:Y:S02]  /*161a0*/  IABS R19, R35 ;  /* 0x0000002300137213 */ /* 0x000fe40000000000 */
[----:B------:R-:W-:Y:S02]  /*161b0*/  ISETP.GE.OR P2, PT, R27, R216, !P2 ;  /* 0x000000d81b00720c */ /* 0x000fe40005746670 */
[----:B------:R1:W-:Y:S01]  /*161c0*/  I2F R32, R19 ;  /* 0x0000001300207306 */ /* 0x0003e20000201400 */
[----:B------:R-:W-:-:S02]  /*161d0*/  FSEL R143, R81, -INF , !P1 ;  /* 0xff800000518f7808 */ /* 0x000fc40004800000 */
[----:B------:R-:W-:Y:S02]  /*161e0*/  ISETP.GE.AND P1, PT, R11, R217, PT ;  /* 0x000000d90b00720c */ /* 0x000fe40003f26270 */
[----:B------:R-:W-:-:S03]  /*161f0*/  IABS R34, R34 ;  /* 0x0000002200227213 */ /* 0x000fc60000000000 */
[----:B------:R2:W2:Y:S01]  /*16200*/  I2F R27, R33 ;  /* 0x00000021001b7306 */ /* 0x0004a20000201400 */
[----:B------:R-:W-:Y:S02]  /*16210*/  ISETP.GE.OR P1, PT, R11, R216, !P1 ;  /* 0x000000d80b00720c */ /* 0x000fe40004f26670 */
[----:B-1----:R-:W-:Y:S02]  /*16220*/  FSEL R19, R12, -INF , !P6 ;  /* 0xff8000000c137808 */ /* 0x002fe40007000000 */
[----:B------:R-:W-:Y:S01]  /*16230*/  ISETP.GE.AND P6, PT, R7, R217, PT ;  /* 0x000000d90700720c */ /* 0x000fe20003fc6270 */
[----:B----4-:R-:W-:-:S03]  /*16240*/  FFMA.FTZ R11, -R215, R31, R78 ;  /* 0x0000001fd70b7223 */ /* 0x010fc6000001014e */
[----:B------:R-:W-:Y:S01]  /*16250*/  ISETP.GE.OR P6, PT, R7, R216, !P6 ;  /* 0x000000d80700720c */ /* 0x000fe200077c6670 */
[C---:B------:R-:W-:Y:S02]  /*16260*/  FFMA.FTZ R7, -R215.reuse, R36, R15 ;  /* 0x00000024d7077223 */ /* 0x040fe4000001010f */
[C---:B------:R-:W-:Y:S01]  /*16270*/  FFMA.FTZ R23, -R215.reuse, R30, R23 ;  /* 0x0000001ed7177223 */ /* 0x040fe20000010117 */
[----:B------:R-:W1:Y:S01]  /*16280*/  I2F R34, R34 ;  /* 0x0000002200227306 */ /* 0x000e620000201400 */
[----:B-----5:R-:W-:Y:S01]  /*16290*/  FFMA.FTZ R12, -R215, R29, R14 ;  /* 0x0000001dd70c7223 */ /* 0x020fe2000001010e */
[----:B------:R-:W-:Y:S02]  /*162a0*/  FSEL R7, R7, -INF , !P2 ;  /* 0xff80000007077808 */ /* 0x000fe40005000000 */
[----:B------:R-:W-:Y:S02]  /*162b0*/  ISETP.GE.AND P2, PT, R9, R217, PT ;  /* 0x000000d90900720c */ /* 0x000fe40003f46270 */
[----:B------:R-:W-:-:S02]  /*162c0*/  FSEL R11, R11, -INF , !P1 ;  /* 0xff8000000b0b7808 */ /* 0x000fc40004800000 */
[----:B------:R-:W4:Y:S01]  /*162d0*/  I2F R22, R22 ;  /* 0x0000001600167306 */ /* 0x000f220000201400 */
[----:B------:R-:W-:Y:S02]  /*162e0*/  FSEL R14, R23, -INF , !P4 ;  /* 0xff800000170e7808 */ /* 0x000fe40006000000 */
[-C--:B------:R-:W-:Y:S02]  /*162f0*/  ISETP.GE.AND P1, PT, R8, R217.reuse, PT ;  /* 0x000000d90800720c */ /* 0x080fe40003f26270 */
[-C--:B------:R-:W-:Y:S02]  /*16300*/  ISETP.GE.AND P4, PT, R26, R217.reuse, PT ;  /* 0x000000d91a00720c */ /* 0x080fe40003f86270 */
[----:B------:R-:W-:Y:S02]  /*16310*/  FSEL R12, R12, -INF , !P3 ;  /* 0xff8000000c0c7808 */ /* 0x000fe40005800000 */
[----:B------:R-:W-:Y:S01]  /*16320*/  ISETP.GE.AND P3, PT, R10, R217, PT ;  /* 0x000000d90a00720c */ /* 0x000fe20003f66270 */
[----:B--2---:R-:W-:Y:S01]  /*16330*/  IMAD.IADD R33, R218, 0x1, -R8 ;  /* 0x00000001da217824 */ /* 0x004fe200078e0a08 */
[-C--:B------:R-:W-:Y:S01]  /*16340*/  ISETP.GE.OR P2, PT, R9, R216.reuse, !P2 ;  /* 0x000000d80900720c */ /* 0x080fe20005746670 */
[C---:B------:R-:W-:Y:S01]  /*16350*/  FFMA.FTZ R9, -R215.reuse, R27, R74 ;  /* 0x0000001bd7097223 */ /* 0x040fe2000001014a */
[----:B------:R-:W-:Y:S01]  /*16360*/  ISETP.GE.OR P1, PT, R8, R216, !P1 ;  /* 0x000000d80800720c */ /* 0x000fe20004f26670 */
[----:B------:R-:W-:Y:S01]  /*16370*/  FFMA.FTZ R8, -R215, R32, R75 ;  /* 0x00000020d7087223 */ /* 0x000fe2000001014b */
[----:B------:R-:W-:-:S02]  /*16380*/  ISETP.GE.OR P4, PT, R26, R216, !P4 ;  /* 0x000000d81a00720c */ /* 0x000fc40006786670 */
[----:B------:R-:W-:Y:S02]  /*16390*/  ISETP.GE.OR P3, PT, R10, R216, !P3 ;  /* 0x000000d80a00720c */ /* 0x000fe40005f66670 */
[----:B------:R-:W-:Y:S02]  /*163a0*/  FSEL R9, R9, -INF , !P4 ;  /* 0xff80000009097808 */ /* 0x000fe40006000000 */
[-C--:B------:R-:W-:Y:S02]  /*163b0*/  ISETP.GE.AND P4, PT, R17, R217.reuse, PT ;  /* 0x000000d91100720c */ /* 0x080fe40003f86270 */
[----:B------:R-:W-:Y:S02]  /*163c0*/  FSEL R8, R8, -INF , !P3 ;  /* 0xff80000008087808 */ /* 0x000fe40005800000 */
[----:B------:R-:W-:Y:S01]  /*163d0*/  ISETP.GE.AND P3, PT, R16, R217, PT ;  /* 0x000000d91000720c */ /* 0x000fe20003f66270 */
[----:B-1----:R-:W-:Y:S01]  /*163e0*/  FFMA.FTZ R10, -R215, R34, R79 ;  /* 0x00000022d70a7223 */ /* 0x002fe2000001014f */
[----:B------:R-:W-:Y:S01]  /*163f0*/  FMNMX.FTZ R27, R21, R20, !PT ;  /* 0x00000014151b7209 */ /* 0x000fe20007810000 */
[----:B----4-:R-:W-:Y:S01]  /*16400*/  FFMA.FTZ R22, -R215, R22, R66 ;  /* 0x00000016d7167223 */ /* 0x010fe20000010142 */
[----:B------:R-:W-:Y:S01]  /*16410*/  IABS R33, R33 ;  /* 0x0000002100217213 */ /* 0x000fe20000000000 */
[C---:B------:R-:W-:Y:S01]  /*16420*/  IMAD.IADD R23, R218.reuse, 0x1, -R17 ;  /* 0x00000001da177824 */ /* 0x040fe200078e0a11 */
[-C--:B------:R-:W-:Y:S01]  /*16430*/  ISETP.GE.OR P4, PT, R17, R216.reuse, !P4 ;  /* 0x000000d81100720c */ /* 0x080fe20006786670 */
[----:B------:R-:W-:Y:S01]  /*16440*/  IMAD.IADD R17, R218, 0x1, -R16 ;  /* 0x00000001da117824 */ /* 0x000fe200078e0a10 */
[----:B------:R-:W-:Y:S01]  /*16450*/  ISETP.GE.OR P3, PT, R16, R216, !P3 ;  /* 0x000000d81000720c */ /* 0x000fe20005f66670 */
[----:B------:R-:W1:Y:S01]  /*16460*/  I2F R30, R33 ;  /* 0x00000021001e7306 */ /* 0x000e620000201400 */
[----:B------:R-:W-:-:S02]  /*16470*/  FMNMX.FTZ R16, R18, R27, !PT ;  /* 0x0000001b12107209 */ /* 0x000fc40007810000 */
[----:B------:R-:W-:Y:S02]  /*16480*/  FSEL R10, R10, -INF , !P6 ;  /* 0xff8000000a0a7808 */ /* 0x000fe40007000000 */
[----:B------:R-:W-:Y:S02]  /*16490*/  FSEL R166, R22, -INF , !P2 ;  /* 0xff80000016a67808 */ /* 0x000fe40005000000 */
[----:B------:R-:W-:Y:S02]  /*164a0*/  ISETP.GE.AND P6, PT, R24, R217, PT ;  /* 0x000000d91800720c */ /* 0x000fe40003fc6270 */
[----:B------:R-:W-:Y:S02]  /*164b0*/  IABS R22, R23 ;  /* 0x0000001700167213 */ /* 0x000fe40000000000 */
[----:B------:R-:W-:Y:S01]  /*164c0*/  FMNMX.FTZ R23, R13, R16, !PT ;  /* 0x000000100d177209 */ /* 0x000fe20007810000 */
[----:B------:R-:W-:Y:S01]  /*164d0*/  IMAD.IADD R15, R218, 0x1, -R24 ;  /* 0x00000001da0f7824 */ /* 0x000fe200078e0a18 */
[----:B------:R-:W-:-:S02]  /*164e0*/  ISETP.GE.OR P6, PT, R24, R216, !P6 ;  /* 0x000000d81800720c */ /* 0x000fc400077c6670 */
[C---:B------:R-:W-:Y:S02]  /*164f0*/  ISETP.GE.AND P2, PT, R25.reuse, R217, PT ;  /* 0x000000d91900720c */ /* 0x040fe40003f46270 */
[----:B------:R-:W-:Y:S01]  /*16500*/  FMNMX.FTZ R24, R6, R23, !PT ;  /* 0x0000001706187209 */ /* 0x000fe20007810000 */
[----:B------:R-:W-:Y:S01]  /*16510*/  IMAD.IADD R16, R218, 0x1, -R25 ;  /* 0x00000001da107824 */ /* 0x000fe200078e0a19 */
[----:B------:R-:W-:Y:S02]  /*16520*/  ISETP.GE.OR P2, PT, R25, R216, !P2 ;  /* 0x000000d81900720c */ /* 0x000fe40005746670 */
[----:B------:R-:W-:Y:S02]  /*16530*/  FMNMX.FTZ R23, R5, R24, !PT ;  /* 0x0000001805177209 */ /* 0x000fe40007810000 */
[----:B------:R-:W-:Y:S01]  /*16540*/  FMNMX.FTZ R25, R19, R14, !PT ;  /* 0x0000000e13197209 */ /* 0x000fe20007810000 */
[----:B-1----:R-:W-:Y:S01]  /*16550*/  FFMA.FTZ R30, -R215, R30, R67 ;  /* 0x0000001ed71e7223 */ /* 0x002fe20000010143 */
[----:B------:R-:W-:-:S02]  /*16560*/  FMNMX.FTZ R23, R4, R23, !PT ;  /* 0x0000001704177209 */ /* 0x000fc40007810000 */
[----:B------:R-:W-:Y:S02]  /*16570*/  FMNMX.FTZ R26, R12, R25, !PT ;  /* 0x000000190c1a7209 */ /* 0x000fe40007810000 */
[----:B------:R-:W-:Y:S02]  /*16580*/  IABS R15, R15 ;  /* 0x0000000f000f7213 */ /* 0x000fe40000000000 */
[----:B------:R-:W-:Y:S02]  /*16590*/  FMNMX.FTZ R23, R2, R23, !PT ;  /* 0x0000001702177209 */ /* 0x000fe40007810000 */
[----:B------:R-:W-:Y:S02]  /*165a0*/  FMNMX.FTZ R26, R7, R26, !PT ;  /* 0x0000001a071a7209 */ /* 0x000fe40007810000 */
[----:B------:R-:W-:Y:S01]  /*165b0*/  FSEL R169, R30, -INF , !P1 ;  /* 0xff8000001ea97808 */ /* 0x000fe20004800000 */
[----:B------:R-:W1:Y:S01]  /*165c0*/  I2F R15, R15 ;  /* 0x0000000f000f7306 */ /* 0x000e620000201400 */
[----:B------:R-:W-:-:S02]  /*165d0*/  ISETP.GE.AND P1, PT, R3, R217, PT ;  /* 0x000000d90300720c */ /* 0x000fc40003f26270 */
[----:B------:R-:W-:Y:S02]  /*165e0*/  FMNMX.FTZ R24, R156, R23, !PT ;  /* 0x000000179c187209 */ /* 0x000fe40007810000 */
[----:B------:R-:W-:Y:S02]  /*165f0*/  FMNMX.FTZ R27, R11, R26, !PT ;  /* 0x0000001a0b1b7209 */ /* 0x000fe40007810000 */
[----:B------:R-:W-:Y:S01]  /*16600*/  IABS R17, R17 ;  /* 0x0000001100117213 */ /* 0x000fe20000000000 */
[----:B------:R-:W2:Y:S01]  /*16610*/  I2F R22, R22 ;  /* 0x0000001600167306 */ /* 0x000ea20000201400 */
[----:B------:R-:W-:Y:S01]  /*16620*/  ISETP.GE.OR P1, PT, R3, R216, !P1 ;  /* 0x000000d80300720c */ /* 0x000fe20004f26670 */
[----:B------:R-:W-:Y:S01]  /*16630*/  IMAD.IADD R3, R218, 0x1, -R3 ;  /* 0x00000001da037824 */ /* 0x000fe200078e0a03 */
[----:B------:R-:W-:Y:S02]  /*16640*/  FMNMX.FTZ R25, R161, R24, !PT ;  /* 0x00000018a1197209 */ /* 0x000fe40007810000 */
[----:B------:R-:W-:-:S02]  /*16650*/  FMNMX.FTZ R26, R10, R27, !PT ;  /* 0x0000001b0a1a7209 */ /* 0x000fc40007810000 */
[----:B------:R-:W-:Y:S01]  /*16660*/  IABS R16, R16 ;  /* 0x0000001000107213 */ /* 0x000fe20000000000 */
[----:B------:R-:W4:Y:S01]  /*16670*/  I2F R17, R17 ;  /* 0x0000001100117306 */ /* 0x000f220000201400 */
[----:B------:R-:W-:Y:S02]  /*16680*/  FMNMX.FTZ R24, R158, R25, !PT ;  /* 0x000000199e187209 */ /* 0x000fe40007810000 */
[----:B------:R-:W-:Y:S02]  /*16690*/  IABS R3, R3 ;  /* 0x0000000300037213 */ /* 0x000fe40000000000 */
[----:B------:R-:W-:Y:S01]  /*166a0*/  FMNMX.FTZ R25, R9, R26, !PT ;  /* 0x0000001a09197209 */ /* 0x000fe20007810000 */
[----:B------:R-:W-:Y:S01]  /*166b0*/  IMAD.IADD R23, R218, 0x1, -R28 ;  /* 0x00000001da177824 */ /* 0x000fe200078e0a1c */
[----:B------:R-:W-:Y:S01]  /*166c0*/  FMNMX.FTZ R27, R163, R24, !PT ;  /* 0x00000018a31b7209 */ /* 0x000fe20007810000 */
[----:B------:R-:W5:Y:S01]  /*166d0*/  I2F R16, R16 ;  /* 0x0000001000107306 */ /* 0x000f620000201400 */
[----:B------:R-:W-:Y:S01]  /*166e0*/  FMNMX.FTZ R25, R8, R25, !PT ;  /* 0x0000001908197209 */ /* 0x000fe20007810000 */
[----:B-1----:R-:W-:Y:S01]  /*166f0*/  FFMA.FTZ R15, -R215, R15, R62 ;  /* 0x0000000fd70f7223 */ /* 0x002fe2000001013e */
[----:B------:R-:W-:-:S02]  /*16700*/  IABS R23, R23 ;  /* 0x0000001700177213 */ /* 0x000fc40000000000 */
        /* <DEDUP_REMOVED lines=16> */
[----:B------:R-:W-:Y:S02]  /*16810*/  FMNMX.FTZ R15, R143, R24, !PT ;  /* 0x000000188f0f7209 */ /* 0x000fe40007810000 */
[----:B------:R-:W-:Y:S02]  /*16820*/  ISETP.GE.AND P4, PT, R28, R217, PT ;  /* 0x000000d91c00720c */ /* 0x000fe40003f86270 */
[----:B------:R-:W-:-:S02]  /*16830*/  FSEL R141, R51, -INF , !P2 ;  /* 0xff800000338d7808 */ /* 0x000fc40005000000 */
[----:B------:R-:W-:Y:S01]  /*16840*/  FMNMX.FTZ R24, R142, R25, !PT ;  /* 0x000000198e187209 */ /* 0x000fe20007810000 */
[----:B--2---:R-:W-:Y:S01]  /*16850*/  FFMA.FTZ R22, -R215, R22, R83 ;  /* 0x00000016d7167223 */ /* 0x004fe20000010153 */
[----:B------:R-:W-:Y:S02]  /*16860*/  FSEL R140, R3, -INF , !P1 ;  /* 0xff800000038c7808 */ /* 0x000fe40004800000 */
[----:B------:R-:W-:Y:S02]  /*16870*/  ISETP.GE.OR P4, PT, R28, R216, !P4 ;  /* 0x000000d81c00720c */ /* 0x000fe40006786670 */
        /* <DEDUP_REMOVED lines=351> */
.L_x_7434:
[----:B------:R-:W-:Y:S02]  /*17e70*/  ULDC.64 UR4, c[0x0][0x118] ;  /* 0x0000460000047ab9 */ /* 0x000fe40000000a00 */
[----:B------:R-:W2:Y:S02]  /*17e80*/  LD.E R5, [R226.64+0x40] ;  /* 0x00004004e2057980 */ /* 0x000ea4000c101900 */
[----:B--2---:R-:W-:-:S04]  /*17e90*/  LEA R5, -R5, RZ, 0x6 ;  /* 0x000000ff05057211 */ /* 0x004fc800078e31ff */
[----:B------:R-:W-:Y:S02]  /*17ea0*/  SHF.R.S32.HI R2, RZ, 0x1f, R5 ;  /* 0x0000001fff027819 */ /* 0x000fe40000011405 */
.L_x_7435:
[----:B------:R-:W-:Y:S05]  /*17eb0*/  BSYNC B0 ;  /* 0x0000000000007941 */ /* 0x000fea0003800000 */
.L_x_7433:
[C---:B------:R-:W-:Y:S01]  /*17ec0*/  LOP3.LUT P5, RZ, R214.reuse, 0x1, RZ, 0xc0, !PT ;  /* 0x00000001d6ff7812 */ /* 0x040fe200078ac0ff */
[----:B------:R-:W-:Y:S01]  /*17ed0*/  ULDC.64 UR4, c[0x0][0x118] ;  /* 0x0000460000047ab9 */ /* 0x000fe20000000a00 */
[C---:B------:R-:W-:Y:S01]  /*17ee0*/  LOP3.LUT P4, RZ, R214.reuse, 0x2, RZ, 0xc0, !PT ;  /* 0x00000002d6ff7812 */ /* 0x040fe2000788c0ff */
[----:B------:R-:W-:Y:S01]  /*17ef0*/  IMAD R0, R211, 0x40, R0 ;  /* 0x00000040d3007824 */ /* 0x000fe200078e0200 */
[----:B------:R-:W-:Y:S01]  /*17f00*/  LOP3.LUT P3, RZ, R214, 0x4, RZ, 0xc0, !PT ;  /* 0x00000004d6ff7812 */ /* 0x000fe2000786c0ff */
[----:B------:R-:W-:Y:S01]  /*17f10*/  BSSY B1, `(.L_x_7436) ;  /* 0x000029c000017945 */ /* 0x000fe20003800000 */
[C---:B------:R-:W-:Y:S01]  /*17f20*/  IADD3 R7, P2, R5.reuse, R198, RZ ;  /* 0x000000c605077210 */ /* 0x040fe20007f5e0ff */
[----:B------:R-:W-:Y:S01]  /*17f30*/  IMAD.IADD R134, R218, 0x1, -R0 ;  /* 0x00000001da867824 */ /* 0x000fe200078e0a00 */
[C---:B------:R-:W-:Y:S02]  /*17f40*/  LEA R232, P1, R5.reuse, R164, 0x1 ;  /* 0x000000a405e87211 */ /* 0x040fe400078208ff */
[----:B------:R-:W-:Y:S01]  /*17f50*/  IADD3 R133, R0, 0x1, RZ ;  /* 0x0000000100857810 */ /* 0x000fe20007ffe0ff */
[----:B------:R-:W-:Y:S01]  /*17f60*/  IMAD.X R4, R2, 0x1, R199, P2 ;  /* 0x0000000102047824 */ /* 0x000fe200010e06c7 */
[----:B------:R-:W-:-:S02]  /*17f70*/  LEA.HI.X R233, R5, R165, R2, 0x1, P1 ;  /* 0x000000a505e97211 */ /* 0x000fc400008f0c02 */
[CC--:B------:R-:W-:Y:S02]  /*17f80*/  @P5 LEA R10, P6, R7.reuse, R164.reuse, 0x1 ;  /* 0x000000a4070a5211 */ /* 0x0c0fe400078c08ff */
[CC--:B------:R-:W-:Y:S01]  /*17f90*/  @P4 LEA R8, P2, R7.reuse, R164.reuse, 0x1 ;  /* 0x000000a407084211 */ /* 0x0c0fe200078408ff */
[----:B------:R-:W-:Y:S01]  /*17fa0*/  @!PT LDS RZ, [RZ] ;  /* 0x00000000fffff984 */ /* 0x000fe20000000800 */
[----:B------:R-:W-:Y:S01]  /*17fb0*/  @!PT LDS RZ, [RZ] ;  /* 0x00000000fffff984 */ /* 0x000fe20000000800 */
[----:B------:R-:W-:Y:S01]  /*17fc0*/  @!PT LDS RZ, [RZ] ;  /* 0x00000000fffff984 */ /* 0x000fe20000000800 */
[----:B------:R1:W-:Y:S01]  /*17fd0*/  @P5 LDGSTS.E.BYPASS.LTC128B.128 [R209+0xc000], [R232.64] ;  /* 0x0c000000e8d15fae */ /* 0x0003e2000b901d44 */
[CCC-:B------:R-:W-:Y:S02]  /*17fe0*/  @P5 LEA.HI.X R11, R7.reuse, R165.reuse, R4.reuse, 0x1, P6 ;  /* 0x000000a5070b5211 */ /* 0x1c0fe400030f0c04 */
[C---:B------:R-:W-:Y:S01]  /*17ff0*/  @P3 LEA R6, P1, R7.reuse, R164, 0x1 ;  /* 0x000000a407063211 */ /* 0x040fe200078208ff */
[----:B------:R-:W-:Y:S01]  /*18000*/  @!P5 STS.128 [R209+0xc000], RZ ;  /* 0x00c000ffd100d388 */ /* 0x000fe20000000c00 */
[C---:B------:R-:W-:Y:S02]  /*18010*/  IADD3 R5, P6, R7.reuse, R198, RZ ;  /* 0x000000c607057210 */ /* 0x040fe40007fde0ff */
[----:B------:R-:W-:-:S02]  /*18020*/  @P4 LEA.HI.X R9, R7, R165, R4, 0x1, P2 ;  /* 0x000000a507094211 */ /* 0x000fc400010f0c04 */
[-C--:B------:R-:W-:Y:S01]  /*18030*/  @P3 LEA.HI.X R7, R7, R165.reuse, R4, 0x1, P1 ;  /* 0x000000a507073211 */ /* 0x080fe200008f0c04 */
[----:B------:R-:W-:Y:S01]  /*18040*/  IMAD.X R4, R4, 0x1, R199, P6 ;  /* 0x0000000104047824 */ /* 0x000fe200030e06c7 */
[CC--:B------:R-:W-:Y:S02]  /*18050*/  @P5 LEA R14, P6, R5.reuse, R164.reuse, 0x1 ;  /* 0x000000a4050e5211 */ /* 0x0c0fe400078c08ff */
[CC--:B------:R-:W-:Y:S02]  /*18060*/  @P4 LEA R12, P2, R5.reuse, R164.reuse, 0x1 ;  /* 0x000000a4050c4211 */ /* 0x0c0fe400078408ff */
[C---:B------:R-:W-:Y:S02]  /*18070*/  @P5 LEA.HI.X R15, R5.reuse, R165, R4, 0x1, P6 ;  /* 0x000000a5050f5211 */ /* 0x040fe400030f0c04 */
[C---:B------:R-:W-:Y:S02]  /*18080*/  @P3 LEA R16, P1, R5.reuse, R164, 0x1 ;  /* 0x000000a405103211 */ /* 0x040fe400078208ff */
[----:B------:R-:W-:-:S02]  /*18090*/  IADD3 R2, P6, R5, R198, RZ ;  /* 0x000000c605027210 */ /* 0x000fc40007fde0ff */
[CCC-:B------:R-:W-:Y:S02]  /*180a0*/  @P4 LEA.HI.X R13, R5.reuse, R165.reuse, R4.reuse, 0x1, P2 ;  /* 0x000000a5050d4211 */ /* 0x1c0fe400010f0c04 */
[-C--:B------:R-:W-:Y:S01]  /*180b0*/  @P3 LEA.HI.X R17, R5, R165.reuse, R4, 0x1, P1 ;  /* 0x000000a505113211 */ /* 0x080fe200008f0c04 */
[----:B------:R-:W-:Y:S01]  /*180c0*/  IMAD.X R4, R4, 0x1, R199, P6 ;  /* 0x0000000104047824 */ /* 0x000fe200030e06c7 */
[CC--:B------:R-:W-:Y:S01]  /*180d0*/  @P5 LEA R20, P6, R2.reuse, R164.reuse, 0x1 ;  /* 0x000000a402145211 */ /* 0x0c0fe200078c08ff */
[----:B------:R-:W-:Y:S01]  /*180e0*/  @P4 IMAD.MOV.U32 R5, RZ, RZ, R233 ;  /* 0x000000ffff054224 */ /* 0x000fe200078e00e9 */
[CC--:B------:R-:W-:Y:S02]  /*180f0*/  @P4 LEA R18, P2, R2.reuse, R164.reuse, 0x1 ;  /* 0x000000a402124211 */ /* 0x0c0fe400078408ff */
[C---:B------:R-:W-:Y:S02]  /*18100*/  @P3 LEA R22, P1, R2.reuse, R164, 0x1 ;  /* 0x000000a402163211 */ /* 0x040fe400078208ff */
[----:B------:R-:W-:-:S02]  /*18110*/  @P5 LEA.HI.X R21, R2, R165, R4, 0x1, P6 ;  /* 0x000000a502155211 */ /* 0x000fc400030f0c04 */
[CCC-:B------:R-:W-:Y:S02]  /*18120*/  @P4 LEA.HI.X R19, R2.reuse, R165.reuse, R4.reuse, 0x1, P2 ;  /* 0x000000a502134211 */ /* 0x1c0fe400010f0c04 */
[----:B------:R-:W-:Y:S01]  /*18130*/  @P3 LEA.HI.X R23, R2, R165, R4, 0x1, P1 ;  /* 0x000000a502173211 */ /* 0x000fe200008f0c04 */
[----:B------:R-:W-:Y:S01]  /*18140*/  @P4 IMAD.MOV.U32 R4, RZ, RZ, R232 ;  /* 0x000000ffff044224 */ /* 0x000fe200078e00e8 */
[----:B------:R-:W-:Y:S01]  /*18150*/  IABS R134, R134 ;  /* 0x0000008600867213 */ /* 0x000fe20000000000 */
[----:B------:R-:W-:Y:S01]  /*18160*/  IMAD.IADD R2, R221, 0x1, -R0 ;  /* 0x00000001dd027824 */ /* 0x000fe200078e0a00 */
[CC--:B------:R-:W-:Y:S02]  /*18170*/  ISETP.GE.AND P2, PT, R0.reuse, R220.reuse, PT ;  /* 0x000000dc0000720c */ /* 0x0c0fe40003f46270 */
[----:B------:R-:W-:Y:S01]  /*18180*/  @!PT LDS RZ, [RZ] ;  /* 0x00000000fffff984 */ /* 0x000fe20000000800 */
[----:B------:R-:W-:Y:S01]  /*18190*/  @!PT LDS RZ, [RZ] ;  /* 0x00000000fffff984 */ /* 0x000fe20000000800 */
[----:B------:R-:W-:Y:S01]  /*181a0*/  @!PT LDS RZ, [RZ] ;  /* 0x00000000fffff984 */ /* 0x000fe20000000800 */
[----:B------:R2:W-:Y:S01]  /*181b0*/  @P4 LDGSTS.E.BYPASS.LTC128B.128 [R209+0xe000], [R4.64+0x80] ;  /* 0x0e00008004d14fae */ /* 0x0005e2000b901d44 */
[----:B------:R-:W-:Y:S02]  /*181c0*/  ISETP.GE.AND P6, PT, R133, R220, PT ;  /* 0x000000dc8500720c */ /* 0x000fe40003fc6270 */
[----:B------:R-:W-:Y:S01]  /*181d0*/  IABS R2, R2 ;  /* 0x0000000200027213 */ /* 0x000fe20000000000 */
[----:B------:R-:W-:Y:S01]  /*181e0*/  @!P4 STS.128 [R209+0xe000], RZ ;  /* 0x00e000ffd100c388 */ /* 0x000fe20000000c00 */
[----:B------:R-:W-:-:S02]  /*181f0*/  ISETP.GE.OR P2, PT, R0, R219, !P2 ;  /* 0x000000db0000720c */ /* 0x000fc40005746670 */
[C---:B------:R-:W-:Y:S02]  /*18200*/  ISETP.GE.OR P6, PT, R133.reuse, R219, !P6 ;  /* 0x000000db8500720c */ /* 0x040fe400077c6670 */
[----:B------:R-:W3:Y:S01]  /*18210*/  I2F R2, R2 ;  /* 0x0000000200027306 */ /* 0x000ee20000201400 */
[----:B------:R-:W-:-:S04]  /*18220*/  ISETP.GE.AND P1, PT, R133, R217, PT ;  /* 0x000000d98500720c */ /* 0x000fc80003f26270 */
        /* <DEDUP_REMOVED lines=195> */
[----:B------:R-:W-:Y:S02]  /*18e60*/  I2F R20, R20 ;  /* 0x0000001400147306 */ /* 0x000fe40000201400 */
[----:B------:R-:W-:-:S03]  /*18e70*/  IABS R134, R152 ;  /* 0x0000009800867213 */ /* 0x000fc60000000000 */
[----:B------:R-:W-:Y:S01]  /*18e80*/  IMAD.IADD R5, R221, 0x1, -R21 ;  /* 0x00000001dd057824 */ /* 0x000fe200078e0a15 */
[----:B------:R-:W-:Y:S02]  /*18e90*/  HMMA.16816.F32.BF16 R12, R8, R6, R12 ;  /* 0x00000006080c723c */ /* 0x000fe4000004180c */
[----:B------:R-:W2:Y:S02]  /*18ea0*/  I2F R4, R134 ;  /* 0x0000008600047306 */ /* 0x000ea40000201400 */
[----:B------:R-:W-:-:S03]  /*18eb0*/  IABS R5, R5 ;  /* 0x0000000500057213 */ /* 0x000fc60000000000 */
[----:B------:R-:W-:Y:S01]  /*18ec0*/  IMAD.IADD R7, R218, 0x1, -R133 ;  /* 0x00000001da077824 */ /* 0x000fe200078e0a85 */
[----:B------:R-:W-:Y:S01]  /*18ed0*/  HMMA.16816.F32.BF16 R144, R28, R22, R144 ;  /* 0x000000161c90723c */ /* 0x000fe20000041890 */
[----:B------:R-:W-:Y:S01]  /*18ee0*/  IMAD.MOV.U32 R6, RZ, RZ, R5 ;  /* 0x000000ffff067224 */ /* 0x000fe200078e0005 */
[----:B------:R-:W-:Y:S02]  /*18ef0*/  IADD3 R5, R0, 0x9, RZ ;  /* 0x0000000900057810 */ /* 0x000fe40007ffe0ff */
[----:B------:R-:W-:-:S03]  /*18f00*/  IABS R7, R7 ;  /* 0x0000000700077213 */ /* 0x000fc60000000000 */
[----:B------:R-:W3:Y:S01]  /*18f10*/  I2F R6, R6 ;  /* 0x0000000600067306 */ /* 0x000ee20000201400 */
[----:B------:R-:W-:Y:S01]  /*18f20*/  IMAD.IADD R23, R221, 0x1, -R5 ;  /* 0x00000001dd177824 */ /* 0x000fe200078e0a05 */
[----:B-1----:R-:W-:Y:S01]  /*18f30*/  HMMA.16816.F32.BF16 R148, R8, R24, R148 ;  /* 0x000000180894723c */ /* 0x002fe20000041894 */
[----:B------:R-:W-:Y:S02]  /*18f40*/  IMAD.MOV.U32 R22, RZ, RZ, R7 ;  /* 0x000000ffff167224 */ /* 0x000fe400078e0007 */
[C---:B------:R-:W-:Y:S01]  /*18f50*/  FFMA.FTZ R2, -R215.reuse, R2, R16 ;  /* 0x00000002d7027223 */ /* 0x040fe20000010110 */
[----:B------:R-:W-:Y:S01]  /*18f60*/  IABS R7, R23 ;  /* 0x0000001700077213 */ /* 0x000fe20000000000 */
[C---:B--2---:R-:W-:Y:S02]  /*18f70*/  FFMA.FTZ R16, -R215.reuse, R4, R17 ;  /* 0x00000004d7107223 */ /* 0x044fe40000010111 */
[----:B------:R-:W-:Y:S01]  /*18f80*/  IMAD.IADD R23, R218, 0x1, -R21 ;  /* 0x00000001da177824 */ /* 0x000fe200078e0a15 */
[----:B------:R-:W1:Y:S01]  /*18f90*/  I2F R4, R7 ;  /* 0x0000000700047306 */ /* 0x000e620000201400 */
[----:B------:R-:W-:Y:S01]  /*18fa0*/  FSEL R17, R2, -INF , !P2 ;  /* 0xff80000002117808 */ /* 0x000fe20005000000 */
[----:B------:R-:W-:Y:S01]  /*18fb0*/  HMMA.16816.F32.BF16 R140, R164, R156, R140 ;  /* 0x0000009ca48c723c */ /* 0x000fe2000004188c */
[----:B------:R-:W-:Y:S01]  /*18fc0*/  FSEL R16, R16, -INF , !P6 ;  /* 0xff80000010107808 */ /* 0x000fe20007000000 */
[----:B------:R-:W-:Y:S01]  /*18fd0*/  FFMA.FTZ R18, -R215, R20, R18 ;  /* 0x00000014d7127223 */ /* 0x000fe20000010112 */
[----:B------:R-:W-:Y:S01]  /*18fe0*/  ISETP.GE.AND P6, PT, R5, R220, PT ;  /* 0x000000dc0500720c */ /* 0x000fe20003fc6270 */
[----:B---3--:R-:W-:Y:S01]  /*18ff0*/  FFMA.FTZ R6, -R215, R6, R12 ;  /* 0x00000006d7067223 */ /* 0x008fe2000001010c */
[----:B------:R-:W-:Y:S01]  /*19000*/  IABS R23, R23 ;  /* 0x0000001700177213 */ /* 0x000fe20000000000 */
[----:B------:R-:W-:Y:S01]  /*19010*/  IMAD.IADD R12, R218, 0x1, -R5 ;  /* 0x00000001da0c7824 */ /* 0x000fe200078e0a05 */
[C---:B------:R-:W-:Y:S01]  /*19020*/  ISETP.GE.OR P6, PT, R5.reuse, R219, !P6 ;  /* 0x000000db0500720c */ /* 0x040fe200077c6670 */
[----:B------:R-:W2:Y:S01]  /*19030*/  I2F R22, R22 ;  /* 0x0000001600167306 */ /* 0x000ea20000201400 */
[----:B------:R-:W-:Y:S01]  /*19040*/  FSEL R2, R6, -INF , !P5 ;  /* 0xff80000006027808 */ /* 0x000fe20006800000 */
[----:B------:R-:W-:Y:S01]  /*19050*/  HMMA.16816.F32.BF16 R144, R8, R26, R144 ;  /* 0x0000001a0890723c */ /* 0x000fe20000041890 */
[----:B------:R-:W-:-:S02]  /*19060*/  ISETP.GE.AND P5, PT, R5, R217, PT ;  /* 0x000000d90500720c */ /* 0x000fc40003fa6270 */
[----:B------:R-:W-:Y:S01]  /*19070*/  IABS R12, R12 ;  /* 0x0000000c000c7213 */ /* 0x000fe20000000000 */
[----:B-1----:R-:W-:Y:S01]  /*19080*/  FFMA.FTZ R13, -R215, R4, R13 ;  /* 0x00000004d70d7223 */ /* 0x002fe2000001010d */
[----:B------:R-:W-:Y:S01]  /*19090*/  ISETP.GE.OR P5, PT, R5, R216, !P5 ;  /* 0x000000d80500720c */ /* 0x000fe20006fa6670 */
[----:B------:R-:W1:Y:S01]  /*190a0*/  I2F R23, R23 ;  /* 0x0000001700177306 */ /* 0x000e620000201400 */
[----:B------:R-:W3:Y:S01]  /*190b0*/  LDSM.16.M88.4 R4, [R187+0xb000] ;  /* 0x00b00000bb04783b */ /* 0x000ee20000000200 */
[C---:B------:R-:W-:Y:S01]  /*190c0*/  IADD3 R25, R0.reuse, 0x10, RZ ;  /* 0x0000001000197810 */ /* 0x040fe20007ffe0ff */
[----:B------:R-:W-:Y:S01]  /*190d0*/  HMMA.16816.F32.BF16 R136, R164, R158, R136 ;  /* 0x0000009ea488723c */ /* 0x000fe20000041888 */
[----:B------:R-:W-:Y:S02]  /*190e0*/  IADD3 R24, R0, 0x11, RZ ;  /* 0x0000001100187810 */ /* 0x000fe40007ffe0ff */
[----:B------:R-:W-:Y:S01]  /*190f0*/  ISETP.GE.AND P2, PT, R21, R217, PT ;  /* 0x000000d91500720c */ /* 0x000fe20003f46270 */
[----:B------:R-:W-:Y:S01]  /*19100*/  IMAD.IADD R20, R221, 0x1, -R25 ;  /* 0x00000001dd147824 */ /* 0x000fe200078e0a19 */
[----:B------:R-:W4:Y:S01]  /*19110*/  I2F R12, R12 ;  /* 0x0000000c000c7306 */ /* 0x000f220000201400 */
[----:B--2---:R-:W-:Y:S01]  /*19120*/  FFMA.FTZ R19, -R215, R22, R19 ;  /* 0x00000016d7137223 */ /* 0x004fe20000010113 */
[----:B------:R-:W-:Y:S01]  /*19130*/  ISETP.GE.OR P2, PT, R21, R216, !P2 ;  /* 0x000000d81500720c */ /* 0x000fe20005746670 */
[----:B------:R-:W-:Y:S01]  /*19140*/  IMAD.IADD R22, R221, 0x1, -R24 ;  /* 0x00000001dd167824 */ /* 0x000fe200078e0a18 */
[----:B------:R-:W-:Y:S01]  /*19150*/  IABS R20, R20 ;  /* 0x0000001400147213 */ /* 0x000fe20000000000 */
[----:B------:R-:W-:Y:S01]  /*19160*/  HMMA.16816.F32.BF16 R168, R172, R230, R168 ;  /* 0x000000e6aca8723c */ /* 0x000fe200000418a8 */
[----:B------:R-:W-:-:S02]  /*19170*/  FSEL R133, R13, -INF , !P6 ;  /* 0xff8000000d857808 */ /* 0x000fc40007000000 */
[C---:B------:R-:W-:Y:S01]  /*19180*/  ISETP.GE.AND P6, PT, R0.reuse, R217, PT ;  /* 0x000000d90000720c */ /* 0x040fe20003fc6270 */
[----:B------:R-:W-:Y:S01]  /*19190*/  IMAD.MOV.U32 R27, RZ, RZ, R20 ;  /* 0x000000ffff1b7224 */ /* 0x000fe200078e0014 */
[C---:B------:R-:W-:Y:S01]  /*191a0*/  IADD3 R21, R0.reuse, 0x18, RZ ;  /* 0x0000001800157810 */ /* 0x040fe20007ffe0ff */
[----:B-1----:R-:W-:Y:S01]  /*191b0*/  FFMA.FTZ R14, -R215, R23, R14 ;  /* 0x00000017d70e7223 */ /* 0x002fe2000001010e */
[----:B------:R-:W-:Y:S01]  /*191c0*/  ISETP.GE.OR P6, PT, R0, R216, !P6 ;  /* 0x000000d80000720c */ /* 0x000fe200077c6670 */
[----:B------:R-:W-:Y:S01]  /*191d0*/  IMAD.IADD R23, R218, 0x1, -R25 ;  /* 0x00000001da177824 */ /* 0x000fe200078e0a19 */
[----:B------:R-:W-:Y:S01]  /*191e0*/  IABS R22, R22 ;  /* 0x0000001600167213 */ /* 0x000fe20000000000 */
[----:B------:R-:W-:Y:S01]  /*191f0*/  IMAD.IADD R20, R221, 0x1, -R21 ;  /* 0x00000001dd147824 */ /* 0x000fe200078e0a15 */
[----:B------:R-:W1:Y:S01]  /*19200*/  I2F R27, R27 ;  /* 0x0000001b001b7306 */ /* 0x000e620000201400 */
[----:B----4-:R-:W-:Y:S01]  /*19210*/  FFMA.FTZ R157, -R215, R12, R15 ;  /* 0x0000000cd79d7223 */ /* 0x010fe2000001010f */
[----:B------:R-:W-:-:S02]  /*19220*/  FSEL R158, R18, -INF , !P6 ;  /* 0xff800000129e7808 */ /* 0x000fc40007000000 */
[----:B------:R-:W-:Y:S02]  /*19230*/  FSEL R18, R14, -INF , !P2 ;  /* 0xff8000000e127808 */ /* 0x000fe40005000000 */
[----:B------:R-:W-:Y:S01]  /*19240*/  FSEL R157, R157, -INF , !P5 ;  /* 0xff8000009d9d7808 */ /* 0x000fe20006800000 */
[----:B------:R-:W2:Y:S01]  /*19250*/  LDSM.16.M88.4 R12, [R183+0x5000] ;  /* 0x00500000b70c783b */ /* 0x000ea20000000200 */
[----:B------:R-:W-:Y:S01]  /*19260*/  IABS R20, R20 ;  /* 0x0000001400147213 */ /* 0x000fe20000000000 */
[----:B------:R-:W4:Y:S01]  /*19270*/  I2F R22, R22 ;  /* 0x0000001600167306 */ /* 0x000f220000201400 */
[C---:B------:R-:W-:Y:S02]  /*19280*/  ISETP.GE.AND P2, PT, R24.reuse, R220, PT ;  /* 0x000000dc1800720c */ /* 0x040fe40003f46270 */
[----:B------:R-:W-:Y:S01]  /*19290*/  IABS R23, R23 ;  /* 0x0000001700177213 */ /* 0x000fe20000000000 */
[----:B------:R-:W-:Y:S01]  /*192a0*/  HMMA.16816.F32.BF16 R168, R164, R154, R168 ;  /* 0x0000009aa4a8723c */ /* 0x000fe200000418a8 */
[----:B------:R-:W-:-:S02]  /*192b0*/  ISETP.GE.AND P5, PT, R24, R217, PT ;  /* 0x000000d91800720c */ /* 0x000fc40003fa6270 */
[C---:B------:R-:W-:Y:S01]  /*192c0*/  ISETP.GE.OR P2, PT, R24.reuse, R219, !P2 ;  /* 0x000000db1800720c */ /* 0x040fe20005746670 */
[----:B------:R-:W5:Y:S01]  /*192d0*/  I2F R20, R20 ;  /* 0x0000001400147306 */ /* 0x000f620000201400 */
[----:B------:R-:W-:Y:S01]  /*192e0*/  ISETP.GE.OR P5, PT, R24, R216, !P5 ;  /* 0x000000d81800720c */ /* 0x000fe20006fa6670 */
[C---:B------:R-:W-:Y:S01]  /*192f0*/  IMAD.IADD R24, R218.reuse, 0x1, -R24 ;  /* 0x00000001da187824 */ /* 0x040fe200078e0a18 */
[----:B------:R-:W-:Y:S01]  /*19300*/  ISETP.GE.AND P6, PT, R25, R220, PT ;  /* 0x000000dc1900720c */ /* 0x000fe20003fc6270 */
[C---:B---3--:R-:W-:Y:S01]  /*19310*/  HMMA.16816.F32.BF16 R140, R28.reuse, R4, R140 ;  /* 0x000000041c8c723c */ /* 0x048fe2000004188c */
[----:B-1----:R-:W-:Y:S01]  /*19320*/  FFMA.FTZ R27, -R215, R27, R148 ;  /* 0x0000001bd71b7223 */ /* 0x002fe20000010194 */
[----:B------:R-:W-:Y:S01]  /*19330*/  FSEL R19, R19, -INF , !P1 ;  /* 0xff80000013137808 */ /* 0x000fe20004800000 */
[----:B------:R-:W-:Y:S01]  /*19340*/  IMAD.MOV.U32 R164, RZ, RZ, R232 ;  /* 0x000000ffffa47224 */ /* 0x000fe200078e00e8 */
[----:B------:R-:W1:Y:S01]  /*19350*/  I2F R23, R23 ;  /* 0x0000001700177306 */ /* 0x000e620000201400 */
[----:B------:R-:W-:Y:S01]  /*19360*/  IABS R26, R24 ;  /* 0x00000018001a7213 */ /* 0x000fe20000000000 */
[----:B----4-:R-:W-:Y:S01]  /*19370*/  FFMA.FTZ R22, -R215, R22, R149 ;  /* 0x00000016d7167223 */ /* 0x010fe20000010195 */
[C---:B------:R-:W-:Y:S01]  /*19380*/  ISETP.GE.OR P6, PT, R25.reuse, R219, !P6 ;  /* 0x000000db1900720c */ /* 0x040fe200077c6670 */
[----:B------:R-:W-:Y:S01]  /*19390*/  IMAD.IADD R4, R218, 0x1, -R21 ;  /* 0x00000001da047824 */ /* 0x000fe200078e0a15 */
[----:B------:R-:W-:Y:S01]  /*193a0*/  ISETP.GE.AND P1, PT, R25, R217, PT ;  /* 0x000000d91900720c */ /* 0x000fe20003f26270 */
[----:B------:R-:W-:Y:S01]  /*193b0*/  HMMA.16816.F32.BF16 R136, R28, R6, R136 ;  /* 0x000000061c88723c */ /* 0x000fe20000041888 */
[----:B------:R-:W-:Y:S01]  /*193c0*/  FSEL R27, R27, -INF , !P6 ;  /* 0xff8000001b1b7808 */ /* 0x000fe20007000000 */
[----:B------:R-:W3:Y:S01]  /*193d0*/  I2F R26, R26 ;  /* 0x0000001a001a7306 */ /* 0x000ee20000201400 */
[----:B------:R-:W-:Y:S01]  /*193e0*/  IABS R4, R4 ;  /* 0x0000000400047213 */ /* 0x000fe20000000000 */
[----:B-----5:R-:W-:Y:S01]  /*193f0*/  FFMA.FTZ R20, -R215, R20, R144 ;  /* 0x00000014d7147223 */ /* 0x020fe20000010190 */
[----:B------:R-:W-:Y:S01]  /*19400*/  ISETP.GE.AND P6, PT, R21, R220, PT ;  /* 0x000000dc1500720c */ /* 0x000fe20003fc6270 */
[----:B------:R-:W-:Y:S01]  /*19410*/  IMAD.MOV.U32 R165, RZ, RZ, R233 ;  /* 0x000000ffffa57224 */ /* 0x000fe200078e00e9 */
[----:B------:R-:W-:-:S02]  /*19420*/  ISETP.GE.OR P1, PT, R25, R216, !P1 ;  /* 0x000000d81900720c */ /* 0x000fc40004f26670 */
[----:B------:R-:W-:Y:S01]  /*19430*/  FSEL R25, R22, -INF , !P2 ;  /* 0xff80000016197808 */ /* 0x000fe20005000000 */
[----:B------:R-:W4:Y:S01]  /*19440*/  I2F R4, R4 ;  /* 0x0000000400047306 */ /* 0x000f220000201400 */
[----:B-1----:R-:W-:Y:S01]  /*19450*/  FFMA.FTZ R22, -R215, R23, R150 ;  /* 0x00000017d7167223 */ /* 0x002fe20000010196 */
[C---:B------:R-:W-:Y:S02]  /*19460*/  ISETP.GE.OR P6, PT, R21.reuse, R219, !P6 ;  /* 0x000000db1500720c */ /* 0x040fe400077c6670 */
[----:B------:R-:W-:Y:S02]  /*19470*/  IADD3 R5, R0, 0x19, RZ ;  /* 0x0000001900057810 */ /* 0x000fe40007ffe0ff */
[----:B------:R-:W-:Y:S01]  /*19480*/  ISETP.GE.AND P2, PT, R21, R217, PT ;  /* 0x000000d91500720c */ /* 0x000fe20003f46270 */
[----:B--2---:R-:W-:Y:S01]  /*19490*/  HMMA.16816.F32.BF16 R140, R8, R12, R140 ;  /* 0x0000000c088c723c */ /* 0x004fe2000004188c */
[----:B------:R-:W-:Y:S01]  /*194a0*/  FSEL R24, R20, -INF , !P6 ;  /* 0xff80000014187808 */ /* 0x000fe20007000000 */
[----:B------:R-:W-:Y:S01]  /*194b0*/  IMAD.IADD R7, R218, 0x1, -R5 ;  /* 0x00000001da077824 */ /* 0x000fe200078e0a05 */
[----:B------:R-:W-:Y:S01]  /*194c0*/  FSEL R22, R22, -INF , !P1 ;  /* 0xff80000016167808 */ /* 0x000fe20004800000 */
[----:B---3--:R-:W-:Y:S01]  /*194d0*/  FFMA.FTZ R23, -R215, R26, R151 ;  /* 0x0000001ad7177223 */ /* 0x008fe20000010197 */
[----:B------:R-:W-:-:S02]  /*194e0*/  ISETP.GE.AND P6, PT, R5, R220, PT ;  /* 0x000000dc0500720c */ /* 0x000fc40003fc6270 */
[----:B------:R-:W-:Y:S01]  /*194f0*/  ISETP.GE.AND P1, PT, R5, R217, PT ;  /* 0x000000d90500720c */ /* 0x000fe20003f26270 */
[----:B------:R-:W-:Y:S01]  /*19500*/  HMMA.16816.F32.BF16 R136, R8, R14, R136 ;  /* 0x0000000e0888723c */ /* 0x000fe20000041888 */
[----:B------:R-:W-:Y:S01]  /*19510*/  ISETP.GE.OR P2, PT, R21, R216, !P2 ;  /* 0x000000d81500720c */ /* 0x000fe20005746670 */
[----:B------:R-:W-:Y:S01]  /*19520*/  IMAD.IADD R21, R221, 0x1, -R5 ;  /* 0x00000001dd157824 */ /* 0x000fe200078e0a05 */
[----:B------:R-:W-:Y:S01]  /*19530*/  ISETP.GE.OR P6, PT, R5, R219, !P6 ;  /* 0x000000db0500720c */ /* 0x000fe200077c6670 */
[----:B----4-:R-:W-:Y:S01]  /*19540*/  FFMA.FTZ R4, -R215, R4, R146 ;  /* 0x00000004d7047223 */ /* 0x010fe20000010192 */
[----:B------:R-:W-:Y:S02]  /*19550*/  ISETP.GE.OR P1, PT, R5, R216, !P1 ;  /* 0x000000d80500720c */ /* 0x000fe40004f26670 */
[----:B------:R-:W-:Y:S02]  /*19560*/  IABS R5, R7 ;  /* 0x0000000700057213 */ /* 0x000fe40000000000 */
[----:B------:R-:W-:-:S02]  /*19570*/  IADD3 R7, R0, 0x20, RZ ;  /* 0x0000002000077810 */ /* 0x000fc40007ffe0ff */
[----:B------:R-:W-:Y:S01]  /*19580*/  IABS R6, R21 ;  /* 0x0000001500067213 */ /* 0x000fe20000000000 */
[----:B------:R-:W1:Y:S01]  /*19590*/  I2F R134, R5 ;  /* 0x0000000500867306 */ /* 0x000e620000201400 */
[----:B------:R-:W-:Y:S01]  /*195a0*/  FSEL R23, R23, -INF , !P5 ;  /* 0xff80000017177808 */ /* 0x000fe20006800000 */
[--C-:B------:R-:W-:Y:S01]  /*195b0*/  IMAD.IADD R21, R218, 0x1, -R7.reuse ;  /* 0x00000001da157824 */ /* 0x100fe200078e0a07 */
[----:B------:R-:W-:Y:S01]  /*195c0*/  FSEL R20, R4, -INF , !P2 ;  /* 0xff80000004147808 */ /* 0x000fe20005000000 */
[----:B------:R-:W-:Y:S01]  /*195d0*/  IMAD.IADD R12, R221, 0x1, -R7 ;  /* 0x00000001dd0c7824 */ /* 0x000fe200078e0a07 */
[C---:B------:R-:W-:Y:S02]  /*195e0*/  ISETP.GE.AND P5, PT, R7.reuse, R220, PT ;  /* 0x000000dc0700720c */ /* 0x040fe40003fa6270 */
[C---:B------:R-:W-:Y:S01]  /*195f0*/  ISETP.GE.AND P2, PT, R7.reuse, R217, PT ;  /* 0x000000d90700720c */ /* 0x040fe20003f46270 */
[----:B------:R2:W3:Y:S01]  /*19600*/  I2F R26, R6 ;  /* 0x00000006001a7306 */ /* 0x0004e20000201400 */
[----:B------:R-:W-:-:S02]  /*19610*/  ISETP.GE.OR P5, PT, R7, R219, !P5 ;  /* 0x000000db0700720c */ /* 0x000fc40006fa6670 */
[----:B------:R-:W-:Y:S02]  /*19620*/  ISETP.GE.OR P2, PT, R7, R216, !P2 ;  /* 0x000000d80700720c */ /* 0x000fe40005746670 */
[----:B------:R-:W-:Y:S02]  /*19630*/  IABS R21, R21 ;  /* 0x0000001500157213 */ /* 0x000fe40000000000 */
[----:B------:R-:W-:Y:S02]  /*19640*/  IABS R12, R12 ;  /* 0x0000000c000c7213 */ /* 0x000fe40000000000 */
[C---:B------:R-:W-:Y:S01]  /*19650*/  IADD3 R13, R0.reuse, 0x21, RZ ;  /* 0x00000021000d7810 */ /* 0x040fe20007ffe0ff */
[----:B------:R-:W-:Y:S01]  /*19660*/  IMAD.MOV.U32 R144, RZ, RZ, R21 ;  /* 0x000000ffff907224 */ /* 0x000fe200078e0015 */
[----:B------:R-:W-:Y:S01]  /*19670*/  IADD3 R146, R0, 0x28, RZ ;  /* 0x0000002800927810 */ /* 0x000fe20007ffe0ff */
[C---:B-1----:R-:W-:Y:S01]  /*19680*/  FFMA.FTZ R21, -R215.reuse, R134, R147 ;  /* 0x00000086d7157223 */ /* 0x042fe20000010193 */
[----:B------:R-:W1:Y:S01]  /*19690*/  I2F R12, R12 ;  /* 0x0000000c000c7306 */ /* 0x000e620000201400 */
[----:B------:R-:W-:Y:S01]  /*196a0*/  IMAD.IADD R147, R218, 0x1, -R13 ;  /* 0x00000001da937824 */ /* 0x000fe200078e0a0d */
[----:B--2---:R-:W2:Y:S01]  /*196b0*/  LDSM.16.M88.4 R4, [R187+0xb800] ;  /* 0x00b80000bb04783b */ /* 0x004ea20000000200 */
[----:B---3--:R-:W-:Y:S01]  /*196c0*/  FFMA.FTZ R26, -R215, R26, R145 ;  /* 0x0000001ad71a7223 */ /* 0x008fe20000010191 */
[----:B------:R-:W-:Y:S01]  /*196d0*/  FSEL R21, R21, -INF , !P1 ;  /* 0xff80000015157808 */ /* 0x000fe20004800000 */
[----:B------:R-:W-:Y:S01]  /*196e0*/  IMAD.IADD R145, R221, 0x1, -R13 ;  /* 0x00000001dd917824 */ /* 0x000fe200078e0a0d */
[----:B------:R-:W-:-:S02]  /*196f0*/  ISETP.GE.AND P1, PT, R13, R217, PT ;  /* 0x000000d90d00720c */ /* 0x000fc40003f26270 */
[----:B------:R-:W3:Y:S01]  /*19700*/  I2F R144, R144 ;  /* 0x0000009000907306 */ /* 0x000ee20000201400 */
[----:B------:R-:W-:Y:S02]  /*19710*/  FSEL R26, R26, -INF , !P6 ;  /* 0xff8000001a1a7808 */ /* 0x000fe40007000000 */
[C---:B------:R-:W-:Y:S02]  /*19720*/  ISETP.GE.AND P6, PT, R13.reuse, R220, PT ;  /* 0x000000dc0d00720c */ /* 0x040fe40003fc6270 */
[----:B------:R-:W-:Y:S02]  /*19730*/  IABS R147, R147 ;  /* 0x0000009300937213 */ /* 0x000fe40000000000 */
[----:B------:R-:W-:Y:S01]  /*19740*/  ISETP.GE.OR P6, PT, R13, R219, !P6 ;  /* 0x000000db0d00720c */ /* 0x000fe200077c6670 */
[----:B-1----:R-:W-:Y:S01]  /*19750*/  FFMA.FTZ R12, -R215, R12, R140 ;  /* 0x0000000cd70c7223 */ /* 0x002fe2000001018c */
[----:B------:R-:W-:Y:S01]  /*19760*/  ISETP.GE.OR P1, PT, R13, R216, !P1 ;  /* 0x000000d80d00720c */ /* 0x000fe20004f26670 */
[----:B------:R-:W-:Y:S01]  /*19770*/  IMAD.MOV.U32 R13, RZ, RZ, R147 ;  /* 0x000000ffff0d7224 */ /* 0x000fe200078e0093 */
[----:B------:R-:W-:Y:S01]  /*19780*/  IABS R134, R145 ;  /* 0x0000009100867213 */ /* 0x000fe20000000000 */
[----:B------:R-:W-:Y:S01]  /*19790*/  IMAD.IADD R145, R221, 0x1, -R146 ;  /* 0x00000001dd917824 */ /* 0x000fe200078e0a92 */
[----:B------:R-:W-:Y:S01]  /*197a0*/  FSEL R175, R12, -INF , !P5 ;  /* 0xff8000000caf7808 */ /* 0x000fe20006800000 */
[----:B------:R-:W1:Y:S01]  /*197b0*/  I2F R140, R13 ;  /* 0x0000000d008c7306 */ /* 0x000e620000201400 */
[----:B------:R-:W-:Y:S01]  /*197c0*/  ISETP.GE.AND P5, PT, R146, R220, PT ;  /* 0x000000dc9200720c */ /* 0x000fe20003fa6270 */
[----:B---3--:R-:W-:Y:S01]  /*197d0*/  FFMA.FTZ R167, -R215, R144, R142 ;  /* 0x00000090d7a77223 */ /* 0x008fe2000001018e */
[----:B------:R-:W-:Y:S01]  /*197e0*/  IADD3 R144, R0, 0x29, RZ ;  /* 0x0000002900907810 */ /* 0x000fe20007ffe0ff */
[----:B------:R-:W-:Y:S01]  /*197f0*/  IMAD.IADD R142, R218, 0x1, -R146 ;  /* 0x00000001da8e7824 */ /* 0x000fe200078e0a92 */
[----:B------:R-:W-:-:S02]  /*19800*/  IABS R145, R145 ;  /* 0x0000009100917213 */ /* 0x000fc40000000000 */
[C---:B------:R-:W-:Y:S01]  /*19810*/  ISETP.GE.OR P5, PT, R146.reuse, R219, !P5 ;  /* 0x000000db9200720c */ /* 0x040fe20006fa6670 */
[----:B------:R-:W-:Y:S01]  /*19820*/  IMAD.IADD R12, R221, 0x1, -R144 ;  /* 0x00000001dd0c7824 */ /* 0x000fe200078e0a90 */
[----:B------:R-:W3:Y:S01]  /*19830*/  I2F R134, R134 ;  /* 0x0000008600867306 */ /* 0x000ee20000201400 */
[----:B------:R-:W-:Y:S02]  /*19840*/  IABS R142, R142 ;  /* 0x0000008e008e7213 */ /* 0x000fe40000000000 */
[----:B------:R-:W-:Y:S02]  /*19850*/  FSEL R167, R167, -INF , !P2 ;  /* 0xff800000a7a77808 */ /* 0x000fe40005000000 */
[C---:B------:R-:W-:Y:S01]  /*19860*/  ISETP.GE.AND P2, PT, R146.reuse, R217, PT ;  /* 0x000000d99200720c */ /* 0x040fe20003f46270 */
[----:B-1----:R-:W-:Y:S02]  /*19870*/  FFMA.FTZ R143, -R215, R140, R143 ;  /* 0x0000008cd78f7223 */ /* 0x002fe4000001018f */
[----:B------:R-:W1:Y:S01]  /*19880*/  I2F R145, R145 ;  /* 0x0000009100917306 */ /* 0x000e620000201400 */
[----:B------:R-:W-:Y:S01]  /*19890*/  ISETP.GE.OR P2, PT, R146, R216, !P2 ;  /* 0x000000d89200720c */ /* 0x000fe20005746670 */
[----:B--2---:R-:W-:Y:S01]  /*198a0*/  HMMA.16816.F32.BF16 R32, R28, R4, R32 ;  /* 0x000000041c20723c */ /* 0x004fe20000041820 */
[----:B------:R-:W-:-:S02]  /*198b0*/  FSEL R172, R143, -INF , !P1 ;  /* 0xff8000008fac7808 */ /* 0x000fc40004800000 */
[----:B------:R-:W-:Y:S01]  /*198c0*/  ISETP.GE.AND P1, PT, R144, R217, PT ;  /* 0x000000d99000720c */ /* 0x000fe20003f26270 */
[----:B---3--:R-:W-:Y:S01]  /*198d0*/  FFMA.FTZ R134, -R215, R134, R141 ;  /* 0x00000086d7867223 */ /* 0x008fe2000001018d */
[----:B------:R-:W-:Y:S01]  /*198e0*/  IADD3 R141, R0, 0x30, RZ ;  /* 0x00000030008d7810 */ /* 0x000fe20007ffe0ff */
[----:B------:R-:W2:Y:S01]  /*198f0*/  I2F R142, R142 ;  /* 0x0000008e008e7306 */ /* 0x000ea20000201400 */
[----:B------:R-:W-:Y:S01]  /*19900*/  IABS R4, R12 ;  /* 0x0000000c00047213 */ /* 0x000fe20000000000 */
[----:B------:R-:W-:Y:S01]  /*19910*/  HMMA.16816.F32.BF16 R168, R28, R6, R168 ;  /* 0x000000061ca8723c */ /* 0x000fe200000418a8 */
[----:B------:R-:W3:Y:S01]  /*19920*/  LDSM.16.M88.4 R12, [R183+0x5800] ;  /* 0x00580000b70c783b */ /* 0x000ee20000000200 */
[----:B------:R-:W-:Y:S01]  /*19930*/  IMAD.IADD R5, R218, 0x1, -R144 ;  /* 0x00000001da057824 */ /* 0x000fe200078e0a90 */
[----:B------:R-:W-:Y:S01]  /*19940*/  FSEL R222, R134, -INF , !P6 ;  /* 0xff80000086de7808 */ /* 0x000fe20007000000 */
[--C-:B------:R-:W-:Y:S01]  /*19950*/  IMAD.IADD R134, R221, 0x1, -R141.reuse ;  /* 0x00000001dd867824 */ /* 0x100fe200078e0a8d */
[----:B------:R-:W-:Y:S01]  /*19960*/  ISETP.GE.AND P6, PT, R144, R220, PT ;  /* 0x000000dc9000720c */ /* 0x000fe20003fc6270 */
[----:B------:R4:W5:Y:S01]  /*19970*/  I2F R140, R4 ;  /* 0x00000004008c7306 */ /* 0x0009620000201400 */
[----:B------:R-:W-:Y:S01]  /*19980*/  IABS R5, R5 ;  /* 0x0000000500057213 */ /* 0x000fe20000000000 */
[----:B------:R-:W-:Y:S01]  /*19990*/  IMAD.IADD R143, R218, 0x1, -R141 ;  /* 0x00000001da8f7824 */ /* 0x000fe200078e0a8d */
[----:B------:R-:W-:Y:S01]  /*199a0*/  IADD3 R6, R0, 0x38, RZ ;  /* 0x0000003800067810 */ /* 0x000fe20007ffe0ff */
[----:B-1----:R-:W-:Y:S01]  /*199b0*/  FFMA.FTZ R145, -R215, R145, R136 ;  /* 0x00000091d7917223 */ /* 0x002fe20000010188 */
[----:B------:R-:W-:Y:S01]  /*199c0*/  ISETP.GE.OR P6, PT, R144, R219, !P6 ;  /* 0x000000db9000720c */ /* 0x000fe200077c6670 */
[----:B------:R-:W-:-:S04]  /*199d0*/  DEPBAR.LE SB0, 0x0 ;  /* 0x000080000000791a */ /* 0x000fc80000000000 */
[----:B------:R-:W-:Y:S01]  /*199e0*/  ISETP.GE.OR P1, PT, R144, R216, !P1 ;  /* 0x000000d89000720c */ /* 0x000fe20004f26670 */
[----:B--2---:R-:W-:Y:S01]  /*199f0*/  FFMA.FTZ R138, -R215, R142, R138 ;  /* 0x0000008ed78a7223 */ /* 0x004fe2000001018a */
[----:B------:R-:W-:Y:S02]  /*19a00*/  IABS R136, R143 ;  /* 0x0000008f00887213 */ /* 0x000fe40000000000 */
[----:B------:R-:W-:Y:S02]  /*19a10*/  FSEL R224, R145, -INF , !P5 ;  /* 0xff80000091e07808 */ /* 0x000fe40006800000 */
[----:B----4-:R-:W-:Y:S01]  /*19a20*/  IABS R4, R134 ;  /* 0x0000008600047213 */ /* 0x010fe20000000000 */
[----:B-----5:R-:W-:Y:S01]  /*19a30*/  FFMA.FTZ R137, -R215, R140, R137 ;  /* 0x0000008cd7897223 */ /* 0x020fe20000010189 */
[----:B------:R1:W2:Y:S01]  /*19a40*/  I2F R134, R5 ;  /* 0x0000000500867306 */ /* 0x0002a20000201400 */
[----:B------:R-:W-:Y:S02]  /*19a50*/  ISETP.GE.AND P5, PT, R141, R220, PT ;  /* 0x000000dc8d00720c */ /* 0x000fe40003fa6270 */
[----:B------:R-:W-:-:S02]  /*19a60*/  FSEL R174, R138, -INF , !P2 ;  /* 0xff8000008aae7808 */ /* 0x000fc40005000000 */
[----:B------:R-:W-:Y:S02]  /*19a70*/  FSEL R228, R137, -INF , !P6 ;  /* 0xff80000089e47808 */ /* 0x000fe40007000000 */
[C---:B------:R-:W-:Y:S01]  /*19a80*/  ISETP.GE.OR P5, PT, R141.reuse, R219, !P5 ;  /* 0x000000db8d00720c */ /* 0x040fe20006fa6670 */
[----:B------:R-:W4:Y:S01]  /*19a90*/  I2F R4, R4 ;  /* 0x0000000400047306 */ /* 0x000f220000201400 */
[----:B------:R-:W-:Y:S01]  /*19aa0*/  BAR.SYNC.DEFER_BLOCKING 0x0 ;  /* 0x0000000000007b1d */ /* 0x000fe20000010000 */
[----:B------:R-:W-:-:S04]  /*19ab0*/  ISETP.GE.AND P2, PT, R141, R217, PT ;  /* 0x000000d98d00720c */ /* 0x000fc80003f46270 */
[----:B------:R-:W-:Y:S02]  /*19ac0*/  ISETP.GE.OR P2, PT, R141, R216, !P2 ;  /* 0x000000d88d00720c */ /* 0x000fe40005746670 */
[C---:B-1----:R-:W-:Y:S01]  /*19ad0*/  IADD3 R5, R0.reuse, 0x31, RZ ;  /* 0x0000003100057810 */ /* 0x042fe20007ffe0ff */
[C---:B---3--:R-:W-:Y:S01]  /*19ae0*/  HMMA.16816.F32.BF16 R32, R8.reuse, R12, R32 ;  /* 0x0000000c0820723c */ /* 0x048fe20000041820 */
[----:B--2---:R-:W-:Y:S01]  /*19af0*/  FFMA.FTZ R134, -R215, R134, R139 ;  /* 0x00000086d7867223 */ /* 0x004fe2000001018b */
[----:B------:R-:W-:Y:S01]  /*19b00*/  IADD3 R0, R0, 0x39, RZ ;  /* 0x0000003900007810 */ /* 0x000fe20007ffe0ff */
[----:B------:R-:W1:Y:S01]  /*19b10*/  I2F R7, R136 ;  /* 0x0000008800077306 */ /* 0x000e620000201400 */
[--C-:B------:R-:W-:Y:S01]  /*19b20*/  IMAD.IADD R28, R221, 0x1, -R5.reuse ;  /* 0x00000001dd1c7824 */ /* 0x100fe200078e0a05 */
[----:B------:R-:W-:Y:S01]  /*19b30*/  ISETP.GE.AND P6, PT, R5, R220, PT ;  /* 0x000000dc0500720c */ /* 0x000fe20003fc6270 */
[----:B------:R-:W-:Y:S01]  /*19b40*/  IMAD.IADD R29, R218, 0x1, -R5 ;  /* 0x00000001da1d7824 */ /* 0x000fe200078e0a05 */
[----:B------:R-:W-:Y:S01]  /*19b50*/  FSEL R173, R134, -INF , !P1 ;  /* 0xff80000086ad7808 */ /* 0x000fe20004800000 */
[--C-:B------:R-:W-:Y:S01]  /*19b60*/  IMAD.IADD R12, R221, 0x1, -R6.reuse ;  /* 0x00000001dd0c7824 */ /* 0x100fe200078e0a06 */
[----:B------:R-:W-:Y:S01]  /*19b70*/  HMMA.16816.F32.BF16 R168, R8, R14, R168 ;  /* 0x0000000e08a8723c */ /* 0x000fe200000418a8 */
[----:B------:R-:W-:Y:S01]  /*19b80*/  IABS R28, R28 ;  /* 0x0000001c001c7213 */ /* 0x000fe20000000000 */
[----:B------:R-:W-:Y:S01]  /*19b90*/  IMAD.IADD R13, R218, 0x1, -R6 ;  /* 0x00000001da0d7824 */ /* 0x000fe200078e0a06 */
[----:B------:R-:W-:-:S02]  /*19ba0*/  IABS R29, R29 ;  /* 0x0000001d001d7213 */ /* 0x000fc40000000000 */
[----:B------:R-:W-:Y:S02]  /*19bb0*/  IABS R12, R12 ;  /* 0x0000000c000c7213 */ /* 0x000fe40000000000 */
[C---:B------:R-:W-:Y:S01]  /*19bc0*/  ISETP.GE.AND P1, PT, R5.reuse, R217, PT ;  /* 0x000000d90500720c */ /* 0x040fe20003f26270 */
[----:B------:R2:W3:Y:S01]  /*19bd0*/  I2F R30, R29 ;  /* 0x0000001d001e7306 */ /* 0x0004e20000201400 */
[C---:B------:R-:W-:Y:S02]  /*19be0*/  ISETP.GE.OR P6, PT, R5.reuse, R219, !P6 ;  /* 0x000000db0500720c */ /* 0x040fe400077c6670 */
[----:B------:R-:W-:Y:S01]  /*19bf0*/  ISETP.GE.OR P1, PT, R5, R216, !P1 ;  /* 0x000000d80500720c */ /* 0x000fe20004f26670 */
[----:B------:R-:W-:Y:S01]  /*19c00*/  IMAD.IADD R5, R218, 0x1, -R0 ;  /* 0x00000001da057824 */ /* 0x000fe200078e0a00 */
[----:B------:R-:W-:Y:S02]  /*19c10*/  IABS R13, R13 ;  /* 0x0000000d000d7213 */ /* 0x000fe40000000000 */
[C---:B----4-:R-:W-:Y:S01]  /*19c20*/  FFMA.FTZ R4, -R215.reuse, R4, R32 ;  /* 0x00000004d7047223 */ /* 0x050fe20000010120 */
[----:B------:R-:W4:Y:S01]  /*19c30*/  I2F R12, R12 ;  /* 0x0000000c000c7306 */ /* 0x000f220000201400 */
[----:B------:R-:W-:Y:S01]  /*19c40*/  IABS R5, R5 ;  /* 0x0000000500057213 */ /* 0x000fe20000000000 */
[----:B-1----:R-:W-:-:S02]  /*19c50*/  FFMA.FTZ R7, -R215, R7, R34 ;  /* 0x00000007d7077223 */ /* 0x002fc40000010122 */
[----:B------:R-:W-:Y:S02]  /*19c60*/  FSEL R156, R4, -INF , !P5 ;  /* 0xff800000049c7808 */ /* 0x000fe40006800000 */
[C---:B------:R-:W-:Y:S02]  /*19c70*/  ISETP.GE.AND P5, PT, R6.reuse, R220, PT ;  /* 0x000000dc0600720c */ /* 0x040fe40003fa6270 */
[----:B------:R-:W1:Y:S01]  /*19c80*/  I2F R28, R28 ;  /* 0x0000001c001c7306 */ /* 0x000e620000201400 */
[----:B--2---:R-:W-:Y:S01]  /*19c90*/  IMAD.IADD R29, R221, 0x1, -R0 ;  /* 0x00000001dd1d7824 */ /* 0x004fe200078e0a00 */
[----:B------:R-:W-:Y:S01]  /*19ca0*/  ISETP.GE.OR P5, PT, R6, R219, !P5 ;  /* 0x000000db0600720c */ /* 0x000fe20006fa6670 */
[----:B---3--:R-:W-:Y:S01]  /*19cb0*/  FFMA.FTZ R30, -R215, R30, R35 ;  /* 0x0000001ed71e7223 */ /* 0x008fe20000010123 */
[----:B------:R-:W-:Y:S02]  /*19cc0*/  FSEL R142, R7, -INF , !P2 ;  /* 0xff800000078e7808 */ /* 0x000fe40005000000 */
[----:B------:R-:W-:-:S02]  /*19cd0*/  IABS R29, R29 ;  /* 0x0000001d001d7213 */ /* 0x000fc40000000000 */
[----:B------:R-:W2:Y:S01]  /*19ce0*/  I2F R13, R13 ;  /* 0x0000000d000d7306 */ /* 0x000ea20000201400 */
[----:B----4-:R-:W-:Y:S01]  /*19cf0*/  FFMA.FTZ R12, -R215, R12, R168 ;  /* 0x0000000cd70c7223 */ /* 0x010fe200000101a8 */
[----:B------:R-:W-:Y:S02]  /*19d00*/  FSEL R140, R30, -INF , !P1 ;  /* 0xff8000001e8c7808 */ /* 0x000fe40004800000 */
[-C--:B------:R-:W-:Y:S02]  /*19d10*/  ISETP.GE.AND P2, PT, R6, R217.reuse, PT ;  /* 0x000000d90600720c */ /* 0x080fe40003f46270 */
[----:B------:R-:W-:Y:S02]  /*19d20*/  FSEL R153, R12, -INF , !P5 ;  /* 0xff8000000c997808 */ /* 0x000fe40006800000 */
[----:B------:R-:W3:Y:S01]  /*19d30*/  I2F R8, R29 ;  /* 0x0000001d00087306 */ /* 0x000ee20000201400 */
[----:B------:R-:W-:Y:S01]  /*19d40*/  ISETP.GT.AND P5, PT, R211, R202, PT ;  /* 0x000000cad300720c */ /* 0x000fe20003fa4270 */
[----:B-1----:R-:W-:Y:S01]  /*19d50*/  FFMA.FTZ R28, -R215, R28, R33 ;  /* 0x0000001cd71c7223 */ /* 0x002fe20000010121 */
[----:B------:R-:W-:-:S02]  /*19d60*/  ISETP.GE.AND P1, PT, R0, R217, PT ;  /* 0x000000d90000720c */ /* 0x000fc40003f26270 */
[----:B------:R-:W-:Y:S02]  /*19d70*/  ISETP.GE.OR P2, PT, R6, R216, !P2 ;  /* 0x000000d80600720c */ /* 0x000fe40005746670 */
[----:B------:R-:W-:Y:S01]  /*19d80*/  FSEL R154, R28, -INF , !P6 ;  /* 0xff8000001c9a7808 */ /* 0x000fe20007000000 */
[----:B------:R-:W1:Y:S01]  /*19d90*/  I2F R4, R5 ;  /* 0x0000000500047306 */ /* 0x000e620000201400 */
[C---:B------:R-:W-:Y:S01]  /*19da0*/  ISETP.GE.AND P6, PT, R0.reuse, R220, PT ;  /* 0x000000dc0000720c */ /* 0x040fe20003fc6270 */
[----:B--2---:R-:W-:Y:S01]  /*19db0*/  FFMA.FTZ R13, -R215, R13, R170 ;  /* 0x0000000dd70d7223 */ /* 0x004fe200000101aa */
[C---:B------:R-:W-:Y:S02]  /*19dc0*/  ISETP.GE.OR P1, PT, R0.reuse, R216, !P1 ;  /* 0x000000d80000720c */ /* 0x040fe40004f26670 */
[----:B------:R-:W-:Y:S02]  /*19dd0*/  ISETP.GE.OR P6, PT, R0, R219, !P6 ;  /* 0x000000db0000720c */ /* 0x000fe400077c6670 */
[----:B------:R-:W-:Y:S01]  /*19de0*/  FSEL R141, R13, -INF , !P2 ;  /* 0xff8000000d8d7808 */ /* 0x000fe20005000000 */
[----:B---3--:R-:W-:-:S05]  /*19df0*/  FFMA.FTZ R8, -R215, R8, R169 ;  /* 0x00000008d7087223 */ /* 0x008fca00000101a9 */
[----:B------:R-:W-:Y:S01]  /*19e00*/  FSEL R143, R8, -INF , !P6 ;  /* 0xff800000088f7808 */ /* 0x000fe20007000000 */
[----:B-1----:R-:W-:-:S05]  /*19e10*/  FFMA.FTZ R4, -R215, R4, R171 ;  /* 0x00000004d7047223 */ /* 0x002fca00000101ab */
        /* <DEDUP_REMOVED lines=66> */
.L_x_7439:
[----:B------:R-:W-:Y:S02]  /*1a240*/  ULDC.64 UR4, c[0x0][0x118] ;  /* 0x0000460000047ab9 */ /* 0x000fe40000000a00 */
[----:B------:R-:W2:Y:S02]  /*1a250*/  LD.E R7, [R226.64+0x38] ;  /* 0x00003804e2077980 */ /* 0x000ea4000c101900 */
[----:B--2---:R-:W-:-:S04]  /*1a260*/  LEA R7, -R7, RZ, 0x6 ;  /* 0x000000ff07077211 */ /* 0x004fc800078e31ff */
[----:B------:R-:W-:Y:S02]  /*1a270*/  SHF.R.S32.HI R6, RZ, 0x1f, R7 ;  /* 0x0000001fff067819 */ /* 0x000fe40000011407 */
.L_x_7440:
[----:B------:R-:W-:Y:S05]  /*1a280*/  BSYNC B0 ;  /* 0x0000000000007941 */ /* 0x000fea0003800000 */
.L_x_7438:
        /* <DEDUP_REMOVED lines=100> */
.L_x_7437:
[----:B------:R-:W-:Y:S05]  /*1a8d0*/  BSYNC B1 ;  /* 0x0000000000017941 */ /* 0x000fea0003800000 */
.L_x_7436:
        /* <DEDUP_REMOVED lines=411> */
.L_x_7432:
[----:B------:R-:W-:Y:S05]  /*1c290*/  @!P5 BRA `(.L_x_7441) ;  /* 0x000048700000d947 */ /* 0x000fea0003800000 */
[----:B------:R-:W-:Y:S02]  /*1c2a0*/  MOV R0, R3 ;  /* 0x0000000300007202 */ /* 0x000fe40000000f00 */
[----:B------:R-:W-:-:S02]  /*1c2b0*/  MOV R2, R132 ;  /* 0x0000008400027202 */ /* 0x000fc40000000f00 */
.L_x_7450:
        /* <DEDUP_REMOVED lines=76> */
.L_x_7443:
[----:B------:R-:W-:Y:S02]  /*1c780*/  ULDC.64 UR4, c[0x0][0x118] ;  /* 0x0000460000047ab9 */ /* 0x000fe40000000a00 */
[----:B------:R-:W2:Y:S02]  /*1c790*/  LD.E R10, [R132.64+0x40] ;  /* 0x00004004840a7980 */ /* 0x000ea4000c101900 */
[----:B--2---:R-:W-:Y:S04]  /*1c7a0*/  LEA R10, -R10, RZ, 0x6 ;  /* 0x000000ff0a0a7211 */ /* 0x004fe800078e31ff */
[----:B------:R-:W-:Y:S02]  /*1c7b0*/  SHF.R.S32.HI R6, RZ, 0x1f, R10 ;  /* 0x0000001fff067819 */ /* 0x000fe4000001140a */
.L_x_7444:
[----:B------:R-:W-:Y:S05]  /*1c7c0*/  BSYNC B0 ;  /* 0x0000000000007941 */ /* 0x000fea0003800000 */
.L_x_7442:
        /* <DEDUP_REMOVED lines=323> */
.L_x_7448:
[----:B------:R-:W-:Y:S02]  /*1dc00*/  ULDC.64 UR4, c[0x0][0x118] ;  /* 0x0000460000047ab9 */ /* 0x000fe40000000a00 */
[----:B------:R-:W2:Y:S02]  /*1dc10*/  LD.E R142, [R132.64+0x38] ;  /* 0x00003804848e7980 */ /* 0x000ea4000c101900 */
[----:B--2---:R-:W-:Y:S04]  /*1dc20*/  LEA R142, -R142, RZ, 0x6 ;  /* 0x000000ff8e8e7211 */ /* 0x004fe800078e31ff */
[----:B------:R-:W-:Y:S02]  /*1dc30*/  SHF.R.S32.HI R136, RZ, 0x1f, R142 ;  /* 0x0000001fff887819 */ /* 0x000fe4000001148e */
.L_x_7449:
[----:B------:R-:W-:Y:S05]  /*1dc40*/  BSYNC B0 ;  /* 0x0000000000007941 */ /* 0x000fea0003800000 */
.L_x_7447:
        /* <DEDUP_REMOVED lines=90> */
.L_x_7446:
[----:B------:R-:W-:Y:S05]  /*1e1f0*/  BSYNC B1 ;  /* 0x0000000000017941 */ /* 0x000fea0003800000 */
.L_x_7445:
[----:B------:R-:W2:Y:S01]  /*1e200*/  S2R R136, SR_TID.X ;  /* 0x0000000000887919 */ /* 0x000ea20000002100 */
[----:B------:R-:W-:Y:S07]  /*1e210*/  ULDC.64 UR4, c[0x0][0x118] ;  /* 0x0000460000047ab9 */ /* 0x000fee0000000a00 */
[----:B------:R3:W4:Y:S01]  /*1e220*/  LD.E R133, [R132.64+0xdc] ;  /* 0x0000dc0484857980 */ /* 0x000722000c101900 */
[----:B--2---:R-:W-:Y:S05]  /*1e230*/  IMAD.SHL.U32 R136, R136, 0x2, RZ ;  /* 0x0000000288887824 */ /* 0x004fea00078e00ff */
[----:B------:R-:W-:Y:S05]  /*1e240*/  LOP3.LUT R136, R136, 0x6, RZ, 0xc0, !PT ;  /* 0x0000000688887812 */ /* 0x000fea00078ec0ff */
[----:B------:R-:W-:Y:S05]  /*1e250*/  IMAD R3, R211, 0x40, R136 ;  /* 0x00000040d3037824 */ /* 0x000fea00078e0288 */
[----:B------:R-:W-:Y:S02]  /*1e260*/  IADD3 R136, R221, -R3, RZ ;  /* 0x80000003dd887210 */ /* 0x000fe40007ffe0ff */
[C---:B-1----:R-:W-:Y:S02]  /*1e270*/  IADD3 R139, R3.reuse, 0x8, RZ ;  /* 0x00000008038b7810 */ /* 0x042fe40007ffe0ff */
[----:B------:R-:W-:Y:S01]  /*1e280*/  IABS R134, R136 ;  /* 0x0000008800867213 */ /* 0x000fe20000000000 */
[----:B------:R-:W-:Y:S01]  /*1e290*/  IMAD.IADD R136, R218, 0x1, -R3 ;  /* 0x00000001da887824 */ /* 0x000fe200078e0a03 */
[C---:B------:R-:W-:Y:S02]  /*1e2a0*/  IADD3 R155, R3.reuse, 0x9, RZ ;  /* 0x00000009039b7810 */ /* 0x040fe40007ffe0ff */
[C---:B------:R-:W-:Y:S02]  /*1e2b0*/  IADD3 R152, R3.reuse, 0x10, RZ ;  /* 0x0000001003987810 */ /* 0x040fe40007ffe0ff */
[----:B------:R-:W-:Y:S01]  /*1e2c0*/  IABS R137, R136 ;  /* 0x0000008800897213 */ /* 0x000fe20000000000 */
[----:B------:R-:W1:Y:S01]  /*1e2d0*/  I2F R134, R134 ;  /* 0x0000008600867306 */ /* 0x000e620000201400 */
[C---:B------:R-:W-:Y:S02]  /*1e2e0*/  IADD3 R136, R3.reuse, 0x1, RZ ;  /* 0x0000000103887810 */ /* 0x040fe40007ffe0ff */
[C---:B------:R-:W-:Y:S02]  /*1e2f0*/  IADD3 R150, R3.reuse, 0x11, RZ ;  /* 0x0000001103967810 */ /* 0x040fe40007ffe0ff */
[----:B------:R-:W-:Y:S01]  /*1e300*/  IADD3 R149, R3, 0x18, RZ ;  /* 0x0000001803957810 */ /* 0x000fe20007ffe0ff */
[----:B------:R-:W-:Y:S01]  /*1e310*/  IMAD.IADD R138, R221, 0x1, -R136 ;  /* 0x00000001dd8a7824 */ /* 0x000fe200078e0a88 */
[C---:B------:R-:W-:Y:S02]  /*1e320*/  IADD3 R147, R3.reuse, 0x19, RZ ;  /* 0x0000001903937810 */ /* 0x040fe40007ffe0ff */
[----:B------:R-:W-:Y:S01]  /*1e330*/  IADD3 R140, R3, 0x20, RZ ;  /* 0x00000020038c7810 */ /* 0x000fe20007ffe0ff */
[----:B------:R-:W2:Y:S01]  /*1e340*/  I2F R137, R137 ;  /* 0x0000008900897306 */ /* 0x000ea20000201400 */
[----:B------:R-:W-:Y:S02]  /*1e350*/  IABS R142, R138 ;  /* 0x0000008a008e7213 */ /* 0x000fe40000000000 */
[C---:B------:R-:W-:Y:S02]  /*1e360*/  IADD3 R138, R221.reuse, -R139, RZ ;  /* 0x8000008bdd8a7210 */ /* 0x040fe40007ffe0ff */
[C---:B------:R-:W-:Y:S02]  /*1e370*/  ISETP.GE.AND P3, PT, R136.reuse, R220, PT ;  /* 0x000000dc8800720c */ /* 0x040fe40003f66270 */
[----:B------:R-:W-:Y:S01]  /*1e380*/  IABS R157, R138 ;  /* 0x0000008a009d7213 */ /* 0x000fe20000000000 */
[----:B------:R-:W-:Y:S01]  /*1e390*/  IMAD.IADD R138, R221, 0x1, -R155 ;  /* 0x00000001dd8a7824 */ /* 0x000fe200078e0a9b */
[C---:B------:R-:W-:Y:S01]  /*1e3a0*/  ISETP.GE.AND P0, PT, R136.reuse, R217, PT ;  /* 0x000000d98800720c */ /* 0x040fe20003f06270 */
[----:B------:R-:W5:Y:S01]  /*1e3b0*/  I2F R142, R142 ;  /* 0x0000008e008e7306 */ /* 0x000f620000201400 */
[C---:B------:R-:W-:Y:S02]  /*1e3c0*/  ISETP.GE.OR P3, PT, R136.reuse, R219, !P3 ;  /* 0x000000db8800720c */ /* 0x040fe40005f66670 */
[----:B------:R-:W-:Y:S01]  /*1e3d0*/  IABS R158, R138 ;  /* 0x0000008a009e7213 */ /* 0x000fe20000000000 */
[----:B-1----:R-:W-:Y:S01]  /*1e3e0*/  FFMA.FTZ R4, -R215, R134, R4 ;  /* 0x00000086d7047223 */ /* 0x002fe20000010104 */
[C---:B------:R-:W-:Y:S02]  /*1e3f0*/  IADD3 R138, R221.reuse, -R152, RZ ;  /* 0x80000098dd8a7210 */ /* 0x040fe40007ffe0ff */
[----:B------:R-:W-:Y:S02]  /*1e400*/  ISETP.GE.OR P0, PT, R136, R216, !P0 ;  /* 0x000000d88800720c */ /* 0x000fe40004706670 */
[----:B------:R-:W-:Y:S01]  /*1e410*/  IABS R153, R138 ;  /* 0x0000008a00997213 */ /* 0x000fe20000000000 */
[----:B------:R-:W-:Y:S01]  /*1e420*/  IMAD.IADD R138, R221, 0x1, -R150 ;  /* 0x00000001dd8a7824 */ /* 0x000fe200078e0a96 */
[C---:B------:R-:W-:Y:S01]  /*1e430*/  ISETP.GE.AND P4, PT, R3.reuse, R220, PT ;  /* 0x000000dc0300720c */ /* 0x040fe20003f86270 */
[----:B------:R-:W1:Y:S01]  /*1e440*/  I2F R157, R157 ;  /* 0x0000009d009d7306 */ /* 0x000e620000201400 */
[----:B------:R-:W-:Y:S01]  /*1e450*/  ISETP.GE.AND P6, PT, R3, R217, PT ;  /* 0x000000d90300720c */ /* 0x000fe20003fc6270 */
[----:B--2---:R-:W-:Y:S01]  /*1e460*/  FFMA.FTZ R6, -R215, R137, R6 ;  /* 0x00000089d7067223 */ /* 0x004fe20000010106 */
[----:B------:R-:W-:Y:S02]  /*1e470*/  IABS R156, R138 ;  /* 0x0000008a009c7213 */ /* 0x000fe40000000000 */
[----:B------:R-:W-:Y:S02]  /*1e480*/  IADD3 R138, R221, -R149, RZ ;  /* 0x80000095dd8a7210 */ /* 0x000fe40007ffe0ff */
[----:B------:R-:W-:Y:S02]  /*1e490*/  ISETP.GE.OR P4, PT, R3, R219, !P4 ;  /* 0x000000db0300720c */ /* 0x000fe40006786670 */
[----:B------:R-:W-:Y:S01]  /*1e4a0*/  IABS R151, R138 ;  /* 0x0000008a00977213 */ /* 0x000fe20000000000 */
[C---:B------:R-:W-:Y:S01]  /*1e4b0*/  IMAD.IADD R138, R218.reuse, 0x1, -R136 ;  /* 0x00000001da8a7824 */ /* 0x040fe200078e0a88 */
[----:B------:R-:W-:Y:S01]  /*1e4c0*/  ISETP.GE.AND P1, PT, R139, R220, PT ;  /* 0x000000dc8b00720c */ /* 0x000fe20003f26270 */
[----:B-----5:R-:W-:Y:S01]  /*1e4d0*/  FFMA.FTZ R5, -R215, R142, R5 ;  /* 0x0000008ed7057223 */ /* 0x020fe20000010105 */
[----:B------:R-:W-:Y:S01]  /*1e4e0*/  ISETP.GE.AND P5, PT, R139, R217, PT ;  /* 0x000000d98b00720c */ /* 0x000fe20003fa6270 */
[----:B------:R-:W2:Y:S01]  /*1e4f0*/  I2F R153, R153 ;  /* 0x0000009900997306 */ /* 0x000ea20000201400 */
[----:B------:R-:W-:Y:S01]  /*1e500*/  IABS R154, R138 ;  /* 0x0000008a009a7213 */ /* 0x000fe20000000000 */
[C---:B------:R-:W-:Y:S01]  /*1e510*/  IMAD.IADD R142, R218.reuse, 0x1, -R150 ;  /* 0x00000001da8e7824 */ /* 0x040fe200078e0a96 */
[----:B------:R-:W-:Y:S02]  /*1e520*/  IADD3 R138, R221, -R147, RZ ;  /* 0x80000093dd8a7210 */ /* 0x000fe40007ffe0ff */
[----:B------:R-:W-:Y:S02]  /*1e530*/  ISETP.GE.OR P6, PT, R3, R216, !P6 ;  /* 0x000000d80300720c */ /* 0x000fe400077c6670 */
[----:B------:R-:W-:Y:S01]  /*1e540*/  IABS R148, R138 ;  /* 0x0000008a00947213 */ /* 0x000fe20000000000 */
[----:B------:R-:W-:Y:S01]  /*1e550*/  IMAD.IADD R138, R218, 0x1, -R139 ;  /* 0x00000001da8a7824 */ /* 0x000fe200078e0a8b */
[C---:B------:R-:W-:Y:S01]  /*1e560*/  ISETP.GE.OR P1, PT, R139.reuse, R219, !P1 ;  /* 0x000000db8b00720c */ /* 0x040fe20004f26670 */
[----:B------:R-:W5:Y:S01]  /*1e570*/  I2F R156, R156 ;  /* 0x0000009c009c7306 */ /* 0x000f620000201400 */
[----:B------:R-:W-:Y:S01]  /*1e580*/  ISETP.GE.OR P5, PT, R139, R216, !P5 ;  /* 0x000000d88b00720c */ /* 0x000fe20006fa6670 */
[----:B-1----:R-:W-:Y:S01]  /*1e590*/  FFMA.FTZ R8, -R215, R157, R8 ;  /* 0x0000009dd7087223 */ /* 0x002fe20000010108 */
[----:B------:R-:W-:Y:S02]  /*1e5a0*/  IABS R143, R138 ;  /* 0x0000008a008f7213 */ /* 0x000fe40000000000 */
[----:B------:R-:W-:Y:S02]  /*1e5b0*/  IADD3 R138, R221, -R140, RZ ;  /* 0x8000008cdd8a7210 */ /* 0x000fe40007ffe0ff */
[----:B------:R-:W-:Y:S02]  /*1e5c0*/  FSEL R139, R4, -INF , !P4 ;  /* 0xff800000048b7808 */ /* 0x000fe40006000000 */
[----:B------:R-:W-:Y:S01]  /*1e5d0*/  IABS R146, R138 ;  /* 0x0000008a00927213 */ /* 0x000fe20000000000 */
[----:B------:R-:W-:Y:S01]  /*1e5e0*/  IMAD.IADD R138, R218, 0x1, -R155 ;  /* 0x00000001da8a7824 */ /* 0x000fe200078e0a9b */
[----:B------:R-:W-:Y:S01]  /*1e5f0*/  FSEL R137, R6, -INF , !P6 ;  /* 0xff80000006897808 */ /* 0x000fe20007000000 */
[----:B------:R-:W1:Y:S01]  /*1e600*/  I2F R148, R148 ;  /* 0x0000009400947306 */ /* 0x000e620000201400 */
[C---:B------:R-:W-:Y:S01]  /*1e610*/  ISETP.GE.AND P6, PT, R152.reuse, R220, PT ;  /* 0x000000dc9800720c */ /* 0x040fe20003fc6270 */
[----:B--2---:R-:W-:Y:S01]  /*1e620*/  FFMA.FTZ R12, -R215, R153, R12 ;  /* 0x00000099d70c7223 */ /* 0x004fe2000001010c */
[----:B------:R-:W-:Y:S02]  /*1e630*/  IABS R144, R138 ;  /* 0x0000008a00907213 */ /* 0x000fe40000000000 */
[----:B------:R-:W-:Y:S02]  /*1e640*/  IADD3 R138, R3, 0x21, RZ ;  /* 0x00000021038a7810 */ /* 0x000fe40007ffe0ff */
[----:B------:R-:W-:Y:S02]  /*1e650*/  FSEL R5, R5, -INF , !P3 ;  /* 0xff80000005057808 */ /* 0x000fe40005800000 */
[----:B------:R-:W-:Y:S01]  /*1e660*/  IADD3 R141, R221, -R138, RZ ;  /* 0x8000008add8d7210 */ /* 0x000fe20007ffe0ff */
[----:B------:R-:W2:Y:S01]  /*1e670*/  I2F R151, R151 ;  /* 0x0000009700977306 */ /* 0x000ea20000201400 */
[----:B------:R-:W-:Y:S01]  /*1e680*/  ISETP.GE.AND P3, PT, R152, R217, PT ;  /* 0x000000d99800720c */ /* 0x000fe20003f66270 */
[C---:B-----5:R-:W-:Y:S01]  /*1e690*/  FFMA.FTZ R13, -R215.reuse, R156, R13 ;  /* 0x0000009cd70d7223 */ /* 0x060fe2000001010d */
[----:B---3--:R-:W-:Y:S01]  /*1e6a0*/  IABS R132, R141 ;  /* 0x0000008d00847213 */ /* 0x008fe20000000000 */
[----:B------:R-:W-:Y:S01]  /*1e6b0*/  IMAD.IADD R141, R218, 0x1, -R152 ;  /* 0x00000001da8d7824 */ /* 0x000fe200078e0a98 */
[C---:B------:R-:W-:Y:S02]  /*1e6c0*/  ISETP.GE.OR P3, PT, R152.reuse, R216, !P3 ;  /* 0x000000d89800720c */ /* 0x040fe40005f66670 */
[-C--:B------:R-:W-:Y:S02]  /*1e6d0*/  ISETP.GE.OR P6, PT, R152, R219.reuse, !P6 ;  /* 0x000000db9800720c */ /* 0x080fe400077c6670 */
[----:B------:R-:W-:Y:S01]  /*1e6e0*/  FSEL R8, R8, -INF , !P1 ;  /* 0xff80000008087808 */ /* 0x000fe20004800000 */
[----:B------:R-:W3:Y:S01]  /*1e6f0*/  I2F R136, R132 ;  /* 0x0000008400887306 */ /* 0x000ee20000201400 */
[----:B------:R-:W-:Y:S02]  /*1e700*/  ISETP.GE.AND P1, PT, R150, R220, PT ;  /* 0x000000dc9600720c */ /* 0x000fe40003f26270 */
[----:B------:R-:W-:Y:S01]  /*1e710*/  FSEL R174, R12, -INF , !P6 ;  /* 0xff8000000cae7808 */ /* 0x000fe20007000000 */
[----:B-1----:R-:W-:Y:S01]  /*1e720*/  FFMA.FTZ R17, -R215, R148, R17 ;  /* 0x00000094d7117223 */ /* 0x002fe20000010111 */
[C---:B------:R-:W-:Y:S02]  /*1e730*/  IADD3 R12, R3.reuse, 0x31, RZ ;  /* 0x00000031030c7810 */ /* 0x040fe40007ffe0ff */
[----:B------:R-:W-:Y:S02]  /*1e740*/  ISETP.GE.OR P1, PT, R150, R219, !P1 ;  /* 0x000000db9600720c */ /* 0x000fe40004f26670 */
[----:B------:R-:W-:Y:S01]  /*1e750*/  IADD3 R134, R3, 0x28, RZ ;  /* 0x0000002803867810 */ /* 0x000fe20007ffe0ff */
[----:B------:R-:W1:Y:S01]  /*1e760*/  I2F R143, R143 ;  /* 0x0000008f008f7306 */ /* 0x000e620000201400 */
[----:B------:R-:W-:Y:S02]  /*1e770*/  FSEL R163, R13, -INF , !P1 ;  /* 0xff8000000da37808 */ /* 0x000fe40004800000 */
[----:B------:R-:W-:Y:S01]  /*1e780*/  ISETP.GE.AND P6, PT, R149, R220, PT ;  /* 0x000000dc9500720c */ /* 0x000fe20003fc6270 */
[----:B--2---:R-:W-:Y:S01]  /*1e790*/  FFMA.FTZ R16, -R215, R151, R16 ;  /* 0x00000097d7107223 */ /* 0x004fe20000010110 */
[----:B------:R-:W-:Y:S02]  /*1e7a0*/  IADD3 R145, R221, -R134, RZ ;  /* 0x80000086dd917210 */ /* 0x000fe40007ffe0ff */
[----:B------:R-:W-:Y:S02]  /*1e7b0*/  ISETP.GE.OR P6, PT, R149, R219, !P6 ;  /* 0x000000db9500720c */ /* 0x000fe400077c6670 */
[----:B------:R-:W-:Y:S01]  /*1e7c0*/  IABS R145, R145 ;  /* 0x0000009100917213 */ /* 0x000fe20000000000 */
[----:B------:R-:W2:Y:S01]  /*1e7d0*/  I2F R146, R146 ;  /* 0x0000009200927306 */ /* 0x000ea20000201400 */
[----:B------:R-:W-:Y:S02]  /*1e7e0*/  FSEL R162, R16, -INF , !P6 ;  /* 0xff80000010a27808 */ /* 0x000fe40007000000 */
[----:B------:R-:W-:Y:S01]  /*1e7f0*/  ISETP.GE.AND P6, PT, R147, R220, PT ;  /* 0x000000dc9300720c */ /* 0x000fe20003fc6270 */
[----:B---3--:R-:W-:Y:S01]  /*1e800*/  FFMA.FTZ R21, -R215, R136, R21 ;  /* 0x00000088d7157223 */ /* 0x008fe20000010115 */
[----:B------:R-:W-:Y:S02]  /*1e810*/  IABS R132, R141 ;  /* 0x0000008d00847213 */ /* 0x000fe40000000000 */
[----:B------:R-:W-:Y:S02]  /*1e820*/  ISETP.GE.OR P6, PT, R147, R219, !P6 ;  /* 0x000000db9300720c */ /* 0x000fe400077c6670 */
[----:B------:R-:W-:Y:S01]  /*1e830*/  IADD3 R6, R3, 0x30, RZ ;  /* 0x0000003003067810 */ /* 0x000fe20007ffe0ff */
[----:B------:R3:W5:Y:S01]  /*1e840*/  I2F R141, R132 ;  /* 0x00000084008d7306 */ /* 0x0007620000201400 */
[----:B------:R-:W-:Y:S02]  /*1e850*/  IABS R142, R142 ;  /* 0x0000008e008e7213 */ /* 0x000fe40000000000 */
[----:B------:R-:W-:Y:S01]  /*1e860*/  IADD3 R157, R221, -R6, RZ ;  /* 0x80000006dd9d7210 */ /* 0x000fe20007ffe0ff */
[----:B-1----:R-:W-:Y:S01]  /*1e870*/  FFMA.FTZ R10, -R215, R143, R10 ;  /* 0x0000008fd70a7223 */ /* 0x002fe2000001010a */
[----:B------:R-:W-:Y:S02]  /*1e880*/  FSEL R143, R17, -INF , !P6 ;  /* 0xff800000118f7808 */ /* 0x000fe40007000000 */
[CC--:B------:R-:W-:Y:S02]  /*1e890*/  ISETP.GE.AND P6, PT, R140.reuse, R220.reuse, PT ;  /* 0x000000dc8c00720c */ /* 0x0c0fe40003fc6270 */
[----:B------:R-:W-:Y:S01]  /*1e8a0*/  IABS R157, R157 ;  /* 0x0000009d009d7213 */ /* 0x000fe20000000000 */
[----:B------:R-:W1:Y:S01]  /*1e8b0*/  I2F R158, R158 ;  /* 0x0000009e009e7306 */ /* 0x000e620000201400 */
[----:B------:R-:W-:Y:S02]  /*1e8c0*/  ISETP.GE.OR P6, PT, R140, R219, !P6 ;  /* 0x000000db8c00720c */ /* 0x000fe400077c6670 */
[----:B------:R-:W-:Y:S01]  /*1e8d0*/  ISETP.GE.AND P2, PT, R155, R220, PT ;  /* 0x000000dc9b00720c */ /* 0x000fe20003f46270 */
[----:B--2---:R-:W-:Y:S01]  /*1e8e0*/  FFMA.FTZ R20, -R215, R146, R20 ;  /* 0x00000092d7147223 */ /* 0x004fe20000010114 */
[C---:B------:R-:W-:Y:S02]  /*1e8f0*/  ISETP.GE.AND P4, PT, R155.reuse, R217, PT ;  /* 0x000000d99b00720c */ /* 0x040fe40003f86270 */
[C---:B------:R-:W-:Y:S02]  /*1e900*/  ISETP.GE.OR P2, PT, R155.reuse, R219, !P2 ;  /* 0x000000db9b00720c */ /* 0x040fe40005746670 */
[----:B------:R-:W-:Y:S01]  /*1e910*/  ISETP.GE.OR P4, PT, R155, R216, !P4 ;  /* 0x000000d89b00720c */ /* 0x000fe20006786670 */
[----:B------:R-:W2:Y:S01]  /*1e920*/  I2F R154, R154 ;  /* 0x0000009a009a7306 */ /* 0x000ea20000201400 */
[----:B------:R-:W-:Y:S01]  /*1e930*/  IMAD.IADD R155, R218, 0x1, -R149 ;  /* 0x00000001da9b7824 */ /* 0x000fe200078e0a95 */
[----:B------:R-:W-:Y:S02]  /*1e940*/  FSEL R10, R10, -INF , !P5 ;  /* 0xff8000000a0a7808 */ /* 0x000fe40006800000 */
[----:B---3--:R-:W-:Y:S01]  /*1e950*/  IADD3 R132, R3, 0x29, RZ ;  /* 0x0000002903847810 */ /* 0x008fe20007ffe0ff */
[----:B-----5:R-:W-:Y:S01]  /*1e960*/  FFMA.FTZ R14, -R215, R141, R14 ;  /* 0x0000008dd70e7223 */ /* 0x020fe2000001010e */
[----:B------:R-:W-:Y:S02]  /*1e970*/  IABS R155, R155 ;  /* 0x0000009b009b7213 */ /* 0x000fe40000000000 */
[----:B------:R-:W-:Y:S02]  /*1e980*/  IADD3 R4, R221, -R132, RZ ;  /* 0x80000084dd047210 */ /* 0x000fe40007ffe0ff */
[----:B------:R-:W3:Y:S01]  /*1e990*/  I2F R145, R145 ;  /* 0x0000009100917306 */ /* 0x000ee20000201400 */
[----:B------:R-:W-:Y:S02]  /*1e9a0*/  FSEL R161, R14, -INF , !P3 ;  /* 0xff8000000ea17808 */ /* 0x000fe40005800000 */
[----:B------:R-:W-:Y:S01]  /*1e9b0*/  IABS R4, R4 ;  /* 0x0000000400047213 */ /* 0x000fe20000000000 */
[----:B-1----:R-:W-:Y:S01]  /*1e9c0*/  FFMA.FTZ R9, -R215, R158, R9 ;  /* 0x0000009ed7097223 */ /* 0x002fe20000010109 */
[----:B------:R-:W-:Y:S02]  /*1e9d0*/  FSEL R158, R20, -INF , !P6 ;  /* 0xff800000149e7808 */ /* 0x000fe40007000000 */
[C---:B------:R-:W-:Y:S02]  /*1e9e0*/  ISETP.GE.AND P6, PT, R138.reuse, R220, PT ;  /* 0x000000dc8a00720c */ /* 0x040fe40003fc6270 */
[----:B------:R-:W-:Y:S01]  /*1e9f0*/  FSEL R9, R9, -INF , !P2 ;  /* 0xff80000009097808 */ /* 0x000fe20005000000 */
[----:B------:R1:W5:Y:S01]  /*1ea00*/  I2F R152, R4 ;  /* 0x0000000400987306 */ /* 0x0003620000201400 */
[----:B------:R-:W-:Y:S02]  /*1ea10*/  ISETP.GE.OR P6, PT, R138, R219, !P6 ;  /* 0x000000db8a00720c */ /* 0x000fe400077c6670 */
[-C--:B------:R-:W-:Y:S01]  /*1ea20*/  ISETP.GE.AND P2, PT, R150, R217.reuse, PT ;  /* 0x000000d99600720c */ /* 0x080fe20003f46270 */
[----:B--2---:R-:W-:Y:S01]  /*1ea30*/  FFMA.FTZ R7, -R215, R154, R7 ;  /* 0x0000009ad7077223 */ /* 0x004fe20000010107 */
[----:B------:R-:W-:Y:S02]  /*1ea40*/  FSEL R160, R21, -INF , !P6 ;  /* 0xff80000015a07808 */ /* 0x000fe40007000000 */
[----:B------:R-:W-:Y:S02]  /*1ea50*/  ISETP.GE.AND P6, PT, R134, R220, PT ;  /* 0x000000dc8600720c */ /* 0x000fe40003fc6270 */
[----:B------:R-:W-:Y:S01]  /*1ea60*/  FSEL R7, R7, -INF , !P0 ;  /* 0xff80000007077808 */ /* 0x000fe20004000000 */
[----:B------:R-:W2:Y:S01]  /*1ea70*/  I2F R142, R142 ;  /* 0x0000008e008e7306 */ /* 0x000ea20000201400 */
[----:B------:R-:W-:Y:S02]  /*1ea80*/  ISETP.GE.AND P0, PT, R147, R217, PT ;  /* 0x000000d99300720c */ /* 0x000fe40003f06270 */
[-C--:B------:R-:W-:Y:S01]  /*1ea90*/  ISETP.GE.OR P2, PT, R150, R216.reuse, !P2 ;  /* 0x000000d89600720c */ /* 0x080fe20005746670 */
[----:B---3--:R-:W-:Y:S01]  /*1eaa0*/  FFMA.FTZ R24, -R215, R145, R24 ;  /* 0x00000091d7187223 */ /* 0x008fe20000010118 */
[----:B------:R-:W-:Y:S02]  /*1eab0*/  ISETP.GE.OR P0, PT, R147, R216, !P0 ;  /* 0x000000d89300720c */ /* 0x000fe40004706670 */
[C---:B------:R-:W-:Y:S02]  /*1eac0*/  ISETP.GE.OR P6, PT, R134.reuse, R219, !P6 ;  /* 0x000000db8600720c */ /* 0x040fe400077c6670 */
[----:B------:R-:W-:Y:S01]  /*1ead0*/  ISETP.GE.AND P3, PT, R134, R217, PT ;  /* 0x000000d98600720c */ /* 0x000fe20003f66270 */
[----:B------:R-:W3:Y:S01]  /*1eae0*/  I2F R151, R157 ;  /* 0x0000009d00977306 */ /* 0x000ee20000201400 */
[----:B------:R-:W-:Y:S02]  /*1eaf0*/  FSEL R159, R24, -INF , !P6 ;  /* 0xff800000189f7808 */ /* 0x000fe40007000000 */
[----:B------:R-:W-:Y:S01]  /*1eb00*/  ISETP.GE.AND P6, PT, R132, R220, PT ;  /* 0x000000dc8400720c */ /* 0x000fe20003fc6270 */
[C---:B-1----:R-:W-:Y:S01]  /*1eb10*/  IMAD.IADD R4, R218.reuse, 0x1, -R147 ;  /* 0x00000001da047824 */ /* 0x042fe200078e0a93 */
[----:B------:R-:W-:Y:S01]  /*1eb20*/  IADD3 R147, R218, -R140, RZ ;  /* 0x8000008cda937210 */ /* 0x000fe20007ffe0ff */
[----:B-----5:R-:W-:Y:S01]  /*1eb30*/  FFMA.FTZ R25, -R215, R152, R25 ;  /* 0x00000098d7197223 */ /* 0x020fe20000010119 */
[----:B------:R-:W-:Y:S02]  /*1eb40*/  ISETP.GE.OR P3, PT, R134, R216, !P3 ;  /* 0x000000d88600720c */ /* 0x000fe40005f66670 */
[----:B------:R-:W-:Y:S01]  /*1eb50*/  IABS R4, R4 ;  /* 0x0000000400047213 */ /* 0x000fe20000000000 */
[----:B------:R-:W1:Y:S01]  /*1eb60*/  I2F R150, R155 ;  /* 0x0000009b00967306 */ /* 0x000e620000201400 */
[----:B------:R-:W-:Y:S02]  /*1eb70*/  ISETP.GE.OR P6, PT, R132, R219, !P6 ;  /* 0x000000db8400720c */ /* 0x000fe400077c6670 */
[----:B------:R-:W-:Y:S01]  /*1eb80*/  MOV R13, R4 ;  /* 0x00000004000d7202 */ /* 0x000fe20000000f00 */
[----:B------:R-:W-:Y:S01]  /*1eb90*/  IMAD.IADD R4, R221, 0x1, -R12 ;  /* 0x00000001dd047824 */ /* 0x000fe200078e0a0c */
[C---:B------:R-:W-:Y:S01]  /*1eba0*/  IADD3 R134, R218.reuse, -R134, RZ ;  /* 0x80000086da867210 */ /* 0x040fe20007ffe0ff */
[----:B--2---:R-:W-:Y:S01]  /*1ebb0*/  FFMA.FTZ R15, -R215, R142, R15 ;  /* 0x0000008ed70f7223 */ /* 0x004fe2000001010f */
[----:B------:R-:W-:Y:S02]  /*1ebc0*/  IADD3 R20, R218, -R138, RZ ;  /* 0x8000008ada147210 */ /* 0x000fe40007ffe0ff */
[----:B------:R-:W-:Y:S01]  /*1ebd0*/  IABS R4, R4 ;  /* 0x0000000400047213 */ /* 0x000fe20000000000 */
[----:B------:R-:W2:Y:S01]  /*1ebe0*/  I2F R16, R13 ;  /* 0x0000000d00107306 */ /* 0x000ea20000201400 */
[----:B------:R-:W-:Y:S02]  /*1ebf0*/  FSEL R142, R15, -INF , !P2 ;  /* 0xff8000000f8e7808 */ /* 0x000fe40005000000 */
[----:B------:R-:W-:Y:S01]  /*1ec00*/  IABS R134, R134 ;  /* 0x0000008600867213 */ /* 0x000fe20000000000 */
[----:B---3--:R-:W-:Y:S01]  /*1ec10*/  FFMA.FTZ R28, -R215, R151, R28 ;  /* 0x00000097d71c7223 */ /* 0x008fe2000001011c */
[----:B------:R-:W-:Y:S02]  /*1ec20*/  FSEL R157, R25, -INF , !P6 ;  /* 0xff800000199d7808 */ /* 0x000fe40007000000 */
[----:B------:R-:W-:Y:S02]  /*1ec30*/  ISETP.GE.AND P6, PT, R6, R220, PT ;  /* 0x000000dc0600720c */ /* 0x000fe40003fc6270 */
[----:B------:R-:W-:Y:S01]  /*1ec40*/  IABS R20, R20 ;  /* 0x0000001400147213 */ /* 0x000fe20000000000 */
[----:B------:R-:W3:Y:S01]  /*1ec50*/  I2F R148, R4 ;  /* 0x0000000400947306 */ /* 0x000ee20000201400 */
[----:B------:R-:W-:Y:S02]  /*1ec60*/  ISETP.GE.AND P5, PT, R140, R217, PT ;  /* 0x000000d98c00720c */ /* 0x000fe40003fa6270 */
[----:B------:R-:W-:Y:S01]  /*1ec70*/  ISETP.GE.OR P6, PT, R6, R219, !P6 ;  /* 0x000000db0600720c */ /* 0x000fe200077c6670 */
[----:B-1----:R-:W-:Y:S01]  /*1ec80*/  FFMA.FTZ R18, -R215, R150, R18 ;  /* 0x00000096d7127223 */ /* 0x002fe20000010112 */
[-C--:B------:R-:W-:Y:S02]  /*1ec90*/  ISETP.GE.AND P2, PT, R132, R217.reuse, PT ;  /* 0x000000d98400720c */ /* 0x080fe40003f46270 */
[----:B------:R-:W-:Y:S02]  /*1eca0*/  FSEL R152, R28, -INF , !P6 ;  /* 0xff8000001c987808 */ /* 0x000fe40007000000 */
[----:B------:R-:W-:Y:S01]  /*1ecb0*/  ISETP.GE.AND P1, PT, R149, R217, PT ;  /* 0x000000d99500720c */ /* 0x000fe20003f26270 */
[----:B------:R-:W1:Y:S01]  /*1ecc0*/  I2F R144, R144 ;  /* 0x0000009000907306 */ /* 0x000e620000201400 */
[----:B------:R-:W-:Y:S02]  /*1ecd0*/  ISETP.GE.OR P5, PT, R140, R216, !P5 ;  /* 0x000000d88c00720c */ /* 0x000fe40006fa6670 */
[C---:B------:R-:W-:Y:S01]  /*1ece0*/  ISETP.GE.AND P6, PT, R12.reuse, R220, PT ;  /* 0x000000dc0c00720c */ /* 0x040fe20003fc6270 */
[----:B--2---:R-:W-:Y:S01]  /*1ecf0*/  FFMA.FTZ R19, -R215, R16, R19 ;  /* 0x00000010d7137223 */ /* 0x004fe20000010113 */
[----:B------:R-:W-:Y:S02]  /*1ed00*/  IABS R13, R147 ;  /* 0x00000093000d7213 */ /* 0x000fe40000000000 */
[----:B------:R-:W-:Y:S02]  /*1ed10*/  FMNMX.FTZ R16, R139, R2, !PT ;  /* 0x000000028b107209 */ /* 0x000fe40007810000 */
[----:B------:R-:W-:Y:S01]  /*1ed20*/  FSEL R140, R19, -INF , !P0 ;  /* 0xff800000138c7808 */ /* 0x000fe20004000000 */
[----:B------:R-:W2:Y:S01]  /*1ed30*/  I2F R14, R134 ;  /* 0x00000086000e7306 */ /* 0x000ea20000201400 */
[----:B------:R-:W-:Y:S02]  /*1ed40*/  FMNMX.FTZ R15, R5, R16, !PT ;  /* 0x00000010050f7209 */ /* 0x000fe40007810000 */
[----:B------:R-:W-:Y:S01]  /*1ed50*/  ISETP.GE.AND P0, PT, R12, R217, PT ;  /* 0x000000d90c00720c */ /* 0x000fe20003f06270 */
[----:B---3--:R-:W-:Y:S01]  /*1ed60*/  FFMA.FTZ R29, -R215, R148, R29 ;  /* 0x00000094d71d7223 */ /* 0x008fe2000001011d */
[----:B------:R-:W-:Y:S02]  /*1ed70*/  IADD3 R4, R3, 0x38, RZ ;  /* 0x0000003803047810 */ /* 0x000fe40007ffe0ff */
[----:B------:R-:W-:Y:S02]  /*1ed80*/  FMNMX.FTZ R16, R8, R15, !PT ;  /* 0x0000000f08107209 */ /* 0x000fe40007810000 */
[----:B------:R-:W-:Y:S01]  /*1ed90*/  ISETP.GE.OR P2, PT, R132, R216, !P2 ;  /* 0x000000d88400720c */ /* 0x000fe20005746670 */
[----:B------:R-:W-:Y:S01]  /*1eda0*/  IMAD.IADD R17, R221, 0x1, -R4 ;  /* 0x00000001dd117824 */ /* 0x000fe200078e0a04 */
[----:B------:R-:W3:Y:S01]  /*1edb0*/  I2F R13, R13 ;  /* 0x0000000d000d7306 */ /* 0x000ee20000201400 */
[----:B------:R-:W-:Y:S01]  /*1edc0*/  FMNMX.FTZ R15, R9, R16, !PT ;  /* 0x00000010090f7209 */ /* 0x000fe20007810000 */
[----:B------:R-:W-:Y:S01]  /*1edd0*/  IMAD.IADD R132, R218, 0x1, -R132 ;  /* 0x00000001da847824 */ /* 0x000fe200078e0a84 */
[----:B------:R-:W-:Y:S01]  /*1ede0*/  ISETP.GE.OR P1, PT, R149, R216, !P1 ;  /* 0x000000d89500720c */ /* 0x000fe20004f26670 */
[C---:B-1----:R-:W-:Y:S01]  /*1edf0*/  FFMA.FTZ R11, -R215.reuse, R144, R11 ;  /* 0x00000090d70b7223 */ /* 0x042fe2000001010b */
[----:B------:R-:W-:Y:S02]  /*1ee00*/  IABS R17, R17 ;  /* 0x0000001100117213 */ /* 0x000fe40000000000 */
[C---:B------:R-:W-:Y:S02]  /*1ee10*/  ISETP.GE.OR P6, PT, R12.reuse, R219, !P6 ;  /* 0x000000db0c00720c */ /* 0x040fe400077c6670 */
[----:B------:R-:W-:Y:S01]  /*1ee20*/  ISETP.GE.OR P0, PT, R12, R216, !P0 ;  /* 0x000000d80c00720c */ /* 0x000fe20004706670 */
[----:B------:R-:W1:Y:S01]  /*1ee30*/  I2F R20, R20 ;  /* 0x0000001400147306 */ /* 0x000e620000201400 */
[----:B------:R-:W-:Y:S02]  /*1ee40*/  IADD3 R16, R218, -R12, RZ ;  /* 0x8000000cda107210 */ /* 0x000fe40007ffe0ff */
[----:B------:R-:W-:Y:S01]  /*1ee50*/  FMNMX.FTZ R12, R174, R15, !PT ;  /* 0x0000000fae0c7209 */ /* 0x000fe20007810000 */
[----:B--2---:R-:W-:Y:S01]  /*1ee60*/  FFMA.FTZ R26, -R215, R14, R26 ;  /* 0x0000000ed71a7223 */ /* 0x004fe2000001011a */
[----:B------:R-:W-:Y:S01]  /*1ee70*/  IADD3 R3, R3, 0x39, RZ ;  /* 0x0000003903037810 */ /* 0x000fe20007ffe0ff */
[----:B------:R-:W-:Y:S01]  /*1ee80*/  IMAD.IADD R14, R218, 0x1, -R4 ;  /* 0x00000001da0e7824 */ /* 0x000fe200078e0a04 */
[----:B------:R-:W-:Y:S02]  /*1ee90*/  FSEL R141, R18, -INF , !P1 ;  /* 0xff800000128d7808 */ /* 0x000fe40004800000 */
[----:B------:R-:W-:Y:S01]  /*1eea0*/  FMNMX.FTZ R15, R163, R12, !PT ;  /* 0x0000000ca30f7209 */ /* 0x000fe20007810000 */
[----:B------:R-:W2:Y:S01]  /*1eeb0*/  I2F R17, R17 ;  /* 0x0000001100117306 */ /* 0x000ea20000201400 */
[----:B------:R-:W-:Y:S01]  /*1eec0*/  IABS R132, R132 ;  /* 0x0000008400847213 */ /* 0x000fe20000000000 */
[----:B------:R-:W-:Y:S01]  /*1eed0*/  IMAD.IADD R136, R221, 0x1, -R3 ;  /* 0x00000001dd887824 */ /* 0x000fe200078e0a03 */
[----:B------:R-:W-:Y:S01]  /*1eee0*/  FMNMX.FTZ R18, R137, R0, !PT ;  /* 0x0000000089127209 */ /* 0x000fe20007810000 */
[----:B---3--:R-:W-:Y:S01]  /*1eef0*/  FFMA.FTZ R22, -R215, R13, R22 ;  /* 0x0000000dd7167223 */ /* 0x008fe20000010116 */
[----:B------:R-:W-:Y:S02]  /*1ef00*/  ISETP.GE.AND P1, PT, R6, R217, PT ;  /* 0x000000d90600720c */ /* 0x000fe40003f26270 */
[----:B------:R-:W-:Y:S02]  /*1ef10*/  FMNMX.FTZ R12, R162, R15, !PT ;  /* 0x0000000fa20c7209 */ /* 0x000fe40007810000 */
[----:B------:R-:W-:Y:S02]  /*1ef20*/  ISETP.GE.OR P1, PT, R6, R216, !P1 ;  /* 0x000000d80600720c */ /* 0x000fe40004f26670 */
[----:B------:R-:W-:Y:S01]  /*1ef30*/  IADD3 R13, R218, -R6, RZ ;  /* 0x80000006da0d7210 */ /* 0x000fe20007ffe0ff */
[----:B------:R-:W-:Y:S01]  /*1ef40*/  IMAD.MOV.U32 R6, RZ, RZ, R132 ;  /* 0x000000ffff067224 */ /* 0x000fe200078e0084 */
[----:B------:R-:W-:Y:S01]  /*1ef50*/  FMNMX.FTZ R15, R143, R12, !PT ;  /* 0x0000000c8f0f7209 */ /* 0x000fe20007810000 */
[----:B-1----:R-:W-:Y:S01]  /*1ef60*/  FFMA.FTZ R23, -R215, R20, R23 ;  /* 0x00000014d7177223 */ /* 0x002fe20000010117 */
[----:B------:R-:W-:Y:S02]  /*1ef70*/  FSEL R11, R11, -INF , !P4 ;  /* 0xff8000000b0b7808 */ /* 0x000fe40006000000 */
[----:B------:R-:W-:Y:S01]  /*1ef80*/  IABS R13, R13 ;  /* 0x0000000d000d7213 */ /* 0x000fe20000000000 */
[----:B------:R-:W1:Y:S01]  /*1ef90*/  I2F R6, R6 ;  /* 0x0000000600067306 */ /* 0x000e620000201400 */
[----:B------:R-:W-:Y:S02]  /*1efa0*/  IABS R136, R136 ;  /* 0x0000008800887213 */ /* 0x000fe40000000000 */
[----:B------:R-:W-:Y:S02]  /*1efb0*/  FMNMX.FTZ R15, R158, R15, !PT ;  /* 0x0000000f9e0f7209 */ /* 0x000fe40007810000 */
[----:B------:R-:W-:Y:S01]  /*1efc0*/  IABS R16, R16 ;  /* 0x0000001000107213 */ /* 0x000fe20000000000 */
[----:B--2---:R-:W-:Y:S01]  /*1efd0*/  FFMA.FTZ R32, -R215, R17, R32 ;  /* 0x00000011d7207223 */ /* 0x004fe20000010120 */
[----:B------:R-:W-:Y:S02]  /*1efe0*/  FMNMX.FTZ R17, R7, R18, !PT ;  /* 0x0000001207117209 */ /* 0x000fe40007810000 */
[----:B------:R-:W-:Y:S01]  /*1eff0*/  FMNMX.FTZ R20, R160, R15, !PT ;  /* 0x0000000fa0147209 */ /* 0x000fe20007810000 */
[----:B------:R-:W2:Y:S01]  /*1f000*/  I2F R13, R13 ;  /* 0x0000000d000d7306 */ /* 0x000ea20000201400 */
[----:B------:R-:W-:Y:S02]  /*1f010*/  FMNMX.FTZ R18, R10, R17, !PT ;  /* 0x000000110a127209 */ /* 0x000fe40007810000 */
[----:B------:R-:W-:Y:S02]  /*1f020*/  IABS R14, R14 ;  /* 0x0000000e000e7213 */ /* 0x000fe40000000000 */
[----:B------:R-:W-:Y:S02]  /*1f030*/  FMNMX.FTZ R18, R11, R18, !PT ;  /* 0x000000120b127209 */ /* 0x000fe40007810000 */
[----:B------:R-:W-:Y:S02]  /*1f040*/  IADD3 R12, R218, -R3, RZ ;  /* 0x80000003da0c7210 */ /* 0x000fe40007ffe0ff */
[----:B------:R-:W-:Y:S01]  /*1f050*/  FMNMX.FTZ R15, R161, R18, !PT ;  /* 0x00000012a10f7209 */ /* 0x000fe20007810000 */
[----:B------:R-:W3:Y:S01]  /*1f060*/  I2F R136, R136 ;  /* 0x0000008800887306 */ /* 0x000ee20000201400 */
[----:B------:R-:W-:Y:S02]  /*1f070*/  IABS R12, R12 ;  /* 0x0000000c000c7213 */ /* 0x000fe40000000000 */
[----:B------:R-:W-:Y:S01]  /*1f080*/  FMNMX.FTZ R18, R142, R15, !PT ;  /* 0x0000000f8e127209 */ /* 0x000fe20007810000 */
[----:B-1----:R-:W-:Y:S01]  /*1f090*/  FFMA.FTZ R27, -R215, R6, R27 ;  /* 0x00000006d71b7223 */ /* 0x002fe2000001011b */
[----:B------:R-:W-:Y:S02]  /*1f0a0*/  ISETP.GE.AND P4, PT, R138, R217, PT ;  /* 0x000000d98a00720c */ /* 0x000fe40003f86270 */
[----:B------:R-:W-:Y:S02]  /*1f0b0*/  FMNMX.FTZ R15, R141, R18, !PT ;  /* 0x000000128d0f7209 */ /* 0x000fe40007810000 */
        /* <DEDUP_REMOVED lines=12> */
[----:B------:R-:W-:Y:S02]  /*1f180*/  ISETP.GE.AND P6, PT, R4, R220, PT ;  /* 0x000000dc0400720c */ /* 0x000fe40003fc6270 */
[----:B------:R-:W-:Y:S02]  /*1f190*/  FMNMX.FTZ R18, R152, R17, !PT ;  /* 0x0000001198127209 */ /* 0x000fe40007810000 */
[----:B------:R-:W-:Y:S01]  /*1f1a0*/  FSEL R154, R26, -INF , !P3 ;  /* 0xff8000001a9a7808 */ /* 0x000fe20005800000 */
[----:B------:R-:W3:Y:S01]  /*1f1b0*/  I2F R12, R12 ;  /* 0x0000000c000c7306 */ /* 0x000ee20000201400 */
[----:B------:R-:W-:Y:S02]  /*1f1c0*/  FMNMX.FTZ R19, R155, R20, !PT ;  /* 0x000000149b137209 */ /* 0x000fe40007810000 */
[----:B------:R-:W-:Y:S01]  /*1f1d0*/  ISETP.GE.AND P5, PT, R3, R220, PT ;  /* 0x000000dc0300720c */ /* 0x000fe20003fa6270 */
[----:B-1----:R-:W-:Y:S01]  /*1f1e0*/  FFMA.FTZ R31, -R215, R16, R31 ;  /* 0x00000010d71f7223 */ /* 0x002fe2000001011f */
[----:B------:R-:W-:Y:S01]  /*1f1f0*/  ISETP.GE.OR P6, PT, R4, R219, !P6 ;  /* 0x000000db0400720c */ /* 0x000fe200077c6670 */
[----:B------:R-:W-:Y:S01]  /*1f200*/  LDSM.16.MT88.4 R20, [R196+0xc000] ;  /* 0x00c00000c414783b */ /* 0x000fe20000004200 */
[----:B------:R-:W-:Y:S02]  /*1f210*/  FMNMX.FTZ R18, R151, R18, !PT ;  /* 0x0000001297127209 */ /* 0x000fe40007810000 */
[----:B------:R-:W-:Y:S02]  /*1f220*/  FSEL R149, R32, -INF , !P6 ;  /* 0xff80000020957808 */ /* 0x000fe40007000000 */
        /* <DEDUP_REMOVED lines=398> */
.L_x_7441:
        /* <DEDUP_REMOVED lines=11> */
.L_x_7469:
[----:B--23--:R-:W-:Y:S01]  /*20bc0*/  FADD.FTZ R225, R10, R225 ;  /* 0x000000e10ae17221 */ /* 0x00cfe20000010000 */
[----:B------:R-:W-:Y:S05]  /*20bd0*/  BRA.DIV ~URZ, `(.L_x_7452) ;  /* 0x000019327f007947 */ /* 0x000fea000b800000 */
[----:B------:R-:W2:Y:S04]  /*20be0*/  SHFL.BFLY PT, R6, R223, 0x2, 0x1f ;  /* 0x0c401f00df067f89 */ /* 0x000ea800000e0000 */
[----:B------:R-:W3:Y:S01]  /*20bf0*/  SHFL.BFLY PT, R2, R225, 0x1, 0x1f ;  /* 0x0c201f00e1027f89 */ /* 0x000ee200000e0000 */
[----:B--2---:R-:W-:Y:S02]  /*20c00*/  FADD.FTZ R11, R6, R223 ;  /* 0x000000df060b7221 */ /* 0x004fe40000010000 */
[----:B---3--:R-:W-:-:S03]  /*20c10*/  FADD.FTZ R2, R225, R2 ;  /* 0x00000002e1027221 */ /* 0x008fc60000010000 */
[----:B------:R2:W3:Y:S04]  /*20c20*/  SHFL.BFLY PT, R10, R11, 0x1, 0x1f ;  /* 0x0c201f000b0a7f89 */ /* 0x0004e800000e0000 */
.L_x_7470:
        /* <DEDUP_REMOVED lines=195> */
[----:B----4-:R-:W-:Y:S01]  /*21860*/  LEA.HI R17, R112, R112, RZ, 0x1 ;  /* 0x0000007070117211 */ /* 0x010fe200078f08ff */
[----:B------:R-:W-:Y:S01]  /*21870*/  @P4 MUFU.LG2 R2, R2 ;  /* 0x0000000200024308 */ /* 0x000fe20000000c00 */
[----:B------:R-:W-:Y:S01]  /*21880*/  LOP3.LUT R12, R12, 0xffffffe0, RZ, 0xc0, !PT ;  /* 0xffffffe00c0c7812 */ /* 0x000fe200078ec0ff */
[----:B------:R-:W-:Y:S01]  /*21890*/  BSSY B0, `(.L_x_7453) ;  /* 0x000004d000007945 */ /* 0x000fe20003800000 */
[C---:B-1----:R-:W-:Y:S02]  /*218a0*/  SHF.L.U32 R19, R17.reuse, 0x2, RZ ;  /* 0x0000000211137819 */ /* 0x042fe400000006ff */
[----:B------:R-:W-:Y:S02]  /*218b0*/  IADD3 R12, -R12, R9, RZ ;  /* 0x000000090c0c7210 */ /* 0x000fe40007ffe1ff */
[----:B------:R-:W-:Y:S01]  /*218c0*/  LOP3.LUT R17, R17, 0xffffffe, RZ, 0xc0, !PT ;  /* 0x0ffffffe11117812 */ /* 0x000fe200078ec0ff */
[----:B------:R-:W1:Y:S01]  /*218d0*/  @P3 MUFU.LG2 R6, R6 ;  /* 0x0000000600063308 */ /* 0x000e620000000c00 */
        /* <DEDUP_REMOVED lines=8> */
[----:B-1----:R-:W-:Y:S01]  /*21960*/  @P3 FMUL.FTZ R6, R6, 0.69314718246459960938 ;  /* 0x3f31721806063820 */ /* 0x002fe20000410000 */
        /* <DEDUP_REMOVED lines=13> */
[----:B------:R-:W-:Y:S02]  /*21a40*/  IADD3 R114, R11, -R114, RZ ;  /* 0x800000720b727210 */ /* 0x000fe40007ffe0ff */
[----:B------:R-:W-:Y:S02]  /*21a50*/  SHF.L.U32 R120, R112, 0x2, RZ ;  /* 0x0000000270787819 */ /* 0x000fe400000006ff */
[----:B------:R-:W-:Y:S02]  /*21a60*/  MOV R9, 0xff800000 ;  /* 0xff80000000097802 */ /* 0x000fe40000000f00 */
[----:B------:R-:W-:Y:S01]  /*21a70*/  MOV R11, 0xff800000 ;  /* 0xff800000000b7802 */ /* 0x000fe20000000f00 */
[----:B-----5:R-:W-:Y:S01]  /*21a80*/  @P3 FFMA.FTZ R11, R3, R0, R6 ;  /* 0x00000000030b3223 */ /* 0x020fe20000010006 */
[----:B------:R-:W-:Y:S01]  /*21a90*/  SHF.R.S32.HI R121, RZ, 0x1f, R120 ;  /* 0x0000001fff797819 */ /* 0x000fe20000011478 */
[----:B------:R-:W1:Y:S04]  /*21aa0*/  LDS.128 R108, [R115.X4] ;  /* 0x00000000736c7984 */ /* 0x000e680000004c00 */
        /* <DEDUP_REMOVED lines=26> */
[----:B------:R-:W-:Y:S02]  /*21c50*/  IMAD R14, R14, R113, R210 ;  /* 0x000000710e0e7224 */ /* 0x000fe400078e02d2 */
[----:B------:R-:W-:Y:S02]  /*21c60*/  @P4 FMUL.FTZ R113, R2, 0.69314718246459960938 ;  /* 0x3f31721802714820 */ /* 0x000fe40000410000 */
[----:B------:R-:W-:Y:S02]  /*21c70*/  IMAD R14, R15, R14, R7 ;  /* 0x0000000e0f0e7224 */ /* 0x000fe400078e0207 */
[----:B------:R-:W-:Y:S01]  /*21c80*/  @P4 FFMA.FTZ R9, R132, R0, R113 ;  /* 0x0000000084094223 */ /* 0x000fe20000010071 */
[----:B------:R-:W-:Y:S05]  /*21c90*/  @P0 BRA `(.L_x_7454) ;  /* 0x000000c000000947 */ /* 0x000fea0003800000 */
[----:B-1--4-:R-:W-:Y:S01]  /*21ca0*/  IMAD R3, R205, -0x40, R208 ;  /* 0xffffffc0cd037824 */ /* 0x012fe200078e02d0 */
[----:B------:R-:W-:Y:S01]  /*21cb0*/  IADD3 R2, R114, 0x8, RZ ;  /* 0x0000000872027810 */ /* 0x000fe20007ffe0ff */
[----:B------:R-:W-:Y:S01]  /*21cc0*/  ULDC.64 UR4, c[0x0][0x118] ;  /* 0x0000460000047ab9 */ /* 0x000fe20000000a00 */
[----:B------:R-:W-:-:S02]  /*21cd0*/  SHF.R.S32.HI R7, RZ, 0x1f, R14 ;  /* 0x0000001fff077819 */ /* 0x000fc4000001140e */
[----:B------:R-:W-:Y:S02]  /*21ce0*/  IADD3 R0, P0, R14, R114, RZ ;  /* 0x000000720e007210 */ /* 0x000fe40007f1e0ff */
[-C--:B------:R-:W-:Y:S02]  /*21cf0*/  ISETP.GE.AND P2, PT, R114, R3.reuse, PT ;  /* 0x000000037200720c */ /* 0x080fe40003f46270 */
[----:B------:R-:W-:Y:S02]  /*21d00*/  ISETP.GE.AND P1, PT, R2, R3, PT ;  /* 0x000000030200720c */ /* 0x000fe40003f26270 */
[----:B------:R-:W-:Y:S02]  /*21d10*/  LEA.HI.X.SX32 R7, R114, R7, 0x1, P0 ;  /* 0x0000000772077211 */ /* 0x000fe400000f0eff */
[----:B------:R-:W-:-:S04]  /*21d20*/  LEA R2, P0, R0, R118, 0x2 ;  /* 0x0000007600027211 */ /* 0x000fc800078010ff */
[----:B------:R-:W-:-:S05]  /*21d30*/  LEA.HI.X R3, R0, R119, R7, 0x2, P0 ;  /* 0x0000007700037211 */ /* 0x000fca00000f1407 */
[----:B------:R1:W-:Y:S04]  /*21d40*/  @!P2 ST.E [R2.64], R9 ;  /* 0x000000090200a985 */ /* 0x0003e8000c101904 */
[----:B------:R1:W-:Y:S02]  /*21d50*/  @!P1 ST.E [R2.64+0x20], R11 ;  /* 0x0000200b02009985 */ /* 0x0003e4000c101904 */
.L_x_7454:
[----:B-1--4-:R-:W-:Y:S05]  /*21d60*/  BSYNC B0 ;  /* 0x0000000000007941 */ /* 0x012fea0003800000 */
.L_x_7453:
        /* <DEDUP_REMOVED lines=22> */
.L_x_7456:
[----:B------:R-:W-:Y:S05]  /*21ed0*/  BSYNC B0 ;  /* 0x0000000000007941 */ /* 0x000fea0003800000 */
.L_x_7455:
        /* <DEDUP_REMOVED lines=12> */
.L_x_7458:
[----:B------:R-:W-:Y:S05]  /*21fa0*/  BSYNC B0 ;  /* 0x0000000000007941 */ /* 0x000fea0003800000 */
.L_x_7457:
        /* <DEDUP_REMOVED lines=12> */
.L_x_7460:
[----:B------:R-:W-:Y:S05]  /*22070*/  BSYNC B0 ;  /* 0x0000000000007941 */ /* 0x000fea0003800000 */
.L_x_7459:
        /* <DEDUP_REMOVED lines=12> */
.L_x_7462:
[----:B------:R-:W-:Y:S05]  /*22140*/  BSYNC B0 ;  /* 0x0000000000007941 */ /* 0x000fea0003800000 */
.L_x_7461:
        /* <DEDUP_REMOVED lines=12> */
.L_x_7464:
[----:B------:R-:W-:Y:S05]  /*22210*/  BSYNC B0 ;  /* 0x0000000000007941 */ /* 0x000fea0003800000 */
.L_x_7463:
        /* <DEDUP_REMOVED lines=12> */
.L_x_7466:
[----:B------:R-:W-:Y:S05]  /*222e0*/  BSYNC B0 ;  /* 0x0000000000007941 */ /* 0x000fea0003800000 */
.L_x_7465:
        /* <DEDUP_REMOVED lines=12> */
.L_x_7468:
[----:B------:R-:W-:Y:S05]  /*223b0*/  BSYNC B0 ;  /* 0x0000000000007941 */ /* 0x000fea0003800000 */
.L_x_7467:
[----:B------:R-:W-:Y:S01]  /*223c0*/  IADD3 R10, R10, 0x38, RZ ;  /* 0x000000380a0a7810 */ /* 0x000fe20007ffe0ff */
[----:B------:R-:W-:-:S03]  /*223d0*/  IMAD.MOV.U32 R207, RZ, RZ, 0x0 ;  /* 0x00000000ffcf7424 */ /* 0x000fc600078e00ff */
[----:B------:R-:W-:-:S13]  /*223e0*/  ISETP.GE.AND P0, PT, R10, R205, PT ;  /* 0x000000cd0a00720c */ /* 0x000fda0003f06270 */
[----:B------:R-:W-:Y:S05]  /*223f0*/  @P0 RET.REL.NODEC R206 `(_ZN5flash24flash_fwd_splitkv_kernelI23Flash_fwd_kernel_traitsILi192ELi64ELi64ELi4ELb0ELb0EN7cutlass10bfloat16_tE19Flash_kernel_traitsILi192ELi64ELi64ELi4ES3_EELb0ELb1ELb1ELb0ELb0ELb0ELb1ELb1EEEvNS_16Flash_fwd_paramsE) ;  /* 0xfffddc00ce000950 */ /* 0x000fea0003c3ffff */
        /* <DEDUP_REMOVED lines=8> */
[----:B------:R-:W-:Y:S05]  /*22480*/  @P0 RET.REL.NODEC R206 `(_ZN5flash24flash_fwd_splitkv_kernelI23Flash_fwd_kernel_traitsILi192ELi64ELi64ELi4ELb0ELb0EN7cutlass10bfloat16_tE19Flash_kernel_traitsILi192ELi64ELi64ELi4ES3_EELb0ELb1ELb1ELb0ELb0ELb0ELb1ELb1EEEvNS_16Flash_fwd_paramsE) ;  /* 0xfffddb70ce000950 */ /* 0x000fea0003c3ffff */
[----:B------:R-:W-:Y:S01]  /*22490*/  MOV R207, 0x0 ;  /* 0x0000000000cf7802 */ /* 0x000fe20000000f00 */
[----:B------:R-:W-:-:S02]  /*224a0*/  ULDC.64 UR4, c[0x0][0x118] ;  /* 0x0000460000047ab9 */ /* 0x000fc40000000a00 */
[----:B------:R3:W-:Y:S01]  /*224b0*/  ST.E.128 [R6.64+0xaa00], R16 ;  /* 0x00aa001006007985 */ /* 0x0007e2000c101d04 */
[----:B------:R-:W-:Y:S05]  /*224c0*/  RET.REL.NODEC R206 `(_ZN5flash24flash_fwd_splitkv_kernelI23Flash_fwd_kernel_traitsILi192ELi64ELi64ELi4ELb0ELb0EN7cutlass10bfloat16_tE19Flash_kernel_traitsILi192ELi64ELi64ELi4ES3_EELb0ELb1ELb1ELb0ELb0ELb0ELb1ELb1EEEvNS_16Flash_fwd_paramsE) ;  /* 0xfffddb30ce007950 */ /* 0x000fea0003c3ffff */
.L_x_7451:
[----:B------:R-:W-:Y:S02]  /*224d0*/  MOV R9, 0x2 ;  /* 0x0000000200097802 */ /* 0x000fe40000000f00 */
[----:B------:R-:W-:Y:S02]  /*224e0*/  MOV R8, 0x22500 ;  /* 0x0002250000087802 */ /* 0x000fe40000000f00 */
[----:B-1---5:R-:W-:Y:S05]  /*224f0*/  CALL.REL.NOINC `($__internal_32_$__cuda_sm70_shflsync_bfly_p) ;  /* 0x000000f000007944 */ /* 0x022fea0003c00000 */
[----:B-12---:R-:W-:Y:S05]  /*22500*/  BRA `(.L_x_7469) ;  /* 0xffffe6b000007947 */ /* 0x006fea000383ffff */
.L_x_7452:
[----:B------:R-:W-:Y:S02]  /*22510*/  MOV R9, 0x1 ;  /* 0x0000000100097802 */ /* 0x000fe40000000f00 */
[----:B------:R-:W-:Y:S02]  /*22520*/  MOV R8, 0x22540 ;  /* 0x0002254000087802 */ /* 0x000fe40000000f00 */
[----:B-1---5:R-:W-:Y:S05]  /*22530*/  CALL.REL.NOINC `($__internal_32_$__cuda_sm70_shflsync_bfly_p) ;  /* 0x000000b000007944 */ /* 0x022fea0003c00000 */
[----:B--2---:R-:W-:Y:S01]  /*22540*/  FADD.FTZ R2, R225, R10 ;  /* 0x0000000ae1027221 */ /* 0x004fe20000010000 */
[----:B-1----:R-:W-:Y:S02]  /*22550*/  MOV R225, R223 ;  /* 0x000000df00e17202 */ /* 0x002fe40000000f00 */
[----:B------:R-:W-:Y:S02]  /*22560*/  MOV R9, 0x2 ;  /* 0x0000000200097802 */ /* 0x000fe40000000f00 */
[----:B------:R-:W-:-:S02]  /*22570*/  MOV R8, 0x22590 ;  /* 0x0002259000087802 */ /* 0x000fc40000000f00 */
[----:B------:R-:W-:Y:S05]  /*22580*/  CALL.REL.NOINC `($__internal_32_$__cuda_sm70_shflsync_bfly_p) ;  /* 0x0000006000007944 */ /* 0x000fea0003c00000 */
[----:B--2---:R-:W-:Y:S01]  /*22590*/  FADD.FTZ R11, R223, R10 ;  /* 0x0000000adf0b7221 */ /* 0x004fe20000010000 */
[----:B-1----:R-:W-:-:S02]  /*225a0*/  MOV R9, 0x1 ;  /* 0x0000000100097802 */ /* 0x002fc40000000f00 */
[----:B------:R-:W-:Y:S02]  /*225b0*/  MOV R8, 0x225e0 ;  /* 0x000225e000087802 */ /* 0x000fe40000000f00 */
[----:B------:R-:W-:Y:S02]  /*225c0*/  MOV R225, R11 ;  /* 0x0000000b00e17202 */ /* 0x000fe40000000f00 */
[----:B------:R-:W-:Y:S05]  /*225d0*/  CALL.REL.NOINC `($__internal_32_$__cuda_sm70_shflsync_bfly_p) ;  /* 0x0000001000007944 */ /* 0x000fea0003c00000 */
[----:B-12---:R-:W-:Y:S05]  /*225e0*/  BRA `(.L_x_7470) ;  /* 0xffffe64000007947 */ /* 0x006fea000383ffff */
        .weak           $__internal_32_$__cuda_sm70_shflsync_bfly_p
        .type           $__internal_32_$__cuda_sm70_shflsync_bfly_p,@function
        .size           $__internal_32_$__cuda_sm70_shflsync_bfly_p,(.L_x_7819 - $__internal_32_$__cuda_sm70_shflsync_bfly_p)
$__internal_32_$__cuda_sm70_shflsync_bfly_p:
[----:B------:R-:W-:Y:S01]  /*225f0*/  MOV R12, R8 ;  /* 0x00000008000c7202 */ /* 0x000fe20000000f00 */
[----:B------:R-:W-:Y:S04]  /*22600*/  WARPSYNC R6 ;  /* 0x0000000600007348 */ /* 0x000fe80003800000 */
[----:B------:R-:W-:Y:S01]  /*22610*/  MOV R13, 0x0 ;  /* 0x00000000000d7802 */ /* 0x000fe20000000f00 */
[----:B------:R1:W2:Y:S03]  /*22620*/  SHFL.BFLY PT, R10, R225, R9, R7 ;  /* 0x0c000009e10a7389 */ /* 0x0002a600000e0007 */
[----:B------:R-:W-:Y:S05]  /*22630*/  RET.REL.NODEC R12 `(_ZN5flash24flash_fwd_splitkv_kernelI23Flash_fwd_kernel_traitsILi192ELi64ELi64ELi4ELb0ELb0EN7cutlass10bfloat16_tE19Flash_kernel_traitsILi192ELi64ELi64ELi4ES3_EELb0ELb1ELb1ELb0ELb0ELb0ELb1ELb1EEEvNS_16Flash_fwd_paramsE) ;  /* 0xfffdd9c00c007950 */ /* 0x000fea0003c3ffff */
.L_x_7471:
        /* <DEDUP_REMOVED lines=12> */
.L_x_7819:


//--------------------- .text._ZN5flash24flash_fwd_splitkv_kernelI23Flash_fwd_kernel_traitsILi192ELi64ELi64ELi4ELb0ELb0EN7cutlass10bfloat16_tE19Flash_kernel_traitsILi192ELi64ELi64ELi4ES3_EELb0ELb1ELb1ELb0ELb0ELb1ELb1ELb1EEEvNS_16Flash_fwd_paramsE --------------------------
	.section	.text._ZN5flash24flash_fwd_splitkv_kernelI23Flash_fwd_kernel_traitsILi192ELi64ELi64ELi4ELb0ELb0EN7cutlass10bfloat16_tE19Flash_kernel_traitsILi192ELi64ELi64ELi4ES3_EELb0ELb1ELb1ELb0ELb0ELb1ELb1ELb1EEEvNS_16Flash_fwd_paramsE,"ax",@progbits
	.sectioninfo	@"SHI_REGISTERS=255"
	.align	128
        .global         _ZN5flash24flash_fwd_splitkv_kernelI23Flash_fwd_kernel_traitsILi192ELi64ELi64ELi4ELb0ELb0EN7cutlass10bfloat16_tE19Flash_kernel_traitsILi192ELi64ELi64ELi4ES3_EELb0ELb1ELb1ELb0ELb0ELb1ELb1ELb1EEEvNS_16Flash_fwd_paramsE
        .type           _ZN5flash24flash_fwd_splitkv_kernelI23Flash_fwd_kernel_traitsILi192ELi64ELi64ELi4ELb0ELb0EN7cutlass10bfloat16_tE19Flash_kernel_traitsILi192ELi64ELi64ELi4ES3_EELb0ELb1ELb1ELb0ELb0ELb1ELb1ELb1EEEvNS_16Flash_fwd_paramsE,@function
        .size           _ZN5flash24flash_fwd_splitkv_kernelI23Flash_fwd_kernel_traitsILi192ELi64ELi64ELi4ELb0ELb0EN7cutlass10bfloat16_tE19Flash_kernel_traitsILi192ELi64ELi64ELi4ES3_EELb0ELb1ELb1ELb0ELb0ELb1ELb1ELb1EEEvNS_16Flash_fwd_paramsE,(.L_x_7821 - _ZN5flash24flash_fwd_splitkv_kernelI23Flash_fwd_kernel_traitsILi192ELi64ELi64ELi4ELb0ELb0EN7cutlass10bfloat16_tE19Flash_kernel_traitsILi192ELi64ELi64ELi4ES3_EELb0ELb1ELb1ELb0ELb0ELb1ELb1ELb1EEEvNS_16Flash_fwd_paramsE)
        .other          _ZN5flash24flash_fwd_splitkv_kernelI23Flash_fwd_kernel_traitsILi192ELi64ELi64ELi4ELb0ELb0EN7cutlass10bfloat16_tE19Flash_kernel_traitsILi192ELi64ELi64ELi4ES3_EELb0ELb1ELb1ELb0ELb0ELb1ELb1ELb1EEEvNS_16Flash_fwd_paramsE,@"STO_CUDA_ENTRY STV_DEFAULT"
_ZN5flash24flash_fwd_splitkv_kernelI23Flash_fwd_kernel_traitsILi192ELi64ELi64ELi4ELb0ELb0EN7cutlass10bfloat16_tE19Flash_kernel_traitsILi192ELi64ELi64ELi4ES3_EELb0ELb1ELb1ELb0ELb0ELb1ELb1ELb1EEEvNS_16Flash_fwd_paramsE:
.text._ZN5flash24flash_fwd_splitkv_kernelI23Flash_fwd_kernel_traitsILi192ELi64ELi64ELi4ELb0ELb0EN7cutlass10bfloat16_tE19Flash_kernel_traitsILi192ELi64ELi64ELi4ES3_EELb0ELb1ELb1ELb0ELb0ELb1ELb1ELb1EEEvNS_16Flash_fwd_paramsE:
        /* <DEDUP_REMOVED lines=29> */
[----:B---34-:R-:W-:Y:S05]  /*01d0*/  CALL.REL.NOINC `($_ZN5flash24flash_fwd_splitkv_kernelI23Flash_fwd_kernel_traitsILi192ELi64ELi64ELi4ELb0ELb0EN7cutlass10bfloat16_tE19Flash_kernel_traitsILi192ELi64ELi64ELi4ES3_EELb0ELb1ELb1ELb0ELb0ELb1ELb1ELb1EEEvNS_16Flash_fwd_paramsE$_ZN5flash30compute_attn_1rowblock_splitkvI23Flash_fwd_kernel_traitsILi192ELi64ELi64ELi4ELb0ELb0EN7cutlass10bfloat16_tE19Flash_kernel_traitsILi192ELi64ELi64ELi4ES3_EELb0ELb1ELb1ELb0ELb0ELb1ELb1ELb1ENS_16Flash_fwd_paramsEEEvRKT8_iiiii) ;  /* 0x0000002000007944 */ /* 0x018fea0003c00000 */
[----:B------:R-:W-:Y:S05]  /*01e0*/  BSYNC B4 ;  /* 0x0000000000047941 */ /* 0x000fea0003800000 */
.L_x_7472:
[----:B------:R-:W-:Y:S05]  /*01f0*/  EXIT ;  /* 0x000000000000794d */ /* 0x000fea0003800000 */
        .type           $_ZN5flash24flash_fwd_splitkv_kernelI23Flash_fwd_kernel_traitsILi192ELi64ELi64ELi4ELb0ELb0EN7cutlass10bfloat16_tE19Flash_kernel_traitsILi192ELi64ELi64ELi4ES3_EELb0ELb1ELb1ELb0ELb0ELb1ELb1ELb1EEEvNS_16Flash_fwd_paramsE$_ZN5flash30compute_attn_1rowblock_splitkvI23Flash_fwd_kernel_traitsILi192ELi64ELi64ELi4ELb0ELb0EN7cutlass10bfloat16_tE19Flash_kernel_traitsILi192ELi64ELi64ELi4ES3_EELb0ELb1ELb1ELb0ELb0ELb1ELb1ELb1ENS_16Flash_fwd_paramsEEEvRKT8_iiiii,@function
        .size           $_ZN5flash24flash_fwd_splitkv_kernelI23Flash_fwd_kernel_traitsILi192ELi64ELi64ELi4ELb0ELb0EN7cutlass10bfloat16_tE19Flash_kernel_traitsILi192ELi64ELi64ELi4ES3_EELb0ELb1ELb1ELb0ELb0ELb1ELb1ELb1EEEvNS_16Flash_fwd_paramsE$_ZN5flash30compute_attn_1rowblock_splitkvI23Flash_fwd_kernel_traitsILi192ELi64ELi64ELi4ELb0ELb0EN7cutlass10bfloat16_tE19Flash_kernel_traitsILi192ELi64ELi64ELi4ES3_EELb0ELb1ELb1ELb0ELb0ELb1ELb1ELb1ENS_16Flash_fwd_paramsEEEvRKT8_iiiii,($__internal_33_$__cuda_sm70_shflsync_bfly_p - $_ZN5flash24flash_fwd_splitkv_kernelI23Flash_fwd_kernel_traitsILi192ELi64ELi64ELi4ELb0ELb0EN7cutlass10bfloat16_tE19Flash_kernel_traitsILi192ELi64ELi64ELi4ES3_EELb0ELb1ELb1ELb0ELb0ELb1ELb1ELb1EEEvNS_16Flash_fwd_paramsE$_ZN5flash30compute_attn_1rowblock_splitkvI23Flash_fwd_kernel_traitsILi192ELi64ELi64ELi4ELb0ELb0EN7cutlass10bfloat16_tE19Flash_kernel_traitsILi192ELi64ELi64ELi4ES3_EELb0ELb1ELb1ELb0ELb0ELb1ELb1ELb1ENS_16Flash_fwd_paramsEEEvRKT8_iiiii)
$_ZN5flash24flash_fwd_splitkv_kernelI23Flash_fwd_kernel_traitsILi192ELi64ELi64ELi4ELb0ELb0EN7cutlass10bfloat16_tE19Flash_kernel_traitsILi192ELi64ELi64ELi4ES3_EELb0ELb1ELb1ELb0ELb0ELb1ELb1ELb1EEEvNS_16Flash_fwd_paramsE$_ZN5flash30compute_attn_1rowblock_splitkvI23Flash_fwd_kernel_traitsILi192ELi64ELi64ELi4ELb0ELb0EN7cutlass10bfloat16_tE19Flash_kernel_traitsILi192ELi64ELi64ELi4ES3_EELb0ELb1ELb1ELb0ELb0ELb1ELb1ELb1ENS_16Flash_fwd_paramsEEEvRKT8_iiiii:
        /* <DEDUP_REMOVED lines=20> */
.L_x_7474:
[----:B------:R-:W-:Y:S05]  /*0340*/  BSYNC B0 ;  /* 0x0000000000007941 */ /* 0x000fea0003800000 */
.L_x_7473:
        /* <DEDUP_REMOVED lines=17> */
.L_x_7476:
[----:B-1----:R1:W5:Y:S02]  /*0460*/  LD.E R3, [R18.64+0xb8] ;  /* 0x0000b80612037980 */ /* 0x002364000c101900 */
.L_x_7477:
[----:B------:R-:W-:Y:S05]  /*0470*/  BSYNC B0 ;  /* 0x0000000000007941 */ /* 0x000fea0003800000 */
.L_x_7475:
        /* <DEDUP_REMOVED lines=10> */
.L_x_7479:
[----:B------:R-:W2:Y:S01]  /*0520*/  LD.E.64 R2, [R18.64+0x108] ;  /* 0x0001080612027980 */ /* 0x000ea2000c101b00 */
[----:B------:R-:W-:Y:S01]  /*0530*/  BSSY B0, `(.L_x_7481) ;  /* 0x0000006000007945 */ /* 0x000fe20003800000 */
[----:B------:R-:W-:Y:S01]  /*0540*/  IMAD.MOV.U32 R57, RZ, RZ, RZ ;  /* 0x000000ffff397224 */ /* 0x000fe200078e00ff */
[----:B--2---:R-:W-:-:S04]  /*0550*/  ISETP.NE.U32.AND P0, PT, R2, RZ, PT ;  /* 0x000000ff0200720c */ /* 0x004fc80003f05070 */
[----:B------:R-:W-:-:S13]  /*0560*/  ISETP.NE.AND.EX P0, PT, R3, RZ, PT, P0 ;  /* 0x000000ff0300720c */ /* 0x000fda0003f05300 */
[----:B------:R-:W-:Y:S05]  /*0570*/  @!P0 BRA `(.L_x_7482) ;  /* 0x0000001000008947 */ /* 0x000fea0003800000 */
[----:B------:R1:W5:Y:S02]  /*0580*/  LD.E R57, [R18.64+0xbc] ;  /* 0x0000bc0612397980 */ /* 0x000364000c101900 */
.L_x_7482:
[----:B------:R-:W-:Y:S05]  /*0590*/  BSYNC B0 ;  /* 0x0000000000007941 */ /* 0x000fea0003800000 */
.L_x_7481:
[----:B-----5:R-:W-:Y:S02]  /*05a0*/  IADD3 R57, R76, R57, RZ ;  /* 0x000000394c397210 */ /* 0x020fe40007ffe0ff */
.L_x_7480:
[----:B------:R-:W-:Y:S05]  /*05b0*/  BSYNC B1 ;  /* 0x0000000000017941 */ /* 0x000fea0003800000 */
.L_x_7478:
[----:B------:R-:W-:Y:S01]  /*05c0*/  IMAD.SHL.U32 R69, R213, 0x40, RZ ;  /* 0x00000040d5457824 */ /* 0x000fe200078e00ff */
[----:B------:R-:W-:Y:S01]  /*05d0*/  MOV R2, R214 ;  /* 0x000000d600027202 */ /* 0x000fe20000000f00 */
[----:B------:R-:W-:-:S03]  /*05e0*/  IMAD.MOV.U32 R3, RZ, RZ, 0x0 ;  /* 0x00000000ff037424 */ /* 0x000fc600078e00ff */
[----:B------:R-:W-:-:S13]  /*05f0*/  ISETP.GT.AND P0, PT, R216, R69, PT ;  /* 0x00000045d800720c */ /* 0x000fda0003f04270 */
[----:B------:R-:W-:Y:S05]  /*0600*/  @!P0 RET.REL.NODEC R2 `(_ZN5flash24flash_fwd_splitkv_kernelI23Flash_fwd_kernel_traitsILi192ELi64ELi64ELi4ELb0ELb0EN7cutlass10bfloat16_tE19Flash_kernel_traitsILi192ELi64ELi64ELi4ES3_EELb0ELb1ELb1ELb0ELb0ELb1ELb1ELb1EEEvNS_16Flash_fwd_paramsE) ;  /* 0xfffff9f002008950 */ /* 0x000fea0003c3ffff */
        /* <DEDUP_REMOVED lines=88> */
.L_x_7485:
[----:B-1----:R-:W-:Y:S05]  /*0b90*/  BSYNC B0 ;  /* 0x0000000000007941 */ /* 0x002fea0003800000 */
.L_x_7484:
        /* <DEDUP_REMOVED lines=10> */
.L_x_7487:
[----:B------:R-:W-:Y:S05]  /*0c40*/  BSYNC B0 ;  /* 0x0000000000007941 */ /* 0x000fea0003800000 */
.L_x_7486:
        /* <DEDUP_REMOVED lines=10> */
.L_x_7489:
[----:B------:R-:W-:Y:S05]  /*0cf0*/  BSYNC B0 ;  /* 0x0000000000007941 */ /* 0x000fea0003800000 */
.L_x_7488:
        /* <DEDUP_REMOVED lines=10> */
.L_x_7491:
[----:B------:R-:W-:Y:S05]  /*0da0*/  BSYNC B0 ;  /* 0x0000000000007941 */ /* 0x000fea0003800000 */
.L_x_7490:
        /* <DEDUP_REMOVED lines=10> */
.L_x_7493:
[----:B------:R-:W-:Y:S05]  /*0e50*/  BSYNC B0 ;  /* 0x0000000000007941 */ /* 0x000fea0003800000 */
.L_x_7492:
        /* <DEDUP_REMOVED lines=10> */
.L_x_7495:
[----:B------:R-:W-:Y:S05]  /*0f00*/  BSYNC B0 ;  /* 0x0000000000007941 */ /* 0x000fea0003800000 */
.L_x_7494:
        /* <DEDUP_REMOVED lines=10> */
.L_x_7497:
[----:B------:R-:W-:Y:S05]  /*0fb0*/  BSYNC B0 ;  /* 0x0000000000007941 */ /* 0x000fea0003800000 */
.L_x_7496:
        /* <DEDUP_REMOVED lines=10> */
.L_x_7499:
[----:B------:R-:W-:Y:S05]  /*1060*/  BSYNC B0 ;  /* 0x0000000000007941 */ /* 0x000fea0003800000 */
.L_x_7498:
        /* <DEDUP_REMOVED lines=29> */
[----:B------:R-:W-:Y:S05]  /*1240*/  @P6 RET.REL.NODEC R214 `(_ZN5flash24flash_fwd_splitkv_kernelI23Flash_fwd_kernel_traitsILi192ELi64ELi64ELi4ELb0ELb0EN7cutlass10bfloat16_tE19Flash_kernel_traitsILi192ELi64ELi64ELi4ES3_EELb0ELb1ELb1ELb0ELb0ELb1ELb1ELb1EEEvNS_16Flash_fwd_paramsE) ;  /* 0xffffedb0d6006950 */ /* 0x000fea0003c3ffff */
[----:B-1----:R-:W-:Y:S02]  /*1250*/  MOV R5, 0xff800000 ;  /* 0xff80000000057802 */ /* 0x002fe40000000f00 */
[----:B------:R-:W-:-:S03]  /*1260*/  MOV R215, 0x0 ;  /* 0x0000000000d77802 */ /* 0x000fc60000000f00 */
[----:B------:R1:W-:Y:S01]  /*1270*/  ST.E [R2.64+0xe0], R5 ;  /* 0x0000e00502007985 */ /* 0x0003e2000c101906 */
[----:B------:R-:W-:Y:S05]  /*1280*/  RET.REL.NODEC R214 `(_ZN5flash24flash_fwd_splitkv_kernelI23Flash_fwd_kernel_traitsILi192ELi64ELi64ELi4ELb0ELb0EN7cutlass10bfloat16_tE19Flash_kernel_traitsILi192ELi64ELi64ELi4ES3_EELb0ELb1ELb1ELb0ELb0ELb1ELb1ELb1EEEvNS_16Flash_fwd_paramsE) ;  /* 0xffffed70d6007950 */ /* 0x000fea0003c3ffff */
.L_x_7483:
        /* <DEDUP_REMOVED lines=105> */
.L_x_7501:
        /* <DEDUP_REMOVED lines=80> */
.L_x_7502:
[----:B-1----:R-:W-:Y:S05]  /*1e20*/  BSYNC B0 ;  /* 0x0000000000007941 */ /* 0x002fea0003800000 */
.L_x_7500:
        /* <DEDUP_REMOVED lines=275> */
.L_x_7597:
        /* <DEDUP_REMOVED lines=18> */
.L_x_7505:
[----:B------:R-:W-:Y:S05]  /*3080*/  BSYNC B0 ;  /* 0x0000000000007941 */ /* 0x000fea0003800000 */
.L_x_7504:
        /* <DEDUP_REMOVED lines=18> */
.L_x_7507:
[----:B------:R-:W-:Y:S05]  /*31b0*/  BSYNC B0 ;  /* 0x0000000000007941 */ /* 0x000fea0003800000 */
.L_x_7506:
        /* <DEDUP_REMOVED lines=18> */
.L_x_7509:
[----:B------:R-:W-:Y:S05]  /*32e0*/  BSYNC B0 ;  /* 0x0000000000007941 */ /* 0x000fea0003800000 */
.L_x_7508:
        /* <DEDUP_REMOVED lines=18> */
.L_x_7511:
[----:B------:R-:W-:Y:S05]  /*3410*/  BSYNC B0 ;  /* 0x0000000000007941 */ /* 0x000fea0003800000 */
.L_x_7510:
        /* <DEDUP_REMOVED lines=65> */
.L_x_7518:
[----:B------:R-:W-:Y:S05]  /*3830*/  BSYNC B0 ;  /* 0x0000000000007941 */ /* 0x000fea0003800000 */
.L_x_7517:
        /* <DEDUP_REMOVED lines=50> */
.L_x_7520:
[----:B------:R-:W-:Y:S05]  /*3b60*/  BSYNC B0 ;  /* 0x0000000000007941 */ /* 0x000fea0003800000 */
.L_x_7519:
        /* <DEDUP_REMOVED lines=49> */
.L_x_7516:
[----:B------:R-:W-:Y:S05]  /*3e80*/  BSYNC B1 ;  /* 0x0000000000017941 */ /* 0x000fea0003800000 */
.L_x_7515:
        /* <DEDUP_REMOVED lines=63> */
.L_x_7524:
[----:B------:R-:W-:Y:S05]  /*4280*/  BSYNC B0 ;  /* 0x0000000000007941 */ /* 0x000fea0003800000 */
.L_x_7523:
        /* <DEDUP_REMOVED lines=53> */
.L_x_7526:
[----:B------:R-:W-:Y:S05]  /*45e0*/  BSYNC B0 ;  /* 0x0000000000007941 */ /* 0x000fea0003800000 */
.L_x_7525:
        /* <DEDUP_REMOVED lines=52> */
.L_x_7522:
[----:B------:R-:W-:Y:S05]  /*4930*/  BSYNC B1 ;  /* 0x0000000000017941 */ /* 0x000fea0003800000 */
.L_x_7521:
        /* <DEDUP_REMOVED lines=63> */
.L_x_7530:
[----:B------:R-:W-:Y:S05]  /*4d30*/  BSYNC B0 ;  /* 0x0000000000007941 */ /* 0x000fea0003800000 */
.L_x_7529:
        /* <DEDUP_REMOVED lines=53> */
.L_x_7532:
[----:B------:R-:W-:Y:S05]  /*5090*/  BSYNC B0 ;  /* 0x0000000000007941 */ /* 0x000fea0003800000 */
.L_x_7531:
        /* <DEDUP_REMOVED lines=52> */
.L_x_7528:
[----:B------:R-:W-:Y:S05]  /*53e0*/  BSYNC B1 ;  /* 0x0000000000017941 */ /* 0x000fea0003800000 */
.L_x_7527:
        /* <DEDUP_REMOVED lines=65> */
.L_x_7536:
[----:B------:R-:W-:Y:S05]  /*5800*/  BSYNC B0 ;  /* 0x0000000000007941 */ /* 0x000fea0003800000 */
.L_x_7535:
        /* <DEDUP_REMOVED lines=53> */
.L_x_7538:
[----:B------:R-:W-:Y:S05]  /*5b60*/  BSYNC B0 ;  /* 0x0000000000007941 */ /* 0x000fea0003800000 */
.L_x_7537:
        /* <DEDUP_REMOVED lines=52> */
.L_x_7534:
[----:B------:R-:W-:Y:S05]  /*5eb0*/  BSYNC B1 ;  /* 0x0000000000017941 */ /* 0x000fea0003800000 */
.L_x_7533:
[----:B------:R-:W2:Y:S02]  /*5ec0*/  LD.E R3, [R18.64+0xd0] ;  /* 0x0000d00612037980 */ /* 0x000ea4000c101900 */
[----:B--2---:R-:W-:Y:S05]  /*5ed0*/  IMAD.U32 R3, R3, -0x20, RZ ;  /* 0xffffffe003037824 */ /* 0x004fea00078e00ff */
[C---:B------:R-:W-:Y:S02]  /*5ee0*/  LEA R16, P1, R3.reuse, R16, 0x1 ;  /* 0x0000001003107211 */ /* 0x040fe400078208ff */
[C---:B------:R-:W-:Y:S02]  /*5ef0*/  LEA R58, P0, R3.reuse, R58, 0x1 ;  /* 0x0000003a033a7211 */ /* 0x040fe400078008ff */
[C---:B------:R-:W-:Y:S02]  /*5f00*/  LEA.HI.X.SX32 R17, R3.reuse, R17, 0x1, P1 ;  /* 0x0000001103117211 */ /* 0x040fe400008f0eff */
[----:B------:R-:W-:Y:S01]  /*5f10*/  LEA.HI.X.SX32 R59, R3, R59, 0x1, P0 ;  /* 0x0000003b033b7211 */ /* 0x000fe200000f0eff */
[----:B------:R-:W-:-:S05]  /*5f20*/  BRA `(.L_x_7539) ;  /* 0x00004ec000007947 */ /* 0x000fca0003800000 */
.L_x_7514:
        /* <DEDUP_REMOVED lines=89> */
.L_x_7545:
[----:B------:R-:W-:Y:S05]  /*64c0*/  BSYNC B0 ;  /* 0x0000000000007941 */ /* 0x000fea0003800000 */
.L_x_7544:
[----:B-----5:R2:W-:Y:S02]  /*64d0*/  ST.E.128 [R126.64], R48 ;  /* 0x000000307e007985 */ /* 0x0205e4000c101d06 */
.L_x_7543:
[----:B------:R-:W-:Y:S05]  /*64e0*/  BSYNC B1 ;  /* 0x0000000000017941 */ /* 0x000fea0003800000 */
.L_x_7542:
        /* <DEDUP_REMOVED lines=87> */
.L_x_7549:
[----:B------:R-:W-:Y:S05]  /*6a60*/  BSYNC B0 ;  /* 0x0000000000007941 */ /* 0x000fea0003800000 */
.L_x_7548:
[----:B-----5:R3:W-:Y:S02]  /*6a70*/  ST.E.128 [R126.64+0x80], R48 ;  /* 0x000080307e007985 */ /* 0x0207e4000c101d06 */
.L_x_7547:
[----:B------:R-:W-:Y:S05]  /*6a80*/  BSYNC B1 ;  /* 0x0000000000017941 */ /* 0x000fea0003800000 */
.L_x_7546:
        /* <DEDUP_REMOVED lines=86> */
.L_x_7551:
[----:B------:R-:W-:Y:S05]  /*6ff0*/  BSYNC B0 ;  /* 0x0000000000007941 */ /* 0x000fea0003800000 */
.L_x_7550:
[----:B-----5:R3:W-:Y:S02]  /*7000*/  ST.E.128 [R126.64+0x100], R48 ;  /* 0x000100307e007985 */ /* 0x0207e4000c101d06 */
.L_x_7541:
[----:B------:R-:W-:Y:S05]  /*7010*/  BSYNC B2 ;  /* 0x0000000000027941 */ /* 0x000fea0003800000 */
.L_x_7540:
        /* <DEDUP_REMOVED lines=97> */
.L_x_7557:
[----:B------:R-:W-:Y:S05]  /*7630*/  BSYNC B0 ;  /* 0x0000000000007941 */ /* 0x000fea0003800000 */
.L_x_7556:
[C---:B------:R-:W-:Y:S04]  /*7640*/  LEA R2, P0, R208.reuse, R126, 0x1 ;  /* 0x0000007ed0027211 */ /* 0x040fe800078008ff */
[----:B------:R-:W-:Y:S05]  /*7650*/  LEA.HI.X R3, R208, R127, R209, 0x1, P0 ;  /* 0x0000007fd0037211 */ /* 0x000fea00000f0cd1 */
[----:B-----5:R3:W-:Y:S04]  /*7660*/  ST.E.128 [R2.64], R48 ;  /* 0x0000003002007985 */ /* 0x0207e8000c101d06 */
.L_x_7555:
[----:B------:R-:W-:Y:S05]  /*7670*/  BSYNC B1 ;  /* 0x0000000000017941 */ /* 0x000fea0003800000 */
.L_x_7554:
        /* <DEDUP_REMOVED lines=92> */
.L_x_7561:
[----:B------:R-:W-:Y:S05]  /*7c40*/  BSYNC B0 ;  /* 0x0000000000007941 */ /* 0x000fea0003800000 */
.L_x_7560:
[C---:B------:R-:W-:Y:S04]  /*7c50*/  LEA R2, P0, R93.reuse, R126, 0x1 ;  /* 0x0000007e5d027211 */ /* 0x040fe800078008ff */
[----:B------:R-:W-:Y:S05]  /*7c60*/  LEA.HI.X R3, R93, R127, R92, 0x1, P0 ;  /* 0x0000007f5d037211 */ /* 0x000fea00000f0c5c */
[----:B-----5:R3:W-:Y:S04]  /*7c70*/  ST.E.128 [R2.64], R48 ;  /* 0x0000003002007985 */ /* 0x0207e8000c101d06 */
.L_x_7559:
[----:B------:R-:W-:Y:S05]  /*7c80*/  BSYNC B1 ;  /* 0x0000000000017941 */ /* 0x000fea0003800000 */
.L_x_7558:
        /* <DEDUP_REMOVED lines=91> */
.L_x_7563:
[----:B------:R-:W-:Y:S05]  /*8240*/  BSYNC B0 ;  /* 0x0000000000007941 */ /* 0x000fea0003800000 */
.L_x_7562:
[C---:B------:R-:W-:Y:S04]  /*8250*/  LEA R2, P0, R89.reuse, R126, 0x1 ;  /* 0x0000007e59027211 */ /* 0x040fe800078008ff */
[----:B------:R-:W-:Y:S05]  /*8260*/  LEA.HI.X R3, R89, R127, R88, 0x1, P0 ;  /* 0x0000007f59037211 */ /* 0x000fea00000f0c58 */
[----:B-----5:R3:W-:Y:S04]  /*8270*/  ST.E.128 [R2.64], R48 ;  /* 0x0000003002007985 */ /* 0x0207e8000c101d06 */
.L_x_7553:
[----:B------:R-:W-:Y:S05]  /*8280*/  BSYNC B2 ;  /* 0x0000000000027941 */ /* 0x000fea0003800000 */
.L_x_7552:
        /* <DEDUP_REMOVED lines=97> */
.L_x_7569:
[----:B------:R-:W-:Y:S05]  /*88a0*/  BSYNC B0 ;  /* 0x0000000000007941 */ /* 0x000fea0003800000 */
.L_x_7568:
[C---:B------:R-:W-:Y:S04]  /*88b0*/  LEA R2, P0, R94.reuse, R126, 0x1 ;  /* 0x0000007e5e027211 */ /* 0x040fe800078008ff */
[----:B------:R-:W-:Y:S05]  /*88c0*/  LEA.HI.X R3, R94, R127, R95, 0x1, P0 ;  /* 0x0000007f5e037211 */ /* 0x000fea00000f0c5f */
[----:B-----5:R3:W-:Y:S04]  /*88d0*/  ST.E.128 [R2.64], R48 ;  /* 0x0000003002007985 */ /* 0x0207e8000c101d06 */
.L_x_7567:
[----:B------:R-:W-:Y:S05]  /*88e0*/  BSYNC B1 ;  /* 0x0000000000017941 */ /* 0x000fea0003800000 */
.L_x_7566:
        /* <DEDUP_REMOVED lines=92> */
.L_x_7573:
[----:B------:R-:W-:Y:S05]  /*8eb0*/  BSYNC B0 ;  /* 0x0000000000007941 */ /* 0x000fea0003800000 */
.L_x_7572:
[C---:B------:R-:W-:Y:S04]  /*8ec0*/  LEA R2, P0, R91.reuse, R126, 0x1 ;  /* 0x0000007e5b027211 */ /* 0x040fe800078008ff */
[----:B------:R-:W-:Y:S05]  /*8ed0*/  LEA.HI.X R3, R91, R127, R90, 0x1, P0 ;  /* 0x0000007f5b037211 */ /* 0x000fea00000f0c5a */
[----:B-----5:R3:W-:Y:S04]  /*8ee0*/  ST.E.128 [R2.64], R48 ;  /* 0x0000003002007985 */ /* 0x0207e8000c101d06 */
.L_x_7571:
[----:B------:R-:W-:Y:S05]  /*8ef0*/  BSYNC B1 ;  /* 0x0000000000017941 */ /* 0x000fea0003800000 */
.L_x_7570:
        /* <DEDUP_REMOVED lines=91> */
.L_x_7575:
[----:B------:R-:W-:Y:S05]  /*94b0*/  BSYNC B0 ;  /* 0x0000000000007941 */ /* 0x000fea0003800000 */
.L_x_7574:
[C---:B------:R-:W-:Y:S04]  /*94c0*/  LEA R2, P0, R87.reuse, R126, 0x1 ;  /* 0x0000007e57027211 */ /* 0x040fe800078008ff */
[----:B------:R-:W-:Y:S05]  /*94d0*/  LEA.HI.X R3, R87, R127, R86, 0x1, P0 ;  /* 0x0000007f57037211 */ /* 0x000fea00000f0c56 */
[----:B-----5:R3:W-:Y:S04]  /*94e0*/  ST.E.128 [R2.64], R48 ;  /* 0x0000003002007985 */ /* 0x0207e8000c101d06 */
.L_x_7565:
[----:B------:R-:W-:Y:S05]  /*94f0*/  BSYNC B2 ;  /* 0x0000000000027941 */ /* 0x000fea0003800000 */
.L_x_7564:
        /* <DEDUP_REMOVED lines=98> */
.L_x_7581:
[----:B------:R-:W-:Y:S05]  /*9b20*/  BSYNC B0 ;  /* 0x0000000000007941 */ /* 0x000fea0003800000 */
.L_x_7580:
[----:B------:R-:W-:Y:S02]  /*9b30*/  IMAD R0, R65, 0x60, RZ ;  /* 0x0000006041007824 */ /* 0x000fe400078e02ff */
[----:B------:R-:W-:Y:S05]  /*9b40*/  IMAD.WIDE.U32 R2, R64, 0x60, R126 ;  /* 0x0000006040027825 */ /* 0x000fea00078e007e */
[----:B------:R-:W-:Y:S05]  /*9b50*/  IADD3 R3, R3, R0, RZ ;  /* 0x0000000003037210 */ /* 0x000fea0007ffe0ff */
[----:B-----5:R3:W-:Y:S02]  /*9b60*/  ST.E.128 [R2.64], R48 ;  /* 0x0000003002007985 */ /* 0x0207e4000c101d06 */
.L_x_7579:
[----:B------:R-:W-:Y:S05]  /*9b70*/  BSYNC B1 ;  /* 0x0000000000017941 */ /* 0x000fea0003800000 */
.L_x_7578:
        /* <DEDUP_REMOVED lines=92> */
.L_x_7585:
[----:B------:R-:W-:Y:S05]  /*a140*/  BSYNC B0 ;  /* 0x0000000000007941 */ /* 0x000fea0003800000 */
.L_x_7584:
[C---:B------:R-:W-:Y:S04]  /*a150*/  LEA R2, P0, R85.reuse, R126, 0x1 ;  /* 0x0000007e55027211 */ /* 0x040fe800078008ff */
[----:B------:R-:W-:Y:S05]  /*a160*/  LEA.HI.X R3, R85, R127, R84, 0x1, P0 ;  /* 0x0000007f55037211 */ /* 0x000fea00000f0c54 */
[----:B-----5:R3:W-:Y:S04]  /*a170*/  ST.E.128 [R2.64], R48 ;  /* 0x0000003002007985 */ /* 0x0207e8000c101d06 */
.L_x_7583:
[----:B------:R-:W-:Y:S05]  /*a180*/  BSYNC B1 ;  /* 0x0000000000017941 */ /* 0x000fea0003800000 */
.L_x_7582:
        /* <DEDUP_REMOVED lines=91> */
.L_x_7587:
[----:B------:R-:W-:Y:S05]  /*a740*/  BSYNC B0 ;  /* 0x0000000000007941 */ /* 0x000fea0003800000 */
.L_x_7586:
[C---:B------:R-:W-:Y:S04]  /*a750*/  LEA R2, P0, R83.reuse, R126, 0x1 ;  /* 0x0000007e53027211 */ /* 0x040fe800078008ff */
[----:B------:R-:W-:Y:S05]  /*a760*/  LEA.HI.X R3, R83, R127, R82, 0x1, P0 ;  /* 0x0000007f53037211 */ /* 0x000fea00000f0c52 */
[----:B-----5:R3:W-:Y:S04]  /*a770*/  ST.E.128 [R2.64], R48 ;  /* 0x0000003002007985 */ /* 0x0207e8000c101d06 */
.L_x_7577:
[----:B------:R-:W-:Y:S05]  /*a780*/  BSYNC B2 ;  /* 0x0000000000027941 */ /* 0x000fea0003800000 */
.L_x_7576:
[----:B---3--:R-:W3:Y:S02]  /*a790*/  LD.E R3, [R18.64+0xd0] ;  /* 0x0000d00612037980 */ /* 0x008ee4000c101900 */
[----:B---3--:R-:W-:Y:S05]  /*a7a0*/  IMAD.U32 R3, R3, -0x20, RZ ;  /* 0xffffffe003037824 */ /* 0x008fea00078e00ff */
[C---:B------:R-:W-:Y:S02]  /*a7b0*/  LEA R124, P1, R3.reuse, R124, 0x1 ;  /* 0x0000007c037c7211 */ /* 0x040fe400078208ff */
[C---:B------:R-:W-:Y:S02]  /*a7c0*/  LEA R122, P0, R3.reuse, R122, 0x1 ;  /* 0x0000007a037a7211 */ /* 0x040fe400078008ff */
[C---:B------:R-:W-:Y:S02]  /*a7d0*/  LEA.HI.X.SX32 R125, R3.reuse, R125, 0x1, P1 ;  /* 0x0000007d037d7211 */ /* 0x040fe400008f0eff */
[----:B------:R-:W-:Y:S01]  /*a7e0*/  LEA.HI.X.SX32 R123, R3, R123, 0x1, P0 ;  /* 0x0000007b037b7211 */ /* 0x000fe200000f0eff */
[----:B------:R-:W-:-:S05]  /*a7f0*/  BRA `(.L_x_7539) ;  /* 0x000005f000007947 */ /* 0x000fca0003800000 */
.L_x_7513:
        /* <DEDUP_REMOVED lines=11> */
.L_x_7589:
[----:B------:R-:W-:Y:S05]  /*a8b0*/  BSYNC B0 ;  /* 0x0000000000007941 */ /* 0x000fea0003800000 */
.L_x_7588:
        /* <DEDUP_REMOVED lines=27> */
.L_x_7591:
[----:B------:R-:W-:Y:S05]  /*aa70*/  BSYNC B0 ;  /* 0x0000000000007941 */ /* 0x000fea0003800000 */
.L_x_7590:
        /* <DEDUP_REMOVED lines=27> */
.L_x_7593:
[----:B------:R-:W-:Y:S05]  /*ac30*/  BSYNC B0 ;  /* 0x0000000000007941 */ /* 0x000fea0003800000 */
.L_x_7592:
        /* <DEDUP_REMOVED lines=27> */
.L_x_7539:
[----:B------:R-:W-:Y:S05]  /*adf0*/  BSYNC B3 ;  /* 0x0000000000037941 */ /* 0x000fea0003800000 */
.L_x_7512:
        /* <DEDUP_REMOVED lines=89> */
.L_x_7595:
        /* <DEDUP_REMOVED lines=8> */
.L_x_7596:
[----:B------:R-:W-:Y:S05]  /*b410*/  BSYNC B0 ;  /* 0x0000000000007941 */ /* 0x000fea0003800000 */
.L_x_7594:
[----:B------:R-:W-:Y:S04]  /*b420*/  IADD3 R9, R9, -0x1, RZ ;  /* 0xffffffff09097810 */ /* 0x000fe80007ffe0ff */
[----:B------:R-:W-:Y:S11]  /*b430*/  ISETP.GT.AND P0, PT, R9, R96, PT ;  /* 0x000000600900720c */ /* 0x000ff60003f04270 */
[----:B------:R-:W-:Y:S02]  /*b440*/  @!UPT UIADD3 URZ, URZ, URZ, URZ ;  /* 0x0000003f3f3ff290 */ /* 0x000fe4000fffe03f */
[----:B------:R-:W-:-:S05]  /*b450*/  @P0 BRA `(.L_x_7597) ;  /* 0xffff7b0000000947 */ /* 0x000fca000383ffff */
.L_x_7503:
        /* <DEDUP_REMOVED lines=108> */
.L_x_7606:
[----:B------:R-:W-:Y:S05]  /*bb20*/  BSYNC B0 ;  /* 0x0000000000007941 */ /* 0x000fea0003800000 */
.L_x_7605:
[----:B-----5:R3:W-:Y:S02]  /*bb30*/  STS.128 [R217], R20 ;  /* 0x00000014d9007388 */ /* 0x0207e40000000c00 */
.L_x_7604:
[----:B------:R-:W-:Y:S05]  /*bb40*/  BSYNC B1 ;  /* 0x0000000000017941 */ /* 0x000fea0003800000 */
.L_x_7603:
        /* <DEDUP_REMOVED lines=47> */
.L_x_7610:
[----:B------:R-:W-:Y:S05]  /*be40*/  BSYNC B0 ;  /* 0x0000000000007941 */ /* 0x000fea0003800000 */
.L_x_7609:
[----:B-----5:R1:W-:Y:S02]  /*be50*/  STS.128 [R217+0x2000], R20 ;  /* 0x00200014d9007388 */ /* 0x0203e40000000c00 */
.L_x_7608:
[----:B------:R-:W-:Y:S05]  /*be60*/  BSYNC B1 ;  /* 0x0000000000017941 */ /* 0x000fea0003800000 */
.L_x_7607:
        /* <DEDUP_REMOVED lines=46> */
.L_x_7612:
[----:B------:R-:W-:Y:S05]  /*c150*/  BSYNC B0 ;  /* 0x0000000000007941 */ /* 0x000fea0003800000 */
.L_x_7611:
[----:B-----5:R3:W-:Y:S02]  /*c160*/  STS.128 [R217+0x4000], R20 ;  /* 0x00400014d9007388 */ /* 0x0207e40000000c00 */
.L_x_7602:
[----:B------:R-:W-:Y:S05]  /*c170*/  BSYNC B2 ;  /* 0x0000000000027941 */ /* 0x000fea0003800000 */
.L_x_7601:
        /* <DEDUP_REMOVED lines=61> */
.L_x_7618:
[----:B------:R-:W-:Y:S05]  /*c550*/  BSYNC B0 ;  /* 0x0000000000007941 */ /* 0x000fea0003800000 */
.L_x_7617:
[----:B-----5:R3:W-:Y:S02]  /*c560*/  STS.128 [R217+0x800], R20 ;  /* 0x00080014d9007388 */ /* 0x0207e40000000c00 */
.L_x_7616:
[----:B------:R-:W-:Y:S05]  /*c570*/  BSYNC B1 ;  /* 0x0000000000017941 */ /* 0x000fea0003800000 */
.L_x_7615:
        /* <DEDUP_REMOVED lines=48> */
.L_x_7622:
[----:B------:R-:W-:Y:S05]  /*c880*/  BSYNC B0 ;  /* 0x0000000000007941 */ /* 0x000fea0003800000 */
.L_x_7621:
[----:B-----5:R3:W-:Y:S02]  /*c890*/  STS.128 [R217+0x2800], R20 ;  /* 0x00280014d9007388 */ /* 0x0207e40000000c00 */
.L_x_7620:
[----:B------:R-:W-:Y:S05]  /*c8a0*/  BSYNC B1 ;  /* 0x0000000000017941 */ /* 0x000fea0003800000 */
.L_x_7619:
        /* <DEDUP_REMOVED lines=45> */
.L_x_7624:
[----:B------:R-:W-:Y:S05]  /*cb80*/  BSYNC B0 ;  /* 0x0000000000007941 */ /* 0x000fea0003800000 */
.L_x_7623:
[----:B-----5:R1:W-:Y:S02]  /*cb90*/  STS.128 [R217+0x4800], R44 ;  /* 0x0048002cd9007388 */ /* 0x0203e40000000c00 */
.L_x_7614:
[----:B------:R-:W-:Y:S05]  /*cba0*/  BSYNC B2 ;  /* 0x0000000000027941 */ /* 0x000fea0003800000 */
.L_x_7613:
        /* <DEDUP_REMOVED lines=61> */
.L_x_7630:
[----:B------:R-:W-:Y:S05]  /*cf80*/  BSYNC B0 ;  /* 0x0000000000007941 */ /* 0x000fea0003800000 */
.L_x_7629:
[----:B-----5:R1:W-:Y:S02]  /*cf90*/  STS.128 [R217+0x1000], R20 ;  /* 0x00100014d9007388 */ /* 0x0203e40000000c00 */
.L_x_7628:
[----:B------:R-:W-:Y:S05]  /*cfa0*/  BSYNC B1 ;  /* 0x0000000000017941 */ /* 0x000fea0003800000 */
.L_x_7627:
        /* <DEDUP_REMOVED lines=47> */
.L_x_7634:
[----:B------:R-:W-:Y:S05]  /*d2a0*/  BSYNC B0 ;  /* 0x0000000000007941 */ /* 0x000fea0003800000 */
.L_x_7633:
[----:B-----5:R3:W-:Y:S02]  /*d2b0*/  STS.128 [R217+0x3000], R20 ;  /* 0x00300014d9007388 */ /* 0x0207e40000000c00 */
.L_x_7632:
[----:B------:R-:W-:Y:S05]  /*d2c0*/  BSYNC B1 ;  /* 0x0000000000017941 */ /* 0x000fea0003800000 */
.L_x_7631:
        /* <DEDUP_REMOVED lines=46> */
.L_x_7636:
[----:B------:R-:W-:Y:S05]  /*d5b0*/  BSYNC B0 ;  /* 0x0000000000007941 */ /* 0x000fea0003800000 */
.L_x_7635:
[----:B-----5:R3:W-:Y:S02]  /*d5c0*/  STS.128 [R217+0x5000], R20 ;  /* 0x00500014d9007388 */ /* 0x0207e40000000c00 */
.L_x_7626:
[----:B------:R-:W-:Y:S05]  /*d5d0*/  BSYNC B2 ;  /* 0x0000000000027941 */ /* 0x000fea0003800000 */
.L_x_7625:
        /* <DEDUP_REMOVED lines=59> */
.L_x_7641:
[----:B------:R-:W-:Y:S05]  /*d990*/  BSYNC B0 ;  /* 0x0000000000007941 */ /* 0x000fea0003800000 */
.L_x_7640:
[----:B-----5:R3:W-:Y:S02]  /*d9a0*/  STS.128 [R217+0x1800], R20 ;  /* 0x00180014d9007388 */ /* 0x0207e40000000c00 */
.L_x_7639:
[----:B------:R-:W-:Y:S05]  /*d9b0*/  BSYNC B1 ;  /* 0x0000000000017941 */ /* 0x000fea0003800000 */
.L_x_7638:
        /* <DEDUP_REMOVED lines=47> */
.L_x_7645:
[----:B------:R-:W-:Y:S05]  /*dcb0*/  BSYNC B0 ;  /* 0x0000000000007941 */ /* 0x000fea0003800000 */
.L_x_7644:
[----:B-----5:R3:W-:Y:S02]  /*dcc0*/  STS.128 [R217+0x3800], R20 ;  /* 0x00380014d9007388 */ /* 0x0207e40000000c00 */
.L_x_7643:
[----:B------:R-:W-:Y:S05]  /*dcd0*/  BSYNC B1 ;  /* 0x0000000000017941 */ /* 0x000fea0003800000 */
.L_x_7642:
        /* <DEDUP_REMOVED lines=45> */
.L_x_7647:
[----:B------:R-:W-:Y:S05]  /*dfb0*/  BSYNC B0 ;  /* 0x0000000000007941 */ /* 0x000fea0003800000 */
.L_x_7646:
[----:B-----5:R1:W-:Y:S01]  /*dfc0*/  STS.128 [R217+0x5800], R40 ;  /* 0x00580028d9007388 */ /* 0x0203e20000000c00 */
[----:B------:R-:W-:Y:S05]  /*dfd0*/  BRA `(.L_x_7637) ;  /* 0x00004dc000007947 */ /* 0x000fea0003800000 */
.L_x_7600:
        /* <DEDUP_REMOVED lines=89> */
.L_x_7653:
[----:B------:R-:W-:Y:S05]  /*e570*/  BSYNC B0 ;  /* 0x0000000000007941 */ /* 0x000fea0003800000 */
.L_x_7652:
[----:B-----5:R3:W-:Y:S02]  /*e580*/  STS.128 [R217], R32 ;  /* 0x00000020d9007388 */ /* 0x0207e40000000c00 */
.L_x_7651:
[----:B------:R-:W-:Y:S05]  /*e590*/  BSYNC B1 ;  /* 0x0000000000017941 */ /* 0x000fea0003800000 */
.L_x_7650:
        /* <DEDUP_REMOVED lines=87> */
.L_x_7657:
[----:B------:R-:W-:Y:S05]  /*eb10*/  BSYNC B0 ;  /* 0x0000000000007941 */ /* 0x000fea0003800000 */
.L_x_7656:
[----:B-----5:R1:W-:Y:S02]  /*eb20*/  STS.128 [R217+0x2000], R32 ;  /* 0x00200020d9007388 */ /* 0x0203e40000000c00 */
.L_x_7655:
[----:B------:R-:W-:Y:S05]  /*eb30*/  BSYNC B1 ;  /* 0x0000000000017941 */ /* 0x000fea0003800000 */
.L_x_7654:
        /* <DEDUP_REMOVED lines=86> */
.L_x_7659:
[----:B------:R-:W-:Y:S05]  /*f0a0*/  BSYNC B0 ;  /* 0x0000000000007941 */ /* 0x000fea0003800000 */
.L_x_7658:
[----:B-----5:R3:W-:Y:S02]  /*f0b0*/  STS.128 [R217+0x4000], R32 ;  /* 0x00400020d9007388 */ /* 0x0207e40000000c00 */
.L_x_7649:
[----:B------:R-:W-:Y:S05]  /*f0c0*/  BSYNC B2 ;  /* 0x0000000000027941 */ /* 0x000fea0003800000 */
.L_x_7648:
        /* <DEDUP_REMOVED lines=94> */
.L_x_7665:
[----:B------:R-:W-:Y:S05]  /*f6b0*/  BSYNC B0 ;  /* 0x0000000000007941 */ /* 0x000fea0003800000 */
.L_x_7664:
[----:B-----5:R3:W-:Y:S02]  /*f6c0*/  STS.128 [R217+0x800], R32 ;  /* 0x00080020d9007388 */ /* 0x0207e40000000c00 */
.L_x_7663:
[----:B------:R-:W-:Y:S05]  /*f6d0*/  BSYNC B1 ;  /* 0x0000000000017941 */ /* 0x000fea0003800000 */
.L_x_7662:
        /* <DEDUP_REMOVED lines=90> */
.L_x_7669:
[----:B------:R-:W-:Y:S05]  /*fc80*/  BSYNC B0 ;  /* 0x0000000000007941 */ /* 0x000fea0003800000 */
.L_x_7668:
[----:B-----5:R3:W-:Y:S02]  /*fc90*/  STS.128 [R217+0x2800], R32 ;  /* 0x00280020d9007388 */ /* 0x0207e40000000c00 */
.L_x_7667:
[----:B------:R-:W-:Y:S05]  /*fca0*/  BSYNC B1 ;  /* 0x0000000000017941 */ /* 0x000fea0003800000 */
.L_x_7666:
        /* <DEDUP_REMOVED lines=90> */
.L_x_7671:
[----:B------:R-:W-:Y:S05]  /*10250*/  BSYNC B0 ;  /* 0x0000000000007941 */ /* 0x000fea0003800000 */
.L_x_7670:
[----:B-----5:R1:W-:Y:S02]  /*10260*/  STS.128 [R217+0x4800], R20 ;  /* 0x00480014d9007388 */ /* 0x0203e40000000c00 */
.L_x_7661:
[----:B------:R-:W-:Y:S05]  /*10270*/  BSYNC B2 ;  /* 0x0000000000027941 */ /* 0x000fea0003800000 */
.L_x_7660:
        /* <DEDUP_REMOVED lines=95> */
.L_x_7677:
[----:B------:R-:W-:Y:S05]  /*10870*/  BSYNC B0 ;  /* 0x0000000000007941 */ /* 0x000fea0003800000 */
.L_x_7676:
[----:B-----5:R3:W-:Y:S02]  /*10880*/  STS.128 [R217+0x1000], R32 ;  /* 0x00100020d9007388 */ /* 0x0207e40000000c00 */
.L_x_7675:
[----:B------:R-:W-:Y:S05]  /*10890*/  BSYNC B1 ;  /* 0x0000000000017941 */ /* 0x000fea0003800000 */
.L_x_7674:
        /* <DEDUP_REMOVED lines=90> */
.L_x_7681:
[----:B------:R-:W-:Y:S05]  /*10e40*/  BSYNC B0 ;  /* 0x0000000000007941 */ /* 0x000fea0003800000 */
.L_x_7680:
[----:B-----5:R3:W-:Y:S02]  /*10e50*/  STS.128 [R217+0x3000], R32 ;  /* 0x00300020d9007388 */ /* 0x0207e40000000c00 */
.L_x_7679:
[----:B------:R-:W-:Y:S05]  /*10e60*/  BSYNC B1 ;  /* 0x0000000000017941 */ /* 0x000fea0003800000 */
.L_x_7678:
        /* <DEDUP_REMOVED lines=89> */
.L_x_7683:
[----:B------:R-:W-:Y:S05]  /*11400*/  BSYNC B0 ;  /* 0x0000000000007941 */ /* 0x000fea0003800000 */
.L_x_7682:
[----:B-----5:R3:W-:Y:S02]  /*11410*/  STS.128 [R217+0x5000], R32 ;  /* 0x00500020d9007388 */ /* 0x0207e40000000c00 */
.L_x_7673:
[----:B------:R-:W-:Y:S05]  /*11420*/  BSYNC B2 ;  /* 0x0000000000027941 */ /* 0x000fea0003800000 */
.L_x_7672:
        /* <DEDUP_REMOVED lines=94> */
.L_x_7687:
[----:B------:R-:W-:Y:S05]  /*11a10*/  BSYNC B0 ;  /* 0x0000000000007941 */ /* 0x000fea0003800000 */
.L_x_7686:
[----:B-----5:R1:W-:Y:S02]  /*11a20*/  STS.128 [R217+0x1800], R20 ;  /* 0x00180014d9007388 */ /* 0x0203e40000000c00 */
.L_x_7685:
[----:B------:R-:W-:Y:S05]  /*11a30*/  BSYNC B1 ;  /* 0x0000000000017941 */ /* 0x000fea0003800000 */
.L_x_7684:
        /* <DEDUP_REMOVED lines=92> */
.L_x_7691:
[----:B------:R-:W-:Y:S05]  /*12000*/  BSYNC B0 ;  /* 0x0000000000007941 */ /* 0x000fea0003800000 */
.L_x_7690:
[----:B-----5:R1:W-:Y:S02]  /*12010*/  STS.128 [R217+0x3800], R20 ;  /* 0x00380014d9007388 */ /* 0x0203e40000000c00 */
.L_x_7689:
[----:B------:R-:W-:Y:S05]  /*12020*/  BSYNC B1 ;  /* 0x0000000000017941 */ /* 0x000fea0003800000 */
.L_x_7688:
        /* <DEDUP_REMOVED lines=92> */
.L_x_7693:
[----:B------:R-:W-:Y:S05]  /*125f0*/  BSYNC B0 ;  /* 0x0000000000007941 */ /* 0x000fea0003800000 */
.L_x_7692:
[----:B-----5:R1:W-:Y:S01]  /*12600*/  STS.128 [R217+0x5800], R20 ;  /* 0x00580014d9007388 */ /* 0x0203e20000000c00 */
[----:B------:R-:W-:Y:S05]  /*12610*/  BRA `(.L_x_7637) ;  /* 0x0000078000007947 */ /* 0x000fea0003800000 */
.L_x_7599:
        /* <DEDUP_REMOVED lines=29> */
.L_x_7695:
[----:B------:R-:W-:Y:S05]  /*127f0*/  BSYNC B0 ;  /* 0x0000000000007941 */ /* 0x000fea0003800000 */
.L_x_7694:
        /* <DEDUP_REMOVED lines=29> */
.L_x_7697:
[----:B------:R-:W-:Y:S05]  /*129d0*/  BSYNC B0 ;  /* 0x0000000000007941 */ /* 0x000fea0003800000 */
.L_x_7696:
        /* <DEDUP_REMOVED lines=29> */
.L_x_7699:
[----:B------:R-:W-:Y:S05]  /*12bb0*/  BSYNC B0 ;  /* 0x0000000000007941 */ /* 0x000fea0003800000 */
.L_x_7698:
        /* <DEDUP_REMOVED lines=30> */
.L_x_7637:
[----:B------:R-:W-:Y:S05]  /*12da0*/  BSYNC B3 ;  /* 0x0000000000037941 */ /* 0x000fea0003800000 */
.L_x_7598:
        /* <DEDUP_REMOVED lines=32> */
.L_x_7702:
[----:B------:R2:W-:Y:S02]  /*12fb0*/  STS.128 [R217+0xa000], RZ ;  /* 0x00a000ffd9007388 */ /* 0x0005e40000000c00 */
.L_x_7701:
[----:B------:R-:W-:Y:S05]  /*12fc0*/  BSYNC B0 ;  /* 0x0000000000007941 */ /* 0x000fea0003800000 */
.L_x_7700:
        /* <DEDUP_REMOVED lines=31> */
.L_x_7705:
[----:B------:R1:W-:Y:S02]  /*131c0*/  STS.128 [R217+0xa800], RZ ;  /* 0x00a800ffd9007388 */ /* 0x0003e40000000c00 */
.L_x_7704:
[----:B------:R-:W-:Y:S05]  /*131d0*/  BSYNC B0 ;  /* 0x0000000000007941 */ /* 0x000fea0003800000 */
.L_x_7703:
        /* <DEDUP_REMOVED lines=33> */
.L_x_7708:
[----:B------:R1:W-:Y:S02]  /*133f0*/  STS.128 [R217+0xb000], RZ ;  /* 0x00b000ffd9007388 */ /* 0x0003e40000000c00 */
.L_x_7707:
[----:B------:R-:W-:Y:S05]  /*13400*/  BSYNC B0 ;  /* 0x0000000000007941 */ /* 0x000fea0003800000 */
.L_x_7706:
        /* <DEDUP_REMOVED lines=35> */
.L_x_7710:
[----:B------:R-:W-:Y:S05]  /*13640*/  BSYNC B0 ;  /* 0x0000000000007941 */ /* 0x000fea0003800000 */
.L_x_7709:
        /* <DEDUP_REMOVED lines=50> */
.L_x_7713:
[----:B------:R2:W-:Y:S02]  /*13970*/  STS.128 [R217+0x10000], RZ ;  /* 0x010000ffd9007388 */ /* 0x0005e40000000c00 */
.L_x_7712:
[----:B-1----:R-:W-:Y:S05]  /*13980*/  BSYNC B0 ;  /* 0x0000000000007941 */ /* 0x002fea0003800000 */
.L_x_7711:
        /* <DEDUP_REMOVED lines=32> */
.L_x_7716:
[----:B------:R4:W-:Y:S02]  /*13b90*/  STS.128 [R217+0x10800], RZ ;  /* 0x010800ffd9007388 */ /* 0x0009e40000000c00 */
.L_x_7715:
[----:B------:R-:W-:Y:S05]  /*13ba0*/  BSYNC B0 ;  /* 0x0000000000007941 */ /* 0x000fea0003800000 */
.L_x_7714:
        /* <DEDUP_REMOVED lines=34> */
.L_x_7719:
[----:B------:R1:W-:Y:S02]  /*13dd0*/  STS.128 [R217+0x11000], RZ ;  /* 0x011000ffd9007388 */ /* 0x0003e40000000c00 */
.L_x_7718:
[----:B------:R-:W-:Y:S05]  /*13de0*/  BSYNC B0 ;  /* 0x0000000000007941 */ /* 0x000fea0003800000 */
.L_x_7717:
        /* <DEDUP_REMOVED lines=35> */
.L_x_7722:
[----:B------:R1:W-:Y:S02]  /*14020*/  STS.128 [R217+0x11800], RZ ;  /* 0x011800ffd9007388 */ /* 0x0003e40000000c00 */
.L_x_7721:
[----:B------:R-:W-:Y:S05]  /*14030*/  BSYNC B0 ;  /* 0x0000000000007941 */ /* 0x000fea0003800000 */
.L_x_7720:
        /* <DEDUP_REMOVED lines=164> */
[----:B------:R-:W-:Y:S01]  /*14a80*/  HMMA.16816.F32.BF16 R72, R60, R88, R72 ;  /* 0x000000583c48723c */ /* 0x000fe20000041848 */
[----:B------:R-:W-:-:S07]  /*14a90*/  FMUL.FTZ R70, R13, R52 ;  /* 0x000000340d467220 */ /* 0x000fce0000410000 */
[----:B------:R-:W-:Y:S01]  /*14aa0*/  HMMA.16816.F32.BF16 R84, R60, R90, R84 ;  /* 0x0000005a3c54723c */ /* 0x000fe20000041854 */
[----:B------:R-:W-:-:S07]  /*14ab0*/  FMUL.FTZ R80, R15, R52 ;  /* 0x000000340f507220 */ /* 0x000fce0000410000 */
[----:B--2---:R-:W-:Y:S01]  /*14ac0*/  HMMA.16816.F32.BF16 R32, R8, R64, R32 ;  /* 0x000000400820723c */ /* 0x004fe20000041820 */
[----:B------:R2:W3:Y:S07]  /*14ad0*/  MUFU.TANH R64, R12 ;  /* 0x0000000c00407308 */ /* 0x0004ee0000002400 */
[----:B------:R-:W-:Y:S07]  /*14ae0*/  HMMA.16816.F32.BF16 R76, R40, R26, R76 ;  /* 0x0000001a284c723c */ /* 0x000fee000004184c */
[----:B------:R-:W-:-:S02]  /*14af0*/  FMUL.FTZ R26, R14, R52 ;  /* 0x000000340e1a7220 */ /* 0x000fc40000410000 */
[----:B--2---:R-:W2:Y:S01]  /*14b00*/  LDSM.16.M88.4 R12, [R195+0xb800] ;  /* 0x00b80000c30c783b */ /* 0x004ea20000000200 */
[C---:B------:R-:W-:Y:S03]  /*14b10*/  HMMA.16816.F32.BF16 R44, R40.reuse, R38, R44 ;  /* 0x00000026282c723c */ /* 0x040fe6000004182c */
[----:B------:R-:W-:Y:S05]  /*14b20*/  LDSM.16.M88.4 R36, [R191+0x5000] ;  /* 0x00500000bf24783b */ /* 0x000fea0000000200 */
[C---:B-1----:R-:W-:Y:S08]  /*14b30*/  HMMA.16816.F32.BF16 R72, R40.reuse, R20, R72 ;  /* 0x000000142848723c */ /* 0x042ff00000041848 */
[----:B------:R-:W-:Y:S08]  /*14b40*/  HMMA.16816.F32.BF16 R84, R40, R22, R84 ;  /* 0x000000162854723c */ /* 0x000ff00000041854 */
[C---:B------:R-:W-:Y:S08]  /*14b50*/  HMMA.16816.F32.BF16 R100, R28.reuse, R4, R100 ;  /* 0x000000041c64723c */ /* 0x040ff00000041864 */
[C---:B------:R-:W-:Y:S01]  /*14b60*/  HMMA.16816.F32.BF16 R76, R28.reuse, R6, R76 ;  /* 0x000000061c4c723c */ /* 0x040fe2000004184c */
[----:B------:R-:W1:Y:S07]  /*14b70*/  LDSM.16.M88.4 R4, [R191+0x5800] ;  /* 0x00580000bf04783b */ /* 0x000e6e0000000200 */
[----:B------:R-:W-:Y:S01]  /*14b80*/  HMMA.16816.F32.BF16 R44, R28, R82, R44 ;  /* 0x000000521c2c723c */ /* 0x000fe2000004182c */
[----:B------:R-:W-:-:S02]  /*14b90*/  LEA R68, R68, R53, 0x4 ;  /* 0x0000003544447211 */ /* 0x000fc400078e20ff */
[----:B------:R-:W-:Y:S01]  /*14ba0*/  IADD3 R226, R57, -R216, RZ ;  /* 0x800000d839e27210 */ /* 0x000fe20007ffe0ff */
[-C--:B------:R-:W-:Y:S02]  /*14bb0*/  FMUL.FTZ R20, R34, R52.reuse ;  /* 0x0000003422147220 */ /* 0x080fe40000410000 */
[----:B------:R-:W-:Y:S01]  /*14bc0*/  FMUL.FTZ R32, R32, R52 ;  /* 0x0000003420207220 */ /* 0x000fe20000410000 */
[----:B------:R-:W-:Y:S01]  /*14bd0*/  ISETP.GT.AND P5, PT, R219, R210, PT ;  /* 0x000000d2db00720c */ /* 0x000fe20003fa4270 */
[----:B--2---:R-:W-:Y:S01]  /*14be0*/  HMMA.16816.F32.BF16 R72, R28, R12, R72 ;  /* 0x0000000c1c48723c */ /* 0x004fe20000041848 */
[----:B------:R-:W-:Y:S01]  /*14bf0*/  FMUL.FTZ R33, R33, R52 ;  /* 0x0000003421217220 */ /* 0x000fe20000410000 */
[----:B------:R-:W-:Y:S01]  /*14c00*/  IADD3 R224, R57, 0x1, -R216 ;  /* 0x0000000139e07810 */ /* 0x000fe20007ffe8d8 */
[----:B------:R-:W2:Y:S01]  /*14c10*/  MUFU.TANH R48, R48 ;  /* 0x0000003000307308 */ /* 0x000ea20000002400 */
[----:B------:R-:W-:Y:S01]  /*14c20*/  ISETP.NE.U32.AND P0, PT, R220, RZ, PT ;  /* 0x000000ffdc00720c */ /* 0x000fe20003f05070 */
[----:B------:R-:W-:-:S04]  /*14c30*/  DEPBAR.LE SB0, 0x0 ;  /* 0x000080000000791a */ /* 0x000fc80000000000 */
[----:B------:R-:W-:Y:S08]  /*14c40*/  HMMA.16816.F32.BF16 R84, R28, R14, R84 ;  /* 0x0000000e1c54723c */ /* 0x000ff00000041854 */
[C---:B------:R-:W-:Y:S08]  /*14c50*/  HMMA.16816.F32.BF16 R44, R8.reuse, R66, R44 ;  /* 0x00000042082c723c */ /* 0x040ff0000004182c */
[C---:B-1----:R-:W-:Y:S08]  /*14c60*/  HMMA.16816.F32.BF16 R72, R8.reuse, R4, R72 ;  /* 0x000000040848723c */ /* 0x042ff00000041848 */
[C---:B------:R-:W-:Y:S08]  /*14c70*/  HMMA.16816.F32.BF16 R100, R8.reuse, R36, R100 ;  /* 0x000000240864723c */ /* 0x040ff00000041864 */
[C---:B------:R-:W-:Y:S08]  /*14c80*/  HMMA.16816.F32.BF16 R76, R8.reuse, R38, R76 ;  /* 0x00000026084c723c */ /* 0x040ff0000004184c */
[----:B------:R-:W-:Y:S01]  /*14c90*/  HMMA.16816.F32.BF16 R84, R8, R6, R84 ;  /* 0x000000060854723c */ /* 0x000fe20000041854 */
[----:B------:R-:W-:-:S02]  /*14ca0*/  IMAD.IADD R69, R69, 0x1, R68 ;  /* 0x0000000145457824 */ /* 0x000fc400078e0244 */
[----:B------:R-:W-:-:S03]  /*14cb0*/  FMUL.FTZ R22, R46, R52 ;  /* 0x000000342e167220 */ /* 0x000fc60000410000 */
[C---:B------:R-:W-:Y:S01]  /*14cc0*/  IADD3 R3, R69.reuse, 0x8, RZ ;  /* 0x0000000845037810 */ /* 0x040fe20007ffe0ff */
[----:B------:R-:W-:Y:S01]  /*14cd0*/  FMUL.FTZ R36, R44, R52 ;  /* 0x000000342c247220 */ /* 0x000fe20000410000 */
[----:B------:R-:W-:Y:S01]  /*14ce0*/  IADD3 R229, R69, R226, RZ ;  /* 0x000000e245e57210 */ /* 0x000fe20007ffe0ff */
        /* <DEDUP_REMOVED lines=15> */
[----:B------:R-:W-:Y:S02]  /*14de0*/  FMUL.FTZ R74, R84, R52 ;  /* 0x00000034544a7220 */ /* 0x000fe40000410000 */
[----:B------:R-:W-:-:S02]  /*14df0*/  IMAD.IADD R226, R226, 0x1, R3 ;  /* 0x00000001e2e27824 */ /* 0x000fc400078e0203 */
[-C--:B------:R-:W-:Y:S02]  /*14e00*/  FMUL.FTZ R68, R85, R52.reuse ;  /* 0x0000003455447220 */ /* 0x080fe40000410000 */
[-C--:B------:R-:W-:Y:S02]  /*14e10*/  FMUL.FTZ R86, R86, R52.reuse ;  /* 0x0000003456567220 */ /* 0x080fe40000410000 */
[----:B------:R-:W-:Y:S01]  /*14e20*/  FMUL.FTZ R87, R87, R52 ;  /* 0x0000003457577220 */ /* 0x000fe20000410000 */
[C---:B------:R-:W-:Y:S01]  /*14e30*/  IADD3 R228, -R16.reuse, R229, RZ ;  /* 0x000000e510e47210 */ /* 0x040fe20007ffe1ff */
[----:B------:R-:W1:Y:S01]  /*14e40*/  MUFU.TANH R50, R50 ;  /* 0x0000003200327308 */ /* 0x000e620000002400 */
[----:B------:R-:W-:Y:S02]  /*14e50*/  IADD3 R225, -R16, R226, RZ ;  /* 0x000000e210e17210 */ /* 0x000fe40007ffe1ff */
[----:B------:R-:W-:-:S05]  /*14e60*/  IADD3 R224, R17, R224, RZ ;  /* 0x000000e011e07210 */ /* 0x000fca0007ffe0ff */
[----:B------:R-:W4:Y:S01]  /*14e70*/  MUFU.TANH R24, R24 ;  /* 0x0000001800187308 */ /* 0x000f220000002400 */
[----:B------:R-:W-:-:S07]  /*14e80*/  IMAD.IADD R8, R69, 0x1, R224 ;  /* 0x0000000145087824 */ /* 0x000fce00078e02e0 */
[----:B------:R-:W1:Y:S08]  /*14e90*/  MUFU.TANH R58, R58 ;  /* 0x0000003a003a7308 */ /* 0x000e700000002400 */
        /* <DEDUP_REMOVED lines=26> */
[----:B------:R1:W1:Y:S01]  /*15040*/  MUFU.TANH R16, R87 ;  /* 0x0000005700107308 */ /* 0x0002620000002400 */
[----:B------:R-:W-:Y:S01]  /*15050*/  IADD3 R224, R224, R3, RZ ;  /* 0x00000003e0e07210 */ /* 0x000fe20007ffe0ff */
[----:B------:R-:W-:Y:S01]  /*15060*/  BSSY B1, `(.L_x_7723) ;  /* 0x00000b5000017945 */ /* 0x000fe20003800000 */
[----:B------:R-:W-:-:S02]  /*15070*/  IMNMX R227, R8, R57, PT ;  /* 0x0000003908e37217 */ /* 0x000fc40003800200 */
[----:B------:R-:W-:Y:S02]  /*15080*/  IMNMX R224, R224, R57, PT ;  /* 0x00000039e0e07217 */ /* 0x000fe40003800200 */
[----:B------:R-:W-:Y:S02]  /*15090*/  ISETP.NE.AND.EX P0, PT, R221, RZ, PT, P0 ;  /* 0x000000ffdd00720c */ /* 0x000fe40003f05300 */
[----:B------:R-:W-:Y:S02]  /*150a0*/  IMNMX R228, RZ, R228, !PT ;  /* 0x000000e4ffe47217 */ /* 0x000fe40007800200 */
[----:B------:R-:W-:Y:S02]  /*150b0*/  IMNMX R225, RZ, R225, !PT ;  /* 0x000000e1ffe17217 */ /* 0x000fe40007800200 */
        /* <DEDUP_REMOVED lines=18> */
[----:B------:R-:W-:Y:S02]  /*151e0*/  IABS R3, R76 ;  /* 0x0000004c00037213 */ /* 0x000fe40000000000 */
[-C--:B--2---:R-:W-:Y:S02]  /*151f0*/  IABS R7, R9.reuse ;  /* 0x0000000900077213 */ /* 0x084fe40000000000 */
[-C--:B------:R-:W-:Y:S02]  /*15200*/  IABS R8, R9.reuse ;  /* 0x0000000900087213 */ /* 0x080fe40000000000 */
[----:B------:R-:W1:Y:S01]  /*15210*/  I2F.RP R13, R7 ;  /* 0x00000007000d7306 */ /* 0x000e620000209400 */
[----:B------:R-:W-:Y:S02]  /*15220*/  LOP3.LUT R76, R76, R9, RZ, 0x3c, !PT ;  /* 0x000000094c4c7212 */ /* 0x000fe400078e3cff */
[----:B------:R-:W-:-:S02]  /*15230*/  IMAD.MOV R8, RZ, RZ, -R8 ;  /* 0x000000ffff087224 */ /* 0x000fc400078e0a08 */
[----:B------:R-:W-:Y:S02]  /*15240*/  ISETP.GE.AND P1, PT, R76, RZ, PT ;  /* 0x000000ff4c00720c */ /* 0x000fe40003f26270 */
[----:B------:R-:W2:Y:S01]  /*15250*/  LD.E.64 R76, [R18.64+0x38] ;  /* 0x00003806124c7980 */ /* 0x000ea2000c101b00 */
        /* <DEDUP_REMOVED lines=9> */
[-C--:B------:R-:W-:Y:S01]  /*152f0*/  IMAD R78, R10, R8.reuse, R3 ;  /* 0x000000080a4e7224 */ /* 0x080fe200078e0203 */
        /* <DEDUP_REMOVED lines=27> */
[----:B--2---:R-:W-:-:S04]  /*154b0*/  IMAD R3, R77, R5, RZ ;  /* 0x000000054d037224 */ /* 0x004fc800078e02ff */
[C---:B------:R-:W-:Y:S02]  /*154c0*/  IMAD R8, R76.reuse, R8, R3 ;  /* 0x000000084c087224 */ /* 0x040fe400078e0203 */
[----:B----4-:R-:W-:Y:S02]  /*154d0*/  IMAD.IADD R7, R7, 0x1, -R10 ;  /* 0x0000000107077824 */ /* 0x010fe400078e0a0a */
[----:B------:R-:W-:-:S03]  /*154e0*/  IMAD.WIDE.U32 R10, R76, R5, RZ ;  /* 0x000000054c0a7225 */ /* 0x000fc600078e00ff */
[----:B------:R-:W-:Y:S01]  /*154f0*/  SHF.R.S32.HI R5, RZ, 0x1f, R7 ;  /* 0x0000001fff057819 */ /* 0x000fe20000011407 */
[----:B---3--:R-:W-:Y:S02]  /*15500*/  IMAD R3, R79, R7, RZ ;  /* 0x000000074f037224 */ /* 0x008fe400078e02ff */
[----:B------:R-:W-:Y:S02]  /*15510*/  IMAD.IADD R11, R11, 0x1, R8 ;  /* 0x000000010b0b7824 */ /* 0x000fe400078e0208 */
[----:B------:R-:W-:Y:S02]  /*15520*/  IMAD R3, R78, R5, R3 ;  /* 0x000000054e037224 */ /* 0x000fe400078e0203 */
[----:B------:R-:W-:-:S04]  /*15530*/  IMAD.WIDE.U32 R10, R7, R78, R10 ;  /* 0x0000004e070a7225 */ /* 0x000fc800078e000a */
[----:B------:R-:W-:Y:S01]  /*15540*/  IMAD.MOV.U32 R5, RZ, RZ, R10 ;  /* 0x000000ffff057224 */ /* 0x000fe200078e000a */
[----:B------:R-:W-:Y:S01]  /*15550*/  IADD3 R8, R11, R3, RZ ;  /* 0x000000030b087210 */ /* 0x000fe20007ffe0ff */
[----:B------:R-:W-:Y:S05]  /*15560*/  BRA `(.L_x_7727) ;  /* 0x0000003000007947 */ /* 0x000fea0003800000 */
.L_x_7726:
[----:B------:R-:W2:Y:S02]  /*15570*/  LD.E R5, [R18.64+0x38] ;  /* 0x0000380612057980 */ /* 0x000ea4000c101900 */
[----:B--2---:R-:W-:-:S04]  /*15580*/  LEA R5, -R5, RZ, 0x6 ;  /* 0x000000ff05057211 */ /* 0x004fc800078e31ff */
[----:B------:R-:W-:Y:S02]  /*15590*/  SHF.R.S32.HI R8, RZ, 0x1f, R5 ;  /* 0x0000001fff087819 */ /* 0x000fe40000011405 */
.L_x_7727:
[----:B------:R-:W-:Y:S05]  /*155a0*/  BSYNC B0 ;  /* 0x0000000000007941 */ /* 0x000fea0003800000 */
.L_x_7725:
        /* <DEDUP_REMOVED lines=8> */
[----:B------:R-:W-:Y:S01]  /*15630*/  @P4 IMAD.MOV.U32 R9, RZ, RZ, R83 ;  /* 0x000000ffff094224 */ /* 0x000fe200078e0053 */
[CC--:B------:R-:W-:Y:S01]  /*15640*/  @P4 LEA R76, P2, R3.reuse, R212.reuse, 0x1 ;  /* 0x000000d4034c4211 */ /* 0x0c0fe200078408ff */
[----:B------:R-:W-:Y:S01]  /*15650*/  @!PT LDS RZ, [RZ] ;  /* 0x00000000fffff984 */ /* 0x000fe20000000800 */
[----:B------:R-:W-:Y:S01]  /*15660*/  @!PT LDS RZ, [RZ] ;  /* 0x00000000fffff984 */ /* 0x000fe20000000800 */
[----:B------:R-:W-:Y:S01]  /*15670*/  @!PT LDS RZ, [RZ] ;  /* 0x00000000fffff984 */ /* 0x000fe20000000800 */
[----:B------:R1:W-:Y:S01]  /*15680*/  @P6 LDGSTS.E.BYPASS.LTC128B.128 [R217+0x6000], [R82.64] ;  /* 0x0600000052d96fae */ /* 0x0003e2000b901d46 */
[CCC-:B------:R-:W-:Y:S02]  /*15690*/  @P6 LEA.HI.X R79, R3.reuse, R211.reuse, R8.reuse, 0x1, P1 ;  /* 0x000000d3034f6211 */ /* 0x1c0fe400008f0c08 */
[C---:B------:R-:W-:Y:S01]  /*156a0*/  @P4 LEA.HI.X R77, R3.reuse, R211, R8, 0x1, P2 ;  /* 0x000000d3034d4211 */ /* 0x040fe200010f0c08 */
[----:B------:R1:W-:Y:S01]  /*156b0*/  @!P6 STS.128 [R217+0x6000], RZ ;  /* 0x006000ffd900e388 */ /* 0x0003e20000000c00 */
        /* <DEDUP_REMOVED lines=10> */
[----:B------:R-:W-:Y:S02]  /*15760*/  @P3 LEA.HI.X R85, R5, R211, R8, 0x1, P1 ;  /* 0x000000d305553211 */ /* 0x000fe400008f0c08 */
        /* <DEDUP_REMOVED lines=68> */
.L_x_7724:
[----:B-1234-:R-:W-:Y:S05]  /*15bb0*/  BSYNC B1 ;  /* 0x0000000000017941 */ /* 0x01efea0003800000 */
.L_x_7723:
[----:B------:R1:W2:Y:S01]  /*15bc0*/  LD.E R167, [R18.64+0xdc] ;  /* 0x0000dc0612a77980 */ /* 0x0002a2000c101900 */
[----:B------:R-:W-:-:S04]  /*15bd0*/  IMAD.IADD R5, R2, 0x1, R0 ;  /* 0x0000000102057824 */ /* 0x000fc800078e0200 */
[----:B------:R-:W-:Y:S01]  /*15be0*/  IMAD.IADD R49, R229, 0x1, -R5 ;  /* 0x00000001e5317824 */ /* 0x000fe200078e0a05 */
[C---:B------:R-:W-:Y:S02]  /*15bf0*/  IADD3 R11, R5.reuse, 0x10, RZ ;  /* 0x00000010050b7810 */ /* 0x040fe40007ffe0ff */
[----:B------:R-:W-:Y:S02]  /*15c00*/  IADD3 R2, R5, 0x8, RZ ;  /* 0x0000000805027810 */ /* 0x000fe40007ffe0ff */
[----:B------:R-:W-:Y:S01]  /*15c10*/  IABS R49, R49 ;  /* 0x0000003100317213 */ /* 0x000fe20000000000 */
[----:B------:R-:W-:Y:S01]  /*15c20*/  IMAD.IADD R41, R229, 0x1, -R11 ;  /* 0x00000001e5297824 */ /* 0x000fe200078e0a0b */
[----:B------:R-:W-:Y:S01]  /*15c30*/  IADD3 R15, R5, 0x1, RZ ;  /* 0x00000001050f7810 */ /* 0x000fe20007ffe0ff */
[----:B------:R-:W-:Y:S01]  /*15c40*/  IMAD.IADD R45, R229, 0x1, -R2 ;  /* 0x00000001e52d7824 */ /* 0x000fe200078e0a02 */
[C---:B------:R-:W-:Y:S02]  /*15c50*/  IADD3 R27, R5.reuse, 0x31, RZ ;  /* 0x00000031051b7810 */ /* 0x040fe40007ffe0ff */
[----:B------:R-:W-:Y:S01]  /*15c60*/  IADD3 R13, R5, 0x9, RZ ;  /* 0x00000009050d7810 */ /* 0x000fe20007ffe0ff */
[----:B------:R-:W-:Y:S01]  /*15c70*/  IMAD.IADD R47, R229, 0x1, -R15 ;  /* 0x00000001e52f7824 */ /* 0x000fe200078e0a0f */
[----:B------:R-:W-:Y:S01]  /*15c80*/  IADD3 R21, R5, 0x30, RZ ;  /* 0x0000003005157810 */ /* 0x000fe20007ffe0ff */
[----:B------:R-:W3:Y:S01]  /*15c90*/  I2F R49, R49 ;  /* 0x0000003100317306 */ /* 0x000ee20000201400 */
[----:B------:R-:W-:Y:S01]  /*15ca0*/  IABS R41, R41 ;  /* 0x0000002900297213 */ /* 0x000fe20000000000 */
[----:B------:R-:W-:Y:S01]  /*15cb0*/  IMAD.IADD R57, R229, 0x1, -R27 ;  /* 0x00000001e5397824 */ /* 0x000fe200078e0a1b */
[----:B------:R-:W-:Y:S01]  /*15cc0*/  IADD3 R8, R5, 0x21, RZ ;  /* 0x0000002105087810 */ /* 0x000fe20007ffe0ff */
[----:B------:R-:W-:Y:S01]  /*15cd0*/  IMAD.IADD R43, R229, 0x1, -R13 ;  /* 0x00000001e52b7824 */ /* 0x000fe200078e0a0d */
[----:B------:R-:W-:Y:S01]  /*15ce0*/  IADD3 R31, R5, 0x18, RZ ;  /* 0x00000018051f7810 */ /* 0x000fe20007ffe0ff */
[----:B------:R-:W-:Y:S01]  /*15cf0*/  IMAD.IADD R51, R229, 0x1, -R21 ;  /* 0x00000001e5337824 */ /* 0x000fe200078e0a15 */
[----:B------:R-:W-:Y:S01]  /*15d00*/  IABS R45, R45 ;  /* 0x0000002d002d7213 */ /* 0x000fe20000000000 */
[----:B------:R-:W4:Y:S01]  /*15d10*/  I2F R41, R41 ;  /* 0x0000002900297306 */ /* 0x000f220000201400 */
        /* <DEDUP_REMOVED lines=8> */
[----:B-1----:R-:W-:Y:S01]  /*15da0*/  IABS R19, R57 ;  /* 0x0000003900137213 */ /* 0x002fe20000000000 */
        /* <DEDUP_REMOVED lines=10> */
[----:B------:R-:W-:Y:S02]  /*15e50*/  IABS R17, R17 ;  /* 0x0000001100117213 */ /* 0x000fe40000000000 */
[----:B------:R-:W-:Y:S01]  /*15e60*/  ISETP.GE.AND P1, PT, R5, R228, PT ;  /* 0x000000e40500720c */ /* 0x000fe20003f26270 */
[----:B------:R-:W1:Y:S01]  /*15e70*/  I2F R19, R19 ;  /* 0x0000001300137306 */ /* 0x000e620000201400 */
[----:B------:R-:W-:-:S02]  /*15e80*/  IABS R39, R39 ;  /* 0x0000002700277213 */ /* 0x000fc40000000000 */
[----:B------:R-:W-:Y:S01]  /*15e90*/  IADD3 R23, R5, 0x29, RZ ;  /* 0x0000002905177810 */ /* 0x000fe20007ffe0ff */
[----:B---3--:R-:W-:Y:S01]  /*15ea0*/  FFMA.FTZ R48, -R223, R49, R48 ;  /* 0x00000031df307223 */ /* 0x008fe20000010130 */
[----:B------:R-:W-:-:S03]  /*15eb0*/  IABS R35, R35 ;  /* 0x0000002300237213 */ /* 0x000fc60000000000 */
[----:B------:R-:W3:Y:S01]  /*15ec0*/  I2F R43, R43 ;  /* 0x0000002b002b7306 */ /* 0x000ee20000201400 */
[----:B------:R-:W-:Y:S01]  /*15ed0*/  ISETP.GE.OR P1, PT, R5, R227, !P1 ;  /* 0x000000e30500720c */ /* 0x000fe20004f26670 */
[----:B------:R-:W-:-:S06]  /*15ee0*/  IMAD.IADD R3, R229, 0x1, -R23 ;  /* 0x00000001e5037824 */ /* 0x000fcc00078e0a17 */
[----:B------:R-:W1:Y:S01]  /*15ef0*/  I2F R51, R51 ;  /* 0x0000003300337306 */ /* 0x000e620000201400 */
[----:B----4-:R-:W-:Y:S01]  /*15f00*/  FFMA.FTZ R41, -R223, R41, R32 ;  /* 0x00000029df297223 */ /* 0x010fe20000010120 */
[----:B------:R-:W-:-:S06]  /*15f10*/  ISETP.GE.AND P3, PT, R2, R228, PT ;  /* 0x000000e40200720c */ /* 0x000fcc0003f66270 */
[----:B------:R-:W4:Y:S01]  /*15f20*/  I2F R29, R29 ;  /* 0x0000001d001d7306 */ /* 0x000f220000201400 */
[----:B------:R-:W-:-:S07]  /*15f30*/  FSEL R32, R48, -INF , !P1 ;  /* 0xff80000030207808 */ /* 0x000fce0004800000 */
[----:B------:R-:W3:Y:S01]  /*15f40*/  I2F R37, R37 ;  /* 0x0000002500257306 */ /* 0x000ee20000201400 */
[----:B------:R-:W-:Y:S01]  /*15f50*/  ISETP.GE.AND P1, PT, R11, R228, PT ;  /* 0x000000e40b00720c */ /* 0x000fe20003f26270 */
[----:B-1----:R-:W-:Y:S01]  /*15f60*/  FFMA.FTZ R45, -R223, R45, R64 ;  /* 0x0000002ddf2d7223 */ /* 0x002fe20000010140 */
[----:B------:R-:W-:-:S05]  /*15f70*/  IABS R3, R3 ;  /* 0x0000000300037213 */ /* 0x000fca0000000000 */
[----:B------:R-:W1:Y:S01]  /*15f80*/  I2F R33, R33 ;  /* 0x0000002100217306 */ /* 0x000e620000201400 */
[----:B------:R-:W-:-:S07]  /*15f90*/  ISETP.GE.AND P4, PT, R15, R228, PT ;  /* 0x000000e40f00720c */ /* 0x000fce0003f86270 */
[----:B------:R-:W1:Y:S01]  /*15fa0*/  I2F R17, R17 ;  /* 0x0000001100117306 */ /* 0x000e620000201400 */
[----:B------:R-:W-:-:S07]  /*15fb0*/  ISETP.GE.OR P3, PT, R2, R227, !P3 ;  /* 0x000000e30200720c */ /* 0x000fce0005f66670 */
[----:B------:R-:W1:Y:S01]  /*15fc0*/  I2F R39, R39 ;  /* 0x0000002700277306 */ /* 0x000e620000201400 */
[----:B------:R-:W-:Y:S01]  /*15fd0*/  ISETP.GE.AND P2, PT, R13, R228, PT ;  /* 0x000000e40d00720c */ /* 0x000fe20003f46270 */
[----:B-----5:R-:W-:Y:S01]  /*15fe0*/  FFMA.FTZ R47, -R223, R47, R50 ;  /* 0x0000002fdf2f7223 */ /* 0x020fe20000010132 */
[----:B------:R-:W-:-:S05]  /*15ff0*/  ISETP.GE.OR P1, PT, R11, R227, !P1 ;  /* 0x000000e30b00720c */ /* 0x000fca0004f26670 */
[----:B------:R-:W5:Y:S01]  /*16000*/  I2F R35, R35 ;  /* 0x0000002300237306 */ /* 0x000f620000201400 */
[----:B------:R-:W-:Y:S01]  /*16010*/  FFMA.FTZ R72, -R223, R19, R72 ;  /* 0x00000013df487223 */ /* 0x000fe20000010148 */
[----:B------:R-:W-:Y:S01]  /*16020*/  ISETP.GE.OR P4, PT, R15, R227, !P4 ;  /* 0x000000e30f00720c */ /* 0x000fe20006786670 */
[----:B---3--:R-:W-:Y:S01]  /*16030*/  FFMA.FTZ R43, -R223, R43, R70 ;  /* 0x0000002bdf2b7223 */ /* 0x008fe20000010146 */
[----:B------:R-:W-:Y:S01]  /*16040*/  FSEL R19, R45, -INF , !P3 ;  /* 0xff8000002d137808 */ /* 0x000fe20005800000 */
[----:B------:R-:W-:Y:S01]  /*16050*/  FFMA.FTZ R51, -R223, R51, R6 ;  /* 0x00000033df337223 */ /* 0x000fe20000010106 */
[----:B------:R-:W-:Y:S02]  /*16060*/  ISETP.GE.AND P3, PT, R31, R228, PT ;  /* 0x000000e41f00720c */ /* 0x000fe40003f66270 */
[----:B------:R3:W3:Y:S01]  /*16070*/  I2F R53, R3 ;  /* 0x0000000300357306 */ /* 0x0006e20000201400 */
[----:B------:R-:W-:Y:S01]  /*16080*/  ISETP.GE.AND P6, PT, R5, R225, PT ;  /* 0x000000e10500720c */ /* 0x000fe20003fc6270 */
[----:B----4-:R-:W-:Y:S01]  /*16090*/  FFMA.FTZ R42, -R223, R29, R42 ;  /* 0x0000001ddf2a7223 */ /* 0x010fe2000001012a */
[----:B------:R-:W-:-:S02]  /*160a0*/  ISETP.GE.OR P2, PT, R13, R227, !P2 ;  /* 0x000000e30d00720c */ /* 0x000fc40005746670 */
[----:B------:R-:W-:Y:S01]  /*160b0*/  FSEL R6, R41, -INF , !P1 ;  /* 0xff80000029067808 */ /* 0x000fe20004800000 */
[----:B------:R-:W-:Y:S01]  /*160c0*/  FFMA.FTZ R36, -R223, R37, R36 ;  /* 0x00000025df247223 */ /* 0x000fe20000010124 */
[-C--:B------:R-:W-:Y:S01]  /*160d0*/  ISETP.GE.AND P1, PT, R9, R228.reuse, PT ;  /* 0x000000e40900720c */ /* 0x080fe20003f26270 */
[----:B-1----:R-:W-:Y:S01]  /*160e0*/  FFMA.FTZ R40, -R223, R33, R40 ;  /* 0x00000021df287223 */ /* 0x002fe20000010128 */
[----:B------:R-:W-:Y:S01]  /*160f0*/  FSEL R29, R47, -INF , !P4 ;  /* 0xff8000002f1d7808 */ /* 0x000fe20006000000 */
[----:B------:R-:W-:Y:S01]  /*16100*/  FFMA.FTZ R158, -R223, R17, R4 ;  /* 0x00000011df9e7223 */ /* 0x000fe20000010104 */
[----:B------:R-:W-:Y:S02]  /*16110*/  ISETP.GE.AND P4, PT, R7, R228, PT ;  /* 0x000000e40700720c */ /* 0x000fe40003f86270 */
[----:B---3--:R-:W-:Y:S02]  /*16120*/  IADD3 R3, R5, 0x38, RZ ;  /* 0x0000003805037810 */ /* 0x008fe40007ffe0ff */
[----:B------:R-:W-:-:S02]  /*16130*/  ISETP.GE.OR P3, PT, R31, R227, !P3 ;  /* 0x000000e31f00720c */ /* 0x000fc40005f66670 */
[----:B------:R-:W-:Y:S01]  /*16140*/  IADD3 R33, R5, 0x39, RZ ;  /* 0x0000003905217810 */ /* 0x000fe20007ffe0ff */
[----:B------:R-:W-:Y:S01]  /*16150*/  IMAD.IADD R57, R229, 0x1, -R3 ;  /* 0x00000001e5397824 */ /* 0x000fe200078e0a03 */
[----:B------:R-:W-:Y:S01]  /*16160*/  ISETP.GE.OR P6, PT, R5, R224, !P6 ;  /* 0x000000e00500720c */ /* 0x000fe200077c6670 */
[----:B------:R-:W-:Y:S01]  /*16170*/  IMAD.IADD R5, R226, 0x1, -R5 ;  /* 0x00000001e2057824 */ /* 0x000fe200078e0a05 */
[----:B------:R-:W-:Y:S01]  /*16180*/  FSEL R17, R43, -INF , !P2 ;  /* 0xff8000002b117808 */ /* 0x000fe20005000000 */
[----:B------:R-:W-:Y:S01]  /*16190*/  FFMA.FTZ R39, -R223, R39, R60 ;  /* 0x00000027df277223 */ /* 0x000fe2000001013c */
[----:B------:R-:W-:Y:S02]  /*161a0*/  ISETP.GE.AND P2, PT, R10, R228, PT ;  /* 0x000000e40a00720c */ /* 0x000fe40003f46270 */
[----:B------:R-:W-:Y:S01]  /*161b0*/  ISETP.GE.OR P1, PT, R9, R227, !P1 ;  /* 0x000000e30900720c */ /* 0x000fe20004f26670 */
[----:B-----5:R-:W-:Y:S01]  /*161c0*/  FFMA.FTZ R35, -R223, R35, R44 ;  /* 0x00000023df237223 */ /* 0x020fe2000001012c */
[----:B------:R-:W-:-:S02]  /*161d0*/  ISETP.GE.OR P4, PT, R7, R227, !P4 ;  /* 0x000000e30700720c */ /* 0x000fc40006786670 */
[----:B------:R-:W-:Y:S02]  /*161e0*/  FSEL R4, R36, -INF , !P3 ;  /* 0xff80000024047808 */ /* 0x000fe40005800000 */
[----:B------:R-:W-:Y:S02]  /*161f0*/  ISETP.GE.AND P3, PT, R2, R225, PT ;  /* 0x000000e10200720c */ /* 0x000fe40003f66270 */
[----:B------:R-:W-:Y:S02]  /*16200*/  IABS R18, R57 ;  /* 0x0000003900127213 */ /* 0x000fe40000000000 */
[----:B------:R-:W-:Y:S02]  /*16210*/  ISETP.GE.OR P2, PT, R10, R227, !P2 ;  /* 0x000000e30a00720c */ /* 0x000fe40005746670 */
[----:B------:R-:W-:Y:S02]  /*16220*/  FSEL R156, R40, -INF , !P1 ;  /* 0xff800000289c7808 */ /* 0x000fe40004800000 */
[----:B------:R-:W-:-:S02]  /*16230*/  IABS R37, R5 ;  /* 0x0000000500257213 */ /* 0x000fc40000000000 */
[----:B------:R-:W-:Y:S02]  /*16240*/  ISETP.GE.AND P1, PT, R25, R228, PT ;  /* 0x000000e41900720c */ /* 0x000fe40003f26270 */
[----:B------:R-:W-:Y:S01]  /*16250*/  FSEL R5, R39, -INF , !P4 ;  /* 0xff80000027057808 */ /* 0x000fe20006000000 */
[----:B------:R-:W-:Y:S01]  /*16260*/  IMAD.IADD R39, R226, 0x1, -R2 ;  /* 0x00000001e2277824 */ /* 0x000fe200078e0a02 */
[----:B------:R-:W-:Y:S02]  /*16270*/  ISETP.GE.OR P3, PT, R2, R224, !P3 ;  /* 0x000000e00200720c */ /* 0x000fe40005f66670 */
[----:B------:R-:W-:Y:S01]  /*16280*/  FSEL R2, R35, -INF , !P2 ;  /* 0xff80000023027808 */ /* 0x000fe20005000000 */
[----:B------:R-:W1:Y:S01]  /*16290*/  I2F R18, R18 ;  /* 0x0000001200127306 */ /* 0x000e620000201400 */
[----:B------:R-:W-:Y:S02]  /*162a0*/  ISETP.GE.AND P2, PT, R8, R228, PT ;  /* 0x000000e40800720c */ /* 0x000fe40003f46270 */
[----:B------:R-:W-:-:S02]  /*162b0*/  ISETP.GE.OR P1, PT, R25, R227, !P1 ;  /* 0x000000e31900720c */ /* 0x000fc40004f26670 */
[-C--:B------:R-:W-:Y:S02]  /*162c0*/  ISETP.GE.OR P2, PT, R8, R227.reuse, !P2 ;  /* 0x000000e30800720c */ /* 0x080fe40005746670 */
[----:B------:R-:W-:Y:S02]  /*162d0*/  FSEL R158, R158, -INF , !P1 ;  /* 0xff8000009e9e7808 */ /* 0x000fe40004800000 */
[-C--:B------:R-:W-:Y:S01]  /*162e0*/  ISETP.GE.AND P1, PT, R21, R228.reuse, PT ;  /* 0x000000e41500720c */ /* 0x080fe20003f26270 */
[----:B------:R-:W-:Y:S01]  /*162f0*/  IMAD.IADD R35, R226, 0x1, -R13 ;  /* 0x00000001e2237824 */ /* 0x000fe200078e0a0d */
[----:B------:R-:W-:Y:S01]  /*16300*/  FSEL R161, R42, -INF , !P2 ;  /* 0xff8000002aa17808 */ /* 0x000fe20005000000 */
[----:B------:R-:W-:Y:S01]  /*16310*/  IMAD.IADD R41, R229, 0x1, -R33 ;  /* 0x00000001e5297824 */ /* 0x000fe200078e0a21 */
[----:B------:R-:W-:Y:S02]  /*16320*/  ISETP.GE.AND P2, PT, R23, R228, PT ;  /* 0x000000e41700720c */ /* 0x000fe40003f46270 */
[----:B------:R-:W-:-:S02]  /*16330*/  ISETP.GE.OR P1, PT, R21, R227, !P1 ;  /* 0x000000e31500720c */ /* 0x000fc40004f26670 */
[----:B------:R-:W-:Y:S01]  /*16340*/  ISETP.GE.AND P4, PT, R15, R225, PT ;  /* 0x000000e10f00720c */ /* 0x000fe20003f86270 */
[----:B------:R-:W-:Y:S01]  /*16350*/  FFMA.FTZ R53, -R223, R53, R66 ;  /* 0x00000035df357223 */ /* 0x000fe20000010142 */
[----:B------:R-:W3:Y:S01]  /*16360*/  I2F R37, R37 ;  /* 0x0000002500257306 */ /* 0x000ee20000201400 */
[----:B------:R-:W-:Y:S02]  /*16370*/  IABS R35, R35 ;  /* 0x0000002300237213 */ /* 0x000fe40000000000 */
[----:B------:R-:W-:Y:S02]  /*16380*/  ISETP.GE.OR P2, PT, R23, R227, !P2 ;  /* 0x000000e31700720c */ /* 0x000fe40005746670 */
[----:B------:R-:W-:Y:S02]  /*16390*/  FSEL R174, R51, -INF , !P1 ;  /* 0xff80000033ae7808 */ /* 0x000fe40004800000 */
[----:B------:R-:W-:Y:S02]  /*163a0*/  IABS R41, R41 ;  /* 0x0000002900297213 */ /* 0x000fe40000000000 */
[----:B------:R-:W-:Y:S01]  /*163b0*/  ISETP.GE.OR P4, PT, R15, R224, !P4 ;  /* 0x000000e00f00720c */ /* 0x000fe20006786670 */
[C---:B------:R-:W-:Y:S01]  /*163c0*/  IMAD.IADD R15, R226.reuse, 0x1, -R15 ;  /* 0x00000001e20f7824 */ /* 0x040fe200078e0a0f */
[----:B------:R-:W-:Y:S01]  /*163d0*/  ISETP.GE.AND P1, PT, R3, R228, PT ;  /* 0x000000e40300720c */ /* 0x000fe20003f26270 */
[----:B-1----:R-:W-:Y:S01]  /*163e0*/  FFMA.FTZ R18, -R223, R18, R74 ;  /* 0x00000012df127223 */ /* 0x002fe2000001014a */
[----:B------:R-:W-:Y:S01]  /*163f0*/  FSEL R163, R53, -INF , !P2 ;  /* 0xff80000035a37808 */ /* 0x000fe20005000000 */
[----:B------:R1:W4:Y:S01]  /*16400*/  I2F R36, R41 ;  /* 0x0000002900247306 */ /* 0x0003220000201400 */
[----:B------:R-:W-:Y:S01]  /*16410*/  IMAD.IADD R42, R226, 0x1, -R11 ;  /* 0x00000001e22a7824 */ /* 0x000fe200078e0a0b */
[----:B------:R-:W-:Y:S01]  /*16420*/  ISETP.GE.AND P2, PT, R27, R228, PT ;  /* 0x000000e41b00720c */ /* 0x000fe20003f46270 */
[----:B------:R-:W-:Y:S01]  /*16430*/  IMAD.MOV.U32 R40, RZ, RZ, R35 ;  /* 0x000000ffff287224 */ /* 0x000fe200078e0023 */
[----:B------:R-:W-:-:S02]  /*16440*/  ISETP.GE.OR P1, PT, R3, R227, !P1 ;  /* 0x000000e30300720c */ /* 0x000fc40004f26670 */
[----:B------:R-:W-:Y:S02]  /*16450*/  IABS R15, R15 ;  /* 0x0000000f000f7213 */ /* 0x000fe40000000000 */
[----:B------:R-:W-:Y:S02]  /*16460*/  ISETP.GE.OR P2, PT, R27, R227, !P2 ;  /* 0x000000e31b00720c */ /* 0x000fe40005746670 */
[----:B------:R-:W-:Y:S01]  /*16470*/  FSEL R170, R18, -INF , !P1 ;  /* 0xff80000012aa7808 */ /* 0x000fe20004800000 */
[C---:B------:R-:W-:Y:S01]  /*16480*/  IMAD.IADD R18, R226.reuse, 0x1, -R9 ;  /* 0x00000001e2127824 */ /* 0x040fe200078e0a09 */
[----:B------:R-:W-:Y:S01]  /*16490*/  IABS R42, R42 ;  /* 0x0000002a002a7213 */ /* 0x000fe20000000000 */
[----:B------:R-:W5:Y:S01]  /*164a0*/  I2F R40, R40 ;  /* 0x0000002800287306 */ /* 0x000f620000201400 */
[----:B------:R-:W-:Y:S01]  /*164b0*/  IABS R39, R39 ;  /* 0x0000002700277213 */ /* 0x000fe20000000000 */
[----:B-1----:R-:W-:Y:S01]  /*164c0*/  IMAD.IADD R41, R226, 0x1, -R31 ;  /* 0x00000001e2297824 */ /* 0x002fe200078e0a1f */
[----:B------:R-:W-:Y:S01]  /*164d0*/  FSEL R173, R72, -INF , !P2 ;  /* 0xff80000048ad7808 */ /* 0x000fe20005000000 */
[----:B------:R-:W-:Y:S01]  /*164e0*/  IMAD.IADD R43, R226, 0x1, -R10 ;  /* 0x00000001e22b7824 */ /* 0x000fe200078e0a0a */
[----:B------:R-:W-:-:S03]  /*164f0*/  ISETP.GE.AND P2, PT, R13, R225, PT ;  /* 0x000000e10d00720c */ /* 0x000fc60003f46270 */
[----:B------:R-:W1:Y:S01]  /*16500*/  I2F R15, R15 ;  /* 0x0000000f000f7306 */ /* 0x000e620000201400 */
[----:B------:R-:W-:Y:S01]  /*16510*/  IABS R18, R18 ;  /* 0x0000001200127213 */ /* 0x000fe20000000000 */
[----:B---3--:R-:W-:Y:S01]  /*16520*/  FFMA.FTZ R24, -R223, R37, R24 ;  /* 0x00000025df187223 */ /* 0x008fe20000010118 */
[----:B------:R-:W-:Y:S02]  /*16530*/  IABS R41, R41 ;  /* 0x0000002900297213 */ /* 0x000fe40000000000 */
[----:B------:R-:W-:-:S03]  /*16540*/  ISETP.GE.OR P2, PT, R13, R224, !P2 ;  /* 0x000000e00d00720c */ /* 0x000fc60005746670 */
[----:B------:R-:W3:Y:S01]  /*16550*/  I2F R42, R42 ;  /* 0x0000002a002a7306 */ /* 0x000ee20000201400 */
[----:B------:R-:W-:Y:S02]  /*16560*/  ISETP.GE.AND P1, PT, R33, R228, PT ;  /* 0x000000e42100720c */ /* 0x000fe40003f26270 */
[----:B------:R-:W-:Y:S01]  /*16570*/  IABS R13, R43 ;  /* 0x0000002b000d7213 */ /* 0x000fe20000000000 */
[----:B------:R-:W-:Y:S01]  /*16580*/  IMAD.MOV.U32 R43, RZ, RZ, R18 ;  /* 0x000000ffff2b7224 */ /* 0x000fe200078e0012 */
[----:B------:R-:W-:-:S03]  /*16590*/  FSEL R18, R24, -INF , !P6 ;  /* 0xff80000018127808 */ /* 0x000fc60007000000 */
[----:B------:R-:W1:Y:S01]  /*165a0*/  I2F R39, R39 ;  /* 0x0000002700277306 */ /* 0x000e620000201400 */
[----:B----4-:R-:W-:Y:S01]  /*165b0*/  FFMA.FTZ R68, -R223, R36, R68 ;  /* 0x00000024df447223 */ /* 0x010fe20000010144 */
[----:B------:R-:W-:Y:S02]  /*165c0*/  ISETP.GE.OR P1, PT, R33, R227, !P1 ;  /* 0x000000e32100720c */ /* 0x000fe40004f26670 */
[----:B------:R-:W-:-:S04]  /*165d0*/  ISETP.GE.AND P6, PT, R7, R225, PT ;  /* 0x000000e10700720c */ /* 0x000fc80003fc6270 */
[----:B------:R-:W4:Y:S01]  /*165e0*/  I2F R41, R41 ;  /* 0x0000002900297306 */ /* 0x000f220000201400 */
[----:B------:R-:W-:Y:S01]  /*165f0*/  IMAD.IADD R35, R226, 0x1, -R7 ;  /* 0x00000001e2237824 */ /* 0x000fe200078e0a07 */
[----:B------:R-:W-:Y:S02]  /*16600*/  FSEL R143, R68, -INF , !P1 ;  /* 0xff800000448f7808 */ /* 0x000fe40004800000 */
[----:B------:R-:W-:Y:S01]  /*16610*/  ISETP.GE.OR P6, PT, R7, R224, !P6 ;  /* 0x000000e00700720c */ /* 0x000fe200077c6670 */
[----:B-----5:R-:W-:Y:S01]  /*16620*/  FFMA.FTZ R7, -R223, R40, R80 ;  /* 0x00000028df077223 */ /* 0x020fe20000010150 */
[----:B------:R-:W-:Y:S02]  /*16630*/  ISETP.GE.AND P1, PT, R11, R225, PT ;  /* 0x000000e10b00720c */ /* 0x000fe40003f26270 */
[----:B------:R5:W4:Y:S01]  /*16640*/  I2F R36, R13 ;  /* 0x0000000d00247306 */ /* 0x000b220000201400 */
[----:B-1----:R-:W-:Y:S01]  /*16650*/  FFMA.FTZ R15, -R223, R15, R58 ;  /* 0x0000000fdf0f7223 */ /* 0x002fe2000001013a */
[----:B------:R-:W-:Y:S01]  /*16660*/  ISETP.GE.OR P1, PT, R11, R224, !P1 ;  /* 0x000000e00b00720c */ /* 0x000fe20004f26670 */
[----:B---3--:R-:W-:Y:S01]  /*16670*/  FFMA.FTZ R11, -R223, R42, R20 ;  /* 0x0000002adf0b7223 */ /* 0x008fe20000010114 */
[----:B------:R-:W-:-:S02]  /*16680*/  FSEL R7, R7, -INF , !P2 ;  /* 0xff80000007077808 */ /* 0x000fc40005000000 */
[-C--:B------:R-:W-:Y:S02]  /*16690*/  ISETP.GE.AND P2, PT, R9, R225.reuse, PT ;  /* 0x000000e10900720c */ /* 0x080fe40003f46270 */
[----:B------:R-:W-:Y:S02]  /*166a0*/  FSEL R15, R15, -INF , !P4 ;  /* 0xff8000000f0f7808 */ /* 0x000fe40006000000 */
[----:B------:R-:W-:Y:S02]  /*166b0*/  ISETP.GE.AND P4, PT, R31, R225, PT ;  /* 0x000000e11f00720c */ /* 0x000fe40003f86270 */
[----:B------:R-:W-:Y:S01]  /*166c0*/  FSEL R11, R11, -INF , !P1 ;  /* 0xff8000000b0b7808 */ /* 0x000fe20004800000 */
[----:B-----5:R-:W-:Y:S01]  /*166d0*/  FFMA.FTZ R13, -R223, R39, R26 ;  /* 0x00000027df0d7223 */ /* 0x020fe2000001011a */
[----:B------:R-:W-:Y:S01]  /*166e0*/  ISETP.GE.OR P2, PT, R9, R224, !P2 ;  /* 0x000000e00900720c */ /* 0x000fe20005746670 */
[----:B----4-:R-:W-:Y:S01]  /*166f0*/  FFMA.FTZ R9, -R223, R41, R22 ;  /* 0x00000029df097223 */ /* 0x010fe20000010116 */
[----:B------:R-:W-:-:S02]  /*16700*/  ISETP.GE.AND P1, PT, R8, R225, PT ;  /* 0x000000e10800720c */ /* 0x000fc40003f26270 */
[----:B------:R-:W-:Y:S02]  /*16710*/  FSEL R13, R13, -INF , !P3 ;  /* 0xff8000000d0d7808 */ /* 0x000fe40005800000 */
[-C--:B------:R-:W-:Y:S01]  /*16720*/  ISETP.GE.OR P4, PT, R31, R224.reuse, !P4 ;  /* 0x000000e01f00720c */ /* 0x080fe20006786670 */
[----:B------:R-:W-:Y:S01]  /*16730*/  IMAD.IADD R37, R226, 0x1, -R8 ;  /* 0x00000001e2257824 */ /* 0x000fe200078e0a08 */
[----:B------:R-:W-:Y:S01]  /*16740*/  ISETP.GE.AND P3, PT, R10, R225, PT ;  /* 0x000000e10a00720c */ /* 0x000fe20003f66270 */
[----:B------:R-:W1:Y:S01]  /*16750*/  I2F R24, R43 ;  /* 0x0000002b00187306 */ /* 0x000e620000201400 */
[----:B------:R-:W-:Y:S01]  /*16760*/  ISETP.GE.OR P1, PT, R8, R224, !P1 ;  /* 0x000000e00800720c */ /* 0x000fe20004f26670 */
[----:B------:R-:W-:Y:S01]  /*16770*/  FFMA.FTZ R8, -R223, R36, R12 ;  /* 0x00000024df087223 */ /* 0x000fe2000001010c */
[----:B------:R-:W-:Y:S02]  /*16780*/  IABS R35, R35 ;  /* 0x0000002300237213 */ /* 0x000fe40000000000 */
[----:B------:R-:W-:-:S02]  /*16790*/  FSEL R9, R9, -INF , !P4 ;  /* 0xff80000009097808 */ /* 0x000fc40006000000 */
[-C--:B------:R-:W-:Y:S02]  /*167a0*/  ISETP.GE.OR P3, PT, R10, R224.reuse, !P3 ;  /* 0x000000e00a00720c */ /* 0x080fe40005f66670 */
[C---:B------:R-:W-:Y:S02]  /*167b0*/  ISETP.GE.AND P4, PT, R23.reuse, R225, PT ;  /* 0x000000e11700720c */ /* 0x040fe40003f86270 */
[----:B------:R-:W-:Y:S02]  /*167c0*/  IABS R37, R37 ;  /* 0x0000002500257213 */ /* 0x000fe40000000000 */
[----:B------:R-:W-:Y:S01]  /*167d0*/  FMNMX.FTZ R22, R32, R29, !PT ;  /* 0x0000001d20167209 */ /* 0x000fe20007810000 */
[----:B------:R-:W3:Y:S01]  /*167e0*/  I2F R35, R35 ;  /* 0x0000002300237306 */ /* 0x000ee20000201400 */
[----:B------:R-:W-:Y:S02]  /*167f0*/  FSEL R8, R8, -INF , !P3 ;  /* 0xff80000008087808 */ /* 0x000fe40005800000 */
[----:B------:R-:W-:Y:S01]  /*16800*/  ISETP.GE.OR P4, PT, R23, R224, !P4 ;  /* 0x000000e01700720c */ /* 0x000fe20006786670 */
[----:B------:R-:W-:Y:S01]  /*16810*/  IMAD.IADD R23, R226, 0x1, -R23 ;  /* 0x00000001e2177824 */ /* 0x000fe200078e0a17 */
[----:B------:R-:W-:-:S02]  /*16820*/  ISETP.GE.AND P3, PT, R21, R225, PT ;  /* 0x000000e11500720c */ /* 0x000fc40003f66270 */
[----:B------:R-:W-:Y:S01]  /*16830*/  FMNMX.FTZ R22, R19, R22, !PT ;  /* 0x0000001613167209 */ /* 0x000fe20007810000 */
[----:B------:R-:W4:Y:S01]  /*16840*/  I2F R37, R37 ;  /* 0x0000002500257306 */ /* 0x000f220000201400 */
[----:B------:R-:W-:Y:S01]  /*16850*/  ISETP.GE.OR P3, PT, R21, R224, !P3 ;  /* 0x000000e01500720c */ /* 0x000fe20005f66670 */
[----:B------:R-:W-:Y:S01]  /*16860*/  IMAD.IADD R20, R226, 0x1, -R21 ;  /* 0x00000001e2147824 */ /* 0x000fe200078e0a15 */
[----:B------:R-:W-:Y:S02]  /*16870*/  IABS R21, R23 ;  /* 0x0000001700157213 */ /* 0x000fe40000000000 */
[----:B------:R-:W-:Y:S01]  /*16880*/  FMNMX.FTZ R23, R17, R22, !PT ;  /* 0x0000001611177209 */ /* 0x000fe20007810000 */
[----:B-1----:R-:W-:-:S03]  /*16890*/  FFMA.FTZ R24, -R223, R24, R38 ;  /* 0x00000018df187223 */ /* 0x002fc60000010126 */
[----:B------:R-:W-:Y:S01]  /*168a0*/  FMNMX.FTZ R22, R6, R23, !PT ;  /* 0x0000001706167209 */ /* 0x000fe20007810000 */
[----:B------:R-:W-:Y:S01]  /*168b0*/  IMAD.IADD R12, R226, 0x1, -R25 ;  /* 0x00000001e20c7824 */ /* 0x000fe200078e0a19 */
[----:B------:R-:W-:Y:S02]  /*168c0*/  FSEL R166, R24, -INF , !P2 ;  /* 0xff80000018a67808 */ /* 0x000fe40005000000 */
[----:B------:R-:W-:Y:S01]  /*168d0*/  FMNMX.FTZ R23, R5, R22, !PT ;  /* 0x0000001605177209 */ /* 0x000fe20007810000 */
[C---:B---3--:R-:W-:Y:S01]  /*168e0*/  FFMA.FTZ R10, -R223.reuse, R35, R34 ;  /* 0x00000023df0a7223 */ /* 0x048fe20000010122 */
[----:B------:R-:W-:Y:S01]  /*168f0*/  FMNMX.FTZ R24, R18, R15, !PT ;  /* 0x0000000f12187209 */ /* 0x000fe20007810000 */
[----:B----4-:R-:W-:Y:S01]  /*16900*/  FFMA.FTZ R14, -R223, R37, R14 ;  /* 0x00000025df0e7223 */ /* 0x010fe2000001010e */
[----:B------:R-:W-:Y:S02]  /*16910*/  FMNMX.FTZ R23, R4, R23, !PT ;  /* 0x0000001704177209 */ /* 0x000fe40007810000 */
[----:B------:R-:W-:-:S02]  /*16920*/  FMNMX.FTZ R24, R13, R24, !PT ;  /* 0x000000180d187209 */ /* 0x000fc40007810000 */
[----:B------:R-:W-:Y:S02]  /*16930*/  IABS R12, R12 ;  /* 0x0000000c000c7213 */ /* 0x000fe40000000000 */
[----:B------:R-:W-:Y:S02]  /*16940*/  FSEL R10, R10, -INF , !P6 ;  /* 0xff8000000a0a7808 */ /* 0x000fe40007000000 */
[-C--:B------:R-:W-:Y:S02]  /*16950*/  ISETP.GE.AND P2, PT, R27, R225.reuse, PT ;  /* 0x000000e11b00720c */ /* 0x080fe40003f46270 */
[----:B------:R-:W-:Y:S02]  /*16960*/  ISETP.GE.AND P6, PT, R25, R225, PT ;  /* 0x000000e11900720c */ /* 0x000fe40003fc6270 */
[----:B------:R-:W-:Y:S02]  /*16970*/  FMNMX.FTZ R23, R2, R23, !PT ;  /* 0x0000001702177209 */ /* 0x000fe40007810000 */
[----:B------:R-:W-:-:S02]  /*16980*/  FMNMX.FTZ R24, R7, R24, !PT ;  /* 0x0000001807187209 */ /* 0x000fc40007810000 */
[----:B------:R-:W-:Y:S01]  /*16990*/  FSEL R169, R14, -INF , !P1 ;  /* 0xff8000000ea97808 */ /* 0x000fe20004800000 */
[----:B------:R-:W1:Y:S01]  /*169a0*/  I2F R12, R12 ;  /* 0x0000000c000c7306 */ /* 0x000e620000201400 */
[-C--:B------:R-:W-:Y:S01]  /*169b0*/  ISETP.GE.OR P2, PT, R27, R224.reuse, !P2 ;  /* 0x000000e01b00720c */ /* 0x080fe20005746670 */
[----:B------:R-:W-:Y:S01]  /*169c0*/  IMAD.IADD R27, R226, 0x1, -R27 ;  /* 0x00000001e21b7824 */ /* 0x000fe200078e0a1b */
[----:B------:R-:W-:Y:S02]  /*169d0*/  ISETP.GE.AND P1, PT, R3, R225, PT ;  /* 0x000000e10300720c */ /* 0x000fe40003f26270 */
[----:B------:R-:W-:Y:S02]  /*169e0*/  ISETP.GE.OR P6, PT, R25, R224, !P6 ;  /* 0x000000e01900720c */ /* 0x000fe400077c6670 */
[----:B------:R-:W-:Y:S02]  /*169f0*/  FMNMX.FTZ R22, R156, R23, !PT ;  /* 0x000000179c167209 */ /* 0x000fe40007810000 */
[----:B------:R-:W-:Y:S01]  /*16a00*/  FMNMX.FTZ R25, R11, R24, !PT ;  /* 0x000000180b197209 */ /* 0x000fe20007810000 */
[----:B------:R-:W3:Y:S01]  /*16a10*/  I2F R21, R21 ;  /* 0x0000001500157306 */ /* 0x000ee20000201400 */
[----:B------:R-:W-:-:S02]  /*16a20*/  IABS R20, R20 ;  /* 0x0000001400147213 */ /* 0x000fc40000000000 */
[----:B------:R-:W-:Y:S01]  /*16a30*/  ISETP.GE.OR P1, PT, R3, R224, !P1 ;  /* 0x000000e00300720c */ /* 0x000fe20004f26670 */
[----:B------:R-:W-:Y:S01]  /*16a40*/  IMAD.IADD R3, R226, 0x1, -R3 ;  /* 0x00000001e2037824 */ /* 0x000fe200078e0a03 */
[----:B------:R-:W-:Y:S02]  /*16a50*/  FMNMX.FTZ R23, R161, R22, !PT ;  /* 0x00000016a1177209 */ /* 0x000fe40007810000 */
[----:B------:R-:W-:Y:S02]  /*16a60*/  IABS R14, R27 ;  /* 0x0000001b000e7213 */ /* 0x000fe40000000000 */
[----:B------:R-:W-:Y:S01]  /*16a70*/  FMNMX.FTZ R26, R10, R25, !PT ;  /* 0x000000190a1a7209 */ /* 0x000fe20007810000 */
[----:B------:R-:W4:Y:S01]  /*16a80*/  I2F R20, R20 ;  /* 0x0000001400147306 */ /* 0x000f220000201400 */
[----:B------:R-:W-:Y:S01]  /*16a90*/  FMNMX.FTZ R24, R158, R23, !PT ;  /* 0x000000179e187209 */ /* 0x000fe20007810000 */
[----:B------:R-:W-:Y:S01]  /*16aa0*/  IMAD.IADD R22, R226, 0x1, -R33 ;  /* 0x00000001e2167824 */ /* 0x000fe200078e0a21 */
[----:B------:R-:W-:-:S02]  /*16ab0*/  IABS R3, R3 ;  /* 0x0000000300037213 */ /* 0x000fc40000000000 */
[----:B------:R-:W-:-:S03]  /*16ac0*/  FMNMX.FTZ R23, R9, R26, !PT ;  /* 0x0000001a09177209 */ /* 0x000fc60007810000 */
[----:B------:R-:W5:Y:S01]  /*16ad0*/  I2F R14, R14 ;  /* 0x0000000e000e7306 */ /* 0x000f620000201400 */
[----:B------:R-:W-:Y:S02]  /*16ae0*/  FMNMX.FTZ R23, R8, R23, !PT ;  /* 0x0000001708177209 */ /* 0x000fe40007810000 */
[----:B------:R-:W-:Y:S01]  /*16af0*/  IABS R22, R22 ;  /* 0x0000001600167213 */ /* 0x000fe20000000000 */
[----:B-1----:R-:W-:Y:S01]  /*16b00*/  FFMA.FTZ R12, -R223, R12, R28 ;  /* 0x0000000cdf0c7223 */ /* 0x002fe2000001011c */
[----:B------:R-:W-:-:S03]  /*16b10*/  FMNMX.FTZ R25, R163, R24, !PT ;  /* 0x00000018a3197209 */ /* 0x000fc60007810000 */
[----:B------:R-:W1:Y:S01]  /*16b20*/  I2F R3, R3 ;  /* 0x0000000300037306 */ /* 0x000e620000201400 */
[----:B------:R-:W-:Y:S01]  /*16b30*/  FMNMX.FTZ R26, R166, R23, !PT ;  /* 0x00000017a61a7209 */ /* 0x000fe20007810000 */
[----:B---3--:R-:W-:Y:S01]  /*16b40*/  FFMA.FTZ R21, -R223, R21, R30 ;  /* 0x00000015df157223 */ /* 0x008fe2000001011e */
[----:B------:R-:W-:Y:S02]  /*16b50*/  FMNMX.FTZ R24, R174, R25, !PT ;  /* 0x00000019ae187209 */ /* 0x000fe40007810000 */
[----:B------:R-:W-:Y:S02]  /*16b60*/  FSEL R171, R12, -INF , !P6 ;  /* 0xff8000000cab7808 */ /* 0x000fe40007000000 */
[----:B------:R-:W-:Y:S01]  /*16b70*/  FMNMX.FTZ R26, R169, R26, !PT ;  /* 0x0000001aa91a7209 */ /* 0x000fe20007810000 */
[----:B------:R-:W3:Y:S01]  /*16b80*/  I2F R22, R22 ;  /* 0x0000001600167306 */ /* 0x000ee20000201400 */
[----:B------:R-:W-:Y:S01]  /*16b90*/  FMNMX.FTZ R23, R173, R24, !PT ;  /* 0x00000018ad177209 */ /* 0x000fe20007810000 */
[----:B----4-:R-:W-:Y:S01]  /*16ba0*/  FFMA.FTZ R20, -R223, R20, R46 ;  /* 0x00000014df147223 */ /* 0x010fe2000001012e */
[----:B------:R-:W-:-:S02]  /*16bb0*/  FSEL R172, R21, -INF , !P4 ;  /* 0xff80000015ac7808 */ /* 0x000fc40006000000 */
[----:B------:R-:W-:Y:S01]  /*16bc0*/  FMNMX.FTZ R21, R171, R26, !PT ;  /* 0x0000001aab157209 */ /* 0x000fe20007810000 */
[C---:B-----5:R-:W-:Y:S01]  /*16bd0*/  FFMA.FTZ R14, -R223.reuse, R14, R62 ;  /* 0x0000000edf0e7223 */ /* 0x060fe2000001013e */
[----:B------:R-:W-:Y:S02]  /*16be0*/  FMNMX.FTZ R12, R170, R23, !PT ;  /* 0x00000017aa0c7209 */ /* 0x000fe40007810000 */
[----:B------:R-:W-:Y:S02]  /*16bf0*/  FSEL R142, R20, -INF , !P3 ;  /* 0xff800000148e7808 */ /* 0x000fe40005800000 */
[----:B------:R-:W-:Y:S01]  /*16c00*/  FMNMX.FTZ R23, R172, R21, !PT ;  /* 0x00000015ac177209 */ /* 0x000fe20007810000 */
[----:B-1----:R-:W-:Y:S01]  /*16c10*/  FFMA.FTZ R3, -R223, R3, R52 ;  /* 0x00000003df037223 */ /* 0x002fe20000010134 */
[----:B------:R-:W-:Y:S02]  /*16c20*/  FSEL R141, R14, -INF , !P2 ;  /* 0xff8000000e8d7808 */ /* 0x000fe40005000000 */
[----:B------:R-:W-:-:S02]  /*16c30*/  ISETP.GE.AND P4, PT, R33, R225, PT ;  /* 0x000000e12100720c */ /* 0x000fc40003f86270 */
[----:B------:R-:W-:Y:S01]  /*16c40*/  FMNMX.FTZ R14, R142, R23, !PT ;  /* 0x000000178e0e7209 */ /* 0x000fe20007810000 */
[----:B---3--:R-:W-:Y:S01]  /*16c50*/  FFMA.FTZ R16, -R223, R22, R16 ;  /* 0x00000016df107223 */ /* 0x008fe20000010110 */
[----:B------:R-:W-:Y:S02]  /*16c60*/  FSEL R140, R3, -INF , !P1 ;  /* 0xff800000038c7808 */ /* 0x000fe40004800000 */
[----:B------:R-:W-:Y:S02]  /*16c70*/  ISETP.GE.OR P4, PT, R33, R224, !P4 ;  /* 0x000000e02100720c */ /* 0x000fe40006786670 */
[----:B------:R-:W-:Y:S02]  /*16c80*/  FMNMX.FTZ R3, R141, R14, !PT ;  /* 0x0000000e8d037209 */ /* 0x000fe40007810000 */
[----:B------:R-:W-:Y:S02]  /*16c90*/  FMNMX.FTZ R12, R143, R12, !PT ;  /* 0x0000000c8f0c7209 */ /* 0x000fe40007810000 */
[----:B------:R-:W-:-:S02]  /*16ca0*/  FSEL R162, R16, -INF , !P4 ;  /* 0xff80000010a27808 */ /* 0x000fc40006000000 */
[----:B------:R-:W-:Y:S01]  /*16cb0*/  FMNMX.FTZ R3, R140, R3, !PT ;  /* 0x000000038c037209 */ /* 0x000fe20007810000 */
[----:B------:R-:W1:Y:S03]  /*16cc0*/  SHFL.BFLY PT, R21, R12, 0x2, 0x1f ;  /* 0x0c401f000c157f89 */ /* 0x000e6600000e0000 */
[----:B------:R-:W-:-:S05]  /*16cd0*/  FMNMX.FTZ R14, R162, R3, !PT ;  /* 0x00000003a20e7209 */ /* 0x000fca0007810000 */
[----:B------:R-:W3:Y:S01]  /*16ce0*/  SHFL.BFLY PT, R3, R14, 0x2, 0x1f ;  /* 0x0c401f000e037f89 */ /* 0x000ee200000e0000 */
[----:B-1----:R-:W-:-:S05]  /*16cf0*/  FMNMX.FTZ R21, R12, R21, !PT ;  /* 0x000000150c157209 */ /* 0x002fca0007810000 */
[----:B------:R-:W1:Y:S01]  /*16d00*/  SHFL.BFLY PT, R132, R21, 0x1, 0x1f ;  /* 0x0c201f0015847f89 */ /* 0x000e6200000e0000 */
[----:B---3--:R-:W-:-:S05]  /*16d10*/  FMNMX.FTZ R12, R14, R3, !PT ;  /* 0x000000030e0c7209 */ /* 0x008fca0007810000 */
[----:B------:R-:W3:Y:S01]  /*16d20*/  SHFL.BFLY PT, R3, R12, 0x1, 0x1f ;  /* 0x0c201f000c037f89 */ /* 0x000ee200000e0000 */
[----:B------:R-:W-:-:S04]  /*16d30*/  IMAD.SHL.U32 R205, R55, 0x2, RZ ;  /* 0x0000000237cd7824 */ /* 0x000fc800078e00ff */
[--C-:B------:R-:W-:Y:S01]  /*16d40*/  IMAD R203, R54, 0x2, R205.reuse ;  /* 0x0000000236cb7824 */ /* 0x100fe200078e02cd */
[----:B------:R-:W4:Y:S01]  /*16d50*/  LDSM.16.MT88.4 R40, [R205+0xe000] ;  /* 0x00e00000cd28783b */ /* 0x000f220000004200 */
[----:B------:R-:W-:-:S03]  /*16d60*/  IMAD R204, R56, 0x2, R205 ;  /* 0x0000000238cc7824 */ /* 0x000fc600078e02cd */
[----:B------:R-:W5:Y:S01]  /*16d70*/  LDSM.16.MT88.4 R56, [R203+0xe000] ;  /* 0x00e00000cb38783b */ /* 0x000f620000004200 */
[----:B-1----:R-:W-:Y:S02]  /*16d80*/  FMNMX.FTZ R132, R21, R132, !PT ;  /* 0x0000008415847209 */ /* 0x002fe40007810000 */
[----:B---3--:R-:W-:-:S03]  /*16d90*/  FMNMX.FTZ R3, R12, R3, !PT ;  /* 0x000000030c037209 */ /* 0x008fc60007810000 */
[C---:B--2---:R-:W-:Y:S01]  /*16da0*/  FMUL.FTZ R168, R167.reuse, R132 ;  /* 0x00000084a7a87220 */ /* 0x044fe20000410000 */
        /* <DEDUP_REMOVED lines=333> */
.L_x_7730:
[----:B------:R-:W-:Y:S02]  /*18280*/  ULDC.64 UR4, c[0x0][0x118] ;  /* 0x0000460000047ab9 */ /* 0x000fe40000000a00 */
[----:B------:R-:W2:Y:S02]  /*18290*/  LD.E R5, [R180.64+0x40] ;  /* 0x00004004b4057980 */ /* 0x000ea4000c101900 */
[----:B--2---:R-:W-:-:S04]  /*182a0*/  LEA R5, -R5, RZ, 0x6 ;  /* 0x000000ff05057211 */ /* 0x004fc800078e31ff */
[----:B------:R-:W-:Y:S02]  /*182b0*/  SHF.R.S32.HI R2, RZ, 0x1f, R5 ;  /* 0x0000001fff027819 */ /* 0x000fe40000011405 */
.L_x_7731:
[----:B------:R-:W-:Y:S05]  /*182c0*/  BSYNC B0 ;  /* 0x0000000000007941 */ /* 0x000fea0003800000 */
.L_x_7729:
        /* <DEDUP_REMOVED lines=96> */
[----:B------:R-:W5:Y:S04]  /*188d0*/  LDSM.16.M88.4 R24, [R200+0x6800] ;  /* 0x00680000c818783b */ /* 0x000f680000000200 */
[----:B----4-:R-:W4:Y:S04]  /*188e0*/  LDSM.16.M88.4 R16, [R200+0x7000] ;  /* 0x00700000c810783b */ /* 0x010f280000000200 */
[----:B------:R-:W4:Y:S04]  /*188f0*/  LDSM.16.M88.4 R140, [R200+0x7800] ;  /* 0x00780000c88c783b */ /* 0x000f280000000200 */
[----:B------:R-:W-:Y:S04]  /*18900*/  LDSM.16.M88.4 R144, [R199] ;  /* 0x00000000c790783b */ /* 0x000fe80000000200 */
[----:B---3--:R-:W3:Y:S04]  /*18910*/  LDSM.16.M88.4 R8, [R198] ;  /* 0x00000000c608783b */ /* 0x008ee80000000200 */
[----:B------:R-:W3:Y:S04]  /*18920*/  LDSM.16.M88.4 R156, [R194] ;  /* 0x00000000c29c783b */ /* 0x000ee80000000200 */
[----:B------:R-:W3:Y:S04]  /*18930*/  LDSM.16.M88.4 R152, [R193] ;  /* 0x00000000c198783b */ /* 0x000ee80000000200 */
[----:B------:R-:W3:Y:S04]  /*18940*/  LDSM.16.M88.4 R148, [R192] ;  /* 0x00000000c094783b */ /* 0x000ee80000000200 */
[----:B--2---:R-:W-:Y:S01]  /*18950*/  LDSM.16.M88.4 R4, [R197] ;  /* 0x00000000c504783b */ /* 0x004fe20000000200 */
[C---:B-1----:R-:W-:Y:S03]  /*18960*/  HMMA.16816.F32.BF16 R136, R160.reuse, R32, RZ ;  /* 0x00000020a088723c */ /* 0x042fe600000418ff */
[----:B-----5:R-:W1:Y:S04]  /*18970*/  LDSM.16.M88.4 R12, [R195+0x6000] ;  /* 0x00600000c30c783b */ /* 0x020e680000000200 */
[----:B------:R-:W-:Y:S01]  /*18980*/  LDSM.16.M88.4 R172, [R201+0x2000] ;  /* 0x00200000c9ac783b */ /* 0x000fe20000000200 */
[C---:B------:R-:W-:Y:S03]  /*18990*/  HMMA.16816.F32.BF16 R32, R160.reuse, R34, RZ ;  /* 0x00000022a020723c */ /* 0x040fe600000418ff */
[----:B------:R-:W-:Y:S04]  /*189a0*/  LDSM.16.M88.4 R176, [R200+0x9000] ;  /* 0x00900000c8b0783b */ /* 0x000fe80000000200 */
[----:B------:R-:W-:Y:S01]  /*189b0*/  LDSM.16.M88.4 R168, [R200+0x9800] ;  /* 0x00980000c8a8783b */ /* 0x000fe20000000200 */
[----:B------:R-:W-:Y:S03]  /*189c0*/  HMMA.16816.F32.BF16 R28, R160, R24, RZ ;  /* 0x00000018a01c723c */ /* 0x000fe600000418ff */
[----:B------:R-:W2:Y:S01]  /*189d0*/  LD.E R2, [R180.64+0x18c] ;  /* 0x00018c04b4027980 */ /* 0x000ea2000c101900 */
[----:B------:R-:W-:-:S03]  /*189e0*/  IMAD R0, R219, 0x40, R0 ;  /* 0x00000040db007824 */ /* 0x000fc600078e0200 */
[----:B------:R-:W0:Y:S01]  /*189f0*/  LDGDEPBAR ;  /* 0x00000000000079af */ /* 0x000e220000000000 */
[C---:B------:R-:W-:Y:S08]  /*18a00*/  HMMA.16816.F32.BF16 R24, R160.reuse, R26, RZ ;  /* 0x0000001aa018723c */ /* 0x040ff000000418ff */
[C---:B----4-:R-:W-:Y:S08]  /*18a10*/  HMMA.16816.F32.BF16 R20, R160.reuse, R16, RZ ;  /* 0x00000010a014723c */ /* 0x050ff000000418ff */
[C---:B------:R-:W-:Y:S08]  /*18a20*/  HMMA.16816.F32.BF16 R16, R160.reuse, R18, RZ ;  /* 0x00000012a010723c */ /* 0x040ff000000418ff */
[C---:B------:R-:W-:Y:S08]  /*18a30*/  HMMA.16816.F32.BF16 R164, R160.reuse, R140, RZ ;  /* 0x0000008ca0a4723c */ /* 0x040ff000000418ff */
[----:B------:R-:W-:Y:S01]  /*18a40*/  HMMA.16816.F32.BF16 R160, R160, R142, RZ ;  /* 0x0000008ea0a0723c */ /* 0x000fe200000418ff */
[----:B------:R-:W4:Y:S07]  /*18a50*/  LDSM.16.M88.4 R140, [R195+0x6800] ;  /* 0x00680000c38c783b */ /* 0x000f2e0000000200 */
[C---:B---3--:R-:W-:Y:S08]  /*18a60*/  HMMA.16816.F32.BF16 R136, R144.reuse, R8, R136 ;  /* 0x000000089088723c */ /* 0x048ff00000041888 */
[C---:B------:R-:W-:Y:S01]  /*18a70*/  HMMA.16816.F32.BF16 R32, R144.reuse, R10, R32 ;  /* 0x0000000a9020723c */ /* 0x040fe20000041820 */
[----:B------:R-:W3:Y:S07]  /*18a80*/  LDSM.16.M88.4 R8, [R195+0x7000] ;  /* 0x00700000c308783b */ /* 0x000eee0000000200 */
[C---:B------:R-:W-:Y:S08]  /*18a90*/  HMMA.16816.F32.BF16 R28, R144.reuse, R156, R28 ;  /* 0x0000009c901c723c */ /* 0x040ff0000004181c */
[C---:B------:R-:W-:Y:S01]  /*18aa0*/  HMMA.16816.F32.BF16 R24, R144.reuse, R158, R24 ;  /* 0x0000009e9018723c */ /* 0x040fe20000041818 */
[----:B------:R-:W5:Y:S07]  /*18ab0*/  LDSM.16.M88.4 R156, [R195+0x7800] ;  /* 0x00780000c39c783b */ /* 0x000f6e0000000200 */
[C---:B------:R-:W-:Y:S08]  /*18ac0*/  HMMA.16816.F32.BF16 R20, R144.reuse, R152, R20 ;  /* 0x000000989014723c */ /* 0x040ff00000041814 */
[C---:B------:R-:W-:Y:S01]  /*18ad0*/  HMMA.16816.F32.BF16 R16, R144.reuse, R154, R16 ;  /* 0x0000009a9010723c */ /* 0x040fe20000041810 */
[----:B------:R-:W-:Y:S07]  /*18ae0*/  LDSM.16.M88.4 R152, [R191] ;  /* 0x00000000bf98783b */ /* 0x000fee0000000200 */
[C---:B------:R-:W-:Y:S08]  /*18af0*/  HMMA.16816.F32.BF16 R164, R144.reuse, R148, R164 ;  /* 0x0000009490a4723c */ /* 0x040ff000000418a4 */
[----:B------:R-:W-:Y:S01]  /*18b00*/  HMMA.16816.F32.BF16 R160, R144, R150, R160 ;  /* 0x0000009690a0723c */ /* 0x000fe200000418a0 */
[----:B------:R-:W-:Y:S04]  /*18b10*/  LDSM.16.M88.4 R148, [R191+0x800] ;  /* 0x00080000bf94783b */ /* 0x000fe80000000200 */
[----:B------:R-:W-:Y:S03]  /*18b20*/  LDSM.16.M88.4 R144, [R191+0x1000] ;  /* 0x00100000bf90783b */ /* 0x000fe60000000200 */
[C---:B-1----:R-:W-:Y:S08]  /*18b30*/  HMMA.16816.F32.BF16 R136, R4.reuse, R12, R136 ;  /* 0x0000000c0488723c */ /* 0x042ff00000041888 */
[C---:B------:R-:W-:Y:S01]  /*18b40*/  HMMA.16816.F32.BF16 R32, R4.reuse, R14, R32 ;  /* 0x0000000e0420723c */ /* 0x040fe20000041820 */
[----:B------:R-:W1:Y:S07]  /*18b50*/  LDSM.16.M88.4 R12, [R196] ;  /* 0x00000000c40c783b */ /* 0x000e6e0000000200 */
[C---:B----4-:R-:W-:Y:S08]  /*18b60*/  HMMA.16816.F32.BF16 R28, R4.reuse, R140, R28 ;  /* 0x0000008c041c723c */ /* 0x050ff0000004181c */
[C---:B------:R-:W-:Y:S01]  /*18b70*/  HMMA.16816.F32.BF16 R24, R4.reuse, R142, R24 ;  /* 0x0000008e0418723c */ /* 0x040fe20000041818 */
[----:B------:R-:W4:Y:S07]  /*18b80*/  LDSM.16.M88.4 R140, [R191+0x1800] ;  /* 0x00180000bf8c783b */ /* 0x000f2e0000000200 */
[C---:B---3--:R-:W-:Y:S08]  /*18b90*/  HMMA.16816.F32.BF16 R20, R4.reuse, R8, R20 ;  /* 0x000000080414723c */ /* 0x048ff00000041814 */
[C---:B------:R-:W-:Y:S01]  /*18ba0*/  HMMA.16816.F32.BF16 R16, R4.reuse, R10, R16 ;  /* 0x0000000a0410723c */ /* 0x040fe20000041810 */
[----:B------:R-:W3:Y:S07]  /*18bb0*/  LDSM.16.M88.4 R8, [R200+0x8000] ;  /* 0x00800000c808783b */ /* 0x000eee0000000200 */
[C---:B-----5:R-:W-:Y:S08]  /*18bc0*/  HMMA.16816.F32.BF16 R164, R4.reuse, R156, R164 ;  /* 0x0000009c04a4723c */ /* 0x060ff000000418a4 */
[----:B------:R-:W-:Y:S01]  /*18bd0*/  HMMA.16816.F32.BF16 R160, R4, R158, R160 ;  /* 0x0000009e04a0723c */ /* 0x000fe200000418a0 */
[----:B------:R-:W5:Y:S04]  /*18be0*/  LDSM.16.M88.4 R4, [R200+0x8800] ;  /* 0x00880000c804783b */ /* 0x000f680000000200 */
[----:B------:R-:W-:Y:S03]  /*18bf0*/  LDSM.16.M88.4 R156, [R199+0x2000] ;  /* 0x00200000c79c783b */ /* 0x000fe60000000200 */
[C---:B-1----:R-:W-:Y:S08]  /*18c00*/  HMMA.16816.F32.BF16 R136, R12.reuse, R152, R136 ;  /* 0x000000980c88723c */ /* 0x042ff00000041888 */
[C---:B------:R-:W-:Y:S01]  /*18c10*/  HMMA.16816.F32.BF16 R32, R12.reuse, R154, R32 ;  /* 0x0000009a0c20723c */ /* 0x040fe20000041820 */
[----:B------:R-:W1:Y:S07]  /*18c20*/  LDSM.16.M88.4 R152, [R190] ;  /* 0x00000000be98783b */ /* 0x000e6e0000000200 */
[C---:B------:R-:W-:Y:S08]  /*18c30*/  HMMA.16816.F32.BF16 R28, R12.reuse, R148, R28 ;  /* 0x000000940c1c723c */ /* 0x040ff0000004181c */
[C---:B------:R-:W-:Y:S01]  /*18c40*/  HMMA.16816.F32.BF16 R24, R12.reuse, R150, R24 ;  /* 0x000000960c18723c */ /* 0x040fe20000041818 */
[----:B------:R-:W1:Y:S07]  /*18c50*/  LDSM.16.M88.4 R148, [R189] ;  /* 0x00000000bd94783b */ /* 0x000e6e0000000200 */
[C---:B------:R-:W-:Y:S08]  /*18c60*/  HMMA.16816.F32.BF16 R20, R12.reuse, R144, R20 ;  /* 0x000000900c14723c */ /* 0x040ff00000041814 */
[C---:B------:R-:W-:Y:S01]  /*18c70*/  HMMA.16816.F32.BF16 R16, R12.reuse, R146, R16 ;  /* 0x000000920c10723c */ /* 0x040fe20000041810 */
[----:B------:R-:W1:Y:S07]  /*18c80*/  LDSM.16.M88.4 R144, [R188] ;  /* 0x00000000bc90783b */ /* 0x000e6e0000000200 */
[C---:B----4-:R-:W-:Y:S08]  /*18c90*/  HMMA.16816.F32.BF16 R164, R12.reuse, R140, R164 ;  /* 0x0000008c0ca4723c */ /* 0x050ff000000418a4 */
[----:B------:R-:W-:Y:S01]  /*18ca0*/  HMMA.16816.F32.BF16 R160, R12, R142, R160 ;  /* 0x0000008e0ca0723c */ /* 0x000fe200000418a0 */
[----:B------:R-:W4:Y:S04]  /*18cb0*/  LDSM.16.M88.4 R140, [R187] ;  /* 0x00000000bb8c783b */ /* 0x000f280000000200 */
[----:B------:R-:W-:Y:S03]  /*18cc0*/  LDSM.16.M88.4 R12, [R197+0x2000] ;  /* 0x00200000c50c783b */ /* 0x000fe60000000200 */
[C---:B---3--:R-:W-:Y:S08]  /*18cd0*/  HMMA.16816.F32.BF16 R136, R172.reuse, R8, R136 ;  /* 0x00000008ac88723c */ /* 0x048ff00000041888 */
[C---:B------:R-:W-:Y:S01]  /*18ce0*/  HMMA.16816.F32.BF16 R32, R172.reuse, R10, R32 ;  /* 0x0000000aac20723c */ /* 0x040fe20000041820 */
[----:B------:R-:W-:Y:S07]  /*18cf0*/  LDSM.16.M88.4 R8, [R195+0x8000] ;  /* 0x00800000c308783b */ /* 0x000fee0000000200 */
[C---:B-----5:R-:W-:Y:S08]  /*18d00*/  HMMA.16816.F32.BF16 R28, R172.reuse, R4, R28 ;  /* 0x00000004ac1c723c */ /* 0x060ff0000004181c */
[C---:B------:R-:W-:Y:S01]  /*18d10*/  HMMA.16816.F32.BF16 R24, R172.reuse, R6, R24 ;  /* 0x00000006ac18723c */ /* 0x040fe20000041818 */
[----:B------:R-:W3:Y:S07]  /*18d20*/  LDSM.16.M88.4 R4, [R195+0x8800] ;  /* 0x00880000c304783b */ /* 0x000eee0000000200 */
[C---:B------:R-:W-:Y:S08]  /*18d30*/  HMMA.16816.F32.BF16 R20, R172.reuse, R176, R20 ;  /* 0x000000b0ac14723c */ /* 0x040ff00000041814 */
[C---:B------:R-:W-:Y:S08]  /*18d40*/  HMMA.16816.F32.BF16 R16, R172.reuse, R178, R16 ;  /* 0x000000b2ac10723c */ /* 0x040ff00000041810 */
[C---:B------:R-:W-:Y:S08]  /*18d50*/  HMMA.16816.F32.BF16 R164, R172.reuse, R168, R164 ;  /* 0x000000a8aca4723c */ /* 0x040ff000000418a4 */
[----:B------:R-:W-:Y:S01]  /*18d60*/  HMMA.16816.F32.BF16 R160, R172, R170, R160 ;  /* 0x000000aaaca0723c */ /* 0x000fe200000418a0 */
[----:B------:R-:W-:Y:S07]  /*18d70*/  LDSM.16.M88.4 R168, [R201+0x4000] ;  /* 0x00400000c9a8783b */ /* 0x000fee0000000200 */
        /* <DEDUP_REMOVED lines=8> */
[----:B------:R-:W5:Y:S07]  /*18e00*/  LDSM.16.M88.4 R144, [R195+0x9800] ;  /* 0x00980000c390783b */ /* 0x000f6e0000000200 */
[C---:B----4-:R-:W-:Y:S08]  /*18e10*/  HMMA.16816.F32.BF16 R164, R156.reuse, R140, R164 ;  /* 0x0000008c9ca4723c */ /* 0x050ff000000418a4 */
[----:B------:R-:W-:Y:S01]  /*18e20*/  HMMA.16816.F32.BF16 R160, R156, R142, R160 ;  /* 0x0000008e9ca0723c */ /* 0x000fe200000418a0 */
[----:B------:R-:W-:Y:S04]  /*18e30*/  LDSM.16.M88.4 R140, [R191+0x2000] ;  /* 0x00200000bf8c783b */ /* 0x000fe80000000200 */
[----:B------:R-:W-:Y:S03]  /*18e40*/  LDSM.16.M88.4 R156, [R200+0xa800] ;  /* 0x00a80000c89c783b */ /* 0x000fe60000000200 */
[C---:B---3--:R-:W-:Y:S08]  /*18e50*/  HMMA.16816.F32.BF16 R28, R12.reuse, R4, R28 ;  /* 0x000000040c1c723c */ /* 0x048ff0000004181c */
[C---:B------:R-:W-:Y:S01]  /*18e60*/  HMMA.16816.F32.BF16 R24, R12.reuse, R6, R24 ;  /* 0x000000060c18723c */ /* 0x040fe20000041818 */
[----:B------:R-:W3:Y:S07]  /*18e70*/  LDSM.16.M88.4 R4, [R191+0x3000] ;  /* 0x00300000bf04783b */ /* 0x000eee0000000200 */
[C---:B------:R-:W-:Y:S08]  /*18e80*/  HMMA.16816.F32.BF16 R136, R12.reuse, R8, R136 ;  /* 0x000000080c88723c */ /* 0x040ff00000041888 */
[C---:B------:R-:W-:Y:S01]  /*18e90*/  HMMA.16816.F32.BF16 R32, R12.reuse, R10, R32 ;  /* 0x0000000a0c20723c */ /* 0x040fe20000041820 */
[----:B------:R-:W4:Y:S07]  /*18ea0*/  LDSM.16.M88.4 R8, [R191+0x2800] ;  /* 0x00280000bf08783b */ /* 0x000f2e0000000200 */
[C---:B-1----:R-:W-:Y:S08]  /*18eb0*/  HMMA.16816.F32.BF16 R20, R12.reuse, R152, R20 ;  /* 0x000000980c14723c */ /* 0x042ff00000041814 */
[C---:B------:R-:W-:Y:S01]  /*18ec0*/  HMMA.16816.F32.BF16 R16, R12.reuse, R154, R16 ;  /* 0x0000009a0c10723c */ /* 0x040fe20000041810 */
[----:B------:R-:W-:Y:S07]  /*18ed0*/  LDSM.16.M88.4 R152, [R191+0x3800] ;  /* 0x00380000bf98783b */ /* 0x000fee0000000200 */
[C---:B-----5:R-:W-:Y:S01]  /*18ee0*/  HMMA.16816.F32.BF16 R172, R12.reuse, R144, R164 ;  /* 0x000000900cac723c */ /* 0x060fe200000418a4 */
[----:B------:R-:W-:Y:S07]  /*18ef0*/  LDSM.16.M88.4 R164, [R200+0xa000] ;  /* 0x00a00000c8a4783b */ /* 0x000fee0000000200 */
[----:B------:R-:W-:Y:S01]  /*18f00*/  HMMA.16816.F32.BF16 R160, R12, R146, R160 ;  /* 0x000000920ca0723c */ /* 0x000fe200000418a0 */
[----:B------:R-:W1:Y:S04]  /*18f10*/  LDSM.16.M88.4 R12, [R200+0xb000] ;  /* 0x00b00000c80c783b */ /* 0x000e680000000200 */
[----:B------:R-:W-:Y:S03]  /*18f20*/  LDSM.16.M88.4 R144, [R185] ;  /* 0x00000000b990783b */ /* 0x000fe60000000200 */
[C---:B---3--:R-:W-:Y:S08]  /*18f30*/  HMMA.16816.F32.BF16 R20, R148.reuse, R4, R20 ;  /* 0x000000049414723c */ /* 0x048ff00000041814 */
[C---:B------:R-:W-:Y:S08]  /*18f40*/  HMMA.16816.F32.BF16 R136, R148.reuse, R140, R136 ;  /* 0x0000008c9488723c */ /* 0x040ff00000041888 */
[C---:B------:R-:W-:Y:S08]  /*18f50*/  HMMA.16816.F32.BF16 R32, R148.reuse, R142, R32 ;  /* 0x0000008e9420723c */ /* 0x040ff00000041820 */
[C---:B----4-:R-:W-:Y:S08]  /*18f60*/  HMMA.16816.F32.BF16 R28, R148.reuse, R8, R28 ;  /* 0x00000008941c723c */ /* 0x050ff0000004181c */
[C---:B------:R-:W-:Y:S01]  /*18f70*/  HMMA.16816.F32.BF16 R24, R148.reuse, R10, R24 ;  /* 0x0000000a9418723c */ /* 0x040fe20000041818 */
[----:B------:R-:W3:Y:S07]  /*18f80*/  LDSM.16.M88.4 R8, [R200+0xb800] ;  /* 0x00b80000c808783b */ /* 0x000eee0000000200 */
[----:B------:R-:W-:Y:S01]  /*18f90*/  HMMA.16816.F32.BF16 R140, R148, R6, R16 ;  /* 0x00000006948c723c */ /* 0x000fe20000041810 */
[----:B------:R-:W-:Y:S04]  /*18fa0*/  LDSM.16.M88.4 R16, [R199+0x4000] ;  /* 0x00400000c710783b */ /* 0x000fe80000000200 */
[----:B------:R-:W4:Y:S03]  /*18fb0*/  LDSM.16.M88.4 R4, [R186] ;  /* 0x00000000ba04783b */ /* 0x000f260000000200 */
[----:B-1----:R-:W-:Y:S07]  /*18fc0*/  HMMA.16816.F32.BF16 R20, R168, R12, R20 ;  /* 0x0000000ca814723c */ /* 0x002fee0000041814 */
[----:B------:R-:W-:Y:S01]  /*18fd0*/  IMAD.IADD R12, R229, 0x1, -R0 ;  /* 0x00000001e50c7824 */ /* 0x000fe200078e0a00 */
[----:B------:R-:W-:Y:S04]  /*18fe0*/  HMMA.16816.F32.BF16 R172, R148, R152, R172 ;  /* 0x0000009894ac723c */ /* 0x000fe800000418ac */
[----:B------:R-:W-:-:S04]  /*18ff0*/  IABS R12, R12 ;  /* 0x0000000c000c7213 */ /* 0x000fc80000000000 */
[----:B------:R-:W-:Y:S01]  /*19000*/  HMMA.16816.F32.BF16 R136, R168, R164, R136 ;  /* 0x000000a4a888723c */ /* 0x000fe20000041888 */
[----:B------:R-:W-:-:S07]  /*19010*/  IMAD.MOV.U32 R134, RZ, RZ, R12 ;  /* 0x000000ffff867224 */ /* 0x000fce00078e000c */
[----:B------:R-:W-:Y:S01]  /*19020*/  HMMA.16816.F32.BF16 R140, R168, R14, R140 ;  /* 0x0000000ea88c723c */ /* 0x000fe2000004188c */
[----:B------:R-:W1:Y:S07]  /*19030*/  LDSM.16.M88.4 R12, [R184] ;  /* 0x00000000b80c783b */ /* 0x000e6e0000000200 */
[----:B------:R-:W-:Y:S01]  /*19040*/  HMMA.16816.F32.BF16 R160, R148, R154, R160 ;  /* 0x0000009a94a0723c */ /* 0x000fe200000418a0 */
[----:B------:R-:W-:Y:S01]  /*19050*/  IADD3 R133, R0, 0x1, RZ ;  /* 0x0000000100857810 */ /* 0x000fe20007ffe0ff */
[----:B------:R-:W-:Y:S06]  /*19060*/  LDSM.16.M88.4 R148, [R197+0x4000] ;  /* 0x00400000c594783b */ /* 0x000fec0000000200 */
[C---:B------:R-:W-:Y:S08]  /*19070*/  HMMA.16816.F32.BF16 R32, R168.reuse, R166, R32 ;  /* 0x000000a6a820723c */ /* 0x040ff00000041820 */
[----:B---3--:R-:W-:Y:S07]  /*19080*/  HMMA.16816.F32.BF16 R172, R168, R8, R172 ;  /* 0x00000008a8ac723c */ /* 0x008fee00000418ac */
[C---:B------:R-:W-:Y:S01]  /*19090*/  IMAD.IADD R8, R226.reuse, 0x1, -R0 ;  /* 0x00000001e2087824 */ /* 0x040fe200078e0a00 */
[----:B----4-:R-:W-:Y:S07]  /*190a0*/  HMMA.16816.F32.BF16 R136, R16, R4, R136 ;  /* 0x000000041088723c */ /* 0x010fee0000041888 */
[----:B------:R-:W-:Y:S01]  /*190b0*/  IMAD.IADD R4, R226, 0x1, -R133 ;  /* 0x00000001e2047824 */ /* 0x000fe200078e0a85 */
[----:B------:R-:W-:Y:S01]  /*190c0*/  HMMA.16816.F32.BF16 R28, R168, R156, R28 ;  /* 0x0000009ca81c723c */ /* 0x000fe2000004181c */
[----:B------:R-:W-:-:S06]  /*190d0*/  IABS R8, R8 ;  /* 0x0000000800087213 */ /* 0x000fcc0000000000 */
[----:B------:R-:W-:Y:S02]  /*190e0*/  IADD3 R157, R0, 0x8, RZ ;  /* 0x00000008009d7810 */ /* 0x000fe40007ffe0ff */
[----:B------:R-:W-:-:S03]  /*190f0*/  IABS R4, R4 ;  /* 0x0000000400047213 */ /* 0x000fc60000000000 */
[----:B------:R-:W-:Y:S01]  /*19100*/  IMAD.IADD R5, R229, 0x1, -R157 ;  /* 0x00000001e5057824 */ /* 0x000fe200078e0a9d */
[----:B------:R-:W-:Y:S01]  /*19110*/  HMMA.16816.F32.BF16 R160, R168, R10, R160 ;  /* 0x0000000aa8a0723c */ /* 0x000fe200000418a0 */
[----:B------:R3:W-:Y:S01]  /*19120*/  I2F R156, R8 ;  /* 0x00000008009c7306 */ /* 0x0007e20000201400 */
[----:B------:R-:W-:Y:S02]  /*19130*/  IMAD.MOV.U32 R164, RZ, RZ, R4 ;  /* 0x000000ffffa47224 */ /* 0x000fe400078e0004 */
[----:B------:R-:W-:-:S04]  /*19140*/  IABS R4, R5 ;  /* 0x0000000500047213 */ /* 0x000fc80000000000 */
[----:B------:R-:W-:Y:S01]  /*19150*/  HMMA.16816.F32.BF16 R24, R168, R158, R24 ;  /* 0x0000009ea818723c */ /* 0x000fe20000041818 */
[----:B------:R-:W-:Y:S01]  /*19160*/  IMAD.MOV.U32 R166, RZ, RZ, R4 ;  /* 0x000000ffffa67224 */ /* 0x000fe200078e0004 */
[----:B---3--:R-:W3:Y:S06]  /*19170*/  LDSM.16.M88.4 R8, [R195+0xa000] ;  /* 0x00a00000c308783b */ /* 0x008eec0000000200 */
[----:B------:R-:W-:Y:S01]  /*19180*/  HMMA.16816.F32.BF16 R32, R16, R6, R32 ;  /* 0x000000061020723c */ /* 0x000fe20000041820 */
[C---:B------:R-:W-:Y:S01]  /*19190*/  IADD3 R159, R0.reuse, 0x9, RZ ;  /* 0x00000009009f7810 */ /* 0x040fe20007ffe0ff */
[----:B------:R-:W4:Y:S01]  /*191a0*/  LDSM.16.M88.4 R4, [R195+0xa800] ;  /* 0x00a80000c304783b */ /* 0x000f220000000200 */
[----:B------:R-:W-:-:S05]  /*191b0*/  IADD3 R165, R0, 0x10, RZ ;  /* 0x0000001000a57810 */ /* 0x000fca0007ffe0ff */
[C---:B-1----:R-:W-:Y:S01]  /*191c0*/  HMMA.16816.F32.BF16 R152, R16.reuse, R12, R20 ;  /* 0x0000000c1098723c */ /* 0x042fe20000041814 */
[----:B------:R-:W-:Y:S06]  /*191d0*/  LDSM.16.M88.4 R20, [R191+0x4000] ;  /* 0x00400000bf14783b */ /* 0x000fec0000000200 */
[----:B------:R-:W-:Y:S01]  /*191e0*/  IMAD.IADD R12, R226, 0x1, -R159 ;  /* 0x00000001e20c7824 */ /* 0x000fe200078e0a9f */
[----:B------:R-:W-:Y:S01]  /*191f0*/  HMMA.16816.F32.BF16 R28, R16, R144, R28 ;  /* 0x00000090101c723c */ /* 0x000fe2000004181c */
[----:B------:R-:W-:-:S06]  /*19200*/  IMAD.IADD R13, R229, 0x1, -R165 ;  /* 0x00000001e50d7824 */ /* 0x000fcc00078e0aa5 */
[----:B------:R-:W-:Y:S01]  /*19210*/  IMAD.IADD R144, R226, 0x1, -R157 ;  /* 0x00000001e2907824 */ /* 0x000fe200078e0a9d */
[----:B------:R-:W-:-:S04]  /*19220*/  IABS R12, R12 ;  /* 0x0000000c000c7213 */ /* 0x000fc80000000000 */
[----:B------:R-:W-:Y:S01]  /*19230*/  IABS R144, R144 ;  /* 0x0000009000907213 */ /* 0x000fe20000000000 */
[----:B------:R-:W-:Y:S01]  /*19240*/  IMAD.MOV.U32 R176, RZ, RZ, R12 ;  /* 0x000000ffffb07224 */ /* 0x000fe200078e000c */
[C---:B------:R-:W-:Y:S01]  /*19250*/  HMMA.16816.F32.BF16 R24, R16.reuse, R146, R24 ;  /* 0x000000921018723c */ /* 0x040fe20000041818 */
[----:B------:R-:W-:Y:S01]  /*19260*/  IABS R12, R13 ;  /* 0x0000000d000c7213 */ /* 0x000fe20000000000 */
[----:B------:R1:W-:Y:S04]  /*19270*/  I2F R168, R144 ;  /* 0x0000009000a87306 */ /* 0x0003e80000201400 */
[----:B------:R-:W-:Y:S02]  /*19280*/  IMAD.MOV.U32 R230, RZ, RZ, R12 ;  /* 0x000000ffffe67224 */ /* 0x000fe400078e000c */
[----:B------:R-:W-:Y:S01]  /*19290*/  HMMA.16816.F32.BF16 R140, R16, R14, R140 ;  /* 0x0000000e108c723c */ /* 0x000fe2000004188c */
[----:B------:R-:W-:Y:S04]  /*192a0*/  LDSM.16.M88.4 R12, [R135] ;  /* 0x00000000870c783b */ /* 0x000fe80000000200 */
[----:B-1----:R-:W1:Y:S03]  /*192b0*/  LDSM.16.M88.4 R144, [R196+0x4000] ;  /* 0x00400000c490783b */ /* 0x002e660000000200 */
[----:B---3--:R-:W-:Y:S01]  /*192c0*/  HMMA.16816.F32.BF16 R136, R148, R8, R136 ;  /* 0x000000089488723c */ /* 0x008fe20000041888 */
[----:B------:R-:W-:-:S06]  /*192d0*/  IADD3 R167, R0, 0x11, RZ ;  /* 0x0000001100a77810 */ /* 0x000fcc0007ffe0ff */
[----:B------:R-:W-:Y:S01]  /*192e0*/  IMAD.IADD R8, R226, 0x1, -R165 ;  /* 0x00000001e2087824 */ /* 0x000fe200078e0aa5 */
[----:B----4-:R-:W-:Y:S01]  /*192f0*/  HMMA.16816.F32.BF16 R28, R148, R4, R28 ;  /* 0x00000004941c723c */ /* 0x010fe2000004181c */
[----:B------:R-:W-:-:S03]  /*19300*/  IMAD.IADD R9, R229, 0x1, -R167 ;  /* 0x00000001e5097824 */ /* 0x000fc600078e0aa7 */
[----:B------:R-:W-:Y:S02]  /*19310*/  IABS R8, R8 ;  /* 0x0000000800087213 */ /* 0x000fe40000000000 */
[----:B------:R-:W-:Y:S01]  /*19320*/  IADD3 R169, R0, 0x18, RZ ;  /* 0x0000001800a97810 */ /* 0x000fe20007ffe0ff */
[----:B------:R-:W-:Y:S02]  /*19330*/  IMAD.IADD R4, R226, 0x1, -R167 ;  /* 0x00000001e2047824 */ /* 0x000fe400078e0aa7 */
[----:B------:R-:W-:Y:S01]  /*19340*/  IMAD.MOV.U32 R178, RZ, RZ, R8 ;  /* 0x000000ffffb27224 */ /* 0x000fe200078e0008 */
[----:B------:R-:W-:Y:S01]  /*19350*/  IABS R8, R9 ;  /* 0x0000000900087213 */ /* 0x000fe20000000000 */
[----:B------:R-:W-:Y:S01]  /*19360*/  IMAD.IADD R5, R229, 0x1, -R169 ;  /* 0x00000001e5057824 */ /* 0x000fe200078e0aa9 */
[----:B------:R-:W-:Y:S01]  /*19370*/  IABS R4, R4 ;  /* 0x0000000400047213 */ /* 0x000fe20000000000 */
[----:B------:R-:W-:Y:S02]  /*19380*/  HMMA.16816.F32.BF16 R32, R148, R10, R32 ;  /* 0x0000000a9420723c */ /* 0x000fe40000041820 */
[----:B------:R-:W-:-:S02]  /*19390*/  IMAD.MOV.U32 R234, RZ, RZ, R8 ;  /* 0x000000ffffea7224 */ /* 0x000fc400078e0008 */
[----:B------:R-:W3:Y:S01]  /*193a0*/  LDSM.16.M88.4 R8, [R195+0xb000] ;  /* 0x00b00000c308783b */ /* 0x000ee20000000200 */
[----:B------:R-:W-:Y:S01]  /*193b0*/  IMAD.MOV.U32 R232, RZ, RZ, R4 ;  /* 0x000000ffffe87224 */ /* 0x000fe200078e0004 */
[----:B------:R-:W-:Y:S01]  /*193c0*/  IABS R4, R5 ;  /* 0x0000000500047213 */ /* 0x000fe20000000000 */
[----:B------:R-:W-:-:S04]  /*193d0*/  IMAD.IADD R5, R226, 0x1, -R169 ;  /* 0x00000001e2057824 */ /* 0x000fc800078e0aa9 */
[----:B------:R-:W-:Y:S01]  /*193e0*/  IMAD.MOV.U32 R238, RZ, RZ, R4 ;  /* 0x000000ffffee7224 */ /* 0x000fe200078e0004 */
[----:B------:R-:W-:Y:S01]  /*193f0*/  IABS R4, R5 ;  /* 0x0000000500047213 */ /* 0x000fe20000000000 */
[----:B------:R-:W-:Y:S01]  /*19400*/  HMMA.16816.F32.BF16 R24, R148, R6, R24 ;  /* 0x000000069418723c */ /* 0x000fe20000041818 */
[----:B------:R-:W-:-:S03]  /*19410*/  IADD3 R171, R0, 0x20, RZ ;  /* 0x0000002000ab7810 */ /* 0x000fc60007ffe0ff */
[----:B------:R-:W-:Y:S02]  /*19420*/  IMAD.MOV.U32 R236, RZ, RZ, R4 ;  /* 0x000000ffffec7224 */ /* 0x000fe400078e0004 */
[----:B------:R-:W4:Y:S02]  /*19430*/  LDSM.16.M88.4 R4, [R191+0x4800] ;  /* 0x00480000bf04783b */ /* 0x000f240000000200 */
[----:B-1----:R-:W-:Y:S07]  /*19440*/  HMMA.16816.F32.BF16 R136, R144, R20, R136 ;  /* 0x000000149088723c */ /* 0x002fee0000041888 */
[----:B------:R-:W-:Y:S01]  /*19450*/  IADD3 R20, R0, 0x19, RZ ;  /* 0x0000001900147810 */ /* 0x000fe20007ffe0ff */
[----:B------:R-:W-:Y:S07]  /*19460*/  HMMA.16816.F32.BF16 R172, R16, R12, R172 ;  /* 0x0000000c10ac723c */ /* 0x000fee00000418ac */
[----:B------:R-:W-:-:S02]  /*19470*/  IMAD.IADD R12, R226, 0x1, -R20 ;  /* 0x00000001e20c7824 */ /* 0x000fc400078e0a14 */
[----:B------:R-:W-:-:S03]  /*19480*/  IMAD.IADD R13, R229, 0x1, -R171 ;  /* 0x00000001e50d7824 */ /* 0x000fc600078e0aab */
[----:B------:R-:W-:Y:S01]  /*19490*/  IABS R12, R12 ;  /* 0x0000000c000c7213 */ /* 0x000fe20000000000 */
[----:B------:R-:W-:Y:S07]  /*194a0*/  HMMA.16816.F32.BF16 R160, R16, R14, R160 ;  /* 0x0000000e10a0723c */ /* 0x000fee00000418a0 */
[----:B------:R-:W-:Y:S01]  /*194b0*/  IMAD.MOV.U32 R18, RZ, RZ, R12 ;  /* 0x000000ffff127224 */ /* 0x000fe200078e000c */
[----:B------:R-:W-:-:S05]  /*194c0*/  IABS R12, R13 ;  /* 0x0000000d000c7213 */ /* 0x000fca0000000000 */
[----:B------:R-:W-:Y:S02]  /*194d0*/  IMAD.MOV.U32 R16, RZ, RZ, R12 ;  /* 0x000000ffff107224 */ /* 0x000fe400078e000c */
[----:B------:R-:W1:Y:S01]  /*194e0*/  LDSM.16.M88.4 R12, [R195+0xb800] ;  /* 0x00b80000c30c783b */ /* 0x000e620000000200 */
[----:B------:R-:W-:Y:S01]  /*194f0*/  IMAD.IADD R17, R226, 0x1, -R171 ;  /* 0x00000001e2117824 */ /* 0x000fe200078e0aab */
[----:B---3--:R-:W-:Y:S04]  /*19500*/  HMMA.16816.F32.BF16 R152, R148, R8, R152 ;  /* 0x000000089498723c */ /* 0x008fe80000041898 */
[----:B------:R-:W-:-:S04]  /*19510*/  IABS R17, R17 ;  /* 0x0000001100117213 */ /* 0x000fc80000000000 */
[----:B------:R-:W-:Y:S01]  /*19520*/  HMMA.16816.F32.BF16 R140, R148, R10, R140 ;  /* 0x0000000a948c723c */ /* 0x000fe2000004188c */
[----:B------:R-:W3:Y:S01]  /*19530*/  LDSM.16.M88.4 R8, [R191+0x5000] ;  /* 0x00500000bf08783b */ /* 0x000ee20000000200 */
[----:B------:R5:W-:Y:S06]  /*19540*/  I2F R242, R17 ;  /* 0x0000001100f27306 */ /* 0x000bec0000201400 */
[----:B----4-:R-:W-:Y:S01]  /*19550*/  HMMA.16816.F32.BF16 R28, R144, R4, R28 ;  /* 0x00000004901c723c */ /* 0x010fe2000004181c */
[----:B-----5:R-:W-:-:S06]  /*19560*/  IADD3 R17, R0, 0x28, RZ ;  /* 0x0000002800117810 */ /* 0x020fcc0007ffe0ff */
[----:B------:R-:W-:Y:S01]  /*19570*/  IMAD.IADD R4, R229, 0x1, -R17 ;  /* 0x00000001e5047824 */ /* 0x000fe200078e0a11 */
[----:B------:R-:W-:-:S04]  /*19580*/  IADD3 R177, R0, 0x29, RZ ;  /* 0x0000002900b17810 */ /* 0x000fc80007ffe0ff */
[----:B------:R-:W-:-:S05]  /*19590*/  IABS R4, R4 ;  /* 0x0000000400047213 */ /* 0x000fca0000000000 */
[----:B------:R-:W-:Y:S02]  /*195a0*/  IMAD.MOV.U32 R250, RZ, RZ, R4 ;  /* 0x000000fffffa7224 */ /* 0x000fe400078e0004 */
[--C-:B------:R-:W-:Y:S01]  /*195b0*/  IMAD.IADD R4, R229, 0x1, -R177.reuse ;  /* 0x00000001e5047824 */ /* 0x100fe200078e0ab1 */
[----:B------:R-:W-:Y:S01]  /*195c0*/  HMMA.16816.F32.BF16 R32, R144, R22, R32 ;  /* 0x000000169020723c */ /* 0x000fe20000041820 */
[----:B------:R-:W-:-:S03]  /*195d0*/  IMAD.IADD R5, R226, 0x1, -R177 ;  /* 0x00000001e2057824 */ /* 0x000fc600078e0ab1 */
[----:B------:R-:W-:Y:S01]  /*195e0*/  IABS R4, R4 ;  /* 0x0000000400047213 */ /* 0x000fe20000000000 */
[----:B------:R-:W-:-:S03]  /*195f0*/  IMAD.IADD R21, R229, 0x1, -R20 ;  /* 0x00000001e5157824 */ /* 0x000fc600078e0a14 */
[----:B-1----:R-:W-:Y:S01]  /*19600*/  HMMA.16816.F32.BF16 R172, R148, R12, R172 ;  /* 0x0000000c94ac723c */ /* 0x002fe200000418ac */
[----:B------:R-:W-:Y:S01]  /*19610*/  IMAD.MOV.U32 R252, RZ, RZ, R4 ;  /* 0x000000fffffc7224 */ /* 0x000fe200078e0004 */
[----:B------:R-:W-:-:S05]  /*19620*/  IABS R4, R5 ;  /* 0x0000000500047213 */ /* 0x000fca0000000000 */
[----:B------:R-:W-:Y:S02]  /*19630*/  IADD3 R12, R0, 0x30, RZ ;  /* 0x00000030000c7810 */ /* 0x000fe40007ffe0ff */
[----:B------:R-:W-:-:S03]  /*19640*/  IABS R21, R21 ;  /* 0x0000001500157213 */ /* 0x000fc60000000000 */
[----:B------:R-:W-:Y:S01]  /*19650*/  IMAD.IADD R5, R229, 0x1, -R12 ;  /* 0x00000001e5057824 */ /* 0x000fe200078e0a0c */
[----:B------:R-:W-:Y:S01]  /*19660*/  IADD3 R19, R0, 0x21, RZ ;  /* 0x0000002100137810 */ /* 0x000fe20007ffe0ff */
[----:B------:R-:W-:Y:S01]  /*19670*/  IMAD.MOV.U32 R235, RZ, RZ, R4 ;  /* 0x000000ffffeb7224 */ /* 0x000fe200078e0004 */
[----:B---3--:R-:W-:Y:S01]  /*19680*/  HMMA.16816.F32.BF16 R140, R144, R10, R140 ;  /* 0x0000000a908c723c */ /* 0x008fe2000004188c */
[----:B------:R1:W-:Y:S01]  /*19690*/  I2F R240, R21 ;  /* 0x0000001500f07306 */ /* 0x0003e20000201400 */
[----:B------:R-:W-:-:S05]  /*196a0*/  IABS R4, R5 ;  /* 0x0000000500047213 */ /* 0x000fca0000000000 */
[----:B------:R-:W-:Y:S01]  /*196b0*/  IADD3 R11, R0, 0x39, RZ ;  /* 0x00000039000b7810 */ /* 0x000fe20007ffe0ff */
[----:B------:R-:W-:Y:S01]  /*196c0*/  HMMA.16816.F32.BF16 R24, R144, R6, R24 ;  /* 0x000000069018723c */ /* 0x000fe20000041818 */
[----:B------:R3:W-:Y:S06]  /*196d0*/  I2F R245, R4 ;  /* 0x0000000400f57306 */ /* 0x0007ec0000201400 */
[----:B--2---:R-:W-:Y:S02]  /*196e0*/  FMUL.FTZ R6, R136, R2 ;  /* 0x0000000288067220 */ /* 0x004fe40000410000 */
[C---:B-1----:R-:W-:Y:S01]  /*196f0*/  IMAD.IADD R21, R226.reuse, 0x1, -R19 ;  /* 0x00000001e2157824 */ /* 0x042fe200078e0a13 */
[----:B------:R-:W-:Y:S04]  /*19700*/  I2F R134, R134 ;  /* 0x0000008600867306 */ /* 0x000fe80000201400 */
[----:B------:R-:W-:Y:S01]  /*19710*/  IABS R21, R21 ;  /* 0x0000001500157213 */ /* 0x000fe20000000000 */
[----:B---3--:R-:W-:-:S03]  /*19720*/  IMAD.IADD R4, R226, 0x1, -R11 ;  /* 0x00000001e2047824 */ /* 0x008fc600078e0a0b */
[----:B------:R-:W1:Y:S02]  /*19730*/  MUFU.TANH R6, R6 ;  /* 0x0000000600067308 */ /* 0x000e640000002400 */
[----:B------:R-:W-:Y:S01]  /*19740*/  IABS R4, R4 ;  /* 0x0000000400047213 */ /* 0x000fe20000000000 */
[----:B------:R-:W-:-:S05]  /*19750*/  IMAD.IADD R170, R229, 0x1, -R159 ;  /* 0x00000001e5aa7824 */ /* 0x000fca00078e0a9f */
[----:B------:R2:W-:Y:S01]  /*19760*/  I2F R246, R21 ;  /* 0x0000001500f67306 */ /* 0x0005e20000201400 */
[----:B------:R-:W-:Y:S01]  /*19770*/  HMMA.16816.F32.BF16 R152, R144, R8, R152 ;  /* 0x000000089098723c */ /* 0x000fe20000041898 */
[----:B------:R-:W-:Y:S01]  /*19780*/  IMAD.IADD R158, R229, 0x1, -R133 ;  /* 0x00000001e59e7824 */ /* 0x000fe200078e0a85 */
[----:B------:R-:W-:Y:S01]  /*19790*/  IABS R170, R170 ;  /* 0x000000aa00aa7213 */ /* 0x000fe20000000000 */
[----:B------:R-:W-:-:S04]  /*197a0*/  FMUL.FTZ R5, R33, R2 ;  /* 0x0000000221057220 */ /* 0x000fc80000410000 */
[----:B------:R-:W-:Y:S01]  /*197b0*/  I2F R8, R4 ;  /* 0x0000000400087306 */ /* 0x000fe20000201400 */
[----:B--2---:R-:W-:-:S07]  /*197c0*/  FMUL.FTZ R21, R32, R2 ;  /* 0x0000000220157220 */ /* 0x004fce0000410000 */
[----:B------:R-:W-:Y:S01]  /*197d0*/  I2F R166, R166 ;  /* 0x000000a600a67306 */ /* 0x000fe20000201400 */
[----:B------:R-:W-:-:S07]  /*197e0*/  ISETP.GE.AND P5, PT, R0, R228, PT ;  /* 0x000000e40000720c */ /* 0x000fce0003fa6270 */
[----:B------:R-:W2:Y:S01]  /*197f0*/  MUFU.TANH R4, R21 ;  /* 0x0000001500047308 */ /* 0x000ea20000002400 */
[----:B-1----:R-:W-:Y:S01]  /*19800*/  FFMA.FTZ R6, -R223, R134, R6 ;  /* 0x00000086df067223 */ /* 0x002fe20000010106 */
[----:B------:R-:W-:Y:S01]  /*19810*/  IABS R158, R158 ;  /* 0x0000009e009e7213 */ /* 0x000fe20000000000 */
[-C--:B------:R-:W-:Y:S01]  /*19820*/  FMUL.FTZ R7, R137, R2.reuse ;  /* 0x0000000289077220 */ /* 0x080fe20000410000 */
[----:B------:R-:W-:Y:S01]  /*19830*/  ISETP.GE.OR P5, PT, R0, R227, !P5 ;  /* 0x000000e30000720c */ /* 0x000fe20006fa6670 */
[----:B------:R-:W-:-:S03]  /*19840*/  FMUL.FTZ R22, R29, R2 ;  /* 0x000000021d167220 */ /* 0x000fc60000410000 */
[----:B------:R-:W-:Y:S01]  /*19850*/  I2F R170, R170 ;  /* 0x000000aa00aa7306 */ /* 0x000fe20000201400 */
[----:B------:R-:W-:Y:S02]  /*19860*/  FSEL R29, R6, -INF , !P5 ;  /* 0xff800000061d7808 */ /* 0x000fe40006800000 */
[----:B------:R-:W-:-:S05]  /*19870*/  ISETP.GE.AND P5, PT, R157, R228, PT ;  /* 0x000000e49d00720c */ /* 0x000fca0003fa6270 */
[----:B------:R-:W1:Y:S01]  /*19880*/  MUFU.TANH R5, R5 ;  /* 0x0000000500057308 */ /* 0x000e620000002400 */
[----:B--2---:R-:W-:Y:S01]  /*19890*/  FFMA.FTZ R4, -R223, R166, R4 ;  /* 0x000000a6df047223 */ /* 0x004fe20000010104 */
[----:B------:R-:W-:-:S06]  /*198a0*/  ISETP.GE.OR P5, PT, R157, R227, !P5 ;  /* 0x000000e39d00720c */ /* 0x000fcc0006fa6670 */
[----:B------:R-:W-:Y:S01]  /*198b0*/  I2F R158, R158 ;  /* 0x0000009e009e7306 */ /* 0x000fe20000201400 */
[----:B------:R-:W-:-:S07]  /*198c0*/  FMUL.FTZ R134, R30, R2 ;  /* 0x000000021e867220 */ /* 0x000fce0000410000 */
[----:B------:R-:W2:Y:S01]  /*198d0*/  MUFU.TANH R7, R7 ;  /* 0x0000000700077308 */ /* 0x000ea20000002400 */
[----:B------:R-:W-:Y:S02]  /*198e0*/  FSEL R30, R4, -INF , !P5 ;  /* 0xff800000041e7808 */ /* 0x000fe40006800000 */
[----:B------:R-:W-:Y:S01]  /*198f0*/  ISETP.GE.AND P5, PT, R159, R228, PT ;  /* 0x000000e49f00720c */ /* 0x000fe20003fa6270 */
[----:B------:R-:W-:Y:S01]  /*19900*/  FMUL.FTZ R28, R28, R2 ;  /* 0x000000021c1c7220 */ /* 0x000fe20000410000 */
[C---:B------:R-:W-:Y:S01]  /*19910*/  ISETP.GE.AND P6, PT, R0.reuse, R225, PT ;  /* 0x000000e10000720c */ /* 0x040fe20003fc6270 */
[----:B-1----:R-:W-:Y:S01]  /*19920*/  FFMA.FTZ R5, -R223, R170, R5 ;  /* 0x000000aadf057223 */ /* 0x002fe20000010105 */
[----:B------:R-:W-:Y:S01]  /*19930*/  ISETP.GE.OR P5, PT, R159, R227, !P5 ;  /* 0x000000e39f00720c */ /* 0x000fe20006fa6670 */
[----:B------:R1:W-:Y:S01]  /*19940*/  MUFU.TANH R136, R28 ;  /* 0x0000001c00887308 */ /* 0x0003e20000002400 */
[C---:B------:R-:W-:Y:S02]  /*19950*/  IADD3 R243, R0.reuse, 0x31, RZ ;  /* 0x0000003100f37810 */ /* 0x040fe40007ffe0ff */
[----:B------:R-:W-:-:S02]  /*19960*/  IADD3 R179, R0, 0x38, RZ ;  /* 0x0000003800b37810 */ /* 0x000fc40007ffe0ff */
[----:B------:R-:W-:Y:S01]  /*19970*/  ISETP.GE.OR P6, PT, R0, R224, !P6 ;  /* 0x000000e00000720c */ /* 0x000fe200077c6670 */
[----:B--2---:R-:W-:Y:S01]  /*19980*/  FFMA.FTZ R0, -R223, R158, R7 ;  /* 0x0000009edf007223 */ /* 0x004fe20000010107 */
[----:B-1----:R-:W-:Y:S02]  /*19990*/  FSEL R28, R5, -INF , !P5 ;  /* 0xff800000051c7808 */ /* 0x002fe40006800000 */
[----:B------:R-:W1:Y:S01]  /*199a0*/  LDSM.16.M88.4 R4, [R191+0x5800] ;  /* 0x00580000bf04783b */ /* 0x000e620000000200 */
[-C--:B------:R-:W-:Y:S02]  /*199b0*/  FMUL.FTZ R32, R138, R2.reuse ;  /* 0x000000028a207220 */ /* 0x080fe40000410000 */
[-C--:B------:R-:W-:Y:S01]  /*199c0*/  FMUL.FTZ R137, R34, R2.reuse ;  /* 0x0000000222897220 */ /* 0x080fe20000410000 */
[----:B------:R-:W-:Y:S01]  /*199d0*/  HMMA.16816.F32.BF16 R160, R148, R14, R160 ;  /* 0x0000000e94a0723c */ /* 0x000fe200000418a0 */
[----:B------:R-:W-:Y:S01]  /*199e0*/  FMUL.FTZ R34, R35, R2 ;  /* 0x0000000223227220 */ /* 0x000fe20000410000 */
[----:B------:R-:W-:Y:S01]  /*199f0*/  I2F R176, R176 ;  /* 0x000000b000b07306 */ /* 0x000fe20000201400 */
[----:B------:R-:W-:Y:S01]  /*19a00*/  ISETP.GE.AND P2, PT, R133, R228, PT ;  /* 0x000000e48500720c */ /* 0x000fe20003f46270 */
[----:B------:R-:W-:-:S02]  /*19a10*/  FMUL.FTZ R33, R139, R2 ;  /* 0x000000028b217220 */ /* 0x000fc40000410000 */
[----:B------:R-:W-:-:S04]  /*19a20*/  FMUL.FTZ R21, R31, R2 ;  /* 0x000000021f157220 */ /* 0x000fc80000410000 */
[----:B------:R-:W-:Y:S01]  /*19a30*/  I2F R234, R234 ;  /* 0x000000ea00ea7306 */ /* 0x000fe20000201400 */
[----:B------:R-:W-:-:S07]  /*19a40*/  FMUL.FTZ R23, R26, R2 ;  /* 0x000000021a177220 */ /* 0x000fce0000410000 */
[----:B------:R-:W-:Y:S01]  /*19a50*/  MUFU.TANH R22, R22 ;  /* 0x0000001600167308 */ /* 0x000fe20000002400 */
[----:B------:R-:W-:Y:S01]  /*19a60*/  ISETP.GE.AND P1, PT, R133, R225, PT ;  /* 0x000000e18500720c */ /* 0x000fe20003f26270 */
[----:B------:R-:W-:-:S06]  /*19a70*/  FMUL.FTZ R24, R24, R2 ;  /* 0x0000000218187220 */ /* 0x000fcc0000410000 */
[----:B------:R-:W-:Y:S08]  /*19a80*/  I2F R164, R164 ;  /* 0x000000a400a47306 */ /* 0x000ff00000201400 */
[----:B------:R-:W-:Y:S01]  /*19a90*/  I2F R230, R230 ;  /* 0x000000e600e67306 */ /* 0x000fe20000201400 */
[----:B------:R-:W-:-:S07]  /*19aa0*/  ISETP.GE.AND P5, PT, R159, R225, PT ;  /* 0x000000e19f00720c */ /* 0x000fce0003fa6270 */
[----:B------:R-:W-:Y:S01]  /*19ab0*/  I2F R232, R232 ;  /* 0x000000e800e87306 */ /* 0x000fe20000201400 */
[----:B------:R-:W-:Y:S01]  /*19ac0*/  FMUL.FTZ R27, R27, R2 ;  /* 0x000000021b1b7220 */ /* 0x000fe20000410000 */
[----:B------:R-:W-:-:S06]  /*19ad0*/  DEPBAR.LE SB0, 0x0 ;  /* 0x000080000000791a */ /* 0x000fcc0000000000 */
[----:B------:R-:W2:Y:S08]  /*19ae0*/  MUFU.TANH R32, R32 ;  /* 0x0000002000207308 */ /* 0x000eb00000002400 */
[----:B------:R-:W3:Y:S01]  /*19af0*/  MUFU.TANH R137, R137 ;  /* 0x0000008900897308 */ /* 0x000ee20000002400 */
[----:B------:R-:W-:-:S07]  /*19b00*/  ISETP.GE.OR P2, PT, R133, R227, !P2 ;  /* 0x000000e38500720c */ /* 0x000fce0005746670 */
[----:B------:R-:W4:Y:S01]  /*19b10*/  MUFU.TANH R34, R34 ;  /* 0x0000002200227308 */ /* 0x000f220000002400 */
[----:B------:R-:W-:Y:S02]  /*19b20*/  FSEL R0, R0, -INF , !P2 ;  /* 0xff80000000007808 */ /* 0x000fe40005000000 */
[----:B------:R-:W-:Y:S01]  /*19b30*/  ISETP.GE.AND P2, PT, R157, R225, PT ;  /* 0x000000e19d00720c */ /* 0x000fe20003f46270 */
[C---:B--2---:R-:W-:Y:S01]  /*19b40*/  FFMA.FTZ R32, -R223.reuse, R156, R32 ;  /* 0x0000009cdf207223 */ /* 0x044fe20000010120 */
[----:B-1----:R-:W-:Y:S03]  /*19b50*/  HMMA.16816.F32.BF16 R172, R144, R4, R172 ;  /* 0x0000000490ac723c */ /* 0x002fe600000418ac */
[----:B------:R-:W1:Y:S01]  /*19b60*/  MUFU.TANH R33, R33 ;  /* 0x0000002100217308 */ /* 0x000e620000002400 */
[----:B---3--:R-:W-:Y:S01]  /*19b70*/  FFMA.FTZ R168, -R223, R168, R137 ;  /* 0x000000a8dfa87223 */ /* 0x008fe20000010189 */
[----:B------:R-:W-:Y:S01]  /*19b80*/  ISETP.GE.OR P2, PT, R157, R224, !P2 ;  /* 0x000000e09d00720c */ /* 0x000fe20005746670 */
[----:B------:R-:W-:Y:S01]  /*19b90*/  FMUL.FTZ R35, R152, R2 ;  /* 0x0000000298237220 */ /* 0x000fe20000410000 */
[----:B------:R-:W-:-:S04]  /*19ba0*/  ISETP.GE.OR P1, PT, R133, R224, !P1 ;  /* 0x000000e08500720c */ /* 0x000fc80004f26670 */
[----:B------:R-:W2:Y:S01]  /*19bb0*/  MUFU.TANH R21, R21 ;  /* 0x0000001500157308 */ /* 0x000ea20000002400 */
[----:B----4-:R-:W-:Y:S01]  /*19bc0*/  FFMA.FTZ R31, -R223, R176, R34 ;  /* 0x000000b0df1f7223 */ /* 0x010fe20000010122 */
[----:B------:R-:W-:Y:S01]  /*19bd0*/  FSEL R34, R32, -INF , !P6 ;  /* 0xff80000020227808 */ /* 0x000fe20007000000 */
[----:B------:R-:W-:Y:S01]  /*19be0*/  HMMA.16816.F32.BF16 R160, R144, R6, R160 ;  /* 0x0000000690a0723c */ /* 0x000fe200000418a0 */
[----:B------:R-:W-:-:S04]  /*19bf0*/  FSEL R32, R168, -INF , !P2 ;  /* 0xff800000a8207808 */ /* 0x000fc80005000000 */
[----:B------:R-:W-:Y:S01]  /*19c00*/  I2F R236, R236 ;  /* 0x000000ec00ec7306 */ /* 0x000fe20000201400 */
[----:B------:R-:W-:-:S07]  /*19c10*/  ISETP.GE.AND P2, PT, R167, R228, PT ;  /* 0x000000e4a700720c */ /* 0x000fce0003f46270 */
[----:B------:R-:W3:Y:S01]  /*19c20*/  MUFU.TANH R23, R23 ;  /* 0x0000001700177308 */ /* 0x000ee20000002400 */
[----:B------:R-:W-:Y:S01]  /*19c30*/  ISETP.GE.OR P5, PT, R159, R224, !P5 ;  /* 0x000000e09f00720c */ /* 0x000fe20006fa6670 */
[----:B------:R-:W-:Y:S01]  /*19c40*/  FFMA.FTZ R22, -R223, R234, R22 ;  /* 0x000000eadf167223 */ /* 0x000fe20000010116 */
[----:B------:R-:W-:Y:S01]  /*19c50*/  ISETP.GE.AND P6, PT, R165, R228, PT ;  /* 0x000000e4a500720c */ /* 0x000fe20003fc6270 */
[----:B------:R-:W-:-:S04]  /*19c60*/  FMUL.FTZ R141, R141, R2 ;  /* 0x000000028d8d7220 */ /* 0x000fc80000410000 */
[----:B------:R-:W-:Y:S01]  /*19c70*/  I2F R178, R178 ;  /* 0x000000b200b27306 */ /* 0x000fe20000201400 */
[----:B------:R-:W-:Y:S01]  /*19c80*/  FMUL.FTZ R139, R154, R2 ;  /* 0x000000029a8b7220 */ /* 0x000fe20000410000 */
[----:B------:R-:W-:-:S06]  /*19c90*/  ISETP.GE.OR P2, PT, R167, R227, !P2 ;  /* 0x000000e3a700720c */ /* 0x000fcc0005746670 */
[----:B------:R-:W-:Y:S01]  /*19ca0*/  I2F R238, R238 ;  /* 0x000000ee00ee7306 */ /* 0x000fe20000201400 */
[----:B-1----:R-:W-:-:S07]  /*19cb0*/  FFMA.FTZ R33, -R223, R164, R33 ;  /* 0x000000a4df217223 */ /* 0x002fce0000010121 */
[----:B------:R1:W4:Y:S01]  /*19cc0*/  MUFU.TANH R133, R24 ;  /* 0x0000001800857308 */ /* 0x0003220000002400 */
[----:B------:R-:W-:-:S07]  /*19cd0*/  FSEL R31, R31, -INF , !P5 ;  /* 0xff8000001f1f7808 */ /* 0x000fce0006800000 */
[----:B------:R-:W5:Y:S01]  /*19ce0*/  MUFU.TANH R134, R134 ;  /* 0x0000008600867308 */ /* 0x000f620000002400 */
[----:B------:R-:W-:Y:S01]  /*19cf0*/  FMUL.FTZ R4, R140, R2 ;  /* 0x000000028c047220 */ /* 0x000fe20000410000 */
[----:B------:R-:W-:Y:S01]  /*19d00*/  ISETP.GE.AND P5, PT, R167, R225, PT ;  /* 0x000000e1a700720c */ /* 0x000fe20003fa6270 */
[----:B------:R-:W-:Y:S01]  /*19d10*/  IMAD.IADD R244, R229, 0x1, -R19 ;  /* 0x00000001e5f47824 */ /* 0x000fe200078e0a13 */
[----:B------:R-:W-:-:S04]  /*19d20*/  ISETP.GE.OR P6, PT, R165, R227, !P6 ;  /* 0x000000e3a500720c */ /* 0x000fc800077c6670 */
[----:B------:R-:W-:Y:S01]  /*19d30*/  I2F R16, R16 ;  /* 0x0000001000107306 */ /* 0x000fe20000201400 */
[----:B-1----:R-:W-:Y:S01]  /*19d40*/  FMUL.FTZ R24, R25, R2 ;  /* 0x0000000219187220 */ /* 0x002fe20000410000 */
[----:B------:R-:W-:Y:S01]  /*19d50*/  FSEL R26, R22, -INF , !P2 ;  /* 0xff800000161a7808 */ /* 0x000fe20005000000 */
[----:B------:R-:W-:-:S05]  /*19d60*/  IMAD.IADD R248, R226, 0x1, -R17 ;  /* 0x00000001e2f87824 */ /* 0x000fca00078e0a11 */
[----:B------:R-:W1:Y:S01]  /*19d70*/  MUFU.TANH R35, R35 ;  /* 0x0000002300237308 */ /* 0x000e620000002400 */
[----:B------:R-:W-:Y:S01]  /*19d80*/  ISETP.GE.AND P2, PT, R169, R225, PT ;  /* 0x000000e1a900720c */ /* 0x000fe20003f46270 */
[----:B--2---:R-:W-:-:S06]  /*19d90*/  FFMA.FTZ R21, -R223, R232, R21 ;  /* 0x000000e8df157223 */ /* 0x004fcc0000010115 */
[----:B------:R2:W-:Y:S01]  /*19da0*/  MUFU.TANH R138, R27 ;  /* 0x0000001b008a7308 */ /* 0x0005e20000002400 */
[----:B------:R-:W-:Y:S01]  /*19db0*/  FSEL R33, R33, -INF , !P1 ;  /* 0xff80000021217808 */ /* 0x000fe20004800000 */
[----:B---3--:R-:W-:Y:S01]  /*19dc0*/  FFMA.FTZ R236, -R223, R236, R23 ;  /* 0x000000ecdfec7223 */ /* 0x008fe20000010117 */
[----:B------:R-:W-:-:S05]  /*19dd0*/  ISETP.GE.OR P5, PT, R167, R224, !P5 ;  /* 0x000000e0a700720c */ /* 0x000fca0006fa6670 */
[----:B------:R-:W-:Y:S01]  /*19de0*/  I2F R252, R252 ;  /* 0x000000fc00fc7306 */ /* 0x000fe20000201400 */
[----:B------:R-:W-:Y:S01]  /*19df0*/  ISETP.GE.AND P1, PT, R165, R225, PT ;  /* 0x000000e1a500720c */ /* 0x000fe20003f26270 */
[----:B--2---:R-:W-:-:S06]  /*19e00*/  FFMA.FTZ R27, -R223, R230, R136 ;  /* 0x000000e6df1b7223 */ /* 0x004fcc0000010188 */
[----:B------:R-:W2:Y:S01]  /*19e10*/  MUFU.TANH R14, R141 ;  /* 0x0000008d000e7308 */ /* 0x000ea20000002400 */
[----:B------:R-:W-:Y:S01]  /*19e20*/  IABS R244, R244 ;  /* 0x000000f400f47213 */ /* 0x000fe20000000000 */
[-C--:B------:R-:W-:Y:S01]  /*19e30*/  FMUL.FTZ R137, R153, R2.reuse ;  /* 0x0000000299897220 */ /* 0x080fe20000410000 */
[----:B------:R-:W-:Y:S01]  /*19e40*/  FSEL R27, R27, -INF , !P6 ;  /* 0xff8000001b1b7808 */ /* 0x000fe20007000000 */
[----:B------:R-:W-:Y:S01]  /*19e50*/  FMUL.FTZ R15, R142, R2 ;  /* 0x000000028e0f7220 */ /* 0x000fe20000410000 */
[----:B------:R-:W-:-:S03]  /*19e60*/  ISETP.GE.AND P6, PT, R169, R228, PT ;  /* 0x000000e4a900720c */ /* 0x000fc60003fc6270 */
[----:B------:R-:W-:Y:S01]  /*19e70*/  I2F R18, R18 ;  /* 0x0000001200127306 */ /* 0x000fe20000201400 */
[----:B------:R-:W-:Y:S02]  /*19e80*/  IABS R248, R248 ;  /* 0x000000f800f87213 */ /* 0x000fe40000000000 */
[----:B------:R-:W-:-:S05]  /*19e90*/  ISETP.GE.OR P2, PT, R169, R224, !P2 ;  /* 0x000000e0a900720c */ /* 0x000fca0005746670 */
[----:B------:R-:W3:Y:S01]  /*19ea0*/  MUFU.TANH R24, R24 ;  /* 0x0000001800187308 */ /* 0x000ee20000002400 */
[----:B------:R-:W-:Y:S01]  /*19eb0*/  FMUL.FTZ R155, R155, R2 ;  /* 0x000000029b9b7220 */ /* 0x000fe20000410000 */
[----:B------:R-:W-:Y:S01]  /*19ec0*/  FSEL R23, R21, -INF , !P5 ;  /* 0xff80000015177808 */ /* 0x000fe20006800000 */
[----:B----4-:R-:W-:-:S05]  /*19ed0*/  FFMA.FTZ R25, -R223, R238, R133 ;  /* 0x000000eedf197223 */ /* 0x010fca0000010185 */
[----:B------:R-:W4:Y:S01]  /*19ee0*/  MUFU.TANH R139, R139 ;  /* 0x0000008b008b7308 */ /* 0x000f220000002400 */
[----:B-----5:R-:W-:Y:S01]  /*19ef0*/  FFMA.FTZ R22, -R223, R178, R134 ;  /* 0x000000b2df167223 */ /* 0x020fe20000010186 */
[----:B------:R-:W-:Y:S01]  /*19f00*/  ISETP.GE.OR P1, PT, R165, R224, !P1 ;  /* 0x000000e0a500720c */ /* 0x000fe20004f26670 */
[----:B------:R-:W-:Y:S01]  /*19f10*/  FMUL.FTZ R172, R172, R2 ;  /* 0x00000002acac7220 */ /* 0x000fe20000410000 */
[----:B------:R-:W-:-:S04]  /*19f20*/  ISETP.GE.OR P6, PT, R169, R227, !P6 ;  /* 0x000000e3a900720c */ /* 0x000fc800077c6670 */
[----:B------:R-:W-:Y:S01]  /*19f30*/  I2F R250, R250 ;  /* 0x000000fa00fa7306 */ /* 0x000fe20000201400 */
[----:B------:R-:W-:Y:S02]  /*19f40*/  ISETP.GE.AND P5, PT, R171, R228, PT ;  /* 0x000000e4ab00720c */ /* 0x000fe40003fa6270 */
[----:B------:R-:W-:-:S05]  /*19f50*/  FSEL R21, R236, -INF , !P2 ;  /* 0xff800000ec157808 */ /* 0x000fca0005000000 */
[----:B------:R-:W5:Y:S01]  /*19f60*/  MUFU.TANH R4, R4 ;  /* 0x0000000400047308 */ /* 0x000f620000002400 */
[----:B------:R-:W-:Y:S01]  /*19f70*/  ISETP.GE.AND P2, PT, R171, R225, PT ;  /* 0x000000e1ab00720c */ /* 0x000fe20003f46270 */
[----:B------:R-:W-:Y:S01]  /*19f80*/  IMAD.IADD R13, R229, 0x1, -R179 ;  /* 0x00000001e50d7824 */ /* 0x000fe200078e0ab3 */
[----:B------:R-:W-:Y:S01]  /*19f90*/  FSEL R25, R25, -INF , !P6 ;  /* 0xff80000019197808 */ /* 0x000fe20007000000 */
[----:B-1----:R-:W-:Y:S01]  /*19fa0*/  FFMA.FTZ R16, -R223, R16, R35 ;  /* 0x00000010df107223 */ /* 0x002fe20000010123 */
[----:B------:R-:W-:Y:S02]  /*19fb0*/  FSEL R22, R22, -INF , !P1 ;  /* 0xff80000016167808 */ /* 0x000fe40004800000 */
[----:B------:R-:W-:Y:S01]  /*19fc0*/  ISETP.GE.OR P5, PT, R171, R227, !P5 ;  /* 0x000000e3ab00720c */ /* 0x000fe20006fa6670 */
[----:B------:R-:W-:Y:S01]  /*19fd0*/  I2F R244, R244 ;  /* 0x000000f400f47306 */ /* 0x000fe20000201400 */
[C---:B------:R-:W-:Y:S02]  /*19fe0*/  ISETP.GE.AND P6, PT, R20.reuse, R228, PT ;  /* 0x000000e41400720c */ /* 0x040fe40003fc6270 */
[----:B------:R-:W-:Y:S01]  /*19ff0*/  ISETP.GE.AND P1, PT, R20, R225, PT ;  /* 0x000000e11400720c */ /* 0x000fe20003f26270 */
[----:B------:R-:W-:Y:S01]  /*1a000*/  FMUL.FTZ R7, R173, R2 ;  /* 0x00000002ad077220 */ /* 0x000fe20000410000 */
[----:B------:R-:W-:-:S03]  /*1a010*/  ISETP.GE.OR P2, PT, R171, R224, !P2 ;  /* 0x000000e0ab00720c */ /* 0x000fc60005746670 */
[----:B------:R-:W-:Y:S01]  /*1a020*/  I2F R248, R248 ;  /* 0x000000f800f87306 */ /* 0x000fe20000201400 */
[----:B--2---:R-:W-:Y:S01]  /*1a030*/  FFMA.FTZ R171, -R223, R252, R14 ;  /* 0x000000fcdfab7223 */ /* 0x004fe2000001010e */
[----:B------:R-:W-:Y:S01]  /*1a040*/  IABS R13, R13 ;  /* 0x0000000d000d7213 */ /* 0x000fe20000000000 */
[----:B------:R-:W-:-:S05]  /*1a050*/  FMUL.FTZ R143, R143, R2 ;  /* 0x000000028f8f7220 */ /* 0x000fca0000410000 */
[----:B------:R-:W1:Y:S01]  /*1a060*/  MUFU.TANH R137, R137 ;  /* 0x0000008900897308 */ /* 0x000e620000002400 */
[----:B------:R-:W-:Y:S01]  /*1a070*/  FSEL R173, R16, -INF , !P5 ;  /* 0xff80000010ad7808 */ /* 0x000fe20006800000 */
[----:B------:R-:W-:-:S06]  /*1a080*/  FMUL.FTZ R14, R160, R2 ;  /* 0x00000002a00e7220 */ /* 0x000fcc0000410000 */
[----:B------:R-:W2:Y:S01]  /*1a090*/  MUFU.TANH R5, R155 ;  /* 0x0000009b00057308 */ /* 0x000ea20000002400 */
[----:B------:R-:W-:-:S07]  /*1a0a0*/  ISETP.GE.OR P6, PT, R20, R227, !P6 ;  /* 0x000000e31400720c */ /* 0x000fce00077c6670 */
[----:B------:R-:W1:Y:S01]  /*1a0b0*/  MUFU.TANH R15, R15 ;  /* 0x0000000f000f7308 */ /* 0x000e620000002400 */
[----:B------:R-:W-:Y:S01]  /*1a0c0*/  ISETP.GE.OR P1, PT, R20, R224, !P1 ;  /* 0x000000e01400720c */ /* 0x000fe20004f26670 */
[----:B------:R-:W-:Y:S01]  /*1a0d0*/  IMAD.IADD R239, R226, 0x1, -R12 ;  /* 0x00000001e2ef7824 */ /* 0x000fe200078e0a0c */
[----:B------:R-:W-:-:S05]  /*1a0e0*/  ISETP.GE.AND P5, PT, R17, R228, PT ;  /* 0x000000e41100720c */ /* 0x000fca0003fa6270 */
[----:B------:R5:W1:Y:S01]  /*1a0f0*/  MUFU.TANH R6, R172 ;  /* 0x000000ac00067308 */ /* 0x000a620000002400 */
[--C-:B------:R-:W-:Y:S02]  /*1a100*/  IMAD.IADD R241, R229, 0x1, -R243.reuse ;  /* 0x00000001e5f17824 */ /* 0x100fe400078e0af3 */
[----:B------:R-:W-:Y:S02]  /*1a110*/  IMAD.IADD R237, R226, 0x1, -R243 ;  /* 0x00000001e2ed7824 */ /* 0x000fe400078e0af3 */
[C---:B---3--:R-:W-:Y:S02]  /*1a120*/  FFMA.FTZ R24, -R223.reuse, R240, R24 ;  /* 0x000000f0df187223 */ /* 0x048fe40000010118 */
[C---:B------:R-:W-:Y:S02]  /*1a130*/  FFMA.FTZ R20, -R223.reuse, R18, R138 ;  /* 0x00000012df147223 */ /* 0x040fe4000001018a */
[----:B----4-:R-:W-:Y:S01]  /*1a140*/  FFMA.FTZ R139, -R223, R242, R139 ;  /* 0x000000f2df8b7223 */ /* 0x010fe2000001018b */
[----:B------:R-:W-:Y:S01]  /*1a150*/  I2F R235, R235 ;  /* 0x000000eb00eb7306 */ /* 0x000fe20000201400 */
[----:B------:R-:W-:Y:S01]  /*1a160*/  ISETP.GE.OR P5, PT, R17, R227, !P5 ;  /* 0x000000e31100720c */ /* 0x000fe20006fa6670 */
[----:B------:R-:W-:Y:S01]  /*1a170*/  FMUL.FTZ R134, R174, R2 ;  /* 0x00000002ae867220 */ /* 0x000fe20000410000 */
[----:B------:R-:W-:Y:S01]  /*1a180*/  IABS R239, R239 ;  /* 0x000000ef00ef7213 */ /* 0x000fe20000000000 */
[----:B-----5:R-:W-:-:S04]  /*1a190*/  FFMA.FTZ R172, -R223, R250, R4 ;  /* 0x000000fadfac7223 */ /* 0x020fc80000010104 */
[----:B------:R-:W3:Y:S01]  /*1a1a0*/  MUFU.TANH R18, R143 ;  /* 0x0000008f00127308 */ /* 0x000ee20000002400 */
[----:B------:R-:W-:Y:S02]  /*1a1b0*/  IABS R241, R241 ;  /* 0x000000f100f17213 */ /* 0x000fe40000000000 */
[----:B------:R-:W-:Y:S02]  /*1a1c0*/  IABS R237, R237 ;  /* 0x000000ed00ed7213 */ /* 0x000fe40000000000 */
[----:B------:R-:W-:Y:S02]  /*1a1d0*/  FSEL R24, R24, -INF , !P6 ;  /* 0xff80000018187808 */ /* 0x000fe40007000000 */
[----:B------:R-:W-:Y:S01]  /*1a1e0*/  FSEL R20, R20, -INF , !P1 ;  /* 0xff80000014147808 */ /* 0x000fe20004800000 */
[----:B------:R-:W-:Y:S01]  /*1a1f0*/  I2F R13, R13 ;  /* 0x0000000d000d7306 */ /* 0x000fe20000201400 */
[----:B------:R-:W-:Y:S01]  /*1a200*/  FSEL R170, R139, -INF , !P2 ;  /* 0xff8000008baa7808 */ /* 0x000fe20005000000 */
[----:B------:R-:W-:Y:S01]  /*1a210*/  FMUL.FTZ R175, R175, R2 ;  /* 0x00000002afaf7220 */ /* 0x000fe20000410000 */
[----:B------:R-:W-:-:S02]  /*1a220*/  ISETP.GE.AND P6, PT, R19, R228, PT ;  /* 0x000000e41300720c */ /* 0x000fc40003fc6270 */
[----:B------:R-:W-:-:S03]  /*1a230*/  ISETP.GE.AND P1, PT, R19, R225, PT ;  /* 0x000000e11300720c */ /* 0x000fc60003f26270 */
[----:B------:R-:W4:Y:S01]  /*1a240*/  MUFU.TANH R14, R14 ;  /* 0x0000000e000e7308 */ /* 0x000f220000002400 */
[----:B------:R-:W-:Y:S02]  /*1a250*/  ISETP.GE.AND P2, PT, R17, R225, PT ;  /* 0x000000e11100720c */ /* 0x000fe40003f46270 */
[----:B------:R-:W-:Y:S01]  /*1a260*/  FSEL R172, R172, -INF , !P5 ;  /* 0xff800000acac7808 */ /* 0x000fe20006800000 */
[----:B------:R-:W-:Y:S01]  /*1a270*/  IMAD.IADD R10, R226, 0x1, -R179 ;  /* 0x00000001e20a7824 */ /* 0x000fe200078e0ab3 */
[C---:B------:R-:W-:Y:S01]  /*1a280*/  ISETP.GE.AND P5, PT, R12.reuse, R228, PT ;  /* 0x000000e40c00720c */ /* 0x040fe20003fa6270 */
[----:B------:R-:W-:Y:S01]  /*1a290*/  IMAD.IADD R9, R229, 0x1, -R11 ;  /* 0x00000001e5097824 */ /* 0x000fe200078e0a0b */
[----:B------:R-:W-:Y:S01]  /*1a2a0*/  ISETP.GE.OR P6, PT, R19, R227, !P6 ;  /* 0x000000e31300720c */ /* 0x000fe200077c6670 */
[----:B-1----:R-:W-:Y:S01]  /*1a2b0*/  FFMA.FTZ R137, -R223, R244, R137 ;  /* 0x000000f4df897223 */ /* 0x002fe20000010189 */
[----:B------:R-:W-:Y:S01]  /*1a2c0*/  ISETP.GE.OR P1, PT, R19, R224, !P1 ;  /* 0x000000e01300720c */ /* 0x000fe20004f26670 */
[----:B--2---:R-:W-:Y:S01]  /*1a2d0*/  FFMA.FTZ R5, -R223, R246, R5 ;  /* 0x000000f6df057223 */ /* 0x004fe20000010105 */
[----:B------:R-:W-:Y:S01]  /*1a2e0*/  ISETP.GE.OR P2, PT, R17, R224, !P2 ;  /* 0x000000e01100720c */ /* 0x000fe20005746670 */
[C---:B------:R-:W-:Y:S01]  /*1a2f0*/  FFMA.FTZ R15, -R223.reuse, R248, R15 ;  /* 0x000000f8df0f7223 */ /* 0x040fe2000001010f */
[----:B------:R-:W-:Y:S01]  /*1a300*/  I2F R239, R239 ;  /* 0x000000ef00ef7306 */ /* 0x000fe20000201400 */
[----:B------:R-:W-:Y:S01]  /*1a310*/  FFMA.FTZ R6, -R223, R245, R6 ;  /* 0x000000f5df067223 */ /* 0x000fe20000010106 */
[----:B------:R-:W-:Y:S01]  /*1a320*/  ISETP.GE.OR P5, PT, R12, R227, !P5 ;  /* 0x000000e30c00720c */ /* 0x000fe20006fa6670 */
[----:B------:R-:W-:Y:S01]  /*1a330*/  FMUL.FTZ R162, R162, R2 ;  /* 0x00000002a2a27220 */ /* 0x000fe20000410000 */
[----:B------:R-:W-:Y:S01]  /*1a340*/  IABS R10, R10 ;  /* 0x0000000a000a7213 */ /* 0x000fe20000000000 */
[----:B------:R-:W-:-:S03]  /*1a350*/  FMUL.FTZ R163, R163, R2 ;  /* 0x00000002a3a37220 */ /* 0x000fc60000410000 */
[----:B------:R-:W-:Y:S01]  /*1a360*/  I2F R241, R241 ;  /* 0x000000f100f17306 */ /* 0x000fe20000201400 */
[----:B------:R-:W-:Y:S02]  /*1a370*/  IABS R9, R9 ;  /* 0x0000000900097213 */ /* 0x000fe40000000000 */
[----:B------:R-:W-:Y:S02]  /*1a380*/  FSEL R174, R137, -INF , !P6 ;  /* 0xff80000089ae7808 */ /* 0x000fe40007000000 */
[----:B------:R-:W-:-:S03]  /*1a390*/  FSEL R169, R5, -INF , !P1 ;  /* 0xff80000005a97808 */ /* 0x000fc60004800000 */
[----:B------:R-:W-:Y:S01]  /*1a3a0*/  I2F R237, R237 ;  /* 0x000000ed00ed7306 */ /* 0x000fe20000201400 */
[----:B------:R-:W-:Y:S01]  /*1a3b0*/  FSEL R168, R15, -INF , !P2 ;  /* 0xff8000000fa87808 */ /* 0x000fe20005000000 */
[----:B------:R-:W-:Y:S01]  /*1a3c0*/  FMUL.FTZ R161, R161, R2 ;  /* 0x00000002a1a17220 */ /* 0x000fe20000410000 */
[----:B------:R-:W-:-:S05]  /*1a3d0*/  ISETP.GE.AND P6, PT, R177, R228, PT ;  /* 0x000000e4b100720c */ /* 0x000fca0003fc6270 */
[----:B------:R-:W-:Y:S01]  /*1a3e0*/  MUFU.TANH R16, R7 ;  /* 0x0000000700107308 */ /* 0x000fe20000002400 */
[-C--:B------:R-:W-:Y:S02]  /*1a3f0*/  ISETP.GE.AND P1, PT, R177, R225.reuse, PT ;  /* 0x000000e1b100720c */ /* 0x080fe40003f26270 */
[----:B------:R-:W-:-:S05]  /*1a400*/  ISETP.GE.AND P2, PT, R12, R225, PT ;  /* 0x000000e10c00720c */ /* 0x000fca0003f46270 */
[----:B------:R-:W1:Y:S01]  /*1a410*/  MUFU.TANH R134, R134 ;  /* 0x0000008600867308 */ /* 0x000e620000002400 */
[----:B------:R-:W-:-:S07]  /*1a420*/  FSEL R156, R6, -INF , !P5 ;  /* 0xff800000069c7808 */ /* 0x000fce0006800000 */
[----:B------:R-:W2:Y:S01]  /*1a430*/  MUFU.TANH R4, R175 ;  /* 0x000000af00047308 */ /* 0x000ea20000002400 */
[----:B------:R-:W-:Y:S01]  /*1a440*/  ISETP.GE.AND P5, PT, R179, R228, PT ;  /* 0x000000e4b300720c */ /* 0x000fe20003fa6270 */
[----:B---3--:R-:W-:Y:S01]  /*1a450*/  FFMA.FTZ R18, -R223, R235, R18 ;  /* 0x000000ebdf127223 */ /* 0x008fe20000010112 */
[----:B------:R-:W-:Y:S01]  /*1a460*/  ISETP.GE.OR P6, PT, R177, R227, !P6 ;  /* 0x000000e3b100720c */ /* 0x000fe200077c6670 */
[----:B----4-:R-:W-:Y:S01]  /*1a470*/  FFMA.FTZ R13, -R223, R13, R14 ;  /* 0x0000000ddf0d7223 */ /* 0x010fe2000001010e */
[-C--:B------:R-:W-:Y:S02]  /*1a480*/  ISETP.GE.OR P1, PT, R177, R224.reuse, !P1 ;  /* 0x000000e0b100720c */ /* 0x080fe40004f26670 */
[----:B------:R-:W-:Y:S01]  /*1a490*/  ISETP.GE.OR P2, PT, R12, R224, !P2 ;  /* 0x000000e00c00720c */ /* 0x000fe20005746670 */
[----:B------:R-:W-:Y:S01]  /*1a4a0*/  I2F R10, R10 ;  /* 0x0000000a000a7306 */ /* 0x000fe20000201400 */
[----:B------:R-:W-:Y:S02]  /*1a4b0*/  ISETP.GE.OR P5, PT, R179, R227, !P5 ;  /* 0x000000e3b300720c */ /* 0x000fe40006fa6670 */
[----:B------:R-:W-:-:S02]  /*1a4c0*/  FSEL R171, R171, -INF , !P6 ;  /* 0xff800000abab7808 */ /* 0x000fc40007000000 */
[----:B------:R-:W-:-:S03]  /*1a4d0*/  FSEL R167, R18, -INF , !P1 ;  /* 0xff80000012a77808 */ /* 0x000fc60004800000 */
[----:B------:R-:W-:Y:S01]  /*1a4e0*/  I2F R9, R9 ;  /* 0x0000000900097306 */ /* 0x000fe20000201400 */
[C---:B------:R-:W-:Y:S02]  /*1a4f0*/  ISETP.GE.AND P6, PT, R243.reuse, R228, PT ;  /* 0x000000e4f300720c */ /* 0x040fe40003fc6270 */
[----:B------:R-:W-:-:S05]  /*1a500*/  ISETP.GE.AND P1, PT, R243, R225, PT ;  /* 0x000000e1f300720c */ /* 0x000fca0003f26270 */
[----:B------:R-:W-:Y:S01]  /*1a510*/  MUFU.TANH R12, R161 ;  /* 0x000000a1000c7308 */ /* 0x000fe20000002400 */
[----:B------:R-:W-:-:S07]  /*1a520*/  FSEL R153, R13, -INF , !P5 ;  /* 0xff8000000d997808 */ /* 0x000fce0006800000 */
[----:B------:R-:W3:Y:S01]  /*1a530*/  MUFU.TANH R162, R162 ;  /* 0x000000a200a27308 */ /* 0x000ee20000002400 */
[----:B------:R-:W-:-:S07]  /*1a540*/  ISETP.GT.AND P5, PT, R219, R210, PT ;  /* 0x000000d2db00720c */ /* 0x000fce0003fa4270 */
[----:B------:R-:W4:Y:S01]  /*1a550*/  MUFU.TANH R163, R163 ;  /* 0x000000a300a37308 */ /* 0x000f220000002400 */
[----:B-1----:R-:W-:Y:S01]  /*1a560*/  FFMA.FTZ R134, -R223, R239, R134 ;  /* 0x000000efdf867223 */ /* 0x002fe20000010186 */
[----:B------:R-:W-:Y:S01]  /*1a570*/  ISETP.GE.OR P6, PT, R243, R227, !P6 ;  /* 0x000000e3f300720c */ /* 0x000fe200077c6670 */
[----:B------:R-:W-:Y:S01]  /*1a580*/  FFMA.FTZ R16, -R223, R241, R16 ;  /* 0x000000f1df107223 */ /* 0x000fe20000010110 */
[----:B------:R-:W-:Y:S01]  /*1a590*/  ISETP.GE.OR P1, PT, R243, R224, !P1 ;  /* 0x000000e0f300720c */ /* 0x000fe20004f26670 */
[----:B--2---:R-:W-:Y:S01]  /*1a5a0*/  FFMA.FTZ R4, -R223, R237, R4 ;  /* 0x000000eddf047223 */ /* 0x004fe20000010104 */
[----:B------:R-:W-:Y:S02]  /*1a5b0*/  FSEL R142, R134, -INF , !P2 ;  /* 0xff800000868e7808 */ /* 0x000fe40005000000 */
[----:B------:R-:W-:Y:S02]  /*1a5c0*/  FSEL R154, R16, -INF , !P6 ;  /* 0xff800000109a7808 */ /* 0x000fe40007000000 */
[----:B------:R-:W-:-:S02]  /*1a5d0*/  FSEL R140, R4, -INF , !P1 ;  /* 0xff800000048c7808 */ /* 0x000fc40004800000 */
[-C--:B------:R-:W-:Y:S02]  /*1a5e0*/  ISETP.GE.AND P2, PT, R179, R225.reuse, PT ;  /* 0x000000e1b300720c */ /* 0x080fe40003f46270 */
[C---:B------:R-:W-:Y:S02]  /*1a5f0*/  ISETP.GE.AND P6, PT, R11.reuse, R228, PT ;  /* 0x000000e40b00720c */ /* 0x040fe40003fc6270 */
[----:B------:R-:W-:Y:S01]  /*1a600*/  ISETP.GE.AND P1, PT, R11, R225, PT ;  /* 0x000000e10b00720c */ /* 0x000fe20003f26270 */
[----:B---3--:R-:W-:Y:S01]  /*1a610*/  FFMA.FTZ R10, -R223, R10, R162 ;  /* 0x0000000adf0a7223 */ /* 0x008fe200000101a2 */
[----:B------:R-:W-:Y:S01]  /*1a620*/  ISETP.GE.OR P2, PT, R179, R224, !P2 ;  /* 0x000000e0b300720c */ /* 0x000fe20005746670 */
[C---:B------:R-:W-:Y:S01]  /*1a630*/  FFMA.FTZ R9, -R223.reuse, R9, R12 ;  /* 0x00000009df097223 */ /* 0x040fe2000001010c */
[----:B------:R-:W-:Y:S01]  /*1a640*/  BAR.SYNC.DEFER_BLOCKING 0x0 ;  /* 0x0000000000007b1d */ /* 0x000fe20000010000 */
[----:B----4-:R-:W-:Y:S01]  /*1a650*/  FFMA.FTZ R8, -R223, R8, R163 ;  /* 0x00000008df087223 */ /* 0x010fe200000101a3 */
        /* <DEDUP_REMOVED lines=73> */
.L_x_7735:
[----:B------:R-:W-:Y:S02]  /*1aaf0*/  ULDC.64 UR4, c[0x0][0x118] ;  /* 0x0000460000047ab9 */ /* 0x000fe40000000a00 */
[----:B------:R-:W2:Y:S02]  /*1ab00*/  LD.E R7, [R180.64+0x38] ;  /* 0x00003804b4077980 */ /* 0x000ea4000c101900 */
[----:B--2---:R-:W-:-:S04]  /*1ab10*/  LEA R7, -R7, RZ, 0x6 ;  /* 0x000000ff07077211 */ /* 0x004fc800078e31ff */
[----:B------:R-:W-:Y:S02]  /*1ab20*/  SHF.R.S32.HI R6, RZ, 0x1f, R7 ;  /* 0x0000001fff067819 */ /* 0x000fe40000011407 */
.L_x_7736:
[----:B------:R-:W-:Y:S05]  /*1ab30*/  BSYNC B0 ;  /* 0x0000000000007941 */ /* 0x000fea0003800000 */
.L_x_7734:
        /* <DEDUP_REMOVED lines=100> */
.L_x_7733:
[----:B------:R-:W-:Y:S05]  /*1b180*/  BSYNC B1 ;  /* 0x0000000000017941 */ /* 0x000fea0003800000 */
.L_x_7732:
        /* <DEDUP_REMOVED lines=281> */
[----:B------:R-:W-:Y:S02]  /*1c320*/  FADD.FTZ R163, R163, R162 ;  /* 0x000000a2a3a37221 */ /* 0x000fe40000010000 */
[----:B---3--:R-:W-:-:S03]  /*1c330*/  FADD.FTZ R3, R173, R160 ;  /* 0x000000a0ad037221 */ /* 0x008fc60000010000 */
[----:B------:R-:W-:Y:S01]  /*1c340*/  HMMA.16816.F32.BF16 R40, R4, R26, R40 ;  /* 0x0000001a0428723c */ /* 0x000fe20000041828 */
[----:B------:R-:W3:Y:S01]  /*1c350*/  LDSM.16.MT88.4 R24, [R204+0x10800] ;  /* 0x01080000cc18783b */ /* 0x000ee20000004200 */
[----:B------:R-:W-:Y:S01]  /*1c360*/  MUFU.EX2 R156, R156 ;  /* 0x0000009c009c7308 */ /* 0x000fe20000000800 */
[----:B------:R-:W-:-:S05]  /*1c370*/  FADD.FTZ R3, R174, R3 ;  /* 0x00000003ae037221 */ /* 0x000fca0000010000 */
[C---:B------:R-:W-:Y:S02]  /*1c380*/  HMMA.16816.F32.BF16 R44, R4.reuse, R20, R44 ;  /* 0x00000014042c723c */ /* 0x040fe4000004182c */
[----:B------:R-:W5:Y:S06]  /*1c390*/  MUFU.EX2 R175, R175 ;  /* 0x000000af00af7308 */ /* 0x000f6c0000000800 */
        /* <DEDUP_REMOVED lines=32> */
[C---:B------:R-:W-:Y:S08]  /*1c5a0*/  HMMA.16816.F32.BF16 R92, R4.reuse, R16, R92 ;  /* 0x00000010045c723c */ /* 0x040ff0000004185c */
[----:B------:R-:W-:Y:S01]  /*1c5b0*/  HMMA.16816.F32.BF16 R96, R4, R18, R96 ;  /* 0x000000120460723c */ /* 0x000fe20000041860 */
[----:B------:R-:W1:Y:S06]  /*1c5c0*/  LDSM.16.MT88.4 R16, [R203+0xf000] ;  /* 0x00f00000cb10783b */ /* 0x000e6c0000004200 */
[----:B------:R-:W-:-:S02]  /*1c5d0*/  F2FP.BF16.PACK_AB R4, R174, R173 ;  /* 0x000000adae04723e */ /* 0x000fc400000010ff */
[----:B------:R-:W-:Y:S01]  /*1c5e0*/  F2FP.BF16.PACK_AB R5, R169, R170 ;  /* 0x000000aaa905723e */ /* 0x000fe200000010ff */
[----:B------:R-:W-:Y:S01]  /*1c5f0*/  FADD.FTZ R170, R170, R163 ;  /* 0x000000a3aaaa7221 */ /* 0x000fe20000010000 */
[----:B------:R-:W-:Y:S01]  /*1c600*/  F2FP.BF16.PACK_AB R6, R171, R172 ;  /* 0x000000acab06723e */ /* 0x000fe200000010ff */
[----:B------:R-:W-:Y:S01]  /*1c610*/  FADD.FTZ R172, R172, R3 ;  /* 0x00000003acac7221 */ /* 0x000fe20000010000 */
[----:B----4-:R-:W-:Y:S01]  /*1c620*/  F2FP.BF16.PACK_AB R7, R167, R168 ;  /* 0x000000a8a707723e */ /* 0x010fe200000010ff */
[----:B------:R-:W-:Y:S01]  /*1c630*/  FADD.FTZ R169, R169, R170 ;  /* 0x000000aaa9a97221 */ /* 0x000fe20000010000 */
[----:B------:R-:W-:Y:S01]  /*1c640*/  MOV R3, R147 ;  /* 0x0000009300037202 */ /* 0x000fe20000000f00 */
[----:B------:R-:W-:Y:S02]  /*1c650*/  FADD.FTZ R171, R171, R172 ;  /* 0x000000acabab7221 */ /* 0x000fe40000010000 */
[----:B------:R-:W-:Y:S02]  /*1c660*/  FADD.FTZ R0, R168, R169 ;  /* 0x000000a9a8007221 */ /* 0x000fe40000010000 */
[----:B------:R-:W-:Y:S02]  /*1c670*/  HMMA.16816.F32.BF16 R128, R4, R12, R128 ;  /* 0x0000000c0480723c */ /* 0x000fe40000041880 */
[----:B------:R-:W-:-:S06]  /*1c680*/  FADD.FTZ R0, R167, R0 ;  /* 0x00000000a7007221 */ /* 0x000fcc0000010000 */
        /* <DEDUP_REMOVED lines=9> */
[C---:B----4-:R-:W-:Y:S08]  /*1c720*/  HMMA.16816.F32.BF16 R60, R4.reuse, R12, R60 ;  /* 0x0000000c043c723c */ /* 0x050ff0000004183c */
[C---:B------:R-:W-:Y:S01]  /*1c730*/  HMMA.16816.F32.BF16 R64, R4.reuse, R14, R64 ;  /* 0x0000000e0440723c */ /* 0x040fe20000041840 */
[----:B------:R-:W1:Y:S07]  /*1c740*/  LDSM.16.MT88.4 R12, [R202+0x11000] ;  /* 0x01100000ca0c783b */ /* 0x000e6e0000004200 */
        /* <DEDUP_REMOVED lines=20> */
[C---:B----4-:R-:W-:Y:S08]  /*1c890*/  HMMA.16816.F32.BF16 R84, R4.reuse, R16, R84 ;  /* 0x000000100454723c */ /* 0x050ff00000041854 */
[----:B------:R-:W-:Y:S01]  /*1c8a0*/  HMMA.16816.F32.BF16 R88, R4, R18, R88 ;  /* 0x000000120458723c */ /* 0x000fe20000041858 */
[----:B------:R-:W4:Y:S06]  /*1c8b0*/  LDSM.16.MT88.4 R16, [R202+0xf800] ;  /* 0x00f80000ca10783b */ /* 0x000f2c0000004200 */
[----:B-----5:R-:W-:Y:S01]  /*1c8c0*/  F2FP.BF16.PACK_AB R4, R175, R156 ;  /* 0x0000009caf04723e */ /* 0x020fe200000010ff */
        /* <DEDUP_REMOVED lines=30> */
[C---:B----4-:R-:W-:Y:S08]  /*1cab0*/  HMMA.16816.F32.BF16 R60, R4.reuse, R16, R60 ;  /* 0x00000010043c723c */ /* 0x050ff0000004183c */
[C---:B------:R-:W-:Y:S08]  /*1cac0*/  HMMA.16816.F32.BF16 R64, R4.reuse, R18, R64 ;  /* 0x000000120440723c */ /* 0x040ff00000041840 */
[C---:B--2---:R-:W-:Y:S08]  /*1cad0*/  HMMA.16816.F32.BF16 R76, R4.reuse, R8, R76 ;  /* 0x00000008044c723c */ /* 0x044ff0000004184c */
[C---:B------:R-:W-:Y:S08]  /*1cae0*/  HMMA.16816.F32.BF16 R80, R4.reuse, R10, R80 ;  /* 0x0000000a0450723c */ /* 0x040ff00000041850 */
[C---:B---3--:R-:W-:Y:S08]  /*1caf0*/  HMMA.16816.F32.BF16 R84, R4.reuse, R24, R84 ;  /* 0x000000180454723c */ /* 0x048ff00000041854 */
[C---:B------:R-:W-:Y:S08]  /*1cb00*/  HMMA.16816.F32.BF16 R88, R4.reuse, R26, R88 ;  /* 0x0000001a0458723c */ /* 0x040ff00000041858 */
[C---:B-1----:R-:W-:Y:S08]  /*1cb10*/  HMMA.16816.F32.BF16 R92, R4.reuse, R12, R92 ;  /* 0x0000000c045c723c */ /* 0x042ff0000004185c */
[----:B------:R-:W-:Y:S11]  /*1cb20*/  HMMA.16816.F32.BF16 R96, R4, R14, R96 ;  /* 0x0000000e0460723c */ /* 0x000ff60000041860 */
[----:B------:R-:W-:Y:S08]  /*1cb30*/  @!UPT UIADD3 URZ, URZ, URZ, URZ ;  /* 0x0000003f3f3ff290 */ /* 0x000ff0000fffe03f */
.L_x_7728:
[----:B------:R-:W-:Y:S05]  /*1cb40*/  @!P5 BRA `(.L_x_7737) ;  /* 0x00004c600000d947 */ /* 0x000fea0003800000 */
[----:B------:R-:W-:Y:S02]  /*1cb50*/  MOV R0, R3 ;  /* 0x0000000300007202 */ /* 0x000fe40000000f00 */
[----:B------:R-:W-:-:S02]  /*1cb60*/  MOV R2, R132 ;  /* 0x0000008400027202 */ /* 0x000fc40000000f00 */
.L_x_7746:
        /* <DEDUP_REMOVED lines=76> */
.L_x_7739:
[----:B------:R-:W-:Y:S02]  /*1d030*/  ULDC.64 UR4, c[0x0][0x118] ;  /* 0x0000460000047ab9 */ /* 0x000fe40000000a00 */
[----:B------:R-:W2:Y:S02]  /*1d040*/  LD.E R10, [R132.64+0x40] ;  /* 0x00004004840a7980 */ /* 0x000ea4000c101900 */
[----:B--2---:R-:W-:Y:S04]  /*1d050*/  LEA R10, -R10, RZ, 0x6 ;  /* 0x000000ff0a0a7211 */ /* 0x004fe800078e31ff */
[----:B------:R-:W-:Y:S02]  /*1d060*/  SHF.R.S32.HI R6, RZ, 0x1f, R10 ;  /* 0x0000001fff067819 */ /* 0x000fe4000001140a */
.L_x_7740:
[----:B------:R-:W-:Y:S05]  /*1d070*/  BSYNC B0 ;  /* 0x0000000000007941 */ /* 0x000fea0003800000 */
.L_x_7738:
        /* <DEDUP_REMOVED lines=291> */
[----:B------:R1:W1:Y:S01]  /*1e2b0*/  MUFU.TANH R16, R13 ;  /* 0x0000000d00107308 */ /* 0x0002620000002400 */
        /* <DEDUP_REMOVED lines=10> */
[----:B------:R1:W1:Y:S10]  /*1e360*/  MUFU.TANH R20, R5 ;  /* 0x0000000500147308 */ /* 0x0002740000002400 */
[----:B------:R1:W1:Y:S10]  /*1e370*/  MUFU.TANH R182, R21 ;  /* 0x0000001500b67308 */ /* 0x0002740000002400 */
[----:B------:R-:W1:Y:S10]  /*1e380*/  MUFU.TANH R22, R22 ;  /* 0x0000001600167308 */ /* 0x000e740000002400 */
[----:B------:R-:W1:Y:S10]  /*1e390*/  MUFU.TANH R6, R6 ;  /* 0x0000000600067308 */ /* 0x000e740000002400 */
[----:B------:R-:W1:Y:S10]  /*1e3a0*/  MUFU.TANH R230, R230 ;  /* 0x000000e600e67308 */ /* 0x000e740000002400 */
        /* <DEDUP_REMOVED lines=30> */
[--C-:B-12---:R-:W-:Y:S02]  /*1e590*/  IMAD.MOV R5, RZ, RZ, -R143.reuse ;  /* 0x000000ffff057224 */ /* 0x106fe400078e0a8f */
        /* <DEDUP_REMOVED lines=49> */
.L_x_7744:
[----:B------:R-:W-:Y:S02]  /*1e8b0*/  ULDC.64 UR4, c[0x0][0x118] ;  /* 0x0000460000047ab9 */ /* 0x000fe40000000a00 */
[----:B------:R-:W2:Y:S02]  /*1e8c0*/  LD.E R138, [R132.64+0x38] ;  /* 0x00003804848a7980 */ /* 0x000ea4000c101900 */
[----:B--2---:R-:W-:Y:S04]  /*1e8d0*/  LEA R138, -R138, RZ, 0x6 ;  /* 0x000000ff8a8a7211 */ /* 0x004fe800078e31ff */
[----:B------:R-:W-:Y:S02]  /*1e8e0*/  SHF.R.S32.HI R136, RZ, 0x1f, R138 ;  /* 0x0000001fff887819 */ /* 0x000fe4000001148a */
.L_x_7745:
[----:B------:R-:W-:Y:S05]  /*1e8f0*/  BSYNC B0 ;  /* 0x0000000000007941 */ /* 0x000fea0003800000 */
.L_x_7743:
        /* <DEDUP_REMOVED lines=20> */
[----:B-1----:R-:W-:Y:S03]  /*1ea40*/  IADD3 R5, P2, R3, R208, RZ ;  /* 0x000000d003057210 */ /* 0x002fe60007f5e0ff */
        /* <DEDUP_REMOVED lines=69> */
.L_x_7742:
[----:B--234-:R-:W-:Y:S05]  /*1eea0*/  BSYNC B1 ;  /* 0x0000000000017941 */ /* 0x01cfea0003800000 */
.L_x_7741:
[----:B------:R-:W2:Y:S01]  /*1eeb0*/  S2R R34, SR_TID.X ;  /* 0x0000000000227919 */ /* 0x000ea20000002100 */
[----:B------:R-:W-:Y:S07]  /*1eec0*/  ULDC.64 UR4, c[0x0][0x118] ;  /* 0x0000460000047ab9 */ /* 0x000fee0000000a00 */
[----:B------:R3:W4:Y:S01]  /*1eed0*/  LD.E R133, [R132.64+0xdc] ;  /* 0x0000dc0484857980 */ /* 0x000722000c101900 */
[----:B--2---:R-:W-:Y:S05]  /*1eee0*/  IMAD.SHL.U32 R34, R34, 0x2, RZ ;  /* 0x0000000222227824 */ /* 0x004fea00078e00ff */
[----:B------:R-:W-:Y:S05]  /*1eef0*/  LOP3.LUT R34, R34, 0x6, RZ, 0xc0, !PT ;  /* 0x0000000622227812 */ /* 0x000fea00078ec0ff */
[----:B------:R-:W-:Y:S05]  /*1ef00*/  IMAD R3, R219, 0x40, R34 ;  /* 0x00000040db037824 */ /* 0x000fea00078e0222 */
[----:B-1----:R-:W-:Y:S02]  /*1ef10*/  IADD3 R21, R3, 0x1, RZ ;  /* 0x0000000103157810 */ /* 0x002fe40007ffe0ff */
[----:B------:R-:W-:Y:S02]  /*1ef20*/  IADD3 R5, R229, -R3, RZ ;  /* 0x80000003e5057210 */ /* 0x000fe40007ffe0ff */
[----:B------:R-:W-:Y:S01]  /*1ef30*/  IADD3 R15, R3, 0x8, RZ ;  /* 0x00000008030f7810 */ /* 0x000fe20007ffe0ff */
[----:B------:R-:W-:Y:S01]  /*1ef40*/  IMAD.IADD R7, R229, 0x1, -R21 ;  /* 0x00000001e5077824 */ /* 0x000fe200078e0a15 */
[----:B------:R-:W-:Y:S01]  /*1ef50*/  IABS R19, R5 ;  /* 0x0000000500137213 */ /* 0x000fe20000000000 */
[C---:B------:R-:W-:Y:S01]  /*1ef60*/  IMAD.IADD R5, R226.reuse, 0x1, -R3 ;  /* 0x00000001e2057824 */ /* 0x040fe200078e0a03 */
[C---:B------:R-:W-:Y:S02]  /*1ef70*/  IADD3 R143, R3.reuse, 0x9, RZ ;  /* 0x00000009038f7810 */ /* 0x040fe40007ffe0ff */
[----:B------:R-:W-:Y:S02]  /*1ef80*/  IADD3 R9, R3, 0x10, RZ ;  /* 0x0000001003097810 */ /* 0x000fe40007ffe0ff */
[----:B------:R-:W-:Y:S01]  /*1ef90*/  IABS R11, R5 ;  /* 0x00000005000b7213 */ /* 0x000fe20000000000 */
[----:B------:R-:W1:Y:S01]  /*1efa0*/  I2F R19, R19 ;  /* 0x0000001300137306 */ /* 0x000e620000201400 */
[----:B------:R-:W-:Y:S02]  /*1efb0*/  IABS R5, R7 ;  /* 0x0000000700057213 */ /* 0x000fe40000000000 */
[----:B------:R-:W-:Y:S02]  /*1efc0*/  IADD3 R7, R229, -R15, RZ ;  /* 0x8000000fe5077210 */ /* 0x000fe40007ffe0ff */
[----:B------:R-:W-:Y:S02]  /*1efd0*/  IADD3 R139, R3, 0x18, RZ ;  /* 0x00000018038b7810 */ /* 0x000fe40007ffe0ff */
[----:B------:R-:W-:Y:S01]  /*1efe0*/  IABS R144, R7 ;  /* 0x0000000700907213 */ /* 0x000fe20000000000 */
[----:B------:R-:W-:Y:S01]  /*1eff0*/  IMAD.IADD R7, R229, 0x1, -R143 ;  /* 0x00000001e5077824 */ /* 0x000fe200078e0a8f */
[----:B------:R-:W-:Y:S01]  /*1f000*/  IADD3 R142, R3, 0x11, RZ ;  /* 0x00000011038e7810 */ /* 0x000fe20007ffe0ff */
[----:B------:R-:W-:Y:S01]  /*1f010*/  IMAD.IADD R13, R229, 0x1, -R139 ;  /* 0x00000001e50d7824 */ /* 0x000fe200078e0a8b */
[----:B------:R-:W2:Y:S01]  /*1f020*/  I2F R11, R11 ;  /* 0x0000000b000b7306 */ /* 0x000ea20000201400 */
[----:B------:R-:W-:Y:S02]  /*1f030*/  IADD3 R138, R3, 0x19, RZ ;  /* 0x00000019038a7810 */ /* 0x000fe40007ffe0ff */
[----:B------:R-:W-:Y:S01]  /*1f040*/  IABS R17, R7 ;  /* 0x0000000700117213 */ /* 0x000fe20000000000 */
[C---:B------:R-:W-:Y:S01]  /*1f050*/  IMAD.IADD R7, R229.reuse, 0x1, -R9 ;  /* 0x00000001e5077824 */ /* 0x040fe200078e0a09 */
[----:B------:R-:W-:Y:S02]  /*1f060*/  IABS R27, R13 ;  /* 0x0000000d001b7213 */ /* 0x000fe40000000000 */
[C---:B------:R-:W-:Y:S02]  /*1f070*/  IADD3 R13, R226.reuse, -R21, RZ ;  /* 0x80000015e20d7210 */ /* 0x040fe40007ffe0ff */
[----:B------:R-:W-:Y:S01]  /*1f080*/  IABS R141, R7 ;  /* 0x00000007008d7213 */ /* 0x000fe20000000000 */
[----:B------:R-:W5:Y:S01]  /*1f090*/  I2F R5, R5 ;  /* 0x0000000500057306 */ /* 0x000f620000201400 */
[----:B------:R-:W-:Y:S02]  /*1f0a0*/  IADD3 R7, R229, -R142, RZ ;  /* 0x8000008ee5077210 */ /* 0x000fe40007ffe0ff */
[----:B------:R-:W-:Y:S01]  /*1f0b0*/  ISETP.GE.AND P6, PT, R3, R225, PT ;  /* 0x000000e10300720c */ /* 0x000fe20003fc6270 */
[----:B-1----:R-:W-:Y:S01]  /*1f0c0*/  FFMA.FTZ R134, -R223, R19, R134 ;  /* 0x00000013df867223 */ /* 0x002fe20000010186 */
[----:B------:R-:W-:Y:S02]  /*1f0d0*/  IABS R140, R7 ;  /* 0x00000007008c7213 */ /* 0x000fe40000000000 */
[----:B------:R-:W-:Y:S01]  /*1f0e0*/  IABS R7, R13 ;  /* 0x0000000d00077213 */ /* 0x000fe20000000000 */
[----:B------:R-:W-:Y:S01]  /*1f0f0*/  IMAD.IADD R13, R229, 0x1, -R138 ;  /* 0x00000001e50d7824 */ /* 0x000fe200078e0a8a */
[CC--:B------:R-:W-:Y:S01]  /*1f100*/  ISETP.GE.AND P3, PT, R21.reuse, R228.reuse, PT ;  /* 0x000000e41500720c */ /* 0x0c0fe20003f66270 */
[----:B------:R-:W1:Y:S01]  /*1f110*/  I2F R144, R144 ;  /* 0x0000009000907306 */ /* 0x000e620000201400 */
[----:B------:R-:W-:Y:S02]  /*1f120*/  ISETP.GE.AND P0, PT, R21, R225, PT ;  /* 0x000000e11500720c */ /* 0x000fe40003f06270 */
[----:B------:R-:W-:Y:S01]  /*1f130*/  IABS R137, R13 ;  /* 0x0000000d00897213 */ /* 0x000fe20000000000 */
[----:B--2---:R-:W-:Y:S01]  /*1f140*/  FFMA.FTZ R158, -R223, R11, R158 ;  /* 0x0000000bdf9e7223 */ /* 0x004fe2000001019e */
[----:B------:R-:W-:Y:S02]  /*1f150*/  ISETP.GE.OR P3, PT, R21, R227, !P3 ;  /* 0x000000e31500720c */ /* 0x000fe40005f66670 */
[----:B------:R-:W-:Y:S02]  /*1f160*/  ISETP.GE.AND P1, PT, R15, R228, PT ;  /* 0x000000e40f00720c */ /* 0x000fe40003f26270 */
[-C--:B------:R-:W-:Y:S01]  /*1f170*/  ISETP.GE.OR P6, PT, R3, R224.reuse, !P6 ;  /* 0x000000e00300720c */ /* 0x080fe200077c6670 */
[----:B------:R-:W2:Y:S01]  /*1f180*/  I2F R141, R141 ;  /* 0x0000008d008d7306 */ /* 0x000ea20000201400 */
[----:B------:R-:W-:Y:S02]  /*1f190*/  ISETP.GE.OR P0, PT, R21, R224, !P0 ;  /* 0x000000e01500720c */ /* 0x000fe40004706670 */
[----:B------:R-:W-:Y:S01]  /*1f1a0*/  ISETP.GE.AND P5, PT, R15, R225, PT ;  /* 0x000000e10f00720c */ /* 0x000fe20003fa6270 */
[----:B-----5:R-:W-:Y:S01]  /*1f1b0*/  FFMA.FTZ R156, -R223, R5, R156 ;  /* 0x00000005df9c7223 */ /* 0x020fe2000001019c */
[----:B------:R-:W-:Y:S02]  /*1f1c0*/  IADD3 R21, R226, -R9, RZ ;  /* 0x80000009e2157210 */ /* 0x000fe40007ffe0ff */
[----:B------:R-:W-:Y:S02]  /*1f1d0*/  FSEL R5, R158, -INF , !P6 ;  /* 0xff8000009e057808 */ /* 0x000fe40007000000 */
[----:B------:R-:W-:Y:S01]  /*1f1e0*/  FSEL R11, R156, -INF , !P3 ;  /* 0xff8000009c0b7808 */ /* 0x000fe20005800000 */
[----:B------:R-:W5:Y:S01]  /*1f1f0*/  I2F R7, R7 ;  /* 0x0000000700077306 */ /* 0x000f620000201400 */
[----:B------:R-:W-:Y:S02]  /*1f200*/  ISETP.GE.OR P1, PT, R15, R227, !P1 ;  /* 0x000000e30f00720c */ /* 0x000fe40004f26670 */
[----:B------:R-:W-:Y:S01]  /*1f210*/  ISETP.GE.AND P6, PT, R9, R228, PT ;  /* 0x000000e40900720c */ /* 0x000fe20003fc6270 */
[----:B-1----:R-:W-:Y:S01]  /*1f220*/  FFMA.FTZ R162, -R223, R144, R162 ;  /* 0x00000090dfa27223 */ /* 0x002fe200000101a2 */
[----:B------:R-:W-:Y:S02]  /*1f230*/  ISETP.GE.AND P3, PT, R9, R225, PT ;  /* 0x000000e10900720c */ /* 0x000fe40003f66270 */
[----:B------:R-:W-:Y:S02]  /*1f240*/  IADD3 R13, R226, -R15, RZ ;  /* 0x8000000fe20d7210 */ /* 0x000fe40007ffe0ff */
[-C--:B------:R-:W-:Y:S01]  /*1f250*/  ISETP.GE.OR P5, PT, R15, R224.reuse, !P5 ;  /* 0x000000e00f00720c */ /* 0x080fe20006fa6670 */
[----:B------:R-:W1:Y:S01]  /*1f260*/  I2F R140, R140 ;  /* 0x0000008c008c7306 */ /* 0x000e620000201400 */
[----:B------:R-:W-:Y:S02]  /*1f270*/  IABS R15, R21 ;  /* 0x00000015000f7213 */ /* 0x000fe40000000000 */
[----:B------:R-:W-:Y:S01]  /*1f280*/  ISETP.GE.OR P3, PT, R9, R224, !P3 ;  /* 0x000000e00900720c */ /* 0x000fe20005f66670 */
[----:B--2---:R-:W-:Y:S01]  /*1f290*/  FFMA.FTZ R172, -R223, R141, R172 ;  /* 0x0000008ddfac7223 */ /* 0x004fe200000101ac */
[----:B------:R-:W-:Y:S02]  /*1f2a0*/  ISETP.GE.OR P6, PT, R9, R227, !P6 ;  /* 0x000000e30900720c */ /* 0x000fe400077c6670 */
[----:B------:R-:W-:Y:S02]  /*1f2b0*/  FSEL R9, R162, -INF , !P1 ;  /* 0xff800000a2097808 */ /* 0x000fe40004800000 */
[C---:B------:R-:W-:Y:S01]  /*1f2c0*/  ISETP.GE.AND P1, PT, R142.reuse, R228, PT ;  /* 0x000000e48e00720c */ /* 0x040fe20003f26270 */
[----:B------:R-:W2:Y:S01]  /*1f2d0*/  I2F R27, R27 ;  /* 0x0000001b001b7306 */ /* 0x000ea20000201400 */
[----:B------:R-:W-:Y:S02]  /*1f2e0*/  IABS R136, R13 ;  /* 0x0000000d00887213 */ /* 0x000fe40000000000 */
[----:B------:R-:W-:Y:S01]  /*1f2f0*/  ISETP.GE.OR P1, PT, R142, R227, !P1 ;  /* 0x000000e38e00720c */ /* 0x000fe20004f26670 */
[----:B-----5:R-:W-:Y:S01]  /*1f300*/  FFMA.FTZ R160, -R223, R7, R160 ;  /* 0x00000007dfa07223 */ /* 0x020fe200000101a0 */
[----:B------:R-:W-:Y:S02]  /*1f310*/  IADD3 R7, R226, -R138, RZ ;  /* 0x8000008ae2077210 */ /* 0x000fe40007ffe0ff */
[C---:B------:R-:W-:Y:S02]  /*1f320*/  IADD3 R13, R3.reuse, 0x20, RZ ;  /* 0x00000020030d7810 */ /* 0x040fe40007ffe0ff */
[----:B------:R-:W-:Y:S01]  /*1f330*/  IABS R7, R7 ;  /* 0x0000000700077213 */ /* 0x000fe20000000000 */
[----:B------:R-:W5:Y:S01]  /*1f340*/  I2F R137, R137 ;  /* 0x0000008900897306 */ /* 0x000f620000201400 */
[----:B------:R-:W-:Y:S01]  /*1f350*/  IADD3 R25, R3, 0x21, RZ ;  /* 0x0000002103197810 */ /* 0x000fe20007ffe0ff */
[----:B------:R-:W-:Y:S01]  /*1f360*/  IMAD.IADD R23, R229, 0x1, -R13 ;  /* 0x00000001e5177824 */ /* 0x000fe200078e0a0d */
[----:B------:R-:W-:Y:S01]  /*1f370*/  ISETP.GE.AND P4, PT, R3, R228, PT ;  /* 0x000000e40300720c */ /* 0x000fe20003f86270 */
[----:B-1----:R-:W-:Y:S01]  /*1f380*/  FFMA.FTZ R140, -R223, R140, R174 ;  /* 0x0000008cdf8c7223 */ /* 0x002fe200000101ae */
[----:B------:R-:W-:Y:S02]  /*1f390*/  FSEL R174, R172, -INF , !P6 ;  /* 0xff800000acae7808 */ /* 0x000fe40007000000 */
[CC--:B------:R-:W-:Y:S02]  /*1f3a0*/  ISETP.GE.AND P6, PT, R139.reuse, R228.reuse, PT ;  /* 0x000000e48b00720c */ /* 0x0c0fe40003fc6270 */
[----:B------:R-:W-:Y:S01]  /*1f3b0*/  FSEL R163, R140, -INF , !P1 ;  /* 0xff8000008ca37808 */ /* 0x000fe20004800000 */
[----:B------:R1:W1:Y:S01]  /*1f3c0*/  I2F R31, R15 ;  /* 0x0000000f001f7306 */ /* 0x0002620000201400 */
[----:B------:R-:W-:Y:S01]  /*1f3d0*/  ISETP.GE.OR P6, PT, R139, R227, !P6 ;  /* 0x000000e38b00720c */ /* 0x000fe200077c6670 */
[----:B------:R-:W-:Y:S01]  /*1f3e0*/  IMAD.MOV.U32 R140, RZ, RZ, R7 ;  /* 0x000000ffff8c7224 */ /* 0x000fe200078e0007 */
[----:B------:R-:W-:Y:S01]  /*1f3f0*/  IABS R35, R23 ;  /* 0x0000001700237213 */ /* 0x000fe20000000000 */
[----:B--2---:R-:W-:Y:S01]  /*1f400*/  FFMA.FTZ R16, -R223, R27, R16 ;  /* 0x0000001bdf107223 */ /* 0x004fe20000010110 */
[----:B------:R-:W-:Y:S02]  /*1f410*/  IADD3 R27, R3, 0x31, RZ ;  /* 0x00000031031b7810 */ /* 0x000fe40007ffe0ff */
[----:B------:R-:W-:Y:S02]  /*1f420*/  IADD3 R23, R226, -R143, RZ ;  /* 0x8000008fe2177210 */ /* 0x000fe40007ffe0ff */
[----:B------:R-:W-:Y:S01]  /*1f430*/  IADD3 R7, R229, -R27, RZ ;  /* 0x8000001be5077210 */ /* 0x000fe20007ffe0ff */
[----:B------:R-:W2:Y:S01]  /*1f440*/  I2F R17, R17 ;  /* 0x0000001100117306 */ /* 0x000ea20000201400 */
[----:B------:R-:W-:Y:S02]  /*1f450*/  FSEL R162, R16, -INF , !P6 ;  /* 0xff80000010a27808 */ /* 0x000fe40007000000 */
[----:B------:R-:W-:Y:S01]  /*1f460*/  IABS R16, R7 ;  /* 0x0000000700107213 */ /* 0x000fe20000000000 */
[----:B-----5:R-:W-:Y:S01]  /*1f470*/  FFMA.FTZ R180, -R223, R137, R180 ;  /* 0x00000089dfb47223 */ /* 0x020fe200000101b4 */
[----:B------:R-:W-:Y:S02]  /*1f480*/  ISETP.GE.OR P4, PT, R3, R227, !P4 ;  /* 0x000000e30300720c */ /* 0x000fe40006786670 */
[----:B------:R-:W-:Y:S01]  /*1f490*/  IABS R33, R23 ;  /* 0x0000001700217213 */ /* 0x000fe20000000000 */
[----:B------:R-:W-:Y:S01]  /*1f4a0*/  IMAD.IADD R23, R229, 0x1, -R25 ;  /* 0x00000001e5177824 */ /* 0x000fe200078e0a19 */
[C---:B------:R-:W-:Y:S01]  /*1f4b0*/  IADD3 R19, R3.reuse, 0x29, RZ ;  /* 0x0000002903137810 */ /* 0x040fe20007ffe0ff */
[----:B------:R-:W5:Y:S01]  /*1f4c0*/  I2F R137, R16 ;  /* 0x0000001000897306 */ /* 0x000f620000201400 */
[----:B------:R-:W-:Y:S02]  /*1f4d0*/  IADD3 R21, R3, 0x28, RZ ;  /* 0x0000002803157810 */ /* 0x000fe40007ffe0ff */
[----:B------:R-:W-:Y:S01]  /*1f4e0*/  ISETP.GE.AND P2, PT, R143, R228, PT ;  /* 0x000000e48f00720c */ /* 0x000fe20003f46270 */
[C---:B---3--:R-:W-:Y:S01]  /*1f4f0*/  IMAD.IADD R132, R229.reuse, 0x1, -R19 ;  /* 0x00000001e5847824 */ /* 0x048fe200078e0a13 */
[----:B-1----:R-:W-:Y:S01]  /*1f500*/  FSEL R15, R134, -INF , !P4 ;  /* 0xff800000860f7808 */ /* 0x002fe20006000000 */
[----:B------:R-:W-:Y:S01]  /*1f510*/  IMAD.IADD R34, R229, 0x1, -R21 ;  /* 0x00000001e5227824 */ /* 0x000fe200078e0a15 */
[----:B------:R-:W-:Y:S01]  /*1f520*/  ISETP.GE.AND P4, PT, R143, R225, PT ;  /* 0x000000e18f00720c */ /* 0x000fe20003f86270 */
[----:B------:R-:W-:Y:S01]  /*1f530*/  FFMA.FTZ R12, -R223, R31, R12 ;  /* 0x0000001fdf0c7223 */ /* 0x000fe2000001010c */
[----:B------:R-:W-:Y:S01]  /*1f540*/  IABS R23, R23 ;  /* 0x0000001700177213 */ /* 0x000fe20000000000 */
[----:B------:R-:W1:Y:S01]  /*1f550*/  I2F R136, R136 ;  /* 0x0000008800887306 */ /* 0x000e620000201400 */
[C---:B------:R-:W-:Y:S02]  /*1f560*/  ISETP.GE.OR P4, PT, R143.reuse, R224, !P4 ;  /* 0x000000e08f00720c */ /* 0x040fe40006786670 */
[----:B------:R-:W-:Y:S01]  /*1f570*/  ISETP.GE.OR P2, PT, R143, R227, !P2 ;  /* 0x000000e38f00720c */ /* 0x000fe20005746670 */
[C---:B--2---:R-:W-:Y:S01]  /*1f580*/  FFMA.FTZ R170, -R223.reuse, R17, R170 ;  /* 0x00000011dfaa7223 */ /* 0x044fe200000101aa */
[----:B------:R-:W-:Y:S02]  /*1f590*/  IADD3 R143, R226, -R139, RZ ;  /* 0x8000008be28f7210 */ /* 0x000fe40007ffe0ff */
[----:B------:R-:W-:Y:S02]  /*1f5a0*/  IABS R132, R132 ;  /* 0x0000008400847213 */ /* 0x000fe40000000000 */
[----:B------:R-:W-:Y:S01]  /*1f5b0*/  ISETP.GE.AND P6, PT, R138, R228, PT ;  /* 0x000000e48a00720c */ /* 0x000fe20003fc6270 */
[----:B------:R-:W2:Y:S01]  /*1f5c0*/  I2F R35, R35 ;  /* 0x0000002300237306 */ /* 0x000ea20000201400 */
[----:B------:R-:W-:Y:S02]  /*1f5d0*/  IABS R143, R143 ;  /* 0x0000008f008f7213 */ /* 0x000fe40000000000 */
[----:B------:R-:W-:Y:S01]  /*1f5e0*/  FSEL R7, R160, -INF , !P0 ;  /* 0xff800000a0077808 */ /* 0x000fe20004000000 */
[----:B-----5:R-:W-:Y:S01]  /*1f5f0*/  FFMA.FTZ R176, -R223, R137, R176 ;  /* 0x00000089dfb07223 */ /* 0x020fe200000101b0 */
[C---:B------:R-:W-:Y:S02]  /*1f600*/  ISETP.GE.AND P0, PT, R138.reuse, R225, PT ;  /* 0x000000e18a00720c */ /* 0x040fe40003f06270 */
[----:B------:R-:W-:Y:S02]  /*1f610*/  IABS R34, R34 ;  /* 0x0000002200227213 */ /* 0x000fe40000000000 */
[C---:B------:R-:W-:Y:S01]  /*1f620*/  ISETP.GE.OR P6, PT, R138.reuse, R227, !P6 ;  /* 0x000000e38a00720c */ /* 0x040fe200077c6670 */
[----:B------:R-:W3:Y:S01]  /*1f630*/  I2F R23, R23 ;  /* 0x0000001700177306 */ /* 0x000ee20000201400 */
[----:B------:R-:W-:Y:S01]  /*1f640*/  ISETP.GE.OR P0, PT, R138, R224, !P0 ;  /* 0x000000e08a00720c */ /* 0x000fe20004706670 */
[----:B------:R-:W-:Y:S01]  /*1f650*/  IMAD.IADD R138, R226, 0x1, -R13 ;  /* 0x00000001e28a7824 */ /* 0x000fe200078e0a0d */
[----:B------:R-:W-:Y:S01]  /*1f660*/  IADD3 R16, R3, 0x38, RZ ;  /* 0x0000003803107810 */ /* 0x000fe20007ffe0ff */
[----:B-1----:R-:W-:Y:S01]  /*1f670*/  FFMA.FTZ R168, -R223, R136, R168 ;  /* 0x00000088dfa87223 */ /* 0x002fe200000101a8 */
[----:B------:R-:W-:Y:S02]  /*1f680*/  FSEL R161, R180, -INF , !P6 ;  /* 0xff800000b4a17808 */ /* 0x000fe40007000000 */
[----:B------:R-:W-:Y:S02]  /*1f690*/  ISETP.GE.AND P6, PT, R13, R228, PT ;  /* 0x000000e40d00720c */ /* 0x000fe40003fc6270 */
[----:B------:R-:W-:Y:S01]  /*1f6a0*/  IADD3 R17, R3, 0x30, RZ ;  /* 0x0000003003117810 */ /* 0x000fe20007ffe0ff */
[----:B------:R-:W1:Y:S01]  /*1f6b0*/  I2F R134, R132 ;  /* 0x0000008400867306 */ /* 0x000e620000201400 */
[----:B------:R-:W-:Y:S02]  /*1f6c0*/  IABS R136, R138 ;  /* 0x0000008a00887213 */ /* 0x000fe40000000000 */
[----:B------:R-:W-:Y:S01]  /*1f6d0*/  IADD3 R138, R229, -R16, RZ ;  /* 0x80000010e58a7210 */ /* 0x000fe20007ffe0ff */
[----:B--2---:R-:W-:Y:S01]  /*1f6e0*/  FFMA.FTZ R20, -R223, R35, R20 ;  /* 0x00000023df147223 */ /* 0x004fe20000010114 */
[----:B------:R-:W-:Y:S01]  /*1f6f0*/  IADD3 R29, R226, -R142, RZ ;  /* 0x8000008ee21d7210 */ /* 0x000fe20007ffe0ff */
[----:B------:R-:W-:Y:S01]  /*1f700*/  IMAD.IADD R144, R229, 0x1, -R17 ;  /* 0x00000001e5907824 */ /* 0x000fe200078e0a11 */
[----:B------:R-:W-:Y:S02]  /*1f710*/  ISETP.GE.OR P6, PT, R13, R227, !P6 ;  /* 0x000000e30d00720c */ /* 0x000fe400077c6670 */
[----:B------:R-:W-:Y:S01]  /*1f720*/  IABS R138, R138 ;  /* 0x0000008a008a7213 */ /* 0x000fe20000000000 */
[----:B------:R-:W2:Y:S01]  /*1f730*/  I2F R132, R143 ;  /* 0x0000008f00847306 */ /* 0x000ea20000201400 */
[----:B------:R-:W-:Y:S02]  /*1f740*/  IABS R29, R29 ;  /* 0x0000001d001d7213 */ /* 0x000fe40000000000 */
[----:B------:R-:W-:Y:S01]  /*1f750*/  FSEL R160, R20, -INF , !P6 ;  /* 0xff80000014a07808 */ /* 0x000fe20007000000 */
[----:B---3--:R-:W-:Y:S01]  /*1f760*/  FFMA.FTZ R182, -R223, R23, R182 ;  /* 0x00000017dfb67223 */ /* 0x008fe200000101b6 */
[----:B------:R-:W-:Y:S02]  /*1f770*/  IABS R144, R144 ;  /* 0x0000009000907213 */ /* 0x000fe40000000000 */
[----:B------:R-:W-:Y:S02]  /*1f780*/  ISETP.GE.AND P6, PT, R25, R228, PT ;  /* 0x000000e41900720c */ /* 0x000fe40003fc6270 */
[----:B------:R-:W-:Y:S01]  /*1f790*/  ISETP.GE.AND P1, PT, R139, R225, PT ;  /* 0x000000e18b00720c */ /* 0x000fe20003f26270 */
[----:B------:R-:W3:Y:S01]  /*1f7a0*/  I2F R34, R34 ;  /* 0x0000002200227306 */ /* 0x000ee20000201400 */
[-C--:B------:R-:W-:Y:S02]  /*1f7b0*/  ISETP.GE.OR P6, PT, R25, R227.reuse, !P6 ;  /* 0x000000e31900720c */ /* 0x080fe400077c6670 */
[----:B------:R-:W-:Y:S01]  /*1f7c0*/  ISETP.GE.OR P1, PT, R139, R224, !P1 ;  /* 0x000000e08b00720c */ /* 0x000fe20004f26670 */
[----:B-1----:R-:W-:Y:S01]  /*1f7d0*/  FFMA.FTZ R232, -R223, R134, R232 ;  /* 0x00000086dfe87223 */ /* 0x002fe200000101e8 */
[----:B------:R-:W-:Y:S02]  /*1f7e0*/  FSEL R159, R182, -INF , !P6 ;  /* 0xff800000b69f7808 */ /* 0x000fe40007000000 */
[C---:B------:R-:W-:Y:S02]  /*1f7f0*/  ISETP.GE.AND P6, PT, R21.reuse, R228, PT ;  /* 0x000000e41500720c */ /* 0x040fe40003fc6270 */
[----:B------:R-:W-:Y:S01]  /*1f800*/  FSEL R170, R170, -INF , !P2 ;  /* 0xff800000aaaa7808 */ /* 0x000fe20005000000 */
[----:B------:R-:W1:Y:S01]  /*1f810*/  I2F R20, R138 ;  /* 0x0000008a00147306 */ /* 0x000e620000201400 */
[----:B------:R-:W-:Y:S02]  /*1f820*/  ISETP.GE.OR P6, PT, R21, R227, !P6 ;  /* 0x000000e31500720c */ /* 0x000fe400077c6670 */
[-C--:B------:R-:W-:Y:S01]  /*1f830*/  ISETP.GE.AND P2, PT, R142, R225.reuse, PT ;  /* 0x000000e18e00720c */ /* 0x080fe20003f46270 */
[----:B--2---:R-:W-:Y:S01]  /*1f840*/  FFMA.FTZ R4, -R223, R132, R4 ;  /* 0x00000084df047223 */ /* 0x004fe20000010104 */
[----:B------:R-:W-:Y:S02]  /*1f850*/  FSEL R143, R12, -INF , !P3 ;  /* 0xff8000000c8f7808 */ /* 0x000fe40005800000 */
[CC--:B------:R-:W-:Y:S02]  /*1f860*/  ISETP.GE.AND P3, PT, R21.reuse, R225.reuse, PT ;  /* 0x000000e11500720c */ /* 0x0c0fe40003f66270 */
[-C--:B------:R-:W-:Y:S01]  /*1f870*/  ISETP.GE.OR P2, PT, R142, R224.reuse, !P2 ;  /* 0x000000e08e00720c */ /* 0x080fe20005746670 */
[----:B------:R-:W2:Y:S01]  /*1f880*/  I2F R29, R29 ;  /* 0x0000001d001d7306 */ /* 0x000ea20000201400 */
[----:B------:R-:W-:Y:S01]  /*1f890*/  ISETP.GE.OR P3, PT, R21, R224, !P3 ;  /* 0x000000e01500720c */ /* 0x000fe20005f66670 */
[----:B------:R-:W-:Y:S01]  /*1f8a0*/  IMAD.IADD R21, R226, 0x1, -R21 ;  /* 0x00000001e2157824 */ /* 0x000fe200078e0a15 */
[----:B------:R-:W-:Y:S01]  /*1f8b0*/  FSEL R168, R168, -INF , !P5 ;  /* 0xff800000a8a87808 */ /* 0x000fe20006800000 */
[----:B---3--:R-:W-:Y:S01]  /*1f8c0*/  FFMA.FTZ R230, -R223, R34, R230 ;  /* 0x00000022dfe67223 */ /* 0x008fe200000101e6 */
[----:B------:R-:W-:Y:S02]  /*1f8d0*/  ISETP.GE.AND P5, PT, R13, R225, PT ;  /* 0x000000e10d00720c */ /* 0x000fe40003fa6270 */
[----:B------:R-:W-:Y:S02]  /*1f8e0*/  IABS R21, R21 ;  /* 0x0000001500157213 */ /* 0x000fe40000000000 */
[----:B------:R-:W-:Y:S01]  /*1f8f0*/  FSEL R158, R230, -INF , !P6 ;  /* 0xff800000e69e7808 */ /* 0x000fe20007000000 */
[----:B------:R-:W3:Y:S01]  /*1f900*/  I2F R141, R144 ;  /* 0x00000090008d7306 */ /* 0x000ee20000201400 */
[----:B------:R-:W-:Y:S02]  /*1f910*/  ISETP.GE.AND P6, PT, R19, R228, PT ;  /* 0x000000e41300720c */ /* 0x000fe40003fc6270 */
[----:B------:R-:W-:Y:S01]  /*1f920*/  ISETP.GE.OR P5, PT, R13, R224, !P5 ;  /* 0x000000e00d00720c */ /* 0x000fe20006fa6670 */
[----:B-1----:R-:W-:Y:S01]  /*1f930*/  FFMA.FTZ R178, -R223, R20, R178 ;  /* 0x00000014dfb27223 */ /* 0x002fe200000101b2 */
[----:B------:R-:W-:Y:S02]  /*1f940*/  FMNMX.FTZ R20, R15, R2, !PT ;  /* 0x000000020f147209 */ /* 0x000fe40007810000 */
[----:B------:R-:W-:Y:S02]  /*1f950*/  ISETP.GE.OR P6, PT, R19, R227, !P6 ;  /* 0x000000e31300720c */ /* 0x000fe400077c6670 */
[----:B------:R-:W-:Y:S01]  /*1f960*/  FMNMX.FTZ R20, R11, R20, !PT ;  /* 0x000000140b147209 */ /* 0x000fe20007810000 */
[----:B------:R-:W1:Y:S01]  /*1f970*/  I2F R33, R33 ;  /* 0x0000002100217306 */ /* 0x000e620000201400 */
[----:B------:R-:W-:Y:S02]  /*1f980*/  FSEL R157, R232, -INF , !P6 ;  /* 0xff800000e89d7808 */ /* 0x000fe40007000000 */
[----:B------:R-:W-:Y:S01]  /*1f990*/  ISETP.GE.AND P6, PT, R17, R228, PT ;  /* 0x000000e41100720c */ /* 0x000fe20003fc6270 */
[----:B--2---:R-:W-:Y:S01]  /*1f9a0*/  FFMA.FTZ R14, -R223, R29, R14 ;  /* 0x0000001ddf0e7223 */ /* 0x004fe2000001010e */
[----:B------:R-:W-:Y:S02]  /*1f9b0*/  IADD3 R3, R3, 0x39, RZ ;  /* 0x0000003903037810 */ /* 0x000fe40007ffe0ff */
[----:B------:R-:W-:Y:S02]  /*1f9c0*/  ISETP.GE.OR P6, PT, R17, R227, !P6 ;  /* 0x000000e31100720c */ /* 0x000fe400077c6670 */
[----:B------:R-:W-:Y:S01]  /*1f9d0*/  FSEL R142, R14, -INF , !P2 ;  /* 0xff8000000e8e7808 */ /* 0x000fe20005000000 */
[----:B------:R-:W2:Y:S01]  /*1f9e0*/  I2F R140, R140 ;  /* 0x0000008c008c7306 */ /* 0x000ea20000201400 */
[----:B------:R-:W-:Y:S01]  /*1f9f0*/  IMAD.IADD R14, R226, 0x1, -R17 ;  /* 0x00000001e20e7824 */ /* 0x000fe200078e0a11 */
[----:B------:R-:W-:Y:S01]  /*1fa00*/  ISETP.GE.AND P2, PT, R19, R225, PT ;  /* 0x000000e11300720c */ /* 0x000fe20003f46270 */
[----:B---3--:R-:W-:Y:S01]  /*1fa10*/  FFMA.FTZ R236, -R223, R141, R236 ;  /* 0x0000008ddfec7223 */ /* 0x008fe200000101ec */
[----:B------:R-:W-:Y:S02]  /*1fa20*/  FSEL R141, R4, -INF , !P1 ;  /* 0xff800000048d7808 */ /* 0x000fe40004800000 */
[----:B------:R-:W-:Y:S02]  /*1fa30*/  ISETP.GE.AND P1, PT, R17, R225, PT ;  /* 0x000000e11100720c */ /* 0x000fe40003f26270 */
[-C--:B------:R-:W-:Y:S02]  /*1fa40*/  ISETP.GE.OR P2, PT, R19, R224.reuse, !P2 ;  /* 0x000000e01300720c */ /* 0x080fe40005746670 */
[----:B------:R-:W3:Y:S01]  /*1fa50*/  I2F R12, R21 ;  /* 0x00000015000c7306 */ /* 0x000ee20000201400 */
[----:B------:R-:W-:Y:S02]  /*1fa60*/  ISETP.GE.OR P1, PT, R17, R224, !P1 ;  /* 0x000000e01100720c */ /* 0x000fe40004f26670 */
[----:B------:R-:W-:Y:S01]  /*1fa70*/  FMNMX.FTZ R17, R9, R20, !PT ;  /* 0x0000001409117209 */ /* 0x000fe20007810000 */
[C---:B-1----:R-:W-:Y:S01]  /*1fa80*/  FFMA.FTZ R166, -R223.reuse, R33, R166 ;  /* 0x00000021dfa67223 */ /* 0x042fe200000101a6 */
[C---:B------:R-:W-:Y:S01]  /*1fa90*/  IADD3 R19, R226.reuse, -R19, RZ ;  /* 0x80000013e2137210 */ /* 0x040fe20007ffe0ff */
[----:B------:R-:W-:Y:S01]  /*1faa0*/  IMAD.IADD R33, R226, 0x1, -R25 ;  /* 0x00000001e2217824 */ /* 0x000fe200078e0a19 */
[----:B------:R-:W-:Y:S02]  /*1fab0*/  FMNMX.FTZ R17, R170, R17, !PT ;  /* 0x00000011aa117209 */ /* 0x000fe40007810000 */
[----:B------:R-:W-:Y:S01]  /*1fac0*/  IABS R4, R19 ;  /* 0x0000001300047213 */ /* 0x000fe20000000000 */
[----:B------:R-:W1:Y:S01]  /*1fad0*/  I2F R136, R136 ;  /* 0x0000008800887306 */ /* 0x000e620000201400 */
[----:B------:R-:W-:Y:S02]  /*1fae0*/  FMNMX.FTZ R20, R174, R17, !PT ;  /* 0x00000011ae147209 */ /* 0x000fe40007810000 */
[----:B------:R-:W-:Y:S01]  /*1faf0*/  IABS R33, R33 ;  /* 0x0000002100217213 */ /* 0x000fe20000000000 */
[----:B--2---:R-:W-:Y:S01]  /*1fb00*/  FFMA.FTZ R18, -R223, R140, R18 ;  /* 0x0000008cdf127223 */ /* 0x004fe20000010112 */
[----:B------:R-:W-:Y:S02]  /*1fb10*/  FMNMX.FTZ R17, R163, R20, !PT ;  /* 0x00000014a3117209 */ /* 0x000fe40007810000 */
[----:B------:R-:W-:Y:S02]  /*1fb20*/  FMNMX.FTZ R20, R5, R0, !PT ;  /* 0x0000000005147209 */ /* 0x000fe40007810000 */
[----:B------:R-:W-:Y:S01]  /*1fb30*/  FSEL R13, R166, -INF , !P4 ;  /* 0xff800000a60d7808 */ /* 0x000fe20006000000 */
[----:B------:R-:W2:Y:S01]  /*1fb40*/  I2F R33, R33 ;  /* 0x0000002100217306 */ /* 0x000ea20000201400 */
[----:B------:R-:W-:Y:S02]  /*1fb50*/  FSEL R140, R18, -INF , !P0 ;  /* 0xff800000128c7808 */ /* 0x000fe40004000000 */
[----:B------:R-:W-:Y:S01]  /*1fb60*/  IABS R14, R14 ;  /* 0x0000000e000e7213 */ /* 0x000fe20000000000 */
[----:B---3--:R-:W-:Y:S01]  /*1fb70*/  FFMA.FTZ R24, -R223, R12, R24 ;  /* 0x0000000cdf187223 */ /* 0x008fe20000010118 */
[----:B------:R-:W-:Y:S02]  /*1fb80*/  FMNMX.FTZ R21, R7, R20, !PT ;  /* 0x0000001407157209 */ /* 0x000fe40007810000 */
[----:B------:R-:W-:Y:S01]  /*1fb90*/  FMNMX.FTZ R12, R162, R17, !PT ;  /* 0x00000011a20c7209 */ /* 0x000fe20007810000 */
[----:B------:R-:W-:Y:S01]  /*1fba0*/  IMAD.IADD R17, R226, 0x1, -R16 ;  /* 0x00000001e2117824 */ /* 0x000fe200078e0a10 */
[----:B------:R-:W-:Y:S01]  /*1fbb0*/  FMNMX.FTZ R20, R168, R21, !PT ;  /* 0x00000015a8147209 */ /* 0x000fe20007810000 */
[----:B------:R-:W3:Y:S01]  /*1fbc0*/  I2F R4, R4 ;  /* 0x0000000400047306 */ /* 0x000ee20000201400 */
[----:B------:R-:W-:Y:S02]  /*1fbd0*/  FMNMX.FTZ R19, R161, R12, !PT ;  /* 0x0000000ca1137209 */ /* 0x000fe40007810000 */
[----:B------:R-:W-:Y:S01]  /*1fbe0*/  IADD3 R18, R226, -R27, RZ ;  /* 0x8000001be2127210 */ /* 0x000fe20007ffe0ff */
[----:B-1----:R-:W-:Y:S01]  /*1fbf0*/  FFMA.FTZ R22, -R223, R136, R22 ;  /* 0x00000088df167223 */ /* 0x002fe20000010116 */
[----:B------:R-:W-:Y:S02]  /*1fc00*/  FMNMX.FTZ R20, R13, R20, !PT ;  /* 0x000000140d147209 */ /* 0x000fe40007810000 */
[----:B------:R-:W-:Y:S02]  /*1fc10*/  FMNMX.FTZ R12, R160, R19, !PT ;  /* 0x00000013a00c7209 */ /* 0x000fe40007810000 */
[----:B------:R-:W-:Y:S01]  /*1fc20*/  IABS R18, R18 ;  /* 0x0000001200127213 */ /* 0x000fe20000000000 */
[----:B------:R-:W1:Y:S01]  /*1fc30*/  I2F R14, R14 ;  /* 0x0000000e000e7306 */ /* 0x000e620000201400 */
[----:B------:R-:W-:Y:S02]  /*1fc40*/  FMNMX.FTZ R19, R143, R20, !PT ;  /* 0x000000148f137209 */ /* 0x000fe40007810000 */
[----:B------:R-:W-:Y:S01]  /*1fc50*/  FMNMX.FTZ R21, R159, R12, !PT ;  /* 0x0000000c9f157209 */ /* 0x000fe20007810000 */
[----:B--2---:R-:W-:Y:S01]  /*1fc60*/  FFMA.FTZ R6, -R223, R33, R6 ;  /* 0x00000021df067223 */ /* 0x004fe20000010106 */
[-C--:B------:R-:W-:Y:S02]  /*1fc70*/  IADD3 R23, R229, -R3.reuse, RZ ;  /* 0x80000003e5177210 */ /* 0x080fe40007ffe0ff */
[----:B------:R-:W-:Y:S02]  /*1fc80*/  IADD3 R12, R226, -R3, RZ ;  /* 0x80000003e20c7210 */ /* 0x000fe40007ffe0ff */
[----:B------:R-:W-:Y:S01]  /*1fc90*/  IABS R17, R17 ;  /* 0x0000001100117213 */ /* 0x000fe20000000000 */
[----:B------:R-:W2:Y:S01]  /*1fca0*/  I2F R18, R18 ;  /* 0x0000001200127306 */ /* 0x000ea20000201400 */
[----:B------:R-:W-:Y:S02]  /*1fcb0*/  FMNMX.FTZ R20, R142, R19, !PT ;  /* 0x000000138e147209 */ /* 0x000fe40007810000 */
[----:B------:R-:W-:Y:S01]  /*1fcc0*/  IABS R23, R23 ;  /* 0x0000001700177213 */ /* 0x000fe20000000000 */
[----:B---3--:R-:W-:Y:S01]  /*1fcd0*/  FFMA.FTZ R8, -R223, R4, R8 ;  /* 0x00000004df087223 */ /* 0x008fe20000010108 */
[----:B------:R-:W-:Y:S02]  /*1fce0*/  IABS R12, R12 ;  /* 0x0000000c000c7213 */ /* 0x000fe40000000000 */
[----:B------:R-:W-:Y:S02]  /*1fcf0*/  FMNMX.FTZ R19, R141, R20, !PT ;  /* 0x000000148d137209 */ /* 0x000fe40007810000 */
[----:B------:R-:W-:Y:S01]  /*1fd00*/  ISETP.GE.AND P4, PT, R25, R225, PT ;  /* 0x000000e11900720c */ /* 0x000fe20003f86270 */
[----:B------:R-:W3:Y:S01]  /*1fd10*/  I2F R17, R17 ;  /* 0x0000001100117306 */ /* 0x000ee20000201400 */
[----:B------:R-:W-:Y:S02]  /*1fd20*/  FSEL R156, R22, -INF , !P5 ;  /* 0xff800000169c7808 */ /* 0x000fe40006800000 */
[----:B------:R-:W-:Y:S01]  /*1fd30*/  FMNMX.FTZ R22, R158, R21, !PT ;  /* 0x000000159e167209 */ /* 0x000fe20007810000 */
[----:B-1----:R-:W-:Y:S01]  /*1fd40*/  FFMA.FTZ R26, -R223, R14, R26 ;  /* 0x0000000edf1a7223 */ /* 0x002fe2000001011a */
[----:B------:R-:W-:Y:S02]  /*1fd50*/  FMNMX.FTZ R19, R140, R19, !PT ;  /* 0x000000138c137209 */ /* 0x000fe40007810000 */
[----:B------:R-:W-:Y:S02]  /*1fd60*/  ISETP.GE.OR P4, PT, R25, R224, !P4 ;  /* 0x000000e01900720c */ /* 0x000fe40006786670 */
[----:B------:R-:W-:Y:S01]  /*1fd70*/  FSEL R152, R236, -INF , !P6 ;  /* 0xff800000ec987808 */ /* 0x000fe20007000000 */
[----:B------:R-:W1:Y:S01]  /*1fd80*/  I2F R23, R23 ;  /* 0x0000001700177306 */ /* 0x000e620000201400 */
[----:B------:R-:W-:Y:S02]  /*1fd90*/  FMNMX.FTZ R21, R157, R22, !PT ;  /* 0x000000169d157209 */ /* 0x000fe40007810000 */
[----:B------:R-:W-:Y:S01]  /*1fda0*/  FSEL R155, R6, -INF , !P4 ;  /* 0xff800000069b7808 */ /* 0x000fe20006000000 */
[----:B--2---:R-:W-:Y:S01]  /*1fdb0*/  FFMA.FTZ R10, -R223, R18, R10 ;  /* 0x00000012df0a7223 */ /* 0x004fe2000001010a */
[----:B------:R-:W-:Y:S02]  /*1fdc0*/  FMNMX.FTZ R6, R156, R19, !PT ;  /* 0x000000139c067209 */ /* 0x000fe40007810000 */
[----:B------:R-:W-:Y:S02]  /*1fdd0*/  FMNMX.FTZ R20, R152, R21, !PT ;  /* 0x0000001598147209 */ /* 0x000fe40007810000 */
[----:B------:R-:W-:Y:S01]  /*1fde0*/  FSEL R154, R24, -INF , !P3 ;  /* 0xff800000189a7808 */ /* 0x000fe20005800000 */
[----:B------:R-:W2:Y:S01]  /*1fdf0*/  I2F R12, R12 ;  /* 0x0000000c000c7306 */ /* 0x000ea20000201400 */
[----:B------:R-:W-:Y:S02]  /*1fe00*/  FMNMX.FTZ R21, R155, R6, !PT ;  /* 0x000000069b157209 */ /* 0x000fe40007810000 */
[----:B------:R-:W-:Y:S01]  /*1fe10*/  ISETP.GE.AND P6, PT, R27, R228, PT ;  /* 0x000000e41b00720c */ /* 0x000fe20003fc6270 */
[----:B---3--:R-:W-:Y:S01]  /*1fe20*/  FFMA.FTZ R28, -R223, R17, R28 ;  /* 0x00000011df1c7223 */ /* 0x008fe2000001011c */
[----:B------:R-:W-:Y:S02]  /*1fe30*/  FSEL R153, R8, -INF , !P2 ;  /* 0xff80000008997808 */ /* 0x000fe40005000000 */
[----:B------:R-:W-:Y:S02]  /*1fe40*/  FMNMX.FTZ R6, R154, R21, !PT ;  /* 0x000000159a067209 */ /* 0x000fe40007810000 */
[C---:B------:R-:W-:Y:S02]  /*1fe50*/  ISETP.GE.AND P0, PT, R27.reuse, R225, PT ;  /* 0x000000e11b00720c */ /* 0x040fe40003f06270 */
[----:B------:R-:W-:Y:S02]  /*1fe60*/  ISETP.GE.OR P6, PT, R27, R227, !P6 ;  /* 0x000000e31b00720c */ /* 0x000fe400077c6670 */
[----:B------:R-:W-:Y:S01]  /*1fe70*/  FSEL R147, R26, -INF , !P1 ;  /* 0xff8000001a937808 */ /* 0x000fe20004800000 */
[----:B-1----:R-:W-:Y:S01]  /*1fe80*/  FFMA.FTZ R32, -R223, R23, R32 ;  /* 0x00000017df207223 */ /* 0x002fe20000010120 */
[----:B------:R-:W-:Y:S02]  /*1fe90*/  FSEL R151, R176, -INF , !P6 ;  /* 0xff800000b0977808 */ /* 0x000fe40007000000 */
[----:B------:R-:W-:Y:S02]  /*1fea0*/  FMNMX.FTZ R6, R153, R6, !PT ;  /* 0x0000000699067209 */ /* 0x000fe40007810000 */
[----:B------:R-:W-:Y:S02]  /*1feb0*/  ISETP.GE.OR P0, PT, R27, R224, !P0 ;  /* 0x000000e01b00720c */ /* 0x000fe40004706670 */
[C---:B------:R-:W-:Y:S02]  /*1fec0*/  ISETP.GE.AND P6, PT, R16.reuse, R228, PT ;  /* 0x000000e41000720c */ /* 0x040fe40003fc6270 */
[----:B------:R-:W-:Y:S01]  /*1fed0*/  ISETP.GE.AND P3, PT, R16, R225, PT ;  /* 0x000000e11000720c */ /* 0x000fe20003f66270 */
[----:B--2---:R-:W-:Y:S01]  /*1fee0*/  FFMA.FTZ R30, -R223, R12, R30 ;  /* 0x0000000cdf1e7223 */ /* 0x004fe2000001011e */
[----:B------:R-:W-:Y:S02]  /*1fef0*/  FSEL R146, R10, -INF , !P0 ;  /* 0xff8000000a927808 */ /* 0x000fe40004000000 */
[----:B------:R-:W-:Y:S02]  /*1ff00*/  FMNMX.FTZ R17, R147, R6, !PT ;  /* 0x0000000693117209 */ /* 0x000fe40007810000 */
[C---:B------:R-:W-:Y:S02]  /*1ff10*/  ISETP.GE.AND P5, PT, R3.reuse, R228, PT ;  /* 0x000000e40300720c */ /* 0x040fe40003fa6270 */
[C---:B------:R-:W-:Y:S02]  /*1ff20*/  ISETP.GE.OR P6, PT, R16.reuse, R227, !P6 ;  /* 0x000000e31000720c */ /* 0x040fe400077c6670 */
[----:B------:R-:W-:Y:S02]  /*1ff30*/  ISETP.GE.OR P3, PT, R16, R224, !P3 ;  /* 0x000000e01000720c */ /* 0x000fe40005f66670 */
[----:B------:R-:W-:Y:S02]  /*1ff40*/  ISETP.GE.AND P1, PT, R3, R225, PT ;  /* 0x000000e10300720c */ /* 0x000fe40003f26270 */
[----:B------:R-:W-:Y:S02]  /*1ff50*/  FSEL R149, R178, -INF , !P6 ;  /* 0xff800000b2957808 */ /* 0x000fe40007000000 */
[----:B------:R-:W-:Y:S02]  /*1ff60*/  FMNMX.FTZ R20, R151, R20, !PT ;  /* 0x0000001497147209 */ /* 0x000fe40007810000 */
[----:B------:R-:W-:Y:S02]  /*1ff70*/  FSEL R145, R28, -INF , !P3 ;  /* 0xff8000001c917808 */ /* 0x000fe40005800000 */
[----:B------:R-:W-:Y:S02]  /*1ff80*/  FMNMX.FTZ R8, R146, R17, !PT ;  /* 0x0000001192087209 */ /* 0x000fe40007810000 */
[C---:B------:R-:W-:Y:S02]  /*1ff90*/  ISETP.GE.OR P5, PT, R3.reuse, R227, !P5 ;  /* 0x000000e30300720c */ /* 0x040fe40006fa6670 */
[----:B------:R-:W-:Y:S02]  /*1ffa0*/  ISETP.GE.OR P1, PT, R3, R224, !P1 ;  /* 0x000000e00300720c */ /* 0x000fe40004f26670 */
[----:B------:R-:W-:Y:S02]  /*1ffb0*/  FSEL R148, R32, -INF , !P5 ;  /* 0xff80000020947808 */ /* 0x000fe40006800000 */
[----:B------:R-:W-:Y:S02]  /*1ffc0*/  FMNMX.FTZ R19, R149, R20, !PT ;  /* 0x0000001495137209 */ /* 0x000fe40007810000 */
[----:B------:R-:W-:Y:S01]  /*1ffd0*/  FSEL R134, R30, -INF , !P1 ;  /* 0xff8000001e867808 */ /* 0x000fe20004800000 */
        /* <DEDUP_REMOVED lines=12> */
[----:B------:R-:W-:Y:S01]  /*200a0*/  FSETP.NEU.FTZ.AND P1, PT, R132, -INF , PT ;  /* 0xff8000008400780b */ /* 0x000fe20003f3d000 */
[----:B----4-:R-:W-:Y:S01]  /*200b0*/  FMUL.FTZ R150, R133, R132 ;  /* 0x0000008485967220 */ /* 0x010fe20000410000 */
[----:B--2---:R-:W-:Y:S04]  /*200c0*/  FMNMX.FTZ R3, R4, R3, !PT ;  /* 0x0000000304037209 */ /* 0x004fe80007810000 */
        /* <DEDUP_REMOVED lines=9> */
[-CC-:B------:R-:W-:Y:S01]  /*20160*/  FFMA.FTZ R171, R5, R133.reuse, -R144.reuse ;  /* 0x0000008505ab7223 */ /* 0x180fe20000010890 */
[----:B------:R-:W-:Y:S01]  /*20170*/  FSEL R5, R132, RZ, P1 ;  /* 0x000000ff84057208 */ /* 0x000fe20000800000 */
[-CC-:B------:R-:W-:Y:S02]  /*20180*/  FFMA.FTZ R169, R168, R133.reuse, -R144.reuse ;  /* 0x00000085a8a97223 */ /* 0x180fe40000010890 */
[-C--:B------:R-:W-:Y:S02]  /*20190*/  FFMA.FTZ R168, R13, R133.reuse, -R144 ;  /* 0x000000850da87223 */ /* 0x080fe40000010890 */
[----:B------:R-:W-:Y:S01]  /*201a0*/  FADD.FTZ R4, -R5, R2 ;  /* 0x0000000205047221 */ /* 0x000fe20000010100 */
[----:B------:R-:W-:Y:S01]  /*201b0*/  FSEL R5, R3, RZ, P0 ;  /* 0x000000ff03057208 */ /* 0x000fe20000000000 */
[----:B------:R-:W1:Y:S01]  /*201c0*/  LDSM.16.MT88.4 R12, [R205+0xc000] ;  /* 0x00c00000cd0c783b */ /* 0x000e620000004200 */
[-C--:B------:R-:W-:Y:S01]  /*201d0*/  FFMA.FTZ R170, R7, R133.reuse, -R144 ;  /* 0x0000008507aa7223 */ /* 0x080fe20000010890 */
[----:B------:R-:W2:Y:S01]  /*201e0*/  MUFU.EX2 R166, R166 ;  /* 0x000000a600a67308 */ /* 0x000ea20000000800 */
[----:B------:R-:W-:Y:S01]  /*201f0*/  FMUL.FTZ R2, R133, R4 ;  /* 0x0000000485027220 */ /* 0x000fe20000410000 */
[----:B------:R-:W-:Y:S01]  /*20200*/  ISETP.GT.AND P0, PT, R219, R210, PT ;  /* 0x000000d2db00720c */ /* 0x000fe20003f04270 */
[----:B------:R-:W-:Y:S02]  /*20210*/  FADD.FTZ R4, -R5, R0 ;  /* 0x0000000005047221 */ /* 0x000fe40000010100 */
[-CC-:B------:R-:W-:Y:S02]  /*20220*/  FFMA.FTZ R175, R163, R133.reuse, -R150.reuse ;  /* 0x00000085a3af7223 */ /* 0x180fe40000010896 */
[----:B------:R-:W-:Y:S02]  /*20230*/  FMUL.FTZ R0, R133, R4 ;  /* 0x0000000485007220 */ /* 0x000fe40000410000 */
[-CC-:B------:R-:W-:Y:S01]  /*20240*/  FFMA.FTZ R176, R162, R133.reuse, -R150.reuse ;  /* 0x00000085a2b07223 */ /* 0x180fe20000010896 */
[----:B------:R-:W3:Y:S01]  /*20250*/  MUFU.EX2 R2, R2 ;  /* 0x0000000200027308 */ /* 0x000ee20000000800 */
[-C--:B------:R-:W-:Y:S02]  /*20260*/  FFMA.FTZ R177, R161, R133.reuse, -R150 ;  /* 0x00000085a1b17223 */ /* 0x080fe40000010896 */
[-CC-:B------:R-:W-:Y:S02]  /*20270*/  FFMA.FTZ R178, R143, R133.reuse, -R144.reuse ;  /* 0x000000858fb27223 */ /* 0x180fe40000010890 */
[-CC-:B------:R-:W-:Y:S02]  /*20280*/  FFMA.FTZ R179, R142, R133.reuse, -R144.reuse ;  /* 0x000000858eb37223 */ /* 0x180fe40000010890 */
[-CC-:B------:R-:W-:Y:S02]  /*20290*/  FFMA.FTZ R180, R141, R133.reuse, -R144.reuse ;  /* 0x000000858db47223 */ /* 0x180fe40000010890 */
[-C--:B------:R-:W-:Y:S01]  /*202a0*/  FFMA.FTZ R181, R140, R133.reuse, -R144 ;  /* 0x000000858cb57223 */ /* 0x080fe20000010890 */
[----:B------:R-:W4:Y:S01]  /*202b0*/  MUFU.EX2 R0, R0 ;  /* 0x0000000000007308 */ /* 0x000f220000000800 */
[----:B------:R-:W-:Y:S01]  /*202c0*/  LDSM.16.MT88.4 R140, [R203+0xe800] ;  /* 0x00e80000cb8c783b */ /* 0x000fe20000004200 */
[--C-:B------:R-:W-:Y:S01]  /*202d0*/  FFMA.FTZ R182, R160, R133, -R150.reuse ;  /* 0x00000085a0b67223 */ /* 0x100fe20000010896 */
[----:B--2---:R-:W-:Y:S01]  /*202e0*/  F2FP.BF16.PACK_AB R136, R166, R167 ;  /* 0x000000a7a688723e */ /* 0x004fe200000010ff */
[-CC-:B------:R-:W-:Y:S02]  /*202f0*/  FFMA.FTZ R183, R159, R133.reuse, -R150.reuse ;  /* 0x000000859fb77223 */ /* 0x180fe40000010896 */
[-CC-:B------:R-:W-:Y:S03]  /*20300*/  FFMA.FTZ R230, R158, R133.reuse, -R150.reuse ;  /* 0x000000859ee67223 */ /* 0x180fe60000010896 */
[----:B------:R-:W-:Y:S01]  /*20310*/  LDSM.16.MT88.4 R160, [R205+0x11800] ;  /* 0x01180000cda0783b */ /* 0x000fe20000004200 */
[----:B------:R-:W-:Y:S01]  /*20320*/  MUFU.EX2 R173, R173 ;  /* 0x000000ad00ad7308 */ /* 0x000fe20000000800 */
[-C--:B------:R-:W-:Y:S02]  /*20330*/  FFMA.FTZ R235, R157, R133.reuse, -R150 ;  /* 0x000000859deb7223 */ /* 0x080fe40000010896 */
[--C-:B------:R-:W-:Y:S02]  /*20340*/  FFMA.FTZ R232, R156, R133, -R144.reuse ;  /* 0x000000859ce87223 */ /* 0x100fe40000010890 */
[C---:B---3--:R-:W-:Y:S02]  /*20350*/  FMUL.FTZ R4, R2.reuse, R128 ;  /* 0x0000008002047220 */ /* 0x048fe40000410000 */
[C---:B------:R-:W-:Y:S01]  /*20360*/  FMUL.FTZ R5, R2.reuse, R129 ;  /* 0x0000008102057220 */ /* 0x040fe20000410000 */
[----:B------:R-:W-:Y:S01]  /*20370*/  LDSM.16.MT88.4 R156, [R202+0xf800] ;  /* 0x00f80000ca9c783b */ /* 0x000fe20000004200 */
        /* <DEDUP_REMOVED lines=44> */
[----:B--2---:R-:W-:Y:S01]  /*20640*/  F2FP.BF16.PACK_AB R139, R168, R169 ;  /* 0x000000a9a88b723e */ /* 0x004fe200000010ff */
[----:B------:R-:W-:Y:S02]  /*20650*/  FMUL.FTZ R37, R2, R37 ;  /* 0x0000002502257220 */ /* 0x000fe40000410000 */
[C---:B------:R-:W-:Y:S02]  /*20660*/  FMUL.FTZ R38, R0.reuse, R38 ;  /* 0x0000002600267220 */ /* 0x040fe40000410000 */
[----:B------:R-:W-:Y:S02]  /*20670*/  FMUL.FTZ R39, R0, R39 ;  /* 0x0000002700277220 */ /* 0x000fe40000410000 */
[C---:B-1----:R-:W-:Y:S01]  /*20680*/  HMMA.16816.F32.BF16 R4, R136.reuse, R12, R4 ;  /* 0x0000000c8804723c */ /* 0x042fe20000041804 */
[C---:B------:R-:W-:Y:S01]  /*20690*/  FMUL.FTZ R40, R2.reuse, R40 ;  /* 0x0000002802287220 */ /* 0x040fe20000410000 */
[----:B------:R-:W-:Y:S01]  /*206a0*/  MUFU.EX2 R177, R177 ;  /* 0x000000b100b17308 */ /* 0x000fe20000000800 */
[----:B------:R-:W-:Y:S02]  /*206b0*/  FMUL.FTZ R41, R2, R41 ;  /* 0x0000002902297220 */ /* 0x000fe40000410000 */
[----:B------:R-:W-:Y:S02]  /*206c0*/  FMUL.FTZ R42, R0, R42 ;  /* 0x0000002a002a7220 */ /* 0x000fe40000410000 */
[C---:B------:R-:W-:Y:S01]  /*206d0*/  FMUL.FTZ R12, R2.reuse, R120 ;  /* 0x00000078020c7220 */ /* 0x040fe20000410000 */
[C---:B------:R-:W-:Y:S01]  /*206e0*/  HMMA.16816.F32.BF16 R8, R136.reuse, R14, R8 ;  /* 0x0000000e8808723c */ /* 0x040fe20000041808 */
[----:B------:R-:W-:Y:S03]  /*206f0*/  FMUL.FTZ R13, R2, R121 ;  /* 0x00000079020d7220 */ /* 0x000fe60000410000 */
[----:B------:R-:W-:Y:S01]  /*20700*/  FMUL.FTZ R43, R0, R43 ;  /* 0x0000002b002b7220 */ /* 0x000fe20000410000 */
[----:B------:R-:W-:Y:S01]  /*20710*/  MUFU.EX2 R178, R178 ;  /* 0x000000b200b27308 */ /* 0x000fe20000000800 */
[----:B------:R-:W-:Y:S02]  /*20720*/  FMUL.FTZ R44, R2, R44 ;  /* 0x0000002c022c7220 */ /* 0x000fe40000410000 */
[C---:B------:R-:W-:Y:S04]  /*20730*/  FMUL.FTZ R14, R0.reuse, R122 ;  /* 0x0000007a000e7220 */ /* 0x040fe80000410000 */
[----:B------:R-:W-:Y:S02]  /*20740*/  FMUL.FTZ R15, R0, R123 ;  /* 0x0000007b000f7220 */ /* 0x000fe40000410000 */
[----:B------:R-:W1:Y:S01]  /*20750*/  LDSM.16.MT88.4 R120, [R202+0xc000] ;  /* 0x00c00000ca78783b */ /* 0x000e620000004200 */
[----:B------:R-:W-:Y:S01]  /*20760*/  FMUL.FTZ R45, R2, R45 ;  /* 0x0000002d022d7220 */ /* 0x000fe20000410000 */
[----:B------:R-:W-:Y:S01]  /*20770*/  MUFU.EX2 R179, R179 ;  /* 0x000000b300b37308 */ /* 0x000fe20000000800 */
[C---:B------:R-:W-:Y:S02]  /*20780*/  FMUL.FTZ R46, R0.reuse, R46 ;  /* 0x0000002e002e7220 */ /* 0x040fe40000410000 */
[C---:B------:R-:W-:Y:S01]  /*20790*/  HMMA.16816.F32.BF16 R12, R136.reuse, R20, R12 ;  /* 0x00000014880c723c */ /* 0x040fe2000004180c */
[----:B------:R-:W-:Y:S02]  /*207a0*/  FMUL.FTZ R47, R0, R47 ;  /* 0x0000002f002f7220 */ /* 0x000fe40000410000 */
[C---:B------:R-:W-:Y:S02]  /*207b0*/  FMUL.FTZ R48, R2.reuse, R48 ;  /* 0x0000003002307220 */ /* 0x040fe40000410000 */
[C---:B------:R-:W-:Y:S02]  /*207c0*/  FMUL.FTZ R49, R2.reuse, R49 ;  /* 0x0000003102317220 */ /* 0x040fe40000410000 */
[C---:B------:R-:W-:Y:S01]  /*207d0*/  FMUL.FTZ R20, R2.reuse, R112 ;  /* 0x0000007002147220 */ /* 0x040fe20000410000 */
[C---:B------:R-:W-:Y:S01]  /*207e0*/  HMMA.16816.F32.BF16 R16, R136.reuse, R22, R16 ;  /* 0x000000168810723c */ /* 0x040fe20000041810 */
[----:B------:R-:W-:Y:S01]  /*207f0*/  FMUL.FTZ R21, R2, R113 ;  /* 0x0000007102157220 */ /* 0x000fe20000410000 */
[----:B------:R-:W-:Y:S02]  /*20800*/  MUFU.EX2 R180, R180 ;  /* 0x000000b400b47308 */ /* 0x000fe40000000800 */
[C---:B------:R-:W-:Y:S02]  /*20810*/  FMUL.FTZ R50, R0.reuse, R50 ;  /* 0x0000003200327220 */ /* 0x040fe40000410000 */
[C---:B------:R-:W-:Y:S02]  /*20820*/  FMUL.FTZ R51, R0.reuse, R51 ;  /* 0x0000003300337220 */ /* 0x040fe40000410000 */
[C---:B------:R-:W-:Y:S04]  /*20830*/  FMUL.FTZ R22, R0.reuse, R114 ;  /* 0x0000007200167220 */ /* 0x040fe80000410000 */
[----:B------:R-:W-:Y:S01]  /*20840*/  FMUL.FTZ R23, R0, R115 ;  /* 0x0000007300177220 */ /* 0x000fe20000410000 */
[----:B------:R-:W-:Y:S01]  /*20850*/  MUFU.EX2 R181, R181 ;  /* 0x000000b500b57308 */ /* 0x000fe20000000800 */
[----:B------:R-:W2:Y:S01]  /*20860*/  LDSM.16.MT88.4 R112, [R205+0xe000] ;  /* 0x00e00000cd70783b */ /* 0x000ea20000004200 */
[C---:B------:R-:W-:Y:S02]  /*20870*/  FMUL.FTZ R52, R2.reuse, R52 ;  /* 0x0000003402347220 */ /* 0x040fe40000410000 */
[----:B------:R-:W-:Y:S02]  /*20880*/  FMUL.FTZ R53, R2, R53 ;  /* 0x0000003502357220 */ /* 0x000fe40000410000 */
[C---:B------:R-:W-:Y:S01]  /*20890*/  HMMA.16816.F32.BF16 R20, R136.reuse, R28, R20 ;  /* 0x0000001c8814723c */ /* 0x040fe20000041814 */
[C---:B------:R-:W-:Y:S02]  /*208a0*/  FMUL.FTZ R54, R0.reuse, R54 ;  /* 0x0000003600367220 */ /* 0x040fe40000410000 */
[----:B------:R-:W-:Y:S01]  /*208b0*/  FMUL.FTZ R55, R0, R55 ;  /* 0x0000003700377220 */ /* 0x000fe20000410000 */
[----:B------:R-:W-:Y:S01]  /*208c0*/  MUFU.EX2 R182, R182 ;  /* 0x000000b600b67308 */ /* 0x000fe20000000800 */
[C---:B------:R-:W-:Y:S02]  /*208d0*/  FMUL.FTZ R56, R2.reuse, R56 ;  /* 0x0000003802387220 */ /* 0x040fe40000410000 */
[C---:B------:R-:W-:Y:S01]  /*208e0*/  FMUL.FTZ R28, R2.reuse, R104 ;  /* 0x00000068021c7220 */ /* 0x040fe20000410000 */
[C---:B------:R-:W-:Y:S01]  /*208f0*/  HMMA.16816.F32.BF16 R24, R136.reuse, R30, R24 ;  /* 0x0000001e8818723c */ /* 0x040fe20000041818 */
[C---:B------:R-:W-:Y:S03]  /*20900*/  FMUL.FTZ R29, R2.reuse, R105 ;  /* 0x00000069021d7220 */ /* 0x040fe60000410000 */
[----:B------:R-:W-:Y:S02]  /*20910*/  FMUL.FTZ R57, R2, R57 ;  /* 0x0000003902397220 */ /* 0x000fe40000410000 */
[C---:B------:R-:W-:Y:S01]  /*20920*/  FMUL.FTZ R58, R0.reuse, R58 ;  /* 0x0000003a003a7220 */ /* 0x040fe20000410000 */
[----:B------:R-:W-:Y:S01]  /*20930*/  MUFU.EX2 R183, R183 ;  /* 0x000000b700b77308 */ /* 0x000fe20000000800 */
[C---:B------:R-:W-:Y:S04]  /*20940*/  FMUL.FTZ R30, R0.reuse, R106 ;  /* 0x0000006a001e7220 */ /* 0x040fe80000410000 */
[C---:B------:R-:W-:Y:S02]  /*20950*/  FMUL.FTZ R31, R0.reuse, R107 ;  /* 0x0000006b001f7220 */ /* 0x040fe40000410000 */
[----:B------:R-:W3:Y:S01]  /*20960*/  LDSM.16.MT88.4 R104, [R204+0xe000] ;  /* 0x00e00000cc68783b */ /* 0x000ee20000004200 */
[----:B------:R-:W-:Y:S02]  /*20970*/  FMUL.FTZ R59, R0, R59 ;  /* 0x0000003b003b7220 */ /* 0x000fe40000410000 */
[C---:B------:R-:W-:Y:S01]  /*20980*/  FMUL.FTZ R60, R2.reuse, R60 ;  /* 0x0000003c023c7220 */ /* 0x040fe20000410000 */
[----:B------:R-:W-:Y:S01]  /*20990*/  MUFU.EX2 R230, R230 ;  /* 0x000000e600e67308 */ /* 0x000fe20000000800 */
[C---:B-1----:R-:W-:Y:S01]  /*209a0*/  HMMA.16816.F32.BF16 R28, R136.reuse, R120, R28 ;  /* 0x00000078881c723c */ /* 0x042fe2000004181c */
[----:B------:R-:W-:Y:S02]  /*209b0*/  FMUL.FTZ R61, R2, R61 ;  /* 0x0000003d023d7220 */ /* 0x000fe40000410000 */
        /* <DEDUP_REMOVED lines=8> */
[C---:B--2---:R-:W-:Y:S01]  /*20a40*/  HMMA.16816.F32.BF16 R36, R136.reuse, R112, R36 ;  /* 0x000000708824723c */ /* 0x044fe20000041824 */
[----:B------:R-:W-:Y:S03]  /*20a50*/  FMUL.FTZ R67, R0, R67 ;  /* 0x0000004300437220 */ /* 0x000fe60000410000 */
        /* <DEDUP_REMOVED lines=9> */
[C---:B---3--:R-:W-:Y:S03]  /*20af0*/  HMMA.16816.F32.BF16 R44, R136.reuse, R104, R44 ;  /* 0x00000068882c723c */ /* 0x048fe6000004182c */
[----:B------:R-:W-:Y:S02]  /*20b00*/  FMUL.FTZ R73, R2, R73 ;  /* 0x0000004902497220 */ /* 0x000fe40000410000 */
[C---:B------:R-:W-:Y:S02]  /*20b10*/  FMUL.FTZ R74, R0.reuse, R74 ;  /* 0x0000004a004a7220 */ /* 0x040fe40000410000 */
[----:B------:R-:W-:Y:S01]  /*20b20*/  FMUL.FTZ R75, R0, R75 ;  /* 0x0000004b004b7220 */ /* 0x000fe20000410000 */
[----:B------:R-:W-:Y:S01]  /*20b30*/  MUFU.EX2 R234, R234 ;  /* 0x000000ea00ea7308 */ /* 0x000fe20000000800 */
[C---:B------:R-:W-:Y:S01]  /*20b40*/  FMUL.FTZ R84, R2.reuse, R84 ;  /* 0x0000005402547220 */ /* 0x040fe20000410000 */
[C---:B------:R-:W-:Y:S01]  /*20b50*/  HMMA.16816.F32.BF16 R48, R136.reuse, R106, R48 ;  /* 0x0000006a8830723c */ /* 0x040fe20000041830 */
[----:B------:R-:W1:Y:S01]  /*20b60*/  LDSM.16.MT88.4 R104, [R205+0x10000] ;  /* 0x01000000cd68783b */ /* 0x000e620000004200 */
[----:B------:R-:W-:Y:S02]  /*20b70*/  FMUL.FTZ R85, R2, R85 ;  /* 0x0000005502557220 */ /* 0x000fe40000410000 */
[C---:B------:R-:W-:Y:S04]  /*20b80*/  FMUL.FTZ R86, R0.reuse, R86 ;  /* 0x0000005600567220 */ /* 0x040fe80000410000 */
[C---:B------:R-:W-:Y:S01]  /*20b90*/  HMMA.16816.F32.BF16 R52, R136.reuse, R100, R52 ;  /* 0x000000648834723c */ /* 0x040fe20000041834 */
[----:B------:R-:W-:Y:S01]  /*20ba0*/  FMUL.FTZ R87, R0, R87 ;  /* 0x0000005700577220 */ /* 0x000fe20000410000 */
[----:B------:R-:W-:Y:S02]  /*20bb0*/  MUFU.EX2 R239, R239 ;  /* 0x000000ef00ef7308 */ /* 0x000fe40000000800 */
[-CC-:B------:R-:W-:Y:S02]  /*20bc0*/  FFMA.FTZ R174, R174, R133.reuse, -R150.reuse ;  /* 0x00000085aeae7223 */ /* 0x180fe40000010896 */
[----:B------:R-:W-:Y:S02]  /*20bd0*/  FFMA.FTZ R150, R148, R133, -R150 ;  /* 0x0000008594967223 */ /* 0x000fe40000010896 */
[C---:B------:R-:W-:Y:S01]  /*20be0*/  HMMA.16816.F32.BF16 R56, R136.reuse, R102, R56 ;  /* 0x000000668838723c */ /* 0x040fe20000041838 */
[----:B------:R-:W2:Y:S03]  /*20bf0*/  LDSM.16.MT88.4 R100, [R204+0x10000] ;  /* 0x01000000cc64783b */ /* 0x000ea60000004200 */
[----:B------:R3:W-:Y:S01]  /*20c00*/  MUFU.EX2 R243, R150 ;  /* 0x0000009600f37308 */ /* 0x0007e20000000800 */
[C---:B------:R-:W-:Y:S02]  /*20c10*/  FMUL.FTZ R88, R2.reuse, R88 ;  /* 0x0000005802587220 */ /* 0x040fe40000410000 */
[----:B------:R-:W-:Y:S01]  /*20c20*/  FMUL.FTZ R89, R2, R89 ;  /* 0x0000005902597220 */ /* 0x000fe20000410000 */
[C---:B------:R-:W-:Y:S01]  /*20c30*/  HMMA.16816.F32.BF16 R60, R136.reuse, R108, R60 ;  /* 0x0000006c883c723c */ /* 0x040fe2000004183c */
[C---:B------:R-:W-:Y:S03]  /*20c40*/  FMUL.FTZ R90, R0.reuse, R90 ;  /* 0x0000005a005a7220 */ /* 0x040fe60000410000 */
[----:B------:R-:W-:Y:S02]  /*20c50*/  FMUL.FTZ R91, R0, R91 ;  /* 0x0000005b005b7220 */ /* 0x000fe40000410000 */
[----:B------:R4:W-:Y:S01]  /*20c60*/  MUFU.EX2 R133, R144 ;  /* 0x0000009000857308 */ /* 0x0009e20000000800 */
[C---:B------:R-:W-:Y:S01]  /*20c70*/  FMUL.FTZ R92, R2.reuse, R92 ;  /* 0x0000005c025c7220 */ /* 0x040fe20000410000 */
[C---:B------:R-:W-:Y:S01]  /*20c80*/  HMMA.16816.F32.BF16 R64, R136.reuse, R110, R64 ;  /* 0x0000006e8840723c */ /* 0x040fe20000041840 */
[----:B------:R-:W5:Y:S03]  /*20c90*/  LDSM.16.MT88.4 R108, [R203+0x10000] ;  /* 0x01000000cb6c783b */ /* 0x000f660000004200 */
[----:B------:R-:W-:Y:S02]  /*20ca0*/  FMUL.FTZ R93, R2, R93 ;  /* 0x0000005d025d7220 */ /* 0x000fe40000410000 */
[C---:B------:R-:W-:Y:S02]  /*20cb0*/  FMUL.FTZ R94, R0.reuse, R94 ;  /* 0x0000005e005e7220 */ /* 0x040fe40000410000 */
[----:B------:R-:W-:Y:S01]  /*20cc0*/  FMUL.FTZ R95, R0, R95 ;  /* 0x0000005f005f7220 */ /* 0x000fe20000410000 */
[C---:B-1----:R-:W-:Y:S01]  /*20cd0*/  HMMA.16816.F32.BF16 R68, R136.reuse, R104, R68 ;  /* 0x000000688844723c */ /* 0x042fe20000041844 */
[----:B------:R-:W1:Y:S01]  /*20ce0*/  MUFU.EX2 R174, R174 ;  /* 0x000000ae00ae7308 */ /* 0x000e620000000800 */
[----:B---3--:R-:W-:Y:S01]  /*20cf0*/  LDSM.16.MT88.4 R148, [R204+0xf800] ;  /* 0x00f80000cc94783b */ /* 0x008fe20000004200 */
[C---:B------:R-:W-:Y:S02]  /*20d00*/  FMUL.FTZ R96, R2.reuse, R96 ;  /* 0x0000006002607220 */ /* 0x040fe40000410000 */
[C---:B------:R-:W-:Y:S03]  /*20d10*/  FMUL.FTZ R97, R2.reuse, R97 ;  /* 0x0000006102617220 */ /* 0x040fe60000410000 */
[C---:B------:R-:W-:Y:S01]  /*20d20*/  HMMA.16816.F32.BF16 R72, R136.reuse, R106, R72 ;  /* 0x0000006a8848723c */ /* 0x040fe20000041848 */
[C---:B------:R-:W-:Y:S01]  /*20d30*/  FMUL.FTZ R76, R2.reuse, R76 ;  /* 0x0000004c024c7220 */ /* 0x040fe20000410000 */
[----:B------:R-:W3:Y:S02]  /*20d40*/  LDSM.16.MT88.4 R104, [R202+0x10000] ;  /* 0x01000000ca68783b */ /* 0x000ee40000004200 */
[----:B------:R-:W-:Y:S01]  /*20d50*/  FMUL.FTZ R77, R2, R77 ;  /* 0x0000004d024d7220 */ /* 0x000fe20000410000 */
[----:B------:R-:W-:Y:S01]  /*20d60*/  MUFU.EX2 R236, R236 ;  /* 0x000000ec00ec7308 */ /* 0x000fe20000000800 */
[C---:B------:R-:W-:Y:S02]  /*20d70*/  FMUL.FTZ R78, R0.reuse, R78 ;  /* 0x0000004e004e7220 */ /* 0x040fe40000410000 */
[C---:B------:R-:W-:Y:S02]  /*20d80*/  FMUL.FTZ R79, R0.reuse, R79 ;  /* 0x0000004f004f7220 */ /* 0x040fe40000410000 */
[----:B----4-:R-:W-:Y:S02]  /*20d90*/  LDSM.16.MT88.4 R144, [R205+0xf800] ;  /* 0x00f80000cd90783b */ /* 0x010fe40000004200 */
[C---:B------:R-:W-:Y:S02]  /*20da0*/  FMUL.FTZ R98, R0.reuse, R98 ;  /* 0x0000006200627220 */ /* 0x040fe40000410000 */
[----:B------:R-:W-:Y:S01]  /*20db0*/  FMUL.FTZ R99, R0, R99 ;  /* 0x0000006300637220 */ /* 0x000fe20000410000 */
[C---:B--2---:R-:W-:Y:S01]  /*20dc0*/  HMMA.16816.F32.BF16 R76, R136.reuse, R100, R76 ;  /* 0x00000064884c723c */ /* 0x044fe2000004184c */
[C---:B------:R-:W-:Y:S01]  /*20dd0*/  FMUL.FTZ R80, R2.reuse, R80 ;  /* 0x0000005002507220 */ /* 0x040fe20000410000 */
[----:B------:R-:W2:Y:S01]  /*20de0*/  MUFU.EX2 R241, R241 ;  /* 0x000000f100f17308 */ /* 0x000ea20000000800 */
[----:B------:R-:W-:Y:S02]  /*20df0*/  FMUL.FTZ R81, R2, R81 ;  /* 0x0000005102517220 */ /* 0x000fe40000410000 */
[C---:B------:R-:W-:Y:S02]  /*20e00*/  FMUL.FTZ R82, R0.reuse, R82 ;  /* 0x0000005200527220 */ /* 0x040fe40000410000 */
[----:B------:R-:W-:Y:S01]  /*20e10*/  FMUL.FTZ R83, R0, R83 ;  /* 0x0000005300537220 */ /* 0x000fe20000410000 */
[----:B-1----:R-:W-:Y:S01]  /*20e20*/  F2FP.BF16.PACK_AB R100, R175, R174 ;  /* 0x000000aeaf64723e */ /* 0x002fe200000010ff */
[----:B------:R-:W-:Y:S03]  /*20e30*/  FFMA.FTZ R167, R2, R233, R167 ;  /* 0x000000e902a77223 */ /* 0x000fe600000100a7 */
[----:B------:R-:W-:Y:S01]  /*20e40*/  F2FP.BF16.PACK_AB R101, R179, R178 ;  /* 0x000000b2b365723e */ /* 0x000fe200000010ff */
[----:B------:R-:W1:Y:S01]  /*20e50*/  MUFU.EX2 R238, R238 ;  /* 0x000000ee00ee7308 */ /* 0x000e620000000800 */
[C---:B------:R-:W-:Y:S01]  /*20e60*/  HMMA.16816.F32.BF16 R80, R136.reuse, R102, R80 ;  /* 0x000000668850723c */ /* 0x040fe20000041850 */
[----:B------:R-:W-:Y:S01]  /*20e70*/  MOV R2, R132 ;  /* 0x0000008400027202 */ /* 0x000fe20000000f00 */
[----:B------:R-:W-:Y:S02]  /*20e80*/  FFMA.FTZ R171, R0, R231, R171 ;  /* 0x000000e700ab7223 */ /* 0x000fe400000100ab */
[----:B------:R-:W-:Y:S02]  /*20e90*/  FADD.FTZ R166, R166, R167 ;  /* 0x000000a7a6a67221 */ /* 0x000fe40000010000 */
[----:B------:R-:W-:Y:S01]  /*20ea0*/  FADD.FTZ R170, R170, R171 ;  /* 0x000000abaaaa7221 */ /* 0x000fe20000010000 */
[----:B------:R-:W-:Y:S01]  /*20eb0*/  F2FP.BF16.PACK_AB R102, R177, R176 ;  /* 0x000000b0b166723e */ /* 0x000fe200000010ff */
[C---:B-----5:R-:W-:Y:S01]  /*20ec0*/  HMMA.16816.F32.BF16 R84, R136.reuse, R108, R84 ;  /* 0x0000006c8854723c */ /* 0x060fe20000041854 */
[----:B------:R-:W-:Y:S01]  /*20ed0*/  F2FP.BF16.PACK_AB R103, R181, R180 ;  /* 0x000000b4b567723e */ /* 0x000fe200000010ff */
[----:B------:R-:W-:Y:S02]  /*20ee0*/  MUFU.EX2 R240, R240 ;  /* 0x000000f000f07308 */ /* 0x000fe40000000800 */
[----:B------:R-:W-:Y:S04]  /*20ef0*/  IMAD.MOV.U32 R0, RZ, RZ, R3 ;  /* 0x000000ffff007224 */ /* 0x000fe800078e0003 */
[C---:B------:R-:W-:Y:S01]  /*20f00*/  HMMA.16816.F32.BF16 R88, R136.reuse, R110, R88 ;  /* 0x0000006e8858723c */ /* 0x040fe20000041858 */
[----:B------:R-:W4:Y:S03]  /*20f10*/  LDSM.16.MT88.4 R108, [R204+0xc800] ;  /* 0x00c80000cc6c783b */ /* 0x000f260000004200 */
[----:B------:R-:W5:Y:S04]  /*20f20*/  MUFU.EX2 R245, R245 ;  /* 0x000000f500f57308 */ /* 0x000f680000000800 */
[C---:B---3--:R-:W-:Y:S06]  /*20f30*/  HMMA.16816.F32.BF16 R92, R136.reuse, R104, R92 ;  /* 0x00000068885c723c */ /* 0x048fec000004185c */
[----:B------:R-:W3:Y:S02]  /*20f40*/  MUFU.EX2 R242, R242 ;  /* 0x000000f200f27308 */ /* 0x000ee40000000800 */
[----:B------:R-:W-:Y:S01]  /*20f50*/  HMMA.16816.F32.BF16 R96, R136, R106, R96 ;  /* 0x0000006a8860723c */ /* 0x000fe20000041860 */
[----:B------:R-:W4:Y:S06]  /*20f60*/  LDSM.16.MT88.4 R104, [R202+0xe800] ;  /* 0x00e80000ca68783b */ /* 0x000f2c0000004200 */
[----:B--2---:R-:W-:Y:S01]  /*20f70*/  F2FP.BF16.PACK_AB R136, R241, R236 ;  /* 0x000000ecf188723e */ /* 0x004fe200000010ff */
[C---:B------:R-:W-:Y:S01]  /*20f80*/  HMMA.16816.F32.BF16 R4, R100.reuse, R112, R4 ;  /* 0x000000706404723c */ /* 0x040fe20000041804 */
[----:B-1----:R-:W-:Y:S03]  /*20f90*/  F2FP.BF16.PACK_AB R138, R243, R238 ;  /* 0x000000eef38a723e */ /* 0x002fe600000010ff */
[----:B-----5:R-:W-:Y:S04]  /*20fa0*/  F2FP.BF16.PACK_AB R137, R245, R240 ;  /* 0x000000f0f589723e */ /* 0x020fe800000010ff */
[C---:B------:R-:W-:Y:S01]  /*20fb0*/  HMMA.16816.F32.BF16 R8, R100.reuse, R114, R8 ;  /* 0x000000726408723c */ /* 0x040fe20000041808 */
[----:B------:R-:W-:Y:S03]  /*20fc0*/  LDSM.16.MT88.4 R112, [R204+0x10800] ;  /* 0x01080000cc70783b */ /* 0x000fe60000004200 */
[----:B---3--:R-:W-:Y:S04]  /*20fd0*/  F2FP.BF16.PACK_AB R139, R133, R242 ;  /* 0x000000f2858b723e */ /* 0x008fe800000010ff */
[C---:B----4-:R-:W-:Y:S08]  /*20fe0*/  HMMA.16816.F32.BF16 R12, R100.reuse, R108, R12 ;  /* 0x0000006c640c723c */ /* 0x050ff0000004180c */
        /* <DEDUP_REMOVED lines=124> */
.L_x_7737:
        /* <DEDUP_REMOVED lines=11> */
.L_x_7765:
[----:B--23--:R-:W-:Y:S01]  /*21860*/  FADD.FTZ R233, R10, R233 ;  /* 0x000000e90ae97221 */ /* 0x00cfe20000010000 */
[----:B------:R-:W-:Y:S05]  /*21870*/  BRA.DIV ~URZ, `(.L_x_7748) ;  /* 0x000019327f007947 */ /* 0x000fea000b800000 */
[----:B------:R-:W2:Y:S04]  /*21880*/  SHFL.BFLY PT, R6, R231, 0x2, 0x1f ;  /* 0x0c401f00e7067f89 */ /* 0x000ea800000e0000 */
[----:B------:R-:W3:Y:S01]  /*21890*/  SHFL.BFLY PT, R2, R233, 0x1, 0x1f ;  /* 0x0c201f00e9027f89 */ /* 0x000ee200000e0000 */
[----:B--2---:R-:W-:Y:S02]  /*218a0*/  FADD.FTZ R11, R6, R231 ;  /* 0x000000e7060b7221 */ /* 0x004fe40000010000 */
[----:B---3--:R-:W-:-:S03]  /*218b0*/  FADD.FTZ R2, R233, R2 ;  /* 0x00000002e9027221 */ /* 0x008fc60000010000 */
[----:B------:R2:W3:Y:S04]  /*218c0*/  SHFL.BFLY PT, R10, R11, 0x1, 0x1f ;  /* 0x0c201f000b0a7f89 */ /* 0x0004e800000e0000 */
.L_x_7766:
        /* <DEDUP_REMOVED lines=275> */
.L_x_7750:
[----:B-1--4-:R-:W-:Y:S05]  /*22a00*/  BSYNC B0 ;  /* 0x0000000000007941 */ /* 0x012fea0003800000 */
.L_x_7749:
        /* <DEDUP_REMOVED lines=22> */
.L_x_7752:
[----:B------:R-:W-:Y:S05]  /*22b70*/  BSYNC B0 ;  /* 0x0000000000007941 */ /* 0x000fea0003800000 */
.L_x_7751:
        /* <DEDUP_REMOVED lines=12> */
.L_x_7754:
[----:B------:R-:W-:Y:S05]  /*22c40*/  BSYNC B0 ;  /* 0x0000000000007941 */ /* 0x000fea0003800000 */
.L_x_7753:
        /* <DEDUP_REMOVED lines=12> */
.L_x_7756:
[----:B------:R-:W-:Y:S05]  /*22d10*/  BSYNC B0 ;  /* 0x0000000000007941 */ /* 0x000fea0003800000 */
.L_x_7755:
        /* <DEDUP_REMOVED lines=12> */
.L_x_7758:
[----:B------:R-:W-:Y:S05]  /*22de0*/  BSYNC B0 ;  /* 0x0000000000007941 */ /* 0x000fea0003800000 */
.L_x_7757:
        /* <DEDUP_REMOVED lines=12> */
.L_x_7760:
[----:B------:R-:W-:Y:S05]  /*22eb0*/  BSYNC B0 ;  /* 0x0000000000007941 */ /* 0x000fea0003800000 */
.L_x_7759:
        /* <DEDUP_REMOVED lines=12> */
.L_x_7762:
[----:B------:R-:W-:Y:S05]  /*22f80*/  BSYNC B0 ;  /* 0x0000000000007941 */ /* 0x000fea0003800000 */
.L_x_7761:
        /* <DEDUP_REMOVED lines=12> */
.L_x_7764:
[----:B------:R-:W-:Y:S05]  /*23050*/  BSYNC B0 ;  /* 0x0000000000007941 */ /* 0x000fea0003800000 */
.L_x_7763:
[----:B------:R-:W-:Y:S01]  /*23060*/  IADD3 R10, R10, 0x38, RZ ;  /* 0x000000380a0a7810 */ /* 0x000fe20007ffe0ff */
[----:B------:R-:W-:-:S03]  /*23070*/  IMAD.MOV.U32 R215, RZ, RZ, 0x0 ;  /* 0x00000000ffd77424 */ /* 0x000fc600078e00ff */
[----:B------:R-:W-:-:S13]  /*23080*/  ISETP.GE.AND P0, PT, R10, R213, PT ;  /* 0x000000d50a00720c */ /* 0x000fda0003f06270 */
[----:B------:R-:W-:Y:S05]  /*23090*/  @P0 RET.REL.NODEC R214 `(_ZN5flash24flash_fwd_splitkv_kernelI23Flash_fwd_kernel_traitsILi192ELi64ELi64ELi4ELb0ELb0EN7cutlass10bfloat16_tE19Flash_kernel_traitsILi192ELi64ELi64ELi4ES3_EELb0ELb1ELb1ELb0ELb0ELb1ELb1ELb1EEEvNS_16Flash_fwd_paramsE) ;  /* 0xfffdcf60d6000950 */ /* 0x000fea0003c3ffff */
        /* <DEDUP_REMOVED lines=8> */
[----:B------:R-:W-:Y:S05]  /*23120*/  @P0 RET.REL.NODEC R214 `(_ZN5flash24flash_fwd_splitkv_kernelI23Flash_fwd_kernel_traitsILi192ELi64ELi64ELi4ELb0ELb0EN7cutlass10bfloat16_tE19Flash_kernel_traitsILi192ELi64ELi64ELi4ES3_EELb0ELb1ELb1ELb0ELb0ELb1ELb1ELb1EEEvNS_16Flash_fwd_paramsE) ;  /* 0xfffdced0d6000950 */ /* 0x000fea0003c3ffff */
[----:B------:R-:W-:Y:S01]  /*23130*/  MOV R215, 0x0 ;  /* 0x0000000000d77802 */ /* 0x000fe20000000f00 */
[----:B------:R-:W-:-:S02]  /*23140*/  ULDC.64 UR4, c[0x0][0x118] ;  /* 0x0000460000047ab9 */ /* 0x000fc40000000a00 */
[----:B------:R3:W-:Y:S01]  /*23150*/  ST.E.128 [R6.64+0xaa00], R16 ;  /* 0x00aa001006007985 */ /* 0x0007e2000c101d04 */
[----:B------:R-:W-:Y:S05]  /*23160*/  RET.REL.NODEC R214 `(_ZN5flash24flash_fwd_splitkv_kernelI23Flash_fwd_kernel_traitsILi192ELi64ELi64ELi4ELb0ELb0EN7cutlass10bfloat16_tE19Flash_kernel_traitsILi192ELi64ELi64ELi4ES3_EELb0ELb1ELb1ELb0ELb0ELb1ELb1ELb1EEEvNS_16Flash_fwd_paramsE) ;  /* 0xfffdce90d6007950 */ /* 0x000fea0003c3ffff */
.L_x_7747:
[----:B------:R-:W-:Y:S02]  /*23170*/  MOV R9, 0x2 ;  /* 0x0000000200097802 */ /* 0x000fe40000000f00 */
[----:B------:R-:W-:Y:S02]  /*23180*/  MOV R8, 0x231a0 ;  /* 0x000231a000087802 */ /* 0x000fe40000000f00 */
[----:B-1---5:R-:W-:Y:S05]  /*23190*/  CALL.REL.NOINC `($__internal_33_$__cuda_sm70_shflsync_bfly_p) ;  /* 0x000000f000007944 */ /* 0x022fea0003c00000 */
[----:B-12---:R-:W-:Y:S05]  /*231a0*/  BRA `(.L_x_7765) ;  /* 0xffffe6b000007947 */ /* 0x006fea000383ffff */
.L_x_7748:
[----:B------:R-:W-:Y:S02]  /*231b0*/  MOV R9, 0x1 ;  /* 0x0000000100097802 */ /* 0x000fe40000000f00 */
[----:B------:R-:W-:Y:S02]  /*231c0*/  MOV R8, 0x231e0 ;  /* 0x000231e000087802 */ /* 0x000fe40000000f00 */
[----:B-1---5:R-:W-:Y:S05]  /*231d0*/  CALL.REL.NOINC `($__internal_33_$__cuda_sm70_shflsync_bfly_p) ;  /* 0x000000b000007944 */ /* 0x022fea0003c00000 */
[----:B--2---:R-:W-:Y:S01]  /*231e0*/  FADD.FTZ R2, R233, R10 ;  /* 0x0000000ae9027221 */ /* 0x004fe20000010000 */
[----:B-1----:R-:W-:Y:S02]  /*231f0*/  MOV R233, R231 ;  /* 0x000000e700e97202 */ /* 0x002fe40000000f00 */
[----:B------:R-:W-:Y:S02]  /*23200*/  MOV R9, 0x2 ;  /* 0x0000000200097802 */ /* 0x000fe40000000f00 */
[----:B------:R-:W-:-:S02]  /*23210*/  MOV R8, 0x23230 ;  /* 0x0002323000087802 */ /* 0x000fc40000000f00 */
[----:B------:R-:W-:Y:S05]  /*23220*/  CALL.REL.NOINC `($__internal_33_$__cuda_sm70_shflsync_bfly_p) ;  /* 0x0000006000007944 */ /* 0x000fea0003c00000 */
[----:B--2---:R-:W-:Y:S01]  /*23230*/  FADD.FTZ R11, R231, R10 ;  /* 0x0000000ae70b7221 */ /* 0x004fe20000010000 */
[----:B-1----:R-:W-:-:S02]  /*23240*/  MOV R9, 0x1 ;  /* 0x0000000100097802 */ /* 0x002fc40000000f00 */
[----:B------:R-:W-:Y:S02]  /*23250*/  MOV R8, 0x23280 ;  /* 0x0002328000087802 */ /* 0x000fe40000000f00 */
[----:B------:R-:W-:Y:S02]  /*23260*/  MOV R233, R11 ;  /* 0x0000000b00e97202 */ /* 0x000fe40000000f00 */
[----:B------:R-:W-:Y:S05]  /*23270*/  CALL.REL.NOINC `($__internal_33_$__cuda_sm70_shflsync_bfly_p) ;  /* 0x0000001000007944 */ /* 0x000fea0003c00000 */
[----:B-12---:R-:W-:Y:S05]  /*23280*/  BRA `(.L_x_7766) ;  /* 0xffffe64000007947 */ /* 0x006fea000383ffff */
        .weak           $__internal_33_$__cuda_sm70_shflsync_bfly_p
        .type           $__internal_33_$__cuda_sm70_shflsync_bfly_p,@function
        .size           $__internal_33_$__cuda_sm70_shflsync_bfly_p,(.L_x_7821 - $__internal_33_$__cuda_sm70_shflsync_bfly_p)
$__internal_33_$__cuda_sm70_shflsync_bfly_p:
[----:B------:R-:W-:Y:S01]  /*23290*/  MOV R12, R8 ;  /* 0x00000008000c7202 */ /* 0x000fe20000000f00 */
[----:B------:R-:W-:Y:S04]  /*232a0*/  WARPSYNC R6 ;  /* 0x0000000600007348 */ /* 0x000fe80003800000 */
[----:B------:R-:W-:Y:S01]  /*232b0*/  MOV R13, 0x0 ;  /* 0x00000000000d7802 */ /* 0x000fe20000000f00 */
[----:B------:R1:W2:Y:S03]  /*232c0*/  SHFL.BFLY PT, R10, R233, R9, R7 ;  /* 0x0c000009e90a7389 */ /* 0x0002a600000e0007 */
[----:B------:R-:W-:Y:S05]  /*232d0*/  RET.REL.NODEC R12 `(_ZN5flash24flash_fwd_splitkv_kernelI23Flash_fwd_kernel_traitsILi192ELi64ELi64ELi4ELb0ELb0EN7cutlass10bfloat16_tE19Flash_kernel_traitsILi192ELi64ELi64ELi4ES3_EELb0ELb1ELb1ELb0ELb0ELb1ELb1ELb1EEEvNS_16Flash_fwd_paramsE) ;  /* 0xfffdcd200c007950 */ /* 0x000fea0003c3ffff */
.L_x_7767:
        /* <DEDUP_REMOVED lines=10> */
.L_x_7821:


//--------------------- .nv.shared._ZN5flash32flash_fwd_splitkv_combine_kernelI23Flash_fwd_kernel_traitsILi192ELi64ELi64ELi4ELb0ELb0EN7cutlass10bfloat16_tE19Flash_kernel_traitsILi192ELi64ELi64ELi4ES3_EELi8ELi7ELb0EEEvNS_16Flash_fwd_paramsE --------------------------
	.section	.nv.shared._ZN5flash32flash_fwd_splitkv_combine_kernelI23Flash_fwd_kernel_traitsILi192ELi64ELi64ELi4ELb0ELb0EN7cutlass10bfloat16_tE19Flash_kernel_traitsILi192ELi64ELi64ELi4ES3_EELi8ELi7ELb0EEEvNS_16Flash_fwd_paramsE,"aw",@nobits
	.sectionflags	@""
	.align	16
.nv.shared._ZN5flash32flash_fwd_splitkv_combine_kernelI23Flash_fwd_kernel_traitsILi192ELi64ELi64ELi4ELb0ELb0EN7cutlass10bfloat16_tE19Flash_kernel_traitsILi192ELi64ELi64ELi4ES3_EELi8ELi7ELb0EEEvNS_16Flash_fwd_paramsE:
	.zero		4608


//--------------------- .nv.global                --------------------------
	.section	.nv.global,"aw",@nobits
.nv.global:
	.type		_ZN72_INTERNAL_70f211c6_36_flash_fwd_split_hdim192_bf16_sm80_cu_60c5005d_29084cute1_E,@object
	.size		_ZN72_INTERNAL_70f211c6_36_flash_fwd_split_hdim192_bf16_sm80_cu_60c5005d_29084cute1_E,(_ZN72_INTERNAL_70f211c6_36_flash_fwd_split_hdim192_bf16_sm80_cu_60c5005d_29084cuda3std3__45__cpo6cbeginE - _ZN72_INTERNAL_70f211c6_36_flash_fwd_split_hdim192_bf16_sm80_cu_60c5005d_29084cute1_E)
_ZN72_INTERNAL_70f211c6_36_flash_fwd_split_hdim192_bf16_sm80_cu_60c5005d_29084cute1_E:
	.zero		1
	.type		_ZN72_INTERNAL_70f211c6_36_flash_fwd_split_hdim192_bf16_sm80_cu_60c5005d_29084cuda3std3__45__cpo6cbeginE,@object
	.size		_ZN72_INTERNAL_70f211c6_36_flash_fwd_split_hdim192_bf16_sm80_cu_60c5005d_29084cuda3std3__45__cpo6cbeginE,(_ZN72_INTERNAL_70f211c6_36_flash_fwd_split_hdim192_bf16_sm80_cu_60c5005d_29084cuda3std3__48in_placeE - _ZN72_INTERNAL_70f211c6_36_flash_fwd_split_hdim192_bf16_sm80_cu_60c5005d_29084cuda3std3__45__cpo6cbeginE)
_ZN72_INTERNAL_70f211c6_36_flash_fwd_split_hdim192_bf16_sm80_cu_60c5005d_29084cuda3std3__45__cpo6cbeginE:
	.zero		1
	.type		_ZN72_INTERNAL_70f211c6_36_flash_fwd_split_hdim192_bf16_sm80_cu_60c5005d_29084cuda3std3__48in_placeE,@object
	.size		_ZN72_INTERNAL_70f211c6_36_flash_fwd_split_hdim192_bf16_sm80_cu_60c5005d_29084cuda3std3__48in_placeE,(_ZN72_INTERNAL_70f211c6_36_flash_fwd_split_hdim192_bf16_sm80_cu_60c5005d_29084cuda3std6ranges3__45__cpo9iter_moveE - _ZN72_INTERNAL_70f211c6_36_flash_fwd_split_hdim192_bf16_sm80_cu_60c5005d_29084cuda3std3__48in_placeE)
_ZN72_INTERNAL_70f211c6_36_flash_fwd_split_hdim192_bf16_sm80_cu_60c5005d_29084cuda3std3__48in_placeE:
	.zero		1
	.type		_ZN72_INTERNAL_70f211c6_36_flash_fwd_split_hdim192_bf16_sm80_cu_60c5005d_29084cuda3std6ranges3__45__cpo9iter_moveE,@object
	.size		_ZN72_INTERNAL_70f211c6_36_flash_fwd_split_hdim192_bf16_sm80_cu_60c5005d_29084cuda3std6ranges3__45__cpo9iter_moveE,(_ZN72_INTERNAL_70f211c6_36_flash_fwd_split_hdim192_bf16_sm80_cu_60c5005d_29084cuda3std3__45__cpo5beginE - _ZN72_INTERNAL_70f211c6_36_flash_fwd_split_hdim192_bf16_sm80_cu_60c5005d_29084cuda3std6ranges3__45__cpo9iter_moveE)
_ZN72_INTERNAL_70f211c6_36_flash_fwd_split_hdim192_bf16_sm80_cu_60c5005d_29084cuda3std6ranges3__45__cpo9iter_moveE:
	.zero		1
	.type		_ZN72_INTERNAL_70f211c6_36_flash_fwd_split_hdim192_bf16_sm80_cu_60c5005d_29084cuda3std3__45__cpo5beginE,@object
	.size		_ZN72_INTERNAL_70f211c6_36_flash_fwd_split_hdim192_bf16_sm80_cu_60c5005d_29084cuda3std3__45__cpo5beginE,(_ZN72_INTERNAL_70f211c6_36_flash_fwd_split_hdim192_bf16_sm80_cu_60c5005d_29084cuda3std3__474_GLOBAL__N__70f211c6_36_flash_fwd_split_hdim192_bf16_sm80_cu_60c5005d_29086ignoreE - _ZN72_INTERNAL_70f211c6_36_flash_fwd_split_hdim192_bf16_sm80_cu_60c5005d_29084cuda3std3__45__cpo5beginE)
_ZN72_INTERNAL_70f211c6_36_flash_fwd_split_hdim192_bf16_sm80_cu_60c5005d_29084cuda3std3__45__cpo5beginE:
	.zero		1
	.type		_ZN72_INTERNAL_70f211c6_36_flash_fwd_split_hdim192_bf16_sm80_cu_60c5005d_29084cuda3std3__474_GLOBAL__N__70f211c6_36_flash_fwd_split_hdim192_bf16_sm80_cu_60c5005d_29086ignoreE,@object
	.size		_ZN72_INTERNAL_70f211c6_36_flash_fwd_split_hdim192_bf16_sm80_cu_60c5005d_29084cuda3std3__474_GLOBAL__N__70f211c6_36_flash_fwd_split_hdim192_bf16_sm80_cu_60c5005d_29086ignoreE,(_ZN72_INTERNAL_70f211c6_36_flash_fwd_split_hdim192_bf16_sm80_cu_60c5005d_29084cute7productE - _ZN72_INTERNAL_70f211c6_36_flash_fwd_split_hdim192_bf16_sm80_cu_60c5005d_29084cuda3std3__474_GLOBAL__N__70f211c6_36_flash_fwd_split_hdim192_bf16_sm80_cu_60c5005d_29086ignoreE)
_ZN72_INTERNAL_70f211c6_36_flash_fwd_split_hdim192_bf16_sm80_cu_60c5005d_29084cuda3std3__474_GLOBAL__N__70f211c6_36_flash_fwd_split_hdim192_bf16_sm80_cu_60c5005d_29086ignoreE:
	.zero		1
	.type		_ZN72_INTERNAL_70f211c6_36_flash_fwd_split_hdim192_bf16_sm80_cu_60c5005d_29084cute7productE,@object
	.size		_ZN72_INTERNAL_70f211c6_36_flash_fwd_split_hdim192_bf16_sm80_cu_60c5005d_29084cute7productE,(_ZN72_INTERNAL_70f211c6_36_flash_fwd_split_hdim192_bf16_sm80_cu_60c5005d_29084cuda3std3__45__cpo3endE - _ZN72_INTERNAL_70f211c6_36_flash_fwd_split_hdim192_bf16_sm80_cu_60c5005d_29084cute7productE)
_ZN72_INTERNAL_70f211c6_36_flash_fwd_split_hdim192_bf16_sm80_cu_60c5005d_29084cute7productE:
	.zero		1
	.type		_ZN72_INTERNAL_70f211c6_36_flash_fwd_split_hdim192_bf16_sm80_cu_60c5005d_29084cuda3std3__45__cpo3endE,@object
	.size		_ZN72_INTERNAL_70f211c6_36_flash_fwd_split_hdim192_bf16_sm80_cu_60c5005d_29084cuda3std3__45__cpo3endE,(_ZN72_INTERNAL_70f211c6_36_flash_fwd_split_hdim192_bf16_sm80_cu_60c5005d_29084cuda3std3__419piecewise_constructE - _ZN72_INTERNAL_70f211c6_36_flash_fwd_split_hdim192_bf16_sm80_cu_60c5005d_29084cuda3std3__45__cpo3endE)
_ZN72_INTERNAL_70f211c6_36_flash_fwd_split_hdim192_bf16_sm80_cu_60c5005d_29084cuda3std3__45__cpo3endE:
	.zero		1
	.type		_ZN72_INTERNAL_70f211c6_36_flash_fwd_split_hdim192_bf16_sm80_cu_60c5005d_29084cuda3std3__419piecewise_constructE,@object
	.size		_ZN72_INTERNAL_70f211c6_36_flash_fwd_split_hdim192_bf16_sm80_cu_60c5005d_29084cuda3std3__419piecewise_constructE,(_ZN72_INTERNAL_70f211c6_36_flash_fwd_split_hdim192_bf16_sm80_cu_60c5005d_29084cuda3std3__45__cpo4cendE - _ZN72_INTERNAL_70f211c6_36_flash_fwd_split_hdim192_bf16_sm80_cu_60c5005d_29084cuda3std3__419piecewise_constructE)
_ZN72_INTERNAL_70f211c6_36_flash_fwd_split_hdim192_bf16_sm80_cu_60c5005d_29084cuda3std3__419piecewise_constructE:
	.zero		1
	.type		_ZN72_INTERNAL_70f211c6_36_flash_fwd_split_hdim192_bf16_sm80_cu_60c5005d_29084cuda3std3__45__cpo4cendE,@object
	.size		_ZN72_INTERNAL_70f211c6_36_flash_fwd_split_hdim192_bf16_sm80_cu_60c5005d_29084cuda3std3__45__cpo4cendE,(_ZN72_INTERNAL_70f211c6_36_flash_fwd_split_hdim192_bf16_sm80_cu_60c5005d_29084cuda3std6ranges3__45__cpo4swapE - _ZN72_INTERNAL_70f211c6_36_flash_fwd_split_hdim192_bf16_sm80_cu_60c5005d_29084cuda3std3__45__cpo4cendE)
_ZN72_INTERNAL_70f211c6_36_flash_fwd_split_hdim192_bf16_sm80_cu_60c5005d_29084cuda3std3__45__cpo4cendE:
	.zero		1
	.type		_ZN72_INTERNAL_70f211c6_36_flash_fwd_split_hdim192_bf16_sm80_cu_60c5005d_29084cuda3std6ranges3__45__cpo4swapE,@object
	.size		_ZN72_INTERNAL_70f211c6_36_flash_fwd_split_hdim192_bf16_sm80_cu_60c5005d_29084cuda3std6ranges3__45__cpo4swapE,(.L_7 - _ZN72_INTERNAL_70f211c6_36_flash_fwd_split_hdim192_bf16_sm80_cu_60c5005d_29084cuda3std6ranges3__45__cpo4swapE)
_ZN72_INTERNAL_70f211c6_36_flash_fwd_split_hdim192_bf16_sm80_cu_60c5005d_29084cuda3std6ranges3__45__cpo4swapE:
	.zero		1
.L_7:


//--------------------- .nv.shared._ZN5flash32flash_fwd_splitkv_combine_kernelI23Flash_fwd_kernel_traitsILi192ELi64ELi64ELi4ELb0ELb0EN7cutlass10bfloat16_tE19Flash_kernel_traitsILi192ELi64ELi64ELi4ES3_EELi8ELi6ELb0EEEvNS_16Flash_fwd_paramsE --------------------------
	.section	.nv.shared._ZN5flash32flash_fwd_splitkv_combine_kernelI23Flash_fwd_kernel_traitsILi192ELi64ELi64ELi4ELb0ELb0EN7cutlass10bfloat16_tE19Flash_kernel_traitsILi192ELi64ELi64ELi4ES3_EELi8ELi6ELb0EEEvNS_16Flash_fwd_paramsE,"aw",@nobits
	.sectionflags	@""
	.align	16
.nv.shared._ZN5flash32flash_fwd_splitkv_combine_kernelI23Flash_fwd_kernel_traitsILi192ELi64ELi64ELi4ELb0ELb0EN7cutlass10bfloat16_tE19Flash_kernel_traitsILi192ELi64ELi64ELi4ES3_EELi8ELi6ELb0EEEvNS_16Flash_fwd_paramsE:
	.zero		2304


//--------------------- .nv.shared._ZN5flash32flash_fwd_splitkv_combine_kernelI23Flash_fwd_kernel_traitsILi192ELi64ELi64ELi4ELb0ELb0EN7cutlass10bfloat16_tE19Flash_kernel_traitsILi192ELi64ELi64ELi4ES3_EELi8ELi5ELb0EEEvNS_16Flash_fwd_paramsE --------------------------
	.section	.nv.shared._ZN5flash32flash_fwd_splitkv_combine_kernelI23Flash_fwd_kernel_traitsILi192ELi64ELi64ELi4ELb0ELb0EN7cutlass10bfloat16_tE19Flash_kernel_traitsILi192ELi64ELi64ELi4ES3_EELi8ELi5ELb0EEEvNS_16Flash_fwd_paramsE,"aw",@nobits
	.sectionflags	@""
	.align	16
.nv.shared._ZN5flash32flash_fwd_splitkv_combine_kernelI23Flash_fwd_kernel_traitsILi192ELi64ELi64ELi4ELb0ELb0EN7cutlass10bfloat16_tE19Flash_kernel_traitsILi192ELi64ELi64ELi4ES3_EELi8ELi5ELb0EEEvNS_16Flash_fwd_paramsE:
	.zero		1152


//--------------------- .nv.shared._ZN5flash32flash_fwd_splitkv_combine_kernelI23Flash_fwd_kernel_traitsILi192ELi64ELi64ELi4ELb0ELb0EN7cutlass10bfloat16_tE19Flash_kernel_traitsILi192ELi64ELi64ELi4ES3_EELi8ELi4ELb0EEEvNS_16Flash_fwd_paramsE --------------------------
	.section	.nv.shared._ZN5flash32flash_fwd_splitkv_combine_kernelI23Flash_fwd_kernel_traitsILi192ELi64ELi64ELi4ELb0ELb0EN7cutlass10bfloat16_tE19Flash_kernel_traitsILi192ELi64ELi64ELi4ES3_EELi8ELi4ELb0EEEvNS_16Flash_fwd_paramsE,"aw",@nobits
	.sectionflags	@""
	.align	16
.nv.shared._ZN5flash32flash_fwd_splitkv_combine_kernelI23Flash_fwd_kernel_traitsILi192ELi64ELi64ELi4ELb0ELb0EN7cutlass10bfloat16_tE19Flash_kernel_traitsILi192ELi64ELi64ELi4ES3_EELi8ELi4ELb0EEEvNS_16Flash_fwd_paramsE:
	.zero		576


//--------------------- .nv.shared._ZN5flash32flash_fwd_splitkv_combine_kernelI23Flash_fwd_kernel_traitsILi192ELi64ELi64ELi4ELb0ELb0EN7cutlass10bfloat16_tE19Flash_kernel_traitsILi192ELi64ELi64ELi4ES3_EELi8ELi3ELb0EEEvNS_16Flash_fwd_paramsE --------------------------
	.section	.nv.shared._ZN5flash32flash_fwd_splitkv_combine_kernelI23Flash_fwd_kernel_traitsILi192ELi64ELi64ELi4ELb0ELb0EN7cutlass10bfloat16_tE19Flash_kernel_traitsILi192ELi64ELi64ELi4ES3_EELi8ELi3ELb0EEEvNS_16Flash_fwd_paramsE,"aw",@nobits
	.sectionflags	@""
	.align	16
.nv.shared._ZN5flash32flash_fwd_splitkv_combine_kernelI23Flash_fwd_kernel_traitsILi192ELi64ELi64ELi4ELb0ELb0EN7cutlass10bfloat16_tE19Flash_kernel_traitsILi192ELi64ELi64ELi4ES3_EELi8ELi3ELb0EEEvNS_16Flash_fwd_paramsE:
	.zero		288


//--------------------- .nv.shared._ZN5flash32flash_fwd_splitkv_combine_kernelI23Flash_fwd_kernel_traitsILi192ELi64ELi64ELi4ELb0ELb0EN7cutlass10bfloat16_tE19Flash_kernel_traitsILi192ELi64ELi64ELi4ES3_EELi8ELi2ELb0EEEvNS_16Flash_fwd_paramsE --------------------------
	.section	.nv.shared._ZN5flash32flash_fwd_splitkv_combine_kernelI23Flash_fwd_kernel_traitsILi192ELi64ELi64ELi4ELb0ELb0EN7cutlass10bfloat16_tE19Flash_kernel_traitsILi192ELi64ELi64ELi4ES3_EELi8ELi2ELb0EEEvNS_16Flash_fwd_paramsE,"aw",@nobits
	.sectionflags	@""
	.align	16
.nv.shared._ZN5flash32flash_fwd_splitkv_combine_kernelI23Flash_fwd_kernel_traitsILi192ELi64ELi64ELi4ELb0ELb0EN7cutlass10bfloat16_tE19Flash_kernel_traitsILi192ELi64ELi64ELi4ES3_EELi8ELi2ELb0EEEvNS_16Flash_fwd_paramsE:
	.zero		144


//--------------------- .nv.shared._ZN5flash32flash_fwd_splitkv_combine_kernelI23Flash_fwd_kernel_traitsILi192ELi64ELi64ELi4ELb0ELb0EN7cutlass10bfloat16_tE19Flash_kernel_traitsILi192ELi64ELi64ELi4ES3_EELi8ELi1ELb0EEEvNS_16Flash_fwd_paramsE --------------------------
	.section	.nv.shared._ZN5flash32flash_fwd_splitkv_combine_kernelI23Flash_fwd_kernel_traitsILi192ELi64ELi64ELi4ELb0ELb0EN7cutlass10bfloat16_tE19Flash_kernel_traitsILi192ELi64ELi64ELi4ES3_EELi8ELi1ELb0EEEvNS_16Flash_fwd_paramsE,"aw",@nobits
	.sectionflags	@""
	.align	16
.nv.shared._ZN5flash32flash_fwd_splitkv_combine_kernelI23Flash_fwd_kernel_traitsILi192ELi64ELi64ELi4ELb0ELb0EN7cutlass10bfloat16_tE19Flash_kernel_traitsILi192ELi64ELi64ELi4ES3_EELi8ELi1ELb0EEEvNS_16Flash_fwd_paramsE:
	.zero		80


//--------------------- .nv.shared._ZN5flash32flash_fwd_splitkv_combine_kernelI23Flash_fwd_kernel_traitsILi192ELi64ELi64ELi4ELb0ELb0EN7cutlass10bfloat16_tE19Flash_kernel_traitsILi192ELi64ELi64ELi4ES3_EELi8ELi7ELb1EEEvNS_16Flash_fwd_paramsE --------------------------
	.section	.nv.shared._ZN5flash32flash_fwd_splitkv_combine_kernelI23Flash_fwd_kernel_traitsILi192ELi64ELi64ELi4ELb0ELb0EN7cutlass10bfloat16_tE19Flash_kernel_traitsILi192ELi64ELi64ELi4ES3_EELi8ELi7ELb1EEEvNS_16Flash_fwd_paramsE,"aw",@nobits
	.sectionflags	@""
	.align	16
.nv.shared._ZN5flash32flash_fwd_splitkv_combine_kernelI23Flash_fwd_kernel_traitsILi192ELi64ELi64ELi4ELb0ELb0EN7cutlass10bfloat16_tE19Flash_kernel_traitsILi192ELi64ELi64ELi4ES3_EELi8ELi7ELb1EEEvNS_16Flash_fwd_paramsE:
	.zero		4608


//--------------------- .nv.shared._ZN5flash32flash_fwd_splitkv_combine_kernelI23Flash_fwd_kernel_traitsILi192ELi64ELi64ELi4ELb0ELb0EN7cutlass10bfloat16_tE19Flash_kernel_traitsILi192ELi64ELi64ELi4ES3_EELi8ELi6ELb1EEEvNS_16Flash_fwd_paramsE --------------------------
	.section	.nv.shared._ZN5flash32flash_fwd_splitkv_combine_kernelI23Flash_fwd_kernel_traitsILi192ELi64ELi64ELi4ELb0ELb0EN7cutlass10bfloat16_tE19Flash_kernel_traitsILi192ELi64ELi64ELi4ES3_EELi8ELi6ELb1EEEvNS_16Flash_fwd_paramsE,"aw",@nobits
	.sectionflags	@""
	.align	16
.nv.shared._ZN5flash32flash_fwd_splitkv_combine_kernelI23Flash_fwd_kernel_traitsILi192ELi64ELi64ELi4ELb0ELb0EN7cutlass10bfloat16_tE19Flash_kernel_traitsILi192ELi64ELi64ELi4ES3_EELi8ELi6ELb1EEEvNS_16Flash_fwd_paramsE:
	.zero		2304


//--------------------- .nv.shared._ZN5flash32flash_fwd_splitkv_combine_kernelI23Flash_fwd_kernel_traitsILi192ELi64ELi64ELi4ELb0ELb0EN7cutlass10bfloat16_tE19Flash_kernel_traitsILi192ELi64ELi64ELi4ES3_EELi8ELi5ELb1EEEvNS_16Flash_fwd_paramsE --------------------------
	.section	.nv.shared._ZN5flash32flash_fwd_splitkv_combine_kernelI23Flash_fwd_kernel_traitsILi192ELi64ELi64ELi4ELb0ELb0EN7cutlass10bfloat16_tE19Flash_kernel_traitsILi192ELi64ELi64ELi4ES3_EELi8ELi5ELb1EEEvNS_16Flash_fwd_paramsE,"aw",@nobits
	.sectionflags	@""
	.align	16
.nv.shared._ZN5flash32flash_fwd_splitkv_combine_kernelI23Flash_fwd_kernel_traitsILi192ELi64ELi64ELi4ELb0ELb0EN7cutlass10bfloat16_tE19Flash_kernel_traitsILi192ELi64ELi64ELi4ES3_EELi8ELi5ELb1EEEvNS_16Flash_fwd_paramsE:
	.zero		1152


//--------------------- .nv.shared._ZN5flash32flash_fwd_splitkv_combine_kernelI23Flash_fwd_kernel_traitsILi192ELi64ELi64ELi4ELb0ELb0EN7cutlass10bfloat16_tE19Flash_kernel_traitsILi192ELi64ELi64ELi4ES3_EELi8ELi4ELb1EEEvNS_16Flash_fwd_paramsE --------------------------
	.section	.nv.shared._ZN5flash32flash_fwd_splitkv_combine_kernelI23Flash_fwd_kernel_traitsILi192ELi64ELi64ELi4ELb0ELb0EN7cutlass10bfloat16_tE19Flash_kernel_traitsILi192ELi64ELi64ELi4ES3_EELi8ELi4ELb1EEEvNS_16Flash_fwd_paramsE,"aw",@nobits
	.sectionflags	@""
	.align	16
.nv.shared._ZN5flash32flash_fwd_splitkv_combine_kernelI23Flash_fwd_kernel_traitsILi192ELi64ELi64ELi4ELb0ELb0EN7cutlass10bfloat16_tE19Flash_kernel_traitsILi192ELi64ELi64ELi4ES3_EELi8ELi4ELb1EEEvNS_16Flash_fwd_paramsE:
	.zero		576


//--------------------- .nv.shared._ZN5flash32flash_fwd_splitkv_combine_kernelI23Flash_fwd_kernel_traitsILi192ELi64ELi64ELi4ELb0ELb0EN7cutlass10bfloat16_tE19Flash_kernel_traitsILi192ELi64ELi64ELi4ES3_EELi8ELi3ELb1EEEvNS_16Flash_fwd_paramsE --------------------------
	.section	.nv.shared._ZN5flash32flash_fwd_splitkv_combine_kernelI23Flash_fwd_kernel_traitsILi192ELi64ELi64ELi4ELb0ELb0EN7cutlass10bfloat16_tE19Flash_kernel_traitsILi192ELi64ELi64ELi4ES3_EELi8ELi3ELb1EEEvNS_16Flash_fwd_paramsE,"aw",@nobits
	.sectionflags	@""
	.align	16
.nv.shared._ZN5flash32flash_fwd_splitkv_combine_kernelI23Flash_fwd_kernel_traitsILi192ELi64ELi64ELi4ELb0ELb0EN7cutlass10bfloat16_tE19Flash_kernel_traitsILi192ELi64ELi64ELi4ES3_EELi8ELi3ELb1EEEvNS_16Flash_fwd_paramsE:
	.zero		288


//--------------------- .nv.shared._ZN5flash32flash_fwd_splitkv_combine_kernelI23Flash_fwd_kernel_traitsILi192ELi64ELi64ELi4ELb0ELb0EN7cutlass10bfloat16_tE19Flash_kernel_traitsILi192ELi64ELi64ELi4ES3_EELi8ELi2ELb1EEEvNS_16Flash_fwd_paramsE --------------------------
	.section	.nv.shared._ZN5flash32flash_fwd_splitkv_combine_kernelI23Flash_fwd_kernel_traitsILi192ELi64ELi64ELi4ELb0ELb0EN7cutlass10bfloat16_tE19Flash_kernel_traitsILi192ELi64ELi64ELi4ES3_EELi8ELi2ELb1EEEvNS_16Flash_fwd_paramsE,"aw",@nobits
	.sectionflags	@""
	.align	16
.nv.shared._ZN5flash32flash_fwd_splitkv_combine_kernelI23Flash_fwd_kernel_traitsILi192ELi64ELi64ELi4ELb0ELb0EN7cutlass10bfloat16_tE19Flash_kernel_traitsILi192ELi64ELi64ELi4ES3_EELi8ELi2ELb1EEEvNS_16Flash_fwd_paramsE:
	.zero		144


//--------------------- .nv.shared._ZN5flash32flash_fwd_splitkv_combine_kernelI23Flash_fwd_kernel_traitsILi192ELi64ELi64ELi4ELb0ELb0EN7cutlass10bfloat16_tE19Flash_kernel_traitsILi192ELi64ELi64ELi4ES3_EELi8ELi1ELb1EEEvNS_16Flash_fwd_paramsE --------------------------
	.section	.nv.shared._ZN5flash32flash_fwd_splitkv_combine_kernelI23Flash_fwd_kernel_traitsILi192ELi64ELi64ELi4ELb0ELb0EN7cutlass10bfloat16_tE19Flash_kernel_traitsILi192ELi64ELi64ELi4ES3_EELi8ELi1ELb1EEEvNS_16Flash_fwd_paramsE,"aw",@nobits
	.sectionflags	@""
	.align	16
.nv.shared._ZN5flash32flash_fwd_splitkv_combine_kernelI23Flash_fwd_kernel_traitsILi192ELi64ELi64ELi4ELb0ELb0EN7cutlass10bfloat16_tE19Flash_kernel_traitsILi192ELi64ELi64ELi4ES3_EELi8ELi1ELb1EEEvNS_16Flash_fwd_paramsE:
	.zero		80


//--------------------- .nv.shared._ZN5flash24flash_fwd_splitkv_kernelI23Flash_fwd_kernel_traitsILi192ELi64ELi64ELi4ELb0ELb0EN7cutlass10bfloat16_tE19Flash_kernel_traitsILi192ELi64ELi64ELi4ES3_EELb0ELb0ELb0ELb0ELb0ELb0ELb0ELb0EEEvNS_16Flash_fwd_paramsE --------------------------
	.section	.nv.shared._ZN5flash24flash_fwd_splitkv_kernelI23Flash_fwd_kernel_traitsILi192ELi64ELi64ELi4ELb0ELb0EN7cutlass10bfloat16_tE19Flash_kernel_traitsILi192ELi64ELi64ELi4ES3_EELb0ELb0ELb0ELb0ELb0ELb0ELb0ELb0EEEvNS_16Flash_fwd_paramsE,"aw",@nobits
	.sectionflags	@""
	.align	16


//--------------------- .nv.shared._ZN5flash24flash_fwd_splitkv_kernelI23Flash_fwd_kernel_traitsILi192ELi64ELi64ELi4ELb0ELb0EN7cutlass10bfloat16_tE19Flash_kernel_traitsILi192ELi64ELi64ELi4ES3_EELb0ELb0ELb0ELb0ELb0ELb1ELb0ELb0EEEvNS_16Flash_fwd_paramsE --------------------------
	.section	.nv.shared._ZN5flash24flash_fwd_splitkv_kernelI23Flash_fwd_kernel_traitsILi192ELi64ELi64ELi4ELb0ELb0EN7cutlass10bfloat16_tE19Flash_kernel_traitsILi192ELi64ELi64ELi4ES3_EELb0ELb0ELb0ELb0ELb0ELb1ELb0ELb0EEEvNS_16Flash_fwd_paramsE,"aw",@nobits
	.sectionflags	@""
	.align	16


//--------------------- .nv.shared._ZN5flash24flash_fwd_splitkv_kernelI23Flash_fwd_kernel_traitsILi192ELi64ELi64ELi4ELb0ELb0EN7cutlass10bfloat16_tE19Flash_kernel_traitsILi192ELi64ELi64ELi4ES3_EELb0ELb0ELb0ELb0ELb0ELb0ELb0ELb1EEEvNS_16Flash_fwd_paramsE --------------------------
	.section	.nv.shared._ZN5flash24flash_fwd_splitkv_kernelI23Flash_fwd_kernel_traitsILi192ELi64ELi64ELi4ELb0ELb0EN7cutlass10bfloat16_tE19Flash_kernel_traitsILi192ELi64ELi64ELi4ES3_EELb0ELb0ELb0ELb0ELb0ELb0ELb0ELb1EEEvNS_16Flash_fwd_paramsE,"aw",@nobits
	.sectionflags	@""
	.align	16


//--------------------- .nv.shared._ZN5flash24flash_fwd_splitkv_kernelI23Flash_fwd_kernel_traitsILi192ELi64ELi64ELi4ELb0ELb0EN7cutlass10bfloat16_tE19Flash_kernel_traitsILi192ELi64ELi64ELi4ES3_EELb0ELb0ELb0ELb0ELb0ELb1ELb0ELb1EEEvNS_16Flash_fwd_paramsE --------------------------
	.section	.nv.shared._ZN5flash24flash_fwd_splitkv_kernelI23Flash_fwd_kernel_traitsILi192ELi64ELi64ELi4ELb0ELb0EN7cutlass10bfloat16_tE19Flash_kernel_traitsILi192ELi64ELi64ELi4ES3_EELb0ELb0ELb0ELb0ELb0ELb1ELb0ELb1EEEvNS_16Flash_fwd_paramsE,"aw",@nobits
	.sectionflags	@""
	.align	16


//--------------------- .nv.shared._ZN5flash24flash_fwd_splitkv_kernelI23Flash_fwd_kernel_traitsILi192ELi64ELi64ELi4ELb0ELb0EN7cutlass10bfloat16_tE19Flash_kernel_traitsILi192ELi64ELi64ELi4ES3_EELb0ELb0ELb0ELb0ELb0ELb0ELb1ELb0EEEvNS_16Flash_fwd_paramsE --------------------------
	.section	.nv.shared._ZN5flash24flash_fwd_splitkv_kernelI23Flash_fwd_kernel_traitsILi192ELi64ELi64ELi4ELb0ELb0EN7cutlass10bfloat16_tE19Flash_kernel_traitsILi192ELi64ELi64ELi4ES3_EELb0ELb0ELb0ELb0ELb0ELb0ELb1ELb0EEEvNS_16Flash_fwd_paramsE,"aw",@nobits
	.sectionflags	@""
	.align	16


//--------------------- .nv.shared._ZN5flash24flash_fwd_splitkv_kernelI23Flash_fwd_kernel_traitsILi192ELi64ELi64ELi4ELb0ELb0EN7cutlass10bfloat16_tE19Flash_kernel_traitsILi192ELi64ELi64ELi4ES3_EELb0ELb0ELb0ELb0ELb0ELb1ELb1ELb0EEEvNS_16Flash_fwd_paramsE --------------------------
	.section	.nv.shared._ZN5flash24flash_fwd_splitkv_kernelI23Flash_fwd_kernel_traitsILi192ELi64ELi64ELi4ELb0ELb0EN7cutlass10bfloat16_tE19Flash_kernel_traitsILi192ELi64ELi64ELi4ES3_EELb0ELb0ELb0ELb0ELb0ELb1ELb1ELb0EEEvNS_16Flash_fwd_paramsE,"aw",@nobits
	.sectionflags	@""
	.align	16


//--------------------- .nv.shared._ZN5flash24flash_fwd_splitkv_kernelI23Flash_fwd_kernel_traitsILi192ELi64ELi64ELi4ELb0ELb0EN7cutlass10bfloat16_tE19Flash_kernel_traitsILi192ELi64ELi64ELi4ES3_EELb0ELb0ELb0ELb0ELb0ELb0ELb1ELb1EEEvNS_16Flash_fwd_paramsE --------------------------
	.section	.nv.shared._ZN5flash24flash_fwd_splitkv_kernelI23Flash_fwd_kernel_traitsILi192ELi64ELi64ELi4ELb0ELb0EN7cutlass10bfloat16_tE19Flash_kernel_traitsILi192ELi64ELi64ELi4ES3_EELb0ELb0ELb0ELb0ELb0ELb0ELb1ELb1EEEvNS_16Flash_fwd_paramsE,"aw",@nobits
	.sectionflags	@""
	.align	16


//--------------------- .nv.shared._ZN5flash24flash_fwd_splitkv_kernelI23Flash_fwd_kernel_traitsILi192ELi64ELi64ELi4ELb0ELb0EN7cutlass10bfloat16_tE19Flash_kernel_traitsILi192ELi64ELi64ELi4ES3_EELb0ELb0ELb0ELb0ELb0ELb1ELb1ELb1EEEvNS_16Flash_fwd_paramsE --------------------------
	.section	.nv.shared._ZN5flash24flash_fwd_splitkv_kernelI23Flash_fwd_kernel_traitsILi192ELi64ELi64ELi4ELb0ELb0EN7cutlass10bfloat16_tE19Flash_kernel_traitsILi192ELi64ELi64ELi4ES3_EELb0ELb0ELb0ELb0ELb0ELb1ELb1ELb1EEEvNS_16Flash_fwd_paramsE,"aw",@nobits
	.sectionflags	@""
	.align	16


//--------------------- .nv.shared._ZN5flash24flash_fwd_splitkv_kernelI23Flash_fwd_kernel_traitsILi192ELi64ELi64ELi4ELb0ELb0EN7cutlass10bfloat16_tE19Flash_kernel_traitsILi192ELi64ELi64ELi4ES3_EELb0ELb1ELb0ELb0ELb0ELb0ELb0ELb0EEEvNS_16Flash_fwd_paramsE --------------------------
	.section	.nv.shared._ZN5flash24flash_fwd_splitkv_kernelI23Flash_fwd_kernel_traitsILi192ELi64ELi64ELi4ELb0ELb0EN7cutlass10bfloat16_tE19Flash_kernel_traitsILi192ELi64ELi64ELi4ES3_EELb0ELb1ELb0ELb0ELb0ELb0ELb0ELb0EEEvNS_16Flash_fwd_paramsE,"aw",@nobits
	.sectionflags	@""
	.align	16


//--------------------- .nv.shared._ZN5flash24flash_fwd_splitkv_kernelI23Flash_fwd_kernel_traitsILi192ELi64ELi64ELi4ELb0ELb0EN7cutlass10bfloat16_tE19Flash_kernel_traitsILi192ELi64ELi64ELi4ES3_EELb0ELb1ELb0ELb0ELb0ELb1ELb0ELb0EEEvNS_16Flash_fwd_paramsE --------------------------
	.section	.nv.shared._ZN5flash24flash_fwd_splitkv_kernelI23Flash_fwd_kernel_traitsILi192ELi64ELi64ELi4ELb0ELb0EN7cutlass10bfloat16_tE19Flash_kernel_traitsILi192ELi64ELi64ELi4ES3_EELb0ELb1ELb0ELb0ELb0ELb1ELb0ELb0EEEvNS_16Flash_fwd_paramsE,"aw",@nobits
	.sectionflags	@""
	.align	16


//--------------------- .nv.shared._ZN5flash24flash_fwd_splitkv_kernelI23Flash_fwd_kernel_traitsILi192ELi64ELi64ELi4ELb0ELb0EN7cutlass10bfloat16_tE19Flash_kernel_traitsILi192ELi64ELi64ELi4ES3_EELb0ELb1ELb0ELb0ELb0ELb0ELb0ELb1EEEvNS_16Flash_fwd_paramsE --------------------------
	.section	.nv.shared._ZN5flash24flash_fwd_splitkv_kernelI23Flash_fwd_kernel_traitsILi192ELi64ELi64ELi4ELb0ELb0EN7cutlass10bfloat16_tE19Flash_kernel_traitsILi192ELi64ELi64ELi4ES3_EELb0ELb1ELb0ELb0ELb0ELb0ELb0ELb1EEEvNS_16Flash_fwd_paramsE,"aw",@nobits
	.sectionflags	@""
	.align	16


//--------------------- .nv.shared._ZN5flash24flash_fwd_splitkv_kernelI23Flash_fwd_kernel_traitsILi192ELi64ELi64ELi4ELb0ELb0EN7cutlass10bfloat16_tE19Flash_kernel_traitsILi192ELi64ELi64ELi4ES3_EELb0ELb1ELb0ELb0ELb0ELb1ELb0ELb1EEEvNS_16Flash_fwd_paramsE --------------------------
	.section	.nv.shared._ZN5flash24flash_fwd_splitkv_kernelI23Flash_fwd_kernel_traitsILi192ELi64ELi64ELi4ELb0ELb0EN7cutlass10bfloat16_tE19Flash_kernel_traitsILi192ELi64ELi64ELi4ES3_EELb0ELb1ELb0ELb0ELb0ELb1ELb0ELb1EEEvNS_16Flash_fwd_paramsE,"aw",@nobits
	.sectionflags	@""
	.align	16


//--------------------- .nv.shared._ZN5flash24flash_fwd_splitkv_kernelI23Flash_fwd_kernel_traitsILi192ELi64ELi64ELi4ELb0ELb0EN7cutlass10bfloat16_tE19Flash_kernel_traitsILi192ELi64ELi64ELi4ES3_EELb0ELb1ELb0ELb0ELb0ELb0ELb1ELb0EEEvNS_16Flash_fwd_paramsE --------------------------
	.section	.nv.shared._ZN5flash24flash_fwd_splitkv_kernelI23Flash_fwd_kernel_traitsILi192ELi64ELi64ELi4ELb0ELb0EN7cutlass10bfloat16_tE19Flash_kernel_traitsILi192ELi64ELi64ELi4ES3_EELb0ELb1ELb0ELb0ELb0ELb0ELb1ELb0EEEvNS_16Flash_fwd_paramsE,"aw",@nobits
	.sectionflags	@""
	.align	16


//--------------------- .nv.shared._ZN5flash24flash_fwd_splitkv_kernelI23Flash_fwd_kernel_traitsILi192ELi64ELi64ELi4ELb0ELb0EN7cutlass10bfloat16_tE19Flash_kernel_traitsILi192ELi64ELi64ELi4ES3_EELb0ELb1ELb0ELb0ELb0ELb1ELb1ELb0EEEvNS_16Flash_fwd_paramsE --------------------------
	.section	.nv.shared._ZN5flash24flash_fwd_splitkv_kernelI23Flash_fwd_kernel_traitsILi192ELi64ELi64ELi4ELb0ELb0EN7cutlass10bfloat16_tE19Flash_kernel_traitsILi192ELi64ELi64ELi4ES3_EELb0ELb1ELb0ELb0ELb0ELb1ELb1ELb0EEEvNS_16Flash_fwd_paramsE,"aw",@nobits
	.sectionflags	@""
	.align	16


//--------------------- .nv.shared._ZN5flash24flash_fwd_splitkv_kernelI23Flash_fwd_kernel_traitsILi192ELi64ELi64ELi4ELb0ELb0EN7cutlass10bfloat16_tE19Flash_kernel_traitsILi192ELi64ELi64ELi4ES3_EELb0ELb1ELb0ELb0ELb0ELb0ELb1ELb1EEEvNS_16Flash_fwd_paramsE --------------------------
	.section	.nv.shared._ZN5flash24flash_fwd_splitkv_kernelI23Flash_fwd_kernel_traitsILi192ELi64ELi64ELi4ELb0ELb0EN7cutlass10bfloat16_tE19Flash_kernel_traitsILi192ELi64ELi64ELi4ES3_EELb0ELb1ELb0ELb0ELb0ELb0ELb1ELb1EEEvNS_16Flash_fwd_paramsE,"aw",@nobits
	.sectionflags	@""
	.align	16


//--------------------- .nv.shared._ZN5flash24flash_fwd_splitkv_kernelI23Flash_fwd_kernel_traitsILi192ELi64ELi64ELi4ELb0ELb0EN7cutlass10bfloat16_tE19Flash_kernel_traitsILi192ELi64ELi64ELi4ES3_EELb0ELb1ELb0ELb0ELb0ELb1ELb1ELb1EEEvNS_16Flash_fwd_paramsE --------------------------
	.section	.nv.shared._ZN5flash24flash_fwd_splitkv_kernelI23Flash_fwd_kernel_traitsILi192ELi64ELi64ELi4ELb0ELb0EN7cutlass10bfloat16_tE19Flash_kernel_traitsILi192ELi64ELi64ELi4ES3_EELb0ELb1ELb0ELb0ELb0ELb1ELb1ELb1EEEvNS_16Flash_fwd_paramsE,"aw",@nobits
	.sectionflags	@""
	.align	16


//--------------------- .nv.shared._ZN5flash24flash_fwd_splitkv_kernelI23Flash_fwd_kernel_traitsILi192ELi64ELi64ELi4ELb0ELb0EN7cutlass10bfloat16_tE19Flash_kernel_traitsILi192ELi64ELi64ELi4ES3_EELb0ELb0ELb0ELb0ELb1ELb0ELb0ELb0EEEvNS_16Flash_fwd_paramsE --------------------------
	.section	.nv.shared._ZN5flash24flash_fwd_splitkv_kernelI23Flash_fwd_kernel_traitsILi192ELi64ELi64ELi4ELb0ELb0EN7cutlass10bfloat16_tE19Flash_kernel_traitsILi192ELi64ELi64ELi4ES3_EELb0ELb0ELb0ELb0ELb1ELb0ELb0ELb0EEEvNS_16Flash_fwd_paramsE,"aw",@nobits
	.sectionflags	@""
	.align	16


//--------------------- .nv.shared._ZN5flash24flash_fwd_splitkv_kernelI23Flash_fwd_kernel_traitsILi192ELi64ELi64ELi4ELb0ELb0EN7cutlass10bfloat16_tE19Flash_kernel_traitsILi192ELi64ELi64ELi4ES3_EELb0ELb0ELb0ELb0ELb1ELb1ELb0ELb0EEEvNS_16Flash_fwd_paramsE --------------------------
	.section	.nv.shared._ZN5flash24flash_fwd_splitkv_kernelI23Flash_fwd_kernel_traitsILi192ELi64ELi64ELi4ELb0ELb0EN7cutlass10bfloat16_tE19Flash_kernel_traitsILi192ELi64ELi64ELi4ES3_EELb0ELb0ELb0ELb0ELb1ELb1ELb0ELb0EEEvNS_16Flash_fwd_paramsE,"aw",@nobits
	.sectionflags	@""
	.align	16


//--------------------- .nv.shared._ZN5flash24flash_fwd_splitkv_kernelI23Flash_fwd_kernel_traitsILi192ELi64ELi64ELi4ELb0ELb0EN7cutlass10bfloat16_tE19Flash_kernel_traitsILi192ELi64ELi64ELi4ES3_EELb0ELb0ELb1ELb0ELb0ELb0ELb0ELb0EEEvNS_16Flash_fwd_paramsE --------------------------
	.section	.nv.shared._ZN5flash24flash_fwd_splitkv_kernelI23Flash_fwd_kernel_traitsILi192ELi64ELi64ELi4ELb0ELb0EN7cutlass10bfloat16_tE19Flash_kernel_traitsILi192ELi64ELi64ELi4ES3_EELb0ELb0ELb1ELb0ELb0ELb0ELb0ELb0EEEvNS_16Flash_fwd_paramsE,"aw",@nobits
	.sectionflags	@""
	.align	16


//--------------------- .nv.shared._ZN5flash24flash_fwd_splitkv_kernelI23Flash_fwd_kernel_traitsILi192ELi64ELi64ELi4ELb0ELb0EN7cutlass10bfloat16_tE19Flash_kernel_traitsILi192ELi64ELi64ELi4ES3_EELb0ELb0ELb1ELb0ELb0ELb1ELb0ELb0EEEvNS_16Flash_fwd_paramsE --------------------------
	.section	.nv.shared._ZN5flash24flash_fwd_splitkv_kernelI23Flash_fwd_kernel_traitsILi192ELi64ELi64ELi4ELb0ELb0EN7cutlass10bfloat16_tE19Flash_kernel_traitsILi192ELi64ELi64ELi4ES3_EELb0ELb0ELb1ELb0ELb0ELb1ELb0ELb0EEEvNS_16Flash_fwd_paramsE,"aw",@nobits
	.sectionflags	@""
	.align	16


//--------------------- .nv.shared._ZN5flash24flash_fwd_splitkv_kernelI23Flash_fwd_kernel_traitsILi192ELi64ELi64ELi4ELb0ELb0EN7cutlass10bfloat16_tE19Flash_kernel_traitsILi192ELi64ELi64ELi4ES3_EELb0ELb0ELb0ELb0ELb1ELb0ELb0ELb1EEEvNS_16Flash_fwd_paramsE --------------------------
	.section	.nv.shared._ZN5flash24flash_fwd_splitkv_kernelI23Flash_fwd_kernel_traitsILi192ELi64ELi64ELi4ELb0ELb0EN7cutlass10bfloat16_tE19Flash_kernel_traitsILi192ELi64ELi64ELi4ES3_EELb0ELb0ELb0ELb0ELb1ELb0ELb0ELb1EEEvNS_16Flash_fwd_paramsE,"aw",@nobits
	.sectionflags	@""
	.align	16


//--------------------- .nv.shared._ZN5flash24flash_fwd_splitkv_kernelI23Flash_fwd_kernel_traitsILi192ELi64ELi64ELi4ELb0ELb0EN7cutlass10bfloat16_tE19Flash_kernel_traitsILi192ELi64ELi64ELi4ES3_EELb0ELb0ELb0ELb0ELb1ELb1ELb0ELb1EEEvNS_16Flash_fwd_paramsE --------------------------
	.section	.nv.shared._ZN5flash24flash_fwd_splitkv_kernelI23Flash_fwd_kernel_traitsILi192ELi64ELi64ELi4ELb0ELb0EN7cutlass10bfloat16_tE19Flash_kernel_traitsILi192ELi64ELi64ELi4ES3_EELb0ELb0ELb0ELb0ELb1ELb1ELb0ELb1EEEvNS_16Flash_fwd_paramsE,"aw",@nobits
	.sectionflags	@""
	.align	16


//--------------------- .nv.shared._ZN5flash24flash_fwd_splitkv_kernelI23Flash_fwd_kernel_traitsILi192ELi64ELi64ELi4ELb0ELb0EN7cutlass10bfloat16_tE19Flash_kernel_traitsILi192ELi64ELi64ELi4ES3_EELb0ELb0ELb1ELb0ELb0ELb0ELb0ELb1EEEvNS_16Flash_fwd_paramsE --------------------------
	.section	.nv.shared._ZN5flash24flash_fwd_splitkv_kernelI23Flash_fwd_kernel_traitsILi192ELi64ELi64ELi4ELb0ELb0EN7cutlass10bfloat16_tE19Flash_kernel_traitsILi192ELi64ELi64ELi4ES3_EELb0ELb0ELb1ELb0ELb0ELb0ELb0ELb1EEEvNS_16Flash_fwd_paramsE,"aw",@nobits
	.sectionflags	@""
	.align	16


//--------------------- .nv.shared._ZN5flash24flash_fwd_splitkv_kernelI23Flash_fwd_kernel_traitsILi192ELi64ELi64ELi4ELb0ELb0EN7cutlass10bfloat16_tE19Flash_kernel_traitsILi192ELi64ELi64ELi4ES3_EELb0ELb0ELb1ELb0ELb0ELb1ELb0ELb1EEEvNS_16Flash_fwd_paramsE --------------------------
	.section	.nv.shared._ZN5flash24flash_fwd_splitkv_kernelI23Flash_fwd_kernel_traitsILi192ELi64ELi64ELi4ELb0ELb0EN7cutlass10bfloat16_tE19Flash_kernel_traitsILi192ELi64ELi64ELi4ES3_EELb0ELb0ELb1ELb0ELb0ELb1ELb0ELb1EEEvNS_16Flash_fwd_paramsE,"aw",@nobits
	.sectionflags	@""
	.align	16


//--------------------- .nv.shared._ZN5flash24flash_fwd_splitkv_kernelI23Flash_fwd_kernel_traitsILi192ELi64ELi64ELi4ELb0ELb0EN7cutlass10bfloat16_tE19Flash_kernel_traitsILi192ELi64ELi64ELi4ES3_EELb0ELb0ELb0ELb0ELb1ELb0ELb1ELb0EEEvNS_16Flash_fwd_paramsE --------------------------
	.section	.nv.shared._ZN5flash24flash_fwd_splitkv_kernelI23Flash_fwd_kernel_traitsILi192ELi64ELi64ELi4ELb0ELb0EN7cutlass10bfloat16_tE19Flash_kernel_traitsILi192ELi64ELi64ELi4ES3_EELb0ELb0ELb0ELb0ELb1ELb0ELb1ELb0EEEvNS_16Flash_fwd_paramsE,"aw",@nobits
	.sectionflags	@""
	.align	16


//--------------------- .nv.shared._ZN5flash24flash_fwd_splitkv_kernelI23Flash_fwd_kernel_traitsILi192ELi64ELi64ELi4ELb0ELb0EN7cutlass10bfloat16_tE19Flash_kernel_traitsILi192ELi64ELi64ELi4ES3_EELb0ELb0ELb0ELb0ELb1ELb1ELb1ELb0EEEvNS_16Flash_fwd_paramsE --------------------------
	.section	.nv.shared._ZN5flash24flash_fwd_splitkv_kernelI23Flash_fwd_kernel_traitsILi192ELi64ELi64ELi4ELb0ELb0EN7cutlass10bfloat16_tE19Flash_kernel_traitsILi192ELi64ELi64ELi4ES3_EELb0ELb0ELb0ELb0ELb1ELb1ELb1ELb0EEEvNS_16Flash_fwd_paramsE,"aw",@nobits
	.sectionflags	@""
	.align	16


//--------------------- .nv.shared._ZN5flash24flash_fwd_splitkv_kernelI23Flash_fwd_kernel_traitsILi192ELi64ELi64ELi4ELb0ELb0EN7cutlass10bfloat16_tE19Flash_kernel_traitsILi192ELi64ELi64ELi4ES3_EELb0ELb0ELb1ELb0ELb0ELb0ELb1ELb0EEEvNS_16Flash_fwd_paramsE --------------------------
	.section	.nv.shared._ZN5flash24flash_fwd_splitkv_kernelI23Flash_fwd_kernel_traitsILi192ELi64ELi64ELi4ELb0ELb0EN7cutlass10bfloat16_tE19Flash_kernel_traitsILi192ELi64ELi64ELi4ES3_EELb0ELb0ELb1ELb0ELb0ELb0ELb1ELb0EEEvNS_16Flash_fwd_paramsE,"aw",@nobits
	.sectionflags	@""
	.align	16


//--------------------- .nv.shared._ZN5flash24flash_fwd_splitkv_kernelI23Flash_fwd_kernel_traitsILi192ELi64ELi64ELi4ELb0ELb0EN7cutlass10bfloat16_tE19Flash_kernel_traitsILi192ELi64ELi64ELi4ES3_EELb0ELb0ELb1ELb0ELb0ELb1ELb1ELb0EEEvNS_16Flash_fwd_paramsE --------------------------
	.section	.nv.shared._ZN5flash24flash_fwd_splitkv_kernelI23Flash_fwd_kernel_traitsILi192ELi64ELi64ELi4ELb0ELb0EN7cutlass10bfloat16_tE19Flash_kernel_traitsILi192ELi64ELi64ELi4ES3_EELb0ELb0ELb1ELb0ELb0ELb1ELb1ELb0EEEvNS_16Flash_fwd_paramsE,"aw",@nobits
	.sectionflags	@""
	.align	16


//--------------------- .nv.shared._ZN5flash24flash_fwd_splitkv_kernelI23Flash_fwd_kernel_traitsILi192ELi64ELi64ELi4ELb0ELb0EN7cutlass10bfloat16_tE19Flash_kernel_traitsILi192ELi64ELi64ELi4ES3_EELb0ELb0ELb0ELb0ELb1ELb0ELb1ELb1EEEvNS_16Flash_fwd_paramsE --------------------------
	.section	.nv.shared._ZN5flash24flash_fwd_splitkv_kernelI23Flash_fwd_kernel_traitsILi192ELi64ELi64ELi4ELb0ELb0EN7cutlass10bfloat16_tE19Flash_kernel_traitsILi192ELi64ELi64ELi4ES3_EELb0ELb0ELb0ELb0ELb1ELb0ELb1ELb1EEEvNS_16Flash_fwd_paramsE,"aw",@nobits
	.sectionflags	@""
	.align	16


//--------------------- .nv.shared._ZN5flash24flash_fwd_splitkv_kernelI23Flash_fwd_kernel_traitsILi192ELi64ELi64ELi4ELb0ELb0EN7cutlass10bfloat16_tE19Flash_kernel_traitsILi192ELi64ELi64ELi4ES3_EELb0ELb0ELb0ELb0ELb1ELb1ELb1ELb1EEEvNS_16Flash_fwd_paramsE --------------------------
	.section	.nv.shared._ZN5flash24flash_fwd_splitkv_kernelI23Flash_fwd_kernel_traitsILi192ELi64ELi64ELi4ELb0ELb0EN7cutlass10bfloat16_tE19Flash_kernel_traitsILi192ELi64ELi64ELi4ES3_EELb0ELb0ELb0ELb0ELb1ELb1ELb1ELb1EEEvNS_16Flash_fwd_paramsE,"aw",@nobits
	.sectionflags	@""
	.align	16


//--------------------- .nv.shared._ZN5flash24flash_fwd_splitkv_kernelI23Flash_fwd_kernel_traitsILi192ELi64ELi64ELi4ELb0ELb0EN7cutlass10bfloat16_tE19Flash_kernel_traitsILi192ELi64ELi64ELi4ES3_EELb0ELb0ELb1ELb0ELb0ELb0ELb1ELb1EEEvNS_16Flash_fwd_paramsE --------------------------
	.section	.nv.shared._ZN5flash24flash_fwd_splitkv_kernelI23Flash_fwd_kernel_traitsILi192ELi64ELi64ELi4ELb0ELb0EN7cutlass10bfloat16_tE19Flash_kernel_traitsILi192ELi64ELi64ELi4ES3_EELb0ELb0ELb1ELb0ELb0ELb0ELb1ELb1EEEvNS_16Flash_fwd_paramsE,"aw",@nobits
	.sectionflags	@""
	.align	16


//--------------------- .nv.shared._ZN5flash24flash_fwd_splitkv_kernelI23Flash_fwd_kernel_traitsILi192ELi64ELi64ELi4ELb0ELb0EN7cutlass10bfloat16_tE19Flash_kernel_traitsILi192ELi64ELi64ELi4ES3_EELb0ELb0ELb1ELb0ELb0ELb1ELb1ELb1EEEvNS_16Flash_fwd_paramsE --------------------------
	.section	.nv.shared._ZN5flash24flash_fwd_splitkv_kernelI23Flash_fwd_kernel_traitsILi192ELi64ELi64ELi4ELb0ELb0EN7cutlass10bfloat16_tE19Flash_kernel_traitsILi192ELi64ELi64ELi4ES3_EELb0ELb0ELb1ELb0ELb0ELb1ELb1ELb1EEEvNS_16Flash_fwd_paramsE,"aw",@nobits
	.sectionflags	@""
	.align	16


//--------------------- .nv.shared._ZN5flash24flash_fwd_splitkv_kernelI23Flash_fwd_kernel_traitsILi192ELi64ELi64ELi4ELb0ELb0EN7cutlass10bfloat16_tE19Flash_kernel_traitsILi192ELi64ELi64ELi4ES3_EELb0ELb1ELb0ELb0ELb1ELb0ELb0ELb0EEEvNS_16Flash_fwd_paramsE --------------------------
	.section	.nv.shared._ZN5flash24flash_fwd_splitkv_kernelI23Flash_fwd_kernel_traitsILi192ELi64ELi64ELi4ELb0ELb0EN7cutlass10bfloat16_tE19Flash_kernel_traitsILi192ELi64ELi64ELi4ES3_EELb0ELb1ELb0ELb0ELb1ELb0ELb0ELb0EEEvNS_16Flash_fwd_paramsE,"aw",@nobits
	.sectionflags	@""
	.align	16


//--------------------- .nv.shared._ZN5flash24flash_fwd_splitkv_kernelI23Flash_fwd_kernel_traitsILi192ELi64ELi64ELi4ELb0ELb0EN7cutlass10bfloat16_tE19Flash_kernel_traitsILi192ELi64ELi64ELi4ES3_EELb0ELb1ELb0ELb0ELb1ELb1ELb0ELb0EEEvNS_16Flash_fwd_paramsE --------------------------
	.section	.nv.shared._ZN5flash24flash_fwd_splitkv_kernelI23Flash_fwd_kernel_traitsILi192ELi64ELi64ELi4ELb0ELb0EN7cutlass10bfloat16_tE19Flash_kernel_traitsILi192ELi64ELi64ELi4ES3_EELb0ELb1ELb0ELb0ELb1ELb1ELb0ELb0EEEvNS_16Flash_fwd_paramsE,"aw",@nobits
	.sectionflags	@""
	.align	16


//--------------------- .nv.shared._ZN5flash24flash_fwd_splitkv_kernelI23Flash_fwd_kernel_traitsILi192ELi64ELi64ELi4ELb0ELb0EN7cutlass10bfloat16_tE19Flash_kernel_traitsILi192ELi64ELi64ELi4ES3_EELb0ELb1ELb1ELb0ELb0ELb0ELb0ELb0EEEvNS_16Flash_fwd_paramsE --------------------------
	.section	.nv.shared._ZN5flash24flash_fwd_splitkv_kernelI23Flash_fwd_kernel_traitsILi192ELi64ELi64ELi4ELb0ELb0EN7cutlass10bfloat16_tE19Flash_kernel_traitsILi192ELi64ELi64ELi4ES3_EELb0ELb1ELb1ELb0ELb0ELb0ELb0ELb0EEEvNS_16Flash_fwd_paramsE,"aw",@nobits
	.sectionflags	@""
	.align	16


//--------------------- .nv.shared._ZN5flash24flash_fwd_splitkv_kernelI23Flash_fwd_kernel_traitsILi192ELi64ELi64ELi4ELb0ELb0EN7cutlass10bfloat16_tE19Flash_kernel_traitsILi192ELi64ELi64ELi4ES3_EELb0ELb1ELb1ELb0ELb0ELb1ELb0ELb0EEEvNS_16Flash_fwd_paramsE --------------------------
	.section	.nv.shared._ZN5flash24flash_fwd_splitkv_kernelI23Flash_fwd_kernel_traitsILi192ELi64ELi64ELi4ELb0ELb0EN7cutlass10bfloat16_tE19Flash_kernel_traitsILi192ELi64ELi64ELi4ES3_EELb0ELb1ELb1ELb0ELb0ELb1ELb0ELb0EEEvNS_16Flash_fwd_paramsE,"aw",@nobits
	.sectionflags	@""
	.align	16


//--------------------- .nv.shared._ZN5flash24flash_fwd_splitkv_kernelI23Flash_fwd_kernel_traitsILi192ELi64ELi64ELi4ELb0ELb0EN7cutlass10bfloat16_tE19Flash_kernel_traitsILi192ELi64ELi64ELi4ES3_EELb0ELb1ELb0ELb0ELb1ELb0ELb0ELb1EEEvNS_16Flash_fwd_paramsE --------------------------
	.section	.nv.shared._ZN5flash24flash_fwd_splitkv_kernelI23Flash_fwd_kernel_traitsILi192ELi64ELi64ELi4ELb0ELb0EN7cutlass10bfloat16_tE19Flash_kernel_traitsILi192ELi64ELi64ELi4ES3_EELb0ELb1ELb0ELb0ELb1ELb0ELb0ELb1EEEvNS_16Flash_fwd_paramsE,"aw",@nobits
	.sectionflags	@""
	.align	16


//--------------------- .nv.shared._ZN5flash24flash_fwd_splitkv_kernelI23Flash_fwd_kernel_traitsILi192ELi64ELi64ELi4ELb0ELb0EN7cutlass10bfloat16_tE19Flash_kernel_traitsILi192ELi64ELi64ELi4ES3_EELb0ELb1ELb0ELb0ELb1ELb1ELb0ELb1EEEvNS_16Flash_fwd_paramsE --------------------------
	.section	.nv.shared._ZN5flash24flash_fwd_splitkv_kernelI23Flash_fwd_kernel_traitsILi192ELi64ELi64ELi4ELb0ELb0EN7cutlass10bfloat16_tE19Flash_kernel_traitsILi192ELi64ELi64ELi4ES3_EELb0ELb1ELb0ELb0ELb1ELb1ELb0ELb1EEEvNS_16Flash_fwd_paramsE,"aw",@nobits
	.sectionflags	@""
	.align	16


//--------------------- .nv.shared._ZN5flash24flash_fwd_splitkv_kernelI23Flash_fwd_kernel_traitsILi192ELi64ELi64ELi4ELb0ELb0EN7cutlass10bfloat16_tE19Flash_kernel_traitsILi192ELi64ELi64ELi4ES3_EELb0ELb1ELb1ELb0ELb0ELb0ELb0ELb1EEEvNS_16Flash_fwd_paramsE --------------------------
	.section	.nv.shared._ZN5flash24flash_fwd_splitkv_kernelI23Flash_fwd_kernel_traitsILi192ELi64ELi64ELi4ELb0ELb0EN7cutlass10bfloat16_tE19Flash_kernel_traitsILi192ELi64ELi64ELi4ES3_EELb0ELb1ELb1ELb0ELb0ELb0ELb0ELb1EEEvNS_16Flash_fwd_paramsE,"aw",@nobits
	.sectionflags	@""
	.align	16


//--------------------- .nv.shared._ZN5flash24flash_fwd_splitkv_kernelI23Flash_fwd_kernel_traitsILi192ELi64ELi64ELi4ELb0ELb0EN7cutlass10bfloat16_tE19Flash_kernel_traitsILi192ELi64ELi64ELi4ES3_EELb0ELb1ELb1ELb0ELb0ELb1ELb0ELb1EEEvNS_16Flash_fwd_paramsE --------------------------
	.section	.nv.shared._ZN5flash24flash_fwd_splitkv_kernelI23Flash_fwd_kernel_traitsILi192ELi64ELi64ELi4ELb0ELb0EN7cutlass10bfloat16_tE19Flash_kernel_traitsILi192ELi64ELi64ELi4ES3_EELb0ELb1ELb1ELb0ELb0ELb1ELb0ELb1EEEvNS_16Flash_fwd_paramsE,"aw",@nobits
	.sectionflags	@""
	.align	16


//--------------------- .nv.shared._ZN5flash24flash_fwd_splitkv_kernelI23Flash_fwd_kernel_traitsILi192ELi64ELi64ELi4ELb0ELb0EN7cutlass10bfloat16_tE19Flash_kernel_traitsILi192ELi64ELi64ELi4ES3_EELb0ELb1ELb0ELb0ELb1ELb0ELb1ELb0EEEvNS_16Flash_fwd_paramsE --------------------------
	.section	.nv.shared._ZN5flash24flash_fwd_splitkv_kernelI23Flash_fwd_kernel_traitsILi192ELi64ELi64ELi4ELb0ELb0EN7cutlass10bfloat16_tE19Flash_kernel_traitsILi192ELi64ELi64ELi4ES3_EELb0ELb1ELb0ELb0ELb1ELb0ELb1ELb0EEEvNS_16Flash_fwd_paramsE,"aw",@nobits
	.sectionflags	@""
	.align	16


//--------------------- .nv.shared._ZN5flash24flash_fwd_splitkv_kernelI23Flash_fwd_kernel_traitsILi192ELi64ELi64ELi4ELb0ELb0EN7cutlass10bfloat16_tE19Flash_kernel_traitsILi192ELi64ELi64ELi4ES3_EELb0ELb1ELb0ELb0ELb1ELb1ELb1ELb0EEEvNS_16Flash_fwd_paramsE --------------------------
	.section	.nv.shared._ZN5flash24flash_fwd_splitkv_kernelI23Flash_fwd_kernel_traitsILi192ELi64ELi64ELi4ELb0ELb0EN7cutlass10bfloat16_tE19Flash_kernel_traitsILi192ELi64ELi64ELi4ES3_EELb0ELb1ELb0ELb0ELb1ELb1ELb1ELb0EEEvNS_16Flash_fwd_paramsE,"aw",@nobits
	.sectionflags	@""
	.align	16


//--------------------- .nv.shared._ZN5flash24flash_fwd_splitkv_kernelI23Flash_fwd_kernel_traitsILi192ELi64ELi64ELi4ELb0ELb0EN7cutlass10bfloat16_tE19Flash_kernel_traitsILi192ELi64ELi64ELi4ES3_EELb0ELb1ELb1ELb0ELb0ELb0ELb1ELb0EEEvNS_16Flash_fwd_paramsE --------------------------
	.section	.nv.shared._ZN5flash24flash_fwd_splitkv_kernelI23Flash_fwd_kernel_traitsILi192ELi64ELi64ELi4ELb0ELb0EN7cutlass10bfloat16_tE19Flash_kernel_traitsILi192ELi64ELi64ELi4ES3_EELb0ELb1ELb1ELb0ELb0ELb0ELb1ELb0EEEvNS_16Flash_fwd_paramsE,"aw",@nobits
	.sectionflags	@""
	.align	16


//--------------------- .nv.shared._ZN5flash24flash_fwd_splitkv_kernelI23Flash_fwd_kernel_traitsILi192ELi64ELi64ELi4ELb0ELb0EN7cutlass10bfloat16_tE19Flash_kernel_traitsILi192ELi64ELi64ELi4ES3_EELb0ELb1ELb1ELb0ELb0ELb1ELb1ELb0EEEvNS_16Flash_fwd_paramsE --------------------------
	.section	.nv.shared._ZN5flash24flash_fwd_splitkv_kernelI23Flash_fwd_kernel_traitsILi192ELi64ELi64ELi4ELb0ELb0EN7cutlass10bfloat16_tE19Flash_kernel_traitsILi192ELi64ELi64ELi4ES3_EELb0ELb1ELb1ELb0ELb0ELb1ELb1ELb0EEEvNS_16Flash_fwd_paramsE,"aw",@nobits
	.sectionflags	@""
	.align	16


//--------------------- .nv.shared._ZN5flash24flash_fwd_splitkv_kernelI23Flash_fwd_kernel_traitsILi192ELi64ELi64ELi4ELb0ELb0EN7cutlass10bfloat16_tE19Flash_kernel_traitsILi192ELi64ELi64ELi4ES3_EELb0ELb1ELb0ELb0ELb1ELb0ELb1ELb1EEEvNS_16Flash_fwd_paramsE --------------------------
	.section	.nv.shared._ZN5flash24flash_fwd_splitkv_kernelI23Flash_fwd_kernel_traitsILi192ELi64ELi64ELi4ELb0ELb0EN7cutlass10bfloat16_tE19Flash_kernel_traitsILi192ELi64ELi64ELi4ES3_EELb0ELb1ELb0ELb0ELb1ELb0ELb1ELb1EEEvNS_16Flash_fwd_paramsE,"aw",@nobits
	.sectionflags	@""
	.align	16


//--------------------- .nv.shared._ZN5flash24flash_fwd_splitkv_kernelI23Flash_fwd_kernel_traitsILi192ELi64ELi64ELi4ELb0ELb0EN7cutlass10bfloat16_tE19Flash_kernel_traitsILi192ELi64ELi64ELi4ES3_EELb0ELb1ELb0ELb0ELb1ELb1ELb1ELb1EEEvNS_16Flash_fwd_paramsE --------------------------
	.section	.nv.shared._ZN5flash24flash_fwd_splitkv_kernelI23Flash_fwd_kernel_traitsILi192ELi64ELi64ELi4ELb0ELb0EN7cutlass10bfloat16_tE19Flash_kernel_traitsILi192ELi64ELi64ELi4ES3_EELb0ELb1ELb0ELb0ELb1ELb1ELb1ELb1EEEvNS_16Flash_fwd_paramsE,"aw",@nobits
	.sectionflags	@""
	.align	16


//--------------------- .nv.shared._ZN5flash24flash_fwd_splitkv_kernelI23Flash_fwd_kernel_traitsILi192ELi64ELi64ELi4ELb0ELb0EN7cutlass10bfloat16_tE19Flash_kernel_traitsILi192ELi64ELi64ELi4ES3_EELb0ELb1ELb1ELb0ELb0ELb0ELb1ELb1EEEvNS_16Flash_fwd_paramsE --------------------------
	.section	.nv.shared._ZN5flash24flash_fwd_splitkv_kernelI23Flash_fwd_kernel_traitsILi192ELi64ELi64ELi4ELb0ELb0EN7cutlass10bfloat16_tE19Flash_kernel_traitsILi192ELi64ELi64ELi4ES3_EELb0ELb1ELb1ELb0ELb0ELb0ELb1ELb1EEEvNS_16Flash_fwd_paramsE,"aw",@nobits
	.sectionflags	@""
	.align	16


//--------------------- .nv.shared._ZN5flash24flash_fwd_splitkv_kernelI23Flash_fwd_kernel_traitsILi192ELi64ELi64ELi4ELb0ELb0EN7cutlass10bfloat16_tE19Flash_kernel_traitsILi192ELi64ELi64ELi4ES3_EELb0ELb1ELb1ELb0ELb0ELb1ELb1ELb1EEEvNS_16Flash_fwd_paramsE --------------------------
	.section	.nv.shared._ZN5flash24flash_fwd_splitkv_kernelI23Flash_fwd_kernel_traitsILi192ELi64ELi64ELi4ELb0ELb0EN7cutlass10bfloat16_tE19Flash_kernel_traitsILi192ELi64ELi64ELi4ES3_EELb0ELb1ELb1ELb0ELb0ELb1ELb1ELb1EEEvNS_16Flash_fwd_paramsE,"aw",@nobits
	.sectionflags	@""
	.align	16
